	.target	sm_80

	.elftype	@"ET_EXEC"


//--------------------- .note.nv.tkinfo           --------------------------
	.section	.note.nv.tkinfo,"",@"SHT_NOTE"
	.sectionflags	@"SHF_NOTE_NV_TKINFO"
	.tkinfo
        /*0018*/ 	.word	0x00000002
        /*0030*/ 	.string	""
        /*0030*/ 	.string	"ptxas"
        /*0030*/ 	.string	"Cuda compilation tools, release 13.0, V13.0.88"
        /*0030*/ 	.string	"Build cuda_13.0.r13.0/compiler.36424714_0"
        /*0030*/ 	.string	"-arch sm_80 -m 64 "



//--------------------- .note.nv.cuinfo           --------------------------
	.section	.note.nv.cuinfo,"",@"SHT_NOTE"
	.sectionflags	@"SHF_NOTE_NV_CUINFO"
        /*0018*/ 	.short	0x0002
        /*001a*/ 	.short	0x0050
        /*001c*/ 	.short	0x0082
	.zero		2


//--------------------- .nv.info                  --------------------------
	.section	.nv.info,"",@"SHT_CUDA_INFO"
	.align	4


	//----- nvinfo : EIATTR_REGCOUNT
	.align		4
        /*0000*/ 	.byte	0x04, 0x2f
        /*0002*/ 	.short	(.L_12 - .L_11)
	.align		4
.L_11:
        /*0004*/ 	.word	index@(_ZN7cutlass13device_kernelIN5flash19enable_sm80_to_sm89INS1_16FlashAttnFwdSm80INS1_25CollectiveMainloopFwdSm80ILi4ELi1ELb0EN4cute5tupleIJNS5_1CILi128EEENS7_ILi112EEENS7_ILi64EEEEEELi64ENS_6half_tEfNS_4arch4Sm80ELb1ELb0ELb0ELb1ELb1ELb1ELb1ELb0EEENS1_21CollectiveEpilogueFwdINS6_IJS8_SA_S9_EEENS6_IJNS7_ILi1EEESI_SI_EEESC_SE_Li128ELb1ELb1ELb0ELb0EEENS1_19SingleTileSchedulerILb1ELb0ELb1ELi128EEEEEEEEEvNT_6ParamsE)
        /*0008*/ 	.word	0x000000ff


	//----- nvinfo : EIATTR_FRAME_SIZE
	.align		4
.L_12:
        /*000c*/ 	.byte	0x04, 0x11
        /*000e*/ 	.short	(.L_14 - .L_13)
	.align		4
.L_13:
        /*0010*/ 	.word	index@(_ZN7cutlass13device_kernelIN5flash19enable_sm80_to_sm89INS1_16FlashAttnFwdSm80INS1_25CollectiveMainloopFwdSm80ILi4ELi1ELb0EN4cute5tupleIJNS5_1CILi128EEENS7_ILi112EEENS7_ILi64EEEEEELi64ENS_6half_tEfNS_4arch4Sm80ELb1ELb0ELb0ELb1ELb1ELb1ELb1ELb0EEENS1_21CollectiveEpilogueFwdINS6_IJS8_SA_S9_EEENS6_IJNS7_ILi1EEESI_SI_EEESC_SE_Li128ELb1ELb1ELb0ELb0EEENS1_19SingleTileSchedulerILb1ELb0ELb1ELi128EEEEEEEEEvNT_6ParamsE)
        /*0014*/ 	.word	0x00000050


	//----- nvinfo : EIATTR_REGCOUNT
	.align		4
.L_14:
        /*0018*/ 	.byte	0x04, 0x2f
        /*001a*/ 	.short	(.L_16 - .L_15)
	.align		4
.L_15:
        /*001c*/ 	.word	index@(_ZN7cutlass13device_kernelIN5flash19enable_sm80_to_sm89INS1_16FlashAttnFwdSm80INS1_25CollectiveMainloopFwdSm80ILi4ELi1ELb0EN4cute5tupleIJNS5_1CILi128EEENS7_ILi112EEENS7_ILi64EEEEEELi64ENS_6half_tEfNS_4arch4Sm80ELb1ELb0ELb0ELb1ELb1ELb0ELb1ELb0EEENS1_21CollectiveEpilogueFwdINS6_IJS8_SA_S9_EEENS6_IJNS7_ILi1EEESI_SI_EEESC_SE_Li128ELb1ELb1ELb0ELb0EEENS1_19SingleTileSchedulerILb1ELb0ELb1ELi128EEEEEEEEEvNT_6ParamsE)
        /*0020*/ 	.word	0x000000ff


	//----- nvinfo : EIATTR_FRAME_SIZE
	.align		4
.L_16:
        /*0024*/ 	.byte	0x04, 0x11
        /*0026*/ 	.short	(.L_18 - .L_17)
	.align		4
.L_17:
        /*0028*/ 	.word	index@(_ZN7cutlass13device_kernelIN5flash19enable_sm80_to_sm89INS1_16FlashAttnFwdSm80INS1_25CollectiveMainloopFwdSm80ILi4ELi1ELb0EN4cute5tupleIJNS5_1CILi128EEENS7_ILi112EEENS7_ILi64EEEEEELi64ENS_6half_tEfNS_4arch4Sm80ELb1ELb0ELb0ELb1ELb1ELb0ELb1ELb0EEENS1_21CollectiveEpilogueFwdINS6_IJS8_SA_S9_EEENS6_IJNS7_ILi1EEESI_SI_EEESC_SE_Li128ELb1ELb1ELb0ELb0EEENS1_19SingleTileSchedulerILb1ELb0ELb1ELi128EEEEEEEEEvNT_6ParamsE)
        /*002c*/ 	.word	0x00000068


	//----- nvinfo : EIATTR_REGCOUNT
	.align		4
.L_18:
        /*0030*/ 	.byte	0x04, 0x2f
        /*0032*/ 	.short	(.L_20 - .L_19)
	.align		4
.L_19:
        /*0034*/ 	.word	index@(_ZN7cutlass13device_kernelIN5flash19enable_sm80_to_sm89INS1_16FlashAttnFwdSm80INS1_25CollectiveMainloopFwdSm80ILi4ELi1ELb0EN4cute5tupleIJNS5_1CILi128EEENS7_ILi112EEENS7_ILi64EEEEEELi64ENS_6half_tEfNS_4arch4Sm80ELb1ELb0ELb0ELb0ELb1ELb0ELb1ELb0EEENS1_21CollectiveEpilogueFwdINS6_IJS8_SA_S9_EEENS6_IJNS7_ILi1EEESI_SI_EEESC_SE_Li128ELb0ELb1ELb0ELb0EEENS1_30DynamicPersistentTileSchedulerILi128ELi128ELb0ELb1ELb0EEEEEEEEEvNT_6ParamsE)
        /*0038*/ 	.word	0x000000ff


	//----- nvinfo : EIATTR_FRAME_SIZE
	.align		4
.L_20:
        /*003c*/ 	.byte	0x04, 0x11
        /*003e*/ 	.short	(.L_22 - .L_21)
	.align		4
.L_21:
        /*0040*/ 	.word	index@($__internal_3_$__cuda_sm70_shflsync_idx_p)
        /*0044*/ 	.word	0x00000000


	//----- nvinfo : EIATTR_FRAME_SIZE
	.align		4
.L_22:
        /*0048*/ 	.byte	0x04, 0x11
        /*004a*/ 	.short	(.L_24 - .L_23)
	.align		4
.L_23:
        /*004c*/ 	.word	index@($__internal_2_$__cuda_sm70_shflsync_bfly_p)
        /*0050*/ 	.word	0x00000000


	//----- nvinfo : EIATTR_FRAME_SIZE
	.align		4
.L_24:
        /*0054*/ 	.byte	0x04, 0x11
        /*0056*/ 	.short	(.L_26 - .L_25)
	.align		4
.L_25:
        /*0058*/ 	.word	index@(_ZN7cutlass13device_kernelIN5flash19enable_sm80_to_sm89INS1_16FlashAttnFwdSm80INS1_25CollectiveMainloopFwdSm80ILi4ELi1ELb0EN4cute5tupleIJNS5_1CILi128EEENS7_ILi112EEENS7_ILi64EEEEEELi64ENS_6half_tEfNS_4arch4Sm80ELb1ELb0ELb0ELb0ELb1ELb0ELb1ELb0EEENS1_21CollectiveEpilogueFwdINS6_IJS8_SA_S9_EEENS6_IJNS7_ILi1EEESI_SI_EEESC_SE_Li128ELb0ELb1ELb0ELb0EEENS1_30DynamicPersistentTileSchedulerILi128ELi128ELb0ELb1ELb0EEEEEEEEEvNT_6ParamsE)
        /*005c*/ 	.word	0x00000098


	//----- nvinfo : EIATTR_REGCOUNT
	.align		4
.L_26:
        /*0060*/ 	.byte	0x04, 0x2f
        /*0062*/ 	.short	(.L_28 - .L_27)
	.align		4
.L_27:
        /*0064*/ 	.word	index@(_ZN7cutlass13device_kernelIN5flash19enable_sm80_to_sm89INS1_16FlashAttnFwdSm80INS1_25CollectiveMainloopFwdSm80ILi4ELi1ELb0EN4cute5tupleIJNS5_1CILi128EEENS7_ILi96EEENS7_ILi64EEEEEELi64ENS_6half_tEfNS_4arch4Sm80ELb0ELb1ELb0ELb1ELb1ELb1ELb1ELb0EEENS1_21CollectiveEpilogueFwdINS6_IJS8_SA_S9_EEENS6_IJNS7_ILi1EEESI_SI_EEESC_SE_Li128ELb1ELb1ELb0ELb0EEENS1_19SingleTileSchedulerILb1ELb0ELb1ELi128EEEEEEEEEvNT_6ParamsE)
        /*0068*/ 	.word	0x000000ff


	//----- nvinfo : EIATTR_FRAME_SIZE
	.align		4
.L_28:
        /*006c*/ 	.byte	0x04, 0x11
        /*006e*/ 	.short	(.L_30 - .L_29)
	.align		4
.L_29:
        /*0070*/ 	.word	index@(_ZN7cutlass13device_kernelIN5flash19enable_sm80_to_sm89INS1_16FlashAttnFwdSm80INS1_25CollectiveMainloopFwdSm80ILi4ELi1ELb0EN4cute5tupleIJNS5_1CILi128EEENS7_ILi96EEENS7_ILi64EEEEEELi64ENS_6half_tEfNS_4arch4Sm80ELb0ELb1ELb0ELb1ELb1ELb1ELb1ELb0EEENS1_21CollectiveEpilogueFwdINS6_IJS8_SA_S9_EEENS6_IJNS7_ILi1EEESI_SI_EEESC_SE_Li128ELb1ELb1ELb0ELb0EEENS1_19SingleTileSchedulerILb1ELb0ELb1ELi128EEEEEEEEEvNT_6ParamsE)
        /*0074*/ 	.word	0x00000040


	//----- nvinfo : EIATTR_REGCOUNT
	.align		4
.L_30:
        /*0078*/ 	.byte	0x04, 0x2f
        /*007a*/ 	.short	(.L_32 - .L_31)
	.align		4
.L_31:
        /*007c*/ 	.word	index@(_ZN7cutlass13device_kernelIN5flash19enable_sm80_to_sm89INS1_16FlashAttnFwdSm80INS1_25CollectiveMainloopFwdSm80ILi4ELi1ELb0EN4cute5tupleIJNS5_1CILi128EEENS7_ILi96EEENS7_ILi64EEEEEELi64ENS_6half_tEfNS_4arch4Sm80ELb0ELb1ELb0ELb1ELb1ELb0ELb1ELb0EEENS1_21CollectiveEpilogueFwdINS6_IJS8_SA_S9_EEENS6_IJNS7_ILi1EEESI_SI_EEESC_SE_Li128ELb1ELb1ELb0ELb0EEENS1_19SingleTileSchedulerILb1ELb0ELb1ELi128EEEEEEEEEvNT_6ParamsE)
        /*0080*/ 	.word	0x000000ff


	//----- nvinfo : EIATTR_FRAME_SIZE
	.align		4
.L_32:
        /*0084*/ 	.byte	0x04, 0x11
        /*0086*/ 	.short	(.L_34 - .L_33)
	.align		4
.L_33:
        /*0088*/ 	.word	index@(_ZN7cutlass13device_kernelIN5flash19enable_sm80_to_sm89INS1_16FlashAttnFwdSm80INS1_25CollectiveMainloopFwdSm80ILi4ELi1ELb0EN4cute5tupleIJNS5_1CILi128EEENS7_ILi96EEENS7_ILi64EEEEEELi64ENS_6half_tEfNS_4arch4Sm80ELb0ELb1ELb0ELb1ELb1ELb0ELb1ELb0EEENS1_21CollectiveEpilogueFwdINS6_IJS8_SA_S9_EEENS6_IJNS7_ILi1EEESI_SI_EEESC_SE_Li128ELb1ELb1ELb0ELb0EEENS1_19SingleTileSchedulerILb1ELb0ELb1ELi128EEEEEEEEEvNT_6ParamsE)
        /*008c*/ 	.word	0x00000000


	//----- nvinfo : EIATTR_REGCOUNT
	.align		4
.L_34:
        /*0090*/ 	.byte	0x04, 0x2f
        /*0092*/ 	.short	(.L_36 - .L_35)
	.align		4
.L_35:
        /*0094*/ 	.word	index@(_ZN7cutlass13device_kernelIN5flash19enable_sm80_to_sm89INS1_16FlashAttnFwdSm80INS1_25CollectiveMainloopFwdSm80ILi4ELi1ELb0EN4cute5tupleIJNS5_1CILi128EEENS7_ILi96EEENS7_ILi64EEEEEELi64ENS_6half_tEfNS_4arch4Sm80ELb0ELb1ELb0ELb0ELb1ELb0ELb1ELb0EEENS1_21CollectiveEpilogueFwdINS6_IJS8_SA_S9_EEENS6_IJNS7_ILi1EEESI_SI_EEESC_SE_Li128ELb0ELb1ELb0ELb0EEENS1_19SingleTileSchedulerILb0ELb0ELb1ELi128EEEEEEEEEvNT_6ParamsE)
        /*0098*/ 	.word	0x000000ff


	//----- nvinfo : EIATTR_FRAME_SIZE
	.align		4
.L_36:
        /*009c*/ 	.byte	0x04, 0x11
        /*009e*/ 	.short	(.L_38 - .L_37)
	.align		4
.L_37:
        /*00a0*/ 	.word	index@(_ZN7cutlass13device_kernelIN5flash19enable_sm80_to_sm89INS1_16FlashAttnFwdSm80INS1_25CollectiveMainloopFwdSm80ILi4ELi1ELb0EN4cute5tupleIJNS5_1CILi128EEENS7_ILi96EEENS7_ILi64EEEEEELi64ENS_6half_tEfNS_4arch4Sm80ELb0ELb1ELb0ELb0ELb1ELb0ELb1ELb0EEENS1_21CollectiveEpilogueFwdINS6_IJS8_SA_S9_EEENS6_IJNS7_ILi1EEESI_SI_EEESC_SE_Li128ELb0ELb1ELb0ELb0EEENS1_19SingleTileSchedulerILb0ELb0ELb1ELi128EEEEEEEEEvNT_6ParamsE)
        /*00a4*/ 	.word	0x00000008


	//----- nvinfo : EIATTR_REGCOUNT
	.align		4
.L_38:
        /*00a8*/ 	.byte	0x04, 0x2f
        /*00aa*/ 	.short	(.L_40 - .L_39)
	.align		4
.L_39:
        /*00ac*/ 	.word	index@(_ZN7cutlass13device_kernelIN5flash19enable_sm80_to_sm89INS1_16FlashAttnFwdSm80INS1_25CollectiveMainloopFwdSm80ILi4ELi1ELb0EN4cute5tupleIJNS5_1CILi128EEENS7_ILi112EEENS7_ILi64EEEEEELi64ENS_6half_tEfNS_4arch4Sm80ELb0ELb0ELb0ELb1ELb1ELb1ELb1ELb0EEENS1_21CollectiveEpilogueFwdINS6_IJS8_SA_S9_EEENS6_IJNS7_ILi1EEESI_SI_EEESC_SE_Li128ELb1ELb1ELb0ELb0EEENS1_19SingleTileSchedulerILb1ELb0ELb1ELi128EEEEEEEEEvNT_6ParamsE)
        /*00b0*/ 	.word	0x000000ff


	//----- nvinfo : EIATTR_FRAME_SIZE
	.align		4
.L_40:
        /*00b4*/ 	.byte	0x04, 0x11
        /*00b6*/ 	.short	(.L_42 - .L_41)
	.align		4
.L_41:
        /*00b8*/ 	.word	index@(_ZN7cutlass13device_kernelIN5flash19enable_sm80_to_sm89INS1_16FlashAttnFwdSm80INS1_25CollectiveMainloopFwdSm80ILi4ELi1ELb0EN4cute5tupleIJNS5_1CILi128EEENS7_ILi112EEENS7_ILi64EEEEEELi64ENS_6half_tEfNS_4arch4Sm80ELb0ELb0ELb0ELb1ELb1ELb1ELb1ELb0EEENS1_21CollectiveEpilogueFwdINS6_IJS8_SA_S9_EEENS6_IJNS7_ILi1EEESI_SI_EEESC_SE_Li128ELb1ELb1ELb0ELb0EEENS1_19SingleTileSchedulerILb1ELb0ELb1ELi128EEEEEEEEEvNT_6ParamsE)
        /*00bc*/ 	.word	0x00000038


	//----- nvinfo : EIATTR_REGCOUNT
	.align		4
.L_42:
        /*00c0*/ 	.byte	0x04, 0x2f
        /*00c2*/ 	.short	(.L_44 - .L_43)
	.align		4
.L_43:
        /*00c4*/ 	.word	index@(_ZN7cutlass13device_kernelIN5flash19enable_sm80_to_sm89INS1_16FlashAttnFwdSm80INS1_25CollectiveMainloopFwdSm80ILi4ELi1ELb0EN4cute5tupleIJNS5_1CILi128EEENS7_ILi112EEENS7_ILi64EEEEEELi64ENS_6half_tEfNS_4arch4Sm80ELb0ELb0ELb0ELb1ELb1ELb0ELb1ELb0EEENS1_21CollectiveEpilogueFwdINS6_IJS8_SA_S9_EEENS6_IJNS7_ILi1EEESI_SI_EEESC_SE_Li128ELb1ELb1ELb0ELb0EEENS1_19SingleTileSchedulerILb1ELb0ELb1ELi128EEEEEEEEEvNT_6ParamsE)
        /*00c8*/ 	.word	0x000000ff


	//----- nvinfo : EIATTR_FRAME_SIZE
	.align		4
.L_44:
        /*00cc*/ 	.byte	0x04, 0x11
        /*00ce*/ 	.short	(.L_46 - .L_45)
	.align		4
.L_45:
        /*00d0*/ 	.word	index@(_ZN7cutlass13device_kernelIN5flash19enable_sm80_to_sm89INS1_16FlashAttnFwdSm80INS1_25CollectiveMainloopFwdSm80ILi4ELi1ELb0EN4cute5tupleIJNS5_1CILi128EEENS7_ILi112EEENS7_ILi64EEEEEELi64ENS_6half_tEfNS_4arch4Sm80ELb0ELb0ELb0ELb1ELb1ELb0ELb1ELb0EEENS1_21CollectiveEpilogueFwdINS6_IJS8_SA_S9_EEENS6_IJNS7_ILi1EEESI_SI_EEESC_SE_Li128ELb1ELb1ELb0ELb0EEENS1_19SingleTileSchedulerILb1ELb0ELb1ELi128EEEEEEEEEvNT_6ParamsE)
        /*00d4*/ 	.word	0x00000020


	//----- nvinfo : EIATTR_REGCOUNT
	.align		4
.L_46:
        /*00d8*/ 	.byte	0x04, 0x2f
        /*00da*/ 	.short	(.L_48 - .L_47)
	.align		4
.L_47:
        /*00dc*/ 	.word	index@(_ZN7cutlass13device_kernelIN5flash19enable_sm80_to_sm89INS1_16FlashAttnFwdSm80INS1_25CollectiveMainloopFwdSm80ILi4ELi1ELb0EN4cute5tupleIJNS5_1CILi128EEENS7_ILi112EEENS7_ILi64EEEEEELi64ENS_6half_tEfNS_4arch4Sm80ELb0ELb0ELb0ELb0ELb1ELb0ELb1ELb0EEENS1_21CollectiveEpilogueFwdINS6_IJS8_SA_S9_EEENS6_IJNS7_ILi1EEESI_SI_EEESC_SE_Li128ELb0ELb1ELb0ELb0EEENS1_19SingleTileSchedulerILb0ELb0ELb1ELi128EEEEEEEEEvNT_6ParamsE)
        /*00e0*/ 	.word	0x000000ff


	//----- nvinfo : EIATTR_FRAME_SIZE
	.align		4
.L_48:
        /*00e4*/ 	.byte	0x04, 0x11
        /*00e6*/ 	.short	(.L_50 - .L_49)
	.align		4
.L_49:
        /*00e8*/ 	.word	index@(_ZN7cutlass13device_kernelIN5flash19enable_sm80_to_sm89INS1_16FlashAttnFwdSm80INS1_25CollectiveMainloopFwdSm80ILi4ELi1ELb0EN4cute5tupleIJNS5_1CILi128EEENS7_ILi112EEENS7_ILi64EEEEEELi64ENS_6half_tEfNS_4arch4Sm80ELb0ELb0ELb0ELb0ELb1ELb0ELb1ELb0EEENS1_21CollectiveEpilogueFwdINS6_IJS8_SA_S9_EEENS6_IJNS7_ILi1EEESI_SI_EEESC_SE_Li128ELb0ELb1ELb0ELb0EEENS1_19SingleTileSchedulerILb0ELb0ELb1ELi128EEEEEEEEEvNT_6ParamsE)
        /*00ec*/ 	.word	0x00000040


	//----- nvinfo : EIATTR_REGCOUNT
	.align		4
.L_50:
        /*00f0*/ 	.byte	0x04, 0x2f
        /*00f2*/ 	.short	(.L_52 - .L_51)
	.align		4
.L_51:
        /*00f4*/ 	.word	index@(_ZN7cutlass13device_kernelIN5flash19enable_sm80_to_sm89INS1_16FlashAttnFwdSm80INS1_25CollectiveMainloopFwdSm80ILi4ELi1ELb0EN4cute5tupleIJNS5_1CILi128EEENS7_ILi112EEENS7_ILi64EEEEEELi64ENS_6half_tEfNS_4arch4Sm80ELb1ELb0ELb1ELb1ELb1ELb1ELb1ELb0EEENS1_21CollectiveEpilogueFwdINS6_IJS8_SA_S9_EEENS6_IJNS7_ILi1EEESI_SI_EEESC_SE_Li128ELb1ELb1ELb0ELb0EEENS1_19SingleTileSchedulerILb1ELb0ELb1ELi128EEEEEEEEEvNT_6ParamsE)
        /*00f8*/ 	.word	0x000000ff


	//----- nvinfo : EIATTR_FRAME_SIZE
	.align		4
.L_52:
        /*00fc*/ 	.byte	0x04, 0x11
        /*00fe*/ 	.short	(.L_54 - .L_53)
	.align		4
.L_53:
        /*0100*/ 	.word	index@(_ZN7cutlass13device_kernelIN5flash19enable_sm80_to_sm89INS1_16FlashAttnFwdSm80INS1_25CollectiveMainloopFwdSm80ILi4ELi1ELb0EN4cute5tupleIJNS5_1CILi128EEENS7_ILi112EEENS7_ILi64EEEEEELi64ENS_6half_tEfNS_4arch4Sm80ELb1ELb0ELb1ELb1ELb1ELb1ELb1ELb0EEENS1_21CollectiveEpilogueFwdINS6_IJS8_SA_S9_EEENS6_IJNS7_ILi1EEESI_SI_EEESC_SE_Li128ELb1ELb1ELb0ELb0EEENS1_19SingleTileSchedulerILb1ELb0ELb1ELi128EEEEEEEEEvNT_6ParamsE)
        /*0104*/ 	.word	0x00000068


	//----- nvinfo : EIATTR_REGCOUNT
	.align		4
.L_54:
        /*0108*/ 	.byte	0x04, 0x2f
        /*010a*/ 	.short	(.L_56 - .L_55)
	.align		4
.L_55:
        /*010c*/ 	.word	index@(_ZN7cutlass13device_kernelIN5flash19enable_sm80_to_sm89INS1_16FlashAttnFwdSm80INS1_25CollectiveMainloopFwdSm80ILi4ELi1ELb0EN4cute5tupleIJNS5_1CILi128EEENS7_ILi112EEENS7_ILi64EEEEEELi64ENS_6half_tEfNS_4arch4Sm80ELb1ELb0ELb1ELb1ELb1ELb0ELb1ELb0EEENS1_21CollectiveEpilogueFwdINS6_IJS8_SA_S9_EEENS6_IJNS7_ILi1EEESI_SI_EEESC_SE_Li128ELb1ELb1ELb0ELb0EEENS1_19SingleTileSchedulerILb1ELb0ELb1ELi128EEEEEEEEEvNT_6ParamsE)
        /*0110*/ 	.word	0x000000ff


	//----- nvinfo : EIATTR_FRAME_SIZE
	.align		4
.L_56:
        /*0114*/ 	.byte	0x04, 0x11
        /*0116*/ 	.short	(.L_58 - .L_57)
	.align		4
.L_57:
        /*0118*/ 	.word	index@(_ZN7cutlass13device_kernelIN5flash19enable_sm80_to_sm89INS1_16FlashAttnFwdSm80INS1_25CollectiveMainloopFwdSm80ILi4ELi1ELb0EN4cute5tupleIJNS5_1CILi128EEENS7_ILi112EEENS7_ILi64EEEEEELi64ENS_6half_tEfNS_4arch4Sm80ELb1ELb0ELb1ELb1ELb1ELb0ELb1ELb0EEENS1_21CollectiveEpilogueFwdINS6_IJS8_SA_S9_EEENS6_IJNS7_ILi1EEESI_SI_EEESC_SE_Li128ELb1ELb1ELb0ELb0EEENS1_19SingleTileSchedulerILb1ELb0ELb1ELi128EEEEEEEEEvNT_6ParamsE)
        /*011c*/ 	.word	0x00000078


	//----- nvinfo : EIATTR_REGCOUNT
	.align		4
.L_58:
        /*0120*/ 	.byte	0x04, 0x2f
        /*0122*/ 	.short	(.L_60 - .L_59)
	.align		4
.L_59:
        /*0124*/ 	.word	index@(_ZN7cutlass13device_kernelIN5flash19enable_sm80_to_sm89INS1_16FlashAttnFwdSm80INS1_25CollectiveMainloopFwdSm80ILi4ELi1ELb0EN4cute5tupleIJNS5_1CILi128EEENS7_ILi112EEENS7_ILi64EEEEEELi64ENS_6half_tEfNS_4arch4Sm80ELb1ELb0ELb1ELb0ELb1ELb0ELb1ELb0EEENS1_21CollectiveEpilogueFwdINS6_IJS8_SA_S9_EEENS6_IJNS7_ILi1EEESI_SI_EEESC_SE_Li128ELb0ELb1ELb0ELb0EEENS1_30DynamicPersistentTileSchedulerILi128ELi128ELb0ELb1ELb0EEEEEEEEEvNT_6ParamsE)
        /*0128*/ 	.word	0x000000ff


	//----- nvinfo : EIATTR_FRAME_SIZE
	.align		4
.L_60:
        /*012c*/ 	.byte	0x04, 0x11
        /*012e*/ 	.short	(.L_62 - .L_61)
	.align		4
.L_61:
        /*0130*/ 	.word	index@($__internal_1_$__cuda_sm70_shflsync_idx_p)
        /*0134*/ 	.word	0x00000000


	//----- nvinfo : EIATTR_FRAME_SIZE
	.align		4
.L_62:
        /*0138*/ 	.byte	0x04, 0x11
        /*013a*/ 	.short	(.L_64 - .L_63)
	.align		4
.L_63:
        /*013c*/ 	.word	index@($__internal_0_$__cuda_sm70_shflsync_bfly_p)
        /*0140*/ 	.word	0x00000000


	//----- nvinfo : EIATTR_FRAME_SIZE
	.align		4
.L_64:
        /*0144*/ 	.byte	0x04, 0x11
        /*0146*/ 	.short	(.L_66 - .L_65)
	.align		4
.L_65:
        /*0148*/ 	.word	index@(_ZN7cutlass13device_kernelIN5flash19enable_sm80_to_sm89INS1_16FlashAttnFwdSm80INS1_25CollectiveMainloopFwdSm80ILi4ELi1ELb0EN4cute5tupleIJNS5_1CILi128EEENS7_ILi112EEENS7_ILi64EEEEEELi64ENS_6half_tEfNS_4arch4Sm80ELb1ELb0ELb1ELb0ELb1ELb0ELb1ELb0EEENS1_21CollectiveEpilogueFwdINS6_IJS8_SA_S9_EEENS6_IJNS7_ILi1EEESI_SI_EEESC_SE_Li128ELb0ELb1ELb0ELb0EEENS1_30DynamicPersistentTileSchedulerILi128ELi128ELb0ELb1ELb0EEEEEEEEEvNT_6ParamsE)
        /*014c*/ 	.word	0x000000a8


	//----- nvinfo : EIATTR_REGCOUNT
	.align		4
.L_66:
        /*0150*/ 	.byte	0x04, 0x2f
        /*0152*/ 	.short	(.L_68 - .L_67)
	.align		4
.L_67:
        /*0154*/ 	.word	index@(_ZN7cutlass13device_kernelIN5flash19enable_sm80_to_sm89INS1_16FlashAttnFwdSm80INS1_25CollectiveMainloopFwdSm80ILi4ELi1ELb0EN4cute5tupleIJNS5_1CILi128EEENS7_ILi96EEENS7_ILi64EEEEEELi64ENS_6half_tEfNS_4arch4Sm80ELb0ELb1ELb1ELb1ELb1ELb1ELb1ELb0EEENS1_21CollectiveEpilogueFwdINS6_IJS8_SA_S9_EEENS6_IJNS7_ILi1EEESI_SI_EEESC_SE_Li128ELb1ELb1ELb0ELb0EEENS1_19SingleTileSchedulerILb1ELb0ELb1ELi128EEEEEEEEEvNT_6ParamsE)
        /*0158*/ 	.word	0x000000ff


	//----- nvinfo : EIATTR_FRAME_SIZE
	.align		4
.L_68:
        /*015c*/ 	.byte	0x04, 0x11
        /*015e*/ 	.short	(.L_70 - .L_69)
	.align		4
.L_69:
        /*0160*/ 	.word	index@(_ZN7cutlass13device_kernelIN5flash19enable_sm80_to_sm89INS1_16FlashAttnFwdSm80INS1_25CollectiveMainloopFwdSm80ILi4ELi1ELb0EN4cute5tupleIJNS5_1CILi128EEENS7_ILi96EEENS7_ILi64EEEEEELi64ENS_6half_tEfNS_4arch4Sm80ELb0ELb1ELb1ELb1ELb1ELb1ELb1ELb0EEENS1_21CollectiveEpilogueFwdINS6_IJS8_SA_S9_EEENS6_IJNS7_ILi1EEESI_SI_EEESC_SE_Li128ELb1ELb1ELb0ELb0EEENS1_19SingleTileSchedulerILb1ELb0ELb1ELi128EEEEEEEEEvNT_6ParamsE)
        /*0164*/ 	.word	0x00000050


	//----- nvinfo : EIATTR_REGCOUNT
	.align		4
.L_70:
        /*0168*/ 	.byte	0x04, 0x2f
        /*016a*/ 	.short	(.L_72 - .L_71)
	.align		4
.L_71:
        /*016c*/ 	.word	index@(_ZN7cutlass13device_kernelIN5flash19enable_sm80_to_sm89INS1_16FlashAttnFwdSm80INS1_25CollectiveMainloopFwdSm80ILi4ELi1ELb0EN4cute5tupleIJNS5_1CILi128EEENS7_ILi96EEENS7_ILi64EEEEEELi64ENS_6half_tEfNS_4arch4Sm80ELb0ELb1ELb1ELb1ELb1ELb0ELb1ELb0EEENS1_21CollectiveEpilogueFwdINS6_IJS8_SA_S9_EEENS6_IJNS7_ILi1EEESI_SI_EEESC_SE_Li128ELb1ELb1ELb0ELb0EEENS1_19SingleTileSchedulerILb1ELb0ELb1ELi128EEEEEEEEEvNT_6ParamsE)
        /*0170*/ 	.word	0x000000ff


	//----- nvinfo : EIATTR_FRAME_SIZE
	.align		4
.L_72:
        /*0174*/ 	.byte	0x04, 0x11
        /*0176*/ 	.short	(.L_74 - .L_73)
	.align		4
.L_73:
        /*0178*/ 	.word	index@(_ZN7cutlass13device_kernelIN5flash19enable_sm80_to_sm89INS1_16FlashAttnFwdSm80INS1_25CollectiveMainloopFwdSm80ILi4ELi1ELb0EN4cute5tupleIJNS5_1CILi128EEENS7_ILi96EEENS7_ILi64EEEEEELi64ENS_6half_tEfNS_4arch4Sm80ELb0ELb1ELb1ELb1ELb1ELb0ELb1ELb0EEENS1_21CollectiveEpilogueFwdINS6_IJS8_SA_S9_EEENS6_IJNS7_ILi1EEESI_SI_EEESC_SE_Li128ELb1ELb1ELb0ELb0EEENS1_19SingleTileSchedulerILb1ELb0ELb1ELi128EEEEEEEEEvNT_6ParamsE)
        /*017c*/ 	.word	0x00000048


	//----- nvinfo : EIATTR_REGCOUNT
	.align		4
.L_74:
        /*0180*/ 	.byte	0x04, 0x2f
        /*0182*/ 	.short	(.L_76 - .L_75)
	.align		4
.L_75:
        /*0184*/ 	.word	index@(_ZN7cutlass13device_kernelIN5flash19enable_sm80_to_sm89INS1_16FlashAttnFwdSm80INS1_25CollectiveMainloopFwdSm80ILi4ELi1ELb0EN4cute5tupleIJNS5_1CILi128EEENS7_ILi96EEENS7_ILi64EEEEEELi64ENS_6half_tEfNS_4arch4Sm80ELb0ELb1ELb1ELb0ELb1ELb0ELb1ELb0EEENS1_21CollectiveEpilogueFwdINS6_IJS8_SA_S9_EEENS6_IJNS7_ILi1EEESI_SI_EEESC_SE_Li128ELb0ELb1ELb0ELb0EEENS1_19SingleTileSchedulerILb0ELb0ELb1ELi128EEEEEEEEEvNT_6ParamsE)
        /*0188*/ 	.word	0x000000ff


	//----- nvinfo : EIATTR_FRAME_SIZE
	.align		4
.L_76:
        /*018c*/ 	.byte	0x04, 0x11
        /*018e*/ 	.short	(.L_78 - .L_77)
	.align		4
.L_77:
        /*0190*/ 	.word	index@(_ZN7cutlass13device_kernelIN5flash19enable_sm80_to_sm89INS1_16FlashAttnFwdSm80INS1_25CollectiveMainloopFwdSm80ILi4ELi1ELb0EN4cute5tupleIJNS5_1CILi128EEENS7_ILi96EEENS7_ILi64EEEEEELi64ENS_6half_tEfNS_4arch4Sm80ELb0ELb1ELb1ELb0ELb1ELb0ELb1ELb0EEENS1_21CollectiveEpilogueFwdINS6_IJS8_SA_S9_EEENS6_IJNS7_ILi1EEESI_SI_EEESC_SE_Li128ELb0ELb1ELb0ELb0EEENS1_19SingleTileSchedulerILb0ELb0ELb1ELi128EEEEEEEEEvNT_6ParamsE)
        /*0194*/ 	.word	0x00000040


	//----- nvinfo : EIATTR_REGCOUNT
	.align		4
.L_78:
        /*0198*/ 	.byte	0x04, 0x2f
        /*019a*/ 	.short	(.L_80 - .L_79)
	.align		4
.L_79:
        /*019c*/ 	.word	index@(_ZN7cutlass13device_kernelIN5flash19enable_sm80_to_sm89INS1_16FlashAttnFwdSm80INS1_25CollectiveMainloopFwdSm80ILi4ELi1ELb0EN4cute5tupleIJNS5_1CILi128EEENS7_ILi112EEENS7_ILi64EEEEEELi64ENS_6half_tEfNS_4arch4Sm80ELb0ELb0ELb1ELb1ELb1ELb1ELb1ELb0EEENS1_21CollectiveEpilogueFwdINS6_IJS8_SA_S9_EEENS6_IJNS7_ILi1EEESI_SI_EEESC_SE_Li128ELb1ELb1ELb0ELb0EEENS1_19SingleTileSchedulerILb1ELb0ELb1ELi128EEEEEEEEEvNT_6ParamsE)
        /*01a0*/ 	.word	0x000000ff


	//----- nvinfo : EIATTR_FRAME_SIZE
	.align		4
.L_80:
        /*01a4*/ 	.byte	0x04, 0x11
        /*01a6*/ 	.short	(.L_82 - .L_81)
	.align		4
.L_81:
        /*01a8*/ 	.word	index@(_ZN7cutlass13device_kernelIN5flash19enable_sm80_to_sm89INS1_16FlashAttnFwdSm80INS1_25CollectiveMainloopFwdSm80ILi4ELi1ELb0EN4cute5tupleIJNS5_1CILi128EEENS7_ILi112EEENS7_ILi64EEEEEELi64ENS_6half_tEfNS_4arch4Sm80ELb0ELb0ELb1ELb1ELb1ELb1ELb1ELb0EEENS1_21CollectiveEpilogueFwdINS6_IJS8_SA_S9_EEENS6_IJNS7_ILi1EEESI_SI_EEESC_SE_Li128ELb1ELb1ELb0ELb0EEENS1_19SingleTileSchedulerILb1ELb0ELb1ELi128EEEEEEEEEvNT_6ParamsE)
        /*01ac*/ 	.word	0x00000048


	//----- nvinfo : EIATTR_REGCOUNT
	.align		4
.L_82:
        /*01b0*/ 	.byte	0x04, 0x2f
        /*01b2*/ 	.short	(.L_84 - .L_83)
	.align		4
.L_83:
        /*01b4*/ 	.word	index@(_ZN7cutlass13device_kernelIN5flash19enable_sm80_to_sm89INS1_16FlashAttnFwdSm80INS1_25CollectiveMainloopFwdSm80ILi4ELi1ELb0EN4cute5tupleIJNS5_1CILi128EEENS7_ILi112EEENS7_ILi64EEEEEELi64ENS_6half_tEfNS_4arch4Sm80ELb0ELb0ELb1ELb1ELb1ELb0ELb1ELb0EEENS1_21CollectiveEpilogueFwdINS6_IJS8_SA_S9_EEENS6_IJNS7_ILi1EEESI_SI_EEESC_SE_Li128ELb1ELb1ELb0ELb0EEENS1_19SingleTileSchedulerILb1ELb0ELb1ELi128EEEEEEEEEvNT_6ParamsE)
        /*01b8*/ 	.word	0x000000ff


	//----- nvinfo : EIATTR_FRAME_SIZE
	.align		4
.L_84:
        /*01bc*/ 	.byte	0x04, 0x11
        /*01be*/ 	.short	(.L_86 - .L_85)
	.align		4
.L_85:
        /*01c0*/ 	.word	index@(_ZN7cutlass13device_kernelIN5flash19enable_sm80_to_sm89INS1_16FlashAttnFwdSm80INS1_25CollectiveMainloopFwdSm80ILi4ELi1ELb0EN4cute5tupleIJNS5_1CILi128EEENS7_ILi112EEENS7_ILi64EEEEEELi64ENS_6half_tEfNS_4arch4Sm80ELb0ELb0ELb1ELb1ELb1ELb0ELb1ELb0EEENS1_21CollectiveEpilogueFwdINS6_IJS8_SA_S9_EEENS6_IJNS7_ILi1EEESI_SI_EEESC_SE_Li128ELb1ELb1ELb0ELb0EEENS1_19SingleTileSchedulerILb1ELb0ELb1ELi128EEEEEEEEEvNT_6ParamsE)
        /*01c4*/ 	.word	0x00000048


	//----- nvinfo : EIATTR_REGCOUNT
	.align		4
.L_86:
        /*01c8*/ 	.byte	0x04, 0x2f
        /*01ca*/ 	.short	(.L_88 - .L_87)
	.align		4
.L_87:
        /*01cc*/ 	.word	index@(_ZN7cutlass13device_kernelIN5flash19enable_sm80_to_sm89INS1_16FlashAttnFwdSm80INS1_25CollectiveMainloopFwdSm80ILi4ELi1ELb0EN4cute5tupleIJNS5_1CILi128EEENS7_ILi112EEENS7_ILi64EEEEEELi64ENS_6half_tEfNS_4arch4Sm80ELb0ELb0ELb1ELb0ELb1ELb0ELb1ELb0EEENS1_21CollectiveEpilogueFwdINS6_IJS8_SA_S9_EEENS6_IJNS7_ILi1EEESI_SI_EEESC_SE_Li128ELb0ELb1ELb0ELb0EEENS1_19SingleTileSchedulerILb0ELb0ELb1ELi128EEEEEEEEEvNT_6ParamsE)
        /*01d0*/ 	.word	0x000000ff


	//----- nvinfo : EIATTR_FRAME_SIZE
	.align		4
.L_88:
        /*01d4*/ 	.byte	0x04, 0x11
        /*01d6*/ 	.short	(.L_90 - .L_89)
	.align		4
.L_89:
        /*01d8*/ 	.word	index@(_ZN7cutlass13device_kernelIN5flash19enable_sm80_to_sm89INS1_16FlashAttnFwdSm80INS1_25CollectiveMainloopFwdSm80ILi4ELi1ELb0EN4cute5tupleIJNS5_1CILi128EEENS7_ILi112EEENS7_ILi64EEEEEELi64ENS_6half_tEfNS_4arch4Sm80ELb0ELb0ELb1ELb0ELb1ELb0ELb1ELb0EEENS1_21CollectiveEpilogueFwdINS6_IJS8_SA_S9_EEENS6_IJNS7_ILi1EEESI_SI_EEESC_SE_Li128ELb0ELb1ELb0ELb0EEENS1_19SingleTileSchedulerILb0ELb0ELb1ELi128EEEEEEEEEvNT_6ParamsE)
        /*01dc*/ 	.word	0x00000078


	//----- nvinfo : EIATTR_MIN_STACK_SIZE
	.align		4
.L_90:
        /*01e0*/ 	.byte	0x04, 0x12
        /*01e2*/ 	.short	(.L_92 - .L_91)
	.align		4
.L_91:
        /*01e4*/ 	.word	index@(_ZN7cutlass13device_kernelIN5flash19enable_sm80_to_sm89INS1_16FlashAttnFwdSm80INS1_25CollectiveMainloopFwdSm80ILi4ELi1ELb0EN4cute5tupleIJNS5_1CILi128EEENS7_ILi112EEENS7_ILi64EEEEEELi64ENS_6half_tEfNS_4arch4Sm80ELb0ELb0ELb1ELb0ELb1ELb0ELb1ELb0EEENS1_21CollectiveEpilogueFwdINS6_IJS8_SA_S9_EEENS6_IJNS7_ILi1EEESI_SI_EEESC_SE_Li128ELb0ELb1ELb0ELb0EEENS1_19SingleTileSchedulerILb0ELb0ELb1ELi128EEEEEEEEEvNT_6ParamsE)
        /*01e8*/ 	.word	0x00000078


	//----- nvinfo : EIATTR_MIN_STACK_SIZE
	.align		4
.L_92:
        /*01ec*/ 	.byte	0x04, 0x12
        /*01ee*/ 	.short	(.L_94 - .L_93)
	.align		4
.L_93:
        /*01f0*/ 	.word	index@(_ZN7cutlass13device_kernelIN5flash19enable_sm80_to_sm89INS1_16FlashAttnFwdSm80INS1_25CollectiveMainloopFwdSm80ILi4ELi1ELb0EN4cute5tupleIJNS5_1CILi128EEENS7_ILi112EEENS7_ILi64EEEEEELi64ENS_6half_tEfNS_4arch4Sm80ELb0ELb0ELb1ELb1ELb1ELb0ELb1ELb0EEENS1_21CollectiveEpilogueFwdINS6_IJS8_SA_S9_EEENS6_IJNS7_ILi1EEESI_SI_EEESC_SE_Li128ELb1ELb1ELb0ELb0EEENS1_19SingleTileSchedulerILb1ELb0ELb1ELi128EEEEEEEEEvNT_6ParamsE)
        /*01f4*/ 	.word	0x00000048


	//----- nvinfo : EIATTR_MIN_STACK_SIZE
	.align		4
.L_94:
        /*01f8*/ 	.byte	0x04, 0x12
        /*01fa*/ 	.short	(.L_96 - .L_95)
	.align		4
.L_95:
        /*01fc*/ 	.word	index@(_ZN7cutlass13device_kernelIN5flash19enable_sm80_to_sm89INS1_16FlashAttnFwdSm80INS1_25CollectiveMainloopFwdSm80ILi4ELi1ELb0EN4cute5tupleIJNS5_1CILi128EEENS7_ILi112EEENS7_ILi64EEEEEELi64ENS_6half_tEfNS_4arch4Sm80ELb0ELb0ELb1ELb1ELb1ELb1ELb1ELb0EEENS1_21CollectiveEpilogueFwdINS6_IJS8_SA_S9_EEENS6_IJNS7_ILi1EEESI_SI_EEESC_SE_Li128ELb1ELb1ELb0ELb0EEENS1_19SingleTileSchedulerILb1ELb0ELb1ELi128EEEEEEEEEvNT_6ParamsE)
        /*0200*/ 	.word	0x00000048


	//----- nvinfo : EIATTR_MIN_STACK_SIZE
	.align		4
.L_96:
        /*0204*/ 	.byte	0x04, 0x12
        /*0206*/ 	.short	(.L_98 - .L_97)
	.align		4
.L_97:
        /*0208*/ 	.word	index@(_ZN7cutlass13device_kernelIN5flash19enable_sm80_to_sm89INS1_16FlashAttnFwdSm80INS1_25CollectiveMainloopFwdSm80ILi4ELi1ELb0EN4cute5tupleIJNS5_1CILi128EEENS7_ILi96EEENS7_ILi64EEEEEELi64ENS_6half_tEfNS_4arch4Sm80ELb0ELb1ELb1ELb0ELb1ELb0ELb1ELb0EEENS1_21CollectiveEpilogueFwdINS6_IJS8_SA_S9_EEENS6_IJNS7_ILi1EEESI_SI_EEESC_SE_Li128ELb0ELb1ELb0ELb0EEENS1_19SingleTileSchedulerILb0ELb0ELb1ELi128EEEEEEEEEvNT_6ParamsE)
        /*020c*/ 	.word	0x00000040


	//----- nvinfo : EIATTR_MIN_STACK_SIZE
	.align		4
.L_98:
        /*0210*/ 	.byte	0x04, 0x12
        /*0212*/ 	.short	(.L_100 - .L_99)
	.align		4
.L_99:
        /*0214*/ 	.word	index@(_ZN7cutlass13device_kernelIN5flash19enable_sm80_to_sm89INS1_16FlashAttnFwdSm80INS1_25CollectiveMainloopFwdSm80ILi4ELi1ELb0EN4cute5tupleIJNS5_1CILi128EEENS7_ILi96EEENS7_ILi64EEEEEELi64ENS_6half_tEfNS_4arch4Sm80ELb0ELb1ELb1ELb1ELb1ELb0ELb1ELb0EEENS1_21CollectiveEpilogueFwdINS6_IJS8_SA_S9_EEENS6_IJNS7_ILi1EEESI_SI_EEESC_SE_Li128ELb1ELb1ELb0ELb0EEENS1_19SingleTileSchedulerILb1ELb0ELb1ELi128EEEEEEEEEvNT_6ParamsE)
        /*0218*/ 	.word	0x00000048


	//----- nvinfo : EIATTR_MIN_STACK_SIZE
	.align		4
.L_100:
        /*021c*/ 	.byte	0x04, 0x12
        /*021e*/ 	.short	(.L_102 - .L_101)
	.align		4
.L_101:
        /*0220*/ 	.word	index@(_ZN7cutlass13device_kernelIN5flash19enable_sm80_to_sm89INS1_16FlashAttnFwdSm80INS1_25CollectiveMainloopFwdSm80ILi4ELi1ELb0EN4cute5tupleIJNS5_1CILi128EEENS7_ILi96EEENS7_ILi64EEEEEELi64ENS_6half_tEfNS_4arch4Sm80ELb0ELb1ELb1ELb1ELb1ELb1ELb1ELb0EEENS1_21CollectiveEpilogueFwdINS6_IJS8_SA_S9_EEENS6_IJNS7_ILi1EEESI_SI_EEESC_SE_Li128ELb1ELb1ELb0ELb0EEENS1_19SingleTileSchedulerILb1ELb0ELb1ELi128EEEEEEEEEvNT_6ParamsE)
        /*0224*/ 	.word	0x00000050


	//----- nvinfo : EIATTR_MIN_STACK_SIZE
	.align		4
.L_102:
        /*0228*/ 	.byte	0x04, 0x12
        /*022a*/ 	.short	(.L_104 - .L_103)
	.align		4
.L_103:
        /*022c*/ 	.word	index@(_ZN7cutlass13device_kernelIN5flash19enable_sm80_to_sm89INS1_16FlashAttnFwdSm80INS1_25CollectiveMainloopFwdSm80ILi4ELi1ELb0EN4cute5tupleIJNS5_1CILi128EEENS7_ILi112EEENS7_ILi64EEEEEELi64ENS_6half_tEfNS_4arch4Sm80ELb1ELb0ELb1ELb0ELb1ELb0ELb1ELb0EEENS1_21CollectiveEpilogueFwdINS6_IJS8_SA_S9_EEENS6_IJNS7_ILi1EEESI_SI_EEESC_SE_Li128ELb0ELb1ELb0ELb0EEENS1_30DynamicPersistentTileSchedulerILi128ELi128ELb0ELb1ELb0EEEEEEEEEvNT_6ParamsE)
        /*0230*/ 	.word	0x000000a8


	//----- nvinfo : EIATTR_MIN_STACK_SIZE
	.align		4
.L_104:
        /*0234*/ 	.byte	0x04, 0x12
        /*0236*/ 	.short	(.L_106 - .L_105)
	.align		4
.L_105:
        /*0238*/ 	.word	index@(_ZN7cutlass13device_kernelIN5flash19enable_sm80_to_sm89INS1_16FlashAttnFwdSm80INS1_25CollectiveMainloopFwdSm80ILi4ELi1ELb0EN4cute5tupleIJNS5_1CILi128EEENS7_ILi112EEENS7_ILi64EEEEEELi64ENS_6half_tEfNS_4arch4Sm80ELb1ELb0ELb1ELb1ELb1ELb0ELb1ELb0EEENS1_21CollectiveEpilogueFwdINS6_IJS8_SA_S9_EEENS6_IJNS7_ILi1EEESI_SI_EEESC_SE_Li128ELb1ELb1ELb0ELb0EEENS1_19SingleTileSchedulerILb1ELb0ELb1ELi128EEEEEEEEEvNT_6ParamsE)
        /*023c*/ 	.word	0x00000078


	//----- nvinfo : EIATTR_MIN_STACK_SIZE
	.align		4
.L_106:
        /*0240*/ 	.byte	0x04, 0x12
        /*0242*/ 	.short	(.L_108 - .L_107)
	.align		4
.L_107:
        /*0244*/ 	.word	index@(_ZN7cutlass13device_kernelIN5flash19enable_sm80_to_sm89INS1_16FlashAttnFwdSm80INS1_25CollectiveMainloopFwdSm80ILi4ELi1ELb0EN4cute5tupleIJNS5_1CILi128EEENS7_ILi112EEENS7_ILi64EEEEEELi64ENS_6half_tEfNS_4arch4Sm80ELb1ELb0ELb1ELb1ELb1ELb1ELb1ELb0EEENS1_21CollectiveEpilogueFwdINS6_IJS8_SA_S9_EEENS6_IJNS7_ILi1EEESI_SI_EEESC_SE_Li128ELb1ELb1ELb0ELb0EEENS1_19SingleTileSchedulerILb1ELb0ELb1ELi128EEEEEEEEEvNT_6ParamsE)
        /*0248*/ 	.word	0x00000068


	//----- nvinfo : EIATTR_MIN_STACK_SIZE
	.align		4
.L_108:
        /*024c*/ 	.byte	0x04, 0x12
        /*024e*/ 	.short	(.L_110 - .L_109)
	.align		4
.L_109:
        /*0250*/ 	.word	index@(_ZN7cutlass13device_kernelIN5flash19enable_sm80_to_sm89INS1_16FlashAttnFwdSm80INS1_25CollectiveMainloopFwdSm80ILi4ELi1ELb0EN4cute5tupleIJNS5_1CILi128EEENS7_ILi112EEENS7_ILi64EEEEEELi64ENS_6half_tEfNS_4arch4Sm80ELb0ELb0ELb0ELb0ELb1ELb0ELb1ELb0EEENS1_21CollectiveEpilogueFwdINS6_IJS8_SA_S9_EEENS6_IJNS7_ILi1EEESI_SI_EEESC_SE_Li128ELb0ELb1ELb0ELb0EEENS1_19SingleTileSchedulerILb0ELb0ELb1ELi128EEEEEEEEEvNT_6ParamsE)
        /*0254*/ 	.word	0x00000040


	//----- nvinfo : EIATTR_MIN_STACK_SIZE
	.align		4
.L_110:
        /*0258*/ 	.byte	0x04, 0x12
        /*025a*/ 	.short	(.L_112 - .L_111)
	.align		4
.L_111:
        /*025c*/ 	.word	index@(_ZN7cutlass13device_kernelIN5flash19enable_sm80_to_sm89INS1_16FlashAttnFwdSm80INS1_25CollectiveMainloopFwdSm80ILi4ELi1ELb0EN4cute5tupleIJNS5_1CILi128EEENS7_ILi112EEENS7_ILi64EEEEEELi64ENS_6half_tEfNS_4arch4Sm80ELb0ELb0ELb0ELb1ELb1ELb0ELb1ELb0EEENS1_21CollectiveEpilogueFwdINS6_IJS8_SA_S9_EEENS6_IJNS7_ILi1EEESI_SI_EEESC_SE_Li128ELb1ELb1ELb0ELb0EEENS1_19SingleTileSchedulerILb1ELb0ELb1ELi128EEEEEEEEEvNT_6ParamsE)
        /*0260*/ 	.word	0x00000020


	//----- nvinfo : EIATTR_MIN_STACK_SIZE
	.align		4
.L_112:
        /*0264*/ 	.byte	0x04, 0x12
        /*0266*/ 	.short	(.L_114 - .L_113)
	.align		4
.L_113:
        /*0268*/ 	.word	index@(_ZN7cutlass13device_kernelIN5flash19enable_sm80_to_sm89INS1_16FlashAttnFwdSm80INS1_25CollectiveMainloopFwdSm80ILi4ELi1ELb0EN4cute5tupleIJNS5_1CILi128EEENS7_ILi112EEENS7_ILi64EEEEEELi64ENS_6half_tEfNS_4arch4Sm80ELb0ELb0ELb0ELb1ELb1ELb1ELb1ELb0EEENS1_21CollectiveEpilogueFwdINS6_IJS8_SA_S9_EEENS6_IJNS7_ILi1EEESI_SI_EEESC_SE_Li128ELb1ELb1ELb0ELb0EEENS1_19SingleTileSchedulerILb1ELb0ELb1ELi128EEEEEEEEEvNT_6ParamsE)
        /*026c*/ 	.word	0x00000038


	//----- nvinfo : EIATTR_MIN_STACK_SIZE
	.align		4
.L_114:
        /*0270*/ 	.byte	0x04, 0x12
        /*0272*/ 	.short	(.L_116 - .L_115)
	.align		4
.L_115:
        /*0274*/ 	.word	index@(_ZN7cutlass13device_kernelIN5flash19enable_sm80_to_sm89INS1_16FlashAttnFwdSm80INS1_25CollectiveMainloopFwdSm80ILi4ELi1ELb0EN4cute5tupleIJNS5_1CILi128EEENS7_ILi96EEENS7_ILi64EEEEEELi64ENS_6half_tEfNS_4arch4Sm80ELb0ELb1ELb0ELb0ELb1ELb0ELb1ELb0EEENS1_21CollectiveEpilogueFwdINS6_IJS8_SA_S9_EEENS6_IJNS7_ILi1EEESI_SI_EEESC_SE_Li128ELb0ELb1ELb0ELb0EEENS1_19SingleTileSchedulerILb0ELb0ELb1ELi128EEEEEEEEEvNT_6ParamsE)
        /*0278*/ 	.word	0x00000008


	//----- nvinfo : EIATTR_MIN_STACK_SIZE
	.align		4
.L_116:
        /*027c*/ 	.byte	0x04, 0x12
        /*027e*/ 	.short	(.L_118 - .L_117)
	.align		4
.L_117:
        /*0280*/ 	.word	index@(_ZN7cutlass13device_kernelIN5flash19enable_sm80_to_sm89INS1_16FlashAttnFwdSm80INS1_25CollectiveMainloopFwdSm80ILi4ELi1ELb0EN4cute5tupleIJNS5_1CILi128EEENS7_ILi96EEENS7_ILi64EEEEEELi64ENS_6half_tEfNS_4arch4Sm80ELb0ELb1ELb0ELb1ELb1ELb0ELb1ELb0EEENS1_21CollectiveEpilogueFwdINS6_IJS8_SA_S9_EEENS6_IJNS7_ILi1EEESI_SI_EEESC_SE_Li128ELb1ELb1ELb0ELb0EEENS1_19SingleTileSchedulerILb1ELb0ELb1ELi128EEEEEEEEEvNT_6ParamsE)
        /*0284*/ 	.word	0x00000000


	//----- nvinfo : EIATTR_MIN_STACK_SIZE
	.align		4
.L_118:
        /*0288*/ 	.byte	0x04, 0x12
        /*028a*/ 	.short	(.L_120 - .L_119)
	.align		4
.L_119:
        /*028c*/ 	.word	index@(_ZN7cutlass13device_kernelIN5flash19enable_sm80_to_sm89INS1_16FlashAttnFwdSm80INS1_25CollectiveMainloopFwdSm80ILi4ELi1ELb0EN4cute5tupleIJNS5_1CILi128EEENS7_ILi96EEENS7_ILi64EEEEEELi64ENS_6half_tEfNS_4arch4Sm80ELb0ELb1ELb0ELb1ELb1ELb1ELb1ELb0EEENS1_21CollectiveEpilogueFwdINS6_IJS8_SA_S9_EEENS6_IJNS7_ILi1EEESI_SI_EEESC_SE_Li128ELb1ELb1ELb0ELb0EEENS1_19SingleTileSchedulerILb1ELb0ELb1ELi128EEEEEEEEEvNT_6ParamsE)
        /*0290*/ 	.word	0x00000040


	//----- nvinfo : EIATTR_MIN_STACK_SIZE
	.align		4
.L_120:
        /*0294*/ 	.byte	0x04, 0x12
        /*0296*/ 	.short	(.L_122 - .L_121)
	.align		4
.L_121:
        /*0298*/ 	.word	index@(_ZN7cutlass13device_kernelIN5flash19enable_sm80_to_sm89INS1_16FlashAttnFwdSm80INS1_25CollectiveMainloopFwdSm80ILi4ELi1ELb0EN4cute5tupleIJNS5_1CILi128EEENS7_ILi112EEENS7_ILi64EEEEEELi64ENS_6half_tEfNS_4arch4Sm80ELb1ELb0ELb0ELb0ELb1ELb0ELb1ELb0EEENS1_21CollectiveEpilogueFwdINS6_IJS8_SA_S9_EEENS6_IJNS7_ILi1EEESI_SI_EEESC_SE_Li128ELb0ELb1ELb0ELb0EEENS1_30DynamicPersistentTileSchedulerILi128ELi128ELb0ELb1ELb0EEEEEEEEEvNT_6ParamsE)
        /*029c*/ 	.word	0x00000098


	//----- nvinfo : EIATTR_MIN_STACK_SIZE
	.align		4
.L_122:
        /*02a0*/ 	.byte	0x04, 0x12
        /*02a2*/ 	.short	(.L_124 - .L_123)
	.align		4
.L_123:
        /*02a4*/ 	.word	index@(_ZN7cutlass13device_kernelIN5flash19enable_sm80_to_sm89INS1_16FlashAttnFwdSm80INS1_25CollectiveMainloopFwdSm80ILi4ELi1ELb0EN4cute5tupleIJNS5_1CILi128EEENS7_ILi112EEENS7_ILi64EEEEEELi64ENS_6half_tEfNS_4arch4Sm80ELb1ELb0ELb0ELb1ELb1ELb0ELb1ELb0EEENS1_21CollectiveEpilogueFwdINS6_IJS8_SA_S9_EEENS6_IJNS7_ILi1EEESI_SI_EEESC_SE_Li128ELb1ELb1ELb0ELb0EEENS1_19SingleTileSchedulerILb1ELb0ELb1ELi128EEEEEEEEEvNT_6ParamsE)
        /*02a8*/ 	.word	0x00000068


	//----- nvinfo : EIATTR_MIN_STACK_SIZE
	.align		4
.L_124:
        /*02ac*/ 	.byte	0x04, 0x12
        /*02ae*/ 	.short	(.L_126 - .L_125)
	.align		4
.L_125:
        /*02b0*/ 	.word	index@(_ZN7cutlass13device_kernelIN5flash19enable_sm80_to_sm89INS1_16FlashAttnFwdSm80INS1_25CollectiveMainloopFwdSm80ILi4ELi1ELb0EN4cute5tupleIJNS5_1CILi128EEENS7_ILi112EEENS7_ILi64EEEEEELi64ENS_6half_tEfNS_4arch4Sm80ELb1ELb0ELb0ELb1ELb1ELb1ELb1ELb0EEENS1_21CollectiveEpilogueFwdINS6_IJS8_SA_S9_EEENS6_IJNS7_ILi1EEESI_SI_EEESC_SE_Li128ELb1ELb1ELb0ELb0EEENS1_19SingleTileSchedulerILb1ELb0ELb1ELi128EEEEEEEEEvNT_6ParamsE)
        /*02b4*/ 	.word	0x00000050
.L_126:


//--------------------- .nv.info._ZN7cutlass13device_kernelIN5flash19enable_sm80_to_sm89INS1_16FlashAttnFwdSm80INS1_25CollectiveMainloopFwdSm80ILi4ELi1ELb0EN4cute5tupleIJNS5_1CILi128EEENS7_ILi112EEENS7_ILi64EEEEEELi64ENS_6half_tEfNS_4arch4Sm80ELb0ELb0ELb1ELb0ELb1ELb0ELb1ELb0EEENS1_21CollectiveEpilogueFwdINS6_IJS8_SA_S9_EEENS6_IJNS7_ILi1EEESI_SI_EEESC_SE_Li128ELb0ELb1ELb0ELb0EEENS1_19SingleTileSchedulerILb0ELb0ELb1ELi128EEEEEEEEEvNT_6ParamsE --------------------------
	.section	.nv.info._ZN7cutlass13device_kernelIN5flash19enable_sm80_to_sm89INS1_16FlashAttnFwdSm80INS1_25CollectiveMainloopFwdSm80ILi4ELi1ELb0EN4cute5tupleIJNS5_1CILi128EEENS7_ILi112EEENS7_ILi64EEEEEELi64ENS_6half_tEfNS_4arch4Sm80ELb0ELb0ELb1ELb0ELb1ELb0ELb1ELb0EEENS1_21CollectiveEpilogueFwdINS6_IJS8_SA_S9_EEENS6_IJNS7_ILi1EEESI_SI_EEESC_SE_Li128ELb0ELb1ELb0ELb0EEENS1_19SingleTileSchedulerILb0ELb0ELb1ELi128EEEEEEEEEvNT_6ParamsE,"",@"SHT_CUDA_INFO"
	.sectionflags	@""
	.align	4


	//----- nvinfo : EIATTR_CUDA_API_VERSION
	.align		4
        /*0000*/ 	.byte	0x04, 0x37
        /*0002*/ 	.short	(.L_128 - .L_127)
.L_127:
        /*0004*/ 	.word	0x00000082


	//----- nvinfo : EIATTR_SW2861232_WAR
	.align		4
.L_128:
        /*0008*/ 	.byte	0x01, 0x35
	.zero		2


	//----- nvinfo : EIATTR_PARAM_CBANK
	.align		4
        /*000c*/ 	.byte	0x04, 0x0a
        /*000e*/ 	.short	(.L_130 - .L_129)
	.align		4
.L_129:
        /*0010*/ 	.word	index@(.nv.constant0._ZN7cutlass13device_kernelIN5flash19enable_sm80_to_sm89INS1_16FlashAttnFwdSm80INS1_25CollectiveMainloopFwdSm80ILi4ELi1ELb0EN4cute5tupleIJNS5_1CILi128EEENS7_ILi112EEENS7_ILi64EEEEEELi64ENS_6half_tEfNS_4arch4Sm80ELb0ELb0ELb1ELb0ELb1ELb0ELb1ELb0EEENS1_21CollectiveEpilogueFwdINS6_IJS8_SA_S9_EEENS6_IJNS7_ILi1EEESI_SI_EEESC_SE_Li128ELb0ELb1ELb0ELb0EEENS1_19SingleTileSchedulerILb0ELb0ELb1ELi128EEEEEEEEEvNT_6ParamsE)
        /*0014*/ 	.short	0x0160
        /*0016*/ 	.short	0x0418


	//----- nvinfo : EIATTR_CBANK_PARAM_SIZE
	.align		4
.L_130:
        /*0018*/ 	.byte	0x03, 0x19
        /*001a*/ 	.short	0x0418


	//----- nvinfo : EIATTR_KPARAM_INFO
	.align		4
        /*001c*/ 	.byte	0x04, 0x17
        /*001e*/ 	.short	(.L_132 - .L_131)
.L_131:
        /*0020*/ 	.word	0x00000000
        /*0024*/ 	.short	0x0000
        /*0026*/ 	.short	0x0000
        /*0028*/ 	.byte	0x00, 0xf0, 0x61, 0x10


	//----- nvinfo : EIATTR_MAXREG_COUNT
	.align		4
.L_132:
        /*002c*/ 	.byte	0x03, 0x1b
        /*002e*/ 	.short	0x00ff


	//----- nvinfo : EIATTR_NUM_BARRIERS
	.align		4
        /*0030*/ 	.byte	0x02, 0x4c
        /*0032*/ 	.byte	0x02
	.zero		1


	//----- nvinfo : EIATTR_ANNOTATIONS
	.align		4
        /*0034*/ 	.byte	0x04, 0x55
        /*0036*/ 	.short	(.L_134 - .L_133)


	//   ....[0]....
.L_133:
        /*0038*/ 	.word	0x00000001
        /*003c*/ 	.byte	0x80, 0x03, 0x00, 0x00, 0x01, 0x00, 0x00, 0x00, 0xc0, 0x03, 0x00, 0x00, 0x01, 0x00, 0x00, 0x00
        /* <DEDUP_REMOVED lines=43> */
        /*02fc*/ 	.byte	0xf0, 0xd8, 0x00, 0x00


	//----- nvinfo : EIATTR_MERCURY_ISA_VERSION
	.align		4
.L_134:
        /*0300*/ 	.byte	0x03, 0x5f
        /*0302*/ 	.short	0x0000


	//----- nvinfo : EIATTR_COOP_GROUP_MASK_REGIDS
	.align		4
        /*0304*/ 	.byte	0x04, 0x29
        /*0306*/ 	.short	(.L_136 - .L_135)


	//   ....[0]....
.L_135:
        /*0308*/ 	.word	0xffffffff


	//   ....[1]....
        /*030c*/ 	.word	0xffffffff


	//   ....[2]....
        /*0310*/ 	.word	0xffffffff


	//   ....[3]....
        /*0314*/ 	.word	0xffffffff


	//   ....[4]....
        /*0318*/ 	.word	0xffffffff


	//   ....[5]....
        /*031c*/ 	.word	0xffffffff


	//   ....[6]....
        /*0320*/ 	.word	0xffffffff


	//   ....[7]....
        /*0324*/ 	.word	0xffffffff


	//   ....[8]....
        /*0328*/ 	.word	0xffffffff


	//   ....[9]....
        /*032c*/ 	.word	0xffffffff


	//   ....[10]....
        /*0330*/ 	.word	0xffffffff


	//   ....[11]....
        /*0334*/ 	.word	0xffffffff


	//   ....[12]....
        /*0338*/ 	.word	0xffffffff


	//   ....[13]....
        /*033c*/ 	.word	0xffffffff


	//   ....[14]....
        /*0340*/ 	.word	0xffffffff


	//   ....[15]....
        /*0344*/ 	.word	0xffffffff


	//   ....[16]....
        /*0348*/ 	.word	0xffffffff


	//   ....[17]....
        /*034c*/ 	.word	0xffffffff


	//   ....[18]....
        /*0350*/ 	.word	0xffffffff


	//   ....[19]....
        /*0354*/ 	.word	0xffffffff


	//   ....[20]....
        /*0358*/ 	.word	0xffffffff


	//   ....[21]....
        /*035c*/ 	.word	0xffffffff


	//   ....[22]....
        /*0360*/ 	.word	0xffffffff


	//   ....[23]....
        /*0364*/ 	.word	0xffffffff


	//   ....[24]....
        /*0368*/ 	.word	0xffffffff


	//   ....[25]....
        /*036c*/ 	.word	0xffffffff


	//   ....[26]....
        /*0370*/ 	.word	0xffffffff


	//   ....[27]....
        /*0374*/ 	.word	0xffffffff


	//   ....[28]....
        /*0378*/ 	.word	0xffffffff


	//   ....[29]....
        /*037c*/ 	.word	0xffffffff


	//   ....[30]....
        /*0380*/ 	.word	0xffffffff


	//   ....[31]....
        /*0384*/ 	.word	0xffffffff


	//   ....[32]....
        /*0388*/ 	.word	0xffffffff


	//   ....[33]....
        /*038c*/ 	.word	0xffffffff


	//   ....[34]....
        /*0390*/ 	.word	0xffffffff


	//   ....[35]....
        /*0394*/ 	.word	0xffffffff


	//   ....[36]....
        /*0398*/ 	.word	0xffffffff


	//   ....[37]....
        /*039c*/ 	.word	0xffffffff


	//   ....[38]....
        /*03a0*/ 	.word	0xffffffff


	//   ....[39]....
        /*03a4*/ 	.word	0xffffffff


	//   ....[40]....
        /*03a8*/ 	.word	0xffffffff


	//   ....[41]....
        /*03ac*/ 	.word	0xffffffff


	//   ....[42]....
        /*03b0*/ 	.word	0xffffffff


	//   ....[43]....
        /*03b4*/ 	.word	0xffffffff


	//   ....[44]....
        /*03b8*/ 	.word	0xffffffff


	//   ....[45]....
        /*03bc*/ 	.word	0xffffffff


	//   ....[46]....
        /*03c0*/ 	.word	0xffffffff


	//   ....[47]....
        /*03c4*/ 	.word	0xffffffff


	//   ....[48]....
        /*03c8*/ 	.word	0xffffffff


	//   ....[49]....
        /*03cc*/ 	.word	0xffffffff


	//   ....[50]....
        /*03d0*/ 	.word	0xffffffff


	//   ....[51]....
        /*03d4*/ 	.word	0xffffffff


	//   ....[52]....
        /*03d8*/ 	.word	0xffffffff


	//   ....[53]....
        /*03dc*/ 	.word	0xffffffff


	//   ....[54]....
        /*03e0*/ 	.word	0xffffffff


	//   ....[55]....
        /*03e4*/ 	.word	0xffffffff


	//   ....[56]....
        /*03e8*/ 	.word	0xffffffff


	//   ....[57]....
        /*03ec*/ 	.word	0xffffffff


	//   ....[58]....
        /*03f0*/ 	.word	0xffffffff


	//   ....[59]....
        /*03f4*/ 	.word	0xffffffff


	//   ....[60]....
        /*03f8*/ 	.word	0xffffffff


	//   ....[61]....
        /*03fc*/ 	.word	0xffffffff


	//   ....[62]....
        /*0400*/ 	.word	0xffffffff


	//   ....[63]....
        /*0404*/ 	.word	0xffffffff


	//   ....[64]....
        /*0408*/ 	.word	0xffffffff


	//   ....[65]....
        /*040c*/ 	.word	0xffffffff


	//   ....[66]....
        /*0410*/ 	.word	0xffffffff


	//   ....[67]....
        /*0414*/ 	.word	0xffffffff


	//   ....[68]....
        /*0418*/ 	.word	0xffffffff


	//   ....[69]....
        /*041c*/ 	.word	0xffffffff


	//   ....[70]....
        /*0420*/ 	.word	0xffffffff


	//   ....[71]....
        /*0424*/ 	.word	0xffffffff


	//   ....[72]....
        /*0428*/ 	.word	0xffffffff


	//   ....[73]....
        /*042c*/ 	.word	0xffffffff


	//   ....[74]....
        /*0430*/ 	.word	0xffffffff


	//   ....[75]....
        /*0434*/ 	.word	0xffffffff


	//   ....[76]....
        /*0438*/ 	.word	0xffffffff


	//   ....[77]....
        /*043c*/ 	.word	0xffffffff


	//   ....[78]....
        /*0440*/ 	.word	0xffffffff


	//   ....[79]....
        /*0444*/ 	.word	0xffffffff


	//   ....[80]....
        /*0448*/ 	.word	0xffffffff


	//   ....[81]....
        /*044c*/ 	.word	0xffffffff


	//   ....[82]....
        /*0450*/ 	.word	0xffffffff


	//   ....[83]....
        /*0454*/ 	.word	0xffffffff


	//   ....[84]....
        /*0458*/ 	.word	0xffffffff


	//   ....[85]....
        /*045c*/ 	.word	0xffffffff


	//   ....[86]....
        /*0460*/ 	.word	0xffffffff


	//   ....[87]....
        /*0464*/ 	.word	0xffffffff


	//   ....[88]....
        /*0468*/ 	.word	0xffffffff


	//   ....[89]....
        /*046c*/ 	.word	0xffffffff


	//   ....[90]....
        /*0470*/ 	.word	0xffffffff


	//   ....[91]....
        /*0474*/ 	.word	0xffffffff


	//   ....[92]....
        /*0478*/ 	.word	0xffffffff


	//   ....[93]....
        /*047c*/ 	.word	0xffffffff


	//   ....[94]....
        /*0480*/ 	.word	0xffffffff


	//   ....[95]....
        /*0484*/ 	.word	0xffffffff


	//   ....[96]....
        /*0488*/ 	.word	0xffffffff


	//   ....[97]....
        /*048c*/ 	.word	0xffffffff


	//   ....[98]....
        /*0490*/ 	.word	0xffffffff


	//   ....[99]....
        /*0494*/ 	.word	0xffffffff


	//   ....[100]....
        /*0498*/ 	.word	0xffffffff


	//   ....[101]....
        /*049c*/ 	.word	0xffffffff


	//   ....[102]....
        /*04a0*/ 	.word	0xffffffff


	//   ....[103]....
        /*04a4*/ 	.word	0xffffffff


	//   ....[104]....
        /*04a8*/ 	.word	0xffffffff


	//   ....[105]....
        /*04ac*/ 	.word	0xffffffff


	//   ....[106]....
        /*04b0*/ 	.word	0xffffffff


	//   ....[107]....
        /*04b4*/ 	.word	0xffffffff


	//   ....[108]....
        /*04b8*/ 	.word	0xffffffff


	//   ....[109]....
        /*04bc*/ 	.word	0xffffffff


	//   ....[110]....
        /*04c0*/ 	.word	0xffffffff


	//   ....[111]....
        /*04c4*/ 	.word	0xffffffff


	//   ....[112]....
        /*04c8*/ 	.word	0xffffffff


	//   ....[113]....
        /*04cc*/ 	.word	0xffffffff


	//   ....[114]....
        /*04d0*/ 	.word	0xffffffff


	//   ....[115]....
        /*04d4*/ 	.word	0xffffffff


	//   ....[116]....
        /*04d8*/ 	.word	0xffffffff


	//   ....[117]....
        /*04dc*/ 	.word	0xffffffff


	//   ....[118]....
        /*04e0*/ 	.word	0xffffffff


	//   ....[119]....
        /*04e4*/ 	.word	0xffffffff


	//   ....[120]....
        /*04e8*/ 	.word	0xffffffff


	//   ....[121]....
        /*04ec*/ 	.word	0xffffffff


	//   ....[122]....
        /*04f0*/ 	.word	0xffffffff


	//   ....[123]....
        /*04f4*/ 	.word	0xffffffff


	//   ....[124]....
        /*04f8*/ 	.word	0xffffffff


	//   ....[125]....
        /*04fc*/ 	.word	0xffffffff


	//   ....[126]....
        /*0500*/ 	.word	0xffffffff


	//   ....[127]....
        /*0504*/ 	.word	0xffffffff


	//   ....[128]....
        /*0508*/ 	.word	0xffffffff


	//   ....[129]....
        /*050c*/ 	.word	0xffffffff


	//   ....[130]....
        /*0510*/ 	.word	0xffffffff


	//   ....[131]....
        /*0514*/ 	.word	0xffffffff


	//   ....[132]....
        /*0518*/ 	.word	0xffffffff


	//   ....[133]....
        /*051c*/ 	.word	0xffffffff


	//----- nvinfo : EIATTR_COOP_GROUP_INSTR_OFFSETS
	.align		4
.L_136:
        /*0520*/ 	.byte	0x04, 0x28
        /*0522*/ 	.short	(.L_138 - .L_137)


	//   ....[0]....
.L_137:
        /*0524*/ 	.word	0x000005f0


	//   ....[1]....
        /*0528*/ 	.word	0x00000630


	//   ....[2]....
        /*052c*/ 	.word	0x00000650


	//   ....[3]....
        /*0530*/ 	.word	0x00000670


	//   ....[4]....
        /*0534*/ 	.word	0x000006a0


	//   ....[5]....
        /*0538*/ 	.word	0x000006d0


	//   ....[6]....
        /*053c*/ 	.word	0x000006f0


	//   ....[7]....
        /*0540*/ 	.word	0x00000760


	//   ....[8]....
        /*0544*/ 	.word	0x000007b0


	//   ....[9]....
        /*0548*/ 	.word	0x00000880


	//   ....[10]....
        /*054c*/ 	.word	0x00000890


	//   ....[11]....
        /*0550*/ 	.word	0x000008c0


	//   ....[12]....
        /*0554*/ 	.word	0x00000900


	//   ....[13]....
        /*0558*/ 	.word	0x00000950


	//   ....[14]....
        /*055c*/ 	.word	0x00000980


	//   ....[15]....
        /*0560*/ 	.word	0x00000990


	//   ....[16]....
        /*0564*/ 	.word	0x00000de0


	//   ....[17]....
        /*0568*/ 	.word	0x00000e10


	//   ....[18]....
        /*056c*/ 	.word	0x00000e30


	//   ....[19]....
        /*0570*/ 	.word	0x00000e50


	//   ....[20]....
        /*0574*/ 	.word	0x00000e70


	//   ....[21]....
        /*0578*/ 	.word	0x00000e80


	//   ....[22]....
        /*057c*/ 	.word	0x00000e90


	//   ....[23]....
        /*0580*/ 	.word	0x00000ec0


	//   ....[24]....
        /*0584*/ 	.word	0x00000ef0


	//   ....[25]....
        /*0588*/ 	.word	0x00000f40


	//   ....[26]....
        /*058c*/ 	.word	0x00000f70


	//   ....[27]....
        /*0590*/ 	.word	0x00000fc0


	//   ....[28]....
        /*0594*/ 	.word	0x00000ff0


	//   ....[29]....
        /*0598*/ 	.word	0x00001060


	//   ....[30]....
        /*059c*/ 	.word	0x000016a0


	//   ....[31]....
        /*05a0*/ 	.word	0x000016b0


	//   ....[32]....
        /*05a4*/ 	.word	0x000016c0


	//   ....[33]....
        /*05a8*/ 	.word	0x000016d0


	//   ....[34]....
        /*05ac*/ 	.word	0x000016e0


	//   ....[35]....
        /*05b0*/ 	.word	0x000016f0


	//   ....[36]....
        /*05b4*/ 	.word	0x00001700


	//   ....[37]....
        /*05b8*/ 	.word	0x00001720


	//   ....[38]....
        /*05bc*/ 	.word	0x00001760


	//   ....[39]....
        /*05c0*/ 	.word	0x00001770


	//   ....[40]....
        /*05c4*/ 	.word	0x000017a0


	//   ....[41]....
        /*05c8*/ 	.word	0x000017d0


	//   ....[42]....
        /*05cc*/ 	.word	0x000017f0


	//   ....[43]....
        /*05d0*/ 	.word	0x00001800


	//   ....[44]....
        /*05d4*/ 	.word	0x00003320


	//   ....[45]....
        /*05d8*/ 	.word	0x00003330


	//   ....[46]....
        /*05dc*/ 	.word	0x00003340


	//   ....[47]....
        /*05e0*/ 	.word	0x00003350


	//   ....[48]....
        /*05e4*/ 	.word	0x00003360


	//   ....[49]....
        /*05e8*/ 	.word	0x00003370


	//   ....[50]....
        /*05ec*/ 	.word	0x00003380


	//   ....[51]....
        /*05f0*/ 	.word	0x00003390


	//   ....[52]....
        /*05f4*/ 	.word	0x000033a0


	//   ....[53]....
        /*05f8*/ 	.word	0x000033b0


	//   ....[54]....
        /*05fc*/ 	.word	0x000033c0


	//   ....[55]....
        /*0600*/ 	.word	0x000033d0


	//   ....[56]....
        /*0604*/ 	.word	0x000033e0


	//   ....[57]....
        /*0608*/ 	.word	0x000033f0


	//   ....[58]....
        /*060c*/ 	.word	0x00004490


	//   ....[59]....
        /*0610*/ 	.word	0x000044d0


	//   ....[60]....
        /*0614*/ 	.word	0x000045d0


	//   ....[61]....
        /*0618*/ 	.word	0x00004600


	//   ....[62]....
        /*061c*/ 	.word	0x00004630


	//   ....[63]....
        /*0620*/ 	.word	0x000046d0


	//   ....[64]....
        /*0624*/ 	.word	0x000047a0


	//   ....[65]....
        /*0628*/ 	.word	0x000048e0


	//   ....[66]....
        /*062c*/ 	.word	0x00007900


	//   ....[67]....
        /*0630*/ 	.word	0x00007920


	//   ....[68]....
        /*0634*/ 	.word	0x00007930


	//   ....[69]....
        /*0638*/ 	.word	0x00007940


	//   ....[70]....
        /*063c*/ 	.word	0x00007950


	//   ....[71]....
        /*0640*/ 	.word	0x00007960


	//   ....[72]....
        /*0644*/ 	.word	0x00007970


	//   ....[73]....
        /*0648*/ 	.word	0x00007990


	//   ....[74]....
        /*064c*/ 	.word	0x000079a0


	//   ....[75]....
        /*0650*/ 	.word	0x000079c0


	//   ....[76]....
        /*0654*/ 	.word	0x00007a10


	//   ....[77]....
        /*0658*/ 	.word	0x00007a50


	//   ....[78]....
        /*065c*/ 	.word	0x00007a70


	//   ....[79]....
        /*0660*/ 	.word	0x00007a80


	//   ....[80]....
        /*0664*/ 	.word	0x00007e70


	//   ....[81]....
        /*0668*/ 	.word	0x00007e90


	//   ....[82]....
        /*066c*/ 	.word	0x00007eb0


	//   ....[83]....
        /*0670*/ 	.word	0x00007ee0


	//   ....[84]....
        /*0674*/ 	.word	0x00007f10


	//   ....[85]....
        /*0678*/ 	.word	0x00007f60


	//   ....[86]....
        /*067c*/ 	.word	0x00007f90


	//   ....[87]....
        /*0680*/ 	.word	0x00007fc0


	//   ....[88]....
        /*0684*/ 	.word	0x00007fd0


	//   ....[89]....
        /*0688*/ 	.word	0x00007ff0


	//   ....[90]....
        /*068c*/ 	.word	0x00008060


	//   ....[91]....
        /*0690*/ 	.word	0x00008080


	//   ....[92]....
        /*0694*/ 	.word	0x000080b0


	//   ....[93]....
        /*0698*/ 	.word	0x000080c0


	//   ....[94]....
        /*069c*/ 	.word	0x00009cf0


	//   ....[95]....
        /*06a0*/ 	.word	0x00009f40


	//   ....[96]....
        /*06a4*/ 	.word	0x00009f80


	//   ....[97]....
        /*06a8*/ 	.word	0x00009f90


	//   ....[98]....
        /*06ac*/ 	.word	0x0000a000


	//   ....[99]....
        /*06b0*/ 	.word	0x0000a050


	//   ....[100]....
        /*06b4*/ 	.word	0x0000a1b0


	//   ....[101]....
        /*06b8*/ 	.word	0x0000a510


	//   ....[102]....
        /*06bc*/ 	.word	0x0000cfd0


	//   ....[103]....
        /*06c0*/ 	.word	0x0000cfe0


	//   ....[104]....
        /*06c4*/ 	.word	0x0000cff0


	//   ....[105]....
        /*06c8*/ 	.word	0x0000d000


	//   ....[106]....
        /*06cc*/ 	.word	0x0000d030


	//   ....[107]....
        /*06d0*/ 	.word	0x0000d070


	//   ....[108]....
        /*06d4*/ 	.word	0x0000d080


	//   ....[109]....
        /*06d8*/ 	.word	0x0000d090


	//   ....[110]....
        /*06dc*/ 	.word	0x0000e050


	//   ....[111]....
        /*06e0*/ 	.word	0x0000e080


	//   ....[112]....
        /*06e4*/ 	.word	0x0000e0a0


	//   ....[113]....
        /*06e8*/ 	.word	0x0000e0c0


	//   ....[114]....
        /*06ec*/ 	.word	0x0000e240


	//   ....[115]....
        /*06f0*/ 	.word	0x0000e260


	//   ....[116]....
        /*06f4*/ 	.word	0x0000e270


	//   ....[117]....
        /*06f8*/ 	.word	0x0000e280


	//   ....[118]....
        /*06fc*/ 	.word	0x0000e2b0


	//   ....[119]....
        /*0700*/ 	.word	0x0000e2d0


	//   ....[120]....
        /*0704*/ 	.word	0x0000e320


	//   ....[121]....
        /*0708*/ 	.word	0x0000e360


	//   ....[122]....
        /*070c*/ 	.word	0x0000e370


	//   ....[123]....
        /*0710*/ 	.word	0x0000e380


	//   ....[124]....
        /*0714*/ 	.word	0x0000e450


	//   ....[125]....
        /*0718*/ 	.word	0x0000e490


	//   ....[126]....
        /*071c*/ 	.word	0x0000e4c0


	//   ....[127]....
        /*0720*/ 	.word	0x0000e4e0


	//   ....[128]....
        /*0724*/ 	.word	0x0000e500


	//   ....[129]....
        /*0728*/ 	.word	0x0000e520


	//   ....[130]....
        /*072c*/ 	.word	0x0000e530


	//   ....[131]....
        /*0730*/ 	.word	0x0000e550


	//   ....[132]....
        /*0734*/ 	.word	0x0000e680


	//   ....[133]....
        /*0738*/ 	.word	0x0000e690


	//----- nvinfo : EIATTR_EXIT_INSTR_OFFSETS
	.align		4
.L_138:
        /*073c*/ 	.byte	0x04, 0x1c
        /*073e*/ 	.short	(.L_140 - .L_139)


	//   ....[0]....
.L_139:
        /*0740*/ 	.word	0x00000040


	//   ....[1]....
        /*0744*/ 	.word	0x0000e6c0


	//   ....[2]....
        /*0748*/ 	.word	0x0000e700


	//----- nvinfo : EIATTR_CTAIDZ_USED
	.align		4
.L_140:
        /*074c*/ 	.byte	0x01, 0x04
	.zero		2


	//----- nvinfo : EIATTR_MAX_THREADS
	.align		4
        /*0750*/ 	.byte	0x04, 0x05
        /*0752*/ 	.short	(.L_142 - .L_141)
.L_141:
        /*0754*/ 	.word	0x00000080
        /*0758*/ 	.word	0x00000001
        /*075c*/ 	.word	0x00000001
.L_142:


//--------------------- .nv.info._ZN7cutlass13device_kernelIN5flash19enable_sm80_to_sm89INS1_16FlashAttnFwdSm80INS1_25CollectiveMainloopFwdSm80ILi4ELi1ELb0EN4cute5tupleIJNS5_1CILi128EEENS7_ILi112EEENS7_ILi64EEEEEELi64ENS_6half_tEfNS_4arch4Sm80ELb0ELb0ELb1ELb1ELb1ELb0ELb1ELb0EEENS1_21CollectiveEpilogueFwdINS6_IJS8_SA_S9_EEENS6_IJNS7_ILi1EEESI_SI_EEESC_SE_Li128ELb1ELb1ELb0ELb0EEENS1_19SingleTileSchedulerILb1ELb0ELb1ELi128EEEEEEEEEvNT_6ParamsE --------------------------
	.section	.nv.info._ZN7cutlass13device_kernelIN5flash19enable_sm80_to_sm89INS1_16FlashAttnFwdSm80INS1_25CollectiveMainloopFwdSm80ILi4ELi1ELb0EN4cute5tupleIJNS5_1CILi128EEENS7_ILi112EEENS7_ILi64EEEEEELi64ENS_6half_tEfNS_4arch4Sm80ELb0ELb0ELb1ELb1ELb1ELb0ELb1ELb0EEENS1_21CollectiveEpilogueFwdINS6_IJS8_SA_S9_EEENS6_IJNS7_ILi1EEESI_SI_EEESC_SE_Li128ELb1ELb1ELb0ELb0EEENS1_19SingleTileSchedulerILb1ELb0ELb1ELi128EEEEEEEEEvNT_6ParamsE,"",@"SHT_CUDA_INFO"
	.sectionflags	@""
	.align	4


	//----- nvinfo : EIATTR_CUDA_API_VERSION
	.align		4
        /*0000*/ 	.byte	0x04, 0x37
        /*0002*/ 	.short	(.L_144 - .L_143)
.L_143:
        /*0004*/ 	.word	0x00000082


	//----- nvinfo : EIATTR_SW2861232_WAR
	.align		4
.L_144:
        /*0008*/ 	.byte	0x01, 0x35
	.zero		2


	//----- nvinfo : EIATTR_PARAM_CBANK
	.align		4
        /*000c*/ 	.byte	0x04, 0x0a
        /*000e*/ 	.short	(.L_146 - .L_145)
	.align		4
.L_145:
        /*0010*/ 	.word	index@(.nv.constant0._ZN7cutlass13device_kernelIN5flash19enable_sm80_to_sm89INS1_16FlashAttnFwdSm80INS1_25CollectiveMainloopFwdSm80ILi4ELi1ELb0EN4cute5tupleIJNS5_1CILi128EEENS7_ILi112EEENS7_ILi64EEEEEELi64ENS_6half_tEfNS_4arch4Sm80ELb0ELb0ELb1ELb1ELb1ELb0ELb1ELb0EEENS1_21CollectiveEpilogueFwdINS6_IJS8_SA_S9_EEENS6_IJNS7_ILi1EEESI_SI_EEESC_SE_Li128ELb1ELb1ELb0ELb0EEENS1_19SingleTileSchedulerILb1ELb0ELb1ELi128EEEEEEEEEvNT_6ParamsE)
        /*0014*/ 	.short	0x0160
        /*0016*/ 	.short	0x0418


	//----- nvinfo : EIATTR_CBANK_PARAM_SIZE
	.align		4
.L_146:
        /*0018*/ 	.byte	0x03, 0x19
        /*001a*/ 	.short	0x0418


	//----- nvinfo : EIATTR_KPARAM_INFO
	.align		4
        /*001c*/ 	.byte	0x04, 0x17
        /*001e*/ 	.short	(.L_148 - .L_147)
.L_147:
        /*0020*/ 	.word	0x00000000
        /*0024*/ 	.short	0x0000
        /*0026*/ 	.short	0x0000
        /*0028*/ 	.byte	0x00, 0xf0, 0x61, 0x10


	//----- nvinfo : EIATTR_MAXREG_COUNT
	.align		4
.L_148:
        /*002c*/ 	.byte	0x03, 0x1b
        /*002e*/ 	.short	0x00ff


	//----- nvinfo : EIATTR_NUM_BARRIERS
	.align		4
        /*0030*/ 	.byte	0x02, 0x4c
        /*0032*/ 	.byte	0x02
	.zero		1


	//----- nvinfo : EIATTR_ANNOTATIONS
	.align		4
        /*0034*/ 	.byte	0x04, 0x55
        /*0036*/ 	.short	(.L_150 - .L_149)


	//   ....[0]....
.L_149:
        /* <DEDUP_REMOVED lines=23> */
        /*019c*/ 	.byte	0x10, 0xd2, 0x00, 0x00, 0x01, 0x00, 0x00, 0x00, 0x20, 0xd2, 0x00, 0x00


	//----- nvinfo : EIATTR_MERCURY_ISA_VERSION
	.align		4
.L_150:
        /*01a8*/ 	.byte	0x03, 0x5f
        /*01aa*/ 	.short	0x0000


	//----- nvinfo : EIATTR_COOP_GROUP_MASK_REGIDS
	.align		4
        /*01ac*/ 	.byte	0x04, 0x29
        /*01ae*/ 	.short	(.L_152 - .L_151)


	//   ....[0]....
.L_151:
        /*01b0*/ 	.word	0xffffffff


	//   ....[1]....
        /*01b4*/ 	.word	0xffffffff


	//   ....[2]....
        /*01b8*/ 	.word	0xffffffff


	//   ....[3]....
        /*01bc*/ 	.word	0xffffffff


	//   ....[4]....
        /*01c0*/ 	.word	0xffffffff


	//   ....[5]....
        /*01c4*/ 	.word	0xffffffff


	//   ....[6]....
        /*01c8*/ 	.word	0xffffffff


	//   ....[7]....
        /*01cc*/ 	.word	0xffffffff


	//   ....[8]....
        /*01d0*/ 	.word	0xffffffff


	//   ....[9]....
        /*01d4*/ 	.word	0xffffffff


	//   ....[10]....
        /*01d8*/ 	.word	0xffffffff


	//   ....[11]....
        /*01dc*/ 	.word	0xffffffff


	//   ....[12]....
        /*01e0*/ 	.word	0xffffffff


	//   ....[13]....
        /*01e4*/ 	.word	0xffffffff


	//   ....[14]....
        /*01e8*/ 	.word	0xffffffff


	//   ....[15]....
        /*01ec*/ 	.word	0xffffffff


	//   ....[16]....
        /*01f0*/ 	.word	0xffffffff


	//   ....[17]....
        /*01f4*/ 	.word	0xffffffff


	//   ....[18]....
        /*01f8*/ 	.word	0xffffffff


	//   ....[19]....
        /*01fc*/ 	.word	0xffffffff


	//   ....[20]....
        /*0200*/ 	.word	0xffffffff


	//   ....[21]....
        /*0204*/ 	.word	0xffffffff


	//   ....[22]....
        /*0208*/ 	.word	0xffffffff


	//   ....[23]....
        /*020c*/ 	.word	0xffffffff


	//   ....[24]....
        /*0210*/ 	.word	0xffffffff


	//   ....[25]....
        /*0214*/ 	.word	0xffffffff


	//   ....[26]....
        /*0218*/ 	.word	0xffffffff


	//   ....[27]....
        /*021c*/ 	.word	0xffffffff


	//   ....[28]....
        /*0220*/ 	.word	0xffffffff


	//   ....[29]....
        /*0224*/ 	.word	0xffffffff


	//   ....[30]....
        /*0228*/ 	.word	0xffffffff


	//   ....[31]....
        /*022c*/ 	.word	0xffffffff


	//   ....[32]....
        /*0230*/ 	.word	0xffffffff


	//   ....[33]....
        /*0234*/ 	.word	0xffffffff


	//   ....[34]....
        /*0238*/ 	.word	0xffffffff


	//   ....[35]....
        /*023c*/ 	.word	0xffffffff


	//   ....[36]....
        /*0240*/ 	.word	0xffffffff


	//   ....[37]....
        /*0244*/ 	.word	0xffffffff


	//   ....[38]....
        /*0248*/ 	.word	0xffffffff


	//   ....[39]....
        /*024c*/ 	.word	0xffffffff


	//   ....[40]....
        /*0250*/ 	.word	0xffffffff


	//   ....[41]....
        /*0254*/ 	.word	0xffffffff


	//   ....[42]....
        /*0258*/ 	.word	0xffffffff


	//   ....[43]....
        /*025c*/ 	.word	0xffffffff


	//   ....[44]....
        /*0260*/ 	.word	0xffffffff


	//   ....[45]....
        /*0264*/ 	.word	0xffffffff


	//   ....[46]....
        /*0268*/ 	.word	0xffffffff


	//   ....[47]....
        /*026c*/ 	.word	0xffffffff


	//   ....[48]....
        /*0270*/ 	.word	0xffffffff


	//   ....[49]....
        /*0274*/ 	.word	0xffffffff


	//   ....[50]....
        /*0278*/ 	.word	0xffffffff


	//   ....[51]....
        /*027c*/ 	.word	0xffffffff


	//   ....[52]....
        /*0280*/ 	.word	0xffffffff


	//   ....[53]....
        /*0284*/ 	.word	0xffffffff


	//   ....[54]....
        /*0288*/ 	.word	0xffffffff


	//   ....[55]....
        /*028c*/ 	.word	0xffffffff


	//   ....[56]....
        /*0290*/ 	.word	0xffffffff


	//   ....[57]....
        /*0294*/ 	.word	0xffffffff


	//   ....[58]....
        /*0298*/ 	.word	0xffffffff


	//   ....[59]....
        /*029c*/ 	.word	0xffffffff


	//   ....[60]....
        /*02a0*/ 	.word	0xffffffff


	//   ....[61]....
        /*02a4*/ 	.word	0xffffffff


	//   ....[62]....
        /*02a8*/ 	.word	0xffffffff


	//   ....[63]....
        /*02ac*/ 	.word	0xffffffff


	//   ....[64]....
        /*02b0*/ 	.word	0xffffffff


	//   ....[65]....
        /*02b4*/ 	.word	0xffffffff


	//   ....[66]....
        /*02b8*/ 	.word	0xffffffff


	//   ....[67]....
        /*02bc*/ 	.word	0xffffffff


	//   ....[68]....
        /*02c0*/ 	.word	0xffffffff


	//   ....[69]....
        /*02c4*/ 	.word	0xffffffff


	//   ....[70]....
        /*02c8*/ 	.word	0xffffffff


	//   ....[71]....
        /*02cc*/ 	.word	0xffffffff


	//   ....[72]....
        /*02d0*/ 	.word	0xffffffff


	//   ....[73]....
        /*02d4*/ 	.word	0xffffffff


	//   ....[74]....
        /*02d8*/ 	.word	0xffffffff


	//   ....[75]....
        /*02dc*/ 	.word	0xffffffff


	//   ....[76]....
        /*02e0*/ 	.word	0xffffffff


	//   ....[77]....
        /*02e4*/ 	.word	0xffffffff


	//   ....[78]....
        /*02e8*/ 	.word	0xffffffff


	//   ....[79]....
        /*02ec*/ 	.word	0xffffffff


	//   ....[80]....
        /*02f0*/ 	.word	0xffffffff


	//   ....[81]....
        /*02f4*/ 	.word	0xffffffff


	//   ....[82]....
        /*02f8*/ 	.word	0xffffffff


	//   ....[83]....
        /*02fc*/ 	.word	0xffffffff


	//   ....[84]....
        /*0300*/ 	.word	0xffffffff


	//   ....[85]....
        /*0304*/ 	.word	0xffffffff


	//   ....[86]....
        /*0308*/ 	.word	0xffffffff


	//   ....[87]....
        /*030c*/ 	.word	0xffffffff


	//   ....[88]....
        /*0310*/ 	.word	0xffffffff


	//   ....[89]....
        /*0314*/ 	.word	0xffffffff


	//   ....[90]....
        /*0318*/ 	.word	0xffffffff


	//   ....[91]....
        /*031c*/ 	.word	0xffffffff


	//   ....[92]....
        /*0320*/ 	.word	0xffffffff


	//   ....[93]....
        /*0324*/ 	.word	0xffffffff


	//   ....[94]....
        /*0328*/ 	.word	0xffffffff


	//   ....[95]....
        /*032c*/ 	.word	0xffffffff


	//   ....[96]....
        /*0330*/ 	.word	0xffffffff


	//   ....[97]....
        /*0334*/ 	.word	0xffffffff


	//   ....[98]....
        /*0338*/ 	.word	0xffffffff


	//   ....[99]....
        /*033c*/ 	.word	0xffffffff


	//   ....[100]....
        /*0340*/ 	.word	0xffffffff


	//   ....[101]....
        /*0344*/ 	.word	0xffffffff


	//   ....[102]....
        /*0348*/ 	.word	0xffffffff


	//   ....[103]....
        /*034c*/ 	.word	0xffffffff


	//   ....[104]....
        /*0350*/ 	.word	0xffffffff


	//   ....[105]....
        /*0354*/ 	.word	0xffffffff


	//   ....[106]....
        /*0358*/ 	.word	0xffffffff


	//   ....[107]....
        /*035c*/ 	.word	0xffffffff


	//   ....[108]....
        /*0360*/ 	.word	0xffffffff


	//   ....[109]....
        /*0364*/ 	.word	0xffffffff


	//   ....[110]....
        /*0368*/ 	.word	0xffffffff


	//   ....[111]....
        /*036c*/ 	.word	0xffffffff


	//   ....[112]....
        /*0370*/ 	.word	0xffffffff


	//   ....[113]....
        /*0374*/ 	.word	0xffffffff


	//   ....[114]....
        /*0378*/ 	.word	0xffffffff


	//   ....[115]....
        /*037c*/ 	.word	0xffffffff


	//   ....[116]....
        /*0380*/ 	.word	0xffffffff


	//   ....[117]....
        /*0384*/ 	.word	0xffffffff


	//   ....[118]....
        /*0388*/ 	.word	0xffffffff


	//   ....[119]....
        /*038c*/ 	.word	0xffffffff


	//   ....[120]....
        /*0390*/ 	.word	0xffffffff


	//   ....[121]....
        /*0394*/ 	.word	0xffffffff


	//   ....[122]....
        /*0398*/ 	.word	0xffffffff


	//   ....[123]....
        /*039c*/ 	.word	0xffffffff


	//   ....[124]....
        /*03a0*/ 	.word	0xffffffff


	//   ....[125]....
        /*03a4*/ 	.word	0xffffffff


	//   ....[126]....
        /*03a8*/ 	.word	0xffffffff


	//   ....[127]....
        /*03ac*/ 	.word	0xffffffff


	//   ....[128]....
        /*03b0*/ 	.word	0xffffffff


	//   ....[129]....
        /*03b4*/ 	.word	0xffffffff


	//   ....[130]....
        /*03b8*/ 	.word	0xffffffff


	//   ....[131]....
        /*03bc*/ 	.word	0xffffffff


	//   ....[132]....
        /*03c0*/ 	.word	0xffffffff


	//   ....[133]....
        /*03c4*/ 	.word	0xffffffff


	//   ....[134]....
        /*03c8*/ 	.word	0xffffffff


	//   ....[135]....
        /*03cc*/ 	.word	0xffffffff


	//   ....[136]....
        /*03d0*/ 	.word	0xffffffff


	//   ....[137]....
        /*03d4*/ 	.word	0xffffffff


	//   ....[138]....
        /*03d8*/ 	.word	0xffffffff


	//   ....[139]....
        /*03dc*/ 	.word	0xffffffff


	//   ....[140]....
        /*03e0*/ 	.word	0xffffffff


	//   ....[141]....
        /*03e4*/ 	.word	0xffffffff


	//   ....[142]....
        /*03e8*/ 	.word	0xffffffff


	//   ....[143]....
        /*03ec*/ 	.word	0xffffffff


	//   ....[144]....
        /*03f0*/ 	.word	0xffffffff


	//   ....[145]....
        /*03f4*/ 	.word	0xffffffff


	//   ....[146]....
        /*03f8*/ 	.word	0xffffffff


	//   ....[147]....
        /*03fc*/ 	.word	0xffffffff


	//   ....[148]....
        /*0400*/ 	.word	0xffffffff


	//   ....[149]....
        /*0404*/ 	.word	0xffffffff


	//   ....[150]....
        /*0408*/ 	.word	0xffffffff


	//----- nvinfo : EIATTR_COOP_GROUP_INSTR_OFFSETS
	.align		4
.L_152:
        /*040c*/ 	.byte	0x04, 0x28
        /*040e*/ 	.short	(.L_154 - .L_153)


	//   ....[0]....
.L_153:
        /*0410*/ 	.word	0x000000a0


	//   ....[1]....
        /*0414*/ 	.word	0x00001030


	//   ....[2]....
        /*0418*/ 	.word	0x00001160


	//   ....[3]....
        /*041c*/ 	.word	0x000011f0


	//   ....[4]....
        /*0420*/ 	.word	0x00001220


	//   ....[5]....
        /*0424*/ 	.word	0x000012b0


	//   ....[6]....
        /*0428*/ 	.word	0x000012e0


	//   ....[7]....
        /*042c*/ 	.word	0x00001370


	//   ....[8]....
        /*0430*/ 	.word	0x000013a0


	//   ....[9]....
        /*0434*/ 	.word	0x00001430


	//   ....[10]....
        /*0438*/ 	.word	0x00001460


	//   ....[11]....
        /*043c*/ 	.word	0x000014f0


	//   ....[12]....
        /*0440*/ 	.word	0x00001520


	//   ....[13]....
        /*0444*/ 	.word	0x000015b0


	//   ....[14]....
        /*0448*/ 	.word	0x000015e0


	//   ....[15]....
        /*044c*/ 	.word	0x00001660


	//   ....[16]....
        /*0450*/ 	.word	0x000016a0


	//   ....[17]....
        /*0454*/ 	.word	0x00001bb0


	//   ....[18]....
        /*0458*/ 	.word	0x00001bd0


	//   ....[19]....
        /*045c*/ 	.word	0x00001c00


	//   ....[20]....
        /*0460*/ 	.word	0x00001c30


	//   ....[21]....
        /*0464*/ 	.word	0x00001c40


	//   ....[22]....
        /*0468*/ 	.word	0x00001c60


	//   ....[23]....
        /*046c*/ 	.word	0x00001c70


	//   ....[24]....
        /*0470*/ 	.word	0x00001c90


	//   ....[25]....
        /*0474*/ 	.word	0x00001d30


	//   ....[26]....
        /*0478*/ 	.word	0x00001d70


	//   ....[27]....
        /*047c*/ 	.word	0x00001d80


	//   ....[28]....
        /*0480*/ 	.word	0x00001d90


	//   ....[29]....
        /*0484*/ 	.word	0x00001db0


	//   ....[30]....
        /*0488*/ 	.word	0x00001dd0


	//   ....[31]....
        /*048c*/ 	.word	0x00001f90


	//   ....[32]....
        /*0490*/ 	.word	0x00001fc0


	//   ....[33]....
        /*0494*/ 	.word	0x00001ff0


	//   ....[34]....
        /*0498*/ 	.word	0x00002020


	//   ....[35]....
        /*049c*/ 	.word	0x00002050


	//   ....[36]....
        /*04a0*/ 	.word	0x000020d0


	//   ....[37]....
        /*04a4*/ 	.word	0x00002100


	//   ....[38]....
        /*04a8*/ 	.word	0x00002130


	//   ....[39]....
        /*04ac*/ 	.word	0x00002160


	//   ....[40]....
        /*04b0*/ 	.word	0x00002190


	//   ....[41]....
        /*04b4*/ 	.word	0x00002220


	//   ....[42]....
        /*04b8*/ 	.word	0x00002250


	//   ....[43]....
        /*04bc*/ 	.word	0x000022a0


	//   ....[44]....
        /*04c0*/ 	.word	0x000022d0


	//   ....[45]....
        /*04c4*/ 	.word	0x00003ed0


	//   ....[46]....
        /*04c8*/ 	.word	0x00003ef0


	//   ....[47]....
        /*04cc*/ 	.word	0x00003f00


	//   ....[48]....
        /*04d0*/ 	.word	0x00003f10


	//   ....[49]....
        /*04d4*/ 	.word	0x00003f20


	//   ....[50]....
        /*04d8*/ 	.word	0x00003f30


	//   ....[51]....
        /*04dc*/ 	.word	0x00003f40


	//   ....[52]....
        /*04e0*/ 	.word	0x00003f60


	//   ....[53]....
        /*04e4*/ 	.word	0x00003f70


	//   ....[54]....
        /*04e8*/ 	.word	0x00003f90


	//   ....[55]....
        /*04ec*/ 	.word	0x00003fc0


	//   ....[56]....
        /*04f0*/ 	.word	0x00003fe0


	//   ....[57]....
        /*04f4*/ 	.word	0x00004000


	//   ....[58]....
        /*04f8*/ 	.word	0x00004020


	//   ....[59]....
        /*04fc*/ 	.word	0x00004f90


	//   ....[60]....
        /*0500*/ 	.word	0x00004fc0


	//   ....[61]....
        /*0504*/ 	.word	0x000050f0


	//   ....[62]....
        /*0508*/ 	.word	0x00005120


	//   ....[63]....
        /*050c*/ 	.word	0x00005150


	//   ....[64]....
        /*0510*/ 	.word	0x000051e0


	//   ....[65]....
        /*0514*/ 	.word	0x000052c0


	//   ....[66]....
        /*0518*/ 	.word	0x00005430


	//   ....[67]....
        /*051c*/ 	.word	0x00007e20


	//   ....[68]....
        /*0520*/ 	.word	0x00007e40


	//   ....[69]....
        /*0524*/ 	.word	0x00007e50


	//   ....[70]....
        /*0528*/ 	.word	0x00007e60


	//   ....[71]....
        /*052c*/ 	.word	0x00007e70


	//   ....[72]....
        /*0530*/ 	.word	0x00007e80


	//   ....[73]....
        /*0534*/ 	.word	0x00007e90


	//   ....[74]....
        /*0538*/ 	.word	0x00007eb0


	//   ....[75]....
        /*053c*/ 	.word	0x00007ec0


	//   ....[76]....
        /*0540*/ 	.word	0x00007ee0


	//   ....[77]....
        /*0544*/ 	.word	0x00007f30


	//   ....[78]....
        /*0548*/ 	.word	0x00007f70


	//   ....[79]....
        /*054c*/ 	.word	0x00007f90


	//   ....[80]....
        /*0550*/ 	.word	0x00007fa0


	//   ....[81]....
        /*0554*/ 	.word	0x000083c0


	//   ....[82]....
        /*0558*/ 	.word	0x000083f0


	//   ....[83]....
        /*055c*/ 	.word	0x00008410


	//   ....[84]....
        /*0560*/ 	.word	0x00008440


	//   ....[85]....
        /*0564*/ 	.word	0x00008470


	//   ....[86]....
        /*0568*/ 	.word	0x000084c0


	//   ....[87]....
        /*056c*/ 	.word	0x000084f0


	//   ....[88]....
        /*0570*/ 	.word	0x00008510


	//   ....[89]....
        /*0574*/ 	.word	0x00008550


	//   ....[90]....
        /*0578*/ 	.word	0x00008580


	//   ....[91]....
        /*057c*/ 	.word	0x000085b0


	//   ....[92]....
        /*0580*/ 	.word	0x000085d0


	//   ....[93]....
        /*0584*/ 	.word	0x00008600


	//   ....[94]....
        /*0588*/ 	.word	0x00008620


	//   ....[95]....
        /*058c*/ 	.word	0x0000a0f0


	//   ....[96]....
        /*0590*/ 	.word	0x0000a310


	//   ....[97]....
        /*0594*/ 	.word	0x0000a360


	//   ....[98]....
        /*0598*/ 	.word	0x0000a390


	//   ....[99]....
        /*059c*/ 	.word	0x0000a3b0


	//   ....[100]....
        /*05a0*/ 	.word	0x0000a470


	//   ....[101]....
        /*05a4*/ 	.word	0x0000a5a0


	//   ....[102]....
        /*05a8*/ 	.word	0x0000a870


	//   ....[103]....
        /*05ac*/ 	.word	0x0000d280


	//   ....[104]....
        /*05b0*/ 	.word	0x0000d290


	//   ....[105]....
        /*05b4*/ 	.word	0x0000d2a0


	//   ....[106]....
        /*05b8*/ 	.word	0x0000d2b0


	//   ....[107]....
        /*05bc*/ 	.word	0x0000d2e0


	//   ....[108]....
        /*05c0*/ 	.word	0x0000d300


	//   ....[109]....
        /*05c4*/ 	.word	0x0000d320


	//   ....[110]....
        /*05c8*/ 	.word	0x0000d330


	//   ....[111]....
        /*05cc*/ 	.word	0x0000e7f0


	//   ....[112]....
        /*05d0*/ 	.word	0x0000e810


	//   ....[113]....
        /*05d4*/ 	.word	0x0000e840


	//   ....[114]....
        /*05d8*/ 	.word	0x0000e880


	//   ....[115]....
        /*05dc*/ 	.word	0x0000e8c0


	//   ....[116]....
        /*05e0*/ 	.word	0x0000e8e0


	//   ....[117]....
        /*05e4*/ 	.word	0x0000e910


	//   ....[118]....
        /*05e8*/ 	.word	0x0000e940


	//   ....[119]....
        /*05ec*/ 	.word	0x0000e990


	//   ....[120]....
        /*05f0*/ 	.word	0x0000e9a0


	//   ....[121]....
        /*05f4*/ 	.word	0x0000e9c0


	//   ....[122]....
        /*05f8*/ 	.word	0x0000ea10


	//   ....[123]....
        /*05fc*/ 	.word	0x0000ea30


	//   ....[124]....
        /*0600*/ 	.word	0x0000ea60


	//   ....[125]....
        /*0604*/ 	.word	0x0000eab0


	//   ....[126]....
        /*0608*/ 	.word	0x0000eae0


	//   ....[127]....
        /*060c*/ 	.word	0x0000eaf0


	//   ....[128]....
        /*0610*/ 	.word	0x0000ebf0


	//   ....[129]....
        /*0614*/ 	.word	0x0000ec10


	//   ....[130]....
        /*0618*/ 	.word	0x0000ec30


	//   ....[131]....
        /*061c*/ 	.word	0x0000ec60


	//   ....[132]....
        /*0620*/ 	.word	0x0000ec80


	//   ....[133]....
        /*0624*/ 	.word	0x0000ed10


	//   ....[134]....
        /*0628*/ 	.word	0x0000ed30


	//   ....[135]....
        /*062c*/ 	.word	0x0000f5b0


	//   ....[136]....
        /*0630*/ 	.word	0x0000f5e0


	//   ....[137]....
        /*0634*/ 	.word	0x0000f610


	//   ....[138]....
        /*0638*/ 	.word	0x0000f640


	//   ....[139]....
        /*063c*/ 	.word	0x0000f670


	//   ....[140]....
        /*0640*/ 	.word	0x0000f6a0


	//   ....[141]....
        /*0644*/ 	.word	0x0000f6d0


	//   ....[142]....
        /*0648*/ 	.word	0x0000f6f0


	//   ....[143]....
        /*064c*/ 	.word	0x0000f720


	//   ....[144]....
        /*0650*/ 	.word	0x0000f730


	//   ....[145]....
        /*0654*/ 	.word	0x0000f740


	//   ....[146]....
        /*0658*/ 	.word	0x0000f750


	//   ....[147]....
        /*065c*/ 	.word	0x0000f760


	//   ....[148]....
        /*0660*/ 	.word	0x0000f770


	//   ....[149]....
        /*0664*/ 	.word	0x0000f7a0


	//   ....[150]....
        /*0668*/ 	.word	0x0000f7c0


	//----- nvinfo : EIATTR_EXIT_INSTR_OFFSETS
	.align		4
.L_154:
        /*066c*/ 	.byte	0x04, 0x1c
        /*066e*/ 	.short	(.L_156 - .L_155)


	//   ....[0]....
.L_155:
        /*0670*/ 	.word	0x00000450


	//   ....[1]....
        /*0674*/ 	.word	0x0000edc0


	//   ....[2]....
        /*0678*/ 	.word	0x0000ee00


	//   ....[3]....
        /*067c*/ 	.word	0x0000f920


	//   ....[4]....
        /*0680*/ 	.word	0x0000f960


	//----- nvinfo : EIATTR_CTAIDZ_USED
	.align		4
.L_156:
        /*0684*/ 	.byte	0x01, 0x04
	.zero		2


	//----- nvinfo : EIATTR_MAX_THREADS
	.align		4
        /*0688*/ 	.byte	0x04, 0x05
        /*068a*/ 	.short	(.L_158 - .L_157)
.L_157:
        /*068c*/ 	.word	0x00000080
        /*0690*/ 	.word	0x00000001
        /*0694*/ 	.word	0x00000001


	//----- nvinfo : EIATTR_CRS_STACK_SIZE
	.align		4
.L_158:
        /*0698*/ 	.byte	0x04, 0x1e
        /*069a*/ 	.short	(.L_160 - .L_159)
.L_159:
        /*069c*/ 	.word	0x00000000
.L_160:


//--------------------- .nv.info._ZN7cutlass13device_kernelIN5flash19enable_sm80_to_sm89INS1_16FlashAttnFwdSm80INS1_25CollectiveMainloopFwdSm80ILi4ELi1ELb0EN4cute5tupleIJNS5_1CILi128EEENS7_ILi112EEENS7_ILi64EEEEEELi64ENS_6half_tEfNS_4arch4Sm80ELb0ELb0ELb1ELb1ELb1ELb1ELb1ELb0EEENS1_21CollectiveEpilogueFwdINS6_IJS8_SA_S9_EEENS6_IJNS7_ILi1EEESI_SI_EEESC_SE_Li128ELb1ELb1ELb0ELb0EEENS1_19SingleTileSchedulerILb1ELb0ELb1ELi128EEEEEEEEEvNT_6ParamsE --------------------------
	.section	.nv.info._ZN7cutlass13device_kernelIN5flash19enable_sm80_to_sm89INS1_16FlashAttnFwdSm80INS1_25CollectiveMainloopFwdSm80ILi4ELi1ELb0EN4cute5tupleIJNS5_1CILi128EEENS7_ILi112EEENS7_ILi64EEEEEELi64ENS_6half_tEfNS_4arch4Sm80ELb0ELb0ELb1ELb1ELb1ELb1ELb1ELb0EEENS1_21CollectiveEpilogueFwdINS6_IJS8_SA_S9_EEENS6_IJNS7_ILi1EEESI_SI_EEESC_SE_Li128ELb1ELb1ELb0ELb0EEENS1_19SingleTileSchedulerILb1ELb0ELb1ELi128EEEEEEEEEvNT_6ParamsE,"",@"SHT_CUDA_INFO"
	.sectionflags	@""
	.align	4


	//----- nvinfo : EIATTR_CUDA_API_VERSION
	.align		4
        /*0000*/ 	.byte	0x04, 0x37
        /*0002*/ 	.short	(.L_162 - .L_161)
.L_161:
        /*0004*/ 	.word	0x00000082


	//----- nvinfo : EIATTR_SW2861232_WAR
	.align		4
.L_162:
        /*0008*/ 	.byte	0x01, 0x35
	.zero		2


	//----- nvinfo : EIATTR_PARAM_CBANK
	.align		4
        /*000c*/ 	.byte	0x04, 0x0a
        /*000e*/ 	.short	(.L_164 - .L_163)
	.align		4
.L_163:
        /*0010*/ 	.word	index@(.nv.constant0._ZN7cutlass13device_kernelIN5flash19enable_sm80_to_sm89INS1_16FlashAttnFwdSm80INS1_25CollectiveMainloopFwdSm80ILi4ELi1ELb0EN4cute5tupleIJNS5_1CILi128EEENS7_ILi112EEENS7_ILi64EEEEEELi64ENS_6half_tEfNS_4arch4Sm80ELb0ELb0ELb1ELb1ELb1ELb1ELb1ELb0EEENS1_21CollectiveEpilogueFwdINS6_IJS8_SA_S9_EEENS6_IJNS7_ILi1EEESI_SI_EEESC_SE_Li128ELb1ELb1ELb0ELb0EEENS1_19SingleTileSchedulerILb1ELb0ELb1ELi128EEEEEEEEEvNT_6ParamsE)
        /*0014*/ 	.short	0x0160
        /*0016*/ 	.short	0x0418


	//----- nvinfo : EIATTR_CBANK_PARAM_SIZE
	.align		4
.L_164:
        /*0018*/ 	.byte	0x03, 0x19
        /*001a*/ 	.short	0x0418


	//----- nvinfo : EIATTR_KPARAM_INFO
	.align		4
        /*001c*/ 	.byte	0x04, 0x17
        /*001e*/ 	.short	(.L_166 - .L_165)
.L_165:
        /*0020*/ 	.word	0x00000000
        /*0024*/ 	.short	0x0000
        /*0026*/ 	.short	0x0000
        /*0028*/ 	.byte	0x00, 0xf0, 0x61, 0x10


	//----- nvinfo : EIATTR_MAXREG_COUNT
	.align		4
.L_166:
        /*002c*/ 	.byte	0x03, 0x1b
        /*002e*/ 	.short	0x00ff


	//----- nvinfo : EIATTR_NUM_BARRIERS
	.align		4
        /*0030*/ 	.byte	0x02, 0x4c
        /*0032*/ 	.byte	0x02
	.zero		1


	//----- nvinfo : EIATTR_ANNOTATIONS
	.align		4
        /*0034*/ 	.byte	0x04, 0x55
        /*0036*/ 	.short	(.L_168 - .L_167)


	//   ....[0]....
.L_167:
        /* <DEDUP_REMOVED lines=26> */


	//----- nvinfo : EIATTR_MERCURY_ISA_VERSION
	.align		4
.L_168:
        /*01c0*/ 	.byte	0x03, 0x5f
        /*01c2*/ 	.short	0x0000


	//----- nvinfo : EIATTR_COOP_GROUP_MASK_REGIDS
	.align		4
        /*01c4*/ 	.byte	0x04, 0x29
        /*01c6*/ 	.short	(.L_170 - .L_169)


	//   ....[0]....
.L_169:
        /*01c8*/ 	.word	0xffffffff


	//   ....[1]....
        /*01cc*/ 	.word	0xffffffff


	//   ....[2]....
        /*01d0*/ 	.word	0xffffffff


	//   ....[3]....
        /*01d4*/ 	.word	0xffffffff


	//   ....[4]....
        /*01d8*/ 	.word	0xffffffff


	//   ....[5]....
        /*01dc*/ 	.word	0xffffffff


	//   ....[6]....
        /*01e0*/ 	.word	0xffffffff


	//   ....[7]....
        /*01e4*/ 	.word	0xffffffff


	//   ....[8]....
        /*01e8*/ 	.word	0xffffffff


	//   ....[9]....
        /*01ec*/ 	.word	0xffffffff


	//   ....[10]....
        /*01f0*/ 	.word	0xffffffff


	//   ....[11]....
        /*01f4*/ 	.word	0xffffffff


	//   ....[12]....
        /*01f8*/ 	.word	0xffffffff


	//   ....[13]....
        /*01fc*/ 	.word	0xffffffff


	//   ....[14]....
        /*0200*/ 	.word	0xffffffff


	//   ....[15]....
        /*0204*/ 	.word	0xffffffff


	//   ....[16]....
        /*0208*/ 	.word	0xffffffff


	//   ....[17]....
        /*020c*/ 	.word	0xffffffff


	//   ....[18]....
        /*0210*/ 	.word	0xffffffff


	//   ....[19]....
        /*0214*/ 	.word	0xffffffff


	//   ....[20]....
        /*0218*/ 	.word	0xffffffff


	//   ....[21]....
        /*021c*/ 	.word	0xffffffff


	//   ....[22]....
        /*0220*/ 	.word	0xffffffff


	//   ....[23]....
        /*0224*/ 	.word	0xffffffff


	//   ....[24]....
        /*0228*/ 	.word	0xffffffff


	//   ....[25]....
        /*022c*/ 	.word	0xffffffff


	//   ....[26]....
        /*0230*/ 	.word	0xffffffff


	//   ....[27]....
        /*0234*/ 	.word	0xffffffff


	//   ....[28]....
        /*0238*/ 	.word	0xffffffff


	//   ....[29]....
        /*023c*/ 	.word	0xffffffff


	//   ....[30]....
        /*0240*/ 	.word	0xffffffff


	//   ....[31]....
        /*0244*/ 	.word	0xffffffff


	//   ....[32]....
        /*0248*/ 	.word	0xffffffff


	//   ....[33]....
        /*024c*/ 	.word	0xffffffff


	//   ....[34]....
        /*0250*/ 	.word	0xffffffff


	//   ....[35]....
        /*0254*/ 	.word	0xffffffff


	//   ....[36]....
        /*0258*/ 	.word	0xffffffff


	//   ....[37]....
        /*025c*/ 	.word	0xffffffff


	//   ....[38]....
        /*0260*/ 	.word	0xffffffff


	//   ....[39]....
        /*0264*/ 	.word	0xffffffff


	//   ....[40]....
        /*0268*/ 	.word	0xffffffff


	//   ....[41]....
        /*026c*/ 	.word	0xffffffff


	//   ....[42]....
        /*0270*/ 	.word	0xffffffff


	//   ....[43]....
        /*0274*/ 	.word	0xffffffff


	//   ....[44]....
        /*0278*/ 	.word	0xffffffff


	//   ....[45]....
        /*027c*/ 	.word	0xffffffff


	//   ....[46]....
        /*0280*/ 	.word	0xffffffff


	//   ....[47]....
        /*0284*/ 	.word	0xffffffff


	//   ....[48]....
        /*0288*/ 	.word	0xffffffff


	//   ....[49]....
        /*028c*/ 	.word	0xffffffff


	//   ....[50]....
        /*0290*/ 	.word	0xffffffff


	//   ....[51]....
        /*0294*/ 	.word	0xffffffff


	//   ....[52]....
        /*0298*/ 	.word	0xffffffff


	//   ....[53]....
        /*029c*/ 	.word	0xffffffff


	//   ....[54]....
        /*02a0*/ 	.word	0xffffffff


	//   ....[55]....
        /*02a4*/ 	.word	0xffffffff


	//   ....[56]....
        /*02a8*/ 	.word	0xffffffff


	//   ....[57]....
        /*02ac*/ 	.word	0xffffffff


	//   ....[58]....
        /*02b0*/ 	.word	0xffffffff


	//   ....[59]....
        /*02b4*/ 	.word	0xffffffff


	//   ....[60]....
        /*02b8*/ 	.word	0xffffffff


	//   ....[61]....
        /*02bc*/ 	.word	0xffffffff


	//   ....[62]....
        /*02c0*/ 	.word	0xffffffff


	//   ....[63]....
        /*02c4*/ 	.word	0xffffffff


	//   ....[64]....
        /*02c8*/ 	.word	0xffffffff


	//   ....[65]....
        /*02cc*/ 	.word	0xffffffff


	//   ....[66]....
        /*02d0*/ 	.word	0xffffffff


	//   ....[67]....
        /*02d4*/ 	.word	0xffffffff


	//   ....[68]....
        /*02d8*/ 	.word	0xffffffff


	//   ....[69]....
        /*02dc*/ 	.word	0xffffffff


	//   ....[70]....
        /*02e0*/ 	.word	0xffffffff


	//   ....[71]....
        /*02e4*/ 	.word	0xffffffff


	//   ....[72]....
        /*02e8*/ 	.word	0xffffffff


	//   ....[73]....
        /*02ec*/ 	.word	0xffffffff


	//   ....[74]....
        /*02f0*/ 	.word	0xffffffff


	//   ....[75]....
        /*02f4*/ 	.word	0xffffffff


	//   ....[76]....
        /*02f8*/ 	.word	0xffffffff


	//   ....[77]....
        /*02fc*/ 	.word	0xffffffff


	//   ....[78]....
        /*0300*/ 	.word	0xffffffff


	//   ....[79]....
        /*0304*/ 	.word	0xffffffff


	//   ....[80]....
        /*0308*/ 	.word	0xffffffff


	//   ....[81]....
        /*030c*/ 	.word	0xffffffff


	//   ....[82]....
        /*0310*/ 	.word	0xffffffff


	//   ....[83]....
        /*0314*/ 	.word	0xffffffff


	//   ....[84]....
        /*0318*/ 	.word	0xffffffff


	//   ....[85]....
        /*031c*/ 	.word	0xffffffff


	//   ....[86]....
        /*0320*/ 	.word	0xffffffff


	//   ....[87]....
        /*0324*/ 	.word	0xffffffff


	//   ....[88]....
        /*0328*/ 	.word	0xffffffff


	//   ....[89]....
        /*032c*/ 	.word	0xffffffff


	//   ....[90]....
        /*0330*/ 	.word	0xffffffff


	//   ....[91]....
        /*0334*/ 	.word	0xffffffff


	//   ....[92]....
        /*0338*/ 	.word	0xffffffff


	//   ....[93]....
        /*033c*/ 	.word	0xffffffff


	//   ....[94]....
        /*0340*/ 	.word	0xffffffff


	//   ....[95]....
        /*0344*/ 	.word	0xffffffff


	//   ....[96]....
        /*0348*/ 	.word	0xffffffff


	//   ....[97]....
        /*034c*/ 	.word	0xffffffff


	//   ....[98]....
        /*0350*/ 	.word	0xffffffff


	//   ....[99]....
        /*0354*/ 	.word	0xffffffff


	//   ....[100]....
        /*0358*/ 	.word	0xffffffff


	//   ....[101]....
        /*035c*/ 	.word	0xffffffff


	//   ....[102]....
        /*0360*/ 	.word	0xffffffff


	//   ....[103]....
        /*0364*/ 	.word	0xffffffff


	//   ....[104]....
        /*0368*/ 	.word	0xffffffff


	//   ....[105]....
        /*036c*/ 	.word	0xffffffff


	//   ....[106]....
        /*0370*/ 	.word	0xffffffff


	//   ....[107]....
        /*0374*/ 	.word	0xffffffff


	//   ....[108]....
        /*0378*/ 	.word	0xffffffff


	//   ....[109]....
        /*037c*/ 	.word	0xffffffff


	//   ....[110]....
        /*0380*/ 	.word	0xffffffff


	//   ....[111]....
        /*0384*/ 	.word	0xffffffff


	//   ....[112]....
        /*0388*/ 	.word	0xffffffff


	//   ....[113]....
        /*038c*/ 	.word	0xffffffff


	//   ....[114]....
        /*0390*/ 	.word	0xffffffff


	//   ....[115]....
        /*0394*/ 	.word	0xffffffff


	//   ....[116]....
        /*0398*/ 	.word	0xffffffff


	//   ....[117]....
        /*039c*/ 	.word	0xffffffff


	//   ....[118]....
        /*03a0*/ 	.word	0xffffffff


	//   ....[119]....
        /*03a4*/ 	.word	0xffffffff


	//   ....[120]....
        /*03a8*/ 	.word	0xffffffff


	//   ....[121]....
        /*03ac*/ 	.word	0xffffffff


	//   ....[122]....
        /*03b0*/ 	.word	0xffffffff


	//   ....[123]....
        /*03b4*/ 	.word	0xffffffff


	//   ....[124]....
        /*03b8*/ 	.word	0xffffffff


	//   ....[125]....
        /*03bc*/ 	.word	0xffffffff


	//   ....[126]....
        /*03c0*/ 	.word	0xffffffff


	//   ....[127]....
        /*03c4*/ 	.word	0xffffffff


	//   ....[128]....
        /*03c8*/ 	.word	0xffffffff


	//   ....[129]....
        /*03cc*/ 	.word	0xffffffff


	//   ....[130]....
        /*03d0*/ 	.word	0xffffffff


	//   ....[131]....
        /*03d4*/ 	.word	0xffffffff


	//   ....[132]....
        /*03d8*/ 	.word	0xffffffff


	//   ....[133]....
        /*03dc*/ 	.word	0xffffffff


	//   ....[134]....
        /*03e0*/ 	.word	0xffffffff


	//   ....[135]....
        /*03e4*/ 	.word	0xffffffff


	//   ....[136]....
        /*03e8*/ 	.word	0xffffffff


	//   ....[137]....
        /*03ec*/ 	.word	0xffffffff


	//   ....[138]....
        /*03f0*/ 	.word	0xffffffff


	//   ....[139]....
        /*03f4*/ 	.word	0xffffffff


	//   ....[140]....
        /*03f8*/ 	.word	0xffffffff


	//   ....[141]....
        /*03fc*/ 	.word	0xffffffff


	//   ....[142]....
        /*0400*/ 	.word	0xffffffff


	//   ....[143]....
        /*0404*/ 	.word	0xffffffff


	//   ....[144]....
        /*0408*/ 	.word	0xffffffff


	//   ....[145]....
        /*040c*/ 	.word	0xffffffff


	//   ....[146]....
        /*0410*/ 	.word	0xffffffff


	//   ....[147]....
        /*0414*/ 	.word	0xffffffff


	//   ....[148]....
        /*0418*/ 	.word	0xffffffff


	//   ....[149]....
        /*041c*/ 	.word	0xffffffff


	//   ....[150]....
        /*0420*/ 	.word	0xffffffff


	//   ....[151]....
        /*0424*/ 	.word	0xffffffff


	//   ....[152]....
        /*0428*/ 	.word	0xffffffff


	//   ....[153]....
        /*042c*/ 	.word	0xffffffff


	//   ....[154]....
        /*0430*/ 	.word	0xffffffff


	//   ....[155]....
        /*0434*/ 	.word	0xffffffff


	//   ....[156]....
        /*0438*/ 	.word	0xffffffff


	//   ....[157]....
        /*043c*/ 	.word	0xffffffff


	//   ....[158]....
        /*0440*/ 	.word	0xffffffff


	//   ....[159]....
        /*0444*/ 	.word	0xffffffff


	//   ....[160]....
        /*0448*/ 	.word	0xffffffff


	//   ....[161]....
        /*044c*/ 	.word	0xffffffff


	//   ....[162]....
        /*0450*/ 	.word	0xffffffff


	//   ....[163]....
        /*0454*/ 	.word	0xffffffff


	//   ....[164]....
        /*0458*/ 	.word	0xffffffff


	//   ....[165]....
        /*045c*/ 	.word	0xffffffff


	//   ....[166]....
        /*0460*/ 	.word	0xffffffff


	//   ....[167]....
        /*0464*/ 	.word	0xffffffff


	//   ....[168]....
        /*0468*/ 	.word	0xffffffff


	//   ....[169]....
        /*046c*/ 	.word	0xffffffff


	//   ....[170]....
        /*0470*/ 	.word	0xffffffff


	//   ....[171]....
        /*0474*/ 	.word	0xffffffff


	//   ....[172]....
        /*0478*/ 	.word	0xffffffff


	//   ....[173]....
        /*047c*/ 	.word	0xffffffff


	//   ....[174]....
        /*0480*/ 	.word	0xffffffff


	//   ....[175]....
        /*0484*/ 	.word	0xffffffff


	//   ....[176]....
        /*0488*/ 	.word	0xffffffff


	//   ....[177]....
        /*048c*/ 	.word	0xffffffff


	//   ....[178]....
        /*0490*/ 	.word	0xffffffff


	//   ....[179]....
        /*0494*/ 	.word	0xffffffff


	//   ....[180]....
        /*0498*/ 	.word	0xffffffff


	//   ....[181]....
        /*049c*/ 	.word	0xffffffff


	//   ....[182]....
        /*04a0*/ 	.word	0xffffffff


	//----- nvinfo : EIATTR_COOP_GROUP_INSTR_OFFSETS
	.align		4
.L_170:
        /*04a4*/ 	.byte	0x04, 0x28
        /*04a6*/ 	.short	(.L_172 - .L_171)


	//   ....[0]....
.L_171:
        /*04a8*/ 	.word	0x000000a0


	//   ....[1]....
        /*04ac*/ 	.word	0x00002b60


	//   ....[2]....
        /*04b0*/ 	.word	0x00002bb0


	//   ....[3]....
        /*04b4*/ 	.word	0x000033a0


	//   ....[4]....
        /*04b8*/ 	.word	0x000033c0


	//   ....[5]....
        /*04bc*/ 	.word	0x00003b30


	//   ....[6]....
        /*04c0*/ 	.word	0x00003b50


	//   ....[7]....
        /*04c4*/ 	.word	0x000042c0


	//   ....[8]....
        /*04c8*/ 	.word	0x000042d0


	//   ....[9]....
        /*04cc*/ 	.word	0x00004b80


	//   ....[10]....
        /*04d0*/ 	.word	0x00004bd0


	//   ....[11]....
        /*04d4*/ 	.word	0x000058d0


	//   ....[12]....
        /*04d8*/ 	.word	0x00005900


	//   ....[13]....
        /*04dc*/ 	.word	0x00006040


	//   ....[14]....
        /*04e0*/ 	.word	0x00006070


	//   ....[15]....
        /*04e4*/ 	.word	0x000067b0


	//   ....[16]....
        /*04e8*/ 	.word	0x000067d0


	//   ....[17]....
        /*04ec*/ 	.word	0x00006f30


	//   ....[18]....
        /*04f0*/ 	.word	0x00006f60


	//   ....[19]....
        /*04f4*/ 	.word	0x000070a0


	//   ....[20]....
        /*04f8*/ 	.word	0x000070d0


	//   ....[21]....
        /*04fc*/ 	.word	0x000071c0


	//   ....[22]....
        /*0500*/ 	.word	0x000071f0


	//   ....[23]....
        /*0504*/ 	.word	0x000072e0


	//   ....[24]....
        /*0508*/ 	.word	0x00007300


	//   ....[25]....
        /*050c*/ 	.word	0x00007b60


	//   ....[26]....
        /*0510*/ 	.word	0x00007b80


	//   ....[27]....
        /*0514*/ 	.word	0x00007c70


	//   ....[28]....
        /*0518*/ 	.word	0x00007ca0


	//   ....[29]....
        /*051c*/ 	.word	0x00007d90


	//   ....[30]....
        /*0520*/ 	.word	0x00007dc0


	//   ....[31]....
        /*0524*/ 	.word	0x00007eb0


	//   ....[32]....
        /*0528*/ 	.word	0x00007ee0


	//   ....[33]....
        /*052c*/ 	.word	0x00008a00


	//   ....[34]....
        /*0530*/ 	.word	0x00008a30


	//   ....[35]....
        /*0534*/ 	.word	0x00008a60


	//   ....[36]....
        /*0538*/ 	.word	0x00008a80


	//   ....[37]....
        /*053c*/ 	.word	0x00008aa0


	//   ....[38]....
        /*0540*/ 	.word	0x00008ae0


	//   ....[39]....
        /*0544*/ 	.word	0x00008b00


	//   ....[40]....
        /*0548*/ 	.word	0x00008b40


	//   ....[41]....
        /*054c*/ 	.word	0x00008b80


	//   ....[42]....
        /*0550*/ 	.word	0x00008bb0


	//   ....[43]....
        /*0554*/ 	.word	0x00008bd0


	//   ....[44]....
        /*0558*/ 	.word	0x00008c50


	//   ....[45]....
        /*055c*/ 	.word	0x00008c60


	//   ....[46]....
        /*0560*/ 	.word	0x00008ce0


	//   ....[47]....
        /*0564*/ 	.word	0x00008d40


	//   ....[48]....
        /*0568*/ 	.word	0x00008df0


	//   ....[49]....
        /*056c*/ 	.word	0x00009210


	//   ....[50]....
        /*0570*/ 	.word	0x00009240


	//   ....[51]....
        /*0574*/ 	.word	0x00009270


	//   ....[52]....
        /*0578*/ 	.word	0x00009290


	//   ....[53]....
        /*057c*/ 	.word	0x000092a0


	//   ....[54]....
        /*0580*/ 	.word	0x000092c0


	//   ....[55]....
        /*0584*/ 	.word	0x000092d0


	//   ....[56]....
        /*0588*/ 	.word	0x000092f0


	//   ....[57]....
        /*058c*/ 	.word	0x00009300


	//   ....[58]....
        /*0590*/ 	.word	0x00009330


	//   ....[59]....
        /*0594*/ 	.word	0x00009360


	//   ....[60]....
        /*0598*/ 	.word	0x00009390


	//   ....[61]....
        /*059c*/ 	.word	0x000093b0


	//   ....[62]....
        /*05a0*/ 	.word	0x000093e0


	//   ....[63]....
        /*05a4*/ 	.word	0x0000ce20


	//   ....[64]....
        /*05a8*/ 	.word	0x0000ce50


	//   ....[65]....
        /*05ac*/ 	.word	0x0000ce80


	//   ....[66]....
        /*05b0*/ 	.word	0x0000ceb0


	//   ....[67]....
        /*05b4*/ 	.word	0x0000cee0


	//   ....[68]....
        /*05b8*/ 	.word	0x0000cf10


	//   ....[69]....
        /*05bc*/ 	.word	0x0000cf40


	//   ....[70]....
        /*05c0*/ 	.word	0x0000cf70


	//   ....[71]....
        /*05c4*/ 	.word	0x0000cfa0


	//   ....[72]....
        /*05c8*/ 	.word	0x0000cfd0


	//   ....[73]....
        /*05cc*/ 	.word	0x0000d000


	//   ....[74]....
        /*05d0*/ 	.word	0x0000d030


	//   ....[75]....
        /*05d4*/ 	.word	0x0000d060


	//   ....[76]....
        /*05d8*/ 	.word	0x0000d0c0


	//   ....[77]....
        /*05dc*/ 	.word	0x0000ed70


	//   ....[78]....
        /*05e0*/ 	.word	0x0000ed90


	//   ....[79]....
        /*05e4*/ 	.word	0x0000eda0


	//   ....[80]....
        /*05e8*/ 	.word	0x0000edb0


	//   ....[81]....
        /*05ec*/ 	.word	0x0000edc0


	//   ....[82]....
        /*05f0*/ 	.word	0x0000edd0


	//   ....[83]....
        /*05f4*/ 	.word	0x0000ede0


	//   ....[84]....
        /*05f8*/ 	.word	0x0000ee00


	//   ....[85]....
        /*05fc*/ 	.word	0x0000ee10


	//   ....[86]....
        /*0600*/ 	.word	0x0000ee30


	//   ....[87]....
        /*0604*/ 	.word	0x0000ee50


	//   ....[88]....
        /*0608*/ 	.word	0x0000ee80


	//   ....[89]....
        /*060c*/ 	.word	0x0000eea0


	//   ....[90]....
        /*0610*/ 	.word	0x0000eec0


	//   ....[91]....
        /*0614*/ 	.word	0x0000fde0


	//   ....[92]....
        /*0618*/ 	.word	0x0000fe20


	//   ....[93]....
        /*061c*/ 	.word	0x0000ff60


	//   ....[94]....
        /*0620*/ 	.word	0x0000ff90


	//   ....[95]....
        /*0624*/ 	.word	0x0000ffc0


	//   ....[96]....
        /*0628*/ 	.word	0x000100c0


	//   ....[97]....
        /*062c*/ 	.word	0x00010190


	//   ....[98]....
        /*0630*/ 	.word	0x00010300


	//   ....[99]....
        /*0634*/ 	.word	0x00012da0


	//   ....[100]....
        /*0638*/ 	.word	0x00012dc0


	//   ....[101]....
        /*063c*/ 	.word	0x00012dd0


	//   ....[102]....
        /*0640*/ 	.word	0x00012de0


	//   ....[103]....
        /*0644*/ 	.word	0x00012df0


	//   ....[104]....
        /*0648*/ 	.word	0x00012e00


	//   ....[105]....
        /*064c*/ 	.word	0x00012e10


	//   ....[106]....
        /*0650*/ 	.word	0x00012e30


	//   ....[107]....
        /*0654*/ 	.word	0x00012e40


	//   ....[108]....
        /*0658*/ 	.word	0x00012e60


	//   ....[109]....
        /*065c*/ 	.word	0x00012eb0


	//   ....[110]....
        /*0660*/ 	.word	0x00012ef0


	//   ....[111]....
        /*0664*/ 	.word	0x00012f10


	//   ....[112]....
        /*0668*/ 	.word	0x00012f20


	//   ....[113]....
        /*066c*/ 	.word	0x00013350


	//   ....[114]....
        /*0670*/ 	.word	0x00013370


	//   ....[115]....
        /*0674*/ 	.word	0x00013390


	//   ....[116]....
        /*0678*/ 	.word	0x000133c0


	//   ....[117]....
        /*067c*/ 	.word	0x000133f0


	//   ....[118]....
        /*0680*/ 	.word	0x00013440


	//   ....[119]....
        /*0684*/ 	.word	0x00013470


	//   ....[120]....
        /*0688*/ 	.word	0x00013490


	//   ....[121]....
        /*068c*/ 	.word	0x000134d0


	//   ....[122]....
        /*0690*/ 	.word	0x00013500


	//   ....[123]....
        /*0694*/ 	.word	0x00013530


	//   ....[124]....
        /*0698*/ 	.word	0x00013550


	//   ....[125]....
        /*069c*/ 	.word	0x00013580


	//   ....[126]....
        /*06a0*/ 	.word	0x000135a0


	//   ....[127]....
        /*06a4*/ 	.word	0x00015070


	//   ....[128]....
        /*06a8*/ 	.word	0x00015290


	//   ....[129]....
        /*06ac*/ 	.word	0x000152e0


	//   ....[130]....
        /*06b0*/ 	.word	0x00015310


	//   ....[131]....
        /*06b4*/ 	.word	0x00015330


	//   ....[132]....
        /*06b8*/ 	.word	0x000153f0


	//   ....[133]....
        /*06bc*/ 	.word	0x00015520


	//   ....[134]....
        /*06c0*/ 	.word	0x000157f0


	//   ....[135]....
        /*06c4*/ 	.word	0x00018200


	//   ....[136]....
        /*06c8*/ 	.word	0x00018210


	//   ....[137]....
        /*06cc*/ 	.word	0x00018220


	//   ....[138]....
        /*06d0*/ 	.word	0x00018230


	//   ....[139]....
        /*06d4*/ 	.word	0x00018260


	//   ....[140]....
        /*06d8*/ 	.word	0x00018280


	//   ....[141]....
        /*06dc*/ 	.word	0x000182a0


	//   ....[142]....
        /*06e0*/ 	.word	0x000182b0


	//   ....[143]....
        /*06e4*/ 	.word	0x00019770


	//   ....[144]....
        /*06e8*/ 	.word	0x00019790


	//   ....[145]....
        /*06ec*/ 	.word	0x000197c0


	//   ....[146]....
        /*06f0*/ 	.word	0x000197f0


	//   ....[147]....
        /*06f4*/ 	.word	0x00019830


	//   ....[148]....
        /*06f8*/ 	.word	0x00019860


	//   ....[149]....
        /*06fc*/ 	.word	0x000198a0


	//   ....[150]....
        /*0700*/ 	.word	0x000198c0


	//   ....[151]....
        /*0704*/ 	.word	0x00019910


	//   ....[152]....
        /*0708*/ 	.word	0x00019920


	//   ....[153]....
        /*070c*/ 	.word	0x00019930


	//   ....[154]....
        /*0710*/ 	.word	0x00019950


	//   ....[155]....
        /*0714*/ 	.word	0x000199a0


	//   ....[156]....
        /*0718*/ 	.word	0x000199c0


	//   ....[157]....
        /*071c*/ 	.word	0x000199f0


	//   ....[158]....
        /*0720*/ 	.word	0x00019a30


	//   ....[159]....
        /*0724*/ 	.word	0x00019a80


	//   ....[160]....
        /*0728*/ 	.word	0x00019b40


	//   ....[161]....
        /*072c*/ 	.word	0x00019b60


	//   ....[162]....
        /*0730*/ 	.word	0x00019bb0


	//   ....[163]....
        /*0734*/ 	.word	0x00019bd0


	//   ....[164]....
        /*0738*/ 	.word	0x00019c00


	//   ....[165]....
        /*073c*/ 	.word	0x00019c30


	//   ....[166]....
        /*0740*/ 	.word	0x00019cd0


	//   ....[167]....
        /*0744*/ 	.word	0x0001a560


	//   ....[168]....
        /*0748*/ 	.word	0x0001a590


	//   ....[169]....
        /*074c*/ 	.word	0x0001a5c0


	//   ....[170]....
        /*0750*/ 	.word	0x0001a5f0


	//   ....[171]....
        /*0754*/ 	.word	0x0001a620


	//   ....[172]....
        /*0758*/ 	.word	0x0001a650


	//   ....[173]....
        /*075c*/ 	.word	0x0001a680


	//   ....[174]....
        /*0760*/ 	.word	0x0001a6a0


	//   ....[175]....
        /*0764*/ 	.word	0x0001a6c0


	//   ....[176]....
        /*0768*/ 	.word	0x0001a6e0


	//   ....[177]....
        /*076c*/ 	.word	0x0001a6f0


	//   ....[178]....
        /*0770*/ 	.word	0x0001a700


	//   ....[179]....
        /*0774*/ 	.word	0x0001a710


	//   ....[180]....
        /*0778*/ 	.word	0x0001a720


	//   ....[181]....
        /*077c*/ 	.word	0x0001a730


	//   ....[182]....
        /*0780*/ 	.word	0x0001a760


	//----- nvinfo : EIATTR_EXIT_INSTR_OFFSETS
	.align		4
.L_172:
        /*0784*/ 	.byte	0x04, 0x1c
        /*0786*/ 	.short	(.L_174 - .L_173)


	//   ....[0]....
.L_173:
        /*0788*/ 	.word	0x00000450


	//   ....[1]....
        /*078c*/ 	.word	0x00019d70


	//   ....[2]....
        /*0790*/ 	.word	0x00019db0


	//   ....[3]....
        /*0794*/ 	.word	0x0001a8f0


	//   ....[4]....
        /*0798*/ 	.word	0x0001a930


	//----- nvinfo : EIATTR_CTAIDZ_USED
	.align		4
.L_174:
        /*079c*/ 	.byte	0x01, 0x04
	.zero		2


	//----- nvinfo : EIATTR_MAX_THREADS
	.align		4
        /*07a0*/ 	.byte	0x04, 0x05
        /*07a2*/ 	.short	(.L_176 - .L_175)
.L_175:
        /*07a4*/ 	.word	0x00000080
        /*07a8*/ 	.word	0x00000001
        /*07ac*/ 	.word	0x00000001


	//----- nvinfo : EIATTR_CRS_STACK_SIZE
	.align		4
.L_176:
        /*07b0*/ 	.byte	0x04, 0x1e
        /*07b2*/ 	.short	(.L_178 - .L_177)
.L_177:
        /*07b4*/ 	.word	0x00000000
.L_178:


//--------------------- .nv.info._ZN7cutlass13device_kernelIN5flash19enable_sm80_to_sm89INS1_16FlashAttnFwdSm80INS1_25CollectiveMainloopFwdSm80ILi4ELi1ELb0EN4cute5tupleIJNS5_1CILi128EEENS7_ILi96EEENS7_ILi64EEEEEELi64ENS_6half_tEfNS_4arch4Sm80ELb0ELb1ELb1ELb0ELb1ELb0ELb1ELb0EEENS1_21CollectiveEpilogueFwdINS6_IJS8_SA_S9_EEENS6_IJNS7_ILi1EEESI_SI_EEESC_SE_Li128ELb0ELb1ELb0ELb0EEENS1_19SingleTileSchedulerILb0ELb0ELb1ELi128EEEEEEEEEvNT_6ParamsE --------------------------
	.section	.nv.info._ZN7cutlass13device_kernelIN5flash19enable_sm80_to_sm89INS1_16FlashAttnFwdSm80INS1_25CollectiveMainloopFwdSm80ILi4ELi1ELb0EN4cute5tupleIJNS5_1CILi128EEENS7_ILi96EEENS7_ILi64EEEEEELi64ENS_6half_tEfNS_4arch4Sm80ELb0ELb1ELb1ELb0ELb1ELb0ELb1ELb0EEENS1_21CollectiveEpilogueFwdINS6_IJS8_SA_S9_EEENS6_IJNS7_ILi1EEESI_SI_EEESC_SE_Li128ELb0ELb1ELb0ELb0EEENS1_19SingleTileSchedulerILb0ELb0ELb1ELi128EEEEEEEEEvNT_6ParamsE,"",@"SHT_CUDA_INFO"
	.sectionflags	@""
	.align	4


	//----- nvinfo : EIATTR_CUDA_API_VERSION
	.align		4
        /*0000*/ 	.byte	0x04, 0x37
        /*0002*/ 	.short	(.L_180 - .L_179)
.L_179:
        /*0004*/ 	.word	0x00000082


	//----- nvinfo : EIATTR_SW2861232_WAR
	.align		4
.L_180:
        /*0008*/ 	.byte	0x01, 0x35
	.zero		2


	//----- nvinfo : EIATTR_PARAM_CBANK
	.align		4
        /*000c*/ 	.byte	0x04, 0x0a
        /*000e*/ 	.short	(.L_182 - .L_181)
	.align		4
.L_181:
        /*0010*/ 	.word	index@(.nv.constant0._ZN7cutlass13device_kernelIN5flash19enable_sm80_to_sm89INS1_16FlashAttnFwdSm80INS1_25CollectiveMainloopFwdSm80ILi4ELi1ELb0EN4cute5tupleIJNS5_1CILi128EEENS7_ILi96EEENS7_ILi64EEEEEELi64ENS_6half_tEfNS_4arch4Sm80ELb0ELb1ELb1ELb0ELb1ELb0ELb1ELb0EEENS1_21CollectiveEpilogueFwdINS6_IJS8_SA_S9_EEENS6_IJNS7_ILi1EEESI_SI_EEESC_SE_Li128ELb0ELb1ELb0ELb0EEENS1_19SingleTileSchedulerILb0ELb0ELb1ELi128EEEEEEEEEvNT_6ParamsE)
        /*0014*/ 	.short	0x0160
        /*0016*/ 	.short	0x0418


	//----- nvinfo : EIATTR_CBANK_PARAM_SIZE
	.align		4
.L_182:
        /*0018*/ 	.byte	0x03, 0x19
        /*001a*/ 	.short	0x0418


	//----- nvinfo : EIATTR_KPARAM_INFO
	.align		4
        /*001c*/ 	.byte	0x04, 0x17
        /*001e*/ 	.short	(.L_184 - .L_183)
.L_183:
        /*0020*/ 	.word	0x00000000
        /*0024*/ 	.short	0x0000
        /*0026*/ 	.short	0x0000
        /*0028*/ 	.byte	0x00, 0xf0, 0x61, 0x10


	//----- nvinfo : EIATTR_MAXREG_COUNT
	.align		4
.L_184:
        /*002c*/ 	.byte	0x03, 0x1b
        /*002e*/ 	.short	0x00ff


	//----- nvinfo : EIATTR_NUM_BARRIERS
	.align		4
        /*0030*/ 	.byte	0x02, 0x4c
        /*0032*/ 	.byte	0x02
	.zero		1


	//----- nvinfo : EIATTR_ANNOTATIONS
	.align		4
        /*0034*/ 	.byte	0x04, 0x55
        /*0036*/ 	.short	(.L_186 - .L_185)


	//   ....[0]....
.L_185:
        /* <DEDUP_REMOVED lines=36> */


	//----- nvinfo : EIATTR_MERCURY_ISA_VERSION
	.align		4
.L_186:
        /*0268*/ 	.byte	0x03, 0x5f
        /*026a*/ 	.short	0x0000


	//----- nvinfo : EIATTR_COOP_GROUP_MASK_REGIDS
	.align		4
        /*026c*/ 	.byte	0x04, 0x29
        /*026e*/ 	.short	(.L_188 - .L_187)


	//   ....[0]....
.L_187:
        /*0270*/ 	.word	0xffffffff


	//   ....[1]....
        /*0274*/ 	.word	0xffffffff


	//   ....[2]....
        /*0278*/ 	.word	0xffffffff


	//   ....[3]....
        /*027c*/ 	.word	0xffffffff


	//   ....[4]....
        /*0280*/ 	.word	0xffffffff


	//   ....[5]....
        /*0284*/ 	.word	0xffffffff


	//   ....[6]....
        /*0288*/ 	.word	0xffffffff


	//   ....[7]....
        /*028c*/ 	.word	0xffffffff


	//   ....[8]....
        /*0290*/ 	.word	0xffffffff


	//   ....[9]....
        /*0294*/ 	.word	0xffffffff


	//   ....[10]....
        /*0298*/ 	.word	0xffffffff


	//   ....[11]....
        /*029c*/ 	.word	0xffffffff


	//   ....[12]....
        /*02a0*/ 	.word	0xffffffff


	//   ....[13]....
        /*02a4*/ 	.word	0xffffffff


	//   ....[14]....
        /*02a8*/ 	.word	0xffffffff


	//   ....[15]....
        /*02ac*/ 	.word	0xffffffff


	//   ....[16]....
        /*02b0*/ 	.word	0xffffffff


	//   ....[17]....
        /*02b4*/ 	.word	0xffffffff


	//   ....[18]....
        /*02b8*/ 	.word	0xffffffff


	//   ....[19]....
        /*02bc*/ 	.word	0xffffffff


	//   ....[20]....
        /*02c0*/ 	.word	0xffffffff


	//   ....[21]....
        /*02c4*/ 	.word	0xffffffff


	//   ....[22]....
        /*02c8*/ 	.word	0xffffffff


	//   ....[23]....
        /*02cc*/ 	.word	0xffffffff


	//   ....[24]....
        /*02d0*/ 	.word	0xffffffff


	//   ....[25]....
        /*02d4*/ 	.word	0xffffffff


	//   ....[26]....
        /*02d8*/ 	.word	0xffffffff


	//   ....[27]....
        /*02dc*/ 	.word	0xffffffff


	//   ....[28]....
        /*02e0*/ 	.word	0xffffffff


	//   ....[29]....
        /*02e4*/ 	.word	0xffffffff


	//   ....[30]....
        /*02e8*/ 	.word	0xffffffff


	//   ....[31]....
        /*02ec*/ 	.word	0xffffffff


	//   ....[32]....
        /*02f0*/ 	.word	0xffffffff


	//   ....[33]....
        /*02f4*/ 	.word	0xffffffff


	//   ....[34]....
        /*02f8*/ 	.word	0xffffffff


	//   ....[35]....
        /*02fc*/ 	.word	0xffffffff


	//   ....[36]....
        /*0300*/ 	.word	0xffffffff


	//   ....[37]....
        /*0304*/ 	.word	0xffffffff


	//   ....[38]....
        /*0308*/ 	.word	0xffffffff


	//   ....[39]....
        /*030c*/ 	.word	0xffffffff


	//   ....[40]....
        /*0310*/ 	.word	0xffffffff


	//   ....[41]....
        /*0314*/ 	.word	0xffffffff


	//   ....[42]....
        /*0318*/ 	.word	0xffffffff


	//   ....[43]....
        /*031c*/ 	.word	0xffffffff


	//   ....[44]....
        /*0320*/ 	.word	0xffffffff


	//   ....[45]....
        /*0324*/ 	.word	0xffffffff


	//   ....[46]....
        /*0328*/ 	.word	0xffffffff


	//   ....[47]....
        /*032c*/ 	.word	0xffffffff


	//   ....[48]....
        /*0330*/ 	.word	0xffffffff


	//   ....[49]....
        /*0334*/ 	.word	0xffffffff


	//   ....[50]....
        /*0338*/ 	.word	0xffffffff


	//   ....[51]....
        /*033c*/ 	.word	0xffffffff


	//   ....[52]....
        /*0340*/ 	.word	0xffffffff


	//   ....[53]....
        /*0344*/ 	.word	0xffffffff


	//   ....[54]....
        /*0348*/ 	.word	0xffffffff


	//   ....[55]....
        /*034c*/ 	.word	0xffffffff


	//   ....[56]....
        /*0350*/ 	.word	0xffffffff


	//   ....[57]....
        /*0354*/ 	.word	0xffffffff


	//   ....[58]....
        /*0358*/ 	.word	0xffffffff


	//   ....[59]....
        /*035c*/ 	.word	0xffffffff


	//   ....[60]....
        /*0360*/ 	.word	0xffffffff


	//   ....[61]....
        /*0364*/ 	.word	0xffffffff


	//   ....[62]....
        /*0368*/ 	.word	0xffffffff


	//   ....[63]....
        /*036c*/ 	.word	0xffffffff


	//   ....[64]....
        /*0370*/ 	.word	0xffffffff


	//   ....[65]....
        /*0374*/ 	.word	0xffffffff


	//   ....[66]....
        /*0378*/ 	.word	0xffffffff


	//   ....[67]....
        /*037c*/ 	.word	0xffffffff


	//   ....[68]....
        /*0380*/ 	.word	0xffffffff


	//   ....[69]....
        /*0384*/ 	.word	0xffffffff


	//   ....[70]....
        /*0388*/ 	.word	0xffffffff


	//   ....[71]....
        /*038c*/ 	.word	0xffffffff


	//   ....[72]....
        /*0390*/ 	.word	0xffffffff


	//   ....[73]....
        /*0394*/ 	.word	0xffffffff


	//   ....[74]....
        /*0398*/ 	.word	0xffffffff


	//   ....[75]....
        /*039c*/ 	.word	0xffffffff


	//   ....[76]....
        /*03a0*/ 	.word	0xffffffff


	//   ....[77]....
        /*03a4*/ 	.word	0xffffffff


	//   ....[78]....
        /*03a8*/ 	.word	0xffffffff


	//   ....[79]....
        /*03ac*/ 	.word	0xffffffff


	//   ....[80]....
        /*03b0*/ 	.word	0xffffffff


	//   ....[81]....
        /*03b4*/ 	.word	0xffffffff


	//   ....[82]....
        /*03b8*/ 	.word	0xffffffff


	//   ....[83]....
        /*03bc*/ 	.word	0xffffffff


	//   ....[84]....
        /*03c0*/ 	.word	0xffffffff


	//   ....[85]....
        /*03c4*/ 	.word	0xffffffff


	//   ....[86]....
        /*03c8*/ 	.word	0xffffffff


	//   ....[87]....
        /*03cc*/ 	.word	0xffffffff


	//   ....[88]....
        /*03d0*/ 	.word	0xffffffff


	//   ....[89]....
        /*03d4*/ 	.word	0xffffffff


	//   ....[90]....
        /*03d8*/ 	.word	0xffffffff


	//   ....[91]....
        /*03dc*/ 	.word	0xffffffff


	//   ....[92]....
        /*03e0*/ 	.word	0xffffffff


	//   ....[93]....
        /*03e4*/ 	.word	0xffffffff


	//   ....[94]....
        /*03e8*/ 	.word	0xffffffff


	//   ....[95]....
        /*03ec*/ 	.word	0xffffffff


	//   ....[96]....
        /*03f0*/ 	.word	0xffffffff


	//   ....[97]....
        /*03f4*/ 	.word	0xffffffff


	//   ....[98]....
        /*03f8*/ 	.word	0xffffffff


	//   ....[99]....
        /*03fc*/ 	.word	0xffffffff


	//   ....[100]....
        /*0400*/ 	.word	0xffffffff


	//   ....[101]....
        /*0404*/ 	.word	0xffffffff


	//   ....[102]....
        /*0408*/ 	.word	0xffffffff


	//   ....[103]....
        /*040c*/ 	.word	0xffffffff


	//   ....[104]....
        /*0410*/ 	.word	0xffffffff


	//   ....[105]....
        /*0414*/ 	.word	0xffffffff


	//   ....[106]....
        /*0418*/ 	.word	0xffffffff


	//   ....[107]....
        /*041c*/ 	.word	0xffffffff


	//   ....[108]....
        /*0420*/ 	.word	0xffffffff


	//   ....[109]....
        /*0424*/ 	.word	0xffffffff


	//   ....[110]....
        /*0428*/ 	.word	0xffffffff


	//   ....[111]....
        /*042c*/ 	.word	0xffffffff


	//   ....[112]....
        /*0430*/ 	.word	0xffffffff


	//   ....[113]....
        /*0434*/ 	.word	0xffffffff


	//   ....[114]....
        /*0438*/ 	.word	0xffffffff


	//   ....[115]....
        /*043c*/ 	.word	0xffffffff


	//   ....[116]....
        /*0440*/ 	.word	0xffffffff


	//   ....[117]....
        /*0444*/ 	.word	0xffffffff


	//   ....[118]....
        /*0448*/ 	.word	0xffffffff


	//   ....[119]....
        /*044c*/ 	.word	0xffffffff


	//   ....[120]....
        /*0450*/ 	.word	0xffffffff


	//   ....[121]....
        /*0454*/ 	.word	0xffffffff


	//   ....[122]....
        /*0458*/ 	.word	0xffffffff


	//   ....[123]....
        /*045c*/ 	.word	0xffffffff


	//   ....[124]....
        /*0460*/ 	.word	0xffffffff


	//   ....[125]....
        /*0464*/ 	.word	0xffffffff


	//   ....[126]....
        /*0468*/ 	.word	0xffffffff


	//   ....[127]....
        /*046c*/ 	.word	0xffffffff


	//   ....[128]....
        /*0470*/ 	.word	0xffffffff


	//   ....[129]....
        /*0474*/ 	.word	0xffffffff


	//   ....[130]....
        /*0478*/ 	.word	0xffffffff


	//   ....[131]....
        /*047c*/ 	.word	0xffffffff


	//   ....[132]....
        /*0480*/ 	.word	0xffffffff


	//   ....[133]....
        /*0484*/ 	.word	0xffffffff


	//   ....[134]....
        /*0488*/ 	.word	0xffffffff


	//   ....[135]....
        /*048c*/ 	.word	0xffffffff


	//   ....[136]....
        /*0490*/ 	.word	0xffffffff


	//   ....[137]....
        /*0494*/ 	.word	0xffffffff


	//   ....[138]....
        /*0498*/ 	.word	0xffffffff


	//   ....[139]....
        /*049c*/ 	.word	0xffffffff


	//   ....[140]....
        /*04a0*/ 	.word	0xffffffff


	//   ....[141]....
        /*04a4*/ 	.word	0xffffffff


	//   ....[142]....
        /*04a8*/ 	.word	0xffffffff


	//   ....[143]....
        /*04ac*/ 	.word	0xffffffff


	//   ....[144]....
        /*04b0*/ 	.word	0xffffffff


	//   ....[145]....
        /*04b4*/ 	.word	0xffffffff


	//   ....[146]....
        /*04b8*/ 	.word	0xffffffff


	//   ....[147]....
        /*04bc*/ 	.word	0xffffffff


	//   ....[148]....
        /*04c0*/ 	.word	0xffffffff


	//   ....[149]....
        /*04c4*/ 	.word	0xffffffff


	//   ....[150]....
        /*04c8*/ 	.word	0xffffffff


	//   ....[151]....
        /*04cc*/ 	.word	0xffffffff


	//   ....[152]....
        /*04d0*/ 	.word	0xffffffff


	//   ....[153]....
        /*04d4*/ 	.word	0xffffffff


	//   ....[154]....
        /*04d8*/ 	.word	0xffffffff


	//   ....[155]....
        /*04dc*/ 	.word	0xffffffff


	//   ....[156]....
        /*04e0*/ 	.word	0xffffffff


	//   ....[157]....
        /*04e4*/ 	.word	0xffffffff


	//   ....[158]....
        /*04e8*/ 	.word	0xffffffff


	//   ....[159]....
        /*04ec*/ 	.word	0xffffffff


	//   ....[160]....
        /*04f0*/ 	.word	0xffffffff


	//   ....[161]....
        /*04f4*/ 	.word	0xffffffff


	//   ....[162]....
        /*04f8*/ 	.word	0xffffffff


	//   ....[163]....
        /*04fc*/ 	.word	0xffffffff


	//   ....[164]....
        /*0500*/ 	.word	0xffffffff


	//   ....[165]....
        /*0504*/ 	.word	0xffffffff


	//   ....[166]....
        /*0508*/ 	.word	0xffffffff


	//   ....[167]....
        /*050c*/ 	.word	0xffffffff


	//   ....[168]....
        /*0510*/ 	.word	0xffffffff


	//   ....[169]....
        /*0514*/ 	.word	0xffffffff


	//   ....[170]....
        /*0518*/ 	.word	0xffffffff


	//   ....[171]....
        /*051c*/ 	.word	0xffffffff


	//   ....[172]....
        /*0520*/ 	.word	0xffffffff


	//   ....[173]....
        /*0524*/ 	.word	0xffffffff


	//   ....[174]....
        /*0528*/ 	.word	0xffffffff


	//   ....[175]....
        /*052c*/ 	.word	0xffffffff


	//   ....[176]....
        /*0530*/ 	.word	0xffffffff


	//   ....[177]....
        /*0534*/ 	.word	0xffffffff


	//   ....[178]....
        /*0538*/ 	.word	0xffffffff


	//   ....[179]....
        /*053c*/ 	.word	0xffffffff


	//   ....[180]....
        /*0540*/ 	.word	0xffffffff


	//   ....[181]....
        /*0544*/ 	.word	0xffffffff


	//   ....[182]....
        /*0548*/ 	.word	0xffffffff


	//   ....[183]....
        /*054c*/ 	.word	0xffffffff


	//   ....[184]....
        /*0550*/ 	.word	0xffffffff


	//   ....[185]....
        /*0554*/ 	.word	0xffffffff


	//   ....[186]....
        /*0558*/ 	.word	0xffffffff


	//   ....[187]....
        /*055c*/ 	.word	0xffffffff


	//   ....[188]....
        /*0560*/ 	.word	0xffffffff


	//   ....[189]....
        /*0564*/ 	.word	0xffffffff


	//   ....[190]....
        /*0568*/ 	.word	0xffffffff


	//   ....[191]....
        /*056c*/ 	.word	0xffffffff


	//   ....[192]....
        /*0570*/ 	.word	0xffffffff


	//   ....[193]....
        /*0574*/ 	.word	0xffffffff


	//   ....[194]....
        /*0578*/ 	.word	0xffffffff


	//   ....[195]....
        /*057c*/ 	.word	0xffffffff


	//   ....[196]....
        /*0580*/ 	.word	0xffffffff


	//   ....[197]....
        /*0584*/ 	.word	0xffffffff


	//   ....[198]....
        /*0588*/ 	.word	0xffffffff


	//   ....[199]....
        /*058c*/ 	.word	0xffffffff


	//   ....[200]....
        /*0590*/ 	.word	0xffffffff


	//   ....[201]....
        /*0594*/ 	.word	0xffffffff


	//   ....[202]....
        /*0598*/ 	.word	0xffffffff


	//   ....[203]....
        /*059c*/ 	.word	0xffffffff


	//   ....[204]....
        /*05a0*/ 	.word	0xffffffff


	//   ....[205]....
        /*05a4*/ 	.word	0xffffffff


	//   ....[206]....
        /*05a8*/ 	.word	0xffffffff


	//   ....[207]....
        /*05ac*/ 	.word	0xffffffff


	//   ....[208]....
        /*05b0*/ 	.word	0xffffffff


	//   ....[209]....
        /*05b4*/ 	.word	0xffffffff


	//   ....[210]....
        /*05b8*/ 	.word	0xffffffff


	//   ....[211]....
        /*05bc*/ 	.word	0xffffffff


	//   ....[212]....
        /*05c0*/ 	.word	0xffffffff


	//   ....[213]....
        /*05c4*/ 	.word	0xffffffff


	//   ....[214]....
        /*05c8*/ 	.word	0xffffffff


	//   ....[215]....
        /*05cc*/ 	.word	0xffffffff


	//----- nvinfo : EIATTR_COOP_GROUP_INSTR_OFFSETS
	.align		4
.L_188:
        /*05d0*/ 	.byte	0x04, 0x28
        /*05d2*/ 	.short	(.L_190 - .L_189)


	//   ....[0]....
.L_189:
        /*05d4*/ 	.word	0x00000e50


	//   ....[1]....
        /*05d8*/ 	.word	0x00000e80


	//   ....[2]....
        /*05dc*/ 	.word	0x00000eb0


	//   ....[3]....
        /*05e0*/ 	.word	0x00000ee0


	//   ....[4]....
        /*05e4*/ 	.word	0x00000f10


	//   ....[5]....
        /*05e8*/ 	.word	0x00000f30


	//   ....[6]....
        /*05ec*/ 	.word	0x00000f50


	//   ....[7]....
        /*05f0*/ 	.word	0x00000f70


	//   ....[8]....
        /*05f4*/ 	.word	0x00000fa0


	//   ....[9]....
        /*05f8*/ 	.word	0x00000ff0


	//   ....[10]....
        /*05fc*/ 	.word	0x00001070


	//   ....[11]....
        /*0600*/ 	.word	0x00001090


	//   ....[12]....
        /*0604*/ 	.word	0x000010e0


	//   ....[13]....
        /*0608*/ 	.word	0x000011a0


	//   ....[14]....
        /*060c*/ 	.word	0x000011d0


	//   ....[15]....
        /*0610*/ 	.word	0x00001200


	//   ....[16]....
        /*0614*/ 	.word	0x00001580


	//   ....[17]....
        /*0618*/ 	.word	0x000015b0


	//   ....[18]....
        /*061c*/ 	.word	0x000015c0


	//   ....[19]....
        /*0620*/ 	.word	0x000015d0


	//   ....[20]....
        /*0624*/ 	.word	0x000015e0


	//   ....[21]....
        /*0628*/ 	.word	0x000015f0


	//   ....[22]....
        /*062c*/ 	.word	0x00001600


	//   ....[23]....
        /*0630*/ 	.word	0x00001610


	//   ....[24]....
        /*0634*/ 	.word	0x00001630


	//   ....[25]....
        /*0638*/ 	.word	0x00001650


	//   ....[26]....
        /*063c*/ 	.word	0x00001690


	//   ....[27]....
        /*0640*/ 	.word	0x000016a0


	//   ....[28]....
        /*0644*/ 	.word	0x00001b30


	//   ....[29]....
        /*0648*/ 	.word	0x00001b60


	//   ....[30]....
        /*064c*/ 	.word	0x00001ba0


	//   ....[31]....
        /*0650*/ 	.word	0x00001bc0


	//   ....[32]....
        /*0654*/ 	.word	0x00001bf0


	//   ....[33]....
        /*0658*/ 	.word	0x00001c20


	//   ....[34]....
        /*065c*/ 	.word	0x00001c60


	//   ....[35]....
        /*0660*/ 	.word	0x00001c90


	//   ....[36]....
        /*0664*/ 	.word	0x00001cc0


	//   ....[37]....
        /*0668*/ 	.word	0x00001ce0


	//   ....[38]....
        /*066c*/ 	.word	0x00001d00


	//   ....[39]....
        /*0670*/ 	.word	0x00001d10


	//   ....[40]....
        /*0674*/ 	.word	0x00002890


	//   ....[41]....
        /*0678*/ 	.word	0x000028a0


	//   ....[42]....
        /*067c*/ 	.word	0x000028b0


	//   ....[43]....
        /*0680*/ 	.word	0x000028c0


	//   ....[44]....
        /*0684*/ 	.word	0x000028d0


	//   ....[45]....
        /*0688*/ 	.word	0x000028e0


	//   ....[46]....
        /*068c*/ 	.word	0x000028f0


	//   ....[47]....
        /*0690*/ 	.word	0x00002900


	//   ....[48]....
        /*0694*/ 	.word	0x00002920


	//   ....[49]....
        /*0698*/ 	.word	0x00002950


	//   ....[50]....
        /*069c*/ 	.word	0x00002970


	//   ....[51]....
        /*06a0*/ 	.word	0x00002990


	//   ....[52]....
        /*06a4*/ 	.word	0x00002fa0


	//   ....[53]....
        /*06a8*/ 	.word	0x00003b10


	//   ....[54]....
        /*06ac*/ 	.word	0x00004a40


	//   ....[55]....
        /*06b0*/ 	.word	0x00005560


	//   ....[56]....
        /*06b4*/ 	.word	0x00005d50


	//   ....[57]....
        /*06b8*/ 	.word	0x00005d90


	//   ....[58]....
        /*06bc*/ 	.word	0x00005ea0


	//   ....[59]....
        /*06c0*/ 	.word	0x00005ee0


	//   ....[60]....
        /*06c4*/ 	.word	0x00006bf0


	//   ....[61]....
        /*06c8*/ 	.word	0x00006cc0


	//   ....[62]....
        /*06cc*/ 	.word	0x00006ed0


	//   ....[63]....
        /*06d0*/ 	.word	0x00006f50


	//   ....[64]....
        /*06d4*/ 	.word	0x000093b0


	//   ....[65]....
        /*06d8*/ 	.word	0x000093c0


	//   ....[66]....
        /*06dc*/ 	.word	0x000093d0


	//   ....[67]....
        /*06e0*/ 	.word	0x000093e0


	//   ....[68]....
        /*06e4*/ 	.word	0x000093f0


	//   ....[69]....
        /*06e8*/ 	.word	0x00009400


	//   ....[70]....
        /*06ec*/ 	.word	0x00009410


	//   ....[71]....
        /*06f0*/ 	.word	0x00009420


	//   ....[72]....
        /*06f4*/ 	.word	0x00009430


	//   ....[73]....
        /*06f8*/ 	.word	0x00009440


	//   ....[74]....
        /*06fc*/ 	.word	0x00009450


	//   ....[75]....
        /*0700*/ 	.word	0x00009460


	//   ....[76]....
        /*0704*/ 	.word	0x0000aaf0


	//   ....[77]....
        /*0708*/ 	.word	0x0000ab00


	//   ....[78]....
        /*070c*/ 	.word	0x0000ab10


	//   ....[79]....
        /*0710*/ 	.word	0x0000ab20


	//   ....[80]....
        /*0714*/ 	.word	0x0000ab30


	//   ....[81]....
        /*0718*/ 	.word	0x0000ab40


	//   ....[82]....
        /*071c*/ 	.word	0x0000ab50


	//   ....[83]....
        /*0720*/ 	.word	0x0000ab70


	//   ....[84]....
        /*0724*/ 	.word	0x0000ab90


	//   ....[85]....
        /*0728*/ 	.word	0x0000abd0


	//   ....[86]....
        /*072c*/ 	.word	0x0000abf0


	//   ....[87]....
        /*0730*/ 	.word	0x0000ac10


	//   ....[88]....
        /*0734*/ 	.word	0x0000ad80


	//   ....[89]....
        /*0738*/ 	.word	0x0000afc0


	//   ....[90]....
        /*073c*/ 	.word	0x0000b900


	//   ....[91]....
        /*0740*/ 	.word	0x0000c0c0


	//   ....[92]....
        /*0744*/ 	.word	0x0000cae0


	//   ....[93]....
        /*0748*/ 	.word	0x0000cb00


	//   ....[94]....
        /*074c*/ 	.word	0x0000d130


	//   ....[95]....
        /*0750*/ 	.word	0x0000d330


	//   ....[96]....
        /*0754*/ 	.word	0x0000d380


	//   ....[97]....
        /*0758*/ 	.word	0x0000d4b0


	//   ....[98]....
        /*075c*/ 	.word	0x0000d7d0


	//   ....[99]....
        /*0760*/ 	.word	0x0000d860


	//   ....[100]....
        /*0764*/ 	.word	0x00010140


	//   ....[101]....
        /*0768*/ 	.word	0x00010150


	//   ....[102]....
        /*076c*/ 	.word	0x00010160


	//   ....[103]....
        /*0770*/ 	.word	0x00010170


	//   ....[104]....
        /*0774*/ 	.word	0x00010180


	//   ....[105]....
        /*0778*/ 	.word	0x00010190


	//   ....[106]....
        /*077c*/ 	.word	0x000101a0


	//   ....[107]....
        /*0780*/ 	.word	0x000101b0


	//   ....[108]....
        /*0784*/ 	.word	0x000101c0


	//   ....[109]....
        /*0788*/ 	.word	0x000101d0


	//   ....[110]....
        /*078c*/ 	.word	0x000101e0


	//   ....[111]....
        /*0790*/ 	.word	0x000101f0


	//   ....[112]....
        /*0794*/ 	.word	0x00011860


	//   ....[113]....
        /*0798*/ 	.word	0x00011870


	//   ....[114]....
        /*079c*/ 	.word	0x00011880


	//   ....[115]....
        /*07a0*/ 	.word	0x00011890


	//   ....[116]....
        /*07a4*/ 	.word	0x000118a0


	//   ....[117]....
        /*07a8*/ 	.word	0x000118b0


	//   ....[118]....
        /*07ac*/ 	.word	0x000118c0


	//   ....[119]....
        /*07b0*/ 	.word	0x000118d0


	//   ....[120]....
        /*07b4*/ 	.word	0x000118f0


	//   ....[121]....
        /*07b8*/ 	.word	0x00011920


	//   ....[122]....
        /*07bc*/ 	.word	0x00011960


	//   ....[123]....
        /*07c0*/ 	.word	0x00011980


	//   ....[124]....
        /*07c4*/ 	.word	0x00011ea0


	//   ....[125]....
        /*07c8*/ 	.word	0x00011f50


	//   ....[126]....
        /*07cc*/ 	.word	0x00012050


	//   ....[127]....
        /*07d0*/ 	.word	0x000120a0


	//   ....[128]....
        /*07d4*/ 	.word	0x000120f0


	//   ....[129]....
        /*07d8*/ 	.word	0x00012200


	//   ....[130]....
        /*07dc*/ 	.word	0x000122a0


	//   ....[131]....
        /*07e0*/ 	.word	0x00012500


	//   ....[132]....
        /*07e4*/ 	.word	0x00014e30


	//   ....[133]....
        /*07e8*/ 	.word	0x00014e60


	//   ....[134]....
        /*07ec*/ 	.word	0x00014e80


	//   ....[135]....
        /*07f0*/ 	.word	0x00014ec0


	//   ....[136]....
        /*07f4*/ 	.word	0x00014ee0


	//   ....[137]....
        /*07f8*/ 	.word	0x00014f00


	//   ....[138]....
        /*07fc*/ 	.word	0x00014f20


	//   ....[139]....
        /*0800*/ 	.word	0x00014f40


	//   ....[140]....
        /*0804*/ 	.word	0x00014f60


	//   ....[141]....
        /*0808*/ 	.word	0x00014f80


	//   ....[142]....
        /*080c*/ 	.word	0x00014fa0


	//   ....[143]....
        /*0810*/ 	.word	0x00014fc0


	//   ....[144]....
        /*0814*/ 	.word	0x000163c0


	//   ....[145]....
        /*0818*/ 	.word	0x000163d0


	//   ....[146]....
        /*081c*/ 	.word	0x000163e0


	//   ....[147]....
        /*0820*/ 	.word	0x000163f0


	//   ....[148]....
        /*0824*/ 	.word	0x00016400


	//   ....[149]....
        /*0828*/ 	.word	0x00016410


	//   ....[150]....
        /*082c*/ 	.word	0x00016420


	//   ....[151]....
        /*0830*/ 	.word	0x00016440


	//   ....[152]....
        /*0834*/ 	.word	0x00016460


	//   ....[153]....
        /*0838*/ 	.word	0x000164a0


	//   ....[154]....
        /*083c*/ 	.word	0x000164c0


	//   ....[155]....
        /*0840*/ 	.word	0x000164e0


	//   ....[156]....
        /*0844*/ 	.word	0x00016650


	//   ....[157]....
        /*0848*/ 	.word	0x00016fa0


	//   ....[158]....
        /*084c*/ 	.word	0x000171a0


	//   ....[159]....
        /*0850*/ 	.word	0x00017950


	//   ....[160]....
        /*0854*/ 	.word	0x00018380


	//   ....[161]....
        /*0858*/ 	.word	0x00018760


	//   ....[162]....
        /*085c*/ 	.word	0x000187b0


	//   ....[163]....
        /*0860*/ 	.word	0x000188b0


	//   ....[164]....
        /*0864*/ 	.word	0x00018e90


	//   ....[165]....
        /*0868*/ 	.word	0x00018f10


	//   ....[166]....
        /*086c*/ 	.word	0x00018f40


	//   ....[167]....
        /*0870*/ 	.word	0x000190c0


	//   ....[168]....
        /*0874*/ 	.word	0x0001b540


	//   ....[169]....
        /*0878*/ 	.word	0x0001b550


	//   ....[170]....
        /*087c*/ 	.word	0x0001b560


	//   ....[171]....
        /*0880*/ 	.word	0x0001b570


	//   ....[172]....
        /*0884*/ 	.word	0x0001b5a0


	//   ....[173]....
        /*0888*/ 	.word	0x0001b5c0


	//   ....[174]....
        /*088c*/ 	.word	0x0001b5e0


	//   ....[175]....
        /*0890*/ 	.word	0x0001b5f0


	//   ....[176]....
        /*0894*/ 	.word	0x0001c550


	//   ....[177]....
        /*0898*/ 	.word	0x0001c710


	//   ....[178]....
        /*089c*/ 	.word	0x0001c740


	//   ....[179]....
        /*08a0*/ 	.word	0x0001c770


	//   ....[180]....
        /*08a4*/ 	.word	0x0001c7a0


	//   ....[181]....
        /*08a8*/ 	.word	0x0001c7d0


	//   ....[182]....
        /*08ac*/ 	.word	0x0001c8a0


	//   ....[183]....
        /*08b0*/ 	.word	0x0001c8b0


	//   ....[184]....
        /*08b4*/ 	.word	0x0001c8e0


	//   ....[185]....
        /*08b8*/ 	.word	0x0001c910


	//   ....[186]....
        /*08bc*/ 	.word	0x0001c940


	//   ....[187]....
        /*08c0*/ 	.word	0x0001c950


	//   ....[188]....
        /*08c4*/ 	.word	0x0001c960


	//   ....[189]....
        /*08c8*/ 	.word	0x0001c970


	//   ....[190]....
        /*08cc*/ 	.word	0x0001ca90


	//   ....[191]....
        /*08d0*/ 	.word	0x0001caa0


	//   ....[192]....
        /*08d4*/ 	.word	0x0001cb30


	//   ....[193]....
        /*08d8*/ 	.word	0x0001cb50


	//   ....[194]....
        /*08dc*/ 	.word	0x0001cba0


	//   ....[195]....
        /*08e0*/ 	.word	0x0001cbb0


	//   ....[196]....
        /*08e4*/ 	.word	0x0001cbc0


	//   ....[197]....
        /*08e8*/ 	.word	0x0001ccb0


	//   ....[198]....
        /*08ec*/ 	.word	0x0001cde0


	//   ....[199]....
        /*08f0*/ 	.word	0x0001ce00


	//   ....[200]....
        /*08f4*/ 	.word	0x0001d380


	//   ....[201]....
        /*08f8*/ 	.word	0x0001d3c0


	//   ....[202]....
        /*08fc*/ 	.word	0x0001d3f0


	//   ....[203]....
        /*0900*/ 	.word	0x0001d420


	//   ....[204]....
        /*0904*/ 	.word	0x0001d450


	//   ....[205]....
        /*0908*/ 	.word	0x0001d480


	//   ....[206]....
        /*090c*/ 	.word	0x0001d4b0


	//   ....[207]....
        /*0910*/ 	.word	0x0001d4d0


	//   ....[208]....
        /*0914*/ 	.word	0x0001d4f0


	//   ....[209]....
        /*0918*/ 	.word	0x0001d520


	//   ....[210]....
        /*091c*/ 	.word	0x0001d530


	//   ....[211]....
        /*0920*/ 	.word	0x0001d540


	//   ....[212]....
        /*0924*/ 	.word	0x0001d550


	//   ....[213]....
        /*0928*/ 	.word	0x0001d560


	//   ....[214]....
        /*092c*/ 	.word	0x0001d590


	//   ....[215]....
        /*0930*/ 	.word	0x0001d5b0


	//----- nvinfo : EIATTR_EXIT_INSTR_OFFSETS
	.align		4
.L_190:
        /*0934*/ 	.byte	0x04, 0x1c
        /*0936*/ 	.short	(.L_192 - .L_191)


	//   ....[0]....
.L_191:
        /*0938*/ 	.word	0x00000040


	//   ....[1]....
        /*093c*/ 	.word	0x0001ce20


	//   ....[2]....
        /*0940*/ 	.word	0x0001ce60


	//   ....[3]....
        /*0944*/ 	.word	0x0001d710


	//   ....[4]....
        /*0948*/ 	.word	0x0001d750


	//----- nvinfo : EIATTR_CTAIDZ_USED
	.align		4
.L_192:
        /*094c*/ 	.byte	0x01, 0x04
	.zero		2


	//----- nvinfo : EIATTR_MAX_THREADS
	.align		4
        /*0950*/ 	.byte	0x04, 0x05
        /*0952*/ 	.short	(.L_194 - .L_193)
.L_193:
        /*0954*/ 	.word	0x00000080
        /*0958*/ 	.word	0x00000001
        /*095c*/ 	.word	0x00000001


	//----- nvinfo : EIATTR_CRS_STACK_SIZE
	.align		4
.L_194:
        /*0960*/ 	.byte	0x04, 0x1e
        /*0962*/ 	.short	(.L_196 - .L_195)
.L_195:
        /*0964*/ 	.word	0x00000000
.L_196:


//--------------------- .nv.info._ZN7cutlass13device_kernelIN5flash19enable_sm80_to_sm89INS1_16FlashAttnFwdSm80INS1_25CollectiveMainloopFwdSm80ILi4ELi1ELb0EN4cute5tupleIJNS5_1CILi128EEENS7_ILi96EEENS7_ILi64EEEEEELi64ENS_6half_tEfNS_4arch4Sm80ELb0ELb1ELb1ELb1ELb1ELb0ELb1ELb0EEENS1_21CollectiveEpilogueFwdINS6_IJS8_SA_S9_EEENS6_IJNS7_ILi1EEESI_SI_EEESC_SE_Li128ELb1ELb1ELb0ELb0EEENS1_19SingleTileSchedulerILb1ELb0ELb1ELi128EEEEEEEEEvNT_6ParamsE --------------------------
	.section	.nv.info._ZN7cutlass13device_kernelIN5flash19enable_sm80_to_sm89INS1_16FlashAttnFwdSm80INS1_25CollectiveMainloopFwdSm80ILi4ELi1ELb0EN4cute5tupleIJNS5_1CILi128EEENS7_ILi96EEENS7_ILi64EEEEEELi64ENS_6half_tEfNS_4arch4Sm80ELb0ELb1ELb1ELb1ELb1ELb0ELb1ELb0EEENS1_21CollectiveEpilogueFwdINS6_IJS8_SA_S9_EEENS6_IJNS7_ILi1EEESI_SI_EEESC_SE_Li128ELb1ELb1ELb0ELb0EEENS1_19SingleTileSchedulerILb1ELb0ELb1ELi128EEEEEEEEEvNT_6ParamsE,"",@"SHT_CUDA_INFO"
	.sectionflags	@""
	.align	4


	//----- nvinfo : EIATTR_CUDA_API_VERSION
	.align		4
        /*0000*/ 	.byte	0x04, 0x37
        /*0002*/ 	.short	(.L_198 - .L_197)
.L_197:
        /*0004*/ 	.word	0x00000082


	//----- nvinfo : EIATTR_SW2861232_WAR
	.align		4
.L_198:
        /*0008*/ 	.byte	0x01, 0x35
	.zero		2


	//----- nvinfo : EIATTR_PARAM_CBANK
	.align		4
        /*000c*/ 	.byte	0x04, 0x0a
        /*000e*/ 	.short	(.L_200 - .L_199)
	.align		4
.L_199:
        /*0010*/ 	.word	index@(.nv.constant0._ZN7cutlass13device_kernelIN5flash19enable_sm80_to_sm89INS1_16FlashAttnFwdSm80INS1_25CollectiveMainloopFwdSm80ILi4ELi1ELb0EN4cute5tupleIJNS5_1CILi128EEENS7_ILi96EEENS7_ILi64EEEEEELi64ENS_6half_tEfNS_4arch4Sm80ELb0ELb1ELb1ELb1ELb1ELb0ELb1ELb0EEENS1_21CollectiveEpilogueFwdINS6_IJS8_SA_S9_EEENS6_IJNS7_ILi1EEESI_SI_EEESC_SE_Li128ELb1ELb1ELb0ELb0EEENS1_19SingleTileSchedulerILb1ELb0ELb1ELi128EEEEEEEEEvNT_6ParamsE)
        /*0014*/ 	.short	0x0160
        /*0016*/ 	.short	0x0418


	//----- nvinfo : EIATTR_CBANK_PARAM_SIZE
	.align		4
.L_200:
        /*0018*/ 	.byte	0x03, 0x19
        /*001a*/ 	.short	0x0418


	//----- nvinfo : EIATTR_KPARAM_INFO
	.align		4
        /*001c*/ 	.byte	0x04, 0x17
        /*001e*/ 	.short	(.L_202 - .L_201)
.L_201:
        /*0020*/ 	.word	0x00000000
        /*0024*/ 	.short	0x0000
        /*0026*/ 	.short	0x0000
        /*0028*/ 	.byte	0x00, 0xf0, 0x61, 0x10


	//----- nvinfo : EIATTR_MAXREG_COUNT
	.align		4
.L_202:
        /*002c*/ 	.byte	0x03, 0x1b
        /*002e*/ 	.short	0x00ff


	//----- nvinfo : EIATTR_NUM_BARRIERS
	.align		4
        /*0030*/ 	.byte	0x02, 0x4c
        /*0032*/ 	.byte	0x02
	.zero		1


	//----- nvinfo : EIATTR_ANNOTATIONS
	.align		4
        /*0034*/ 	.byte	0x04, 0x55
        /*0036*/ 	.short	(.L_204 - .L_203)


	//   ....[0]....
.L_203:
        /* <DEDUP_REMOVED lines=34> */


	//----- nvinfo : EIATTR_MERCURY_ISA_VERSION
	.align		4
.L_204:
        /*0248*/ 	.byte	0x03, 0x5f
        /*024a*/ 	.short	0x0000


	//----- nvinfo : EIATTR_COOP_GROUP_MASK_REGIDS
	.align		4
        /*024c*/ 	.byte	0x04, 0x29
        /*024e*/ 	.short	(.L_206 - .L_205)


	//   ....[0]....
.L_205:
        /*0250*/ 	.word	0xffffffff


	//   ....[1]....
        /*0254*/ 	.word	0xffffffff


	//   ....[2]....
        /*0258*/ 	.word	0xffffffff


	//   ....[3]....
        /*025c*/ 	.word	0xffffffff


	//   ....[4]....
        /*0260*/ 	.word	0xffffffff


	//   ....[5]....
        /*0264*/ 	.word	0xffffffff


	//   ....[6]....
        /*0268*/ 	.word	0xffffffff


	//   ....[7]....
        /*026c*/ 	.word	0xffffffff


	//   ....[8]....
        /*0270*/ 	.word	0xffffffff


	//   ....[9]....
        /*0274*/ 	.word	0xffffffff


	//   ....[10]....
        /*0278*/ 	.word	0xffffffff


	//   ....[11]....
        /*027c*/ 	.word	0xffffffff


	//   ....[12]....
        /*0280*/ 	.word	0xffffffff


	//   ....[13]....
        /*0284*/ 	.word	0xffffffff


	//   ....[14]....
        /*0288*/ 	.word	0xffffffff


	//   ....[15]....
        /*028c*/ 	.word	0xffffffff


	//   ....[16]....
        /*0290*/ 	.word	0xffffffff


	//   ....[17]....
        /*0294*/ 	.word	0xffffffff


	//   ....[18]....
        /*0298*/ 	.word	0xffffffff


	//   ....[19]....
        /*029c*/ 	.word	0xffffffff


	//   ....[20]....
        /*02a0*/ 	.word	0xffffffff


	//   ....[21]....
        /*02a4*/ 	.word	0xffffffff


	//   ....[22]....
        /*02a8*/ 	.word	0xffffffff


	//   ....[23]....
        /*02ac*/ 	.word	0xffffffff


	//   ....[24]....
        /*02b0*/ 	.word	0xffffffff


	//   ....[25]....
        /*02b4*/ 	.word	0xffffffff


	//   ....[26]....
        /*02b8*/ 	.word	0xffffffff


	//   ....[27]....
        /*02bc*/ 	.word	0xffffffff


	//   ....[28]....
        /*02c0*/ 	.word	0xffffffff


	//   ....[29]....
        /*02c4*/ 	.word	0xffffffff


	//   ....[30]....
        /*02c8*/ 	.word	0xffffffff


	//   ....[31]....
        /*02cc*/ 	.word	0xffffffff


	//   ....[32]....
        /*02d0*/ 	.word	0xffffffff


	//   ....[33]....
        /*02d4*/ 	.word	0xffffffff


	//   ....[34]....
        /*02d8*/ 	.word	0xffffffff


	//   ....[35]....
        /*02dc*/ 	.word	0xffffffff


	//   ....[36]....
        /*02e0*/ 	.word	0xffffffff


	//   ....[37]....
        /*02e4*/ 	.word	0xffffffff


	//   ....[38]....
        /*02e8*/ 	.word	0xffffffff


	//   ....[39]....
        /*02ec*/ 	.word	0xffffffff


	//   ....[40]....
        /*02f0*/ 	.word	0xffffffff


	//   ....[41]....
        /*02f4*/ 	.word	0xffffffff


	//   ....[42]....
        /*02f8*/ 	.word	0xffffffff


	//   ....[43]....
        /*02fc*/ 	.word	0xffffffff


	//   ....[44]....
        /*0300*/ 	.word	0xffffffff


	//   ....[45]....
        /*0304*/ 	.word	0xffffffff


	//   ....[46]....
        /*0308*/ 	.word	0xffffffff


	//   ....[47]....
        /*030c*/ 	.word	0xffffffff


	//   ....[48]....
        /*0310*/ 	.word	0xffffffff


	//   ....[49]....
        /*0314*/ 	.word	0xffffffff


	//   ....[50]....
        /*0318*/ 	.word	0xffffffff


	//   ....[51]....
        /*031c*/ 	.word	0xffffffff


	//   ....[52]....
        /*0320*/ 	.word	0xffffffff


	//   ....[53]....
        /*0324*/ 	.word	0xffffffff


	//   ....[54]....
        /*0328*/ 	.word	0xffffffff


	//   ....[55]....
        /*032c*/ 	.word	0xffffffff


	//   ....[56]....
        /*0330*/ 	.word	0xffffffff


	//   ....[57]....
        /*0334*/ 	.word	0xffffffff


	//   ....[58]....
        /*0338*/ 	.word	0xffffffff


	//   ....[59]....
        /*033c*/ 	.word	0xffffffff


	//   ....[60]....
        /*0340*/ 	.word	0xffffffff


	//   ....[61]....
        /*0344*/ 	.word	0xffffffff


	//   ....[62]....
        /*0348*/ 	.word	0xffffffff


	//   ....[63]....
        /*034c*/ 	.word	0xffffffff


	//   ....[64]....
        /*0350*/ 	.word	0xffffffff


	//   ....[65]....
        /*0354*/ 	.word	0xffffffff


	//   ....[66]....
        /*0358*/ 	.word	0xffffffff


	//   ....[67]....
        /*035c*/ 	.word	0xffffffff


	//   ....[68]....
        /*0360*/ 	.word	0xffffffff


	//   ....[69]....
        /*0364*/ 	.word	0xffffffff


	//   ....[70]....
        /*0368*/ 	.word	0xffffffff


	//   ....[71]....
        /*036c*/ 	.word	0xffffffff


	//   ....[72]....
        /*0370*/ 	.word	0xffffffff


	//   ....[73]....
        /*0374*/ 	.word	0xffffffff


	//   ....[74]....
        /*0378*/ 	.word	0xffffffff


	//   ....[75]....
        /*037c*/ 	.word	0xffffffff


	//   ....[76]....
        /*0380*/ 	.word	0xffffffff


	//   ....[77]....
        /*0384*/ 	.word	0xffffffff


	//   ....[78]....
        /*0388*/ 	.word	0xffffffff


	//   ....[79]....
        /*038c*/ 	.word	0xffffffff


	//   ....[80]....
        /*0390*/ 	.word	0xffffffff


	//   ....[81]....
        /*0394*/ 	.word	0xffffffff


	//   ....[82]....
        /*0398*/ 	.word	0xffffffff


	//   ....[83]....
        /*039c*/ 	.word	0xffffffff


	//   ....[84]....
        /*03a0*/ 	.word	0xffffffff


	//   ....[85]....
        /*03a4*/ 	.word	0xffffffff


	//   ....[86]....
        /*03a8*/ 	.word	0xffffffff


	//   ....[87]....
        /*03ac*/ 	.word	0xffffffff


	//   ....[88]....
        /*03b0*/ 	.word	0xffffffff


	//   ....[89]....
        /*03b4*/ 	.word	0xffffffff


	//   ....[90]....
        /*03b8*/ 	.word	0xffffffff


	//   ....[91]....
        /*03bc*/ 	.word	0xffffffff


	//   ....[92]....
        /*03c0*/ 	.word	0xffffffff


	//   ....[93]....
        /*03c4*/ 	.word	0xffffffff


	//   ....[94]....
        /*03c8*/ 	.word	0xffffffff


	//   ....[95]....
        /*03cc*/ 	.word	0xffffffff


	//   ....[96]....
        /*03d0*/ 	.word	0xffffffff


	//   ....[97]....
        /*03d4*/ 	.word	0xffffffff


	//   ....[98]....
        /*03d8*/ 	.word	0xffffffff


	//   ....[99]....
        /*03dc*/ 	.word	0xffffffff


	//   ....[100]....
        /*03e0*/ 	.word	0xffffffff


	//   ....[101]....
        /*03e4*/ 	.word	0xffffffff


	//   ....[102]....
        /*03e8*/ 	.word	0xffffffff


	//   ....[103]....
        /*03ec*/ 	.word	0xffffffff


	//   ....[104]....
        /*03f0*/ 	.word	0xffffffff


	//   ....[105]....
        /*03f4*/ 	.word	0xffffffff


	//   ....[106]....
        /*03f8*/ 	.word	0xffffffff


	//   ....[107]....
        /*03fc*/ 	.word	0xffffffff


	//   ....[108]....
        /*0400*/ 	.word	0xffffffff


	//   ....[109]....
        /*0404*/ 	.word	0xffffffff


	//   ....[110]....
        /*0408*/ 	.word	0xffffffff


	//   ....[111]....
        /*040c*/ 	.word	0xffffffff


	//   ....[112]....
        /*0410*/ 	.word	0xffffffff


	//   ....[113]....
        /*0414*/ 	.word	0xffffffff


	//   ....[114]....
        /*0418*/ 	.word	0xffffffff


	//   ....[115]....
        /*041c*/ 	.word	0xffffffff


	//   ....[116]....
        /*0420*/ 	.word	0xffffffff


	//   ....[117]....
        /*0424*/ 	.word	0xffffffff


	//   ....[118]....
        /*0428*/ 	.word	0xffffffff


	//   ....[119]....
        /*042c*/ 	.word	0xffffffff


	//   ....[120]....
        /*0430*/ 	.word	0xffffffff


	//   ....[121]....
        /*0434*/ 	.word	0xffffffff


	//   ....[122]....
        /*0438*/ 	.word	0xffffffff


	//   ....[123]....
        /*043c*/ 	.word	0xffffffff


	//   ....[124]....
        /*0440*/ 	.word	0xffffffff


	//   ....[125]....
        /*0444*/ 	.word	0xffffffff


	//   ....[126]....
        /*0448*/ 	.word	0xffffffff


	//   ....[127]....
        /*044c*/ 	.word	0xffffffff


	//   ....[128]....
        /*0450*/ 	.word	0xffffffff


	//   ....[129]....
        /*0454*/ 	.word	0xffffffff


	//   ....[130]....
        /*0458*/ 	.word	0xffffffff


	//   ....[131]....
        /*045c*/ 	.word	0xffffffff


	//   ....[132]....
        /*0460*/ 	.word	0xffffffff


	//   ....[133]....
        /*0464*/ 	.word	0xffffffff


	//   ....[134]....
        /*0468*/ 	.word	0xffffffff


	//   ....[135]....
        /*046c*/ 	.word	0xffffffff


	//   ....[136]....
        /*0470*/ 	.word	0xffffffff


	//   ....[137]....
        /*0474*/ 	.word	0xffffffff


	//   ....[138]....
        /*0478*/ 	.word	0xffffffff


	//   ....[139]....
        /*047c*/ 	.word	0xffffffff


	//   ....[140]....
        /*0480*/ 	.word	0xffffffff


	//   ....[141]....
        /*0484*/ 	.word	0xffffffff


	//   ....[142]....
        /*0488*/ 	.word	0xffffffff


	//   ....[143]....
        /*048c*/ 	.word	0xffffffff


	//   ....[144]....
        /*0490*/ 	.word	0xffffffff


	//   ....[145]....
        /*0494*/ 	.word	0xffffffff


	//   ....[146]....
        /*0498*/ 	.word	0xffffffff


	//   ....[147]....
        /*049c*/ 	.word	0xffffffff


	//   ....[148]....
        /*04a0*/ 	.word	0xffffffff


	//   ....[149]....
        /*04a4*/ 	.word	0xffffffff


	//   ....[150]....
        /*04a8*/ 	.word	0xffffffff


	//   ....[151]....
        /*04ac*/ 	.word	0xffffffff


	//   ....[152]....
        /*04b0*/ 	.word	0xffffffff


	//   ....[153]....
        /*04b4*/ 	.word	0xffffffff


	//   ....[154]....
        /*04b8*/ 	.word	0xffffffff


	//   ....[155]....
        /*04bc*/ 	.word	0xffffffff


	//   ....[156]....
        /*04c0*/ 	.word	0xffffffff


	//   ....[157]....
        /*04c4*/ 	.word	0xffffffff


	//   ....[158]....
        /*04c8*/ 	.word	0xffffffff


	//   ....[159]....
        /*04cc*/ 	.word	0xffffffff


	//   ....[160]....
        /*04d0*/ 	.word	0xffffffff


	//   ....[161]....
        /*04d4*/ 	.word	0xffffffff


	//   ....[162]....
        /*04d8*/ 	.word	0xffffffff


	//   ....[163]....
        /*04dc*/ 	.word	0xffffffff


	//   ....[164]....
        /*04e0*/ 	.word	0xffffffff


	//   ....[165]....
        /*04e4*/ 	.word	0xffffffff


	//   ....[166]....
        /*04e8*/ 	.word	0xffffffff


	//   ....[167]....
        /*04ec*/ 	.word	0xffffffff


	//   ....[168]....
        /*04f0*/ 	.word	0xffffffff


	//   ....[169]....
        /*04f4*/ 	.word	0xffffffff


	//   ....[170]....
        /*04f8*/ 	.word	0xffffffff


	//   ....[171]....
        /*04fc*/ 	.word	0xffffffff


	//   ....[172]....
        /*0500*/ 	.word	0xffffffff


	//   ....[173]....
        /*0504*/ 	.word	0xffffffff


	//   ....[174]....
        /*0508*/ 	.word	0xffffffff


	//   ....[175]....
        /*050c*/ 	.word	0xffffffff


	//   ....[176]....
        /*0510*/ 	.word	0xffffffff


	//   ....[177]....
        /*0514*/ 	.word	0xffffffff


	//   ....[178]....
        /*0518*/ 	.word	0xffffffff


	//   ....[179]....
        /*051c*/ 	.word	0xffffffff


	//   ....[180]....
        /*0520*/ 	.word	0xffffffff


	//   ....[181]....
        /*0524*/ 	.word	0xffffffff


	//   ....[182]....
        /*0528*/ 	.word	0xffffffff


	//   ....[183]....
        /*052c*/ 	.word	0xffffffff


	//   ....[184]....
        /*0530*/ 	.word	0xffffffff


	//   ....[185]....
        /*0534*/ 	.word	0xffffffff


	//   ....[186]....
        /*0538*/ 	.word	0xffffffff


	//   ....[187]....
        /*053c*/ 	.word	0xffffffff


	//   ....[188]....
        /*0540*/ 	.word	0xffffffff


	//   ....[189]....
        /*0544*/ 	.word	0xffffffff


	//   ....[190]....
        /*0548*/ 	.word	0xffffffff


	//   ....[191]....
        /*054c*/ 	.word	0xffffffff


	//   ....[192]....
        /*0550*/ 	.word	0xffffffff


	//   ....[193]....
        /*0554*/ 	.word	0xffffffff


	//   ....[194]....
        /*0558*/ 	.word	0xffffffff


	//   ....[195]....
        /*055c*/ 	.word	0xffffffff


	//   ....[196]....
        /*0560*/ 	.word	0xffffffff


	//   ....[197]....
        /*0564*/ 	.word	0xffffffff


	//   ....[198]....
        /*0568*/ 	.word	0xffffffff


	//   ....[199]....
        /*056c*/ 	.word	0xffffffff


	//   ....[200]....
        /*0570*/ 	.word	0xffffffff


	//   ....[201]....
        /*0574*/ 	.word	0xffffffff


	//   ....[202]....
        /*0578*/ 	.word	0xffffffff


	//   ....[203]....
        /*057c*/ 	.word	0xffffffff


	//   ....[204]....
        /*0580*/ 	.word	0xffffffff


	//   ....[205]....
        /*0584*/ 	.word	0xffffffff


	//   ....[206]....
        /*0588*/ 	.word	0xffffffff


	//   ....[207]....
        /*058c*/ 	.word	0xffffffff


	//   ....[208]....
        /*0590*/ 	.word	0xffffffff


	//   ....[209]....
        /*0594*/ 	.word	0xffffffff


	//   ....[210]....
        /*0598*/ 	.word	0xffffffff


	//   ....[211]....
        /*059c*/ 	.word	0xffffffff


	//   ....[212]....
        /*05a0*/ 	.word	0xffffffff


	//   ....[213]....
        /*05a4*/ 	.word	0xffffffff


	//   ....[214]....
        /*05a8*/ 	.word	0xffffffff


	//   ....[215]....
        /*05ac*/ 	.word	0xffffffff


	//   ....[216]....
        /*05b0*/ 	.word	0xffffffff


	//----- nvinfo : EIATTR_COOP_GROUP_INSTR_OFFSETS
	.align		4
.L_206:
        /*05b4*/ 	.byte	0x04, 0x28
        /*05b6*/ 	.short	(.L_208 - .L_207)


	//   ....[0]....
.L_207:
        /*05b8*/ 	.word	0x000000a0


	//   ....[1]....
        /*05bc*/ 	.word	0x00001570


	//   ....[2]....
        /*05c0*/ 	.word	0x000015b0


	//   ....[3]....
        /*05c4*/ 	.word	0x00001780


	//   ....[4]....
        /*05c8*/ 	.word	0x000017b0


	//   ....[5]....
        /*05cc*/ 	.word	0x00001840


	//   ....[6]....
        /*05d0*/ 	.word	0x00001870


	//   ....[7]....
        /*05d4*/ 	.word	0x00001900


	//   ....[8]....
        /*05d8*/ 	.word	0x00001930


	//   ....[9]....
        /*05dc*/ 	.word	0x000019c0


	//   ....[10]....
        /*05e0*/ 	.word	0x000019f0


	//   ....[11]....
        /*05e4*/ 	.word	0x00001a80


	//   ....[12]....
        /*05e8*/ 	.word	0x00001ab0


	//   ....[13]....
        /*05ec*/ 	.word	0x00001b40


	//   ....[14]....
        /*05f0*/ 	.word	0x00001b70


	//   ....[15]....
        /*05f4*/ 	.word	0x00001bf0


	//   ....[16]....
        /*05f8*/ 	.word	0x00001c30


	//   ....[17]....
        /*05fc*/ 	.word	0x000020c0


	//   ....[18]....
        /*0600*/ 	.word	0x000020e0


	//   ....[19]....
        /*0604*/ 	.word	0x000020f0


	//   ....[20]....
        /*0608*/ 	.word	0x00002100


	//   ....[21]....
        /*060c*/ 	.word	0x00002110


	//   ....[22]....
        /*0610*/ 	.word	0x00002120


	//   ....[23]....
        /*0614*/ 	.word	0x00002130


	//   ....[24]....
        /*0618*/ 	.word	0x00002150


	//   ....[25]....
        /*061c*/ 	.word	0x00002170


	//   ....[26]....
        /*0620*/ 	.word	0x00002190


	//   ....[27]....
        /*0624*/ 	.word	0x000021a0


	//   ....[28]....
        /*0628*/ 	.word	0x000021b0


	//   ....[29]....
        /*062c*/ 	.word	0x00002690


	//   ....[30]....
        /*0630*/ 	.word	0x000026a0


	//   ....[31]....
        /*0634*/ 	.word	0x000026b0


	//   ....[32]....
        /*0638*/ 	.word	0x000026c0


	//   ....[33]....
        /*063c*/ 	.word	0x000026f0


	//   ....[34]....
        /*0640*/ 	.word	0x00002780


	//   ....[35]....
        /*0644*/ 	.word	0x00002790


	//   ....[36]....
        /*0648*/ 	.word	0x00002830


	//   ....[37]....
        /*064c*/ 	.word	0x00002870


	//   ....[38]....
        /*0650*/ 	.word	0x00002890


	//   ....[39]....
        /*0654*/ 	.word	0x000028e0


	//   ....[40]....
        /*0658*/ 	.word	0x000028f0


	//   ....[41]....
        /*065c*/ 	.word	0x00003320


	//   ....[42]....
        /*0660*/ 	.word	0x00003330


	//   ....[43]....
        /*0664*/ 	.word	0x00003340


	//   ....[44]....
        /*0668*/ 	.word	0x00003350


	//   ....[45]....
        /*066c*/ 	.word	0x00003360


	//   ....[46]....
        /*0670*/ 	.word	0x00003370


	//   ....[47]....
        /*0674*/ 	.word	0x00003380


	//   ....[48]....
        /*0678*/ 	.word	0x00003390


	//   ....[49]....
        /*067c*/ 	.word	0x000033b0


	//   ....[50]....
        /*0680*/ 	.word	0x000033e0


	//   ....[51]....
        /*0684*/ 	.word	0x00003400


	//   ....[52]....
        /*0688*/ 	.word	0x00003420


	//   ....[53]....
        /*068c*/ 	.word	0x00003a40


	//   ....[54]....
        /*0690*/ 	.word	0x00004780


	//   ....[55]....
        /*0694*/ 	.word	0x000054e0


	//   ....[56]....
        /*0698*/ 	.word	0x00006190


	//   ....[57]....
        /*069c*/ 	.word	0x00006820


	//   ....[58]....
        /*06a0*/ 	.word	0x00006870


	//   ....[59]....
        /*06a4*/ 	.word	0x00006990


	//   ....[60]....
        /*06a8*/ 	.word	0x000069e0


	//   ....[61]....
        /*06ac*/ 	.word	0x000076f0


	//   ....[62]....
        /*06b0*/ 	.word	0x00007770


	//   ....[63]....
        /*06b4*/ 	.word	0x00007960


	//   ....[64]....
        /*06b8*/ 	.word	0x000079e0


	//   ....[65]....
        /*06bc*/ 	.word	0x00009c60


	//   ....[66]....
        /*06c0*/ 	.word	0x00009c70


	//   ....[67]....
        /*06c4*/ 	.word	0x00009c80


	//   ....[68]....
        /*06c8*/ 	.word	0x00009c90


	//   ....[69]....
        /*06cc*/ 	.word	0x00009ca0


	//   ....[70]....
        /*06d0*/ 	.word	0x00009cb0


	//   ....[71]....
        /*06d4*/ 	.word	0x00009cc0


	//   ....[72]....
        /*06d8*/ 	.word	0x00009cd0


	//   ....[73]....
        /*06dc*/ 	.word	0x00009ce0


	//   ....[74]....
        /*06e0*/ 	.word	0x00009cf0


	//   ....[75]....
        /*06e4*/ 	.word	0x00009d00


	//   ....[76]....
        /*06e8*/ 	.word	0x00009d10


	//   ....[77]....
        /*06ec*/ 	.word	0x0000b3b0


	//   ....[78]....
        /*06f0*/ 	.word	0x0000b3c0


	//   ....[79]....
        /*06f4*/ 	.word	0x0000b3d0


	//   ....[80]....
        /*06f8*/ 	.word	0x0000b3e0


	//   ....[81]....
        /*06fc*/ 	.word	0x0000b3f0


	//   ....[82]....
        /*0700*/ 	.word	0x0000b400


	//   ....[83]....
        /*0704*/ 	.word	0x0000b410


	//   ....[84]....
        /*0708*/ 	.word	0x0000b430


	//   ....[85]....
        /*070c*/ 	.word	0x0000b450


	//   ....[86]....
        /*0710*/ 	.word	0x0000b490


	//   ....[87]....
        /*0714*/ 	.word	0x0000b4b0


	//   ....[88]....
        /*0718*/ 	.word	0x0000b4d0


	//   ....[89]....
        /*071c*/ 	.word	0x0000b670


	//   ....[90]....
        /*0720*/ 	.word	0x0000b890


	//   ....[91]....
        /*0724*/ 	.word	0x0000c390


	//   ....[92]....
        /*0728*/ 	.word	0x0000cde0


	//   ....[93]....
        /*072c*/ 	.word	0x0000dca0


	//   ....[94]....
        /*0730*/ 	.word	0x0000e030


	//   ....[95]....
        /*0734*/ 	.word	0x0000e190


	//   ....[96]....
        /*0738*/ 	.word	0x0000e4a0


	//   ....[97]....
        /*073c*/ 	.word	0x0000e4d0


	//   ....[98]....
        /*0740*/ 	.word	0x0000e590


	//   ....[99]....
        /*0744*/ 	.word	0x0000e980


	//   ....[100]....
        /*0748*/ 	.word	0x0000ea70


	//   ....[101]....
        /*074c*/ 	.word	0x00011350


	//   ....[102]....
        /*0750*/ 	.word	0x00011360


	//   ....[103]....
        /*0754*/ 	.word	0x00011370


	//   ....[104]....
        /*0758*/ 	.word	0x00011380


	//   ....[105]....
        /*075c*/ 	.word	0x00011390


	//   ....[106]....
        /*0760*/ 	.word	0x000113a0


	//   ....[107]....
        /*0764*/ 	.word	0x000113b0


	//   ....[108]....
        /*0768*/ 	.word	0x000113c0


	//   ....[109]....
        /*076c*/ 	.word	0x000113d0


	//   ....[110]....
        /*0770*/ 	.word	0x000113e0


	//   ....[111]....
        /*0774*/ 	.word	0x000113f0


	//   ....[112]....
        /*0778*/ 	.word	0x00011400


	//   ....[113]....
        /*077c*/ 	.word	0x00012a90


	//   ....[114]....
        /*0780*/ 	.word	0x00012aa0


	//   ....[115]....
        /*0784*/ 	.word	0x00012ab0


	//   ....[116]....
        /*0788*/ 	.word	0x00012ac0


	//   ....[117]....
        /*078c*/ 	.word	0x00012ad0


	//   ....[118]....
        /*0790*/ 	.word	0x00012ae0


	//   ....[119]....
        /*0794*/ 	.word	0x00012af0


	//   ....[120]....
        /*0798*/ 	.word	0x00012b00


	//   ....[121]....
        /*079c*/ 	.word	0x00012b20


	//   ....[122]....
        /*07a0*/ 	.word	0x00012b50


	//   ....[123]....
        /*07a4*/ 	.word	0x00012b90


	//   ....[124]....
        /*07a8*/ 	.word	0x00012bb0


	//   ....[125]....
        /*07ac*/ 	.word	0x000130d0


	//   ....[126]....
        /*07b0*/ 	.word	0x00013250


	//   ....[127]....
        /*07b4*/ 	.word	0x000132a0


	//   ....[128]....
        /*07b8*/ 	.word	0x00013370


	//   ....[129]....
        /*07bc*/ 	.word	0x000133b0


	//   ....[130]....
        /*07c0*/ 	.word	0x000133d0


	//   ....[131]....
        /*07c4*/ 	.word	0x000134d0


	//   ....[132]....
        /*07c8*/ 	.word	0x00013700


	//   ....[133]....
        /*07cc*/ 	.word	0x00016090


	//   ....[134]....
        /*07d0*/ 	.word	0x000160c0


	//   ....[135]....
        /*07d4*/ 	.word	0x000160e0


	//   ....[136]....
        /*07d8*/ 	.word	0x00016120


	//   ....[137]....
        /*07dc*/ 	.word	0x00016140


	//   ....[138]....
        /*07e0*/ 	.word	0x00016160


	//   ....[139]....
        /*07e4*/ 	.word	0x00016180


	//   ....[140]....
        /*07e8*/ 	.word	0x000161a0


	//   ....[141]....
        /*07ec*/ 	.word	0x000161c0


	//   ....[142]....
        /*07f0*/ 	.word	0x000161e0


	//   ....[143]....
        /*07f4*/ 	.word	0x00016200


	//   ....[144]....
        /*07f8*/ 	.word	0x00016220


	//   ....[145]....
        /*07fc*/ 	.word	0x00017610


	//   ....[146]....
        /*0800*/ 	.word	0x00017620


	//   ....[147]....
        /*0804*/ 	.word	0x00017630


	//   ....[148]....
        /*0808*/ 	.word	0x00017640


	//   ....[149]....
        /*080c*/ 	.word	0x00017650


	//   ....[150]....
        /*0810*/ 	.word	0x00017660


	//   ....[151]....
        /*0814*/ 	.word	0x00017670


	//   ....[152]....
        /*0818*/ 	.word	0x00017690


	//   ....[153]....
        /*081c*/ 	.word	0x000176b0


	//   ....[154]....
        /*0820*/ 	.word	0x000176f0


	//   ....[155]....
        /*0824*/ 	.word	0x00017710


	//   ....[156]....
        /*0828*/ 	.word	0x00017730


	//   ....[157]....
        /*082c*/ 	.word	0x000178e0


	//   ....[158]....
        /*0830*/ 	.word	0x00017af0


	//   ....[159]....
        /*0834*/ 	.word	0x00018580


	//   ....[160]....
        /*0838*/ 	.word	0x00018f50


	//   ....[161]....
        /*083c*/ 	.word	0x00019d20


	//   ....[162]....
        /*0840*/ 	.word	0x00019e70


	//   ....[163]....
        /*0844*/ 	.word	0x00019ec0


	//   ....[164]....
        /*0848*/ 	.word	0x0001a160


	//   ....[165]....
        /*084c*/ 	.word	0x0001a650


	//   ....[166]....
        /*0850*/ 	.word	0x0001a8b0


	//   ....[167]....
        /*0854*/ 	.word	0x0001a9e0


	//   ....[168]....
        /*0858*/ 	.word	0x0001ab10


	//   ....[169]....
        /*085c*/ 	.word	0x0001cf60


	//   ....[170]....
        /*0860*/ 	.word	0x0001cf70


	//   ....[171]....
        /*0864*/ 	.word	0x0001cf80


	//   ....[172]....
        /*0868*/ 	.word	0x0001cf90


	//   ....[173]....
        /*086c*/ 	.word	0x0001cfc0


	//   ....[174]....
        /*0870*/ 	.word	0x0001cfe0


	//   ....[175]....
        /*0874*/ 	.word	0x0001d000


	//   ....[176]....
        /*0878*/ 	.word	0x0001d010


	//   ....[177]....
        /*087c*/ 	.word	0x0001e480


	//   ....[178]....
        /*0880*/ 	.word	0x0001e4c0


	//   ....[179]....
        /*0884*/ 	.word	0x0001e4e0


	//   ....[180]....
        /*0888*/ 	.word	0x0001e510


	//   ....[181]....
        /*088c*/ 	.word	0x0001e540


	//   ....[182]....
        /*0890*/ 	.word	0x0001e580


	//   ....[183]....
        /*0894*/ 	.word	0x0001e5c0


	//   ....[184]....
        /*0898*/ 	.word	0x0001e5e0


	//   ....[185]....
        /*089c*/ 	.word	0x0001e670


	//   ....[186]....
        /*08a0*/ 	.word	0x0001e680


	//   ....[187]....
        /*08a4*/ 	.word	0x0001e6b0


	//   ....[188]....
        /*08a8*/ 	.word	0x0001e6f0


	//   ....[189]....
        /*08ac*/ 	.word	0x0001e710


	//   ....[190]....
        /*08b0*/ 	.word	0x0001e740


	//   ....[191]....
        /*08b4*/ 	.word	0x0001e790


	//   ....[192]....
        /*08b8*/ 	.word	0x0001e7c0


	//   ....[193]....
        /*08bc*/ 	.word	0x0001e7d0


	//   ....[194]....
        /*08c0*/ 	.word	0x0001e8d0


	//   ....[195]....
        /*08c4*/ 	.word	0x0001e8f0


	//   ....[196]....
        /*08c8*/ 	.word	0x0001e910


	//   ....[197]....
        /*08cc*/ 	.word	0x0001e940


	//   ....[198]....
        /*08d0*/ 	.word	0x0001e960


	//   ....[199]....
        /*08d4*/ 	.word	0x0001e9f0


	//   ....[200]....
        /*08d8*/ 	.word	0x0001ea10


	//   ....[201]....
        /*08dc*/ 	.word	0x0001f290


	//   ....[202]....
        /*08e0*/ 	.word	0x0001f2c0


	//   ....[203]....
        /*08e4*/ 	.word	0x0001f2f0


	//   ....[204]....
        /*08e8*/ 	.word	0x0001f320


	//   ....[205]....
        /*08ec*/ 	.word	0x0001f350


	//   ....[206]....
        /*08f0*/ 	.word	0x0001f380


	//   ....[207]....
        /*08f4*/ 	.word	0x0001f3b0


	//   ....[208]....
        /*08f8*/ 	.word	0x0001f3d0


	//   ....[209]....
        /*08fc*/ 	.word	0x0001f400


	//   ....[210]....
        /*0900*/ 	.word	0x0001f410


	//   ....[211]....
        /*0904*/ 	.word	0x0001f420


	//   ....[212]....
        /*0908*/ 	.word	0x0001f430


	//   ....[213]....
        /*090c*/ 	.word	0x0001f440


	//   ....[214]....
        /*0910*/ 	.word	0x0001f450


	//   ....[215]....
        /*0914*/ 	.word	0x0001f480


	//   ....[216]....
        /*0918*/ 	.word	0x0001f4a0


	//----- nvinfo : EIATTR_EXIT_INSTR_OFFSETS
	.align		4
.L_208:
        /*091c*/ 	.byte	0x04, 0x1c
        /*091e*/ 	.short	(.L_210 - .L_209)


	//   ....[0]....
.L_209:
        /*0920*/ 	.word	0x00000450


	//   ....[1]....
        /*0924*/ 	.word	0x0001eaa0


	//   ....[2]....
        /*0928*/ 	.word	0x0001eae0


	//   ....[3]....
        /*092c*/ 	.word	0x0001f600


	//   ....[4]....
        /*0930*/ 	.word	0x0001f640


	//----- nvinfo : EIATTR_CTAIDZ_USED
	.align		4
.L_210:
        /*0934*/ 	.byte	0x01, 0x04
	.zero		2


	//----- nvinfo : EIATTR_MAX_THREADS
	.align		4
        /*0938*/ 	.byte	0x04, 0x05
        /*093a*/ 	.short	(.L_212 - .L_211)
.L_211:
        /*093c*/ 	.word	0x00000080
        /*0940*/ 	.word	0x00000001
        /*0944*/ 	.word	0x00000001


	//----- nvinfo : EIATTR_CRS_STACK_SIZE
	.align		4
.L_212:
        /*0948*/ 	.byte	0x04, 0x1e
        /*094a*/ 	.short	(.L_214 - .L_213)
.L_213:
        /*094c*/ 	.word	0x00000000
.L_214:


//--------------------- .nv.info._ZN7cutlass13device_kernelIN5flash19enable_sm80_to_sm89INS1_16FlashAttnFwdSm80INS1_25CollectiveMainloopFwdSm80ILi4ELi1ELb0EN4cute5tupleIJNS5_1CILi128EEENS7_ILi96EEENS7_ILi64EEEEEELi64ENS_6half_tEfNS_4arch4Sm80ELb0ELb1ELb1ELb1ELb1ELb1ELb1ELb0EEENS1_21CollectiveEpilogueFwdINS6_IJS8_SA_S9_EEENS6_IJNS7_ILi1EEESI_SI_EEESC_SE_Li128ELb1ELb1ELb0ELb0EEENS1_19SingleTileSchedulerILb1ELb0ELb1ELi128EEEEEEEEEvNT_6ParamsE --------------------------
	.section	.nv.info._ZN7cutlass13device_kernelIN5flash19enable_sm80_to_sm89INS1_16FlashAttnFwdSm80INS1_25CollectiveMainloopFwdSm80ILi4ELi1ELb0EN4cute5tupleIJNS5_1CILi128EEENS7_ILi96EEENS7_ILi64EEEEEELi64ENS_6half_tEfNS_4arch4Sm80ELb0ELb1ELb1ELb1ELb1ELb1ELb1ELb0EEENS1_21CollectiveEpilogueFwdINS6_IJS8_SA_S9_EEENS6_IJNS7_ILi1EEESI_SI_EEESC_SE_Li128ELb1ELb1ELb0ELb0EEENS1_19SingleTileSchedulerILb1ELb0ELb1ELi128EEEEEEEEEvNT_6ParamsE,"",@"SHT_CUDA_INFO"
	.sectionflags	@""
	.align	4


	//----- nvinfo : EIATTR_CUDA_API_VERSION
	.align		4
        /*0000*/ 	.byte	0x04, 0x37
        /*0002*/ 	.short	(.L_216 - .L_215)
.L_215:
        /*0004*/ 	.word	0x00000082


	//----- nvinfo : EIATTR_SW2861232_WAR
	.align		4
.L_216:
        /*0008*/ 	.byte	0x01, 0x35
	.zero		2


	//----- nvinfo : EIATTR_PARAM_CBANK
	.align		4
        /*000c*/ 	.byte	0x04, 0x0a
        /*000e*/ 	.short	(.L_218 - .L_217)
	.align		4
.L_217:
        /*0010*/ 	.word	index@(.nv.constant0._ZN7cutlass13device_kernelIN5flash19enable_sm80_to_sm89INS1_16FlashAttnFwdSm80INS1_25CollectiveMainloopFwdSm80ILi4ELi1ELb0EN4cute5tupleIJNS5_1CILi128EEENS7_ILi96EEENS7_ILi64EEEEEELi64ENS_6half_tEfNS_4arch4Sm80ELb0ELb1ELb1ELb1ELb1ELb1ELb1ELb0EEENS1_21CollectiveEpilogueFwdINS6_IJS8_SA_S9_EEENS6_IJNS7_ILi1EEESI_SI_EEESC_SE_Li128ELb1ELb1ELb0ELb0EEENS1_19SingleTileSchedulerILb1ELb0ELb1ELi128EEEEEEEEEvNT_6ParamsE)
        /*0014*/ 	.short	0x0160
        /*0016*/ 	.short	0x0418


	//----- nvinfo : EIATTR_CBANK_PARAM_SIZE
	.align		4
.L_218:
        /*0018*/ 	.byte	0x03, 0x19
        /*001a*/ 	.short	0x0418


	//----- nvinfo : EIATTR_KPARAM_INFO
	.align		4
        /*001c*/ 	.byte	0x04, 0x17
        /*001e*/ 	.short	(.L_220 - .L_219)
.L_219:
        /*0020*/ 	.word	0x00000000
        /*0024*/ 	.short	0x0000
        /*0026*/ 	.short	0x0000
        /*0028*/ 	.byte	0x00, 0xf0, 0x61, 0x10


	//----- nvinfo : EIATTR_MAXREG_COUNT
	.align		4
.L_220:
        /*002c*/ 	.byte	0x03, 0x1b
        /*002e*/ 	.short	0x00ff


	//----- nvinfo : EIATTR_NUM_BARRIERS
	.align		4
        /*0030*/ 	.byte	0x02, 0x4c
        /*0032*/ 	.byte	0x02
	.zero		1


	//----- nvinfo : EIATTR_ANNOTATIONS
	.align		4
        /*0034*/ 	.byte	0x04, 0x55
        /*0036*/ 	.short	(.L_222 - .L_221)


	//   ....[0]....
.L_221:
        /* <DEDUP_REMOVED lines=44> */


	//----- nvinfo : EIATTR_MERCURY_ISA_VERSION
	.align		4
.L_222:
        /*02e0*/ 	.byte	0x03, 0x5f
        /*02e2*/ 	.short	0x0000


	//----- nvinfo : EIATTR_COOP_GROUP_MASK_REGIDS
	.align		4
        /*02e4*/ 	.byte	0x04, 0x29
        /*02e6*/ 	.short	(.L_224 - .L_223)


	//   ....[0]....
.L_223:
        /*02e8*/ 	.word	0xffffffff


	//   ....[1]....
        /*02ec*/ 	.word	0xffffffff


	//   ....[2]....
        /*02f0*/ 	.word	0xffffffff


	//   ....[3]....
        /*02f4*/ 	.word	0xffffffff


	//   ....[4]....
        /*02f8*/ 	.word	0xffffffff


	//   ....[5]....
        /*02fc*/ 	.word	0xffffffff


	//   ....[6]....
        /*0300*/ 	.word	0xffffffff


	//   ....[7]....
        /*0304*/ 	.word	0xffffffff


	//   ....[8]....
        /*0308*/ 	.word	0xffffffff


	//   ....[9]....
        /*030c*/ 	.word	0xffffffff


	//   ....[10]....
        /*0310*/ 	.word	0xffffffff


	//   ....[11]....
        /*0314*/ 	.word	0xffffffff


	//   ....[12]....
        /*0318*/ 	.word	0xffffffff


	//   ....[13]....
        /*031c*/ 	.word	0xffffffff


	//   ....[14]....
        /*0320*/ 	.word	0xffffffff


	//   ....[15]....
        /*0324*/ 	.word	0xffffffff


	//   ....[16]....
        /*0328*/ 	.word	0xffffffff


	//   ....[17]....
        /*032c*/ 	.word	0xffffffff


	//   ....[18]....
        /*0330*/ 	.word	0xffffffff


	//   ....[19]....
        /*0334*/ 	.word	0xffffffff


	//   ....[20]....
        /*0338*/ 	.word	0xffffffff


	//   ....[21]....
        /*033c*/ 	.word	0xffffffff


	//   ....[22]....
        /*0340*/ 	.word	0xffffffff


	//   ....[23]....
        /*0344*/ 	.word	0xffffffff


	//   ....[24]....
        /*0348*/ 	.word	0xffffffff


	//   ....[25]....
        /*034c*/ 	.word	0xffffffff


	//   ....[26]....
        /*0350*/ 	.word	0xffffffff


	//   ....[27]....
        /*0354*/ 	.word	0xffffffff


	//   ....[28]....
        /*0358*/ 	.word	0xffffffff


	//   ....[29]....
        /*035c*/ 	.word	0xffffffff


	//   ....[30]....
        /*0360*/ 	.word	0xffffffff


	//   ....[31]....
        /*0364*/ 	.word	0xffffffff


	//   ....[32]....
        /*0368*/ 	.word	0xffffffff


	//   ....[33]....
        /*036c*/ 	.word	0xffffffff


	//   ....[34]....
        /*0370*/ 	.word	0xffffffff


	//   ....[35]....
        /*0374*/ 	.word	0xffffffff


	//   ....[36]....
        /*0378*/ 	.word	0xffffffff


	//   ....[37]....
        /*037c*/ 	.word	0xffffffff


	//   ....[38]....
        /*0380*/ 	.word	0xffffffff


	//   ....[39]....
        /*0384*/ 	.word	0xffffffff


	//   ....[40]....
        /*0388*/ 	.word	0xffffffff


	//   ....[41]....
        /*038c*/ 	.word	0xffffffff


	//   ....[42]....
        /*0390*/ 	.word	0xffffffff


	//   ....[43]....
        /*0394*/ 	.word	0xffffffff


	//   ....[44]....
        /*0398*/ 	.word	0xffffffff


	//   ....[45]....
        /*039c*/ 	.word	0xffffffff


	//   ....[46]....
        /*03a0*/ 	.word	0xffffffff


	//   ....[47]....
        /*03a4*/ 	.word	0xffffffff


	//   ....[48]....
        /*03a8*/ 	.word	0xffffffff


	//   ....[49]....
        /*03ac*/ 	.word	0xffffffff


	//   ....[50]....
        /*03b0*/ 	.word	0xffffffff


	//   ....[51]....
        /*03b4*/ 	.word	0xffffffff


	//   ....[52]....
        /*03b8*/ 	.word	0xffffffff


	//   ....[53]....
        /*03bc*/ 	.word	0xffffffff


	//   ....[54]....
        /*03c0*/ 	.word	0xffffffff


	//   ....[55]....
        /*03c4*/ 	.word	0xffffffff


	//   ....[56]....
        /*03c8*/ 	.word	0xffffffff


	//   ....[57]....
        /*03cc*/ 	.word	0xffffffff


	//   ....[58]....
        /*03d0*/ 	.word	0xffffffff


	//   ....[59]....
        /*03d4*/ 	.word	0xffffffff


	//   ....[60]....
        /*03d8*/ 	.word	0xffffffff


	//   ....[61]....
        /*03dc*/ 	.word	0xffffffff


	//   ....[62]....
        /*03e0*/ 	.word	0xffffffff


	//   ....[63]....
        /*03e4*/ 	.word	0xffffffff


	//   ....[64]....
        /*03e8*/ 	.word	0xffffffff


	//   ....[65]....
        /*03ec*/ 	.word	0xffffffff


	//   ....[66]....
        /*03f0*/ 	.word	0xffffffff


	//   ....[67]....
        /*03f4*/ 	.word	0xffffffff


	//   ....[68]....
        /*03f8*/ 	.word	0xffffffff


	//   ....[69]....
        /*03fc*/ 	.word	0xffffffff


	//   ....[70]....
        /*0400*/ 	.word	0xffffffff


	//   ....[71]....
        /*0404*/ 	.word	0xffffffff


	//   ....[72]....
        /*0408*/ 	.word	0xffffffff


	//   ....[73]....
        /*040c*/ 	.word	0xffffffff


	//   ....[74]....
        /*0410*/ 	.word	0xffffffff


	//   ....[75]....
        /*0414*/ 	.word	0xffffffff


	//   ....[76]....
        /*0418*/ 	.word	0xffffffff


	//   ....[77]....
        /*041c*/ 	.word	0xffffffff


	//   ....[78]....
        /*0420*/ 	.word	0xffffffff


	//   ....[79]....
        /*0424*/ 	.word	0xffffffff


	//   ....[80]....
        /*0428*/ 	.word	0xffffffff


	//   ....[81]....
        /*042c*/ 	.word	0xffffffff


	//   ....[82]....
        /*0430*/ 	.word	0xffffffff


	//   ....[83]....
        /*0434*/ 	.word	0xffffffff


	//   ....[84]....
        /*0438*/ 	.word	0xffffffff


	//   ....[85]....
        /*043c*/ 	.word	0xffffffff


	//   ....[86]....
        /*0440*/ 	.word	0xffffffff


	//   ....[87]....
        /*0444*/ 	.word	0xffffffff


	//   ....[88]....
        /*0448*/ 	.word	0xffffffff


	//   ....[89]....
        /*044c*/ 	.word	0xffffffff


	//   ....[90]....
        /*0450*/ 	.word	0xffffffff


	//   ....[91]....
        /*0454*/ 	.word	0xffffffff


	//   ....[92]....
        /*0458*/ 	.word	0xffffffff


	//   ....[93]....
        /*045c*/ 	.word	0xffffffff


	//   ....[94]....
        /*0460*/ 	.word	0xffffffff


	//   ....[95]....
        /*0464*/ 	.word	0xffffffff


	//   ....[96]....
        /*0468*/ 	.word	0xffffffff


	//   ....[97]....
        /*046c*/ 	.word	0xffffffff


	//   ....[98]....
        /*0470*/ 	.word	0xffffffff


	//   ....[99]....
        /*0474*/ 	.word	0xffffffff


	//   ....[100]....
        /*0478*/ 	.word	0xffffffff


	//   ....[101]....
        /*047c*/ 	.word	0xffffffff


	//   ....[102]....
        /*0480*/ 	.word	0xffffffff


	//   ....[103]....
        /*0484*/ 	.word	0xffffffff


	//   ....[104]....
        /*0488*/ 	.word	0xffffffff


	//   ....[105]....
        /*048c*/ 	.word	0xffffffff


	//   ....[106]....
        /*0490*/ 	.word	0xffffffff


	//   ....[107]....
        /*0494*/ 	.word	0xffffffff


	//   ....[108]....
        /*0498*/ 	.word	0xffffffff


	//   ....[109]....
        /*049c*/ 	.word	0xffffffff


	//   ....[110]....
        /*04a0*/ 	.word	0xffffffff


	//   ....[111]....
        /*04a4*/ 	.word	0xffffffff


	//   ....[112]....
        /*04a8*/ 	.word	0xffffffff


	//   ....[113]....
        /*04ac*/ 	.word	0xffffffff


	//   ....[114]....
        /*04b0*/ 	.word	0xffffffff


	//   ....[115]....
        /*04b4*/ 	.word	0xffffffff


	//   ....[116]....
        /*04b8*/ 	.word	0xffffffff


	//   ....[117]....
        /*04bc*/ 	.word	0xffffffff


	//   ....[118]....
        /*04c0*/ 	.word	0xffffffff


	//   ....[119]....
        /*04c4*/ 	.word	0xffffffff


	//   ....[120]....
        /*04c8*/ 	.word	0xffffffff


	//   ....[121]....
        /*04cc*/ 	.word	0xffffffff


	//   ....[122]....
        /*04d0*/ 	.word	0xffffffff


	//   ....[123]....
        /*04d4*/ 	.word	0xffffffff


	//   ....[124]....
        /*04d8*/ 	.word	0xffffffff


	//   ....[125]....
        /*04dc*/ 	.word	0xffffffff


	//   ....[126]....
        /*04e0*/ 	.word	0xffffffff


	//   ....[127]....
        /*04e4*/ 	.word	0xffffffff


	//   ....[128]....
        /*04e8*/ 	.word	0xffffffff


	//   ....[129]....
        /*04ec*/ 	.word	0xffffffff


	//   ....[130]....
        /*04f0*/ 	.word	0xffffffff


	//   ....[131]....
        /*04f4*/ 	.word	0xffffffff


	//   ....[132]....
        /*04f8*/ 	.word	0xffffffff


	//   ....[133]....
        /*04fc*/ 	.word	0xffffffff


	//   ....[134]....
        /*0500*/ 	.word	0xffffffff


	//   ....[135]....
        /*0504*/ 	.word	0xffffffff


	//   ....[136]....
        /*0508*/ 	.word	0xffffffff


	//   ....[137]....
        /*050c*/ 	.word	0xffffffff


	//   ....[138]....
        /*0510*/ 	.word	0xffffffff


	//   ....[139]....
        /*0514*/ 	.word	0xffffffff


	//   ....[140]....
        /*0518*/ 	.word	0xffffffff


	//   ....[141]....
        /*051c*/ 	.word	0xffffffff


	//   ....[142]....
        /*0520*/ 	.word	0xffffffff


	//   ....[143]....
        /*0524*/ 	.word	0xffffffff


	//   ....[144]....
        /*0528*/ 	.word	0xffffffff


	//   ....[145]....
        /*052c*/ 	.word	0xffffffff


	//   ....[146]....
        /*0530*/ 	.word	0xffffffff


	//   ....[147]....
        /*0534*/ 	.word	0xffffffff


	//   ....[148]....
        /*0538*/ 	.word	0xffffffff


	//   ....[149]....
        /*053c*/ 	.word	0xffffffff


	//   ....[150]....
        /*0540*/ 	.word	0xffffffff


	//   ....[151]....
        /*0544*/ 	.word	0xffffffff


	//   ....[152]....
        /*0548*/ 	.word	0xffffffff


	//   ....[153]....
        /*054c*/ 	.word	0xffffffff


	//   ....[154]....
        /*0550*/ 	.word	0xffffffff


	//   ....[155]....
        /*0554*/ 	.word	0xffffffff


	//   ....[156]....
        /*0558*/ 	.word	0xffffffff


	//   ....[157]....
        /*055c*/ 	.word	0xffffffff


	//   ....[158]....
        /*0560*/ 	.word	0xffffffff


	//   ....[159]....
        /*0564*/ 	.word	0xffffffff


	//   ....[160]....
        /*0568*/ 	.word	0xffffffff


	//   ....[161]....
        /*056c*/ 	.word	0xffffffff


	//   ....[162]....
        /*0570*/ 	.word	0xffffffff


	//   ....[163]....
        /*0574*/ 	.word	0xffffffff


	//   ....[164]....
        /*0578*/ 	.word	0xffffffff


	//   ....[165]....
        /*057c*/ 	.word	0xffffffff


	//   ....[166]....
        /*0580*/ 	.word	0xffffffff


	//   ....[167]....
        /*0584*/ 	.word	0xffffffff


	//   ....[168]....
        /*0588*/ 	.word	0xffffffff


	//   ....[169]....
        /*058c*/ 	.word	0xffffffff


	//   ....[170]....
        /*0590*/ 	.word	0xffffffff


	//   ....[171]....
        /*0594*/ 	.word	0xffffffff


	//   ....[172]....
        /*0598*/ 	.word	0xffffffff


	//   ....[173]....
        /*059c*/ 	.word	0xffffffff


	//   ....[174]....
        /*05a0*/ 	.word	0xffffffff


	//   ....[175]....
        /*05a4*/ 	.word	0xffffffff


	//   ....[176]....
        /*05a8*/ 	.word	0xffffffff


	//   ....[177]....
        /*05ac*/ 	.word	0xffffffff


	//   ....[178]....
        /*05b0*/ 	.word	0xffffffff


	//   ....[179]....
        /*05b4*/ 	.word	0xffffffff


	//   ....[180]....
        /*05b8*/ 	.word	0xffffffff


	//   ....[181]....
        /*05bc*/ 	.word	0xffffffff


	//   ....[182]....
        /*05c0*/ 	.word	0xffffffff


	//   ....[183]....
        /*05c4*/ 	.word	0xffffffff


	//   ....[184]....
        /*05c8*/ 	.word	0xffffffff


	//   ....[185]....
        /*05cc*/ 	.word	0xffffffff


	//   ....[186]....
        /*05d0*/ 	.word	0xffffffff


	//   ....[187]....
        /*05d4*/ 	.word	0xffffffff


	//   ....[188]....
        /*05d8*/ 	.word	0xffffffff


	//   ....[189]....
        /*05dc*/ 	.word	0xffffffff


	//   ....[190]....
        /*05e0*/ 	.word	0xffffffff


	//   ....[191]....
        /*05e4*/ 	.word	0xffffffff


	//   ....[192]....
        /*05e8*/ 	.word	0xffffffff


	//   ....[193]....
        /*05ec*/ 	.word	0xffffffff


	//   ....[194]....
        /*05f0*/ 	.word	0xffffffff


	//   ....[195]....
        /*05f4*/ 	.word	0xffffffff


	//   ....[196]....
        /*05f8*/ 	.word	0xffffffff


	//   ....[197]....
        /*05fc*/ 	.word	0xffffffff


	//   ....[198]....
        /*0600*/ 	.word	0xffffffff


	//   ....[199]....
        /*0604*/ 	.word	0xffffffff


	//   ....[200]....
        /*0608*/ 	.word	0xffffffff


	//   ....[201]....
        /*060c*/ 	.word	0xffffffff


	//   ....[202]....
        /*0610*/ 	.word	0xffffffff


	//   ....[203]....
        /*0614*/ 	.word	0xffffffff


	//   ....[204]....
        /*0618*/ 	.word	0xffffffff


	//   ....[205]....
        /*061c*/ 	.word	0xffffffff


	//   ....[206]....
        /*0620*/ 	.word	0xffffffff


	//   ....[207]....
        /*0624*/ 	.word	0xffffffff


	//   ....[208]....
        /*0628*/ 	.word	0xffffffff


	//   ....[209]....
        /*062c*/ 	.word	0xffffffff


	//   ....[210]....
        /*0630*/ 	.word	0xffffffff


	//   ....[211]....
        /*0634*/ 	.word	0xffffffff


	//   ....[212]....
        /*0638*/ 	.word	0xffffffff


	//   ....[213]....
        /*063c*/ 	.word	0xffffffff


	//   ....[214]....
        /*0640*/ 	.word	0xffffffff


	//   ....[215]....
        /*0644*/ 	.word	0xffffffff


	//   ....[216]....
        /*0648*/ 	.word	0xffffffff


	//   ....[217]....
        /*064c*/ 	.word	0xffffffff


	//   ....[218]....
        /*0650*/ 	.word	0xffffffff


	//   ....[219]....
        /*0654*/ 	.word	0xffffffff


	//   ....[220]....
        /*0658*/ 	.word	0xffffffff


	//   ....[221]....
        /*065c*/ 	.word	0xffffffff


	//   ....[222]....
        /*0660*/ 	.word	0xffffffff


	//   ....[223]....
        /*0664*/ 	.word	0xffffffff


	//   ....[224]....
        /*0668*/ 	.word	0xffffffff


	//   ....[225]....
        /*066c*/ 	.word	0xffffffff


	//   ....[226]....
        /*0670*/ 	.word	0xffffffff


	//   ....[227]....
        /*0674*/ 	.word	0xffffffff


	//   ....[228]....
        /*0678*/ 	.word	0xffffffff


	//   ....[229]....
        /*067c*/ 	.word	0xffffffff


	//   ....[230]....
        /*0680*/ 	.word	0xffffffff


	//   ....[231]....
        /*0684*/ 	.word	0xffffffff


	//   ....[232]....
        /*0688*/ 	.word	0xffffffff


	//   ....[233]....
        /*068c*/ 	.word	0xffffffff


	//   ....[234]....
        /*0690*/ 	.word	0xffffffff


	//   ....[235]....
        /*0694*/ 	.word	0xffffffff


	//   ....[236]....
        /*0698*/ 	.word	0xffffffff


	//   ....[237]....
        /*069c*/ 	.word	0xffffffff


	//   ....[238]....
        /*06a0*/ 	.word	0xffffffff


	//   ....[239]....
        /*06a4*/ 	.word	0xffffffff


	//   ....[240]....
        /*06a8*/ 	.word	0xffffffff


	//   ....[241]....
        /*06ac*/ 	.word	0xffffffff


	//   ....[242]....
        /*06b0*/ 	.word	0xffffffff


	//   ....[243]....
        /*06b4*/ 	.word	0xffffffff


	//   ....[244]....
        /*06b8*/ 	.word	0xffffffff


	//   ....[245]....
        /*06bc*/ 	.word	0xffffffff


	//   ....[246]....
        /*06c0*/ 	.word	0xffffffff


	//   ....[247]....
        /*06c4*/ 	.word	0xffffffff


	//   ....[248]....
        /*06c8*/ 	.word	0xffffffff


	//   ....[249]....
        /*06cc*/ 	.word	0xffffffff


	//   ....[250]....
        /*06d0*/ 	.word	0xffffffff


	//   ....[251]....
        /*06d4*/ 	.word	0xffffffff


	//   ....[252]....
        /*06d8*/ 	.word	0xffffffff


	//   ....[253]....
        /*06dc*/ 	.word	0xffffffff


	//   ....[254]....
        /*06e0*/ 	.word	0xffffffff


	//   ....[255]....
        /*06e4*/ 	.word	0xffffffff


	//   ....[0]....
        /*06e8*/ 	.word	0xffffffff


	//   ....[1]....
        /*06ec*/ 	.word	0xffffffff


	//   ....[2]....
        /*06f0*/ 	.word	0xffffffff


	//   ....[3]....
        /*06f4*/ 	.word	0xffffffff


	//   ....[4]....
        /*06f8*/ 	.word	0xffffffff


	//   ....[5]....
        /*06fc*/ 	.word	0xffffffff


	//   ....[6]....
        /*0700*/ 	.word	0xffffffff


	//   ....[7]....
        /*0704*/ 	.word	0xffffffff


	//   ....[8]....
        /*0708*/ 	.word	0xffffffff


	//   ....[9]....
        /*070c*/ 	.word	0xffffffff


	//   ....[10]....
        /*0710*/ 	.word	0xffffffff


	//   ....[11]....
        /*0714*/ 	.word	0xffffffff


	//   ....[12]....
        /*0718*/ 	.word	0xffffffff


	//   ....[13]....
        /*071c*/ 	.word	0xffffffff


	//   ....[14]....
        /*0720*/ 	.word	0xffffffff


	//   ....[15]....
        /*0724*/ 	.word	0xffffffff


	//   ....[16]....
        /*0728*/ 	.word	0xffffffff


	//----- nvinfo : EIATTR_COOP_GROUP_INSTR_OFFSETS
	.align		4
.L_224:
        /*072c*/ 	.byte	0x04, 0x28
        /*072e*/ 	.short	(.L_226 - .L_225)


	//   ....[0]....
.L_225:
        /*0730*/ 	.word	0x000000a0


	//   ....[1]....
        /*0734*/ 	.word	0x000029e0


	//   ....[2]....
        /*0738*/ 	.word	0x00002a30


	//   ....[3]....
        /*073c*/ 	.word	0x00003220


	//   ....[4]....
        /*0740*/ 	.word	0x00003240


	//   ....[5]....
        /*0744*/ 	.word	0x000039b0


	//   ....[6]....
        /*0748*/ 	.word	0x000039c0


	//   ....[7]....
        /*074c*/ 	.word	0x00004260


	//   ....[8]....
        /*0750*/ 	.word	0x000042d0


	//   ....[9]....
        /*0754*/ 	.word	0x00004e40


	//   ....[10]....
        /*0758*/ 	.word	0x00004e70


	//   ....[11]....
        /*075c*/ 	.word	0x000055b0


	//   ....[12]....
        /*0760*/ 	.word	0x000055d0


	//   ....[13]....
        /*0764*/ 	.word	0x00005d30


	//   ....[14]....
        /*0768*/ 	.word	0x00005d60


	//   ....[15]....
        /*076c*/ 	.word	0x00005ea0


	//   ....[16]....
        /*0770*/ 	.word	0x00005ed0


	//   ....[17]....
        /*0774*/ 	.word	0x00005fc0


	//   ....[18]....
        /*0778*/ 	.word	0x00005fe0


	//   ....[19]....
        /*077c*/ 	.word	0x00006710


	//   ....[20]....
        /*0780*/ 	.word	0x00006730


	//   ....[21]....
        /*0784*/ 	.word	0x00006820


	//   ....[22]....
        /*0788*/ 	.word	0x00006850


	//   ....[23]....
        /*078c*/ 	.word	0x00006940


	//   ....[24]....
        /*0790*/ 	.word	0x00006970


	//   ....[25]....
        /*0794*/ 	.word	0x00007c50


	//   ....[26]....
        /*0798*/ 	.word	0x00007c90


	//   ....[27]....
        /*079c*/ 	.word	0x00007e60


	//   ....[28]....
        /*07a0*/ 	.word	0x00007e90


	//   ....[29]....
        /*07a4*/ 	.word	0x00007f20


	//   ....[30]....
        /*07a8*/ 	.word	0x00007f50


	//   ....[31]....
        /*07ac*/ 	.word	0x00007fe0


	//   ....[32]....
        /*07b0*/ 	.word	0x00008010


	//   ....[33]....
        /*07b4*/ 	.word	0x000080a0


	//   ....[34]....
        /*07b8*/ 	.word	0x000080d0


	//   ....[35]....
        /*07bc*/ 	.word	0x00008160


	//   ....[36]....
        /*07c0*/ 	.word	0x00008190


	//   ....[37]....
        /*07c4*/ 	.word	0x00008220


	//   ....[38]....
        /*07c8*/ 	.word	0x00008250


	//   ....[39]....
        /*07cc*/ 	.word	0x000082d0


	//   ....[40]....
        /*07d0*/ 	.word	0x00008310


	//   ....[41]....
        /*07d4*/ 	.word	0x00008740


	//   ....[42]....
        /*07d8*/ 	.word	0x00008760


	//   ....[43]....
        /*07dc*/ 	.word	0x00008770


	//   ....[44]....
        /*07e0*/ 	.word	0x00008780


	//   ....[45]....
        /*07e4*/ 	.word	0x000087a0


	//   ....[46]....
        /*07e8*/ 	.word	0x000087b0


	//   ....[47]....
        /*07ec*/ 	.word	0x000087c0


	//   ....[48]....
        /*07f0*/ 	.word	0x000087e0


	//   ....[49]....
        /*07f4*/ 	.word	0x00008800


	//   ....[50]....
        /*07f8*/ 	.word	0x00008820


	//   ....[51]....
        /*07fc*/ 	.word	0x00008850


	//   ....[52]....
        /*0800*/ 	.word	0x00008860


	//   ....[53]....
        /*0804*/ 	.word	0x00008d00


	//   ....[54]....
        /*0808*/ 	.word	0x00008d20


	//   ....[55]....
        /*080c*/ 	.word	0x00008d30


	//   ....[56]....
        /*0810*/ 	.word	0x00008d40


	//   ....[57]....
        /*0814*/ 	.word	0x00008eb0


	//   ....[58]....
        /*0818*/ 	.word	0x00008f70


	//   ....[59]....
        /*081c*/ 	.word	0x00008fb0


	//   ....[60]....
        /*0820*/ 	.word	0x00008ff0


	//   ....[61]....
        /*0824*/ 	.word	0x00009190


	//   ....[62]....
        /*0828*/ 	.word	0x00009250


	//   ....[63]....
        /*082c*/ 	.word	0x00009290


	//   ....[64]....
        /*0830*/ 	.word	0x000092d0


	//   ....[65]....
        /*0834*/ 	.word	0x00009490


	//   ....[66]....
        /*0838*/ 	.word	0x00009550


	//   ....[67]....
        /*083c*/ 	.word	0x00009590


	//   ....[68]....
        /*0840*/ 	.word	0x000095d0


	//   ....[69]....
        /*0844*/ 	.word	0x0000b2b0


	//   ....[70]....
        /*0848*/ 	.word	0x0000b2d0


	//   ....[71]....
        /*084c*/ 	.word	0x0000b300


	//   ....[72]....
        /*0850*/ 	.word	0x0000b310


	//   ....[73]....
        /*0854*/ 	.word	0x0000b3f0


	//   ....[74]....
        /*0858*/ 	.word	0x0000b430


	//   ....[75]....
        /*085c*/ 	.word	0x0000b450


	//   ....[76]....
        /*0860*/ 	.word	0x0000b460


	//   ....[77]....
        /*0864*/ 	.word	0x0000b650


	//   ....[78]....
        /*0868*/ 	.word	0x0000b690


	//   ....[79]....
        /*086c*/ 	.word	0x0000b6b0


	//   ....[80]....
        /*0870*/ 	.word	0x0000b6c0


	//   ....[81]....
        /*0874*/ 	.word	0x0000b840


	//   ....[82]....
        /*0878*/ 	.word	0x0000b880


	//   ....[83]....
        /*087c*/ 	.word	0x0000b8c0


	//   ....[84]....
        /*0880*/ 	.word	0x0000b8e0


	//   ....[85]....
        /*0884*/ 	.word	0x0000d9c0


	//   ....[86]....
        /*0888*/ 	.word	0x0000d9d0


	//   ....[87]....
        /*088c*/ 	.word	0x0000d9e0


	//   ....[88]....
        /*0890*/ 	.word	0x0000db00


	//   ....[89]....
        /*0894*/ 	.word	0x0000db10


	//   ....[90]....
        /*0898*/ 	.word	0x0000db30


	//   ....[91]....
        /*089c*/ 	.word	0x0000db40


	//   ....[92]....
        /*08a0*/ 	.word	0x0000db60


	//   ....[93]....
        /*08a4*/ 	.word	0x0000db70


	//   ....[94]....
        /*08a8*/ 	.word	0x0000db90


	//   ....[95]....
        /*08ac*/ 	.word	0x0000dc70


	//   ....[96]....
        /*08b0*/ 	.word	0x0000dcb0


	//   ....[97]....
        /*08b4*/ 	.word	0x0000e630


	//   ....[98]....
        /*08b8*/ 	.word	0x0000e640


	//   ....[99]....
        /*08bc*/ 	.word	0x0000e650


	//   ....[100]....
        /*08c0*/ 	.word	0x0000e660


	//   ....[101]....
        /*08c4*/ 	.word	0x0000e670


	//   ....[102]....
        /*08c8*/ 	.word	0x0000e680


	//   ....[103]....
        /*08cc*/ 	.word	0x0000e690


	//   ....[104]....
        /*08d0*/ 	.word	0x0000e6a0


	//   ....[105]....
        /*08d4*/ 	.word	0x0000e6c0


	//   ....[106]....
        /*08d8*/ 	.word	0x0000e6f0


	//   ....[107]....
        /*08dc*/ 	.word	0x0000e710


	//   ....[108]....
        /*08e0*/ 	.word	0x0000e730


	//   ....[109]....
        /*08e4*/ 	.word	0x0000ed10


	//   ....[110]....
        /*08e8*/ 	.word	0x0000fb40


	//   ....[111]....
        /*08ec*/ 	.word	0x000107d0


	//   ....[112]....
        /*08f0*/ 	.word	0x00011460


	//   ....[113]....
        /*08f4*/ 	.word	0x00011a60


	//   ....[114]....
        /*08f8*/ 	.word	0x00011aa0


	//   ....[115]....
        /*08fc*/ 	.word	0x00011b70


	//   ....[116]....
        /*0900*/ 	.word	0x00011b80


	//   ....[117]....
        /*0904*/ 	.word	0x00012730


	//   ....[118]....
        /*0908*/ 	.word	0x000127a0


	//   ....[119]....
        /*090c*/ 	.word	0x00012820


	//   ....[120]....
        /*0910*/ 	.word	0x00012870


	//   ....[121]....
        /*0914*/ 	.word	0x00015100


	//   ....[122]....
        /*0918*/ 	.word	0x00015110


	//   ....[123]....
        /*091c*/ 	.word	0x00015120


	//   ....[124]....
        /*0920*/ 	.word	0x00015130


	//   ....[125]....
        /*0924*/ 	.word	0x00015140


	//   ....[126]....
        /*0928*/ 	.word	0x00015150


	//   ....[127]....
        /*092c*/ 	.word	0x00015160


	//   ....[128]....
        /*0930*/ 	.word	0x00015180


	//   ....[129]....
        /*0934*/ 	.word	0x000151a0


	//   ....[130]....
        /*0938*/ 	.word	0x000151e0


	//   ....[131]....
        /*093c*/ 	.word	0x00015200


	//   ....[132]....
        /*0940*/ 	.word	0x00015220


	//   ....[133]....
        /*0944*/ 	.word	0x00016870


	//   ....[134]....
        /*0948*/ 	.word	0x00016880


	//   ....[135]....
        /*094c*/ 	.word	0x00016890


	//   ....[136]....
        /*0950*/ 	.word	0x000168a0


	//   ....[137]....
        /*0954*/ 	.word	0x000168b0


	//   ....[138]....
        /*0958*/ 	.word	0x000168c0


	//   ....[139]....
        /*095c*/ 	.word	0x000168d0


	//   ....[140]....
        /*0960*/ 	.word	0x000168f0


	//   ....[141]....
        /*0964*/ 	.word	0x00016910


	//   ....[142]....
        /*0968*/ 	.word	0x00016950


	//   ....[143]....
        /*096c*/ 	.word	0x00016970


	//   ....[144]....
        /*0970*/ 	.word	0x00016990


	//   ....[145]....
        /*0974*/ 	.word	0x00016b30


	//   ....[146]....
        /*0978*/ 	.word	0x00016d50


	//   ....[147]....
        /*097c*/ 	.word	0x00017850


	//   ....[148]....
        /*0980*/ 	.word	0x00018280


	//   ....[149]....
        /*0984*/ 	.word	0x00019210


	//   ....[150]....
        /*0988*/ 	.word	0x000192e0


	//   ....[151]....
        /*098c*/ 	.word	0x00019410


	//   ....[152]....
        /*0990*/ 	.word	0x000194a0


	//   ....[153]....
        /*0994*/ 	.word	0x000198f0


	//   ....[154]....
        /*0998*/ 	.word	0x00019a60


	//   ....[155]....
        /*099c*/ 	.word	0x00019d90


	//   ....[156]....
        /*09a0*/ 	.word	0x00019e90


	//   ....[157]....
        /*09a4*/ 	.word	0x0001c790


	//   ....[158]....
        /*09a8*/ 	.word	0x0001c7a0


	//   ....[159]....
        /*09ac*/ 	.word	0x0001c7b0


	//   ....[160]....
        /*09b0*/ 	.word	0x0001c7c0


	//   ....[161]....
        /*09b4*/ 	.word	0x0001c7d0


	//   ....[162]....
        /*09b8*/ 	.word	0x0001c7e0


	//   ....[163]....
        /*09bc*/ 	.word	0x0001c7f0


	//   ....[164]....
        /*09c0*/ 	.word	0x0001c800


	//   ....[165]....
        /*09c4*/ 	.word	0x0001c820


	//   ....[166]....
        /*09c8*/ 	.word	0x0001c850


	//   ....[167]....
        /*09cc*/ 	.word	0x0001c890


	//   ....[168]....
        /*09d0*/ 	.word	0x0001c8b0


	//   ....[169]....
        /*09d4*/ 	.word	0x0001df20


	//   ....[170]....
        /*09d8*/ 	.word	0x0001df30


	//   ....[171]....
        /*09dc*/ 	.word	0x0001df40


	//   ....[172]....
        /*09e0*/ 	.word	0x0001df50


	//   ....[173]....
        /*09e4*/ 	.word	0x0001df60


	//   ....[174]....
        /*09e8*/ 	.word	0x0001df70


	//   ....[175]....
        /*09ec*/ 	.word	0x0001df80


	//   ....[176]....
        /*09f0*/ 	.word	0x0001df90


	//   ....[177]....
        /*09f4*/ 	.word	0x0001dfb0


	//   ....[178]....
        /*09f8*/ 	.word	0x0001dfe0


	//   ....[179]....
        /*09fc*/ 	.word	0x0001e020


	//   ....[180]....
        /*0a00*/ 	.word	0x0001e040


	//   ....[181]....
        /*0a04*/ 	.word	0x0001e580


	//   ....[182]....
        /*0a08*/ 	.word	0x0001e6d0


	//   ....[183]....
        /*0a0c*/ 	.word	0x0001e720


	//   ....[184]....
        /*0a10*/ 	.word	0x0001e7d0


	//   ....[185]....
        /*0a14*/ 	.word	0x0001e800


	//   ....[186]....
        /*0a18*/ 	.word	0x0001e830


	//   ....[187]....
        /*0a1c*/ 	.word	0x0001e930


	//   ....[188]....
        /*0a20*/ 	.word	0x0001eb80


	//   ....[189]....
        /*0a24*/ 	.word	0x00021550


	//   ....[190]....
        /*0a28*/ 	.word	0x00021580


	//   ....[191]....
        /*0a2c*/ 	.word	0x000215a0


	//   ....[192]....
        /*0a30*/ 	.word	0x000215e0


	//   ....[193]....
        /*0a34*/ 	.word	0x00021600


	//   ....[194]....
        /*0a38*/ 	.word	0x00021620


	//   ....[195]....
        /*0a3c*/ 	.word	0x00021640


	//   ....[196]....
        /*0a40*/ 	.word	0x00021660


	//   ....[197]....
        /*0a44*/ 	.word	0x00021680


	//   ....[198]....
        /*0a48*/ 	.word	0x000216a0


	//   ....[199]....
        /*0a4c*/ 	.word	0x000216c0


	//   ....[200]....
        /*0a50*/ 	.word	0x000216e0


	//   ....[201]....
        /*0a54*/ 	.word	0x00022b00


	//   ....[202]....
        /*0a58*/ 	.word	0x00022b10


	//   ....[203]....
        /*0a5c*/ 	.word	0x00022b20


	//   ....[204]....
        /*0a60*/ 	.word	0x00022b30


	//   ....[205]....
        /*0a64*/ 	.word	0x00022b40


	//   ....[206]....
        /*0a68*/ 	.word	0x00022b50


	//   ....[207]....
        /*0a6c*/ 	.word	0x00022b60


	//   ....[208]....
        /*0a70*/ 	.word	0x00022b80


	//   ....[209]....
        /*0a74*/ 	.word	0x00022ba0


	//   ....[210]....
        /*0a78*/ 	.word	0x00022be0


	//   ....[211]....
        /*0a7c*/ 	.word	0x00022c00


	//   ....[212]....
        /*0a80*/ 	.word	0x00022c20


	//   ....[213]....
        /*0a84*/ 	.word	0x00022dd0


	//   ....[214]....
        /*0a88*/ 	.word	0x00022fe0


	//   ....[215]....
        /*0a8c*/ 	.word	0x00023a70


	//   ....[216]....
        /*0a90*/ 	.word	0x00024420


	//   ....[217]....
        /*0a94*/ 	.word	0x00025340


	//   ....[218]....
        /*0a98*/ 	.word	0x00025410


	//   ....[219]....
        /*0a9c*/ 	.word	0x00025540


	//   ....[220]....
        /*0aa0*/ 	.word	0x000255d0


	//   ....[221]....
        /*0aa4*/ 	.word	0x00025a20


	//   ....[222]....
        /*0aa8*/ 	.word	0x00025b80


	//   ....[223]....
        /*0aac*/ 	.word	0x00025ee0


	//   ....[224]....
        /*0ab0*/ 	.word	0x00025fd0


	//   ....[225]....
        /*0ab4*/ 	.word	0x000283a0


	//   ....[226]....
        /*0ab8*/ 	.word	0x000283b0


	//   ....[227]....
        /*0abc*/ 	.word	0x000283c0


	//   ....[228]....
        /*0ac0*/ 	.word	0x000283d0


	//   ....[229]....
        /*0ac4*/ 	.word	0x00028400


	//   ....[230]....
        /*0ac8*/ 	.word	0x00028420


	//   ....[231]....
        /*0acc*/ 	.word	0x00028440


	//   ....[232]....
        /*0ad0*/ 	.word	0x00028450


	//   ....[233]....
        /*0ad4*/ 	.word	0x00029920


	//   ....[234]....
        /*0ad8*/ 	.word	0x00029950


	//   ....[235]....
        /*0adc*/ 	.word	0x00029980


	//   ....[236]....
        /*0ae0*/ 	.word	0x000299b0


	//   ....[237]....
        /*0ae4*/ 	.word	0x000299f0


	//   ....[238]....
        /*0ae8*/ 	.word	0x00029a20


	//   ....[239]....
        /*0aec*/ 	.word	0x00029a60


	//   ....[240]....
        /*0af0*/ 	.word	0x00029a80


	//   ....[241]....
        /*0af4*/ 	.word	0x00029b30


	//   ....[242]....
        /*0af8*/ 	.word	0x00029b50


	//   ....[243]....
        /*0afc*/ 	.word	0x00029b80


	//   ....[244]....
        /*0b00*/ 	.word	0x00029bb0


	//   ....[245]....
        /*0b04*/ 	.word	0x00029be0


	//   ....[246]....
        /*0b08*/ 	.word	0x00029c30


	//   ....[247]....
        /*0b0c*/ 	.word	0x00029c60


	//   ....[248]....
        /*0b10*/ 	.word	0x00029cd0


	//   ....[249]....
        /*0b14*/ 	.word	0x00029d90


	//   ....[250]....
        /*0b18*/ 	.word	0x00029db0


	//   ....[251]....
        /*0b1c*/ 	.word	0x00029de0


	//   ....[252]....
        /*0b20*/ 	.word	0x00029df0


	//   ....[253]....
        /*0b24*/ 	.word	0x00029e00


	//   ....[254]....
        /*0b28*/ 	.word	0x00029e10


	//   ....[255]....
        /*0b2c*/ 	.word	0x00029f00


	//   ....[0]....
        /*0b30*/ 	.word	0x00029f20


	//   ....[1]....
        /*0b34*/ 	.word	0x0002a790


	//   ....[2]....
        /*0b38*/ 	.word	0x0002a7c0


	//   ....[3]....
        /*0b3c*/ 	.word	0x0002a7f0


	//   ....[4]....
        /*0b40*/ 	.word	0x0002a820


	//   ....[5]....
        /*0b44*/ 	.word	0x0002a850


	//   ....[6]....
        /*0b48*/ 	.word	0x0002a880


	//   ....[7]....
        /*0b4c*/ 	.word	0x0002a8b0


	//   ....[8]....
        /*0b50*/ 	.word	0x0002a8d0


	//   ....[9]....
        /*0b54*/ 	.word	0x0002a8f0


	//   ....[10]....
        /*0b58*/ 	.word	0x0002a910


	//   ....[11]....
        /*0b5c*/ 	.word	0x0002a920


	//   ....[12]....
        /*0b60*/ 	.word	0x0002a930


	//   ....[13]....
        /*0b64*/ 	.word	0x0002a940


	//   ....[14]....
        /*0b68*/ 	.word	0x0002a950


	//   ....[15]....
        /*0b6c*/ 	.word	0x0002a960


	//   ....[16]....
        /*0b70*/ 	.word	0x0002a990


	//----- nvinfo : EIATTR_EXIT_INSTR_OFFSETS
	.align		4
.L_226:
        /*0b74*/ 	.byte	0x04, 0x1c
        /*0b76*/ 	.short	(.L_228 - .L_227)


	//   ....[0]....
.L_227:
        /*0b78*/ 	.word	0x000003b0


	//   ....[1]....
        /*0b7c*/ 	.word	0x00029f40


	//   ....[2]....
        /*0b80*/ 	.word	0x00029f80


	//   ....[3]....
        /*0b84*/ 	.word	0x0002ab20


	//   ....[4]....
        /*0b88*/ 	.word	0x0002ab60


	//----- nvinfo : EIATTR_CTAIDZ_USED
	.align		4
.L_228:
        /*0b8c*/ 	.byte	0x01, 0x04
	.zero		2


	//----- nvinfo : EIATTR_MAX_THREADS
	.align		4
        /*0b90*/ 	.byte	0x04, 0x05
        /*0b92*/ 	.short	(.L_230 - .L_229)
.L_229:
        /*0b94*/ 	.word	0x00000080
        /*0b98*/ 	.word	0x00000001
        /*0b9c*/ 	.word	0x00000001


	//----- nvinfo : EIATTR_CRS_STACK_SIZE
	.align		4
.L_230:
        /*0ba0*/ 	.byte	0x04, 0x1e
        /*0ba2*/ 	.short	(.L_232 - .L_231)
.L_231:
        /*0ba4*/ 	.word	0x00000000
.L_232:


//--------------------- .nv.info._ZN7cutlass13device_kernelIN5flash19enable_sm80_to_sm89INS1_16FlashAttnFwdSm80INS1_25CollectiveMainloopFwdSm80ILi4ELi1ELb0EN4cute5tupleIJNS5_1CILi128EEENS7_ILi112EEENS7_ILi64EEEEEELi64ENS_6half_tEfNS_4arch4Sm80ELb1ELb0ELb1ELb0ELb1ELb0ELb1ELb0EEENS1_21CollectiveEpilogueFwdINS6_IJS8_SA_S9_EEENS6_IJNS7_ILi1EEESI_SI_EEESC_SE_Li128ELb0ELb1ELb0ELb0EEENS1_30DynamicPersistentTileSchedulerILi128ELi128ELb0ELb1ELb0EEEEEEEEEvNT_6ParamsE --------------------------
	.section	.nv.info._ZN7cutlass13device_kernelIN5flash19enable_sm80_to_sm89INS1_16FlashAttnFwdSm80INS1_25CollectiveMainloopFwdSm80ILi4ELi1ELb0EN4cute5tupleIJNS5_1CILi128EEENS7_ILi112EEENS7_ILi64EEEEEELi64ENS_6half_tEfNS_4arch4Sm80ELb1ELb0ELb1ELb0ELb1ELb0ELb1ELb0EEENS1_21CollectiveEpilogueFwdINS6_IJS8_SA_S9_EEENS6_IJNS7_ILi1EEESI_SI_EEESC_SE_Li128ELb0ELb1ELb0ELb0EEENS1_30DynamicPersistentTileSchedulerILi128ELi128ELb0ELb1ELb0EEEEEEEEEvNT_6ParamsE,"",@"SHT_CUDA_INFO"
	.sectionflags	@""
	.align	4


	//----- nvinfo : EIATTR_CUDA_API_VERSION
	.align		4
        /*0000*/ 	.byte	0x04, 0x37
        /*0002*/ 	.short	(.L_234 - .L_233)
.L_233:
        /*0004*/ 	.word	0x00000082


	//----- nvinfo : EIATTR_SW2861232_WAR
	.align		4
.L_234:
        /*0008*/ 	.byte	0x01, 0x35
	.zero		2


	//----- nvinfo : EIATTR_PARAM_CBANK
	.align		4
        /*000c*/ 	.byte	0x04, 0x0a
        /*000e*/ 	.short	(.L_236 - .L_235)
	.align		4
.L_235:
        /*0010*/ 	.word	index@(.nv.constant0._ZN7cutlass13device_kernelIN5flash19enable_sm80_to_sm89INS1_16FlashAttnFwdSm80INS1_25CollectiveMainloopFwdSm80ILi4ELi1ELb0EN4cute5tupleIJNS5_1CILi128EEENS7_ILi112EEENS7_ILi64EEEEEELi64ENS_6half_tEfNS_4arch4Sm80ELb1ELb0ELb1ELb0ELb1ELb0ELb1ELb0EEENS1_21CollectiveEpilogueFwdINS6_IJS8_SA_S9_EEENS6_IJNS7_ILi1EEESI_SI_EEESC_SE_Li128ELb0ELb1ELb0ELb0EEENS1_30DynamicPersistentTileSchedulerILi128ELi128ELb0ELb1ELb0EEEEEEEEEvNT_6ParamsE)
        /*0014*/ 	.short	0x0160
        /*0016*/ 	.short	0x0428


	//----- nvinfo : EIATTR_CBANK_PARAM_SIZE
	.align		4
.L_236:
        /*0018*/ 	.byte	0x03, 0x19
        /*001a*/ 	.short	0x0428


	//----- nvinfo : EIATTR_KPARAM_INFO
	.align		4
        /*001c*/ 	.byte	0x04, 0x17
        /*001e*/ 	.short	(.L_238 - .L_237)
.L_237:
        /*0020*/ 	.word	0x00000000
        /*0024*/ 	.short	0x0000
        /*0026*/ 	.short	0x0000
        /*0028*/ 	.byte	0x00, 0xf0, 0xa1, 0x10


	//----- nvinfo : EIATTR_MAXREG_COUNT
	.align		4
.L_238:
        /*002c*/ 	.byte	0x03, 0x1b
        /*002e*/ 	.short	0x00ff


	//----- nvinfo : EIATTR_NUM_BARRIERS
	.align		4
        /*0030*/ 	.byte	0x02, 0x4c
        /*0032*/ 	.byte	0x06
	.zero		1


	//----- nvinfo : EIATTR_ANNOTATIONS
	.align		4
        /*0034*/ 	.byte	0x04, 0x55
        /*0036*/ 	.short	(.L_240 - .L_239)


	//   ....[0]....
.L_239:
        /* <DEDUP_REMOVED lines=71> */


	//----- nvinfo : EIATTR_MERCURY_ISA_VERSION
	.align		4
.L_240:
        /*0490*/ 	.byte	0x03, 0x5f
        /*0492*/ 	.short	0x0000


	//----- nvinfo : EIATTR_INT_WARP_WIDE_INSTR_OFFSETS
	.align		4
        /*0494*/ 	.byte	0x04, 0x31
        /*0496*/ 	.short	(.L_242 - .L_241)


	//   ....[0]....
.L_241:
        /*0498*/ 	.word	0x000140c0


	//   ....[1]....
        /*049c*/ 	.word	0x00014140


	//----- nvinfo : EIATTR_COOP_GROUP_MASK_REGIDS
	.align		4
.L_242:
        /*04a0*/ 	.byte	0x04, 0x29
        /*04a2*/ 	.short	(.L_244 - .L_243)


	//   ....[0]....
.L_243:
        /*04a4*/ 	.word	0xffffffff


	//   ....[1]....
        /*04a8*/ 	.word	0xffffffff


	//   ....[2]....
        /*04ac*/ 	.word	0xffffffff


	//   ....[3]....
        /*04b0*/ 	.word	0xffffffff


	//   ....[4]....
        /*04b4*/ 	.word	0xffffffff


	//   ....[5]....
        /*04b8*/ 	.word	0xffffffff


	//   ....[6]....
        /*04bc*/ 	.word	0xffffffff


	//   ....[7]....
        /*04c0*/ 	.word	0xffffffff


	//   ....[8]....
        /*04c4*/ 	.word	0xffffffff


	//   ....[9]....
        /*04c8*/ 	.word	0xffffffff


	//   ....[10]....
        /*04cc*/ 	.word	0xffffffff


	//   ....[11]....
        /*04d0*/ 	.word	0xffffffff


	//   ....[12]....
        /*04d4*/ 	.word	0xffffffff


	//   ....[13]....
        /*04d8*/ 	.word	0xffffffff


	//   ....[14]....
        /*04dc*/ 	.word	0xffffffff


	//   ....[15]....
        /*04e0*/ 	.word	0xffffffff


	//   ....[16]....
        /*04e4*/ 	.word	0xffffffff


	//   ....[17]....
        /*04e8*/ 	.word	0xffffffff


	//   ....[18]....
        /*04ec*/ 	.word	0xffffffff


	//   ....[19]....
        /*04f0*/ 	.word	0xffffffff


	//   ....[20]....
        /*04f4*/ 	.word	0xffffffff


	//   ....[21]....
        /*04f8*/ 	.word	0xffffffff


	//   ....[22]....
        /*04fc*/ 	.word	0xffffffff


	//   ....[23]....
        /*0500*/ 	.word	0xffffffff


	//   ....[24]....
        /*0504*/ 	.word	0xffffffff


	//   ....[25]....
        /*0508*/ 	.word	0xffffffff


	//   ....[26]....
        /*050c*/ 	.word	0xffffffff


	//   ....[27]....
        /*0510*/ 	.word	0xffffffff


	//   ....[28]....
        /*0514*/ 	.word	0xffffffff


	//   ....[29]....
        /*0518*/ 	.word	0xffffffff


	//   ....[30]....
        /*051c*/ 	.word	0xffffffff


	//   ....[31]....
        /*0520*/ 	.word	0xffffffff


	//   ....[32]....
        /*0524*/ 	.word	0xffffffff


	//   ....[33]....
        /*0528*/ 	.word	0xffffffff


	//   ....[34]....
        /*052c*/ 	.word	0xffffffff


	//   ....[35]....
        /*0530*/ 	.word	0xffffffff


	//   ....[36]....
        /*0534*/ 	.word	0xffffffff


	//   ....[37]....
        /*0538*/ 	.word	0xffffffff


	//   ....[38]....
        /*053c*/ 	.word	0xffffffff


	//   ....[39]....
        /*0540*/ 	.word	0xffffffff


	//   ....[40]....
        /*0544*/ 	.word	0xffffffff


	//   ....[41]....
        /*0548*/ 	.word	0xffffffff


	//   ....[42]....
        /*054c*/ 	.word	0xffffffff


	//   ....[43]....
        /*0550*/ 	.word	0xffffffff


	//   ....[44]....
        /*0554*/ 	.word	0xffffffff


	//   ....[45]....
        /*0558*/ 	.word	0xffffffff


	//   ....[46]....
        /*055c*/ 	.word	0xffffffff


	//   ....[47]....
        /*0560*/ 	.word	0xffffffff


	//   ....[48]....
        /*0564*/ 	.word	0xffffffff


	//   ....[49]....
        /*0568*/ 	.word	0xffffffff


	//   ....[50]....
        /*056c*/ 	.word	0xffffffff


	//   ....[51]....
        /*0570*/ 	.word	0xffffffff


	//   ....[52]....
        /*0574*/ 	.word	0xffffffff


	//   ....[53]....
        /*0578*/ 	.word	0xffffffff


	//   ....[54]....
        /*057c*/ 	.word	0xffffffff


	//   ....[55]....
        /*0580*/ 	.word	0xffffffff


	//   ....[56]....
        /*0584*/ 	.word	0xffffffff


	//   ....[57]....
        /*0588*/ 	.word	0xffffffff


	//   ....[58]....
        /*058c*/ 	.word	0xffffffff


	//   ....[59]....
        /*0590*/ 	.word	0xffffffff


	//   ....[60]....
        /*0594*/ 	.word	0xffffffff


	//   ....[61]....
        /*0598*/ 	.word	0xffffffff


	//   ....[62]....
        /*059c*/ 	.word	0xffffffff


	//   ....[63]....
        /*05a0*/ 	.word	0xffffffff


	//   ....[64]....
        /*05a4*/ 	.word	0xffffffff


	//   ....[65]....
        /*05a8*/ 	.word	0xffffffff


	//   ....[66]....
        /*05ac*/ 	.word	0xffffffff


	//   ....[67]....
        /*05b0*/ 	.word	0xffffffff


	//   ....[68]....
        /*05b4*/ 	.word	0xffffffff


	//   ....[69]....
        /*05b8*/ 	.word	0xffffffff


	//   ....[70]....
        /*05bc*/ 	.word	0xffffffff


	//   ....[71]....
        /*05c0*/ 	.word	0xffffffff


	//   ....[72]....
        /*05c4*/ 	.word	0xffffffff


	//   ....[73]....
        /*05c8*/ 	.word	0xffffffff


	//   ....[74]....
        /*05cc*/ 	.word	0xffffffff


	//   ....[75]....
        /*05d0*/ 	.word	0xffffffff


	//   ....[76]....
        /*05d4*/ 	.word	0xffffffff


	//   ....[77]....
        /*05d8*/ 	.word	0xffffffff


	//   ....[78]....
        /*05dc*/ 	.word	0xffffffff


	//   ....[79]....
        /*05e0*/ 	.word	0xffffffff


	//   ....[80]....
        /*05e4*/ 	.word	0xffffffff


	//   ....[81]....
        /*05e8*/ 	.word	0xffffffff


	//   ....[82]....
        /*05ec*/ 	.word	0xffffffff


	//   ....[83]....
        /*05f0*/ 	.word	0xffffffff


	//   ....[84]....
        /*05f4*/ 	.word	0xffffffff


	//   ....[85]....
        /*05f8*/ 	.word	0xffffffff


	//   ....[86]....
        /*05fc*/ 	.word	0xffffffff


	//   ....[87]....
        /*0600*/ 	.word	0xffffffff


	//   ....[88]....
        /*0604*/ 	.word	0xffffffff


	//   ....[89]....
        /*0608*/ 	.word	0xffffffff


	//   ....[90]....
        /*060c*/ 	.word	0xffffffff


	//   ....[91]....
        /*0610*/ 	.word	0xffffffff


	//   ....[92]....
        /*0614*/ 	.word	0xffffffff


	//   ....[93]....
        /*0618*/ 	.word	0xffffffff


	//   ....[94]....
        /*061c*/ 	.word	0xffffffff


	//   ....[95]....
        /*0620*/ 	.word	0xffffffff


	//   ....[96]....
        /*0624*/ 	.word	0xffffffff


	//   ....[97]....
        /*0628*/ 	.word	0xffffffff


	//   ....[98]....
        /*062c*/ 	.word	0xffffffff


	//   ....[99]....
        /*0630*/ 	.word	0xffffffff


	//   ....[100]....
        /*0634*/ 	.word	0xffffffff


	//   ....[101]....
        /*0638*/ 	.word	0xffffffff


	//   ....[102]....
        /*063c*/ 	.word	0xffffffff


	//   ....[103]....
        /*0640*/ 	.word	0xffffffff


	//   ....[104]....
        /*0644*/ 	.word	0xffffffff


	//   ....[105]....
        /*0648*/ 	.word	0xffffffff


	//   ....[106]....
        /*064c*/ 	.word	0xffffffff


	//   ....[107]....
        /*0650*/ 	.word	0xffffffff


	//   ....[108]....
        /*0654*/ 	.word	0xffffffff


	//   ....[109]....
        /*0658*/ 	.word	0xffffffff


	//   ....[110]....
        /*065c*/ 	.word	0xffffffff


	//   ....[111]....
        /*0660*/ 	.word	0xffffffff


	//   ....[112]....
        /*0664*/ 	.word	0xffffffff


	//   ....[113]....
        /*0668*/ 	.word	0xffffffff


	//   ....[114]....
        /*066c*/ 	.word	0xffffffff


	//   ....[115]....
        /*0670*/ 	.word	0xffffffff


	//   ....[116]....
        /*0674*/ 	.word	0xffffffff


	//   ....[117]....
        /*0678*/ 	.word	0xffffffff


	//   ....[118]....
        /*067c*/ 	.word	0xffffffff


	//   ....[119]....
        /*0680*/ 	.word	0xffffffff


	//   ....[120]....
        /*0684*/ 	.word	0xffffffff


	//   ....[121]....
        /*0688*/ 	.word	0xffffffff


	//   ....[122]....
        /*068c*/ 	.word	0xffffffff


	//   ....[123]....
        /*0690*/ 	.word	0xffffffff


	//   ....[124]....
        /*0694*/ 	.word	0xffffffff


	//   ....[125]....
        /*0698*/ 	.word	0xffffffff


	//   ....[126]....
        /*069c*/ 	.word	0xffffffff


	//   ....[127]....
        /*06a0*/ 	.word	0xffffffff


	//   ....[128]....
        /*06a4*/ 	.word	0xffffffff


	//   ....[129]....
        /*06a8*/ 	.word	0xffffffff


	//   ....[130]....
        /*06ac*/ 	.word	0xffffffff


	//   ....[131]....
        /*06b0*/ 	.word	0xffffffff


	//   ....[132]....
        /*06b4*/ 	.word	0xffffffff


	//   ....[133]....
        /*06b8*/ 	.word	0xffffffff


	//   ....[134]....
        /*06bc*/ 	.word	0xffffffff


	//   ....[135]....
        /*06c0*/ 	.word	0xffffffff


	//   ....[136]....
        /*06c4*/ 	.word	0xffffffff


	//   ....[137]....
        /*06c8*/ 	.word	0xffffffff


	//   ....[138]....
        /*06cc*/ 	.word	0xffffffff


	//   ....[139]....
        /*06d0*/ 	.word	0xffffffff


	//   ....[140]....
        /*06d4*/ 	.word	0xffffffff


	//   ....[141]....
        /*06d8*/ 	.word	0xffffffff


	//   ....[142]....
        /*06dc*/ 	.word	0xffffffff


	//   ....[143]....
        /*06e0*/ 	.word	0xffffffff


	//   ....[144]....
        /*06e4*/ 	.word	0xffffffff


	//   ....[145]....
        /*06e8*/ 	.word	0xffffffff


	//   ....[146]....
        /*06ec*/ 	.word	0xffffffff


	//   ....[147]....
        /*06f0*/ 	.word	0xffffffff


	//   ....[148]....
        /*06f4*/ 	.word	0xffffffff


	//   ....[149]....
        /*06f8*/ 	.word	0xffffffff


	//   ....[150]....
        /*06fc*/ 	.word	0xffffffff


	//   ....[151]....
        /*0700*/ 	.word	0xffffffff


	//   ....[152]....
        /*0704*/ 	.word	0xffffffff


	//   ....[153]....
        /*0708*/ 	.word	0xffffffff


	//   ....[154]....
        /*070c*/ 	.word	0xffffffff


	//   ....[155]....
        /*0710*/ 	.word	0xffffffff


	//   ....[156]....
        /*0714*/ 	.word	0xffffffff


	//   ....[157]....
        /*0718*/ 	.word	0xffffffff


	//   ....[158]....
        /*071c*/ 	.word	0xffffffff


	//   ....[159]....
        /*0720*/ 	.word	0xffffffff


	//   ....[160]....
        /*0724*/ 	.word	0xffffffff


	//   ....[161]....
        /*0728*/ 	.word	0xffffffff


	//   ....[162]....
        /*072c*/ 	.word	0xffffffff


	//   ....[163]....
        /*0730*/ 	.word	0xffffffff


	//   ....[164]....
        /*0734*/ 	.word	0xffffffff


	//   ....[165]....
        /*0738*/ 	.word	0xffffffff


	//   ....[166]....
        /*073c*/ 	.word	0xffffffff


	//   ....[167]....
        /*0740*/ 	.word	0xffffffff


	//   ....[168]....
        /*0744*/ 	.word	0xffffffff


	//   ....[169]....
        /*0748*/ 	.word	0xffffffff


	//   ....[170]....
        /*074c*/ 	.word	0xffffffff


	//   ....[171]....
        /*0750*/ 	.word	0xffffffff


	//   ....[172]....
        /*0754*/ 	.word	0xffffffff


	//   ....[173]....
        /*0758*/ 	.word	0xffffffff


	//   ....[174]....
        /*075c*/ 	.word	0xffffffff


	//   ....[175]....
        /*0760*/ 	.word	0xffffffff


	//   ....[176]....
        /*0764*/ 	.word	0xffffffff


	//   ....[177]....
        /*0768*/ 	.word	0xffffffff


	//   ....[178]....
        /*076c*/ 	.word	0xffffffff


	//   ....[179]....
        /*0770*/ 	.word	0xffffffff


	//   ....[180]....
        /*0774*/ 	.word	0xffffffff


	//   ....[181]....
        /*0778*/ 	.word	0xffffffff


	//   ....[182]....
        /*077c*/ 	.word	0xffffffff


	//   ....[183]....
        /*0780*/ 	.word	0xffffffff


	//   ....[184]....
        /*0784*/ 	.word	0xffffffff


	//   ....[185]....
        /*0788*/ 	.word	0xffffffff


	//   ....[186]....
        /*078c*/ 	.word	0xffffffff


	//   ....[187]....
        /*0790*/ 	.word	0xffffffff


	//   ....[188]....
        /*0794*/ 	.word	0xffffffff


	//   ....[189]....
        /*0798*/ 	.word	0xffffffff


	//   ....[190]....
        /*079c*/ 	.word	0xffffffff


	//   ....[191]....
        /*07a0*/ 	.word	0xffffffff


	//   ....[192]....
        /*07a4*/ 	.word	0xffffffff


	//   ....[193]....
        /*07a8*/ 	.word	0xffffffff


	//   ....[194]....
        /*07ac*/ 	.word	0xffffffff


	//   ....[195]....
        /*07b0*/ 	.word	0xffffffff


	//   ....[196]....
        /*07b4*/ 	.word	0xffffffff


	//   ....[197]....
        /*07b8*/ 	.word	0xffffffff


	//   ....[198]....
        /*07bc*/ 	.word	0xffffffff


	//   ....[199]....
        /*07c0*/ 	.word	0xffffffff


	//   ....[200]....
        /*07c4*/ 	.word	0xffffffff


	//   ....[201]....
        /*07c8*/ 	.word	0xffffffff


	//   ....[202]....
        /*07cc*/ 	.word	0xffffffff


	//   ....[203]....
        /*07d0*/ 	.word	0xffffffff


	//   ....[204]....
        /*07d4*/ 	.word	0xffffffff


	//   ....[205]....
        /*07d8*/ 	.word	0xffffffff


	//   ....[206]....
        /*07dc*/ 	.word	0xffffffff


	//   ....[207]....
        /*07e0*/ 	.word	0xffffffff


	//   ....[208]....
        /*07e4*/ 	.word	0xffffffff


	//   ....[209]....
        /*07e8*/ 	.word	0xffffffff


	//   ....[210]....
        /*07ec*/ 	.word	0xffffffff


	//   ....[211]....
        /*07f0*/ 	.word	0xffffffff


	//   ....[212]....
        /*07f4*/ 	.word	0xffffffff


	//   ....[213]....
        /*07f8*/ 	.word	0xffffffff


	//   ....[214]....
        /*07fc*/ 	.word	0xffffffff


	//   ....[215]....
        /*0800*/ 	.word	0xffffffff


	//   ....[216]....
        /*0804*/ 	.word	0xffffffff


	//   ....[217]....
        /*0808*/ 	.word	0xffffffff


	//   ....[218]....
        /*080c*/ 	.word	0xffffffff


	//   ....[219]....
        /*0810*/ 	.word	0xffffffff


	//   ....[220]....
        /*0814*/ 	.word	0xffffffff


	//   ....[221]....
        /*0818*/ 	.word	0xffffffff


	//   ....[222]....
        /*081c*/ 	.word	0xffffffff


	//   ....[223]....
        /*0820*/ 	.word	0xffffffff


	//   ....[224]....
        /*0824*/ 	.word	0xffffffff


	//   ....[225]....
        /*0828*/ 	.word	0xffffffff


	//   ....[226]....
        /*082c*/ 	.word	0xffffffff


	//   ....[227]....
        /*0830*/ 	.word	0xffffffff


	//   ....[228]....
        /*0834*/ 	.word	0xffffffff


	//   ....[229]....
        /*0838*/ 	.word	0xffffffff


	//   ....[230]....
        /*083c*/ 	.word	0xffffffff


	//   ....[231]....
        /*0840*/ 	.word	0xffffffff


	//   ....[232]....
        /*0844*/ 	.word	0xffffffff


	//   ....[233]....
        /*0848*/ 	.word	0xffffffff


	//   ....[234]....
        /*084c*/ 	.word	0xffffffff


	//   ....[235]....
        /*0850*/ 	.word	0xffffffff


	//   ....[236]....
        /*0854*/ 	.word	0xffffffff


	//   ....[237]....
        /*0858*/ 	.word	0xffffffff


	//   ....[238]....
        /*085c*/ 	.word	0xffffffff


	//   ....[239]....
        /*0860*/ 	.word	0xffffffff


	//   ....[240]....
        /*0864*/ 	.word	0xffffffff


	//   ....[241]....
        /*0868*/ 	.word	0xffffffff


	//   ....[242]....
        /*086c*/ 	.word	0xffffffff


	//   ....[243]....
        /*0870*/ 	.word	0xffffffff


	//   ....[244]....
        /*0874*/ 	.word	0xffffffff


	//   ....[245]....
        /*0878*/ 	.word	0xffffffff


	//   ....[246]....
        /*087c*/ 	.word	0xffffffff


	//   ....[247]....
        /*0880*/ 	.word	0xffffffff


	//   ....[248]....
        /*0884*/ 	.word	0xffffffff


	//   ....[249]....
        /*0888*/ 	.word	0xffffffff


	//   ....[250]....
        /*088c*/ 	.word	0xffffffff


	//   ....[251]....
        /*0890*/ 	.word	0xffffffff


	//   ....[252]....
        /*0894*/ 	.word	0xffffffff


	//   ....[253]....
        /*0898*/ 	.word	0xffffffff


	//   ....[254]....
        /*089c*/ 	.word	0xffffffff


	//   ....[255]....
        /*08a0*/ 	.word	0xffffffff


	//   ....[0]....
        /*08a4*/ 	.word	0xffffffff


	//   ....[1]....
        /*08a8*/ 	.word	0xffffffff


	//   ....[2]....
        /*08ac*/ 	.word	0xffffffff


	//   ....[3]....
        /*08b0*/ 	.word	0xffffffff


	//   ....[4]....
        /*08b4*/ 	.word	0xffffffff


	//   ....[5]....
        /*08b8*/ 	.word	0xffffffff


	//   ....[6]....
        /*08bc*/ 	.word	0xffffffff


	//   ....[7]....
        /*08c0*/ 	.word	0xffffffff


	//   ....[8]....
        /*08c4*/ 	.word	0xffffffff


	//   ....[9]....
        /*08c8*/ 	.word	0xffffffff


	//   ....[10]....
        /*08cc*/ 	.word	0xffffffff


	//   ....[11]....
        /*08d0*/ 	.word	0xffffffff


	//   ....[12]....
        /*08d4*/ 	.word	0xffffffff


	//   ....[13]....
        /*08d8*/ 	.word	0xffffffff


	//   ....[14]....
        /*08dc*/ 	.word	0xffffffff


	//   ....[15]....
        /*08e0*/ 	.word	0xffffffff


	//   ....[16]....
        /*08e4*/ 	.word	0xffffffff


	//   ....[17]....
        /*08e8*/ 	.word	0xffffffff


	//   ....[18]....
        /*08ec*/ 	.word	0xffffffff


	//   ....[19]....
        /*08f0*/ 	.word	0xffffffff


	//   ....[20]....
        /*08f4*/ 	.word	0xffffffff


	//   ....[21]....
        /*08f8*/ 	.word	0xffffffff


	//   ....[22]....
        /*08fc*/ 	.word	0xffffffff


	//   ....[23]....
        /*0900*/ 	.word	0xffffffff


	//   ....[24]....
        /*0904*/ 	.word	0xffffffff


	//   ....[25]....
        /*0908*/ 	.word	0xffffffff


	//   ....[26]....
        /*090c*/ 	.word	0xffffffff


	//   ....[27]....
        /*0910*/ 	.word	0xffffffff


	//   ....[28]....
        /*0914*/ 	.word	0xffffffff


	//   ....[29]....
        /*0918*/ 	.word	0xffffffff


	//   ....[30]....
        /*091c*/ 	.word	0xffffffff


	//   ....[31]....
        /*0920*/ 	.word	0xffffffff


	//   ....[32]....
        /*0924*/ 	.word	0xffffffff


	//   ....[33]....
        /*0928*/ 	.word	0xffffffff


	//   ....[34]....
        /*092c*/ 	.word	0xffffffff


	//   ....[35]....
        /*0930*/ 	.word	0xffffffff


	//   ....[36]....
        /*0934*/ 	.word	0xffffffff


	//   ....[37]....
        /*0938*/ 	.word	0xffffffff


	//   ....[38]....
        /*093c*/ 	.word	0xffffffff


	//   ....[39]....
        /*0940*/ 	.word	0xffffffff


	//   ....[40]....
        /*0944*/ 	.word	0xffffffff


	//   ....[41]....
        /*0948*/ 	.word	0xffffffff


	//   ....[42]....
        /*094c*/ 	.word	0xffffffff


	//   ....[43]....
        /*0950*/ 	.word	0xffffffff


	//   ....[44]....
        /*0954*/ 	.word	0xffffffff


	//   ....[45]....
        /*0958*/ 	.word	0xffffffff


	//   ....[46]....
        /*095c*/ 	.word	0xffffffff


	//   ....[47]....
        /*0960*/ 	.word	0xffffffff


	//   ....[48]....
        /*0964*/ 	.word	0xffffffff


	//   ....[49]....
        /*0968*/ 	.word	0xffffffff


	//   ....[50]....
        /*096c*/ 	.word	0xffffffff


	//   ....[51]....
        /*0970*/ 	.word	0xffffffff


	//   ....[52]....
        /*0974*/ 	.word	0xffffffff


	//   ....[53]....
        /*0978*/ 	.word	0xffffffff


	//   ....[54]....
        /*097c*/ 	.word	0xffffffff


	//   ....[55]....
        /*0980*/ 	.word	0xffffffff


	//   ....[56]....
        /*0984*/ 	.word	0xffffffff


	//   ....[57]....
        /*0988*/ 	.word	0xffffffff


	//   ....[58]....
        /*098c*/ 	.word	0xffffffff


	//   ....[59]....
        /*0990*/ 	.word	0xffffffff


	//   ....[60]....
        /*0994*/ 	.word	0xffffffff


	//   ....[61]....
        /*0998*/ 	.word	0xffffffff


	//   ....[62]....
        /*099c*/ 	.word	0xffffffff


	//   ....[63]....
        /*09a0*/ 	.word	0xffffffff


	//   ....[64]....
        /*09a4*/ 	.word	0xffffffff


	//   ....[65]....
        /*09a8*/ 	.word	0xffffffff


	//   ....[66]....
        /*09ac*/ 	.word	0xffffffff


	//   ....[67]....
        /*09b0*/ 	.word	0xffffffff


	//   ....[68]....
        /*09b4*/ 	.word	0xffffffff


	//   ....[69]....
        /*09b8*/ 	.word	0xffffffff


	//   ....[70]....
        /*09bc*/ 	.word	0xffffffff


	//----- nvinfo : EIATTR_COOP_GROUP_INSTR_OFFSETS
	.align		4
.L_244:
        /*09c0*/ 	.byte	0x04, 0x28
        /*09c2*/ 	.short	(.L_246 - .L_245)


	//   ....[0]....
.L_245:
        /*09c4*/ 	.word	0x00000050


	//   ....[1]....
        /*09c8*/ 	.word	0x00001360


	//   ....[2]....
        /*09cc*/ 	.word	0x00001380


	//   ....[3]....
        /*09d0*/ 	.word	0x000014d0


	//   ....[4]....
        /*09d4*/ 	.word	0x000014e0


	//   ....[5]....
        /*09d8*/ 	.word	0x000015c0


	//   ....[6]....
        /*09dc*/ 	.word	0x000015e0


	//   ....[7]....
        /*09e0*/ 	.word	0x000016c0


	//   ....[8]....
        /*09e4*/ 	.word	0x000016d0


	//   ....[9]....
        /*09e8*/ 	.word	0x000017b0


	//   ....[10]....
        /*09ec*/ 	.word	0x000017d0


	//   ....[11]....
        /*09f0*/ 	.word	0x000018b0


	//   ....[12]....
        /*09f4*/ 	.word	0x000018c0


	//   ....[13]....
        /*09f8*/ 	.word	0x000019a0


	//   ....[14]....
        /*09fc*/ 	.word	0x000019c0


	//   ....[15]....
        /*0a00*/ 	.word	0x00001aa0


	//   ....[16]....
        /*0a04*/ 	.word	0x00001ab0


	//   ....[17]....
        /*0a08*/ 	.word	0x00001f70


	//   ....[18]....
        /*0a0c*/ 	.word	0x00001f90


	//   ....[19]....
        /*0a10*/ 	.word	0x00001fb0


	//   ....[20]....
        /*0a14*/ 	.word	0x00001fd0


	//   ....[21]....
        /*0a18*/ 	.word	0x00001ff0


	//   ....[22]....
        /*0a1c*/ 	.word	0x00002000


	//   ....[23]....
        /*0a20*/ 	.word	0x00002020


	//   ....[24]....
        /*0a24*/ 	.word	0x00002040


	//   ....[25]....
        /*0a28*/ 	.word	0x000020b0


	//   ....[26]....
        /*0a2c*/ 	.word	0x000020f0


	//   ....[27]....
        /*0a30*/ 	.word	0x00002140


	//   ....[28]....
        /*0a34*/ 	.word	0x00002180


	//   ....[29]....
        /*0a38*/ 	.word	0x00002190


	//   ....[30]....
        /*0a3c*/ 	.word	0x000021b0


	//   ....[31]....
        /*0a40*/ 	.word	0x00002300


	//   ....[32]....
        /*0a44*/ 	.word	0x00002310


	//   ....[33]....
        /*0a48*/ 	.word	0x00002320


	//   ....[34]....
        /*0a4c*/ 	.word	0x00002370


	//   ....[35]....
        /*0a50*/ 	.word	0x00002380


	//   ....[36]....
        /*0a54*/ 	.word	0x00002390


	//   ....[37]....
        /*0a58*/ 	.word	0x000023a0


	//   ....[38]....
        /*0a5c*/ 	.word	0x000023b0


	//   ....[39]....
        /*0a60*/ 	.word	0x000023c0


	//   ....[40]....
        /*0a64*/ 	.word	0x000023e0


	//   ....[41]....
        /*0a68*/ 	.word	0x000023f0


	//   ....[42]....
        /*0a6c*/ 	.word	0x00002410


	//   ....[43]....
        /*0a70*/ 	.word	0x00002490


	//   ....[44]....
        /*0a74*/ 	.word	0x000024b0


	//   ....[45]....
        /*0a78*/ 	.word	0x00003f90


	//   ....[46]....
        /*0a7c*/ 	.word	0x00003fb0


	//   ....[47]....
        /*0a80*/ 	.word	0x00003fc0


	//   ....[48]....
        /*0a84*/ 	.word	0x00003fd0


	//   ....[49]....
        /*0a88*/ 	.word	0x00003fe0


	//   ....[50]....
        /*0a8c*/ 	.word	0x00003ff0


	//   ....[51]....
        /*0a90*/ 	.word	0x00004000


	//   ....[52]....
        /*0a94*/ 	.word	0x00004010


	//   ....[53]....
        /*0a98*/ 	.word	0x00004030


	//   ....[54]....
        /*0a9c*/ 	.word	0x00004060


	//   ....[55]....
        /*0aa0*/ 	.word	0x00004080


	//   ....[56]....
        /*0aa4*/ 	.word	0x000040a0


	//   ....[57]....
        /*0aa8*/ 	.word	0x00004100


	//   ....[58]....
        /*0aac*/ 	.word	0x00004110


	//   ....[59]....
        /*0ab0*/ 	.word	0x000042c0


	//   ....[60]....
        /*0ab4*/ 	.word	0x00004680


	//   ....[61]....
        /*0ab8*/ 	.word	0x00004690


	//   ....[62]....
        /*0abc*/ 	.word	0x000046a0


	//   ....[63]....
        /*0ac0*/ 	.word	0x00005820


	//   ....[64]....
        /*0ac4*/ 	.word	0x00005850


	//   ....[65]....
        /*0ac8*/ 	.word	0x00005870


	//   ....[66]....
        /*0acc*/ 	.word	0x00005880


	//   ....[67]....
        /*0ad0*/ 	.word	0x000058b0


	//   ....[68]....
        /*0ad4*/ 	.word	0x000058d0


	//   ....[69]....
        /*0ad8*/ 	.word	0x000058f0


	//   ....[70]....
        /*0adc*/ 	.word	0x00005900


	//   ....[71]....
        /*0ae0*/ 	.word	0x000084e0


	//   ....[72]....
        /*0ae4*/ 	.word	0x00008500


	//   ....[73]....
        /*0ae8*/ 	.word	0x00008510


	//   ....[74]....
        /*0aec*/ 	.word	0x00008520


	//   ....[75]....
        /*0af0*/ 	.word	0x00008530


	//   ....[76]....
        /*0af4*/ 	.word	0x00008540


	//   ....[77]....
        /*0af8*/ 	.word	0x00008550


	//   ....[78]....
        /*0afc*/ 	.word	0x00008560


	//   ....[79]....
        /*0b00*/ 	.word	0x00008570


	//   ....[80]....
        /*0b04*/ 	.word	0x00008580


	//   ....[81]....
        /*0b08*/ 	.word	0x00008590


	//   ....[82]....
        /*0b0c*/ 	.word	0x000085a0


	//   ....[83]....
        /*0b10*/ 	.word	0x000085b0


	//   ....[84]....
        /*0b14*/ 	.word	0x000085c0


	//   ....[85]....
        /*0b18*/ 	.word	0x0000a0a0


	//   ....[86]....
        /*0b1c*/ 	.word	0x0000a0c0


	//   ....[87]....
        /*0b20*/ 	.word	0x0000a120


	//   ....[88]....
        /*0b24*/ 	.word	0x0000a130


	//   ....[89]....
        /*0b28*/ 	.word	0x0000a170


	//   ....[90]....
        /*0b2c*/ 	.word	0x0000a180


	//   ....[91]....
        /*0b30*/ 	.word	0x0000a1c0


	//   ....[92]....
        /*0b34*/ 	.word	0x0000a1d0


	//   ....[93]....
        /*0b38*/ 	.word	0x0000a210


	//   ....[94]....
        /*0b3c*/ 	.word	0x0000a220


	//   ....[95]....
        /*0b40*/ 	.word	0x0000a260


	//   ....[96]....
        /*0b44*/ 	.word	0x0000a270


	//   ....[97]....
        /*0b48*/ 	.word	0x0000a280


	//   ....[98]....
        /*0b4c*/ 	.word	0x0000a290


	//   ....[99]....
        /*0b50*/ 	.word	0x0000a420


	//   ....[100]....
        /*0b54*/ 	.word	0x0000a7d0


	//   ....[101]....
        /*0b58*/ 	.word	0x0000a7e0


	//   ....[102]....
        /*0b5c*/ 	.word	0x0000a7f0


	//   ....[103]....
        /*0b60*/ 	.word	0x0000b1d0


	//   ....[104]....
        /*0b64*/ 	.word	0x0000b370


	//   ....[105]....
        /*0b68*/ 	.word	0x0000b890


	//   ....[106]....
        /*0b6c*/ 	.word	0x0000b970


	//   ....[107]....
        /*0b70*/ 	.word	0x0000b9f0


	//   ....[108]....
        /*0b74*/ 	.word	0x0000ba20


	//   ....[109]....
        /*0b78*/ 	.word	0x0000bae0


	//   ....[110]....
        /*0b7c*/ 	.word	0x0000bb00


	//   ....[111]....
        /*0b80*/ 	.word	0x0000e900


	//   ....[112]....
        /*0b84*/ 	.word	0x0000e920


	//   ....[113]....
        /*0b88*/ 	.word	0x0000e950


	//   ....[114]....
        /*0b8c*/ 	.word	0x0000e970


	//   ....[115]....
        /*0b90*/ 	.word	0x0000e990


	//   ....[116]....
        /*0b94*/ 	.word	0x0000e9b0


	//   ....[117]....
        /*0b98*/ 	.word	0x0000e9d0


	//   ....[118]....
        /*0b9c*/ 	.word	0x0000e9f0


	//   ....[119]....
        /*0ba0*/ 	.word	0x0000ea10


	//   ....[120]....
        /*0ba4*/ 	.word	0x0000ea30


	//   ....[121]....
        /*0ba8*/ 	.word	0x0000ea50


	//   ....[122]....
        /*0bac*/ 	.word	0x0000ea70


	//   ....[123]....
        /*0bb0*/ 	.word	0x0000ea90


	//   ....[124]....
        /*0bb4*/ 	.word	0x0000ec60


	//   ....[125]....
        /*0bb8*/ 	.word	0x000103f0


	//   ....[126]....
        /*0bbc*/ 	.word	0x00010410


	//   ....[127]....
        /*0bc0*/ 	.word	0x00010470


	//   ....[128]....
        /*0bc4*/ 	.word	0x00010480


	//   ....[129]....
        /*0bc8*/ 	.word	0x000104c0


	//   ....[130]....
        /*0bcc*/ 	.word	0x000104d0


	//   ....[131]....
        /*0bd0*/ 	.word	0x00010510


	//   ....[132]....
        /*0bd4*/ 	.word	0x00010520


	//   ....[133]....
        /*0bd8*/ 	.word	0x00010560


	//   ....[134]....
        /*0bdc*/ 	.word	0x00010570


	//   ....[135]....
        /*0be0*/ 	.word	0x000105b0


	//   ....[136]....
        /*0be4*/ 	.word	0x000105c0


	//   ....[137]....
        /*0be8*/ 	.word	0x000105d0


	//   ....[138]....
        /*0bec*/ 	.word	0x000105e0


	//   ....[139]....
        /*0bf0*/ 	.word	0x00010db0


	//   ....[140]....
        /*0bf4*/ 	.word	0x00010dc0


	//   ....[141]....
        /*0bf8*/ 	.word	0x00010df0


	//   ....[142]....
        /*0bfc*/ 	.word	0x00010e00


	//   ....[143]....
        /*0c00*/ 	.word	0x00010e10


	//   ....[144]....
        /*0c04*/ 	.word	0x00010e40


	//   ....[145]....
        /*0c08*/ 	.word	0x00010e60


	//   ....[146]....
        /*0c0c*/ 	.word	0x00010e90


	//   ....[147]....
        /*0c10*/ 	.word	0x000138c0


	//   ....[148]....
        /*0c14*/ 	.word	0x00013930


	//   ....[149]....
        /*0c18*/ 	.word	0x00013940


	//   ....[150]....
        /*0c1c*/ 	.word	0x00013950


	//   ....[151]....
        /*0c20*/ 	.word	0x00013980


	//   ....[152]....
        /*0c24*/ 	.word	0x000139a0


	//   ....[153]....
        /*0c28*/ 	.word	0x000139b0


	//   ....[154]....
        /*0c2c*/ 	.word	0x000139c0


	//   ....[155]....
        /*0c30*/ 	.word	0x00014730


	//   ....[156]....
        /*0c34*/ 	.word	0x00014b60


	//   ....[157]....
        /*0c38*/ 	.word	0x00014b80


	//   ....[158]....
        /*0c3c*/ 	.word	0x00014b90


	//   ....[159]....
        /*0c40*/ 	.word	0x00014ba0


	//   ....[160]....
        /*0c44*/ 	.word	0x00014bb0


	//   ....[161]....
        /*0c48*/ 	.word	0x00014bc0


	//   ....[162]....
        /*0c4c*/ 	.word	0x00014bd0


	//   ....[163]....
        /*0c50*/ 	.word	0x00014be0


	//   ....[164]....
        /*0c54*/ 	.word	0x00014d50


	//   ....[165]....
        /*0c58*/ 	.word	0x00014d80


	//   ....[166]....
        /*0c5c*/ 	.word	0x00014d90


	//   ....[167]....
        /*0c60*/ 	.word	0x00014da0


	//   ....[168]....
        /*0c64*/ 	.word	0x00014dc0


	//   ....[169]....
        /*0c68*/ 	.word	0x00014de0


	//   ....[170]....
        /*0c6c*/ 	.word	0x00014e70


	//   ....[171]....
        /*0c70*/ 	.word	0x00014ea0


	//   ....[172]....
        /*0c74*/ 	.word	0x00014f30


	//   ....[173]....
        /*0c78*/ 	.word	0x00014f60


	//   ....[174]....
        /*0c7c*/ 	.word	0x00014f70


	//   ....[175]....
        /*0c80*/ 	.word	0x00014f80


	//   ....[176]....
        /*0c84*/ 	.word	0x00014f90


	//   ....[177]....
        /*0c88*/ 	.word	0x00014fa0


	//   ....[178]....
        /*0c8c*/ 	.word	0x000150f0


	//   ....[179]....
        /*0c90*/ 	.word	0x00015100


	//   ....[180]....
        /*0c94*/ 	.word	0x00015600


	//   ....[181]....
        /*0c98*/ 	.word	0x00015620


	//   ....[182]....
        /*0c9c*/ 	.word	0x00015710


	//   ....[183]....
        /*0ca0*/ 	.word	0x00015720


	//   ....[184]....
        /*0ca4*/ 	.word	0x000157a0


	//   ....[185]....
        /*0ca8*/ 	.word	0x000157c0


	//   ....[186]....
        /*0cac*/ 	.word	0x00015840


	//   ....[187]....
        /*0cb0*/ 	.word	0x00015850


	//   ....[188]....
        /*0cb4*/ 	.word	0x000158d0


	//   ....[189]....
        /*0cb8*/ 	.word	0x000158f0


	//   ....[190]....
        /*0cbc*/ 	.word	0x00015970


	//   ....[191]....
        /*0cc0*/ 	.word	0x00015980


	//   ....[192]....
        /*0cc4*/ 	.word	0x00015a00


	//   ....[193]....
        /*0cc8*/ 	.word	0x00015a20


	//   ....[194]....
        /*0ccc*/ 	.word	0x00015aa0


	//   ....[195]....
        /*0cd0*/ 	.word	0x00015ab0


	//   ....[196]....
        /*0cd4*/ 	.word	0x00015bc0


	//   ....[197]....
        /*0cd8*/ 	.word	0x00015cb0


	//   ....[198]....
        /*0cdc*/ 	.word	0x00015d20


	//   ....[199]....
        /*0ce0*/ 	.word	0x00015d90


	//   ....[200]....
        /*0ce4*/ 	.word	0x00015df0


	//   ....[201]....
        /*0ce8*/ 	.word	0x00015e60


	//   ....[202]....
        /*0cec*/ 	.word	0x00015ed0


	//   ....[203]....
        /*0cf0*/ 	.word	0x00015f40


	//   ....[204]....
        /*0cf4*/ 	.word	0x00015fa0


	//   ....[205]....
        /*0cf8*/ 	.word	0x00016010


	//   ....[206]....
        /*0cfc*/ 	.word	0x00016080


	//   ....[207]....
        /*0d00*/ 	.word	0x000160f0


	//   ....[208]....
        /*0d04*/ 	.word	0x00016150


	//   ....[209]....
        /*0d08*/ 	.word	0x000161c0


	//   ....[210]....
        /*0d0c*/ 	.word	0x00016230


	//   ....[211]....
        /*0d10*/ 	.word	0x000162a0


	//   ....[212]....
        /*0d14*/ 	.word	0x00016300


	//   ....[213]....
        /*0d18*/ 	.word	0x00016370


	//   ....[214]....
        /*0d1c*/ 	.word	0x000163e0


	//   ....[215]....
        /*0d20*/ 	.word	0x00016490


	//   ....[216]....
        /*0d24*/ 	.word	0x000164f0


	//   ....[217]....
        /*0d28*/ 	.word	0x000165a0


	//   ....[218]....
        /*0d2c*/ 	.word	0x00016600


	//   ....[219]....
        /*0d30*/ 	.word	0x000166b0


	//   ....[220]....
        /*0d34*/ 	.word	0x00016710


	//   ....[221]....
        /*0d38*/ 	.word	0x000167c0


	//   ....[222]....
        /*0d3c*/ 	.word	0x00016820


	//   ....[223]....
        /*0d40*/ 	.word	0x000168d0


	//   ....[224]....
        /*0d44*/ 	.word	0x00016930


	//   ....[225]....
        /*0d48*/ 	.word	0x000169e0


	//   ....[226]....
        /*0d4c*/ 	.word	0x00016a40


	//   ....[227]....
        /*0d50*/ 	.word	0x00016aa0


	//   ....[228]....
        /*0d54*/ 	.word	0x00016b00


	//   ....[229]....
        /*0d58*/ 	.word	0x00016ee0


	//   ....[230]....
        /*0d5c*/ 	.word	0x000172c0


	//   ....[231]....
        /*0d60*/ 	.word	0x00017d60


	//   ....[232]....
        /*0d64*/ 	.word	0x00017db0


	//   ....[233]....
        /*0d68*/ 	.word	0x00017e00


	//   ....[234]....
        /*0d6c*/ 	.word	0x00017e50


	//   ....[235]....
        /*0d70*/ 	.word	0x00017ea0


	//   ....[236]....
        /*0d74*/ 	.word	0x00017ef0


	//   ....[237]....
        /*0d78*/ 	.word	0x00017f40


	//   ....[238]....
        /*0d7c*/ 	.word	0x00017f90


	//   ....[239]....
        /*0d80*/ 	.word	0x00018000


	//   ....[240]....
        /*0d84*/ 	.word	0x00018070


	//   ....[241]....
        /*0d88*/ 	.word	0x00018120


	//   ....[242]....
        /*0d8c*/ 	.word	0x00018180


	//   ....[243]....
        /*0d90*/ 	.word	0x00018230


	//   ....[244]....
        /*0d94*/ 	.word	0x00018290


	//   ....[245]....
        /*0d98*/ 	.word	0x00018340


	//   ....[246]....
        /*0d9c*/ 	.word	0x000183a0


	//   ....[247]....
        /*0da0*/ 	.word	0x00018450


	//   ....[248]....
        /*0da4*/ 	.word	0x000184b0


	//   ....[249]....
        /*0da8*/ 	.word	0x00018560


	//   ....[250]....
        /*0dac*/ 	.word	0x000185c0


	//   ....[251]....
        /*0db0*/ 	.word	0x00018670


	//   ....[252]....
        /*0db4*/ 	.word	0x000186d0


	//   ....[253]....
        /*0db8*/ 	.word	0x00018740


	//   ....[254]....
        /*0dbc*/ 	.word	0x000187b0


	//   ....[255]....
        /*0dc0*/ 	.word	0x00018860


	//   ....[0]....
        /*0dc4*/ 	.word	0x000188c0


	//   ....[1]....
        /*0dc8*/ 	.word	0x00018970


	//   ....[2]....
        /*0dcc*/ 	.word	0x000189d0


	//   ....[3]....
        /*0dd0*/ 	.word	0x00018a80


	//   ....[4]....
        /*0dd4*/ 	.word	0x00018ae0


	//   ....[5]....
        /*0dd8*/ 	.word	0x00018b90


	//   ....[6]....
        /*0ddc*/ 	.word	0x00018bf0


	//   ....[7]....
        /*0de0*/ 	.word	0x00018ca0


	//   ....[8]....
        /*0de4*/ 	.word	0x00018d00


	//   ....[9]....
        /*0de8*/ 	.word	0x00018db0


	//   ....[10]....
        /*0dec*/ 	.word	0x00018e10


	//   ....[11]....
        /*0df0*/ 	.word	0x00018e80


	//   ....[12]....
        /*0df4*/ 	.word	0x00018ef0


	//   ....[13]....
        /*0df8*/ 	.word	0x000192d0


	//   ....[14]....
        /*0dfc*/ 	.word	0x000196c0


	//   ....[15]....
        /*0e00*/ 	.word	0x0001a1e0


	//   ....[16]....
        /*0e04*/ 	.word	0x0001a220


	//   ....[17]....
        /*0e08*/ 	.word	0x0001a270


	//   ....[18]....
        /*0e0c*/ 	.word	0x0001a2b0


	//   ....[19]....
        /*0e10*/ 	.word	0x0001a300


	//   ....[20]....
        /*0e14*/ 	.word	0x0001a340


	//   ....[21]....
        /*0e18*/ 	.word	0x0001a390


	//   ....[22]....
        /*0e1c*/ 	.word	0x0001a3d0


	//   ....[23]....
        /*0e20*/ 	.word	0x0001a420


	//   ....[24]....
        /*0e24*/ 	.word	0x0001a490


	//   ....[25]....
        /*0e28*/ 	.word	0x0001a500


	//   ....[26]....
        /*0e2c*/ 	.word	0x0001a5b0


	//   ....[27]....
        /*0e30*/ 	.word	0x0001a610


	//   ....[28]....
        /*0e34*/ 	.word	0x0001a6c0


	//   ....[29]....
        /*0e38*/ 	.word	0x0001a720


	//   ....[30]....
        /*0e3c*/ 	.word	0x0001a7d0


	//   ....[31]....
        /*0e40*/ 	.word	0x0001a830


	//   ....[32]....
        /*0e44*/ 	.word	0x0001a8e0


	//   ....[33]....
        /*0e48*/ 	.word	0x0001a940


	//   ....[34]....
        /*0e4c*/ 	.word	0x0001a9f0


	//   ....[35]....
        /*0e50*/ 	.word	0x0001aa50


	//   ....[36]....
        /*0e54*/ 	.word	0x0001ab00


	//   ....[37]....
        /*0e58*/ 	.word	0x0001ab60


	//   ....[38]....
        /*0e5c*/ 	.word	0x0001abb0


	//   ....[39]....
        /*0e60*/ 	.word	0x0001abf0


	//   ....[40]....
        /*0e64*/ 	.word	0x0001ac40


	//   ....[41]....
        /*0e68*/ 	.word	0x0001ac80


	//   ....[42]....
        /*0e6c*/ 	.word	0x0001acd0


	//   ....[43]....
        /*0e70*/ 	.word	0x0001ad10


	//   ....[44]....
        /*0e74*/ 	.word	0x0001ad60


	//   ....[45]....
        /*0e78*/ 	.word	0x0001ada0


	//   ....[46]....
        /*0e7c*/ 	.word	0x0001adf0


	//   ....[47]....
        /*0e80*/ 	.word	0x0001ae50


	//   ....[48]....
        /*0e84*/ 	.word	0x0001aea0


	//   ....[49]....
        /*0e88*/ 	.word	0x0001af00


	//   ....[50]....
        /*0e8c*/ 	.word	0x0001af50


	//   ....[51]....
        /*0e90*/ 	.word	0x0001afb0


	//   ....[52]....
        /*0e94*/ 	.word	0x0001b000


	//   ....[53]....
        /*0e98*/ 	.word	0x0001b050


	//   ....[54]....
        /*0e9c*/ 	.word	0x0001b0c0


	//   ....[55]....
        /*0ea0*/ 	.word	0x0001b130


	//   ....[56]....
        /*0ea4*/ 	.word	0x0001b1a0


	//   ....[57]....
        /*0ea8*/ 	.word	0x0001b200


	//   ....[58]....
        /*0eac*/ 	.word	0x0001b270


	//   ....[59]....
        /*0eb0*/ 	.word	0x0001b2e0


	//   ....[60]....
        /*0eb4*/ 	.word	0x0001b350


	//   ....[61]....
        /*0eb8*/ 	.word	0x0001b3b0


	//   ....[62]....
        /*0ebc*/ 	.word	0x0001b420


	//   ....[63]....
        /*0ec0*/ 	.word	0x0001b490


	//   ....[64]....
        /*0ec4*/ 	.word	0x0001b500


	//   ....[65]....
        /*0ec8*/ 	.word	0x0001b560


	//   ....[66]....
        /*0ecc*/ 	.word	0x0001b5d0


	//   ....[67]....
        /*0ed0*/ 	.word	0x0001b640


	//   ....[68]....
        /*0ed4*/ 	.word	0x0001b6b0


	//   ....[69]....
        /*0ed8*/ 	.word	0x0001b710


	//   ....[70]....
        /*0edc*/ 	.word	0x0001b780


	//----- nvinfo : EIATTR_EXIT_INSTR_OFFSETS
	.align		4
.L_246:
        /*0ee0*/ 	.byte	0x04, 0x1c
        /*0ee2*/ 	.short	(.L_248 - .L_247)


	//   ....[0]....
.L_247:
        /*0ee4*/ 	.word	0x000000a0


	//   ....[1]....
        /*0ee8*/ 	.word	0x00015c60


	//----- nvinfo : EIATTR_MAX_THREADS
	.align		4
.L_248:
        /*0eec*/ 	.byte	0x04, 0x05
        /*0eee*/ 	.short	(.L_250 - .L_249)
.L_249:
        /*0ef0*/ 	.word	0x00000080
        /*0ef4*/ 	.word	0x00000001
        /*0ef8*/ 	.word	0x00000001


	//----- nvinfo : EIATTR_CRS_STACK_SIZE
	.align		4
.L_250:
        /*0efc*/ 	.byte	0x04, 0x1e
        /*0efe*/ 	.short	(.L_252 - .L_251)
.L_251:
        /*0f00*/ 	.word	0x00000000
.L_252:


//--------------------- .nv.info._ZN7cutlass13device_kernelIN5flash19enable_sm80_to_sm89INS1_16FlashAttnFwdSm80INS1_25CollectiveMainloopFwdSm80ILi4ELi1ELb0EN4cute5tupleIJNS5_1CILi128EEENS7_ILi112EEENS7_ILi64EEEEEELi64ENS_6half_tEfNS_4arch4Sm80ELb1ELb0ELb1ELb1ELb1ELb0ELb1ELb0EEENS1_21CollectiveEpilogueFwdINS6_IJS8_SA_S9_EEENS6_IJNS7_ILi1EEESI_SI_EEESC_SE_Li128ELb1ELb1ELb0ELb0EEENS1_19SingleTileSchedulerILb1ELb0ELb1ELi128EEEEEEEEEvNT_6ParamsE --------------------------
	.section	.nv.info._ZN7cutlass13device_kernelIN5flash19enable_sm80_to_sm89INS1_16FlashAttnFwdSm80INS1_25CollectiveMainloopFwdSm80ILi4ELi1ELb0EN4cute5tupleIJNS5_1CILi128EEENS7_ILi112EEENS7_ILi64EEEEEELi64ENS_6half_tEfNS_4arch4Sm80ELb1ELb0ELb1ELb1ELb1ELb0ELb1ELb0EEENS1_21CollectiveEpilogueFwdINS6_IJS8_SA_S9_EEENS6_IJNS7_ILi1EEESI_SI_EEESC_SE_Li128ELb1ELb1ELb0ELb0EEENS1_19SingleTileSchedulerILb1ELb0ELb1ELi128EEEEEEEEEvNT_6ParamsE,"",@"SHT_CUDA_INFO"
	.sectionflags	@""
	.align	4


	//----- nvinfo : EIATTR_CUDA_API_VERSION
	.align		4
        /*0000*/ 	.byte	0x04, 0x37
        /*0002*/ 	.short	(.L_254 - .L_253)
.L_253:
        /*0004*/ 	.word	0x00000082


	//----- nvinfo : EIATTR_SW2861232_WAR
	.align		4
.L_254:
        /*0008*/ 	.byte	0x01, 0x35
	.zero		2


	//----- nvinfo : EIATTR_PARAM_CBANK
	.align		4
        /*000c*/ 	.byte	0x04, 0x0a
        /*000e*/ 	.short	(.L_256 - .L_255)
	.align		4
.L_255:
        /*0010*/ 	.word	index@(.nv.constant0._ZN7cutlass13device_kernelIN5flash19enable_sm80_to_sm89INS1_16FlashAttnFwdSm80INS1_25CollectiveMainloopFwdSm80ILi4ELi1ELb0EN4cute5tupleIJNS5_1CILi128EEENS7_ILi112EEENS7_ILi64EEEEEELi64ENS_6half_tEfNS_4arch4Sm80ELb1ELb0ELb1ELb1ELb1ELb0ELb1ELb0EEENS1_21CollectiveEpilogueFwdINS6_IJS8_SA_S9_EEENS6_IJNS7_ILi1EEESI_SI_EEESC_SE_Li128ELb1ELb1ELb0ELb0EEENS1_19SingleTileSchedulerILb1ELb0ELb1ELi128EEEEEEEEEvNT_6ParamsE)
        /*0014*/ 	.short	0x0160
        /*0016*/ 	.short	0x0418


	//----- nvinfo : EIATTR_CBANK_PARAM_SIZE
	.align		4
.L_256:
        /*0018*/ 	.byte	0x03, 0x19
        /*001a*/ 	.short	0x0418


	//----- nvinfo : EIATTR_KPARAM_INFO
	.align		4
        /*001c*/ 	.byte	0x04, 0x17
        /*001e*/ 	.short	(.L_258 - .L_257)
.L_257:
        /*0020*/ 	.word	0x00000000
        /*0024*/ 	.short	0x0000
        /*0026*/ 	.short	0x0000
        /*0028*/ 	.byte	0x00, 0xf0, 0x61, 0x10


	//----- nvinfo : EIATTR_MAXREG_COUNT
	.align		4
.L_258:
        /*002c*/ 	.byte	0x03, 0x1b
        /*002e*/ 	.short	0x00ff


	//----- nvinfo : EIATTR_NUM_BARRIERS
	.align		4
        /*0030*/ 	.byte	0x02, 0x4c
        /*0032*/ 	.byte	0x02
	.zero		1


	//----- nvinfo : EIATTR_ANNOTATIONS
	.align		4
        /*0034*/ 	.byte	0x04, 0x55
        /*0036*/ 	.short	(.L_260 - .L_259)


	//   ....[0]....
.L_259:
        /* <DEDUP_REMOVED lines=52> */


	//----- nvinfo : EIATTR_MERCURY_ISA_VERSION
	.align		4
.L_260:
        /*0368*/ 	.byte	0x03, 0x5f
        /*036a*/ 	.short	0x0000


	//----- nvinfo : EIATTR_COOP_GROUP_MASK_REGIDS
	.align		4
        /*036c*/ 	.byte	0x04, 0x29
        /*036e*/ 	.short	(.L_262 - .L_261)


	//   ....[0]....
.L_261:
        /*0370*/ 	.word	0xffffffff


	//   ....[1]....
        /*0374*/ 	.word	0xffffffff


	//   ....[2]....
        /*0378*/ 	.word	0xffffffff


	//   ....[3]....
        /*037c*/ 	.word	0xffffffff


	//   ....[4]....
        /*0380*/ 	.word	0xffffffff


	//   ....[5]....
        /*0384*/ 	.word	0xffffffff


	//   ....[6]....
        /*0388*/ 	.word	0xffffffff


	//   ....[7]....
        /*038c*/ 	.word	0xffffffff


	//   ....[8]....
        /*0390*/ 	.word	0xffffffff


	//   ....[9]....
        /*0394*/ 	.word	0xffffffff


	//   ....[10]....
        /*0398*/ 	.word	0xffffffff


	//   ....[11]....
        /*039c*/ 	.word	0xffffffff


	//   ....[12]....
        /*03a0*/ 	.word	0xffffffff


	//   ....[13]....
        /*03a4*/ 	.word	0xffffffff


	//   ....[14]....
        /*03a8*/ 	.word	0xffffffff


	//   ....[15]....
        /*03ac*/ 	.word	0xffffffff


	//   ....[16]....
        /*03b0*/ 	.word	0xffffffff


	//   ....[17]....
        /*03b4*/ 	.word	0xffffffff


	//   ....[18]....
        /*03b8*/ 	.word	0xffffffff


	//   ....[19]....
        /*03bc*/ 	.word	0xffffffff


	//   ....[20]....
        /*03c0*/ 	.word	0xffffffff


	//   ....[21]....
        /*03c4*/ 	.word	0xffffffff


	//   ....[22]....
        /*03c8*/ 	.word	0xffffffff


	//   ....[23]....
        /*03cc*/ 	.word	0xffffffff


	//   ....[24]....
        /*03d0*/ 	.word	0xffffffff


	//   ....[25]....
        /*03d4*/ 	.word	0xffffffff


	//   ....[26]....
        /*03d8*/ 	.word	0xffffffff


	//   ....[27]....
        /*03dc*/ 	.word	0xffffffff


	//   ....[28]....
        /*03e0*/ 	.word	0xffffffff


	//   ....[29]....
        /*03e4*/ 	.word	0xffffffff


	//   ....[30]....
        /*03e8*/ 	.word	0xffffffff


	//   ....[31]....
        /*03ec*/ 	.word	0xffffffff


	//   ....[32]....
        /*03f0*/ 	.word	0xffffffff


	//   ....[33]....
        /*03f4*/ 	.word	0xffffffff


	//   ....[34]....
        /*03f8*/ 	.word	0xffffffff


	//   ....[35]....
        /*03fc*/ 	.word	0xffffffff


	//   ....[36]....
        /*0400*/ 	.word	0xffffffff


	//   ....[37]....
        /*0404*/ 	.word	0xffffffff


	//   ....[38]....
        /*0408*/ 	.word	0xffffffff


	//   ....[39]....
        /*040c*/ 	.word	0xffffffff


	//   ....[40]....
        /*0410*/ 	.word	0xffffffff


	//   ....[41]....
        /*0414*/ 	.word	0xffffffff


	//   ....[42]....
        /*0418*/ 	.word	0xffffffff


	//   ....[43]....
        /*041c*/ 	.word	0xffffffff


	//   ....[44]....
        /*0420*/ 	.word	0xffffffff


	//   ....[45]....
        /*0424*/ 	.word	0xffffffff


	//   ....[46]....
        /*0428*/ 	.word	0xffffffff


	//   ....[47]....
        /*042c*/ 	.word	0xffffffff


	//   ....[48]....
        /*0430*/ 	.word	0xffffffff


	//   ....[49]....
        /*0434*/ 	.word	0xffffffff


	//   ....[50]....
        /*0438*/ 	.word	0xffffffff


	//   ....[51]....
        /*043c*/ 	.word	0xffffffff


	//   ....[52]....
        /*0440*/ 	.word	0xffffffff


	//   ....[53]....
        /*0444*/ 	.word	0xffffffff


	//   ....[54]....
        /*0448*/ 	.word	0xffffffff


	//   ....[55]....
        /*044c*/ 	.word	0xffffffff


	//   ....[56]....
        /*0450*/ 	.word	0xffffffff


	//   ....[57]....
        /*0454*/ 	.word	0xffffffff


	//   ....[58]....
        /*0458*/ 	.word	0xffffffff


	//   ....[59]....
        /*045c*/ 	.word	0xffffffff


	//   ....[60]....
        /*0460*/ 	.word	0xffffffff


	//   ....[61]....
        /*0464*/ 	.word	0xffffffff


	//   ....[62]....
        /*0468*/ 	.word	0xffffffff


	//   ....[63]....
        /*046c*/ 	.word	0xffffffff


	//   ....[64]....
        /*0470*/ 	.word	0xffffffff


	//   ....[65]....
        /*0474*/ 	.word	0xffffffff


	//   ....[66]....
        /*0478*/ 	.word	0xffffffff


	//   ....[67]....
        /*047c*/ 	.word	0xffffffff


	//   ....[68]....
        /*0480*/ 	.word	0xffffffff


	//   ....[69]....
        /*0484*/ 	.word	0xffffffff


	//   ....[70]....
        /*0488*/ 	.word	0xffffffff


	//   ....[71]....
        /*048c*/ 	.word	0xffffffff


	//   ....[72]....
        /*0490*/ 	.word	0xffffffff


	//   ....[73]....
        /*0494*/ 	.word	0xffffffff


	//   ....[74]....
        /*0498*/ 	.word	0xffffffff


	//   ....[75]....
        /*049c*/ 	.word	0xffffffff


	//   ....[76]....
        /*04a0*/ 	.word	0xffffffff


	//   ....[77]....
        /*04a4*/ 	.word	0xffffffff


	//   ....[78]....
        /*04a8*/ 	.word	0xffffffff


	//   ....[79]....
        /*04ac*/ 	.word	0xffffffff


	//   ....[80]....
        /*04b0*/ 	.word	0xffffffff


	//   ....[81]....
        /*04b4*/ 	.word	0xffffffff


	//   ....[82]....
        /*04b8*/ 	.word	0xffffffff


	//   ....[83]....
        /*04bc*/ 	.word	0xffffffff


	//   ....[84]....
        /*04c0*/ 	.word	0xffffffff


	//   ....[85]....
        /*04c4*/ 	.word	0xffffffff


	//   ....[86]....
        /*04c8*/ 	.word	0xffffffff


	//   ....[87]....
        /*04cc*/ 	.word	0xffffffff


	//   ....[88]....
        /*04d0*/ 	.word	0xffffffff


	//   ....[89]....
        /*04d4*/ 	.word	0xffffffff


	//   ....[90]....
        /*04d8*/ 	.word	0xffffffff


	//   ....[91]....
        /*04dc*/ 	.word	0xffffffff


	//   ....[92]....
        /*04e0*/ 	.word	0xffffffff


	//   ....[93]....
        /*04e4*/ 	.word	0xffffffff


	//   ....[94]....
        /*04e8*/ 	.word	0xffffffff


	//   ....[95]....
        /*04ec*/ 	.word	0xffffffff


	//   ....[96]....
        /*04f0*/ 	.word	0xffffffff


	//   ....[97]....
        /*04f4*/ 	.word	0xffffffff


	//   ....[98]....
        /*04f8*/ 	.word	0xffffffff


	//   ....[99]....
        /*04fc*/ 	.word	0xffffffff


	//   ....[100]....
        /*0500*/ 	.word	0xffffffff


	//   ....[101]....
        /*0504*/ 	.word	0xffffffff


	//   ....[102]....
        /*0508*/ 	.word	0xffffffff


	//   ....[103]....
        /*050c*/ 	.word	0xffffffff


	//   ....[104]....
        /*0510*/ 	.word	0xffffffff


	//   ....[105]....
        /*0514*/ 	.word	0xffffffff


	//   ....[106]....
        /*0518*/ 	.word	0xffffffff


	//   ....[107]....
        /*051c*/ 	.word	0xffffffff


	//   ....[108]....
        /*0520*/ 	.word	0xffffffff


	//   ....[109]....
        /*0524*/ 	.word	0xffffffff


	//   ....[110]....
        /*0528*/ 	.word	0xffffffff


	//   ....[111]....
        /*052c*/ 	.word	0xffffffff


	//   ....[112]....
        /*0530*/ 	.word	0xffffffff


	//   ....[113]....
        /*0534*/ 	.word	0xffffffff


	//   ....[114]....
        /*0538*/ 	.word	0xffffffff


	//   ....[115]....
        /*053c*/ 	.word	0xffffffff


	//   ....[116]....
        /*0540*/ 	.word	0xffffffff


	//   ....[117]....
        /*0544*/ 	.word	0xffffffff


	//   ....[118]....
        /*0548*/ 	.word	0xffffffff


	//   ....[119]....
        /*054c*/ 	.word	0xffffffff


	//   ....[120]....
        /*0550*/ 	.word	0xffffffff


	//   ....[121]....
        /*0554*/ 	.word	0xffffffff


	//   ....[122]....
        /*0558*/ 	.word	0xffffffff


	//   ....[123]....
        /*055c*/ 	.word	0xffffffff


	//   ....[124]....
        /*0560*/ 	.word	0xffffffff


	//   ....[125]....
        /*0564*/ 	.word	0xffffffff


	//   ....[126]....
        /*0568*/ 	.word	0xffffffff


	//   ....[127]....
        /*056c*/ 	.word	0xffffffff


	//   ....[128]....
        /*0570*/ 	.word	0xffffffff


	//   ....[129]....
        /*0574*/ 	.word	0xffffffff


	//   ....[130]....
        /*0578*/ 	.word	0xffffffff


	//   ....[131]....
        /*057c*/ 	.word	0xffffffff


	//   ....[132]....
        /*0580*/ 	.word	0xffffffff


	//   ....[133]....
        /*0584*/ 	.word	0xffffffff


	//   ....[134]....
        /*0588*/ 	.word	0xffffffff


	//   ....[135]....
        /*058c*/ 	.word	0xffffffff


	//   ....[136]....
        /*0590*/ 	.word	0xffffffff


	//   ....[137]....
        /*0594*/ 	.word	0xffffffff


	//   ....[138]....
        /*0598*/ 	.word	0xffffffff


	//   ....[139]....
        /*059c*/ 	.word	0xffffffff


	//   ....[140]....
        /*05a0*/ 	.word	0xffffffff


	//   ....[141]....
        /*05a4*/ 	.word	0xffffffff


	//   ....[142]....
        /*05a8*/ 	.word	0xffffffff


	//   ....[143]....
        /*05ac*/ 	.word	0xffffffff


	//   ....[144]....
        /*05b0*/ 	.word	0xffffffff


	//   ....[145]....
        /*05b4*/ 	.word	0xffffffff


	//   ....[146]....
        /*05b8*/ 	.word	0xffffffff


	//   ....[147]....
        /*05bc*/ 	.word	0xffffffff


	//   ....[148]....
        /*05c0*/ 	.word	0xffffffff


	//   ....[149]....
        /*05c4*/ 	.word	0xffffffff


	//   ....[150]....
        /*05c8*/ 	.word	0xffffffff


	//   ....[151]....
        /*05cc*/ 	.word	0xffffffff


	//   ....[152]....
        /*05d0*/ 	.word	0xffffffff


	//   ....[153]....
        /*05d4*/ 	.word	0xffffffff


	//   ....[154]....
        /*05d8*/ 	.word	0xffffffff


	//   ....[155]....
        /*05dc*/ 	.word	0xffffffff


	//   ....[156]....
        /*05e0*/ 	.word	0xffffffff


	//   ....[157]....
        /*05e4*/ 	.word	0xffffffff


	//   ....[158]....
        /*05e8*/ 	.word	0xffffffff


	//   ....[159]....
        /*05ec*/ 	.word	0xffffffff


	//   ....[160]....
        /*05f0*/ 	.word	0xffffffff


	//   ....[161]....
        /*05f4*/ 	.word	0xffffffff


	//   ....[162]....
        /*05f8*/ 	.word	0xffffffff


	//   ....[163]....
        /*05fc*/ 	.word	0xffffffff


	//   ....[164]....
        /*0600*/ 	.word	0xffffffff


	//   ....[165]....
        /*0604*/ 	.word	0xffffffff


	//   ....[166]....
        /*0608*/ 	.word	0xffffffff


	//   ....[167]....
        /*060c*/ 	.word	0xffffffff


	//   ....[168]....
        /*0610*/ 	.word	0xffffffff


	//   ....[169]....
        /*0614*/ 	.word	0xffffffff


	//   ....[170]....
        /*0618*/ 	.word	0xffffffff


	//   ....[171]....
        /*061c*/ 	.word	0xffffffff


	//   ....[172]....
        /*0620*/ 	.word	0xffffffff


	//   ....[173]....
        /*0624*/ 	.word	0xffffffff


	//   ....[174]....
        /*0628*/ 	.word	0xffffffff


	//   ....[175]....
        /*062c*/ 	.word	0xffffffff


	//   ....[176]....
        /*0630*/ 	.word	0xffffffff


	//   ....[177]....
        /*0634*/ 	.word	0xffffffff


	//   ....[178]....
        /*0638*/ 	.word	0xffffffff


	//   ....[179]....
        /*063c*/ 	.word	0xffffffff


	//   ....[180]....
        /*0640*/ 	.word	0xffffffff


	//   ....[181]....
        /*0644*/ 	.word	0xffffffff


	//   ....[182]....
        /*0648*/ 	.word	0xffffffff


	//   ....[183]....
        /*064c*/ 	.word	0xffffffff


	//   ....[184]....
        /*0650*/ 	.word	0xffffffff


	//   ....[185]....
        /*0654*/ 	.word	0xffffffff


	//   ....[186]....
        /*0658*/ 	.word	0xffffffff


	//   ....[187]....
        /*065c*/ 	.word	0xffffffff


	//   ....[188]....
        /*0660*/ 	.word	0xffffffff


	//   ....[189]....
        /*0664*/ 	.word	0xffffffff


	//   ....[190]....
        /*0668*/ 	.word	0xffffffff


	//   ....[191]....
        /*066c*/ 	.word	0xffffffff


	//   ....[192]....
        /*0670*/ 	.word	0xffffffff


	//   ....[193]....
        /*0674*/ 	.word	0xffffffff


	//   ....[194]....
        /*0678*/ 	.word	0xffffffff


	//----- nvinfo : EIATTR_COOP_GROUP_INSTR_OFFSETS
	.align		4
.L_262:
        /*067c*/ 	.byte	0x04, 0x28
        /*067e*/ 	.short	(.L_264 - .L_263)


	//   ....[0]....
.L_263:
        /*0680*/ 	.word	0x000000a0


	//   ....[1]....
        /*0684*/ 	.word	0x00001150


	//   ....[2]....
        /*0688*/ 	.word	0x00001190


	//   ....[3]....
        /*068c*/ 	.word	0x00001360


	//   ....[4]....
        /*0690*/ 	.word	0x00001390


	//   ....[5]....
        /*0694*/ 	.word	0x00001420


	//   ....[6]....
        /*0698*/ 	.word	0x00001450


	//   ....[7]....
        /*069c*/ 	.word	0x000014e0


	//   ....[8]....
        /*06a0*/ 	.word	0x00001510


	//   ....[9]....
        /*06a4*/ 	.word	0x000015a0


	//   ....[10]....
        /*06a8*/ 	.word	0x000015d0


	//   ....[11]....
        /*06ac*/ 	.word	0x00001660


	//   ....[12]....
        /*06b0*/ 	.word	0x00001690


	//   ....[13]....
        /*06b4*/ 	.word	0x00001720


	//   ....[14]....
        /*06b8*/ 	.word	0x00001750


	//   ....[15]....
        /*06bc*/ 	.word	0x000017d0


	//   ....[16]....
        /*06c0*/ 	.word	0x00001810


	//   ....[17]....
        /*06c4*/ 	.word	0x00001cf0


	//   ....[18]....
        /*06c8*/ 	.word	0x00001d00


	//   ....[19]....
        /*06cc*/ 	.word	0x00001d10


	//   ....[20]....
        /*06d0*/ 	.word	0x00001d20


	//   ....[21]....
        /*06d4*/ 	.word	0x00001d30


	//   ....[22]....
        /*06d8*/ 	.word	0x00001d40


	//   ....[23]....
        /*06dc*/ 	.word	0x00001d50


	//   ....[24]....
        /*06e0*/ 	.word	0x00001d70


	//   ....[25]....
        /*06e4*/ 	.word	0x00001d90


	//   ....[26]....
        /*06e8*/ 	.word	0x00001dc0


	//   ....[27]....
        /*06ec*/ 	.word	0x00001dd0


	//   ....[28]....
        /*06f0*/ 	.word	0x00001de0


	//   ....[29]....
        /*06f4*/ 	.word	0x00001df0


	//   ....[30]....
        /*06f8*/ 	.word	0x00001e00


	//   ....[31]....
        /*06fc*/ 	.word	0x00002340


	//   ....[32]....
        /*0700*/ 	.word	0x00002350


	//   ....[33]....
        /*0704*/ 	.word	0x00002360


	//   ....[34]....
        /*0708*/ 	.word	0x00002370


	//   ....[35]....
        /*070c*/ 	.word	0x00002400


	//   ....[36]....
        /*0710*/ 	.word	0x000024e0


	//   ....[37]....
        /*0714*/ 	.word	0x000024f0


	//   ....[38]....
        /*0718*/ 	.word	0x00002510


	//   ....[39]....
        /*071c*/ 	.word	0x00002520


	//   ....[40]....
        /*0720*/ 	.word	0x00002540


	//   ....[41]....
        /*0724*/ 	.word	0x00002550


	//   ....[42]....
        /*0728*/ 	.word	0x00002570


	//   ....[43]....
        /*072c*/ 	.word	0x000025d0


	//   ....[44]....
        /*0730*/ 	.word	0x00002770


	//   ....[45]....
        /*0734*/ 	.word	0x00003140


	//   ....[46]....
        /*0738*/ 	.word	0x00003160


	//   ....[47]....
        /*073c*/ 	.word	0x00003170


	//   ....[48]....
        /*0740*/ 	.word	0x00003180


	//   ....[49]....
        /*0744*/ 	.word	0x00003190


	//   ....[50]....
        /*0748*/ 	.word	0x000031a0


	//   ....[51]....
        /*074c*/ 	.word	0x000031b0


	//   ....[52]....
        /*0750*/ 	.word	0x000031c0


	//   ....[53]....
        /*0754*/ 	.word	0x000031e0


	//   ....[54]....
        /*0758*/ 	.word	0x00003200


	//   ....[55]....
        /*075c*/ 	.word	0x00003220


	//   ....[56]....
        /*0760*/ 	.word	0x00003250


	//   ....[57]....
        /*0764*/ 	.word	0x00003270


	//   ....[58]....
        /*0768*/ 	.word	0x00003290


	//   ....[59]....
        /*076c*/ 	.word	0x000042c0


	//   ....[60]....
        /*0770*/ 	.word	0x000042e0


	//   ....[61]....
        /*0774*/ 	.word	0x00004300


	//   ....[62]....
        /*0778*/ 	.word	0x00004310


	//   ....[63]....
        /*077c*/ 	.word	0x00005330


	//   ....[64]....
        /*0780*/ 	.word	0x00005360


	//   ....[65]....
        /*0784*/ 	.word	0x00005600


	//   ....[66]....
        /*0788*/ 	.word	0x00005650


	//   ....[67]....
        /*078c*/ 	.word	0x00005690


	//   ....[68]....
        /*0790*/ 	.word	0x000057d0


	//   ....[69]....
        /*0794*/ 	.word	0x00005c60


	//   ....[70]....
        /*0798*/ 	.word	0x00005da0


	//   ....[71]....
        /*079c*/ 	.word	0x000085c0


	//   ....[72]....
        /*07a0*/ 	.word	0x000085e0


	//   ....[73]....
        /*07a4*/ 	.word	0x000085f0


	//   ....[74]....
        /*07a8*/ 	.word	0x00008600


	//   ....[75]....
        /*07ac*/ 	.word	0x00008610


	//   ....[76]....
        /*07b0*/ 	.word	0x00008620


	//   ....[77]....
        /*07b4*/ 	.word	0x00008630


	//   ....[78]....
        /*07b8*/ 	.word	0x00008650


	//   ....[79]....
        /*07bc*/ 	.word	0x00008670


	//   ....[80]....
        /*07c0*/ 	.word	0x00008690


	//   ....[81]....
        /*07c4*/ 	.word	0x000086d0


	//   ....[82]....
        /*07c8*/ 	.word	0x00008710


	//   ....[83]....
        /*07cc*/ 	.word	0x00008730


	//   ....[84]....
        /*07d0*/ 	.word	0x00008740


	//   ....[85]....
        /*07d4*/ 	.word	0x0000a090


	//   ....[86]....
        /*07d8*/ 	.word	0x0000a0b0


	//   ....[87]....
        /*07dc*/ 	.word	0x0000a0c0


	//   ....[88]....
        /*07e0*/ 	.word	0x0000a0d0


	//   ....[89]....
        /*07e4*/ 	.word	0x0000a0e0


	//   ....[90]....
        /*07e8*/ 	.word	0x0000a0f0


	//   ....[91]....
        /*07ec*/ 	.word	0x0000a100


	//   ....[92]....
        /*07f0*/ 	.word	0x0000a120


	//   ....[93]....
        /*07f4*/ 	.word	0x0000a130


	//   ....[94]....
        /*07f8*/ 	.word	0x0000a150


	//   ....[95]....
        /*07fc*/ 	.word	0x0000a1a0


	//   ....[96]....
        /*0800*/ 	.word	0x0000a1e0


	//   ....[97]....
        /*0804*/ 	.word	0x0000a200


	//   ....[98]....
        /*0808*/ 	.word	0x0000a210


	//   ....[99]....
        /*080c*/ 	.word	0x0000a4d0


	//   ....[100]....
        /*0810*/ 	.word	0x0000a4e0


	//   ....[101]....
        /*0814*/ 	.word	0x0000a4f0


	//   ....[102]....
        /*0818*/ 	.word	0x0000a500


	//   ....[103]....
        /*081c*/ 	.word	0x0000b020


	//   ....[104]....
        /*0820*/ 	.word	0x0000b5e0


	//   ....[105]....
        /*0824*/ 	.word	0x0000b7d0


	//   ....[106]....
        /*0828*/ 	.word	0x0000b990


	//   ....[107]....
        /*082c*/ 	.word	0x0000bb50


	//   ....[108]....
        /*0830*/ 	.word	0x0000bbd0


	//   ....[109]....
        /*0834*/ 	.word	0x0000bc80


	//   ....[110]....
        /*0838*/ 	.word	0x0000bcc0


	//   ....[111]....
        /*083c*/ 	.word	0x0000eaf0


	//   ....[112]....
        /*0840*/ 	.word	0x0000eb10


	//   ....[113]....
        /*0844*/ 	.word	0x0000eb20


	//   ....[114]....
        /*0848*/ 	.word	0x0000eb30


	//   ....[115]....
        /*084c*/ 	.word	0x0000eb40


	//   ....[116]....
        /*0850*/ 	.word	0x0000eb50


	//   ....[117]....
        /*0854*/ 	.word	0x0000eb60


	//   ....[118]....
        /*0858*/ 	.word	0x0000eb70


	//   ....[119]....
        /*085c*/ 	.word	0x0000eb90


	//   ....[120]....
        /*0860*/ 	.word	0x0000eba0


	//   ....[121]....
        /*0864*/ 	.word	0x0000ebc0


	//   ....[122]....
        /*0868*/ 	.word	0x0000ebf0


	//   ....[123]....
        /*086c*/ 	.word	0x0000ec10


	//   ....[124]....
        /*0870*/ 	.word	0x0000ec20


	//   ....[125]....
        /*0874*/ 	.word	0x0000f0a0


	//   ....[126]....
        /*0878*/ 	.word	0x0000f0c0


	//   ....[127]....
        /*087c*/ 	.word	0x0000f0e0


	//   ....[128]....
        /*0880*/ 	.word	0x0000f110


	//   ....[129]....
        /*0884*/ 	.word	0x0000f140


	//   ....[130]....
        /*0888*/ 	.word	0x0000f190


	//   ....[131]....
        /*088c*/ 	.word	0x0000f1c0


	//   ....[132]....
        /*0890*/ 	.word	0x0000f1e0


	//   ....[133]....
        /*0894*/ 	.word	0x0000f220


	//   ....[134]....
        /*0898*/ 	.word	0x0000f250


	//   ....[135]....
        /*089c*/ 	.word	0x0000f280


	//   ....[136]....
        /*08a0*/ 	.word	0x0000f2a0


	//   ....[137]....
        /*08a4*/ 	.word	0x0000f2d0


	//   ....[138]....
        /*08a8*/ 	.word	0x0000f2f0


	//   ....[139]....
        /*08ac*/ 	.word	0x00010c80


	//   ....[140]....
        /*08b0*/ 	.word	0x00010df0


	//   ....[141]....
        /*08b4*/ 	.word	0x000110b0


	//   ....[142]....
        /*08b8*/ 	.word	0x000110e0


	//   ....[143]....
        /*08bc*/ 	.word	0x00011100


	//   ....[144]....
        /*08c0*/ 	.word	0x000111f0


	//   ....[145]....
        /*08c4*/ 	.word	0x000112a0


	//   ....[146]....
        /*08c8*/ 	.word	0x00011530


	//   ....[147]....
        /*08cc*/ 	.word	0x000141b0


	//   ....[148]....
        /*08d0*/ 	.word	0x000141c0


	//   ....[149]....
        /*08d4*/ 	.word	0x000141d0


	//   ....[150]....
        /*08d8*/ 	.word	0x000141e0


	//   ....[151]....
        /*08dc*/ 	.word	0x00014210


	//   ....[152]....
        /*08e0*/ 	.word	0x00014230


	//   ....[153]....
        /*08e4*/ 	.word	0x00014250


	//   ....[154]....
        /*08e8*/ 	.word	0x00014260


	//   ....[155]....
        /*08ec*/ 	.word	0x000156c0


	//   ....[156]....
        /*08f0*/ 	.word	0x00015700


	//   ....[157]....
        /*08f4*/ 	.word	0x00015720


	//   ....[158]....
        /*08f8*/ 	.word	0x00015750


	//   ....[159]....
        /*08fc*/ 	.word	0x00015780


	//   ....[160]....
        /*0900*/ 	.word	0x000157c0


	//   ....[161]....
        /*0904*/ 	.word	0x00015800


	//   ....[162]....
        /*0908*/ 	.word	0x00015820


	//   ....[163]....
        /*090c*/ 	.word	0x000158b0


	//   ....[164]....
        /*0910*/ 	.word	0x000158c0


	//   ....[165]....
        /*0914*/ 	.word	0x000158f0


	//   ....[166]....
        /*0918*/ 	.word	0x00015930


	//   ....[167]....
        /*091c*/ 	.word	0x00015950


	//   ....[168]....
        /*0920*/ 	.word	0x00015980


	//   ....[169]....
        /*0924*/ 	.word	0x000159d0


	//   ....[170]....
        /*0928*/ 	.word	0x00015a00


	//   ....[171]....
        /*092c*/ 	.word	0x00015a10


	//   ....[172]....
        /*0930*/ 	.word	0x00015b10


	//   ....[173]....
        /*0934*/ 	.word	0x00015b30


	//   ....[174]....
        /*0938*/ 	.word	0x00015b50


	//   ....[175]....
        /*093c*/ 	.word	0x00015b80


	//   ....[176]....
        /*0940*/ 	.word	0x00015ba0


	//   ....[177]....
        /*0944*/ 	.word	0x00015c30


	//   ....[178]....
        /*0948*/ 	.word	0x00015c50


	//   ....[179]....
        /*094c*/ 	.word	0x000164d0


	//   ....[180]....
        /*0950*/ 	.word	0x00016500


	//   ....[181]....
        /*0954*/ 	.word	0x00016530


	//   ....[182]....
        /*0958*/ 	.word	0x00016560


	//   ....[183]....
        /*095c*/ 	.word	0x00016590


	//   ....[184]....
        /*0960*/ 	.word	0x000165c0


	//   ....[185]....
        /*0964*/ 	.word	0x000165f0


	//   ....[186]....
        /*0968*/ 	.word	0x00016610


	//   ....[187]....
        /*096c*/ 	.word	0x00016640


	//   ....[188]....
        /*0970*/ 	.word	0x00016650


	//   ....[189]....
        /*0974*/ 	.word	0x00016660


	//   ....[190]....
        /*0978*/ 	.word	0x00016670


	//   ....[191]....
        /*097c*/ 	.word	0x00016680


	//   ....[192]....
        /*0980*/ 	.word	0x00016690


	//   ....[193]....
        /*0984*/ 	.word	0x000166c0


	//   ....[194]....
        /*0988*/ 	.word	0x000166e0


	//----- nvinfo : EIATTR_EXIT_INSTR_OFFSETS
	.align		4
.L_264:
        /*098c*/ 	.byte	0x04, 0x1c
        /*098e*/ 	.short	(.L_266 - .L_265)


	//   ....[0]....
.L_265:
        /*0990*/ 	.word	0x00000450


	//   ....[1]....
        /*0994*/ 	.word	0x00015ce0


	//   ....[2]....
        /*0998*/ 	.word	0x00015d20


	//   ....[3]....
        /*099c*/ 	.word	0x00016840


	//   ....[4]....
        /*09a0*/ 	.word	0x00016880


	//----- nvinfo : EIATTR_CTAIDZ_USED
	.align		4
.L_266:
        /*09a4*/ 	.byte	0x01, 0x04
	.zero		2


	//----- nvinfo : EIATTR_MAX_THREADS
	.align		4
        /*09a8*/ 	.byte	0x04, 0x05
        /*09aa*/ 	.short	(.L_268 - .L_267)
.L_267:
        /*09ac*/ 	.word	0x00000080
        /*09b0*/ 	.word	0x00000001
        /*09b4*/ 	.word	0x00000001


	//----- nvinfo : EIATTR_CRS_STACK_SIZE
	.align		4
.L_268:
        /*09b8*/ 	.byte	0x04, 0x1e
        /*09ba*/ 	.short	(.L_270 - .L_269)
.L_269:
        /*09bc*/ 	.word	0x00000000
.L_270:


//--------------------- .nv.info._ZN7cutlass13device_kernelIN5flash19enable_sm80_to_sm89INS1_16FlashAttnFwdSm80INS1_25CollectiveMainloopFwdSm80ILi4ELi1ELb0EN4cute5tupleIJNS5_1CILi128EEENS7_ILi112EEENS7_ILi64EEEEEELi64ENS_6half_tEfNS_4arch4Sm80ELb1ELb0ELb1ELb1ELb1ELb1ELb1ELb0EEENS1_21CollectiveEpilogueFwdINS6_IJS8_SA_S9_EEENS6_IJNS7_ILi1EEESI_SI_EEESC_SE_Li128ELb1ELb1ELb0ELb0EEENS1_19SingleTileSchedulerILb1ELb0ELb1ELi128EEEEEEEEEvNT_6ParamsE --------------------------
	.section	.nv.info._ZN7cutlass13device_kernelIN5flash19enable_sm80_to_sm89INS1_16FlashAttnFwdSm80INS1_25CollectiveMainloopFwdSm80ILi4ELi1ELb0EN4cute5tupleIJNS5_1CILi128EEENS7_ILi112EEENS7_ILi64EEEEEELi64ENS_6half_tEfNS_4arch4Sm80ELb1ELb0ELb1ELb1ELb1ELb1ELb1ELb0EEENS1_21CollectiveEpilogueFwdINS6_IJS8_SA_S9_EEENS6_IJNS7_ILi1EEESI_SI_EEESC_SE_Li128ELb1ELb1ELb0ELb0EEENS1_19SingleTileSchedulerILb1ELb0ELb1ELi128EEEEEEEEEvNT_6ParamsE,"",@"SHT_CUDA_INFO"
	.sectionflags	@""
	.align	4


	//----- nvinfo : EIATTR_CUDA_API_VERSION
	.align		4
        /*0000*/ 	.byte	0x04, 0x37
        /*0002*/ 	.short	(.L_272 - .L_271)
.L_271:
        /*0004*/ 	.word	0x00000082


	//----- nvinfo : EIATTR_SW2861232_WAR
	.align		4
.L_272:
        /*0008*/ 	.byte	0x01, 0x35
	.zero		2


	//----- nvinfo : EIATTR_PARAM_CBANK
	.align		4
        /*000c*/ 	.byte	0x04, 0x0a
        /*000e*/ 	.short	(.L_274 - .L_273)
	.align		4
.L_273:
        /*0010*/ 	.word	index@(.nv.constant0._ZN7cutlass13device_kernelIN5flash19enable_sm80_to_sm89INS1_16FlashAttnFwdSm80INS1_25CollectiveMainloopFwdSm80ILi4ELi1ELb0EN4cute5tupleIJNS5_1CILi128EEENS7_ILi112EEENS7_ILi64EEEEEELi64ENS_6half_tEfNS_4arch4Sm80ELb1ELb0ELb1ELb1ELb1ELb1ELb1ELb0EEENS1_21CollectiveEpilogueFwdINS6_IJS8_SA_S9_EEENS6_IJNS7_ILi1EEESI_SI_EEESC_SE_Li128ELb1ELb1ELb0ELb0EEENS1_19SingleTileSchedulerILb1ELb0ELb1ELi128EEEEEEEEEvNT_6ParamsE)
        /*0014*/ 	.short	0x0160
        /*0016*/ 	.short	0x0418


	//----- nvinfo : EIATTR_CBANK_PARAM_SIZE
	.align		4
.L_274:
        /*0018*/ 	.byte	0x03, 0x19
        /*001a*/ 	.short	0x0418


	//----- nvinfo : EIATTR_KPARAM_INFO
	.align		4
        /*001c*/ 	.byte	0x04, 0x17
        /*001e*/ 	.short	(.L_276 - .L_275)
.L_275:
        /*0020*/ 	.word	0x00000000
        /*0024*/ 	.short	0x0000
        /*0026*/ 	.short	0x0000
        /*0028*/ 	.byte	0x00, 0xf0, 0x61, 0x10


	//----- nvinfo : EIATTR_MAXREG_COUNT
	.align		4
.L_276:
        /*002c*/ 	.byte	0x03, 0x1b
        /*002e*/ 	.short	0x00ff


	//----- nvinfo : EIATTR_NUM_BARRIERS
	.align		4
        /*0030*/ 	.byte	0x02, 0x4c
        /*0032*/ 	.byte	0x02
	.zero		1


	//----- nvinfo : EIATTR_ANNOTATIONS
	.align		4
        /*0034*/ 	.byte	0x04, 0x55
        /*0036*/ 	.short	(.L_278 - .L_277)


	//   ....[0]....
.L_277:
        /* <DEDUP_REMOVED lines=51> */


	//----- nvinfo : EIATTR_MERCURY_ISA_VERSION
	.align		4
.L_278:
        /*0350*/ 	.byte	0x03, 0x5f
        /*0352*/ 	.short	0x0000


	//----- nvinfo : EIATTR_COOP_GROUP_MASK_REGIDS
	.align		4
        /*0354*/ 	.byte	0x04, 0x29
        /*0356*/ 	.short	(.L_280 - .L_279)


	//   ....[0]....
.L_279:
        /*0358*/ 	.word	0xffffffff


	//   ....[1]....
        /*035c*/ 	.word	0xffffffff


	//   ....[2]....
        /*0360*/ 	.word	0xffffffff


	//   ....[3]....
        /*0364*/ 	.word	0xffffffff


	//   ....[4]....
        /*0368*/ 	.word	0xffffffff


	//   ....[5]....
        /*036c*/ 	.word	0xffffffff


	//   ....[6]....
        /*0370*/ 	.word	0xffffffff


	//   ....[7]....
        /*0374*/ 	.word	0xffffffff


	//   ....[8]....
        /*0378*/ 	.word	0xffffffff


	//   ....[9]....
        /*037c*/ 	.word	0xffffffff


	//   ....[10]....
        /*0380*/ 	.word	0xffffffff


	//   ....[11]....
        /*0384*/ 	.word	0xffffffff


	//   ....[12]....
        /*0388*/ 	.word	0xffffffff


	//   ....[13]....
        /*038c*/ 	.word	0xffffffff


	//   ....[14]....
        /*0390*/ 	.word	0xffffffff


	//   ....[15]....
        /*0394*/ 	.word	0xffffffff


	//   ....[16]....
        /*0398*/ 	.word	0xffffffff


	//   ....[17]....
        /*039c*/ 	.word	0xffffffff


	//   ....[18]....
        /*03a0*/ 	.word	0xffffffff


	//   ....[19]....
        /*03a4*/ 	.word	0xffffffff


	//   ....[20]....
        /*03a8*/ 	.word	0xffffffff


	//   ....[21]....
        /*03ac*/ 	.word	0xffffffff


	//   ....[22]....
        /*03b0*/ 	.word	0xffffffff


	//   ....[23]....
        /*03b4*/ 	.word	0xffffffff


	//   ....[24]....
        /*03b8*/ 	.word	0xffffffff


	//   ....[25]....
        /*03bc*/ 	.word	0xffffffff


	//   ....[26]....
        /*03c0*/ 	.word	0xffffffff


	//   ....[27]....
        /*03c4*/ 	.word	0xffffffff


	//   ....[28]....
        /*03c8*/ 	.word	0xffffffff


	//   ....[29]....
        /*03cc*/ 	.word	0xffffffff


	//   ....[30]....
        /*03d0*/ 	.word	0xffffffff


	//   ....[31]....
        /*03d4*/ 	.word	0xffffffff


	//   ....[32]....
        /*03d8*/ 	.word	0xffffffff


	//   ....[33]....
        /*03dc*/ 	.word	0xffffffff


	//   ....[34]....
        /*03e0*/ 	.word	0xffffffff


	//   ....[35]....
        /*03e4*/ 	.word	0xffffffff


	//   ....[36]....
        /*03e8*/ 	.word	0xffffffff


	//   ....[37]....
        /*03ec*/ 	.word	0xffffffff


	//   ....[38]....
        /*03f0*/ 	.word	0xffffffff


	//   ....[39]....
        /*03f4*/ 	.word	0xffffffff


	//   ....[40]....
        /*03f8*/ 	.word	0xffffffff


	//   ....[41]....
        /*03fc*/ 	.word	0xffffffff


	//   ....[42]....
        /*0400*/ 	.word	0xffffffff


	//   ....[43]....
        /*0404*/ 	.word	0xffffffff


	//   ....[44]....
        /*0408*/ 	.word	0xffffffff


	//   ....[45]....
        /*040c*/ 	.word	0xffffffff


	//   ....[46]....
        /*0410*/ 	.word	0xffffffff


	//   ....[47]....
        /*0414*/ 	.word	0xffffffff


	//   ....[48]....
        /*0418*/ 	.word	0xffffffff


	//   ....[49]....
        /*041c*/ 	.word	0xffffffff


	//   ....[50]....
        /*0420*/ 	.word	0xffffffff


	//   ....[51]....
        /*0424*/ 	.word	0xffffffff


	//   ....[52]....
        /*0428*/ 	.word	0xffffffff


	//   ....[53]....
        /*042c*/ 	.word	0xffffffff


	//   ....[54]....
        /*0430*/ 	.word	0xffffffff


	//   ....[55]....
        /*0434*/ 	.word	0xffffffff


	//   ....[56]....
        /*0438*/ 	.word	0xffffffff


	//   ....[57]....
        /*043c*/ 	.word	0xffffffff


	//   ....[58]....
        /*0440*/ 	.word	0xffffffff


	//   ....[59]....
        /*0444*/ 	.word	0xffffffff


	//   ....[60]....
        /*0448*/ 	.word	0xffffffff


	//   ....[61]....
        /*044c*/ 	.word	0xffffffff


	//   ....[62]....
        /*0450*/ 	.word	0xffffffff


	//   ....[63]....
        /*0454*/ 	.word	0xffffffff


	//   ....[64]....
        /*0458*/ 	.word	0xffffffff


	//   ....[65]....
        /*045c*/ 	.word	0xffffffff


	//   ....[66]....
        /*0460*/ 	.word	0xffffffff


	//   ....[67]....
        /*0464*/ 	.word	0xffffffff


	//   ....[68]....
        /*0468*/ 	.word	0xffffffff


	//   ....[69]....
        /*046c*/ 	.word	0xffffffff


	//   ....[70]....
        /*0470*/ 	.word	0xffffffff


	//   ....[71]....
        /*0474*/ 	.word	0xffffffff


	//   ....[72]....
        /*0478*/ 	.word	0xffffffff


	//   ....[73]....
        /*047c*/ 	.word	0xffffffff


	//   ....[74]....
        /*0480*/ 	.word	0xffffffff


	//   ....[75]....
        /*0484*/ 	.word	0xffffffff


	//   ....[76]....
        /*0488*/ 	.word	0xffffffff


	//   ....[77]....
        /*048c*/ 	.word	0xffffffff


	//   ....[78]....
        /*0490*/ 	.word	0xffffffff


	//   ....[79]....
        /*0494*/ 	.word	0xffffffff


	//   ....[80]....
        /*0498*/ 	.word	0xffffffff


	//   ....[81]....
        /*049c*/ 	.word	0xffffffff


	//   ....[82]....
        /*04a0*/ 	.word	0xffffffff


	//   ....[83]....
        /*04a4*/ 	.word	0xffffffff


	//   ....[84]....
        /*04a8*/ 	.word	0xffffffff


	//   ....[85]....
        /*04ac*/ 	.word	0xffffffff


	//   ....[86]....
        /*04b0*/ 	.word	0xffffffff


	//   ....[87]....
        /*04b4*/ 	.word	0xffffffff


	//   ....[88]....
        /*04b8*/ 	.word	0xffffffff


	//   ....[89]....
        /*04bc*/ 	.word	0xffffffff


	//   ....[90]....
        /*04c0*/ 	.word	0xffffffff


	//   ....[91]....
        /*04c4*/ 	.word	0xffffffff


	//   ....[92]....
        /*04c8*/ 	.word	0xffffffff


	//   ....[93]....
        /*04cc*/ 	.word	0xffffffff


	//   ....[94]....
        /*04d0*/ 	.word	0xffffffff


	//   ....[95]....
        /*04d4*/ 	.word	0xffffffff


	//   ....[96]....
        /*04d8*/ 	.word	0xffffffff


	//   ....[97]....
        /*04dc*/ 	.word	0xffffffff


	//   ....[98]....
        /*04e0*/ 	.word	0xffffffff


	//   ....[99]....
        /*04e4*/ 	.word	0xffffffff


	//   ....[100]....
        /*04e8*/ 	.word	0xffffffff


	//   ....[101]....
        /*04ec*/ 	.word	0xffffffff


	//   ....[102]....
        /*04f0*/ 	.word	0xffffffff


	//   ....[103]....
        /*04f4*/ 	.word	0xffffffff


	//   ....[104]....
        /*04f8*/ 	.word	0xffffffff


	//   ....[105]....
        /*04fc*/ 	.word	0xffffffff


	//   ....[106]....
        /*0500*/ 	.word	0xffffffff


	//   ....[107]....
        /*0504*/ 	.word	0xffffffff


	//   ....[108]....
        /*0508*/ 	.word	0xffffffff


	//   ....[109]....
        /*050c*/ 	.word	0xffffffff


	//   ....[110]....
        /*0510*/ 	.word	0xffffffff


	//   ....[111]....
        /*0514*/ 	.word	0xffffffff


	//   ....[112]....
        /*0518*/ 	.word	0xffffffff


	//   ....[113]....
        /*051c*/ 	.word	0xffffffff


	//   ....[114]....
        /*0520*/ 	.word	0xffffffff


	//   ....[115]....
        /*0524*/ 	.word	0xffffffff


	//   ....[116]....
        /*0528*/ 	.word	0xffffffff


	//   ....[117]....
        /*052c*/ 	.word	0xffffffff


	//   ....[118]....
        /*0530*/ 	.word	0xffffffff


	//   ....[119]....
        /*0534*/ 	.word	0xffffffff


	//   ....[120]....
        /*0538*/ 	.word	0xffffffff


	//   ....[121]....
        /*053c*/ 	.word	0xffffffff


	//   ....[122]....
        /*0540*/ 	.word	0xffffffff


	//   ....[123]....
        /*0544*/ 	.word	0xffffffff


	//   ....[124]....
        /*0548*/ 	.word	0xffffffff


	//   ....[125]....
        /*054c*/ 	.word	0xffffffff


	//   ....[126]....
        /*0550*/ 	.word	0xffffffff


	//   ....[127]....
        /*0554*/ 	.word	0xffffffff


	//   ....[128]....
        /*0558*/ 	.word	0xffffffff


	//   ....[129]....
        /*055c*/ 	.word	0xffffffff


	//   ....[130]....
        /*0560*/ 	.word	0xffffffff


	//   ....[131]....
        /*0564*/ 	.word	0xffffffff


	//   ....[132]....
        /*0568*/ 	.word	0xffffffff


	//   ....[133]....
        /*056c*/ 	.word	0xffffffff


	//   ....[134]....
        /*0570*/ 	.word	0xffffffff


	//   ....[135]....
        /*0574*/ 	.word	0xffffffff


	//   ....[136]....
        /*0578*/ 	.word	0xffffffff


	//   ....[137]....
        /*057c*/ 	.word	0xffffffff


	//   ....[138]....
        /*0580*/ 	.word	0xffffffff


	//   ....[139]....
        /*0584*/ 	.word	0xffffffff


	//   ....[140]....
        /*0588*/ 	.word	0xffffffff


	//   ....[141]....
        /*058c*/ 	.word	0xffffffff


	//   ....[142]....
        /*0590*/ 	.word	0xffffffff


	//   ....[143]....
        /*0594*/ 	.word	0xffffffff


	//   ....[144]....
        /*0598*/ 	.word	0xffffffff


	//   ....[145]....
        /*059c*/ 	.word	0xffffffff


	//   ....[146]....
        /*05a0*/ 	.word	0xffffffff


	//   ....[147]....
        /*05a4*/ 	.word	0xffffffff


	//   ....[148]....
        /*05a8*/ 	.word	0xffffffff


	//   ....[149]....
        /*05ac*/ 	.word	0xffffffff


	//   ....[150]....
        /*05b0*/ 	.word	0xffffffff


	//   ....[151]....
        /*05b4*/ 	.word	0xffffffff


	//   ....[152]....
        /*05b8*/ 	.word	0xffffffff


	//   ....[153]....
        /*05bc*/ 	.word	0xffffffff


	//   ....[154]....
        /*05c0*/ 	.word	0xffffffff


	//   ....[155]....
        /*05c4*/ 	.word	0xffffffff


	//   ....[156]....
        /*05c8*/ 	.word	0xffffffff


	//   ....[157]....
        /*05cc*/ 	.word	0xffffffff


	//   ....[158]....
        /*05d0*/ 	.word	0xffffffff


	//   ....[159]....
        /*05d4*/ 	.word	0xffffffff


	//   ....[160]....
        /*05d8*/ 	.word	0xffffffff


	//   ....[161]....
        /*05dc*/ 	.word	0xffffffff


	//   ....[162]....
        /*05e0*/ 	.word	0xffffffff


	//   ....[163]....
        /*05e4*/ 	.word	0xffffffff


	//   ....[164]....
        /*05e8*/ 	.word	0xffffffff


	//   ....[165]....
        /*05ec*/ 	.word	0xffffffff


	//   ....[166]....
        /*05f0*/ 	.word	0xffffffff


	//   ....[167]....
        /*05f4*/ 	.word	0xffffffff


	//   ....[168]....
        /*05f8*/ 	.word	0xffffffff


	//   ....[169]....
        /*05fc*/ 	.word	0xffffffff


	//   ....[170]....
        /*0600*/ 	.word	0xffffffff


	//   ....[171]....
        /*0604*/ 	.word	0xffffffff


	//   ....[172]....
        /*0608*/ 	.word	0xffffffff


	//   ....[173]....
        /*060c*/ 	.word	0xffffffff


	//   ....[174]....
        /*0610*/ 	.word	0xffffffff


	//   ....[175]....
        /*0614*/ 	.word	0xffffffff


	//   ....[176]....
        /*0618*/ 	.word	0xffffffff


	//   ....[177]....
        /*061c*/ 	.word	0xffffffff


	//   ....[178]....
        /*0620*/ 	.word	0xffffffff


	//   ....[179]....
        /*0624*/ 	.word	0xffffffff


	//   ....[180]....
        /*0628*/ 	.word	0xffffffff


	//   ....[181]....
        /*062c*/ 	.word	0xffffffff


	//   ....[182]....
        /*0630*/ 	.word	0xffffffff


	//   ....[183]....
        /*0634*/ 	.word	0xffffffff


	//   ....[184]....
        /*0638*/ 	.word	0xffffffff


	//   ....[185]....
        /*063c*/ 	.word	0xffffffff


	//   ....[186]....
        /*0640*/ 	.word	0xffffffff


	//   ....[187]....
        /*0644*/ 	.word	0xffffffff


	//   ....[188]....
        /*0648*/ 	.word	0xffffffff


	//   ....[189]....
        /*064c*/ 	.word	0xffffffff


	//   ....[190]....
        /*0650*/ 	.word	0xffffffff


	//   ....[191]....
        /*0654*/ 	.word	0xffffffff


	//   ....[192]....
        /*0658*/ 	.word	0xffffffff


	//   ....[193]....
        /*065c*/ 	.word	0xffffffff


	//   ....[194]....
        /*0660*/ 	.word	0xffffffff


	//   ....[195]....
        /*0664*/ 	.word	0xffffffff


	//   ....[196]....
        /*0668*/ 	.word	0xffffffff


	//   ....[197]....
        /*066c*/ 	.word	0xffffffff


	//   ....[198]....
        /*0670*/ 	.word	0xffffffff


	//   ....[199]....
        /*0674*/ 	.word	0xffffffff


	//   ....[200]....
        /*0678*/ 	.word	0xffffffff


	//   ....[201]....
        /*067c*/ 	.word	0xffffffff


	//   ....[202]....
        /*0680*/ 	.word	0xffffffff


	//   ....[203]....
        /*0684*/ 	.word	0xffffffff


	//   ....[204]....
        /*0688*/ 	.word	0xffffffff


	//   ....[205]....
        /*068c*/ 	.word	0xffffffff


	//   ....[206]....
        /*0690*/ 	.word	0xffffffff


	//   ....[207]....
        /*0694*/ 	.word	0xffffffff


	//   ....[208]....
        /*0698*/ 	.word	0xffffffff


	//   ....[209]....
        /*069c*/ 	.word	0xffffffff


	//   ....[210]....
        /*06a0*/ 	.word	0xffffffff


	//   ....[211]....
        /*06a4*/ 	.word	0xffffffff


	//   ....[212]....
        /*06a8*/ 	.word	0xffffffff


	//   ....[213]....
        /*06ac*/ 	.word	0xffffffff


	//   ....[214]....
        /*06b0*/ 	.word	0xffffffff


	//   ....[215]....
        /*06b4*/ 	.word	0xffffffff


	//   ....[216]....
        /*06b8*/ 	.word	0xffffffff


	//   ....[217]....
        /*06bc*/ 	.word	0xffffffff


	//   ....[218]....
        /*06c0*/ 	.word	0xffffffff


	//   ....[219]....
        /*06c4*/ 	.word	0xffffffff


	//   ....[220]....
        /*06c8*/ 	.word	0xffffffff


	//   ....[221]....
        /*06cc*/ 	.word	0xffffffff


	//   ....[222]....
        /*06d0*/ 	.word	0xffffffff


	//   ....[223]....
        /*06d4*/ 	.word	0xffffffff


	//   ....[224]....
        /*06d8*/ 	.word	0xffffffff


	//   ....[225]....
        /*06dc*/ 	.word	0xffffffff


	//   ....[226]....
        /*06e0*/ 	.word	0xffffffff


	//   ....[227]....
        /*06e4*/ 	.word	0xffffffff


	//   ....[228]....
        /*06e8*/ 	.word	0xffffffff


	//   ....[229]....
        /*06ec*/ 	.word	0xffffffff


	//   ....[230]....
        /*06f0*/ 	.word	0xffffffff


	//   ....[231]....
        /*06f4*/ 	.word	0xffffffff


	//   ....[232]....
        /*06f8*/ 	.word	0xffffffff


	//   ....[233]....
        /*06fc*/ 	.word	0xffffffff


	//   ....[234]....
        /*0700*/ 	.word	0xffffffff


	//   ....[235]....
        /*0704*/ 	.word	0xffffffff


	//   ....[236]....
        /*0708*/ 	.word	0xffffffff


	//   ....[237]....
        /*070c*/ 	.word	0xffffffff


	//   ....[238]....
        /*0710*/ 	.word	0xffffffff


	//   ....[239]....
        /*0714*/ 	.word	0xffffffff


	//   ....[240]....
        /*0718*/ 	.word	0xffffffff


	//   ....[241]....
        /*071c*/ 	.word	0xffffffff


	//   ....[242]....
        /*0720*/ 	.word	0xffffffff


	//   ....[243]....
        /*0724*/ 	.word	0xffffffff


	//   ....[244]....
        /*0728*/ 	.word	0xffffffff


	//   ....[245]....
        /*072c*/ 	.word	0xffffffff


	//   ....[246]....
        /*0730*/ 	.word	0xffffffff


	//   ....[247]....
        /*0734*/ 	.word	0xffffffff


	//   ....[248]....
        /*0738*/ 	.word	0xffffffff


	//   ....[249]....
        /*073c*/ 	.word	0xffffffff


	//   ....[250]....
        /*0740*/ 	.word	0xffffffff


	//   ....[251]....
        /*0744*/ 	.word	0xffffffff


	//   ....[252]....
        /*0748*/ 	.word	0xffffffff


	//   ....[253]....
        /*074c*/ 	.word	0xffffffff


	//   ....[254]....
        /*0750*/ 	.word	0xffffffff


	//   ....[255]....
        /*0754*/ 	.word	0xffffffff


	//   ....[0]....
        /*0758*/ 	.word	0xffffffff


	//   ....[1]....
        /*075c*/ 	.word	0xffffffff


	//   ....[2]....
        /*0760*/ 	.word	0xffffffff


	//----- nvinfo : EIATTR_COOP_GROUP_INSTR_OFFSETS
	.align		4
.L_280:
        /*0764*/ 	.byte	0x04, 0x28
        /*0766*/ 	.short	(.L_282 - .L_281)


	//   ....[0]....
.L_281:
        /*0768*/ 	.word	0x000000a0


	//   ....[1]....
        /*076c*/ 	.word	0x00002c80


	//   ....[2]....
        /*0770*/ 	.word	0x00002cd0


	//   ....[3]....
        /*0774*/ 	.word	0x000034c0


	//   ....[4]....
        /*0778*/ 	.word	0x000034e0


	//   ....[5]....
        /*077c*/ 	.word	0x00003c50


	//   ....[6]....
        /*0780*/ 	.word	0x00003c70


	//   ....[7]....
        /*0784*/ 	.word	0x000043e0


	//   ....[8]....
        /*0788*/ 	.word	0x000043f0


	//   ....[9]....
        /*078c*/ 	.word	0x00004ca0


	//   ....[10]....
        /*0790*/ 	.word	0x00004cf0


	//   ....[11]....
        /*0794*/ 	.word	0x000059f0


	//   ....[12]....
        /*0798*/ 	.word	0x00005a20


	//   ....[13]....
        /*079c*/ 	.word	0x00006160


	//   ....[14]....
        /*07a0*/ 	.word	0x00006190


	//   ....[15]....
        /*07a4*/ 	.word	0x000068d0


	//   ....[16]....
        /*07a8*/ 	.word	0x000068f0


	//   ....[17]....
        /*07ac*/ 	.word	0x00007050


	//   ....[18]....
        /*07b0*/ 	.word	0x00007080


	//   ....[19]....
        /*07b4*/ 	.word	0x000071c0


	//   ....[20]....
        /*07b8*/ 	.word	0x000071f0


	//   ....[21]....
        /*07bc*/ 	.word	0x000072e0


	//   ....[22]....
        /*07c0*/ 	.word	0x00007310


	//   ....[23]....
        /*07c4*/ 	.word	0x00007400


	//   ....[24]....
        /*07c8*/ 	.word	0x00007420


	//   ....[25]....
        /*07cc*/ 	.word	0x00007c80


	//   ....[26]....
        /*07d0*/ 	.word	0x00007ca0


	//   ....[27]....
        /*07d4*/ 	.word	0x00007d90


	//   ....[28]....
        /*07d8*/ 	.word	0x00007dc0


	//   ....[29]....
        /*07dc*/ 	.word	0x00007eb0


	//   ....[30]....
        /*07e0*/ 	.word	0x00007ee0


	//   ....[31]....
        /*07e4*/ 	.word	0x00007fd0


	//   ....[32]....
        /*07e8*/ 	.word	0x00008000


	//   ....[33]....
        /*07ec*/ 	.word	0x00008ba0


	//   ....[34]....
        /*07f0*/ 	.word	0x00008be0


	//   ....[35]....
        /*07f4*/ 	.word	0x00008db0


	//   ....[36]....
        /*07f8*/ 	.word	0x00008de0


	//   ....[37]....
        /*07fc*/ 	.word	0x00008e70


	//   ....[38]....
        /*0800*/ 	.word	0x00008ea0


	//   ....[39]....
        /*0804*/ 	.word	0x00008f30


	//   ....[40]....
        /*0808*/ 	.word	0x00008f60


	//   ....[41]....
        /*080c*/ 	.word	0x00008ff0


	//   ....[42]....
        /*0810*/ 	.word	0x00009020


	//   ....[43]....
        /*0814*/ 	.word	0x000090b0


	//   ....[44]....
        /*0818*/ 	.word	0x000090e0


	//   ....[45]....
        /*081c*/ 	.word	0x00009170


	//   ....[46]....
        /*0820*/ 	.word	0x000091a0


	//   ....[47]....
        /*0824*/ 	.word	0x00009220


	//   ....[48]....
        /*0828*/ 	.word	0x00009260


	//   ....[49]....
        /*082c*/ 	.word	0x000096d0


	//   ....[50]....
        /*0830*/ 	.word	0x000096f0


	//   ....[51]....
        /*0834*/ 	.word	0x00009700


	//   ....[52]....
        /*0838*/ 	.word	0x00009710


	//   ....[53]....
        /*083c*/ 	.word	0x00009730


	//   ....[54]....
        /*0840*/ 	.word	0x00009740


	//   ....[55]....
        /*0844*/ 	.word	0x00009750


	//   ....[56]....
        /*0848*/ 	.word	0x00009770


	//   ....[57]....
        /*084c*/ 	.word	0x000097a0


	//   ....[58]....
        /*0850*/ 	.word	0x000097c0


	//   ....[59]....
        /*0854*/ 	.word	0x000097d0


	//   ....[60]....
        /*0858*/ 	.word	0x00009820


	//   ....[61]....
        /*085c*/ 	.word	0x00009850


	//   ....[62]....
        /*0860*/ 	.word	0x00009890


	//   ....[63]....
        /*0864*/ 	.word	0x00009cf0


	//   ....[64]....
        /*0868*/ 	.word	0x00009d10


	//   ....[65]....
        /*086c*/ 	.word	0x00009d20


	//   ....[66]....
        /*0870*/ 	.word	0x00009d30


	//   ....[67]....
        /*0874*/ 	.word	0x00009ea0


	//   ....[68]....
        /*0878*/ 	.word	0x00009f60


	//   ....[69]....
        /*087c*/ 	.word	0x00009fa0


	//   ....[70]....
        /*0880*/ 	.word	0x00009fe0


	//   ....[71]....
        /*0884*/ 	.word	0x0000a180


	//   ....[72]....
        /*0888*/ 	.word	0x0000a240


	//   ....[73]....
        /*088c*/ 	.word	0x0000a280


	//   ....[74]....
        /*0890*/ 	.word	0x0000a2c0


	//   ....[75]....
        /*0894*/ 	.word	0x0000a480


	//   ....[76]....
        /*0898*/ 	.word	0x0000a540


	//   ....[77]....
        /*089c*/ 	.word	0x0000a580


	//   ....[78]....
        /*08a0*/ 	.word	0x0000a5c0


	//   ....[79]....
        /*08a4*/ 	.word	0x0000c290


	//   ....[80]....
        /*08a8*/ 	.word	0x0000c2b0


	//   ....[81]....
        /*08ac*/ 	.word	0x0000c2e0


	//   ....[82]....
        /*08b0*/ 	.word	0x0000c2f0


	//   ....[83]....
        /*08b4*/ 	.word	0x0000c3d0


	//   ....[84]....
        /*08b8*/ 	.word	0x0000c410


	//   ....[85]....
        /*08bc*/ 	.word	0x0000c430


	//   ....[86]....
        /*08c0*/ 	.word	0x0000c440


	//   ....[87]....
        /*08c4*/ 	.word	0x0000c630


	//   ....[88]....
        /*08c8*/ 	.word	0x0000c670


	//   ....[89]....
        /*08cc*/ 	.word	0x0000c690


	//   ....[90]....
        /*08d0*/ 	.word	0x0000c6a0


	//   ....[91]....
        /*08d4*/ 	.word	0x0000c820


	//   ....[92]....
        /*08d8*/ 	.word	0x0000c860


	//   ....[93]....
        /*08dc*/ 	.word	0x0000c8a0


	//   ....[94]....
        /*08e0*/ 	.word	0x0000c8c0


	//   ....[95]....
        /*08e4*/ 	.word	0x0000e970


	//   ....[96]....
        /*08e8*/ 	.word	0x0000e980


	//   ....[97]....
        /*08ec*/ 	.word	0x0000e9a0


	//   ....[98]....
        /*08f0*/ 	.word	0x0000eae0


	//   ....[99]....
        /*08f4*/ 	.word	0x0000eaf0


	//   ....[100]....
        /*08f8*/ 	.word	0x0000eb10


	//   ....[101]....
        /*08fc*/ 	.word	0x0000eb70


	//   ....[102]....
        /*0900*/ 	.word	0x0000eb90


	//   ....[103]....
        /*0904*/ 	.word	0x0000ec40


	//   ....[104]....
        /*0908*/ 	.word	0x0000ec50


	//   ....[105]....
        /*090c*/ 	.word	0x0000ec90


	//   ....[106]....
        /*0910*/ 	.word	0x0000eca0


	//   ....[107]....
        /*0914*/ 	.word	0x0000ecd0


	//   ....[108]....
        /*0918*/ 	.word	0x0000ed70


	//   ....[109]....
        /*091c*/ 	.word	0x0000f790


	//   ....[110]....
        /*0920*/ 	.word	0x0000f7b0


	//   ....[111]....
        /*0924*/ 	.word	0x0000f7c0


	//   ....[112]....
        /*0928*/ 	.word	0x0000f7d0


	//   ....[113]....
        /*092c*/ 	.word	0x0000f7e0


	//   ....[114]....
        /*0930*/ 	.word	0x0000f7f0


	//   ....[115]....
        /*0934*/ 	.word	0x0000f800


	//   ....[116]....
        /*0938*/ 	.word	0x0000f810


	//   ....[117]....
        /*093c*/ 	.word	0x0000f830


	//   ....[118]....
        /*0940*/ 	.word	0x0000f850


	//   ....[119]....
        /*0944*/ 	.word	0x0000f870


	//   ....[120]....
        /*0948*/ 	.word	0x0000f8a0


	//   ....[121]....
        /*094c*/ 	.word	0x0000f8c0


	//   ....[122]....
        /*0950*/ 	.word	0x0000f8e0


	//   ....[123]....
        /*0954*/ 	.word	0x00010900


	//   ....[124]....
        /*0958*/ 	.word	0x00010920


	//   ....[125]....
        /*095c*/ 	.word	0x00010940


	//   ....[126]....
        /*0960*/ 	.word	0x00010950


	//   ....[127]....
        /*0964*/ 	.word	0x000118f0


	//   ....[128]....
        /*0968*/ 	.word	0x00011b70


	//   ....[129]....
        /*096c*/ 	.word	0x00011ba0


	//   ....[130]....
        /*0970*/ 	.word	0x00011d80


	//   ....[131]....
        /*0974*/ 	.word	0x00011de0


	//   ....[132]....
        /*0978*/ 	.word	0x00011f20


	//   ....[133]....
        /*097c*/ 	.word	0x00012180


	//   ....[134]....
        /*0980*/ 	.word	0x000122b0


	//   ....[135]....
        /*0984*/ 	.word	0x00014ef0


	//   ....[136]....
        /*0988*/ 	.word	0x00014f10


	//   ....[137]....
        /*098c*/ 	.word	0x00014f20


	//   ....[138]....
        /*0990*/ 	.word	0x00014f30


	//   ....[139]....
        /*0994*/ 	.word	0x00014f40


	//   ....[140]....
        /*0998*/ 	.word	0x00014f50


	//   ....[141]....
        /*099c*/ 	.word	0x00014f60


	//   ....[142]....
        /*09a0*/ 	.word	0x00014f80


	//   ....[143]....
        /*09a4*/ 	.word	0x00014fa0


	//   ....[144]....
        /*09a8*/ 	.word	0x00014fc0


	//   ....[145]....
        /*09ac*/ 	.word	0x00014fe0


	//   ....[146]....
        /*09b0*/ 	.word	0x00014ff0


	//   ....[147]....
        /*09b4*/ 	.word	0x00015000


	//   ....[148]....
        /*09b8*/ 	.word	0x00015010


	//   ....[149]....
        /*09bc*/ 	.word	0x00016a10


	//   ....[150]....
        /*09c0*/ 	.word	0x00016a30


	//   ....[151]....
        /*09c4*/ 	.word	0x00016a40


	//   ....[152]....
        /*09c8*/ 	.word	0x00016a50


	//   ....[153]....
        /*09cc*/ 	.word	0x00016a60


	//   ....[154]....
        /*09d0*/ 	.word	0x00016a70


	//   ....[155]....
        /*09d4*/ 	.word	0x00016a80


	//   ....[156]....
        /*09d8*/ 	.word	0x00016aa0


	//   ....[157]....
        /*09dc*/ 	.word	0x00016ab0


	//   ....[158]....
        /*09e0*/ 	.word	0x00016ad0


	//   ....[159]....
        /*09e4*/ 	.word	0x00016b20


	//   ....[160]....
        /*09e8*/ 	.word	0x00016b60


	//   ....[161]....
        /*09ec*/ 	.word	0x00016b80


	//   ....[162]....
        /*09f0*/ 	.word	0x00016b90


	//   ....[163]....
        /*09f4*/ 	.word	0x00016e00


	//   ....[164]....
        /*09f8*/ 	.word	0x00016e10


	//   ....[165]....
        /*09fc*/ 	.word	0x00016e20


	//   ....[166]....
        /*0a00*/ 	.word	0x00016e30


	//   ....[167]....
        /*0a04*/ 	.word	0x00017770


	//   ....[168]....
        /*0a08*/ 	.word	0x00017aa0


	//   ....[169]....
        /*0a0c*/ 	.word	0x000180d0


	//   ....[170]....
        /*0a10*/ 	.word	0x000182e0


	//   ....[171]....
        /*0a14*/ 	.word	0x00018470


	//   ....[172]....
        /*0a18*/ 	.word	0x000184e0


	//   ....[173]....
        /*0a1c*/ 	.word	0x000185a0


	//   ....[174]....
        /*0a20*/ 	.word	0x000185c0


	//   ....[175]....
        /*0a24*/ 	.word	0x0001b420


	//   ....[176]....
        /*0a28*/ 	.word	0x0001b440


	//   ....[177]....
        /*0a2c*/ 	.word	0x0001b450


	//   ....[178]....
        /*0a30*/ 	.word	0x0001b460


	//   ....[179]....
        /*0a34*/ 	.word	0x0001b470


	//   ....[180]....
        /*0a38*/ 	.word	0x0001b480


	//   ....[181]....
        /*0a3c*/ 	.word	0x0001b490


	//   ....[182]....
        /*0a40*/ 	.word	0x0001b4a0


	//   ....[183]....
        /*0a44*/ 	.word	0x0001b4c0


	//   ....[184]....
        /*0a48*/ 	.word	0x0001b4d0


	//   ....[185]....
        /*0a4c*/ 	.word	0x0001b4f0


	//   ....[186]....
        /*0a50*/ 	.word	0x0001b520


	//   ....[187]....
        /*0a54*/ 	.word	0x0001b540


	//   ....[188]....
        /*0a58*/ 	.word	0x0001b550


	//   ....[189]....
        /*0a5c*/ 	.word	0x0001b9d0


	//   ....[190]....
        /*0a60*/ 	.word	0x0001b9f0


	//   ....[191]....
        /*0a64*/ 	.word	0x0001ba10


	//   ....[192]....
        /*0a68*/ 	.word	0x0001ba40


	//   ....[193]....
        /*0a6c*/ 	.word	0x0001ba70


	//   ....[194]....
        /*0a70*/ 	.word	0x0001bac0


	//   ....[195]....
        /*0a74*/ 	.word	0x0001baf0


	//   ....[196]....
        /*0a78*/ 	.word	0x0001bb10


	//   ....[197]....
        /*0a7c*/ 	.word	0x0001bb50


	//   ....[198]....
        /*0a80*/ 	.word	0x0001bb80


	//   ....[199]....
        /*0a84*/ 	.word	0x0001bbb0


	//   ....[200]....
        /*0a88*/ 	.word	0x0001bbd0


	//   ....[201]....
        /*0a8c*/ 	.word	0x0001bc00


	//   ....[202]....
        /*0a90*/ 	.word	0x0001bc20


	//   ....[203]....
        /*0a94*/ 	.word	0x0001d5b0


	//   ....[204]....
        /*0a98*/ 	.word	0x0001d720


	//   ....[205]....
        /*0a9c*/ 	.word	0x0001d9e0


	//   ....[206]....
        /*0aa0*/ 	.word	0x0001da10


	//   ....[207]....
        /*0aa4*/ 	.word	0x0001da30


	//   ....[208]....
        /*0aa8*/ 	.word	0x0001db20


	//   ....[209]....
        /*0aac*/ 	.word	0x0001dbd0


	//   ....[210]....
        /*0ab0*/ 	.word	0x0001de60


	//   ....[211]....
        /*0ab4*/ 	.word	0x00020ae0


	//   ....[212]....
        /*0ab8*/ 	.word	0x00020af0


	//   ....[213]....
        /*0abc*/ 	.word	0x00020b00


	//   ....[214]....
        /*0ac0*/ 	.word	0x00020b10


	//   ....[215]....
        /*0ac4*/ 	.word	0x00020b40


	//   ....[216]....
        /*0ac8*/ 	.word	0x00020b60


	//   ....[217]....
        /*0acc*/ 	.word	0x00020b80


	//   ....[218]....
        /*0ad0*/ 	.word	0x00020b90


	//   ....[219]....
        /*0ad4*/ 	.word	0x00021fe0


	//   ....[220]....
        /*0ad8*/ 	.word	0x00022010


	//   ....[221]....
        /*0adc*/ 	.word	0x00022060


	//   ....[222]....
        /*0ae0*/ 	.word	0x00022090


	//   ....[223]....
        /*0ae4*/ 	.word	0x000220c0


	//   ....[224]....
        /*0ae8*/ 	.word	0x00022100


	//   ....[225]....
        /*0aec*/ 	.word	0x00022130


	//   ....[226]....
        /*0af0*/ 	.word	0x00022170


	//   ....[227]....
        /*0af4*/ 	.word	0x000221d0


	//   ....[228]....
        /*0af8*/ 	.word	0x000221e0


	//   ....[229]....
        /*0afc*/ 	.word	0x000221f0


	//   ....[230]....
        /*0b00*/ 	.word	0x00022220


	//   ....[231]....
        /*0b04*/ 	.word	0x00022260


	//   ....[232]....
        /*0b08*/ 	.word	0x00022280


	//   ....[233]....
        /*0b0c*/ 	.word	0x000222b0


	//   ....[234]....
        /*0b10*/ 	.word	0x000222f0


	//   ....[235]....
        /*0b14*/ 	.word	0x00022340


	//   ....[236]....
        /*0b18*/ 	.word	0x00022400


	//   ....[237]....
        /*0b1c*/ 	.word	0x00022420


	//   ....[238]....
        /*0b20*/ 	.word	0x00022470


	//   ....[239]....
        /*0b24*/ 	.word	0x00022490


	//   ....[240]....
        /*0b28*/ 	.word	0x000224c0


	//   ....[241]....
        /*0b2c*/ 	.word	0x000224f0


	//   ....[242]....
        /*0b30*/ 	.word	0x00022590


	//   ....[243]....
        /*0b34*/ 	.word	0x00022e20


	//   ....[244]....
        /*0b38*/ 	.word	0x00022e50


	//   ....[245]....
        /*0b3c*/ 	.word	0x00022e80


	//   ....[246]....
        /*0b40*/ 	.word	0x00022eb0


	//   ....[247]....
        /*0b44*/ 	.word	0x00022ee0


	//   ....[248]....
        /*0b48*/ 	.word	0x00022f10


	//   ....[249]....
        /*0b4c*/ 	.word	0x00022f40


	//   ....[250]....
        /*0b50*/ 	.word	0x00022f60


	//   ....[251]....
        /*0b54*/ 	.word	0x00022f80


	//   ....[252]....
        /*0b58*/ 	.word	0x00022fa0


	//   ....[253]....
        /*0b5c*/ 	.word	0x00022fb0


	//   ....[254]....
        /*0b60*/ 	.word	0x00022fc0


	//   ....[255]....
        /*0b64*/ 	.word	0x00022fd0


	//   ....[0]....
        /*0b68*/ 	.word	0x00022fe0


	//   ....[1]....
        /*0b6c*/ 	.word	0x00022ff0


	//   ....[2]....
        /*0b70*/ 	.word	0x00023020


	//----- nvinfo : EIATTR_EXIT_INSTR_OFFSETS
	.align		4
.L_282:
        /*0b74*/ 	.byte	0x04, 0x1c
        /*0b76*/ 	.short	(.L_284 - .L_283)


	//   ....[0]....
.L_283:
        /*0b78*/ 	.word	0x00000450


	//   ....[1]....
        /*0b7c*/ 	.word	0x00022630


	//   ....[2]....
        /*0b80*/ 	.word	0x00022670


	//   ....[3]....
        /*0b84*/ 	.word	0x000231b0


	//   ....[4]....
        /*0b88*/ 	.word	0x000231f0


	//----- nvinfo : EIATTR_CTAIDZ_USED
	.align		4
.L_284:
        /*0b8c*/ 	.byte	0x01, 0x04
	.zero		2


	//----- nvinfo : EIATTR_MAX_THREADS
	.align		4
        /*0b90*/ 	.byte	0x04, 0x05
        /*0b92*/ 	.short	(.L_286 - .L_285)
.L_285:
        /*0b94*/ 	.word	0x00000080
        /*0b98*/ 	.word	0x00000001
        /*0b9c*/ 	.word	0x00000001


	//----- nvinfo : EIATTR_CRS_STACK_SIZE
	.align		4
.L_286:
        /*0ba0*/ 	.byte	0x04, 0x1e
        /*0ba2*/ 	.short	(.L_288 - .L_287)
.L_287:
        /*0ba4*/ 	.word	0x00000000
.L_288:


//--------------------- .nv.info._ZN7cutlass13device_kernelIN5flash19enable_sm80_to_sm89INS1_16FlashAttnFwdSm80INS1_25CollectiveMainloopFwdSm80ILi4ELi1ELb0EN4cute5tupleIJNS5_1CILi128EEENS7_ILi112EEENS7_ILi64EEEEEELi64ENS_6half_tEfNS_4arch4Sm80ELb0ELb0ELb0ELb0ELb1ELb0ELb1ELb0EEENS1_21CollectiveEpilogueFwdINS6_IJS8_SA_S9_EEENS6_IJNS7_ILi1EEESI_SI_EEESC_SE_Li128ELb0ELb1ELb0ELb0EEENS1_19SingleTileSchedulerILb0ELb0ELb1ELi128EEEEEEEEEvNT_6ParamsE --------------------------
	.section	.nv.info._ZN7cutlass13device_kernelIN5flash19enable_sm80_to_sm89INS1_16FlashAttnFwdSm80INS1_25CollectiveMainloopFwdSm80ILi4ELi1ELb0EN4cute5tupleIJNS5_1CILi128EEENS7_ILi112EEENS7_ILi64EEEEEELi64ENS_6half_tEfNS_4arch4Sm80ELb0ELb0ELb0ELb0ELb1ELb0ELb1ELb0EEENS1_21CollectiveEpilogueFwdINS6_IJS8_SA_S9_EEENS6_IJNS7_ILi1EEESI_SI_EEESC_SE_Li128ELb0ELb1ELb0ELb0EEENS1_19SingleTileSchedulerILb0ELb0ELb1ELi128EEEEEEEEEvNT_6ParamsE,"",@"SHT_CUDA_INFO"
	.sectionflags	@""
	.align	4


	//----- nvinfo : EIATTR_CUDA_API_VERSION
	.align		4
        /*0000*/ 	.byte	0x04, 0x37
        /*0002*/ 	.short	(.L_290 - .L_289)
.L_289:
        /*0004*/ 	.word	0x00000082


	//----- nvinfo : EIATTR_SW2861232_WAR
	.align		4
.L_290:
        /*0008*/ 	.byte	0x01, 0x35
	.zero		2


	//----- nvinfo : EIATTR_PARAM_CBANK
	.align		4
        /*000c*/ 	.byte	0x04, 0x0a
        /*000e*/ 	.short	(.L_292 - .L_291)
	.align		4
.L_291:
        /*0010*/ 	.word	index@(.nv.constant0._ZN7cutlass13device_kernelIN5flash19enable_sm80_to_sm89INS1_16FlashAttnFwdSm80INS1_25CollectiveMainloopFwdSm80ILi4ELi1ELb0EN4cute5tupleIJNS5_1CILi128EEENS7_ILi112EEENS7_ILi64EEEEEELi64ENS_6half_tEfNS_4arch4Sm80ELb0ELb0ELb0ELb0ELb1ELb0ELb1ELb0EEENS1_21CollectiveEpilogueFwdINS6_IJS8_SA_S9_EEENS6_IJNS7_ILi1EEESI_SI_EEESC_SE_Li128ELb0ELb1ELb0ELb0EEENS1_19SingleTileSchedulerILb0ELb0ELb1ELi128EEEEEEEEEvNT_6ParamsE)
        /*0014*/ 	.short	0x0160
        /*0016*/ 	.short	0x0418


	//----- nvinfo : EIATTR_CBANK_PARAM_SIZE
	.align		4
.L_292:
        /*0018*/ 	.byte	0x03, 0x19
        /*001a*/ 	.short	0x0418


	//----- nvinfo : EIATTR_KPARAM_INFO
	.align		4
        /*001c*/ 	.byte	0x04, 0x17
        /*001e*/ 	.short	(.L_294 - .L_293)
.L_293:
        /*0020*/ 	.word	0x00000000
        /*0024*/ 	.short	0x0000
        /*0026*/ 	.short	0x0000
        /*0028*/ 	.byte	0x00, 0xf0, 0x61, 0x10


	//----- nvinfo : EIATTR_MAXREG_COUNT
	.align		4
.L_294:
        /*002c*/ 	.byte	0x03, 0x1b
        /*002e*/ 	.short	0x00ff


	//----- nvinfo : EIATTR_NUM_BARRIERS
	.align		4
        /*0030*/ 	.byte	0x02, 0x4c
        /*0032*/ 	.byte	0x02
	.zero		1


	//----- nvinfo : EIATTR_ANNOTATIONS
	.align		4
        /*0034*/ 	.byte	0x04, 0x55
        /*0036*/ 	.short	(.L_296 - .L_295)


	//   ....[0]....
.L_295:
        /* <DEDUP_REMOVED lines=20> */


	//----- nvinfo : EIATTR_MERCURY_ISA_VERSION
	.align		4
.L_296:
        /*0160*/ 	.byte	0x03, 0x5f
        /*0162*/ 	.short	0x0000


	//----- nvinfo : EIATTR_COOP_GROUP_MASK_REGIDS
	.align		4
        /*0164*/ 	.byte	0x04, 0x29
        /*0166*/ 	.short	(.L_298 - .L_297)


	//   ....[0]....
.L_297:
        /*0168*/ 	.word	0xffffffff


	//   ....[1]....
        /*016c*/ 	.word	0xffffffff


	//   ....[2]....
        /*0170*/ 	.word	0xffffffff


	//   ....[3]....
        /*0174*/ 	.word	0xffffffff


	//   ....[4]....
        /*0178*/ 	.word	0xffffffff


	//   ....[5]....
        /*017c*/ 	.word	0xffffffff


	//   ....[6]....
        /*0180*/ 	.word	0xffffffff


	//   ....[7]....
        /*0184*/ 	.word	0xffffffff


	//   ....[8]....
        /*0188*/ 	.word	0xffffffff


	//   ....[9]....
        /*018c*/ 	.word	0xffffffff


	//   ....[10]....
        /*0190*/ 	.word	0xffffffff


	//   ....[11]....
        /*0194*/ 	.word	0xffffffff


	//   ....[12]....
        /*0198*/ 	.word	0xffffffff


	//   ....[13]....
        /*019c*/ 	.word	0xffffffff


	//   ....[14]....
        /*01a0*/ 	.word	0xffffffff


	//   ....[15]....
        /*01a4*/ 	.word	0xffffffff


	//   ....[16]....
        /*01a8*/ 	.word	0xffffffff


	//   ....[17]....
        /*01ac*/ 	.word	0xffffffff


	//   ....[18]....
        /*01b0*/ 	.word	0xffffffff


	//   ....[19]....
        /*01b4*/ 	.word	0xffffffff


	//   ....[20]....
        /*01b8*/ 	.word	0xffffffff


	//   ....[21]....
        /*01bc*/ 	.word	0xffffffff


	//   ....[22]....
        /*01c0*/ 	.word	0xffffffff


	//   ....[23]....
        /*01c4*/ 	.word	0xffffffff


	//   ....[24]....
        /*01c8*/ 	.word	0xffffffff


	//   ....[25]....
        /*01cc*/ 	.word	0xffffffff


	//   ....[26]....
        /*01d0*/ 	.word	0xffffffff


	//   ....[27]....
        /*01d4*/ 	.word	0xffffffff


	//   ....[28]....
        /*01d8*/ 	.word	0xffffffff


	//   ....[29]....
        /*01dc*/ 	.word	0xffffffff


	//   ....[30]....
        /*01e0*/ 	.word	0xffffffff


	//   ....[31]....
        /*01e4*/ 	.word	0xffffffff


	//   ....[32]....
        /*01e8*/ 	.word	0xffffffff


	//   ....[33]....
        /*01ec*/ 	.word	0xffffffff


	//   ....[34]....
        /*01f0*/ 	.word	0xffffffff


	//   ....[35]....
        /*01f4*/ 	.word	0xffffffff


	//   ....[36]....
        /*01f8*/ 	.word	0xffffffff


	//   ....[37]....
        /*01fc*/ 	.word	0xffffffff


	//   ....[38]....
        /*0200*/ 	.word	0xffffffff


	//   ....[39]....
        /*0204*/ 	.word	0xffffffff


	//   ....[40]....
        /*0208*/ 	.word	0xffffffff


	//   ....[41]....
        /*020c*/ 	.word	0xffffffff


	//   ....[42]....
        /*0210*/ 	.word	0xffffffff


	//   ....[43]....
        /*0214*/ 	.word	0xffffffff


	//   ....[44]....
        /*0218*/ 	.word	0xffffffff


	//   ....[45]....
        /*021c*/ 	.word	0xffffffff


	//   ....[46]....
        /*0220*/ 	.word	0xffffffff


	//   ....[47]....
        /*0224*/ 	.word	0xffffffff


	//   ....[48]....
        /*0228*/ 	.word	0xffffffff


	//   ....[49]....
        /*022c*/ 	.word	0xffffffff


	//   ....[50]....
        /*0230*/ 	.word	0xffffffff


	//   ....[51]....
        /*0234*/ 	.word	0xffffffff


	//   ....[52]....
        /*0238*/ 	.word	0xffffffff


	//   ....[53]....
        /*023c*/ 	.word	0xffffffff


	//   ....[54]....
        /*0240*/ 	.word	0xffffffff


	//   ....[55]....
        /*0244*/ 	.word	0xffffffff


	//   ....[56]....
        /*0248*/ 	.word	0xffffffff


	//   ....[57]....
        /*024c*/ 	.word	0xffffffff


	//   ....[58]....
        /*0250*/ 	.word	0xffffffff


	//   ....[59]....
        /*0254*/ 	.word	0xffffffff


	//   ....[60]....
        /*0258*/ 	.word	0xffffffff


	//   ....[61]....
        /*025c*/ 	.word	0xffffffff


	//   ....[62]....
        /*0260*/ 	.word	0xffffffff


	//   ....[63]....
        /*0264*/ 	.word	0xffffffff


	//   ....[64]....
        /*0268*/ 	.word	0xffffffff


	//   ....[65]....
        /*026c*/ 	.word	0xffffffff


	//   ....[66]....
        /*0270*/ 	.word	0xffffffff


	//   ....[67]....
        /*0274*/ 	.word	0xffffffff


	//   ....[68]....
        /*0278*/ 	.word	0xffffffff


	//   ....[69]....
        /*027c*/ 	.word	0xffffffff


	//   ....[70]....
        /*0280*/ 	.word	0xffffffff


	//   ....[71]....
        /*0284*/ 	.word	0xffffffff


	//   ....[72]....
        /*0288*/ 	.word	0xffffffff


	//   ....[73]....
        /*028c*/ 	.word	0xffffffff


	//   ....[74]....
        /*0290*/ 	.word	0xffffffff


	//   ....[75]....
        /*0294*/ 	.word	0xffffffff


	//   ....[76]....
        /*0298*/ 	.word	0xffffffff


	//   ....[77]....
        /*029c*/ 	.word	0xffffffff


	//   ....[78]....
        /*02a0*/ 	.word	0xffffffff


	//   ....[79]....
        /*02a4*/ 	.word	0xffffffff


	//   ....[80]....
        /*02a8*/ 	.word	0xffffffff


	//   ....[81]....
        /*02ac*/ 	.word	0xffffffff


	//   ....[82]....
        /*02b0*/ 	.word	0xffffffff


	//   ....[83]....
        /*02b4*/ 	.word	0xffffffff


	//   ....[84]....
        /*02b8*/ 	.word	0xffffffff


	//   ....[85]....
        /*02bc*/ 	.word	0xffffffff


	//   ....[86]....
        /*02c0*/ 	.word	0xffffffff


	//   ....[87]....
        /*02c4*/ 	.word	0xffffffff


	//   ....[88]....
        /*02c8*/ 	.word	0xffffffff


	//   ....[89]....
        /*02cc*/ 	.word	0xffffffff


	//   ....[90]....
        /*02d0*/ 	.word	0xffffffff


	//   ....[91]....
        /*02d4*/ 	.word	0xffffffff


	//   ....[92]....
        /*02d8*/ 	.word	0xffffffff


	//   ....[93]....
        /*02dc*/ 	.word	0xffffffff


	//   ....[94]....
        /*02e0*/ 	.word	0xffffffff


	//   ....[95]....
        /*02e4*/ 	.word	0xffffffff


	//   ....[96]....
        /*02e8*/ 	.word	0xffffffff


	//   ....[97]....
        /*02ec*/ 	.word	0xffffffff


	//   ....[98]....
        /*02f0*/ 	.word	0xffffffff


	//   ....[99]....
        /*02f4*/ 	.word	0xffffffff


	//   ....[100]....
        /*02f8*/ 	.word	0xffffffff


	//   ....[101]....
        /*02fc*/ 	.word	0xffffffff


	//   ....[102]....
        /*0300*/ 	.word	0xffffffff


	//   ....[103]....
        /*0304*/ 	.word	0xffffffff


	//   ....[104]....
        /*0308*/ 	.word	0xffffffff


	//   ....[105]....
        /*030c*/ 	.word	0xffffffff


	//   ....[106]....
        /*0310*/ 	.word	0xffffffff


	//   ....[107]....
        /*0314*/ 	.word	0xffffffff


	//   ....[108]....
        /*0318*/ 	.word	0xffffffff


	//   ....[109]....
        /*031c*/ 	.word	0xffffffff


	//   ....[110]....
        /*0320*/ 	.word	0xffffffff


	//   ....[111]....
        /*0324*/ 	.word	0xffffffff


	//   ....[112]....
        /*0328*/ 	.word	0xffffffff


	//   ....[113]....
        /*032c*/ 	.word	0xffffffff


	//   ....[114]....
        /*0330*/ 	.word	0xffffffff


	//   ....[115]....
        /*0334*/ 	.word	0xffffffff


	//   ....[116]....
        /*0338*/ 	.word	0xffffffff


	//   ....[117]....
        /*033c*/ 	.word	0xffffffff


	//   ....[118]....
        /*0340*/ 	.word	0xffffffff


	//   ....[119]....
        /*0344*/ 	.word	0xffffffff


	//   ....[120]....
        /*0348*/ 	.word	0xffffffff


	//   ....[121]....
        /*034c*/ 	.word	0xffffffff


	//   ....[122]....
        /*0350*/ 	.word	0xffffffff


	//   ....[123]....
        /*0354*/ 	.word	0xffffffff


	//   ....[124]....
        /*0358*/ 	.word	0xffffffff


	//   ....[125]....
        /*035c*/ 	.word	0xffffffff


	//   ....[126]....
        /*0360*/ 	.word	0xffffffff


	//   ....[127]....
        /*0364*/ 	.word	0xffffffff


	//   ....[128]....
        /*0368*/ 	.word	0xffffffff


	//   ....[129]....
        /*036c*/ 	.word	0xffffffff


	//   ....[130]....
        /*0370*/ 	.word	0xffffffff


	//   ....[131]....
        /*0374*/ 	.word	0xffffffff


	//   ....[132]....
        /*0378*/ 	.word	0xffffffff


	//   ....[133]....
        /*037c*/ 	.word	0xffffffff


	//----- nvinfo : EIATTR_COOP_GROUP_INSTR_OFFSETS
	.align		4
.L_298:
        /*0380*/ 	.byte	0x04, 0x28
        /*0382*/ 	.short	(.L_300 - .L_299)


	//   ....[0]....
.L_299:
        /*0384*/ 	.word	0x000005f0


	//   ....[1]....
        /*0388*/ 	.word	0x00000630


	//   ....[2]....
        /*038c*/ 	.word	0x00000650


	//   ....[3]....
        /*0390*/ 	.word	0x00000670


	//   ....[4]....
        /*0394*/ 	.word	0x000006a0


	//   ....[5]....
        /*0398*/ 	.word	0x000006d0


	//   ....[6]....
        /*039c*/ 	.word	0x000006f0


	//   ....[7]....
        /*03a0*/ 	.word	0x00000760


	//   ....[8]....
        /*03a4*/ 	.word	0x000007b0


	//   ....[9]....
        /*03a8*/ 	.word	0x00000880


	//   ....[10]....
        /*03ac*/ 	.word	0x00000890


	//   ....[11]....
        /*03b0*/ 	.word	0x000008c0


	//   ....[12]....
        /*03b4*/ 	.word	0x00000900


	//   ....[13]....
        /*03b8*/ 	.word	0x00000950


	//   ....[14]....
        /*03bc*/ 	.word	0x00000980


	//   ....[15]....
        /*03c0*/ 	.word	0x00000990


	//   ....[16]....
        /*03c4*/ 	.word	0x00000dd0


	//   ....[17]....
        /*03c8*/ 	.word	0x00000e00


	//   ....[18]....
        /*03cc*/ 	.word	0x00000e20


	//   ....[19]....
        /*03d0*/ 	.word	0x00000e40


	//   ....[20]....
        /*03d4*/ 	.word	0x00000e60


	//   ....[21]....
        /*03d8*/ 	.word	0x00000e70


	//   ....[22]....
        /*03dc*/ 	.word	0x00000e80


	//   ....[23]....
        /*03e0*/ 	.word	0x00000eb0


	//   ....[24]....
        /*03e4*/ 	.word	0x00000ee0


	//   ....[25]....
        /*03e8*/ 	.word	0x00000f30


	//   ....[26]....
        /*03ec*/ 	.word	0x00000f60


	//   ....[27]....
        /*03f0*/ 	.word	0x00000fb0


	//   ....[28]....
        /*03f4*/ 	.word	0x00000fe0


	//   ....[29]....
        /*03f8*/ 	.word	0x00001050


	//   ....[30]....
        /*03fc*/ 	.word	0x00001690


	//   ....[31]....
        /*0400*/ 	.word	0x000016a0


	//   ....[32]....
        /*0404*/ 	.word	0x000016b0


	//   ....[33]....
        /*0408*/ 	.word	0x000016c0


	//   ....[34]....
        /*040c*/ 	.word	0x000016d0


	//   ....[35]....
        /*0410*/ 	.word	0x000016e0


	//   ....[36]....
        /*0414*/ 	.word	0x000016f0


	//   ....[37]....
        /*0418*/ 	.word	0x00001710


	//   ....[38]....
        /*041c*/ 	.word	0x00001750


	//   ....[39]....
        /*0420*/ 	.word	0x00001760


	//   ....[40]....
        /*0424*/ 	.word	0x00001790


	//   ....[41]....
        /*0428*/ 	.word	0x000017c0


	//   ....[42]....
        /*042c*/ 	.word	0x000017e0


	//   ....[43]....
        /*0430*/ 	.word	0x000017f0


	//   ....[44]....
        /*0434*/ 	.word	0x00002450


	//   ....[45]....
        /*0438*/ 	.word	0x00002460


	//   ....[46]....
        /*043c*/ 	.word	0x00002470


	//   ....[47]....
        /*0440*/ 	.word	0x00002480


	//   ....[48]....
        /*0444*/ 	.word	0x00002490


	//   ....[49]....
        /*0448*/ 	.word	0x000024a0


	//   ....[50]....
        /*044c*/ 	.word	0x000024b0


	//   ....[51]....
        /*0450*/ 	.word	0x000024c0


	//   ....[52]....
        /*0454*/ 	.word	0x000024d0


	//   ....[53]....
        /*0458*/ 	.word	0x000024e0


	//   ....[54]....
        /*045c*/ 	.word	0x000024f0


	//   ....[55]....
        /*0460*/ 	.word	0x00002500


	//   ....[56]....
        /*0464*/ 	.word	0x00002510


	//   ....[57]....
        /*0468*/ 	.word	0x00002520


	//   ....[58]....
        /*046c*/ 	.word	0x000035c0


	//   ....[59]....
        /*0470*/ 	.word	0x00003600


	//   ....[60]....
        /*0474*/ 	.word	0x00003710


	//   ....[61]....
        /*0478*/ 	.word	0x00003740


	//   ....[62]....
        /*047c*/ 	.word	0x00003770


	//   ....[63]....
        /*0480*/ 	.word	0x00003810


	//   ....[64]....
        /*0484*/ 	.word	0x000038e0


	//   ....[65]....
        /*0488*/ 	.word	0x00003a30


	//   ....[66]....
        /*048c*/ 	.word	0x000068e0


	//   ....[67]....
        /*0490*/ 	.word	0x00006900


	//   ....[68]....
        /*0494*/ 	.word	0x00006910


	//   ....[69]....
        /*0498*/ 	.word	0x00006920


	//   ....[70]....
        /*049c*/ 	.word	0x00006930


	//   ....[71]....
        /*04a0*/ 	.word	0x00006940


	//   ....[72]....
        /*04a4*/ 	.word	0x00006950


	//   ....[73]....
        /*04a8*/ 	.word	0x00006970


	//   ....[74]....
        /*04ac*/ 	.word	0x00006980


	//   ....[75]....
        /*04b0*/ 	.word	0x000069a0


	//   ....[76]....
        /*04b4*/ 	.word	0x000069f0


	//   ....[77]....
        /*04b8*/ 	.word	0x00006a30


	//   ....[78]....
        /*04bc*/ 	.word	0x00006a50


	//   ....[79]....
        /*04c0*/ 	.word	0x00006a60


	//   ....[80]....
        /*04c4*/ 	.word	0x00006e40


	//   ....[81]....
        /*04c8*/ 	.word	0x00006e60


	//   ....[82]....
        /*04cc*/ 	.word	0x00006e80


	//   ....[83]....
        /*04d0*/ 	.word	0x00006ea0


	//   ....[84]....
        /*04d4*/ 	.word	0x00006ed0


	//   ....[85]....
        /*04d8*/ 	.word	0x00006ef0


	//   ....[86]....
        /*04dc*/ 	.word	0x00006f40


	//   ....[87]....
        /*04e0*/ 	.word	0x00006f50


	//   ....[88]....
        /*04e4*/ 	.word	0x00006f70


	//   ....[89]....
        /*04e8*/ 	.word	0x00006f90


	//   ....[90]....
        /*04ec*/ 	.word	0x00006fa0


	//   ....[91]....
        /*04f0*/ 	.word	0x00006fe0


	//   ....[92]....
        /*04f4*/ 	.word	0x00006ff0


	//   ....[93]....
        /*04f8*/ 	.word	0x00007010


	//   ....[94]....
        /*04fc*/ 	.word	0x00007d10


	//   ....[95]....
        /*0500*/ 	.word	0x00007d90


	//   ....[96]....
        /*0504*/ 	.word	0x00007ea0


	//   ....[97]....
        /*0508*/ 	.word	0x00007ef0


	//   ....[98]....
        /*050c*/ 	.word	0x00007f40


	//   ....[99]....
        /*0510*/ 	.word	0x00008060


	//   ....[100]....
        /*0514*/ 	.word	0x00008320


	//   ....[101]....
        /*0518*/ 	.word	0x00008640


	//   ....[102]....
        /*051c*/ 	.word	0x0000a9b0


	//   ....[103]....
        /*0520*/ 	.word	0x0000a9c0


	//   ....[104]....
        /*0524*/ 	.word	0x0000a9d0


	//   ....[105]....
        /*0528*/ 	.word	0x0000aa80


	//   ....[106]....
        /*052c*/ 	.word	0x0000aaa0


	//   ....[107]....
        /*0530*/ 	.word	0x0000ac60


	//   ....[108]....
        /*0534*/ 	.word	0x0000acb0


	//   ....[109]....
        /*0538*/ 	.word	0x0000acc0


	//   ....[110]....
        /*053c*/ 	.word	0x0000bbc0


	//   ....[111]....
        /*0540*/ 	.word	0x0000bbf0


	//   ....[112]....
        /*0544*/ 	.word	0x0000bc10


	//   ....[113]....
        /*0548*/ 	.word	0x0000bc30


	//   ....[114]....
        /*054c*/ 	.word	0x0000bdb0


	//   ....[115]....
        /*0550*/ 	.word	0x0000bdd0


	//   ....[116]....
        /*0554*/ 	.word	0x0000bde0


	//   ....[117]....
        /*0558*/ 	.word	0x0000bdf0


	//   ....[118]....
        /*055c*/ 	.word	0x0000be20


	//   ....[119]....
        /*0560*/ 	.word	0x0000be40


	//   ....[120]....
        /*0564*/ 	.word	0x0000be90


	//   ....[121]....
        /*0568*/ 	.word	0x0000bed0


	//   ....[122]....
        /*056c*/ 	.word	0x0000bee0


	//   ....[123]....
        /*0570*/ 	.word	0x0000bef0


	//   ....[124]....
        /*0574*/ 	.word	0x0000bfc0


	//   ....[125]....
        /*0578*/ 	.word	0x0000c000


	//   ....[126]....
        /*057c*/ 	.word	0x0000c030


	//   ....[127]....
        /*0580*/ 	.word	0x0000c050


	//   ....[128]....
        /*0584*/ 	.word	0x0000c070


	//   ....[129]....
        /*0588*/ 	.word	0x0000c090


	//   ....[130]....
        /*058c*/ 	.word	0x0000c0a0


	//   ....[131]....
        /*0590*/ 	.word	0x0000c0c0


	//   ....[132]....
        /*0594*/ 	.word	0x0000c1f0


	//   ....[133]....
        /*0598*/ 	.word	0x0000c200


	//----- nvinfo : EIATTR_EXIT_INSTR_OFFSETS
	.align		4
.L_300:
        /*059c*/ 	.byte	0x04, 0x1c
        /*059e*/ 	.short	(.L_302 - .L_301)


	//   ....[0]....
.L_301:
        /*05a0*/ 	.word	0x00000040


	//   ....[1]....
        /*05a4*/ 	.word	0x0000c230


	//   ....[2]....
        /*05a8*/ 	.word	0x0000c270


	//----- nvinfo : EIATTR_CTAIDZ_USED
	.align		4
.L_302:
        /*05ac*/ 	.byte	0x01, 0x04
	.zero		2


	//----- nvinfo : EIATTR_MAX_THREADS
	.align		4
        /*05b0*/ 	.byte	0x04, 0x05
        /*05b2*/ 	.short	(.L_304 - .L_303)
.L_303:
        /*05b4*/ 	.word	0x00000080
        /*05b8*/ 	.word	0x00000001
        /*05bc*/ 	.word	0x00000001
.L_304:


//--------------------- .nv.info._ZN7cutlass13device_kernelIN5flash19enable_sm80_to_sm89INS1_16FlashAttnFwdSm80INS1_25CollectiveMainloopFwdSm80ILi4ELi1ELb0EN4cute5tupleIJNS5_1CILi128EEENS7_ILi112EEENS7_ILi64EEEEEELi64ENS_6half_tEfNS_4arch4Sm80ELb0ELb0ELb0ELb1ELb1ELb0ELb1ELb0EEENS1_21CollectiveEpilogueFwdINS6_IJS8_SA_S9_EEENS6_IJNS7_ILi1EEESI_SI_EEESC_SE_Li128ELb1ELb1ELb0ELb0EEENS1_19SingleTileSchedulerILb1ELb0ELb1ELi128EEEEEEEEEvNT_6ParamsE --------------------------
	.section	.nv.info._ZN7cutlass13device_kernelIN5flash19enable_sm80_to_sm89INS1_16FlashAttnFwdSm80INS1_25CollectiveMainloopFwdSm80ILi4ELi1ELb0EN4cute5tupleIJNS5_1CILi128EEENS7_ILi112EEENS7_ILi64EEEEEELi64ENS_6half_tEfNS_4arch4Sm80ELb0ELb0ELb0ELb1ELb1ELb0ELb1ELb0EEENS1_21CollectiveEpilogueFwdINS6_IJS8_SA_S9_EEENS6_IJNS7_ILi1EEESI_SI_EEESC_SE_Li128ELb1ELb1ELb0ELb0EEENS1_19SingleTileSchedulerILb1ELb0ELb1ELi128EEEEEEEEEvNT_6ParamsE,"",@"SHT_CUDA_INFO"
	.sectionflags	@""
	.align	4


	//----- nvinfo : EIATTR_CUDA_API_VERSION
	.align		4
        /*0000*/ 	.byte	0x04, 0x37
        /*0002*/ 	.short	(.L_306 - .L_305)
.L_305:
        /*0004*/ 	.word	0x00000082


	//----- nvinfo : EIATTR_SW2861232_WAR
	.align		4
.L_306:
        /*0008*/ 	.byte	0x01, 0x35
	.zero		2


	//----- nvinfo : EIATTR_PARAM_CBANK
	.align		4
        /*000c*/ 	.byte	0x04, 0x0a
        /*000e*/ 	.short	(.L_308 - .L_307)
	.align		4
.L_307:
        /*0010*/ 	.word	index@(.nv.constant0._ZN7cutlass13device_kernelIN5flash19enable_sm80_to_sm89INS1_16FlashAttnFwdSm80INS1_25CollectiveMainloopFwdSm80ILi4ELi1ELb0EN4cute5tupleIJNS5_1CILi128EEENS7_ILi112EEENS7_ILi64EEEEEELi64ENS_6half_tEfNS_4arch4Sm80ELb0ELb0ELb0ELb1ELb1ELb0ELb1ELb0EEENS1_21CollectiveEpilogueFwdINS6_IJS8_SA_S9_EEENS6_IJNS7_ILi1EEESI_SI_EEESC_SE_Li128ELb1ELb1ELb0ELb0EEENS1_19SingleTileSchedulerILb1ELb0ELb1ELi128EEEEEEEEEvNT_6ParamsE)
        /*0014*/ 	.short	0x0160
        /*0016*/ 	.short	0x0418


	//----- nvinfo : EIATTR_CBANK_PARAM_SIZE
	.align		4
.L_308:
        /*0018*/ 	.byte	0x03, 0x19
        /*001a*/ 	.short	0x0418


	//----- nvinfo : EIATTR_KPARAM_INFO
	.align		4
        /*001c*/ 	.byte	0x04, 0x17
        /*001e*/ 	.short	(.L_310 - .L_309)
.L_309:
        /*0020*/ 	.word	0x00000000
        /*0024*/ 	.short	0x0000
        /*0026*/ 	.short	0x0000
        /*0028*/ 	.byte	0x00, 0xf0, 0x61, 0x10


	//----- nvinfo : EIATTR_MAXREG_COUNT
	.align		4
.L_310:
        /*002c*/ 	.byte	0x03, 0x1b
        /*002e*/ 	.short	0x00ff


	//----- nvinfo : EIATTR_NUM_BARRIERS
	.align		4
        /*0030*/ 	.byte	0x02, 0x4c
        /*0032*/ 	.byte	0x02
	.zero		1


	//----- nvinfo : EIATTR_ANNOTATIONS
	.align		4
        /*0034*/ 	.byte	0x04, 0x55
        /*0036*/ 	.short	(.L_312 - .L_311)


	//   ....[0]....
.L_311:
        /* <DEDUP_REMOVED lines=10> */


	//----- nvinfo : EIATTR_MERCURY_ISA_VERSION
	.align		4
.L_312:
        /*00c8*/ 	.byte	0x03, 0x5f
        /*00ca*/ 	.short	0x0000


	//----- nvinfo : EIATTR_COOP_GROUP_MASK_REGIDS
	.align		4
        /*00cc*/ 	.byte	0x04, 0x29
        /*00ce*/ 	.short	(.L_314 - .L_313)


	//   ....[0]....
.L_313:
        /*00d0*/ 	.word	0xffffffff


	//   ....[1]....
        /*00d4*/ 	.word	0xffffffff


	//   ....[2]....
        /*00d8*/ 	.word	0xffffffff


	//   ....[3]....
        /*00dc*/ 	.word	0xffffffff


	//   ....[4]....
        /*00e0*/ 	.word	0xffffffff


	//   ....[5]....
        /*00e4*/ 	.word	0xffffffff


	//   ....[6]....
        /*00e8*/ 	.word	0xffffffff


	//   ....[7]....
        /*00ec*/ 	.word	0xffffffff


	//   ....[8]....
        /*00f0*/ 	.word	0xffffffff


	//   ....[9]....
        /*00f4*/ 	.word	0xffffffff


	//   ....[10]....
        /*00f8*/ 	.word	0xffffffff


	//   ....[11]....
        /*00fc*/ 	.word	0xffffffff


	//   ....[12]....
        /*0100*/ 	.word	0xffffffff


	//   ....[13]....
        /*0104*/ 	.word	0xffffffff


	//   ....[14]....
        /*0108*/ 	.word	0xffffffff


	//   ....[15]....
        /*010c*/ 	.word	0xffffffff


	//   ....[16]....
        /*0110*/ 	.word	0xffffffff


	//   ....[17]....
        /*0114*/ 	.word	0xffffffff


	//   ....[18]....
        /*0118*/ 	.word	0xffffffff


	//   ....[19]....
        /*011c*/ 	.word	0xffffffff


	//   ....[20]....
        /*0120*/ 	.word	0xffffffff


	//   ....[21]....
        /*0124*/ 	.word	0xffffffff


	//   ....[22]....
        /*0128*/ 	.word	0xffffffff


	//   ....[23]....
        /*012c*/ 	.word	0xffffffff


	//   ....[24]....
        /*0130*/ 	.word	0xffffffff


	//   ....[25]....
        /*0134*/ 	.word	0xffffffff


	//   ....[26]....
        /*0138*/ 	.word	0xffffffff


	//   ....[27]....
        /*013c*/ 	.word	0xffffffff


	//   ....[28]....
        /*0140*/ 	.word	0xffffffff


	//   ....[29]....
        /*0144*/ 	.word	0xffffffff


	//   ....[30]....
        /*0148*/ 	.word	0xffffffff


	//   ....[31]....
        /*014c*/ 	.word	0xffffffff


	//   ....[32]....
        /*0150*/ 	.word	0xffffffff


	//   ....[33]....
        /*0154*/ 	.word	0xffffffff


	//   ....[34]....
        /*0158*/ 	.word	0xffffffff


	//   ....[35]....
        /*015c*/ 	.word	0xffffffff


	//   ....[36]....
        /*0160*/ 	.word	0xffffffff


	//   ....[37]....
        /*0164*/ 	.word	0xffffffff


	//   ....[38]....
        /*0168*/ 	.word	0xffffffff


	//   ....[39]....
        /*016c*/ 	.word	0xffffffff


	//   ....[40]....
        /*0170*/ 	.word	0xffffffff


	//   ....[41]....
        /*0174*/ 	.word	0xffffffff


	//   ....[42]....
        /*0178*/ 	.word	0xffffffff


	//   ....[43]....
        /*017c*/ 	.word	0xffffffff


	//   ....[44]....
        /*0180*/ 	.word	0xffffffff


	//   ....[45]....
        /*0184*/ 	.word	0xffffffff


	//   ....[46]....
        /*0188*/ 	.word	0xffffffff


	//   ....[47]....
        /*018c*/ 	.word	0xffffffff


	//   ....[48]....
        /*0190*/ 	.word	0xffffffff


	//   ....[49]....
        /*0194*/ 	.word	0xffffffff


	//   ....[50]....
        /*0198*/ 	.word	0xffffffff


	//   ....[51]....
        /*019c*/ 	.word	0xffffffff


	//   ....[52]....
        /*01a0*/ 	.word	0xffffffff


	//   ....[53]....
        /*01a4*/ 	.word	0xffffffff


	//   ....[54]....
        /*01a8*/ 	.word	0xffffffff


	//   ....[55]....
        /*01ac*/ 	.word	0xffffffff


	//   ....[56]....
        /*01b0*/ 	.word	0xffffffff


	//   ....[57]....
        /*01b4*/ 	.word	0xffffffff


	//   ....[58]....
        /*01b8*/ 	.word	0xffffffff


	//   ....[59]....
        /*01bc*/ 	.word	0xffffffff


	//   ....[60]....
        /*01c0*/ 	.word	0xffffffff


	//   ....[61]....
        /*01c4*/ 	.word	0xffffffff


	//   ....[62]....
        /*01c8*/ 	.word	0xffffffff


	//   ....[63]....
        /*01cc*/ 	.word	0xffffffff


	//   ....[64]....
        /*01d0*/ 	.word	0xffffffff


	//   ....[65]....
        /*01d4*/ 	.word	0xffffffff


	//   ....[66]....
        /*01d8*/ 	.word	0xffffffff


	//   ....[67]....
        /*01dc*/ 	.word	0xffffffff


	//   ....[68]....
        /*01e0*/ 	.word	0xffffffff


	//   ....[69]....
        /*01e4*/ 	.word	0xffffffff


	//   ....[70]....
        /*01e8*/ 	.word	0xffffffff


	//   ....[71]....
        /*01ec*/ 	.word	0xffffffff


	//   ....[72]....
        /*01f0*/ 	.word	0xffffffff


	//   ....[73]....
        /*01f4*/ 	.word	0xffffffff


	//   ....[74]....
        /*01f8*/ 	.word	0xffffffff


	//   ....[75]....
        /*01fc*/ 	.word	0xffffffff


	//   ....[76]....
        /*0200*/ 	.word	0xffffffff


	//   ....[77]....
        /*0204*/ 	.word	0xffffffff


	//   ....[78]....
        /*0208*/ 	.word	0xffffffff


	//   ....[79]....
        /*020c*/ 	.word	0xffffffff


	//   ....[80]....
        /*0210*/ 	.word	0xffffffff


	//   ....[81]....
        /*0214*/ 	.word	0xffffffff


	//   ....[82]....
        /*0218*/ 	.word	0xffffffff


	//   ....[83]....
        /*021c*/ 	.word	0xffffffff


	//   ....[84]....
        /*0220*/ 	.word	0xffffffff


	//   ....[85]....
        /*0224*/ 	.word	0xffffffff


	//   ....[86]....
        /*0228*/ 	.word	0xffffffff


	//   ....[87]....
        /*022c*/ 	.word	0xffffffff


	//   ....[88]....
        /*0230*/ 	.word	0xffffffff


	//   ....[89]....
        /*0234*/ 	.word	0xffffffff


	//   ....[90]....
        /*0238*/ 	.word	0xffffffff


	//   ....[91]....
        /*023c*/ 	.word	0xffffffff


	//   ....[92]....
        /*0240*/ 	.word	0xffffffff


	//   ....[93]....
        /*0244*/ 	.word	0xffffffff


	//   ....[94]....
        /*0248*/ 	.word	0xffffffff


	//   ....[95]....
        /*024c*/ 	.word	0xffffffff


	//   ....[96]....
        /*0250*/ 	.word	0xffffffff


	//   ....[97]....
        /*0254*/ 	.word	0xffffffff


	//   ....[98]....
        /*0258*/ 	.word	0xffffffff


	//   ....[99]....
        /*025c*/ 	.word	0xffffffff


	//   ....[100]....
        /*0260*/ 	.word	0xffffffff


	//   ....[101]....
        /*0264*/ 	.word	0xffffffff


	//   ....[102]....
        /*0268*/ 	.word	0xffffffff


	//   ....[103]....
        /*026c*/ 	.word	0xffffffff


	//   ....[104]....
        /*0270*/ 	.word	0xffffffff


	//   ....[105]....
        /*0274*/ 	.word	0xffffffff


	//   ....[106]....
        /*0278*/ 	.word	0xffffffff


	//   ....[107]....
        /*027c*/ 	.word	0xffffffff


	//   ....[108]....
        /*0280*/ 	.word	0xffffffff


	//   ....[109]....
        /*0284*/ 	.word	0xffffffff


	//   ....[110]....
        /*0288*/ 	.word	0xffffffff


	//   ....[111]....
        /*028c*/ 	.word	0xffffffff


	//   ....[112]....
        /*0290*/ 	.word	0xffffffff


	//   ....[113]....
        /*0294*/ 	.word	0xffffffff


	//   ....[114]....
        /*0298*/ 	.word	0xffffffff


	//   ....[115]....
        /*029c*/ 	.word	0xffffffff


	//   ....[116]....
        /*02a0*/ 	.word	0xffffffff


	//   ....[117]....
        /*02a4*/ 	.word	0xffffffff


	//   ....[118]....
        /*02a8*/ 	.word	0xffffffff


	//   ....[119]....
        /*02ac*/ 	.word	0xffffffff


	//   ....[120]....
        /*02b0*/ 	.word	0xffffffff


	//   ....[121]....
        /*02b4*/ 	.word	0xffffffff


	//   ....[122]....
        /*02b8*/ 	.word	0xffffffff


	//   ....[123]....
        /*02bc*/ 	.word	0xffffffff


	//   ....[124]....
        /*02c0*/ 	.word	0xffffffff


	//   ....[125]....
        /*02c4*/ 	.word	0xffffffff


	//   ....[126]....
        /*02c8*/ 	.word	0xffffffff


	//   ....[127]....
        /*02cc*/ 	.word	0xffffffff


	//   ....[128]....
        /*02d0*/ 	.word	0xffffffff


	//   ....[129]....
        /*02d4*/ 	.word	0xffffffff


	//   ....[130]....
        /*02d8*/ 	.word	0xffffffff


	//   ....[131]....
        /*02dc*/ 	.word	0xffffffff


	//   ....[132]....
        /*02e0*/ 	.word	0xffffffff


	//   ....[133]....
        /*02e4*/ 	.word	0xffffffff


	//   ....[134]....
        /*02e8*/ 	.word	0xffffffff


	//   ....[135]....
        /*02ec*/ 	.word	0xffffffff


	//   ....[136]....
        /*02f0*/ 	.word	0xffffffff


	//   ....[137]....
        /*02f4*/ 	.word	0xffffffff


	//   ....[138]....
        /*02f8*/ 	.word	0xffffffff


	//   ....[139]....
        /*02fc*/ 	.word	0xffffffff


	//   ....[140]....
        /*0300*/ 	.word	0xffffffff


	//   ....[141]....
        /*0304*/ 	.word	0xffffffff


	//   ....[142]....
        /*0308*/ 	.word	0xffffffff


	//   ....[143]....
        /*030c*/ 	.word	0xffffffff


	//   ....[144]....
        /*0310*/ 	.word	0xffffffff


	//   ....[145]....
        /*0314*/ 	.word	0xffffffff


	//   ....[146]....
        /*0318*/ 	.word	0xffffffff


	//   ....[147]....
        /*031c*/ 	.word	0xffffffff


	//   ....[148]....
        /*0320*/ 	.word	0xffffffff


	//   ....[149]....
        /*0324*/ 	.word	0xffffffff


	//   ....[150]....
        /*0328*/ 	.word	0xffffffff


	//----- nvinfo : EIATTR_COOP_GROUP_INSTR_OFFSETS
	.align		4
.L_314:
        /*032c*/ 	.byte	0x04, 0x28
        /*032e*/ 	.short	(.L_316 - .L_315)


	//   ....[0]....
.L_315:
        /*0330*/ 	.word	0x000000a0


	//   ....[1]....
        /*0334*/ 	.word	0x00001030


	//   ....[2]....
        /*0338*/ 	.word	0x00001160


	//   ....[3]....
        /*033c*/ 	.word	0x000011f0


	//   ....[4]....
        /*0340*/ 	.word	0x00001220


	//   ....[5]....
        /*0344*/ 	.word	0x000012b0


	//   ....[6]....
        /*0348*/ 	.word	0x000012e0


	//   ....[7]....
        /*034c*/ 	.word	0x00001370


	//   ....[8]....
        /*0350*/ 	.word	0x000013a0


	//   ....[9]....
        /*0354*/ 	.word	0x00001430


	//   ....[10]....
        /*0358*/ 	.word	0x00001460


	//   ....[11]....
        /*035c*/ 	.word	0x000014f0


	//   ....[12]....
        /*0360*/ 	.word	0x00001520


	//   ....[13]....
        /*0364*/ 	.word	0x000015b0


	//   ....[14]....
        /*0368*/ 	.word	0x000015e0


	//   ....[15]....
        /*036c*/ 	.word	0x00001660


	//   ....[16]....
        /*0370*/ 	.word	0x000016a0


	//   ....[17]....
        /*0374*/ 	.word	0x00001b10


	//   ....[18]....
        /*0378*/ 	.word	0x00001b20


	//   ....[19]....
        /*037c*/ 	.word	0x00001b30


	//   ....[20]....
        /*0380*/ 	.word	0x00001b40


	//   ....[21]....
        /*0384*/ 	.word	0x00001b50


	//   ....[22]....
        /*0388*/ 	.word	0x00001b60


	//   ....[23]....
        /*038c*/ 	.word	0x00001b70


	//   ....[24]....
        /*0390*/ 	.word	0x00001b90


	//   ....[25]....
        /*0394*/ 	.word	0x00001bb0


	//   ....[26]....
        /*0398*/ 	.word	0x00001be0


	//   ....[27]....
        /*039c*/ 	.word	0x00001bf0


	//   ....[28]....
        /*03a0*/ 	.word	0x00001c00


	//   ....[29]....
        /*03a4*/ 	.word	0x00001c10


	//   ....[30]....
        /*03a8*/ 	.word	0x00001c50


	//   ....[31]....
        /*03ac*/ 	.word	0x00002190


	//   ....[32]....
        /*03b0*/ 	.word	0x000021a0


	//   ....[33]....
        /*03b4*/ 	.word	0x000021c0


	//   ....[34]....
        /*03b8*/ 	.word	0x000021d0


	//   ....[35]....
        /*03bc*/ 	.word	0x000022f0


	//   ....[36]....
        /*03c0*/ 	.word	0x00002300


	//   ....[37]....
        /*03c4*/ 	.word	0x00002320


	//   ....[38]....
        /*03c8*/ 	.word	0x00002330


	//   ....[39]....
        /*03cc*/ 	.word	0x000023c0


	//   ....[40]....
        /*03d0*/ 	.word	0x000023e0


	//   ....[41]....
        /*03d4*/ 	.word	0x00002400


	//   ....[42]....
        /*03d8*/ 	.word	0x00002410


	//   ....[43]....
        /*03dc*/ 	.word	0x00002480


	//   ....[44]....
        /*03e0*/ 	.word	0x000024c0


	//   ....[45]....
        /*03e4*/ 	.word	0x00002f50


	//   ....[46]....
        /*03e8*/ 	.word	0x00002f70


	//   ....[47]....
        /*03ec*/ 	.word	0x00002f80


	//   ....[48]....
        /*03f0*/ 	.word	0x00002f90


	//   ....[49]....
        /*03f4*/ 	.word	0x00002fa0


	//   ....[50]....
        /*03f8*/ 	.word	0x00002fb0


	//   ....[51]....
        /*03fc*/ 	.word	0x00002fc0


	//   ....[52]....
        /*0400*/ 	.word	0x00002fd0


	//   ....[53]....
        /*0404*/ 	.word	0x00002ff0


	//   ....[54]....
        /*0408*/ 	.word	0x00003010


	//   ....[55]....
        /*040c*/ 	.word	0x00003040


	//   ....[56]....
        /*0410*/ 	.word	0x00003060


	//   ....[57]....
        /*0414*/ 	.word	0x00003080


	//   ....[58]....
        /*0418*/ 	.word	0x000030a0


	//   ....[59]....
        /*041c*/ 	.word	0x00004060


	//   ....[60]....
        /*0420*/ 	.word	0x00004090


	//   ....[61]....
        /*0424*/ 	.word	0x000041a0


	//   ....[62]....
        /*0428*/ 	.word	0x000041d0


	//   ....[63]....
        /*042c*/ 	.word	0x00004200


	//   ....[64]....
        /*0430*/ 	.word	0x000042b0


	//   ....[65]....
        /*0434*/ 	.word	0x00004390


	//   ....[66]....
        /*0438*/ 	.word	0x000044f0


	//   ....[67]....
        /*043c*/ 	.word	0x00006fb0


	//   ....[68]....
        /*0440*/ 	.word	0x00006fd0


	//   ....[69]....
        /*0444*/ 	.word	0x00006fe0


	//   ....[70]....
        /*0448*/ 	.word	0x00006ff0


	//   ....[71]....
        /*044c*/ 	.word	0x00007000


	//   ....[72]....
        /*0450*/ 	.word	0x00007010


	//   ....[73]....
        /*0454*/ 	.word	0x00007020


	//   ....[74]....
        /*0458*/ 	.word	0x00007040


	//   ....[75]....
        /*045c*/ 	.word	0x00007050


	//   ....[76]....
        /*0460*/ 	.word	0x00007070


	//   ....[77]....
        /*0464*/ 	.word	0x000070c0


	//   ....[78]....
        /*0468*/ 	.word	0x00007100


	//   ....[79]....
        /*046c*/ 	.word	0x00007120


	//   ....[80]....
        /*0470*/ 	.word	0x00007130


	//   ....[81]....
        /*0474*/ 	.word	0x00007530


	//   ....[82]....
        /*0478*/ 	.word	0x00007560


	//   ....[83]....
        /*047c*/ 	.word	0x00007570


	//   ....[84]....
        /*0480*/ 	.word	0x00007590


	//   ....[85]....
        /*0484*/ 	.word	0x000075b0


	//   ....[86]....
        /*0488*/ 	.word	0x000075e0


	//   ....[87]....
        /*048c*/ 	.word	0x00007600


	//   ....[88]....
        /*0490*/ 	.word	0x00007620


	//   ....[89]....
        /*0494*/ 	.word	0x00007650


	//   ....[90]....
        /*0498*/ 	.word	0x00007670


	//   ....[91]....
        /*049c*/ 	.word	0x00007690


	//   ....[92]....
        /*04a0*/ 	.word	0x000076d0


	//   ....[93]....
        /*04a4*/ 	.word	0x00007780


	//   ....[94]....
        /*04a8*/ 	.word	0x000077a0


	//   ....[95]....
        /*04ac*/ 	.word	0x000083f0


	//   ....[96]....
        /*04b0*/ 	.word	0x00008470


	//   ....[97]....
        /*04b4*/ 	.word	0x00008570


	//   ....[98]....
        /*04b8*/ 	.word	0x000085d0


	//   ....[99]....
        /*04bc*/ 	.word	0x00008600


	//   ....[100]....
        /*04c0*/ 	.word	0x00008700


	//   ....[101]....
        /*04c4*/ 	.word	0x00008980


	//   ....[102]....
        /*04c8*/ 	.word	0x00008cb0


	//   ....[103]....
        /*04cc*/ 	.word	0x0000b060


	//   ....[104]....
        /*04d0*/ 	.word	0x0000b090


	//   ....[105]....
        /*04d4*/ 	.word	0x0000b0d0


	//   ....[106]....
        /*04d8*/ 	.word	0x0000b0e0


	//   ....[107]....
        /*04dc*/ 	.word	0x0000b3b0


	//   ....[108]....
        /*04e0*/ 	.word	0x0000b3c0


	//   ....[109]....
        /*04e4*/ 	.word	0x0000b400


	//   ....[110]....
        /*04e8*/ 	.word	0x0000b420


	//   ....[111]....
        /*04ec*/ 	.word	0x0000c600


	//   ....[112]....
        /*04f0*/ 	.word	0x0000c620


	//   ....[113]....
        /*04f4*/ 	.word	0x0000c650


	//   ....[114]....
        /*04f8*/ 	.word	0x0000c690


	//   ....[115]....
        /*04fc*/ 	.word	0x0000c6d0


	//   ....[116]....
        /*0500*/ 	.word	0x0000c6f0


	//   ....[117]....
        /*0504*/ 	.word	0x0000c720


	//   ....[118]....
        /*0508*/ 	.word	0x0000c750


	//   ....[119]....
        /*050c*/ 	.word	0x0000c7a0


	//   ....[120]....
        /*0510*/ 	.word	0x0000c7b0


	//   ....[121]....
        /*0514*/ 	.word	0x0000c7d0


	//   ....[122]....
        /*0518*/ 	.word	0x0000c820


	//   ....[123]....
        /*051c*/ 	.word	0x0000c840


	//   ....[124]....
        /*0520*/ 	.word	0x0000c870


	//   ....[125]....
        /*0524*/ 	.word	0x0000c8c0


	//   ....[126]....
        /*0528*/ 	.word	0x0000c8f0


	//   ....[127]....
        /*052c*/ 	.word	0x0000c900


	//   ....[128]....
        /*0530*/ 	.word	0x0000ca00


	//   ....[129]....
        /*0534*/ 	.word	0x0000ca20


	//   ....[130]....
        /*0538*/ 	.word	0x0000ca40


	//   ....[131]....
        /*053c*/ 	.word	0x0000ca70


	//   ....[132]....
        /*0540*/ 	.word	0x0000ca90


	//   ....[133]....
        /*0544*/ 	.word	0x0000cb20


	//   ....[134]....
        /*0548*/ 	.word	0x0000cb40


	//   ....[135]....
        /*054c*/ 	.word	0x0000d3c0


	//   ....[136]....
        /*0550*/ 	.word	0x0000d3f0


	//   ....[137]....
        /*0554*/ 	.word	0x0000d420


	//   ....[138]....
        /*0558*/ 	.word	0x0000d450


	//   ....[139]....
        /*055c*/ 	.word	0x0000d480


	//   ....[140]....
        /*0560*/ 	.word	0x0000d4b0


	//   ....[141]....
        /*0564*/ 	.word	0x0000d4e0


	//   ....[142]....
        /*0568*/ 	.word	0x0000d500


	//   ....[143]....
        /*056c*/ 	.word	0x0000d530


	//   ....[144]....
        /*0570*/ 	.word	0x0000d540


	//   ....[145]....
        /*0574*/ 	.word	0x0000d550


	//   ....[146]....
        /*0578*/ 	.word	0x0000d560


	//   ....[147]....
        /*057c*/ 	.word	0x0000d570


	//   ....[148]....
        /*0580*/ 	.word	0x0000d580


	//   ....[149]....
        /*0584*/ 	.word	0x0000d5b0


	//   ....[150]....
        /*0588*/ 	.word	0x0000d5d0


	//----- nvinfo : EIATTR_EXIT_INSTR_OFFSETS
	.align		4
.L_316:
        /*058c*/ 	.byte	0x04, 0x1c
        /*058e*/ 	.short	(.L_318 - .L_317)


	//   ....[0]....
.L_317:
        /*0590*/ 	.word	0x00000450


	//   ....[1]....
        /*0594*/ 	.word	0x0000cbd0


	//   ....[2]....
        /*0598*/ 	.word	0x0000cc10


	//   ....[3]....
        /*059c*/ 	.word	0x0000d730


	//   ....[4]....
        /*05a0*/ 	.word	0x0000d770


	//----- nvinfo : EIATTR_CTAIDZ_USED
	.align		4
.L_318:
        /*05a4*/ 	.byte	0x01, 0x04
	.zero		2


	//----- nvinfo : EIATTR_MAX_THREADS
	.align		4
        /*05a8*/ 	.byte	0x04, 0x05
        /*05aa*/ 	.short	(.L_320 - .L_319)
.L_319:
        /*05ac*/ 	.word	0x00000080
        /*05b0*/ 	.word	0x00000001
        /*05b4*/ 	.word	0x00000001


	//----- nvinfo : EIATTR_CRS_STACK_SIZE
	.align		4
.L_320:
        /*05b8*/ 	.byte	0x04, 0x1e
        /*05ba*/ 	.short	(.L_322 - .L_321)
.L_321:
        /*05bc*/ 	.word	0x00000000
.L_322:


//--------------------- .nv.info._ZN7cutlass13device_kernelIN5flash19enable_sm80_to_sm89INS1_16FlashAttnFwdSm80INS1_25CollectiveMainloopFwdSm80ILi4ELi1ELb0EN4cute5tupleIJNS5_1CILi128EEENS7_ILi112EEENS7_ILi64EEEEEELi64ENS_6half_tEfNS_4arch4Sm80ELb0ELb0ELb0ELb1ELb1ELb1ELb1ELb0EEENS1_21CollectiveEpilogueFwdINS6_IJS8_SA_S9_EEENS6_IJNS7_ILi1EEESI_SI_EEESC_SE_Li128ELb1ELb1ELb0ELb0EEENS1_19SingleTileSchedulerILb1ELb0ELb1ELi128EEEEEEEEEvNT_6ParamsE --------------------------
	.section	.nv.info._ZN7cutlass13device_kernelIN5flash19enable_sm80_to_sm89INS1_16FlashAttnFwdSm80INS1_25CollectiveMainloopFwdSm80ILi4ELi1ELb0EN4cute5tupleIJNS5_1CILi128EEENS7_ILi112EEENS7_ILi64EEEEEELi64ENS_6half_tEfNS_4arch4Sm80ELb0ELb0ELb0ELb1ELb1ELb1ELb1ELb0EEENS1_21CollectiveEpilogueFwdINS6_IJS8_SA_S9_EEENS6_IJNS7_ILi1EEESI_SI_EEESC_SE_Li128ELb1ELb1ELb0ELb0EEENS1_19SingleTileSchedulerILb1ELb0ELb1ELi128EEEEEEEEEvNT_6ParamsE,"",@"SHT_CUDA_INFO"
	.sectionflags	@""
	.align	4


	//----- nvinfo : EIATTR_CUDA_API_VERSION
	.align		4
        /*0000*/ 	.byte	0x04, 0x37
        /*0002*/ 	.short	(.L_324 - .L_323)
.L_323:
        /*0004*/ 	.word	0x00000082


	//----- nvinfo : EIATTR_SW2861232_WAR
	.align		4
.L_324:
        /*0008*/ 	.byte	0x01, 0x35
	.zero		2


	//----- nvinfo : EIATTR_PARAM_CBANK
	.align		4
        /*000c*/ 	.byte	0x04, 0x0a
        /*000e*/ 	.short	(.L_326 - .L_325)
	.align		4
.L_325:
        /*0010*/ 	.word	index@(.nv.constant0._ZN7cutlass13device_kernelIN5flash19enable_sm80_to_sm89INS1_16FlashAttnFwdSm80INS1_25CollectiveMainloopFwdSm80ILi4ELi1ELb0EN4cute5tupleIJNS5_1CILi128EEENS7_ILi112EEENS7_ILi64EEEEEELi64ENS_6half_tEfNS_4arch4Sm80ELb0ELb0ELb0ELb1ELb1ELb1ELb1ELb0EEENS1_21CollectiveEpilogueFwdINS6_IJS8_SA_S9_EEENS6_IJNS7_ILi1EEESI_SI_EEESC_SE_Li128ELb1ELb1ELb0ELb0EEENS1_19SingleTileSchedulerILb1ELb0ELb1ELi128EEEEEEEEEvNT_6ParamsE)
        /*0014*/ 	.short	0x0160
        /*0016*/ 	.short	0x0418


	//----- nvinfo : EIATTR_CBANK_PARAM_SIZE
	.align		4
.L_326:
        /*0018*/ 	.byte	0x03, 0x19
        /*001a*/ 	.short	0x0418


	//----- nvinfo : EIATTR_KPARAM_INFO
	.align		4
        /*001c*/ 	.byte	0x04, 0x17
        /*001e*/ 	.short	(.L_328 - .L_327)
.L_327:
        /*0020*/ 	.word	0x00000000
        /*0024*/ 	.short	0x0000
        /*0026*/ 	.short	0x0000
        /*0028*/ 	.byte	0x00, 0xf0, 0x61, 0x10


	//----- nvinfo : EIATTR_MAXREG_COUNT
	.align		4
.L_328:
        /*002c*/ 	.byte	0x03, 0x1b
        /*002e*/ 	.short	0x00ff


	//----- nvinfo : EIATTR_NUM_BARRIERS
	.align		4
        /*0030*/ 	.byte	0x02, 0x4c
        /*0032*/ 	.byte	0x02
	.zero		1


	//----- nvinfo : EIATTR_ANNOTATIONS
	.align		4
        /*0034*/ 	.byte	0x04, 0x55
        /*0036*/ 	.short	(.L_330 - .L_329)


	//   ....[0]....
.L_329:
        /* <DEDUP_REMOVED lines=17> */


	//----- nvinfo : EIATTR_MERCURY_ISA_VERSION
	.align		4
.L_330:
        /*0138*/ 	.byte	0x03, 0x5f
        /*013a*/ 	.short	0x0000


	//----- nvinfo : EIATTR_COOP_GROUP_MASK_REGIDS
	.align		4
        /*013c*/ 	.byte	0x04, 0x29
        /*013e*/ 	.short	(.L_332 - .L_331)


	//   ....[0]....
.L_331:
        /*0140*/ 	.word	0xffffffff


	//   ....[1]....
        /*0144*/ 	.word	0xffffffff


	//   ....[2]....
        /*0148*/ 	.word	0xffffffff


	//   ....[3]....
        /*014c*/ 	.word	0xffffffff


	//   ....[4]....
        /*0150*/ 	.word	0xffffffff


	//   ....[5]....
        /*0154*/ 	.word	0xffffffff


	//   ....[6]....
        /*0158*/ 	.word	0xffffffff


	//   ....[7]....
        /*015c*/ 	.word	0xffffffff


	//   ....[8]....
        /*0160*/ 	.word	0xffffffff


	//   ....[9]....
        /*0164*/ 	.word	0xffffffff


	//   ....[10]....
        /*0168*/ 	.word	0xffffffff


	//   ....[11]....
        /*016c*/ 	.word	0xffffffff


	//   ....[12]....
        /*0170*/ 	.word	0xffffffff


	//   ....[13]....
        /*0174*/ 	.word	0xffffffff


	//   ....[14]....
        /*0178*/ 	.word	0xffffffff


	//   ....[15]....
        /*017c*/ 	.word	0xffffffff


	//   ....[16]....
        /*0180*/ 	.word	0xffffffff


	//   ....[17]....
        /*0184*/ 	.word	0xffffffff


	//   ....[18]....
        /*0188*/ 	.word	0xffffffff


	//   ....[19]....
        /*018c*/ 	.word	0xffffffff


	//   ....[20]....
        /*0190*/ 	.word	0xffffffff


	//   ....[21]....
        /*0194*/ 	.word	0xffffffff


	//   ....[22]....
        /*0198*/ 	.word	0xffffffff


	//   ....[23]....
        /*019c*/ 	.word	0xffffffff


	//   ....[24]....
        /*01a0*/ 	.word	0xffffffff


	//   ....[25]....
        /*01a4*/ 	.word	0xffffffff


	//   ....[26]....
        /*01a8*/ 	.word	0xffffffff


	//   ....[27]....
        /*01ac*/ 	.word	0xffffffff


	//   ....[28]....
        /*01b0*/ 	.word	0xffffffff


	//   ....[29]....
        /*01b4*/ 	.word	0xffffffff


	//   ....[30]....
        /*01b8*/ 	.word	0xffffffff


	//   ....[31]....
        /*01bc*/ 	.word	0xffffffff


	//   ....[32]....
        /*01c0*/ 	.word	0xffffffff


	//   ....[33]....
        /*01c4*/ 	.word	0xffffffff


	//   ....[34]....
        /*01c8*/ 	.word	0xffffffff


	//   ....[35]....
        /*01cc*/ 	.word	0xffffffff


	//   ....[36]....
        /*01d0*/ 	.word	0xffffffff


	//   ....[37]....
        /*01d4*/ 	.word	0xffffffff


	//   ....[38]....
        /*01d8*/ 	.word	0xffffffff


	//   ....[39]....
        /*01dc*/ 	.word	0xffffffff


	//   ....[40]....
        /*01e0*/ 	.word	0xffffffff


	//   ....[41]....
        /*01e4*/ 	.word	0xffffffff


	//   ....[42]....
        /*01e8*/ 	.word	0xffffffff


	//   ....[43]....
        /*01ec*/ 	.word	0xffffffff


	//   ....[44]....
        /*01f0*/ 	.word	0xffffffff


	//   ....[45]....
        /*01f4*/ 	.word	0xffffffff


	//   ....[46]....
        /*01f8*/ 	.word	0xffffffff


	//   ....[47]....
        /*01fc*/ 	.word	0xffffffff


	//   ....[48]....
        /*0200*/ 	.word	0xffffffff


	//   ....[49]....
        /*0204*/ 	.word	0xffffffff


	//   ....[50]....
        /*0208*/ 	.word	0xffffffff


	//   ....[51]....
        /*020c*/ 	.word	0xffffffff


	//   ....[52]....
        /*0210*/ 	.word	0xffffffff


	//   ....[53]....
        /*0214*/ 	.word	0xffffffff


	//   ....[54]....
        /*0218*/ 	.word	0xffffffff


	//   ....[55]....
        /*021c*/ 	.word	0xffffffff


	//   ....[56]....
        /*0220*/ 	.word	0xffffffff


	//   ....[57]....
        /*0224*/ 	.word	0xffffffff


	//   ....[58]....
        /*0228*/ 	.word	0xffffffff


	//   ....[59]....
        /*022c*/ 	.word	0xffffffff


	//   ....[60]....
        /*0230*/ 	.word	0xffffffff


	//   ....[61]....
        /*0234*/ 	.word	0xffffffff


	//   ....[62]....
        /*0238*/ 	.word	0xffffffff


	//   ....[63]....
        /*023c*/ 	.word	0xffffffff


	//   ....[64]....
        /*0240*/ 	.word	0xffffffff


	//   ....[65]....
        /*0244*/ 	.word	0xffffffff


	//   ....[66]....
        /*0248*/ 	.word	0xffffffff


	//   ....[67]....
        /*024c*/ 	.word	0xffffffff


	//   ....[68]....
        /*0250*/ 	.word	0xffffffff


	//   ....[69]....
        /*0254*/ 	.word	0xffffffff


	//   ....[70]....
        /*0258*/ 	.word	0xffffffff


	//   ....[71]....
        /*025c*/ 	.word	0xffffffff


	//   ....[72]....
        /*0260*/ 	.word	0xffffffff


	//   ....[73]....
        /*0264*/ 	.word	0xffffffff


	//   ....[74]....
        /*0268*/ 	.word	0xffffffff


	//   ....[75]....
        /*026c*/ 	.word	0xffffffff


	//   ....[76]....
        /*0270*/ 	.word	0xffffffff


	//   ....[77]....
        /*0274*/ 	.word	0xffffffff


	//   ....[78]....
        /*0278*/ 	.word	0xffffffff


	//   ....[79]....
        /*027c*/ 	.word	0xffffffff


	//   ....[80]....
        /*0280*/ 	.word	0xffffffff


	//   ....[81]....
        /*0284*/ 	.word	0xffffffff


	//   ....[82]....
        /*0288*/ 	.word	0xffffffff


	//   ....[83]....
        /*028c*/ 	.word	0xffffffff


	//   ....[84]....
        /*0290*/ 	.word	0xffffffff


	//   ....[85]....
        /*0294*/ 	.word	0xffffffff


	//   ....[86]....
        /*0298*/ 	.word	0xffffffff


	//   ....[87]....
        /*029c*/ 	.word	0xffffffff


	//   ....[88]....
        /*02a0*/ 	.word	0xffffffff


	//   ....[89]....
        /*02a4*/ 	.word	0xffffffff


	//   ....[90]....
        /*02a8*/ 	.word	0xffffffff


	//   ....[91]....
        /*02ac*/ 	.word	0xffffffff


	//   ....[92]....
        /*02b0*/ 	.word	0xffffffff


	//   ....[93]....
        /*02b4*/ 	.word	0xffffffff


	//   ....[94]....
        /*02b8*/ 	.word	0xffffffff


	//   ....[95]....
        /*02bc*/ 	.word	0xffffffff


	//   ....[96]....
        /*02c0*/ 	.word	0xffffffff


	//   ....[97]....
        /*02c4*/ 	.word	0xffffffff


	//   ....[98]....
        /*02c8*/ 	.word	0xffffffff


	//   ....[99]....
        /*02cc*/ 	.word	0xffffffff


	//   ....[100]....
        /*02d0*/ 	.word	0xffffffff


	//   ....[101]....
        /*02d4*/ 	.word	0xffffffff


	//   ....[102]....
        /*02d8*/ 	.word	0xffffffff


	//   ....[103]....
        /*02dc*/ 	.word	0xffffffff


	//   ....[104]....
        /*02e0*/ 	.word	0xffffffff


	//   ....[105]....
        /*02e4*/ 	.word	0xffffffff


	//   ....[106]....
        /*02e8*/ 	.word	0xffffffff


	//   ....[107]....
        /*02ec*/ 	.word	0xffffffff


	//   ....[108]....
        /*02f0*/ 	.word	0xffffffff


	//   ....[109]....
        /*02f4*/ 	.word	0xffffffff


	//   ....[110]....
        /*02f8*/ 	.word	0xffffffff


	//   ....[111]....
        /*02fc*/ 	.word	0xffffffff


	//   ....[112]....
        /*0300*/ 	.word	0xffffffff


	//   ....[113]....
        /*0304*/ 	.word	0xffffffff


	//   ....[114]....
        /*0308*/ 	.word	0xffffffff


	//   ....[115]....
        /*030c*/ 	.word	0xffffffff


	//   ....[116]....
        /*0310*/ 	.word	0xffffffff


	//   ....[117]....
        /*0314*/ 	.word	0xffffffff


	//   ....[118]....
        /*0318*/ 	.word	0xffffffff


	//   ....[119]....
        /*031c*/ 	.word	0xffffffff


	//   ....[120]....
        /*0320*/ 	.word	0xffffffff


	//   ....[121]....
        /*0324*/ 	.word	0xffffffff


	//   ....[122]....
        /*0328*/ 	.word	0xffffffff


	//   ....[123]....
        /*032c*/ 	.word	0xffffffff


	//   ....[124]....
        /*0330*/ 	.word	0xffffffff


	//   ....[125]....
        /*0334*/ 	.word	0xffffffff


	//   ....[126]....
        /*0338*/ 	.word	0xffffffff


	//   ....[127]....
        /*033c*/ 	.word	0xffffffff


	//   ....[128]....
        /*0340*/ 	.word	0xffffffff


	//   ....[129]....
        /*0344*/ 	.word	0xffffffff


	//   ....[130]....
        /*0348*/ 	.word	0xffffffff


	//   ....[131]....
        /*034c*/ 	.word	0xffffffff


	//   ....[132]....
        /*0350*/ 	.word	0xffffffff


	//   ....[133]....
        /*0354*/ 	.word	0xffffffff


	//   ....[134]....
        /*0358*/ 	.word	0xffffffff


	//   ....[135]....
        /*035c*/ 	.word	0xffffffff


	//   ....[136]....
        /*0360*/ 	.word	0xffffffff


	//   ....[137]....
        /*0364*/ 	.word	0xffffffff


	//   ....[138]....
        /*0368*/ 	.word	0xffffffff


	//   ....[139]....
        /*036c*/ 	.word	0xffffffff


	//   ....[140]....
        /*0370*/ 	.word	0xffffffff


	//   ....[141]....
        /*0374*/ 	.word	0xffffffff


	//   ....[142]....
        /*0378*/ 	.word	0xffffffff


	//   ....[143]....
        /*037c*/ 	.word	0xffffffff


	//   ....[144]....
        /*0380*/ 	.word	0xffffffff


	//   ....[145]....
        /*0384*/ 	.word	0xffffffff


	//   ....[146]....
        /*0388*/ 	.word	0xffffffff


	//   ....[147]....
        /*038c*/ 	.word	0xffffffff


	//   ....[148]....
        /*0390*/ 	.word	0xffffffff


	//   ....[149]....
        /*0394*/ 	.word	0xffffffff


	//   ....[150]....
        /*0398*/ 	.word	0xffffffff


	//   ....[151]....
        /*039c*/ 	.word	0xffffffff


	//   ....[152]....
        /*03a0*/ 	.word	0xffffffff


	//   ....[153]....
        /*03a4*/ 	.word	0xffffffff


	//   ....[154]....
        /*03a8*/ 	.word	0xffffffff


	//   ....[155]....
        /*03ac*/ 	.word	0xffffffff


	//   ....[156]....
        /*03b0*/ 	.word	0xffffffff


	//   ....[157]....
        /*03b4*/ 	.word	0xffffffff


	//   ....[158]....
        /*03b8*/ 	.word	0xffffffff


	//   ....[159]....
        /*03bc*/ 	.word	0xffffffff


	//   ....[160]....
        /*03c0*/ 	.word	0xffffffff


	//   ....[161]....
        /*03c4*/ 	.word	0xffffffff


	//   ....[162]....
        /*03c8*/ 	.word	0xffffffff


	//   ....[163]....
        /*03cc*/ 	.word	0xffffffff


	//   ....[164]....
        /*03d0*/ 	.word	0xffffffff


	//   ....[165]....
        /*03d4*/ 	.word	0xffffffff


	//   ....[166]....
        /*03d8*/ 	.word	0xffffffff


	//   ....[167]....
        /*03dc*/ 	.word	0xffffffff


	//   ....[168]....
        /*03e0*/ 	.word	0xffffffff


	//   ....[169]....
        /*03e4*/ 	.word	0xffffffff


	//   ....[170]....
        /*03e8*/ 	.word	0xffffffff


	//   ....[171]....
        /*03ec*/ 	.word	0xffffffff


	//   ....[172]....
        /*03f0*/ 	.word	0xffffffff


	//   ....[173]....
        /*03f4*/ 	.word	0xffffffff


	//   ....[174]....
        /*03f8*/ 	.word	0xffffffff


	//   ....[175]....
        /*03fc*/ 	.word	0xffffffff


	//   ....[176]....
        /*0400*/ 	.word	0xffffffff


	//   ....[177]....
        /*0404*/ 	.word	0xffffffff


	//   ....[178]....
        /*0408*/ 	.word	0xffffffff


	//   ....[179]....
        /*040c*/ 	.word	0xffffffff


	//   ....[180]....
        /*0410*/ 	.word	0xffffffff


	//   ....[181]....
        /*0414*/ 	.word	0xffffffff


	//   ....[182]....
        /*0418*/ 	.word	0xffffffff


	//----- nvinfo : EIATTR_COOP_GROUP_INSTR_OFFSETS
	.align		4
.L_332:
        /*041c*/ 	.byte	0x04, 0x28
        /*041e*/ 	.short	(.L_334 - .L_333)


	//   ....[0]....
.L_333:
        /*0420*/ 	.word	0x000000a0


	//   ....[1]....
        /*0424*/ 	.word	0x00002b60


	//   ....[2]....
        /*0428*/ 	.word	0x00002bb0


	//   ....[3]....
        /*042c*/ 	.word	0x000033a0


	//   ....[4]....
        /*0430*/ 	.word	0x000033c0


	//   ....[5]....
        /*0434*/ 	.word	0x00003b30


	//   ....[6]....
        /*0438*/ 	.word	0x00003b50


	//   ....[7]....
        /*043c*/ 	.word	0x000042c0


	//   ....[8]....
        /*0440*/ 	.word	0x000042d0


	//   ....[9]....
        /*0444*/ 	.word	0x00004b80


	//   ....[10]....
        /*0448*/ 	.word	0x00004bd0


	//   ....[11]....
        /*044c*/ 	.word	0x000058d0


	//   ....[12]....
        /*0450*/ 	.word	0x00005900


	//   ....[13]....
        /*0454*/ 	.word	0x00006040


	//   ....[14]....
        /*0458*/ 	.word	0x00006070


	//   ....[15]....
        /*045c*/ 	.word	0x000067b0


	//   ....[16]....
        /*0460*/ 	.word	0x000067d0


	//   ....[17]....
        /*0464*/ 	.word	0x00006f30


	//   ....[18]....
        /*0468*/ 	.word	0x00006f60


	//   ....[19]....
        /*046c*/ 	.word	0x000070a0


	//   ....[20]....
        /*0470*/ 	.word	0x000070d0


	//   ....[21]....
        /*0474*/ 	.word	0x000071c0


	//   ....[22]....
        /*0478*/ 	.word	0x000071f0


	//   ....[23]....
        /*047c*/ 	.word	0x000072e0


	//   ....[24]....
        /*0480*/ 	.word	0x00007300


	//   ....[25]....
        /*0484*/ 	.word	0x00007b60


	//   ....[26]....
        /*0488*/ 	.word	0x00007b80


	//   ....[27]....
        /*048c*/ 	.word	0x00007c70


	//   ....[28]....
        /*0490*/ 	.word	0x00007ca0


	//   ....[29]....
        /*0494*/ 	.word	0x00007d90


	//   ....[30]....
        /*0498*/ 	.word	0x00007dc0


	//   ....[31]....
        /*049c*/ 	.word	0x00007eb0


	//   ....[32]....
        /*04a0*/ 	.word	0x00007ee0


	//   ....[33]....
        /*04a4*/ 	.word	0x00008a00


	//   ....[34]....
        /*04a8*/ 	.word	0x00008a30


	//   ....[35]....
        /*04ac*/ 	.word	0x00008a60


	//   ....[36]....
        /*04b0*/ 	.word	0x00008a80


	//   ....[37]....
        /*04b4*/ 	.word	0x00008aa0


	//   ....[38]....
        /*04b8*/ 	.word	0x00008ae0


	//   ....[39]....
        /*04bc*/ 	.word	0x00008b00


	//   ....[40]....
        /*04c0*/ 	.word	0x00008b40


	//   ....[41]....
        /*04c4*/ 	.word	0x00008b80


	//   ....[42]....
        /*04c8*/ 	.word	0x00008bb0


	//   ....[43]....
        /*04cc*/ 	.word	0x00008bd0


	//   ....[44]....
        /*04d0*/ 	.word	0x00008c50


	//   ....[45]....
        /*04d4*/ 	.word	0x00008c60


	//   ....[46]....
        /*04d8*/ 	.word	0x00008ce0


	//   ....[47]....
        /*04dc*/ 	.word	0x00008d40


	//   ....[48]....
        /*04e0*/ 	.word	0x00008df0


	//   ....[49]....
        /*04e4*/ 	.word	0x000091f0


	//   ....[50]....
        /*04e8*/ 	.word	0x00009220


	//   ....[51]....
        /*04ec*/ 	.word	0x00009250


	//   ....[52]....
        /*04f0*/ 	.word	0x00009270


	//   ....[53]....
        /*04f4*/ 	.word	0x00009280


	//   ....[54]....
        /*04f8*/ 	.word	0x000092a0


	//   ....[55]....
        /*04fc*/ 	.word	0x000092b0


	//   ....[56]....
        /*0500*/ 	.word	0x000092d0


	//   ....[57]....
        /*0504*/ 	.word	0x000092e0


	//   ....[58]....
        /*0508*/ 	.word	0x00009310


	//   ....[59]....
        /*050c*/ 	.word	0x00009340


	//   ....[60]....
        /*0510*/ 	.word	0x00009370


	//   ....[61]....
        /*0514*/ 	.word	0x00009390


	//   ....[62]....
        /*0518*/ 	.word	0x000093c0


	//   ....[63]....
        /*051c*/ 	.word	0x0000d010


	//   ....[64]....
        /*0520*/ 	.word	0x0000d020


	//   ....[65]....
        /*0524*/ 	.word	0x0000d040


	//   ....[66]....
        /*0528*/ 	.word	0x0000d180


	//   ....[67]....
        /*052c*/ 	.word	0x0000d190


	//   ....[68]....
        /*0530*/ 	.word	0x0000d1b0


	//   ....[69]....
        /*0534*/ 	.word	0x0000d210


	//   ....[70]....
        /*0538*/ 	.word	0x0000d230


	//   ....[71]....
        /*053c*/ 	.word	0x0000d2e0


	//   ....[72]....
        /*0540*/ 	.word	0x0000d2f0


	//   ....[73]....
        /*0544*/ 	.word	0x0000d330


	//   ....[74]....
        /*0548*/ 	.word	0x0000d340


	//   ....[75]....
        /*054c*/ 	.word	0x0000d370


	//   ....[76]....
        /*0550*/ 	.word	0x0000d410


	//   ....[77]....
        /*0554*/ 	.word	0x0000dde0


	//   ....[78]....
        /*0558*/ 	.word	0x0000de00


	//   ....[79]....
        /*055c*/ 	.word	0x0000de10


	//   ....[80]....
        /*0560*/ 	.word	0x0000de20


	//   ....[81]....
        /*0564*/ 	.word	0x0000de30


	//   ....[82]....
        /*0568*/ 	.word	0x0000de40


	//   ....[83]....
        /*056c*/ 	.word	0x0000de50


	//   ....[84]....
        /*0570*/ 	.word	0x0000de60


	//   ....[85]....
        /*0574*/ 	.word	0x0000de80


	//   ....[86]....
        /*0578*/ 	.word	0x0000dea0


	//   ....[87]....
        /*057c*/ 	.word	0x0000dec0


	//   ....[88]....
        /*0580*/ 	.word	0x0000def0


	//   ....[89]....
        /*0584*/ 	.word	0x0000df10


	//   ....[90]....
        /*0588*/ 	.word	0x0000df30


	//   ....[91]....
        /*058c*/ 	.word	0x0000ef00


	//   ....[92]....
        /*0590*/ 	.word	0x0000ef40


	//   ....[93]....
        /*0594*/ 	.word	0x0000f050


	//   ....[94]....
        /*0598*/ 	.word	0x0000f080


	//   ....[95]....
        /*059c*/ 	.word	0x0000f0b0


	//   ....[96]....
        /*05a0*/ 	.word	0x0000f1d0


	//   ....[97]....
        /*05a4*/ 	.word	0x0000f290


	//   ....[98]....
        /*05a8*/ 	.word	0x0000f410


	//   ....[99]....
        /*05ac*/ 	.word	0x00012390


	//   ....[100]....
        /*05b0*/ 	.word	0x000123b0


	//   ....[101]....
        /*05b4*/ 	.word	0x000123c0


	//   ....[102]....
        /*05b8*/ 	.word	0x000123d0


	//   ....[103]....
        /*05bc*/ 	.word	0x000123e0


	//   ....[104]....
        /*05c0*/ 	.word	0x000123f0


	//   ....[105]....
        /*05c4*/ 	.word	0x00012400


	//   ....[106]....
        /*05c8*/ 	.word	0x00012420


	//   ....[107]....
        /*05cc*/ 	.word	0x00012430


	//   ....[108]....
        /*05d0*/ 	.word	0x00012450


	//   ....[109]....
        /*05d4*/ 	.word	0x000124a0


	//   ....[110]....
        /*05d8*/ 	.word	0x000124e0


	//   ....[111]....
        /*05dc*/ 	.word	0x00012500


	//   ....[112]....
        /*05e0*/ 	.word	0x00012510


	//   ....[113]....
        /*05e4*/ 	.word	0x00012910


	//   ....[114]....
        /*05e8*/ 	.word	0x00012940


	//   ....[115]....
        /*05ec*/ 	.word	0x00012950


	//   ....[116]....
        /*05f0*/ 	.word	0x00012970


	//   ....[117]....
        /*05f4*/ 	.word	0x00012990


	//   ....[118]....
        /*05f8*/ 	.word	0x000129c0


	//   ....[119]....
        /*05fc*/ 	.word	0x000129e0


	//   ....[120]....
        /*0600*/ 	.word	0x00012a00


	//   ....[121]....
        /*0604*/ 	.word	0x00012a30


	//   ....[122]....
        /*0608*/ 	.word	0x00012a50


	//   ....[123]....
        /*060c*/ 	.word	0x00012a70


	//   ....[124]....
        /*0610*/ 	.word	0x00012ab0


	//   ....[125]....
        /*0614*/ 	.word	0x00012b60


	//   ....[126]....
        /*0618*/ 	.word	0x00012b80


	//   ....[127]....
        /*061c*/ 	.word	0x000137d0


	//   ....[128]....
        /*0620*/ 	.word	0x00013850


	//   ....[129]....
        /*0624*/ 	.word	0x00013950


	//   ....[130]....
        /*0628*/ 	.word	0x000139b0


	//   ....[131]....
        /*062c*/ 	.word	0x000139e0


	//   ....[132]....
        /*0630*/ 	.word	0x00013ae0


	//   ....[133]....
        /*0634*/ 	.word	0x00013d60


	//   ....[134]....
        /*0638*/ 	.word	0x00014090


	//   ....[135]....
        /*063c*/ 	.word	0x00016440


	//   ....[136]....
        /*0640*/ 	.word	0x00016470


	//   ....[137]....
        /*0644*/ 	.word	0x000164b0


	//   ....[138]....
        /*0648*/ 	.word	0x000164c0


	//   ....[139]....
        /*064c*/ 	.word	0x00016790


	//   ....[140]....
        /*0650*/ 	.word	0x000167a0


	//   ....[141]....
        /*0654*/ 	.word	0x000167e0


	//   ....[142]....
        /*0658*/ 	.word	0x00016800


	//   ....[143]....
        /*065c*/ 	.word	0x000179e0


	//   ....[144]....
        /*0660*/ 	.word	0x00017a00


	//   ....[145]....
        /*0664*/ 	.word	0x00017a30


	//   ....[146]....
        /*0668*/ 	.word	0x00017a60


	//   ....[147]....
        /*066c*/ 	.word	0x00017aa0


	//   ....[148]....
        /*0670*/ 	.word	0x00017ad0


	//   ....[149]....
        /*0674*/ 	.word	0x00017b10


	//   ....[150]....
        /*0678*/ 	.word	0x00017b30


	//   ....[151]....
        /*067c*/ 	.word	0x00017b80


	//   ....[152]....
        /*0680*/ 	.word	0x00017b90


	//   ....[153]....
        /*0684*/ 	.word	0x00017ba0


	//   ....[154]....
        /*0688*/ 	.word	0x00017bc0


	//   ....[155]....
        /*068c*/ 	.word	0x00017c10


	//   ....[156]....
        /*0690*/ 	.word	0x00017c30


	//   ....[157]....
        /*0694*/ 	.word	0x00017c60


	//   ....[158]....
        /*0698*/ 	.word	0x00017ca0


	//   ....[159]....
        /*069c*/ 	.word	0x00017cf0


	//   ....[160]....
        /*06a0*/ 	.word	0x00017db0


	//   ....[161]....
        /*06a4*/ 	.word	0x00017dd0


	//   ....[162]....
        /*06a8*/ 	.word	0x00017e20


	//   ....[163]....
        /*06ac*/ 	.word	0x00017e40


	//   ....[164]....
        /*06b0*/ 	.word	0x00017e70


	//   ....[165]....
        /*06b4*/ 	.word	0x00017ea0


	//   ....[166]....
        /*06b8*/ 	.word	0x00017f40


	//   ....[167]....
        /*06bc*/ 	.word	0x000187d0


	//   ....[168]....
        /*06c0*/ 	.word	0x00018800


	//   ....[169]....
        /*06c4*/ 	.word	0x00018830


	//   ....[170]....
        /*06c8*/ 	.word	0x00018860


	//   ....[171]....
        /*06cc*/ 	.word	0x00018890


	//   ....[172]....
        /*06d0*/ 	.word	0x000188c0


	//   ....[173]....
        /*06d4*/ 	.word	0x000188f0


	//   ....[174]....
        /*06d8*/ 	.word	0x00018910


	//   ....[175]....
        /*06dc*/ 	.word	0x00018930


	//   ....[176]....
        /*06e0*/ 	.word	0x00018950


	//   ....[177]....
        /*06e4*/ 	.word	0x00018960


	//   ....[178]....
        /*06e8*/ 	.word	0x00018970


	//   ....[179]....
        /*06ec*/ 	.word	0x00018980


	//   ....[180]....
        /*06f0*/ 	.word	0x00018990


	//   ....[181]....
        /*06f4*/ 	.word	0x000189a0


	//   ....[182]....
        /*06f8*/ 	.word	0x000189d0


	//----- nvinfo : EIATTR_EXIT_INSTR_OFFSETS
	.align		4
.L_334:
        /*06fc*/ 	.byte	0x04, 0x1c
        /*06fe*/ 	.short	(.L_336 - .L_335)


	//   ....[0]....
.L_335:
        /*0700*/ 	.word	0x00000450


	//   ....[1]....
        /*0704*/ 	.word	0x00017fe0


	//   ....[2]....
        /*0708*/ 	.word	0x00018020


	//   ....[3]....
        /*070c*/ 	.word	0x00018b60


	//   ....[4]....
        /*0710*/ 	.word	0x00018ba0


	//----- nvinfo : EIATTR_CTAIDZ_USED
	.align		4
.L_336:
        /*0714*/ 	.byte	0x01, 0x04
	.zero		2


	//----- nvinfo : EIATTR_MAX_THREADS
	.align		4
        /*0718*/ 	.byte	0x04, 0x05
        /*071a*/ 	.short	(.L_338 - .L_337)
.L_337:
        /*071c*/ 	.word	0x00000080
        /*0720*/ 	.word	0x00000001
        /*0724*/ 	.word	0x00000001


	//----- nvinfo : EIATTR_CRS_STACK_SIZE
	.align		4
.L_338:
        /*0728*/ 	.byte	0x04, 0x1e
        /*072a*/ 	.short	(.L_340 - .L_339)
.L_339:
        /*072c*/ 	.word	0x00000000
.L_340:


//--------------------- .nv.info._ZN7cutlass13device_kernelIN5flash19enable_sm80_to_sm89INS1_16FlashAttnFwdSm80INS1_25CollectiveMainloopFwdSm80ILi4ELi1ELb0EN4cute5tupleIJNS5_1CILi128EEENS7_ILi96EEENS7_ILi64EEEEEELi64ENS_6half_tEfNS_4arch4Sm80ELb0ELb1ELb0ELb0ELb1ELb0ELb1ELb0EEENS1_21CollectiveEpilogueFwdINS6_IJS8_SA_S9_EEENS6_IJNS7_ILi1EEESI_SI_EEESC_SE_Li128ELb0ELb1ELb0ELb0EEENS1_19SingleTileSchedulerILb0ELb0ELb1ELi128EEEEEEEEEvNT_6ParamsE --------------------------
	.section	.nv.info._ZN7cutlass13device_kernelIN5flash19enable_sm80_to_sm89INS1_16FlashAttnFwdSm80INS1_25CollectiveMainloopFwdSm80ILi4ELi1ELb0EN4cute5tupleIJNS5_1CILi128EEENS7_ILi96EEENS7_ILi64EEEEEELi64ENS_6half_tEfNS_4arch4Sm80ELb0ELb1ELb0ELb0ELb1ELb0ELb1ELb0EEENS1_21CollectiveEpilogueFwdINS6_IJS8_SA_S9_EEENS6_IJNS7_ILi1EEESI_SI_EEESC_SE_Li128ELb0ELb1ELb0ELb0EEENS1_19SingleTileSchedulerILb0ELb0ELb1ELi128EEEEEEEEEvNT_6ParamsE,"",@"SHT_CUDA_INFO"
	.sectionflags	@""
	.align	4


	//----- nvinfo : EIATTR_CUDA_API_VERSION
	.align		4
        /*0000*/ 	.byte	0x04, 0x37
        /*0002*/ 	.short	(.L_342 - .L_341)
.L_341:
        /*0004*/ 	.word	0x00000082


	//----- nvinfo : EIATTR_SW2861232_WAR
	.align		4
.L_342:
        /*0008*/ 	.byte	0x01, 0x35
	.zero		2


	//----- nvinfo : EIATTR_PARAM_CBANK
	.align		4
        /*000c*/ 	.byte	0x04, 0x0a
        /*000e*/ 	.short	(.L_344 - .L_343)
	.align		4
.L_343:
        /*0010*/ 	.word	index@(.nv.constant0._ZN7cutlass13device_kernelIN5flash19enable_sm80_to_sm89INS1_16FlashAttnFwdSm80INS1_25CollectiveMainloopFwdSm80ILi4ELi1ELb0EN4cute5tupleIJNS5_1CILi128EEENS7_ILi96EEENS7_ILi64EEEEEELi64ENS_6half_tEfNS_4arch4Sm80ELb0ELb1ELb0ELb0ELb1ELb0ELb1ELb0EEENS1_21CollectiveEpilogueFwdINS6_IJS8_SA_S9_EEENS6_IJNS7_ILi1EEESI_SI_EEESC_SE_Li128ELb0ELb1ELb0ELb0EEENS1_19SingleTileSchedulerILb0ELb0ELb1ELi128EEEEEEEEEvNT_6ParamsE)
        /*0014*/ 	.short	0x0160
        /*0016*/ 	.short	0x0418


	//----- nvinfo : EIATTR_CBANK_PARAM_SIZE
	.align		4
.L_344:
        /*0018*/ 	.byte	0x03, 0x19
        /*001a*/ 	.short	0x0418


	//----- nvinfo : EIATTR_KPARAM_INFO
	.align		4
        /*001c*/ 	.byte	0x04, 0x17
        /*001e*/ 	.short	(.L_346 - .L_345)
.L_345:
        /*0020*/ 	.word	0x00000000
        /*0024*/ 	.short	0x0000
        /*0026*/ 	.short	0x0000
        /*0028*/ 	.byte	0x00, 0xf0, 0x61, 0x10


	//----- nvinfo : EIATTR_MAXREG_COUNT
	.align		4
.L_346:
        /*002c*/ 	.byte	0x03, 0x1b
        /*002e*/ 	.short	0x00ff


	//----- nvinfo : EIATTR_NUM_BARRIERS
	.align		4
        /*0030*/ 	.byte	0x02, 0x4c
        /*0032*/ 	.byte	0x02
	.zero		1


	//----- nvinfo : EIATTR_ANNOTATIONS
	.align		4
        /*0034*/ 	.byte	0x04, 0x55
        /*0036*/ 	.short	(.L_348 - .L_347)


	//   ....[0]....
.L_347:
        /*0038*/ 	.word	0x00000001
        /*003c*/ 	.byte	0xf0, 0x97, 0x00, 0x00, 0x01, 0x00, 0x00, 0x00, 0x00, 0xa5, 0x00, 0x00, 0x01, 0x00, 0x00, 0x00
        /*004c*/ 	.byte	0x90, 0x29, 0x01, 0x00, 0x01, 0x00, 0x00, 0x00, 0xb0, 0x3e, 0x01, 0x00


	//----- nvinfo : EIATTR_MERCURY_ISA_VERSION
	.align		4
.L_348:
        /*0058*/ 	.byte	0x03, 0x5f
        /*005a*/ 	.short	0x0000


	//----- nvinfo : EIATTR_COOP_GROUP_MASK_REGIDS
	.align		4
        /*005c*/ 	.byte	0x04, 0x29
        /*005e*/ 	.short	(.L_350 - .L_349)


	//   ....[0]....
.L_349:
        /*0060*/ 	.word	0xffffffff


	//   ....[1]....
        /*0064*/ 	.word	0xffffffff


	//   ....[2]....
        /*0068*/ 	.word	0xffffffff


	//   ....[3]....
        /*006c*/ 	.word	0xffffffff


	//   ....[4]....
        /*0070*/ 	.word	0xffffffff


	//   ....[5]....
        /*0074*/ 	.word	0xffffffff


	//   ....[6]....
        /*0078*/ 	.word	0xffffffff


	//   ....[7]....
        /*007c*/ 	.word	0xffffffff


	//   ....[8]....
        /*0080*/ 	.word	0xffffffff


	//   ....[9]....
        /*0084*/ 	.word	0xffffffff


	//   ....[10]....
        /*0088*/ 	.word	0xffffffff


	//   ....[11]....
        /*008c*/ 	.word	0xffffffff


	//   ....[12]....
        /*0090*/ 	.word	0xffffffff


	//   ....[13]....
        /*0094*/ 	.word	0xffffffff


	//   ....[14]....
        /*0098*/ 	.word	0xffffffff


	//   ....[15]....
        /*009c*/ 	.word	0xffffffff


	//   ....[16]....
        /*00a0*/ 	.word	0xffffffff


	//   ....[17]....
        /*00a4*/ 	.word	0xffffffff


	//   ....[18]....
        /*00a8*/ 	.word	0xffffffff


	//   ....[19]....
        /*00ac*/ 	.word	0xffffffff


	//   ....[20]....
        /*00b0*/ 	.word	0xffffffff


	//   ....[21]....
        /*00b4*/ 	.word	0xffffffff


	//   ....[22]....
        /*00b8*/ 	.word	0xffffffff


	//   ....[23]....
        /*00bc*/ 	.word	0xffffffff


	//   ....[24]....
        /*00c0*/ 	.word	0xffffffff


	//   ....[25]....
        /*00c4*/ 	.word	0xffffffff


	//   ....[26]....
        /*00c8*/ 	.word	0xffffffff


	//   ....[27]....
        /*00cc*/ 	.word	0xffffffff


	//   ....[28]....
        /*00d0*/ 	.word	0xffffffff


	//   ....[29]....
        /*00d4*/ 	.word	0xffffffff


	//   ....[30]....
        /*00d8*/ 	.word	0xffffffff


	//   ....[31]....
        /*00dc*/ 	.word	0xffffffff


	//   ....[32]....
        /*00e0*/ 	.word	0xffffffff


	//   ....[33]....
        /*00e4*/ 	.word	0xffffffff


	//   ....[34]....
        /*00e8*/ 	.word	0xffffffff


	//   ....[35]....
        /*00ec*/ 	.word	0xffffffff


	//   ....[36]....
        /*00f0*/ 	.word	0xffffffff


	//   ....[37]....
        /*00f4*/ 	.word	0xffffffff


	//   ....[38]....
        /*00f8*/ 	.word	0xffffffff


	//   ....[39]....
        /*00fc*/ 	.word	0xffffffff


	//   ....[40]....
        /*0100*/ 	.word	0xffffffff


	//   ....[41]....
        /*0104*/ 	.word	0xffffffff


	//   ....[42]....
        /*0108*/ 	.word	0xffffffff


	//   ....[43]....
        /*010c*/ 	.word	0xffffffff


	//   ....[44]....
        /*0110*/ 	.word	0xffffffff


	//   ....[45]....
        /*0114*/ 	.word	0xffffffff


	//   ....[46]....
        /*0118*/ 	.word	0xffffffff


	//   ....[47]....
        /*011c*/ 	.word	0xffffffff


	//   ....[48]....
        /*0120*/ 	.word	0xffffffff


	//   ....[49]....
        /*0124*/ 	.word	0xffffffff


	//   ....[50]....
        /*0128*/ 	.word	0xffffffff


	//   ....[51]....
        /*012c*/ 	.word	0xffffffff


	//   ....[52]....
        /*0130*/ 	.word	0xffffffff


	//   ....[53]....
        /*0134*/ 	.word	0xffffffff


	//   ....[54]....
        /*0138*/ 	.word	0xffffffff


	//   ....[55]....
        /*013c*/ 	.word	0xffffffff


	//   ....[56]....
        /*0140*/ 	.word	0xffffffff


	//   ....[57]....
        /*0144*/ 	.word	0xffffffff


	//   ....[58]....
        /*0148*/ 	.word	0xffffffff


	//   ....[59]....
        /*014c*/ 	.word	0xffffffff


	//   ....[60]....
        /*0150*/ 	.word	0xffffffff


	//   ....[61]....
        /*0154*/ 	.word	0xffffffff


	//   ....[62]....
        /*0158*/ 	.word	0xffffffff


	//   ....[63]....
        /*015c*/ 	.word	0xffffffff


	//   ....[64]....
        /*0160*/ 	.word	0xffffffff


	//   ....[65]....
        /*0164*/ 	.word	0xffffffff


	//   ....[66]....
        /*0168*/ 	.word	0xffffffff


	//   ....[67]....
        /*016c*/ 	.word	0xffffffff


	//   ....[68]....
        /*0170*/ 	.word	0xffffffff


	//   ....[69]....
        /*0174*/ 	.word	0xffffffff


	//   ....[70]....
        /*0178*/ 	.word	0xffffffff


	//   ....[71]....
        /*017c*/ 	.word	0xffffffff


	//   ....[72]....
        /*0180*/ 	.word	0xffffffff


	//   ....[73]....
        /*0184*/ 	.word	0xffffffff


	//   ....[74]....
        /*0188*/ 	.word	0xffffffff


	//   ....[75]....
        /*018c*/ 	.word	0xffffffff


	//   ....[76]....
        /*0190*/ 	.word	0xffffffff


	//   ....[77]....
        /*0194*/ 	.word	0xffffffff


	//   ....[78]....
        /*0198*/ 	.word	0xffffffff


	//   ....[79]....
        /*019c*/ 	.word	0xffffffff


	//   ....[80]....
        /*01a0*/ 	.word	0xffffffff


	//   ....[81]....
        /*01a4*/ 	.word	0xffffffff


	//   ....[82]....
        /*01a8*/ 	.word	0xffffffff


	//   ....[83]....
        /*01ac*/ 	.word	0xffffffff


	//   ....[84]....
        /*01b0*/ 	.word	0xffffffff


	//   ....[85]....
        /*01b4*/ 	.word	0xffffffff


	//   ....[86]....
        /*01b8*/ 	.word	0xffffffff


	//   ....[87]....
        /*01bc*/ 	.word	0xffffffff


	//   ....[88]....
        /*01c0*/ 	.word	0xffffffff


	//   ....[89]....
        /*01c4*/ 	.word	0xffffffff


	//   ....[90]....
        /*01c8*/ 	.word	0xffffffff


	//   ....[91]....
        /*01cc*/ 	.word	0xffffffff


	//   ....[92]....
        /*01d0*/ 	.word	0xffffffff


	//   ....[93]....
        /*01d4*/ 	.word	0xffffffff


	//   ....[94]....
        /*01d8*/ 	.word	0xffffffff


	//   ....[95]....
        /*01dc*/ 	.word	0xffffffff


	//   ....[96]....
        /*01e0*/ 	.word	0xffffffff


	//   ....[97]....
        /*01e4*/ 	.word	0xffffffff


	//   ....[98]....
        /*01e8*/ 	.word	0xffffffff


	//   ....[99]....
        /*01ec*/ 	.word	0xffffffff


	//   ....[100]....
        /*01f0*/ 	.word	0xffffffff


	//   ....[101]....
        /*01f4*/ 	.word	0xffffffff


	//   ....[102]....
        /*01f8*/ 	.word	0xffffffff


	//   ....[103]....
        /*01fc*/ 	.word	0xffffffff


	//   ....[104]....
        /*0200*/ 	.word	0xffffffff


	//   ....[105]....
        /*0204*/ 	.word	0xffffffff


	//   ....[106]....
        /*0208*/ 	.word	0xffffffff


	//   ....[107]....
        /*020c*/ 	.word	0xffffffff


	//   ....[108]....
        /*0210*/ 	.word	0xffffffff


	//   ....[109]....
        /*0214*/ 	.word	0xffffffff


	//   ....[110]....
        /*0218*/ 	.word	0xffffffff


	//   ....[111]....
        /*021c*/ 	.word	0xffffffff


	//   ....[112]....
        /*0220*/ 	.word	0xffffffff


	//   ....[113]....
        /*0224*/ 	.word	0xffffffff


	//   ....[114]....
        /*0228*/ 	.word	0xffffffff


	//   ....[115]....
        /*022c*/ 	.word	0xffffffff


	//   ....[116]....
        /*0230*/ 	.word	0xffffffff


	//   ....[117]....
        /*0234*/ 	.word	0xffffffff


	//   ....[118]....
        /*0238*/ 	.word	0xffffffff


	//   ....[119]....
        /*023c*/ 	.word	0xffffffff


	//   ....[120]....
        /*0240*/ 	.word	0xffffffff


	//   ....[121]....
        /*0244*/ 	.word	0xffffffff


	//   ....[122]....
        /*0248*/ 	.word	0xffffffff


	//   ....[123]....
        /*024c*/ 	.word	0xffffffff


	//   ....[124]....
        /*0250*/ 	.word	0xffffffff


	//   ....[125]....
        /*0254*/ 	.word	0xffffffff


	//   ....[126]....
        /*0258*/ 	.word	0xffffffff


	//   ....[127]....
        /*025c*/ 	.word	0xffffffff


	//   ....[128]....
        /*0260*/ 	.word	0xffffffff


	//   ....[129]....
        /*0264*/ 	.word	0xffffffff


	//   ....[130]....
        /*0268*/ 	.word	0xffffffff


	//   ....[131]....
        /*026c*/ 	.word	0xffffffff


	//   ....[132]....
        /*0270*/ 	.word	0xffffffff


	//   ....[133]....
        /*0274*/ 	.word	0xffffffff


	//   ....[134]....
        /*0278*/ 	.word	0xffffffff


	//   ....[135]....
        /*027c*/ 	.word	0xffffffff


	//   ....[136]....
        /*0280*/ 	.word	0xffffffff


	//   ....[137]....
        /*0284*/ 	.word	0xffffffff


	//   ....[138]....
        /*0288*/ 	.word	0xffffffff


	//   ....[139]....
        /*028c*/ 	.word	0xffffffff


	//   ....[140]....
        /*0290*/ 	.word	0xffffffff


	//   ....[141]....
        /*0294*/ 	.word	0xffffffff


	//   ....[142]....
        /*0298*/ 	.word	0xffffffff


	//   ....[143]....
        /*029c*/ 	.word	0xffffffff


	//   ....[144]....
        /*02a0*/ 	.word	0xffffffff


	//   ....[145]....
        /*02a4*/ 	.word	0xffffffff


	//   ....[146]....
        /*02a8*/ 	.word	0xffffffff


	//   ....[147]....
        /*02ac*/ 	.word	0xffffffff


	//   ....[148]....
        /*02b0*/ 	.word	0xffffffff


	//   ....[149]....
        /*02b4*/ 	.word	0xffffffff


	//   ....[150]....
        /*02b8*/ 	.word	0xffffffff


	//   ....[151]....
        /*02bc*/ 	.word	0xffffffff


	//   ....[152]....
        /*02c0*/ 	.word	0xffffffff


	//   ....[153]....
        /*02c4*/ 	.word	0xffffffff


	//   ....[154]....
        /*02c8*/ 	.word	0xffffffff


	//   ....[155]....
        /*02cc*/ 	.word	0xffffffff


	//   ....[156]....
        /*02d0*/ 	.word	0xffffffff


	//   ....[157]....
        /*02d4*/ 	.word	0xffffffff


	//   ....[158]....
        /*02d8*/ 	.word	0xffffffff


	//   ....[159]....
        /*02dc*/ 	.word	0xffffffff


	//   ....[160]....
        /*02e0*/ 	.word	0xffffffff


	//   ....[161]....
        /*02e4*/ 	.word	0xffffffff


	//   ....[162]....
        /*02e8*/ 	.word	0xffffffff


	//   ....[163]....
        /*02ec*/ 	.word	0xffffffff


	//   ....[164]....
        /*02f0*/ 	.word	0xffffffff


	//   ....[165]....
        /*02f4*/ 	.word	0xffffffff


	//   ....[166]....
        /*02f8*/ 	.word	0xffffffff


	//   ....[167]....
        /*02fc*/ 	.word	0xffffffff


	//   ....[168]....
        /*0300*/ 	.word	0xffffffff


	//   ....[169]....
        /*0304*/ 	.word	0xffffffff


	//   ....[170]....
        /*0308*/ 	.word	0xffffffff


	//   ....[171]....
        /*030c*/ 	.word	0xffffffff


	//   ....[172]....
        /*0310*/ 	.word	0xffffffff


	//   ....[173]....
        /*0314*/ 	.word	0xffffffff


	//   ....[174]....
        /*0318*/ 	.word	0xffffffff


	//   ....[175]....
        /*031c*/ 	.word	0xffffffff


	//   ....[176]....
        /*0320*/ 	.word	0xffffffff


	//   ....[177]....
        /*0324*/ 	.word	0xffffffff


	//   ....[178]....
        /*0328*/ 	.word	0xffffffff


	//   ....[179]....
        /*032c*/ 	.word	0xffffffff


	//   ....[180]....
        /*0330*/ 	.word	0xffffffff


	//   ....[181]....
        /*0334*/ 	.word	0xffffffff


	//   ....[182]....
        /*0338*/ 	.word	0xffffffff


	//   ....[183]....
        /*033c*/ 	.word	0xffffffff


	//   ....[184]....
        /*0340*/ 	.word	0xffffffff


	//   ....[185]....
        /*0344*/ 	.word	0xffffffff


	//   ....[186]....
        /*0348*/ 	.word	0xffffffff


	//   ....[187]....
        /*034c*/ 	.word	0xffffffff


	//   ....[188]....
        /*0350*/ 	.word	0xffffffff


	//   ....[189]....
        /*0354*/ 	.word	0xffffffff


	//   ....[190]....
        /*0358*/ 	.word	0xffffffff


	//   ....[191]....
        /*035c*/ 	.word	0xffffffff


	//   ....[192]....
        /*0360*/ 	.word	0xffffffff


	//   ....[193]....
        /*0364*/ 	.word	0xffffffff


	//   ....[194]....
        /*0368*/ 	.word	0xffffffff


	//   ....[195]....
        /*036c*/ 	.word	0xffffffff


	//   ....[196]....
        /*0370*/ 	.word	0xffffffff


	//   ....[197]....
        /*0374*/ 	.word	0xffffffff


	//   ....[198]....
        /*0378*/ 	.word	0xffffffff


	//   ....[199]....
        /*037c*/ 	.word	0xffffffff


	//   ....[200]....
        /*0380*/ 	.word	0xffffffff


	//   ....[201]....
        /*0384*/ 	.word	0xffffffff


	//   ....[202]....
        /*0388*/ 	.word	0xffffffff


	//   ....[203]....
        /*038c*/ 	.word	0xffffffff


	//   ....[204]....
        /*0390*/ 	.word	0xffffffff


	//   ....[205]....
        /*0394*/ 	.word	0xffffffff


	//   ....[206]....
        /*0398*/ 	.word	0xffffffff


	//   ....[207]....
        /*039c*/ 	.word	0xffffffff


	//   ....[208]....
        /*03a0*/ 	.word	0xffffffff


	//   ....[209]....
        /*03a4*/ 	.word	0xffffffff


	//   ....[210]....
        /*03a8*/ 	.word	0xffffffff


	//   ....[211]....
        /*03ac*/ 	.word	0xffffffff


	//   ....[212]....
        /*03b0*/ 	.word	0xffffffff


	//   ....[213]....
        /*03b4*/ 	.word	0xffffffff


	//   ....[214]....
        /*03b8*/ 	.word	0xffffffff


	//   ....[215]....
        /*03bc*/ 	.word	0xffffffff


	//----- nvinfo : EIATTR_COOP_GROUP_INSTR_OFFSETS
	.align		4
.L_350:
        /*03c0*/ 	.byte	0x04, 0x28
        /*03c2*/ 	.short	(.L_352 - .L_351)


	//   ....[0]....
.L_351:
        /*03c4*/ 	.word	0x00000de0


	//   ....[1]....
        /*03c8*/ 	.word	0x00000e10


	//   ....[2]....
        /*03cc*/ 	.word	0x00000e40


	//   ....[3]....
        /*03d0*/ 	.word	0x00000e90


	//   ....[4]....
        /*03d4*/ 	.word	0x00000eb0


	//   ....[5]....
        /*03d8*/ 	.word	0x00000ed0


	//   ....[6]....
        /*03dc*/ 	.word	0x00000f00


	//   ....[7]....
        /*03e0*/ 	.word	0x00000f10


	//   ....[8]....
        /*03e4*/ 	.word	0x00000f40


	//   ....[9]....
        /*03e8*/ 	.word	0x00000f90


	//   ....[10]....
        /*03ec*/ 	.word	0x00000fc0


	//   ....[11]....
        /*03f0*/ 	.word	0x00000fe0


	//   ....[12]....
        /*03f4*/ 	.word	0x00001050


	//   ....[13]....
        /*03f8*/ 	.word	0x00001070


	//   ....[14]....
        /*03fc*/ 	.word	0x00001080


	//   ....[15]....
        /*0400*/ 	.word	0x00001090


	//   ....[16]....
        /*0404*/ 	.word	0x00001620


	//   ....[17]....
        /*0408*/ 	.word	0x00001650


	//   ....[18]....
        /*040c*/ 	.word	0x00001660


	//   ....[19]....
        /*0410*/ 	.word	0x00001670


	//   ....[20]....
        /*0414*/ 	.word	0x00001680


	//   ....[21]....
        /*0418*/ 	.word	0x00001690


	//   ....[22]....
        /*041c*/ 	.word	0x000016b0


	//   ....[23]....
        /*0420*/ 	.word	0x000016e0


	//   ....[24]....
        /*0424*/ 	.word	0x000017d0


	//   ....[25]....
        /*0428*/ 	.word	0x000017e0


	//   ....[26]....
        /*042c*/ 	.word	0x000017f0


	//   ....[27]....
        /*0430*/ 	.word	0x00001800


	//   ....[28]....
        /*0434*/ 	.word	0x00001aa0


	//   ....[29]....
        /*0438*/ 	.word	0x00001ac0


	//   ....[30]....
        /*043c*/ 	.word	0x00001b00


	//   ....[31]....
        /*0440*/ 	.word	0x00001b20


	//   ....[32]....
        /*0444*/ 	.word	0x00001b50


	//   ....[33]....
        /*0448*/ 	.word	0x00001b90


	//   ....[34]....
        /*044c*/ 	.word	0x00001bc0


	//   ....[35]....
        /*0450*/ 	.word	0x00001cb0


	//   ....[36]....
        /*0454*/ 	.word	0x00001cf0


	//   ....[37]....
        /*0458*/ 	.word	0x00001d00


	//   ....[38]....
        /*045c*/ 	.word	0x00001d10


	//   ....[39]....
        /*0460*/ 	.word	0x00001d20


	//   ....[40]....
        /*0464*/ 	.word	0x00002860


	//   ....[41]....
        /*0468*/ 	.word	0x00002870


	//   ....[42]....
        /*046c*/ 	.word	0x00002880


	//   ....[43]....
        /*0470*/ 	.word	0x00002890


	//   ....[44]....
        /*0474*/ 	.word	0x000028a0


	//   ....[45]....
        /*0478*/ 	.word	0x000028b0


	//   ....[46]....
        /*047c*/ 	.word	0x000028c0


	//   ....[47]....
        /*0480*/ 	.word	0x000028e0


	//   ....[48]....
        /*0484*/ 	.word	0x00002900


	//   ....[49]....
        /*0488*/ 	.word	0x00002910


	//   ....[50]....
        /*048c*/ 	.word	0x00002920


	//   ....[51]....
        /*0490*/ 	.word	0x00002930


	//   ....[52]....
        /*0494*/ 	.word	0x00002c80


	//   ....[53]....
        /*0498*/ 	.word	0x00002e80


	//   ....[54]....
        /*049c*/ 	.word	0x00003040


	//   ....[55]....
        /*04a0*/ 	.word	0x00004840


	//   ....[56]....
        /*04a4*/ 	.word	0x00005140


	//   ....[57]....
        /*04a8*/ 	.word	0x00005180


	//   ....[58]....
        /*04ac*/ 	.word	0x000052a0


	//   ....[59]....
        /*04b0*/ 	.word	0x00005350


	//   ....[60]....
        /*04b4*/ 	.word	0x00005ee0


	//   ....[61]....
        /*04b8*/ 	.word	0x00006080


	//   ....[62]....
        /*04bc*/ 	.word	0x000060f0


	//   ....[63]....
        /*04c0*/ 	.word	0x00006210


	//   ....[64]....
        /*04c4*/ 	.word	0x00007dd0


	//   ....[65]....
        /*04c8*/ 	.word	0x00007de0


	//   ....[66]....
        /*04cc*/ 	.word	0x00007df0


	//   ....[67]....
        /*04d0*/ 	.word	0x00007e00


	//   ....[68]....
        /*04d4*/ 	.word	0x00007e10


	//   ....[69]....
        /*04d8*/ 	.word	0x00007e20


	//   ....[70]....
        /*04dc*/ 	.word	0x00007e30


	//   ....[71]....
        /*04e0*/ 	.word	0x00007e40


	//   ....[72]....
        /*04e4*/ 	.word	0x00007e50


	//   ....[73]....
        /*04e8*/ 	.word	0x00007e60


	//   ....[74]....
        /*04ec*/ 	.word	0x00007e70


	//   ....[75]....
        /*04f0*/ 	.word	0x00007e80


	//   ....[76]....
        /*04f4*/ 	.word	0x000088c0


	//   ....[77]....
        /*04f8*/ 	.word	0x000088d0


	//   ....[78]....
        /*04fc*/ 	.word	0x000088e0


	//   ....[79]....
        /*0500*/ 	.word	0x000088f0


	//   ....[80]....
        /*0504*/ 	.word	0x00008900


	//   ....[81]....
        /*0508*/ 	.word	0x00008910


	//   ....[82]....
        /*050c*/ 	.word	0x00008920


	//   ....[83]....
        /*0510*/ 	.word	0x00008940


	//   ....[84]....
        /*0514*/ 	.word	0x00008960


	//   ....[85]....
        /*0518*/ 	.word	0x00008990


	//   ....[86]....
        /*051c*/ 	.word	0x000089b0


	//   ....[87]....
        /*0520*/ 	.word	0x000089d0


	//   ....[88]....
        /*0524*/ 	.word	0x00008b40


	//   ....[89]....
        /*0528*/ 	.word	0x00008d70


	//   ....[90]....
        /*052c*/ 	.word	0x00008f60


	//   ....[91]....
        /*0530*/ 	.word	0x00009ed0


	//   ....[92]....
        /*0534*/ 	.word	0x0000aef0


	//   ....[93]....
        /*0538*/ 	.word	0x0000aff0


	//   ....[94]....
        /*053c*/ 	.word	0x0000b050


	//   ....[95]....
        /*0540*/ 	.word	0x0000b190


	//   ....[96]....
        /*0544*/ 	.word	0x0000b210


	//   ....[97]....
        /*0548*/ 	.word	0x0000b350


	//   ....[98]....
        /*054c*/ 	.word	0x0000b4e0


	//   ....[99]....
        /*0550*/ 	.word	0x0000b650


	//   ....[100]....
        /*0554*/ 	.word	0x0000ddc0


	//   ....[101]....
        /*0558*/ 	.word	0x0000ddd0


	//   ....[102]....
        /*055c*/ 	.word	0x0000dde0


	//   ....[103]....
        /*0560*/ 	.word	0x0000ddf0


	//   ....[104]....
        /*0564*/ 	.word	0x0000de00


	//   ....[105]....
        /*0568*/ 	.word	0x0000de10


	//   ....[106]....
        /*056c*/ 	.word	0x0000de20


	//   ....[107]....
        /*0570*/ 	.word	0x0000de30


	//   ....[108]....
        /*0574*/ 	.word	0x0000de40


	//   ....[109]....
        /*0578*/ 	.word	0x0000de50


	//   ....[110]....
        /*057c*/ 	.word	0x0000de60


	//   ....[111]....
        /*0580*/ 	.word	0x0000de70


	//   ....[112]....
        /*0584*/ 	.word	0x0000e8b0


	//   ....[113]....
        /*0588*/ 	.word	0x0000e8c0


	//   ....[114]....
        /*058c*/ 	.word	0x0000e8d0


	//   ....[115]....
        /*0590*/ 	.word	0x0000e8e0


	//   ....[116]....
        /*0594*/ 	.word	0x0000e8f0


	//   ....[117]....
        /*0598*/ 	.word	0x0000e900


	//   ....[118]....
        /*059c*/ 	.word	0x0000e910


	//   ....[119]....
        /*05a0*/ 	.word	0x0000e930


	//   ....[120]....
        /*05a4*/ 	.word	0x0000e950


	//   ....[121]....
        /*05a8*/ 	.word	0x0000e980


	//   ....[122]....
        /*05ac*/ 	.word	0x0000e9a0


	//   ....[123]....
        /*05b0*/ 	.word	0x0000e9c0


	//   ....[124]....
        /*05b4*/ 	.word	0x0000f040


	//   ....[125]....
        /*05b8*/ 	.word	0x0000f080


	//   ....[126]....
        /*05bc*/ 	.word	0x0000f090


	//   ....[127]....
        /*05c0*/ 	.word	0x0000f0d0


	//   ....[128]....
        /*05c4*/ 	.word	0x0000f100


	//   ....[129]....
        /*05c8*/ 	.word	0x0000f130


	//   ....[130]....
        /*05cc*/ 	.word	0x0000f220


	//   ....[131]....
        /*05d0*/ 	.word	0x0000f370


	//   ....[132]....
        /*05d4*/ 	.word	0x00011640


	//   ....[133]....
        /*05d8*/ 	.word	0x00011660


	//   ....[134]....
        /*05dc*/ 	.word	0x00011670


	//   ....[135]....
        /*05e0*/ 	.word	0x00011690


	//   ....[136]....
        /*05e4*/ 	.word	0x000116b0


	//   ....[137]....
        /*05e8*/ 	.word	0x000116e0


	//   ....[138]....
        /*05ec*/ 	.word	0x00011720


	//   ....[139]....
        /*05f0*/ 	.word	0x00011740


	//   ....[140]....
        /*05f4*/ 	.word	0x00011780


	//   ....[141]....
        /*05f8*/ 	.word	0x000117a0


	//   ....[142]....
        /*05fc*/ 	.word	0x000117b0


	//   ....[143]....
        /*0600*/ 	.word	0x000117d0


	//   ....[144]....
        /*0604*/ 	.word	0x00012160


	//   ....[145]....
        /*0608*/ 	.word	0x00012170


	//   ....[146]....
        /*060c*/ 	.word	0x00012180


	//   ....[147]....
        /*0610*/ 	.word	0x00012190


	//   ....[148]....
        /*0614*/ 	.word	0x000121a0


	//   ....[149]....
        /*0618*/ 	.word	0x000121b0


	//   ....[150]....
        /*061c*/ 	.word	0x000121c0


	//   ....[151]....
        /*0620*/ 	.word	0x000121e0


	//   ....[152]....
        /*0624*/ 	.word	0x00012200


	//   ....[153]....
        /*0628*/ 	.word	0x00012230


	//   ....[154]....
        /*062c*/ 	.word	0x00012250


	//   ....[155]....
        /*0630*/ 	.word	0x00012270


	//   ....[156]....
        /*0634*/ 	.word	0x000123f0


	//   ....[157]....
        /*0638*/ 	.word	0x00012600


	//   ....[158]....
        /*063c*/ 	.word	0x000128d0


	//   ....[159]....
        /*0640*/ 	.word	0x00013270


	//   ....[160]....
        /*0644*/ 	.word	0x000147c0


	//   ....[161]....
        /*0648*/ 	.word	0x000148d0


	//   ....[162]....
        /*064c*/ 	.word	0x00014a60


	//   ....[163]....
        /*0650*/ 	.word	0x00014a80


	//   ....[164]....
        /*0654*/ 	.word	0x00014aa0


	//   ....[165]....
        /*0658*/ 	.word	0x00014bb0


	//   ....[166]....
        /*065c*/ 	.word	0x00014ed0


	//   ....[167]....
        /*0660*/ 	.word	0x00015020


	//   ....[168]....
        /*0664*/ 	.word	0x00016ed0


	//   ....[169]....
        /*0668*/ 	.word	0x00016f10


	//   ....[170]....
        /*066c*/ 	.word	0x00016f40


	//   ....[171]....
        /*0670*/ 	.word	0x00016f60


	//   ....[172]....
        /*0674*/ 	.word	0x00016f90


	//   ....[173]....
        /*0678*/ 	.word	0x00016fb0


	//   ....[174]....
        /*067c*/ 	.word	0x00016fd0


	//   ....[175]....
        /*0680*/ 	.word	0x00016fe0


	//   ....[176]....
        /*0684*/ 	.word	0x000180d0


	//   ....[177]....
        /*0688*/ 	.word	0x00018100


	//   ....[178]....
        /*068c*/ 	.word	0x00018130


	//   ....[179]....
        /*0690*/ 	.word	0x00018150


	//   ....[180]....
        /*0694*/ 	.word	0x00018170


	//   ....[181]....
        /*0698*/ 	.word	0x00018230


	//   ....[182]....
        /*069c*/ 	.word	0x00018240


	//   ....[183]....
        /*06a0*/ 	.word	0x00018250


	//   ....[184]....
        /*06a4*/ 	.word	0x00018260


	//   ....[185]....
        /*06a8*/ 	.word	0x00018280


	//   ....[186]....
        /*06ac*/ 	.word	0x000183c0


	//   ....[187]....
        /*06b0*/ 	.word	0x000183e0


	//   ....[188]....
        /*06b4*/ 	.word	0x000183f0


	//   ....[189]....
        /*06b8*/ 	.word	0x00018400


	//   ....[190]....
        /*06bc*/ 	.word	0x00018420


	//   ....[191]....
        /*06c0*/ 	.word	0x000184f0


	//   ....[192]....
        /*06c4*/ 	.word	0x00018600


	//   ....[193]....
        /*06c8*/ 	.word	0x00018620


	//   ....[194]....
        /*06cc*/ 	.word	0x00018640


	//   ....[195]....
        /*06d0*/ 	.word	0x00018670


	//   ....[196]....
        /*06d4*/ 	.word	0x00018680


	//   ....[197]....
        /*06d8*/ 	.word	0x00018690


	//   ....[198]....
        /*06dc*/ 	.word	0x00018740


	//   ....[199]....
        /*06e0*/ 	.word	0x00018750


	//   ....[200]....
        /*06e4*/ 	.word	0x00018db0


	//   ....[201]....
        /*06e8*/ 	.word	0x00018de0


	//   ....[202]....
        /*06ec*/ 	.word	0x00018e10


	//   ....[203]....
        /*06f0*/ 	.word	0x00018e30


	//   ....[204]....
        /*06f4*/ 	.word	0x00018e40


	//   ....[205]....
        /*06f8*/ 	.word	0x00018e50


	//   ....[206]....
        /*06fc*/ 	.word	0x00018e70


	//   ....[207]....
        /*0700*/ 	.word	0x00018e90


	//   ....[208]....
        /*0704*/ 	.word	0x00018ef0


	//   ....[209]....
        /*0708*/ 	.word	0x00018f20


	//   ....[210]....
        /*070c*/ 	.word	0x00018f50


	//   ....[211]....
        /*0710*/ 	.word	0x00018f70


	//   ....[212]....
        /*0714*/ 	.word	0x00018f90


	//   ....[213]....
        /*0718*/ 	.word	0x00018fb0


	//   ....[214]....
        /*071c*/ 	.word	0x00019040


	//   ....[215]....
        /*0720*/ 	.word	0x000190a0


	//----- nvinfo : EIATTR_EXIT_INSTR_OFFSETS
	.align		4
.L_352:
        /*0724*/ 	.byte	0x04, 0x1c
        /*0726*/ 	.short	(.L_354 - .L_353)


	//   ....[0]....
.L_353:
        /*0728*/ 	.word	0x00000040


	//   ....[1]....
        /*072c*/ 	.word	0x000187c0


	//   ....[2]....
        /*0730*/ 	.word	0x00018800


	//   ....[3]....
        /*0734*/ 	.word	0x000190c0


	//   ....[4]....
        /*0738*/ 	.word	0x00019100


	//----- nvinfo : EIATTR_CTAIDZ_USED
	.align		4
.L_354:
        /*073c*/ 	.byte	0x01, 0x04
	.zero		2


	//----- nvinfo : EIATTR_MAX_THREADS
	.align		4
        /*0740*/ 	.byte	0x04, 0x05
        /*0742*/ 	.short	(.L_356 - .L_355)
.L_355:
        /*0744*/ 	.word	0x00000080
        /*0748*/ 	.word	0x00000001
        /*074c*/ 	.word	0x00000001


	//----- nvinfo : EIATTR_CRS_STACK_SIZE
	.align		4
.L_356:
        /*0750*/ 	.byte	0x04, 0x1e
        /*0752*/ 	.short	(.L_358 - .L_357)
.L_357:
        /*0754*/ 	.word	0x00000000
.L_358:


//--------------------- .nv.info._ZN7cutlass13device_kernelIN5flash19enable_sm80_to_sm89INS1_16FlashAttnFwdSm80INS1_25CollectiveMainloopFwdSm80ILi4ELi1ELb0EN4cute5tupleIJNS5_1CILi128EEENS7_ILi96EEENS7_ILi64EEEEEELi64ENS_6half_tEfNS_4arch4Sm80ELb0ELb1ELb0ELb1ELb1ELb0ELb1ELb0EEENS1_21CollectiveEpilogueFwdINS6_IJS8_SA_S9_EEENS6_IJNS7_ILi1EEESI_SI_EEESC_SE_Li128ELb1ELb1ELb0ELb0EEENS1_19SingleTileSchedulerILb1ELb0ELb1ELi128EEEEEEEEEvNT_6ParamsE --------------------------
	.section	.nv.info._ZN7cutlass13device_kernelIN5flash19enable_sm80_to_sm89INS1_16FlashAttnFwdSm80INS1_25CollectiveMainloopFwdSm80ILi4ELi1ELb0EN4cute5tupleIJNS5_1CILi128EEENS7_ILi96EEENS7_ILi64EEEEEELi64ENS_6half_tEfNS_4arch4Sm80ELb0ELb1ELb0ELb1ELb1ELb0ELb1ELb0EEENS1_21CollectiveEpilogueFwdINS6_IJS8_SA_S9_EEENS6_IJNS7_ILi1EEESI_SI_EEESC_SE_Li128ELb1ELb1ELb0ELb0EEENS1_19SingleTileSchedulerILb1ELb0ELb1ELi128EEEEEEEEEvNT_6ParamsE,"",@"SHT_CUDA_INFO"
	.sectionflags	@""
	.align	4


	//----- nvinfo : EIATTR_CUDA_API_VERSION
	.align		4
        /*0000*/ 	.byte	0x04, 0x37
        /*0002*/ 	.short	(.L_360 - .L_359)
.L_359:
        /*0004*/ 	.word	0x00000082


	//----- nvinfo : EIATTR_SW2861232_WAR
	.align		4
.L_360:
        /*0008*/ 	.byte	0x01, 0x35
	.zero		2


	//----- nvinfo : EIATTR_PARAM_CBANK
	.align		4
        /*000c*/ 	.byte	0x04, 0x0a
        /*000e*/ 	.short	(.L_362 - .L_361)
	.align		4
.L_361:
        /*0010*/ 	.word	index@(.nv.constant0._ZN7cutlass13device_kernelIN5flash19enable_sm80_to_sm89INS1_16FlashAttnFwdSm80INS1_25CollectiveMainloopFwdSm80ILi4ELi1ELb0EN4cute5tupleIJNS5_1CILi128EEENS7_ILi96EEENS7_ILi64EEEEEELi64ENS_6half_tEfNS_4arch4Sm80ELb0ELb1ELb0ELb1ELb1ELb0ELb1ELb0EEENS1_21CollectiveEpilogueFwdINS6_IJS8_SA_S9_EEENS6_IJNS7_ILi1EEESI_SI_EEESC_SE_Li128ELb1ELb1ELb0ELb0EEENS1_19SingleTileSchedulerILb1ELb0ELb1ELi128EEEEEEEEEvNT_6ParamsE)
        /*0014*/ 	.short	0x0160
        /*0016*/ 	.short	0x0418


	//----- nvinfo : EIATTR_CBANK_PARAM_SIZE
	.align		4
.L_362:
        /*0018*/ 	.byte	0x03, 0x19
        /*001a*/ 	.short	0x0418


	//----- nvinfo : EIATTR_KPARAM_INFO
	.align		4
        /*001c*/ 	.byte	0x04, 0x17
        /*001e*/ 	.short	(.L_364 - .L_363)
.L_363:
        /*0020*/ 	.word	0x00000000
        /*0024*/ 	.short	0x0000
        /*0026*/ 	.short	0x0000
        /*0028*/ 	.byte	0x00, 0xf0, 0x61, 0x10


	//----- nvinfo : EIATTR_MAXREG_COUNT
	.align		4
.L_364:
        /*002c*/ 	.byte	0x03, 0x1b
        /*002e*/ 	.short	0x00ff


	//----- nvinfo : EIATTR_NUM_BARRIERS
	.align		4
        /*0030*/ 	.byte	0x02, 0x4c
        /*0032*/ 	.byte	0x02
	.zero		1


	//----- nvinfo : EIATTR_MERCURY_ISA_VERSION
	.align		4
        /*0034*/ 	.byte	0x03, 0x5f
        /*0036*/ 	.short	0x0000


	//----- nvinfo : EIATTR_COOP_GROUP_MASK_REGIDS
	.align		4
        /*0038*/ 	.byte	0x04, 0x29
        /*003a*/ 	.short	(.L_366 - .L_365)


	//   ....[0]....
.L_365:
        /*003c*/ 	.word	0xffffffff


	//   ....[1]....
        /*0040*/ 	.word	0xffffffff


	//   ....[2]....
        /*0044*/ 	.word	0xffffffff


	//   ....[3]....
        /*0048*/ 	.word	0xffffffff


	//   ....[4]....
        /*004c*/ 	.word	0xffffffff


	//   ....[5]....
        /*0050*/ 	.word	0xffffffff


	//   ....[6]....
        /*0054*/ 	.word	0xffffffff


	//   ....[7]....
        /*0058*/ 	.word	0xffffffff


	//   ....[8]....
        /*005c*/ 	.word	0xffffffff


	//   ....[9]....
        /*0060*/ 	.word	0xffffffff


	//   ....[10]....
        /*0064*/ 	.word	0xffffffff


	//   ....[11]....
        /*0068*/ 	.word	0xffffffff


	//   ....[12]....
        /*006c*/ 	.word	0xffffffff


	//   ....[13]....
        /*0070*/ 	.word	0xffffffff


	//   ....[14]....
        /*0074*/ 	.word	0xffffffff


	//   ....[15]....
        /*0078*/ 	.word	0xffffffff


	//   ....[16]....
        /*007c*/ 	.word	0xffffffff


	//   ....[17]....
        /*0080*/ 	.word	0xffffffff


	//   ....[18]....
        /*0084*/ 	.word	0xffffffff


	//   ....[19]....
        /*0088*/ 	.word	0xffffffff


	//   ....[20]....
        /*008c*/ 	.word	0xffffffff


	//   ....[21]....
        /*0090*/ 	.word	0xffffffff


	//   ....[22]....
        /*0094*/ 	.word	0xffffffff


	//   ....[23]....
        /*0098*/ 	.word	0xffffffff


	//   ....[24]....
        /*009c*/ 	.word	0xffffffff


	//   ....[25]....
        /*00a0*/ 	.word	0xffffffff


	//   ....[26]....
        /*00a4*/ 	.word	0xffffffff


	//   ....[27]....
        /*00a8*/ 	.word	0xffffffff


	//   ....[28]....
        /*00ac*/ 	.word	0xffffffff


	//   ....[29]....
        /*00b0*/ 	.word	0xffffffff


	//   ....[30]....
        /*00b4*/ 	.word	0xffffffff


	//   ....[31]....
        /*00b8*/ 	.word	0xffffffff


	//   ....[32]....
        /*00bc*/ 	.word	0xffffffff


	//   ....[33]....
        /*00c0*/ 	.word	0xffffffff


	//   ....[34]....
        /*00c4*/ 	.word	0xffffffff


	//   ....[35]....
        /*00c8*/ 	.word	0xffffffff


	//   ....[36]....
        /*00cc*/ 	.word	0xffffffff


	//   ....[37]....
        /*00d0*/ 	.word	0xffffffff


	//   ....[38]....
        /*00d4*/ 	.word	0xffffffff


	//   ....[39]....
        /*00d8*/ 	.word	0xffffffff


	//   ....[40]....
        /*00dc*/ 	.word	0xffffffff


	//   ....[41]....
        /*00e0*/ 	.word	0xffffffff


	//   ....[42]....
        /*00e4*/ 	.word	0xffffffff


	//   ....[43]....
        /*00e8*/ 	.word	0xffffffff


	//   ....[44]....
        /*00ec*/ 	.word	0xffffffff


	//   ....[45]....
        /*00f0*/ 	.word	0xffffffff


	//   ....[46]....
        /*00f4*/ 	.word	0xffffffff


	//   ....[47]....
        /*00f8*/ 	.word	0xffffffff


	//   ....[48]....
        /*00fc*/ 	.word	0xffffffff


	//   ....[49]....
        /*0100*/ 	.word	0xffffffff


	//   ....[50]....
        /*0104*/ 	.word	0xffffffff


	//   ....[51]....
        /*0108*/ 	.word	0xffffffff


	//   ....[52]....
        /*010c*/ 	.word	0xffffffff


	//   ....[53]....
        /*0110*/ 	.word	0xffffffff


	//   ....[54]....
        /*0114*/ 	.word	0xffffffff


	//   ....[55]....
        /*0118*/ 	.word	0xffffffff


	//   ....[56]....
        /*011c*/ 	.word	0xffffffff


	//   ....[57]....
        /*0120*/ 	.word	0xffffffff


	//   ....[58]....
        /*0124*/ 	.word	0xffffffff


	//   ....[59]....
        /*0128*/ 	.word	0xffffffff


	//   ....[60]....
        /*012c*/ 	.word	0xffffffff


	//   ....[61]....
        /*0130*/ 	.word	0xffffffff


	//   ....[62]....
        /*0134*/ 	.word	0xffffffff


	//   ....[63]....
        /*0138*/ 	.word	0xffffffff


	//   ....[64]....
        /*013c*/ 	.word	0xffffffff


	//   ....[65]....
        /*0140*/ 	.word	0xffffffff


	//   ....[66]....
        /*0144*/ 	.word	0xffffffff


	//   ....[67]....
        /*0148*/ 	.word	0xffffffff


	//   ....[68]....
        /*014c*/ 	.word	0xffffffff


	//   ....[69]....
        /*0150*/ 	.word	0xffffffff


	//   ....[70]....
        /*0154*/ 	.word	0xffffffff


	//   ....[71]....
        /*0158*/ 	.word	0xffffffff


	//   ....[72]....
        /*015c*/ 	.word	0xffffffff


	//   ....[73]....
        /*0160*/ 	.word	0xffffffff


	//   ....[74]....
        /*0164*/ 	.word	0xffffffff


	//   ....[75]....
        /*0168*/ 	.word	0xffffffff


	//   ....[76]....
        /*016c*/ 	.word	0xffffffff


	//   ....[77]....
        /*0170*/ 	.word	0xffffffff


	//   ....[78]....
        /*0174*/ 	.word	0xffffffff


	//   ....[79]....
        /*0178*/ 	.word	0xffffffff


	//   ....[80]....
        /*017c*/ 	.word	0xffffffff


	//   ....[81]....
        /*0180*/ 	.word	0xffffffff


	//   ....[82]....
        /*0184*/ 	.word	0xffffffff


	//   ....[83]....
        /*0188*/ 	.word	0xffffffff


	//   ....[84]....
        /*018c*/ 	.word	0xffffffff


	//   ....[85]....
        /*0190*/ 	.word	0xffffffff


	//   ....[86]....
        /*0194*/ 	.word	0xffffffff


	//   ....[87]....
        /*0198*/ 	.word	0xffffffff


	//   ....[88]....
        /*019c*/ 	.word	0xffffffff


	//   ....[89]....
        /*01a0*/ 	.word	0xffffffff


	//   ....[90]....
        /*01a4*/ 	.word	0xffffffff


	//   ....[91]....
        /*01a8*/ 	.word	0xffffffff


	//   ....[92]....
        /*01ac*/ 	.word	0xffffffff


	//   ....[93]....
        /*01b0*/ 	.word	0xffffffff


	//   ....[94]....
        /*01b4*/ 	.word	0xffffffff


	//   ....[95]....
        /*01b8*/ 	.word	0xffffffff


	//   ....[96]....
        /*01bc*/ 	.word	0xffffffff


	//   ....[97]....
        /*01c0*/ 	.word	0xffffffff


	//   ....[98]....
        /*01c4*/ 	.word	0xffffffff


	//   ....[99]....
        /*01c8*/ 	.word	0xffffffff


	//   ....[100]....
        /*01cc*/ 	.word	0xffffffff


	//   ....[101]....
        /*01d0*/ 	.word	0xffffffff


	//   ....[102]....
        /*01d4*/ 	.word	0xffffffff


	//   ....[103]....
        /*01d8*/ 	.word	0xffffffff


	//   ....[104]....
        /*01dc*/ 	.word	0xffffffff


	//   ....[105]....
        /*01e0*/ 	.word	0xffffffff


	//   ....[106]....
        /*01e4*/ 	.word	0xffffffff


	//   ....[107]....
        /*01e8*/ 	.word	0xffffffff


	//   ....[108]....
        /*01ec*/ 	.word	0xffffffff


	//   ....[109]....
        /*01f0*/ 	.word	0xffffffff


	//   ....[110]....
        /*01f4*/ 	.word	0xffffffff


	//   ....[111]....
        /*01f8*/ 	.word	0xffffffff


	//   ....[112]....
        /*01fc*/ 	.word	0xffffffff


	//   ....[113]....
        /*0200*/ 	.word	0xffffffff


	//   ....[114]....
        /*0204*/ 	.word	0xffffffff


	//   ....[115]....
        /*0208*/ 	.word	0xffffffff


	//   ....[116]....
        /*020c*/ 	.word	0xffffffff


	//   ....[117]....
        /*0210*/ 	.word	0xffffffff


	//   ....[118]....
        /*0214*/ 	.word	0xffffffff


	//   ....[119]....
        /*0218*/ 	.word	0xffffffff


	//   ....[120]....
        /*021c*/ 	.word	0xffffffff


	//   ....[121]....
        /*0220*/ 	.word	0xffffffff


	//   ....[122]....
        /*0224*/ 	.word	0xffffffff


	//   ....[123]....
        /*0228*/ 	.word	0xffffffff


	//   ....[124]....
        /*022c*/ 	.word	0xffffffff


	//   ....[125]....
        /*0230*/ 	.word	0xffffffff


	//   ....[126]....
        /*0234*/ 	.word	0xffffffff


	//   ....[127]....
        /*0238*/ 	.word	0xffffffff


	//   ....[128]....
        /*023c*/ 	.word	0xffffffff


	//   ....[129]....
        /*0240*/ 	.word	0xffffffff


	//   ....[130]....
        /*0244*/ 	.word	0xffffffff


	//   ....[131]....
        /*0248*/ 	.word	0xffffffff


	//   ....[132]....
        /*024c*/ 	.word	0xffffffff


	//   ....[133]....
        /*0250*/ 	.word	0xffffffff


	//   ....[134]....
        /*0254*/ 	.word	0xffffffff


	//   ....[135]....
        /*0258*/ 	.word	0xffffffff


	//   ....[136]....
        /*025c*/ 	.word	0xffffffff


	//   ....[137]....
        /*0260*/ 	.word	0xffffffff


	//   ....[138]....
        /*0264*/ 	.word	0xffffffff


	//   ....[139]....
        /*0268*/ 	.word	0xffffffff


	//   ....[140]....
        /*026c*/ 	.word	0xffffffff


	//   ....[141]....
        /*0270*/ 	.word	0xffffffff


	//   ....[142]....
        /*0274*/ 	.word	0xffffffff


	//   ....[143]....
        /*0278*/ 	.word	0xffffffff


	//   ....[144]....
        /*027c*/ 	.word	0xffffffff


	//   ....[145]....
        /*0280*/ 	.word	0xffffffff


	//   ....[146]....
        /*0284*/ 	.word	0xffffffff


	//   ....[147]....
        /*0288*/ 	.word	0xffffffff


	//   ....[148]....
        /*028c*/ 	.word	0xffffffff


	//   ....[149]....
        /*0290*/ 	.word	0xffffffff


	//   ....[150]....
        /*0294*/ 	.word	0xffffffff


	//   ....[151]....
        /*0298*/ 	.word	0xffffffff


	//   ....[152]....
        /*029c*/ 	.word	0xffffffff


	//   ....[153]....
        /*02a0*/ 	.word	0xffffffff


	//   ....[154]....
        /*02a4*/ 	.word	0xffffffff


	//   ....[155]....
        /*02a8*/ 	.word	0xffffffff


	//   ....[156]....
        /*02ac*/ 	.word	0xffffffff


	//   ....[157]....
        /*02b0*/ 	.word	0xffffffff


	//   ....[158]....
        /*02b4*/ 	.word	0xffffffff


	//   ....[159]....
        /*02b8*/ 	.word	0xffffffff


	//   ....[160]....
        /*02bc*/ 	.word	0xffffffff


	//   ....[161]....
        /*02c0*/ 	.word	0xffffffff


	//   ....[162]....
        /*02c4*/ 	.word	0xffffffff


	//   ....[163]....
        /*02c8*/ 	.word	0xffffffff


	//   ....[164]....
        /*02cc*/ 	.word	0xffffffff


	//   ....[165]....
        /*02d0*/ 	.word	0xffffffff


	//   ....[166]....
        /*02d4*/ 	.word	0xffffffff


	//   ....[167]....
        /*02d8*/ 	.word	0xffffffff


	//   ....[168]....
        /*02dc*/ 	.word	0xffffffff


	//   ....[169]....
        /*02e0*/ 	.word	0xffffffff


	//   ....[170]....
        /*02e4*/ 	.word	0xffffffff


	//   ....[171]....
        /*02e8*/ 	.word	0xffffffff


	//   ....[172]....
        /*02ec*/ 	.word	0xffffffff


	//   ....[173]....
        /*02f0*/ 	.word	0xffffffff


	//   ....[174]....
        /*02f4*/ 	.word	0xffffffff


	//   ....[175]....
        /*02f8*/ 	.word	0xffffffff


	//   ....[176]....
        /*02fc*/ 	.word	0xffffffff


	//   ....[177]....
        /*0300*/ 	.word	0xffffffff


	//   ....[178]....
        /*0304*/ 	.word	0xffffffff


	//   ....[179]....
        /*0308*/ 	.word	0xffffffff


	//   ....[180]....
        /*030c*/ 	.word	0xffffffff


	//   ....[181]....
        /*0310*/ 	.word	0xffffffff


	//   ....[182]....
        /*0314*/ 	.word	0xffffffff


	//   ....[183]....
        /*0318*/ 	.word	0xffffffff


	//   ....[184]....
        /*031c*/ 	.word	0xffffffff


	//   ....[185]....
        /*0320*/ 	.word	0xffffffff


	//   ....[186]....
        /*0324*/ 	.word	0xffffffff


	//   ....[187]....
        /*0328*/ 	.word	0xffffffff


	//   ....[188]....
        /*032c*/ 	.word	0xffffffff


	//   ....[189]....
        /*0330*/ 	.word	0xffffffff


	//   ....[190]....
        /*0334*/ 	.word	0xffffffff


	//   ....[191]....
        /*0338*/ 	.word	0xffffffff


	//   ....[192]....
        /*033c*/ 	.word	0xffffffff


	//   ....[193]....
        /*0340*/ 	.word	0xffffffff


	//   ....[194]....
        /*0344*/ 	.word	0xffffffff


	//   ....[195]....
        /*0348*/ 	.word	0xffffffff


	//   ....[196]....
        /*034c*/ 	.word	0xffffffff


	//   ....[197]....
        /*0350*/ 	.word	0xffffffff


	//   ....[198]....
        /*0354*/ 	.word	0xffffffff


	//   ....[199]....
        /*0358*/ 	.word	0xffffffff


	//   ....[200]....
        /*035c*/ 	.word	0xffffffff


	//   ....[201]....
        /*0360*/ 	.word	0xffffffff


	//   ....[202]....
        /*0364*/ 	.word	0xffffffff


	//   ....[203]....
        /*0368*/ 	.word	0xffffffff


	//   ....[204]....
        /*036c*/ 	.word	0xffffffff


	//   ....[205]....
        /*0370*/ 	.word	0xffffffff


	//   ....[206]....
        /*0374*/ 	.word	0xffffffff


	//   ....[207]....
        /*0378*/ 	.word	0xffffffff


	//   ....[208]....
        /*037c*/ 	.word	0xffffffff


	//   ....[209]....
        /*0380*/ 	.word	0xffffffff


	//   ....[210]....
        /*0384*/ 	.word	0xffffffff


	//   ....[211]....
        /*0388*/ 	.word	0xffffffff


	//   ....[212]....
        /*038c*/ 	.word	0xffffffff


	//   ....[213]....
        /*0390*/ 	.word	0xffffffff


	//   ....[214]....
        /*0394*/ 	.word	0xffffffff


	//   ....[215]....
        /*0398*/ 	.word	0xffffffff


	//   ....[216]....
        /*039c*/ 	.word	0xffffffff


	//----- nvinfo : EIATTR_COOP_GROUP_INSTR_OFFSETS
	.align		4
.L_366:
        /*03a0*/ 	.byte	0x04, 0x28
        /*03a2*/ 	.short	(.L_368 - .L_367)


	//   ....[0]....
.L_367:
        /*03a4*/ 	.word	0x00000090


	//   ....[1]....
        /*03a8*/ 	.word	0x00001560


	//   ....[2]....
        /*03ac*/ 	.word	0x00001590


	//   ....[3]....
        /*03b0*/ 	.word	0x000016c0


	//   ....[4]....
        /*03b4*/ 	.word	0x000016f0


	//   ....[5]....
        /*03b8*/ 	.word	0x00001780


	//   ....[6]....
        /*03bc*/ 	.word	0x000017b0


	//   ....[7]....
        /*03c0*/ 	.word	0x00001840


	//   ....[8]....
        /*03c4*/ 	.word	0x00001870


	//   ....[9]....
        /*03c8*/ 	.word	0x00001900


	//   ....[10]....
        /*03cc*/ 	.word	0x00001930


	//   ....[11]....
        /*03d0*/ 	.word	0x000019c0


	//   ....[12]....
        /*03d4*/ 	.word	0x000019f0


	//   ....[13]....
        /*03d8*/ 	.word	0x00001a80


	//   ....[14]....
        /*03dc*/ 	.word	0x00001ab0


	//   ....[15]....
        /*03e0*/ 	.word	0x00001b30


	//   ....[16]....
        /*03e4*/ 	.word	0x00001b70


	//   ....[17]....
        /*03e8*/ 	.word	0x00002030


	//   ....[18]....
        /*03ec*/ 	.word	0x00002050


	//   ....[19]....
        /*03f0*/ 	.word	0x00002060


	//   ....[20]....
        /*03f4*/ 	.word	0x00002070


	//   ....[21]....
        /*03f8*/ 	.word	0x00002080


	//   ....[22]....
        /*03fc*/ 	.word	0x00002090


	//   ....[23]....
        /*0400*/ 	.word	0x000020a0


	//   ....[24]....
        /*0404*/ 	.word	0x000020c0


	//   ....[25]....
        /*0408*/ 	.word	0x000020f0


	//   ....[26]....
        /*040c*/ 	.word	0x00002110


	//   ....[27]....
        /*0410*/ 	.word	0x00002140


	//   ....[28]....
        /*0414*/ 	.word	0x00002150


	//   ....[29]....
        /*0418*/ 	.word	0x00002400


	//   ....[30]....
        /*041c*/ 	.word	0x00002440


	//   ....[31]....
        /*0420*/ 	.word	0x00002480


	//   ....[32]....
        /*0424*/ 	.word	0x000024c0


	//   ....[33]....
        /*0428*/ 	.word	0x00002500


	//   ....[34]....
        /*042c*/ 	.word	0x000025a0


	//   ....[35]....
        /*0430*/ 	.word	0x000025b0


	//   ....[36]....
        /*0434*/ 	.word	0x000025c0


	//   ....[37]....
        /*0438*/ 	.word	0x000025d0


	//   ....[38]....
        /*043c*/ 	.word	0x000026e0


	//   ....[39]....
        /*0440*/ 	.word	0x00002710


	//   ....[40]....
        /*0444*/ 	.word	0x00002790


	//   ....[41]....
        /*0448*/ 	.word	0x000031d0


	//   ....[42]....
        /*044c*/ 	.word	0x000031e0


	//   ....[43]....
        /*0450*/ 	.word	0x000031f0


	//   ....[44]....
        /*0454*/ 	.word	0x00003200


	//   ....[45]....
        /*0458*/ 	.word	0x00003210


	//   ....[46]....
        /*045c*/ 	.word	0x00003220


	//   ....[47]....
        /*0460*/ 	.word	0x00003230


	//   ....[48]....
        /*0464*/ 	.word	0x00003250


	//   ....[49]....
        /*0468*/ 	.word	0x00003270


	//   ....[50]....
        /*046c*/ 	.word	0x00003290


	//   ....[51]....
        /*0470*/ 	.word	0x000032a0


	//   ....[52]....
        /*0474*/ 	.word	0x000032c0


	//   ....[53]....
        /*0478*/ 	.word	0x00003600


	//   ....[54]....
        /*047c*/ 	.word	0x00003800


	//   ....[55]....
        /*0480*/ 	.word	0x000039d0


	//   ....[56]....
        /*0484*/ 	.word	0x00004f20


	//   ....[57]....
        /*0488*/ 	.word	0x000058b0


	//   ....[58]....
        /*048c*/ 	.word	0x000058f0


	//   ....[59]....
        /*0490*/ 	.word	0x00005a10


	//   ....[60]....
        /*0494*/ 	.word	0x00005a50


	//   ....[61]....
        /*0498*/ 	.word	0x00006720


	//   ....[62]....
        /*049c*/ 	.word	0x000068f0


	//   ....[63]....
        /*04a0*/ 	.word	0x00006970


	//   ....[64]....
        /*04a4*/ 	.word	0x00006c60


	//   ....[65]....
        /*04a8*/ 	.word	0x00008590


	//   ....[66]....
        /*04ac*/ 	.word	0x000085a0


	//   ....[67]....
        /*04b0*/ 	.word	0x000085b0


	//   ....[68]....
        /*04b4*/ 	.word	0x000085c0


	//   ....[69]....
        /*04b8*/ 	.word	0x000085d0


	//   ....[70]....
        /*04bc*/ 	.word	0x000085e0


	//   ....[71]....
        /*04c0*/ 	.word	0x000085f0


	//   ....[72]....
        /*04c4*/ 	.word	0x00008600


	//   ....[73]....
        /*04c8*/ 	.word	0x00008610


	//   ....[74]....
        /*04cc*/ 	.word	0x00008620


	//   ....[75]....
        /*04d0*/ 	.word	0x00008630


	//   ....[76]....
        /*04d4*/ 	.word	0x00008640


	//   ....[77]....
        /*04d8*/ 	.word	0x00009080


	//   ....[78]....
        /*04dc*/ 	.word	0x00009090


	//   ....[79]....
        /*04e0*/ 	.word	0x000090a0


	//   ....[80]....
        /*04e4*/ 	.word	0x000090b0


	//   ....[81]....
        /*04e8*/ 	.word	0x000090c0


	//   ....[82]....
        /*04ec*/ 	.word	0x000090d0


	//   ....[83]....
        /*04f0*/ 	.word	0x000090e0


	//   ....[84]....
        /*04f4*/ 	.word	0x00009100


	//   ....[85]....
        /*04f8*/ 	.word	0x00009120


	//   ....[86]....
        /*04fc*/ 	.word	0x00009150


	//   ....[87]....
        /*0500*/ 	.word	0x00009170


	//   ....[88]....
        /*0504*/ 	.word	0x00009190


	//   ....[89]....
        /*0508*/ 	.word	0x00009360


	//   ....[90]....
        /*050c*/ 	.word	0x00009530


	//   ....[91]....
        /*0510*/ 	.word	0x00009720


	//   ....[92]....
        /*0514*/ 	.word	0x00009d70


	//   ....[93]....
        /*0518*/ 	.word	0x0000b820


	//   ....[94]....
        /*051c*/ 	.word	0x0000b9d0


	//   ....[95]....
        /*0520*/ 	.word	0x0000ba20


	//   ....[96]....
        /*0524*/ 	.word	0x0000bc40


	//   ....[97]....
        /*0528*/ 	.word	0x0000be50


	//   ....[98]....
        /*052c*/ 	.word	0x0000c1b0


	//   ....[99]....
        /*0530*/ 	.word	0x0000c480


	//   ....[100]....
        /*0534*/ 	.word	0x0000c620


	//   ....[101]....
        /*0538*/ 	.word	0x0000ed20


	//   ....[102]....
        /*053c*/ 	.word	0x0000ed30


	//   ....[103]....
        /*0540*/ 	.word	0x0000ed40


	//   ....[104]....
        /*0544*/ 	.word	0x0000ed50


	//   ....[105]....
        /*0548*/ 	.word	0x0000ed60


	//   ....[106]....
        /*054c*/ 	.word	0x0000ed70


	//   ....[107]....
        /*0550*/ 	.word	0x0000ed80


	//   ....[108]....
        /*0554*/ 	.word	0x0000ed90


	//   ....[109]....
        /*0558*/ 	.word	0x0000eda0


	//   ....[110]....
        /*055c*/ 	.word	0x0000edb0


	//   ....[111]....
        /*0560*/ 	.word	0x0000edc0


	//   ....[112]....
        /*0564*/ 	.word	0x0000edd0


	//   ....[113]....
        /*0568*/ 	.word	0x0000f810


	//   ....[114]....
        /*056c*/ 	.word	0x0000f820


	//   ....[115]....
        /*0570*/ 	.word	0x0000f830


	//   ....[116]....
        /*0574*/ 	.word	0x0000f840


	//   ....[117]....
        /*0578*/ 	.word	0x0000f850


	//   ....[118]....
        /*057c*/ 	.word	0x0000f860


	//   ....[119]....
        /*0580*/ 	.word	0x0000f870


	//   ....[120]....
        /*0584*/ 	.word	0x0000f890


	//   ....[121]....
        /*0588*/ 	.word	0x0000f8b0


	//   ....[122]....
        /*058c*/ 	.word	0x0000f8e0


	//   ....[123]....
        /*0590*/ 	.word	0x0000f900


	//   ....[124]....
        /*0594*/ 	.word	0x0000f920


	//   ....[125]....
        /*0598*/ 	.word	0x0000ffa0


	//   ....[126]....
        /*059c*/ 	.word	0x0000ffe0


	//   ....[127]....
        /*05a0*/ 	.word	0x00010000


	//   ....[128]....
        /*05a4*/ 	.word	0x00010040


	//   ....[129]....
        /*05a8*/ 	.word	0x00010080


	//   ....[130]....
        /*05ac*/ 	.word	0x000100b0


	//   ....[131]....
        /*05b0*/ 	.word	0x000100f0


	//   ....[132]....
        /*05b4*/ 	.word	0x00010230


	//   ....[133]....
        /*05b8*/ 	.word	0x000125b0


	//   ....[134]....
        /*05bc*/ 	.word	0x000125d0


	//   ....[135]....
        /*05c0*/ 	.word	0x000125e0


	//   ....[136]....
        /*05c4*/ 	.word	0x00012600


	//   ....[137]....
        /*05c8*/ 	.word	0x00012620


	//   ....[138]....
        /*05cc*/ 	.word	0x00012650


	//   ....[139]....
        /*05d0*/ 	.word	0x00012690


	//   ....[140]....
        /*05d4*/ 	.word	0x000126b0


	//   ....[141]....
        /*05d8*/ 	.word	0x000126f0


	//   ....[142]....
        /*05dc*/ 	.word	0x00012710


	//   ....[143]....
        /*05e0*/ 	.word	0x00012720


	//   ....[144]....
        /*05e4*/ 	.word	0x00012740


	//   ....[145]....
        /*05e8*/ 	.word	0x000130c0


	//   ....[146]....
        /*05ec*/ 	.word	0x000130d0


	//   ....[147]....
        /*05f0*/ 	.word	0x000130e0


	//   ....[148]....
        /*05f4*/ 	.word	0x000130f0


	//   ....[149]....
        /*05f8*/ 	.word	0x00013100


	//   ....[150]....
        /*05fc*/ 	.word	0x00013110


	//   ....[151]....
        /*0600*/ 	.word	0x00013120


	//   ....[152]....
        /*0604*/ 	.word	0x00013140


	//   ....[153]....
        /*0608*/ 	.word	0x00013160


	//   ....[154]....
        /*060c*/ 	.word	0x00013190


	//   ....[155]....
        /*0610*/ 	.word	0x000131b0


	//   ....[156]....
        /*0614*/ 	.word	0x000131d0


	//   ....[157]....
        /*0618*/ 	.word	0x000133b0


	//   ....[158]....
        /*061c*/ 	.word	0x00013570


	//   ....[159]....
        /*0620*/ 	.word	0x00013760


	//   ....[160]....
        /*0624*/ 	.word	0x000145a0


	//   ....[161]....
        /*0628*/ 	.word	0x000157a0


	//   ....[162]....
        /*062c*/ 	.word	0x00015a80


	//   ....[163]....
        /*0630*/ 	.word	0x00015ad0


	//   ....[164]....
        /*0634*/ 	.word	0x00015dd0


	//   ....[165]....
        /*0638*/ 	.word	0x00015f50


	//   ....[166]....
        /*063c*/ 	.word	0x00016230


	//   ....[167]....
        /*0640*/ 	.word	0x00016560


	//   ....[168]....
        /*0644*/ 	.word	0x000166b0


	//   ....[169]....
        /*0648*/ 	.word	0x00018580


	//   ....[170]....
        /*064c*/ 	.word	0x000185b0


	//   ....[171]....
        /*0650*/ 	.word	0x000185e0


	//   ....[172]....
        /*0654*/ 	.word	0x00018600


	//   ....[173]....
        /*0658*/ 	.word	0x00018630


	//   ....[174]....
        /*065c*/ 	.word	0x00018670


	//   ....[175]....
        /*0660*/ 	.word	0x00018680


	//   ....[176]....
        /*0664*/ 	.word	0x000186a0


	//   ....[177]....
        /*0668*/ 	.word	0x00019b00


	//   ....[178]....
        /*066c*/ 	.word	0x00019b40


	//   ....[179]....
        /*0670*/ 	.word	0x00019b60


	//   ....[180]....
        /*0674*/ 	.word	0x00019b90


	//   ....[181]....
        /*0678*/ 	.word	0x00019bd0


	//   ....[182]....
        /*067c*/ 	.word	0x00019c10


	//   ....[183]....
        /*0680*/ 	.word	0x00019c40


	//   ....[184]....
        /*0684*/ 	.word	0x00019c80


	//   ....[185]....
        /*0688*/ 	.word	0x00019d30


	//   ....[186]....
        /*068c*/ 	.word	0x00019d50


	//   ....[187]....
        /*0690*/ 	.word	0x00019d90


	//   ....[188]....
        /*0694*/ 	.word	0x00019da0


	//   ....[189]....
        /*0698*/ 	.word	0x00019e00


	//   ....[190]....
        /*069c*/ 	.word	0x00019e20


	//   ....[191]....
        /*06a0*/ 	.word	0x00019e40


	//   ....[192]....
        /*06a4*/ 	.word	0x00019ed0


	//   ....[193]....
        /*06a8*/ 	.word	0x00019f60


	//   ....[194]....
        /*06ac*/ 	.word	0x00019f70


	//   ....[195]....
        /*06b0*/ 	.word	0x00019f80


	//   ....[196]....
        /*06b4*/ 	.word	0x00019fb0


	//   ....[197]....
        /*06b8*/ 	.word	0x00019fc0


	//   ....[198]....
        /*06bc*/ 	.word	0x00019fd0


	//   ....[199]....
        /*06c0*/ 	.word	0x0001a050


	//   ....[200]....
        /*06c4*/ 	.word	0x0001a060


	//   ....[201]....
        /*06c8*/ 	.word	0x0001a930


	//   ....[202]....
        /*06cc*/ 	.word	0x0001a960


	//   ....[203]....
        /*06d0*/ 	.word	0x0001a990


	//   ....[204]....
        /*06d4*/ 	.word	0x0001a9c0


	//   ....[205]....
        /*06d8*/ 	.word	0x0001a9e0


	//   ....[206]....
        /*06dc*/ 	.word	0x0001aa00


	//   ....[207]....
        /*06e0*/ 	.word	0x0001aa30


	//   ....[208]....
        /*06e4*/ 	.word	0x0001aa60


	//   ....[209]....
        /*06e8*/ 	.word	0x0001aa90


	//   ....[210]....
        /*06ec*/ 	.word	0x0001aac0


	//   ....[211]....
        /*06f0*/ 	.word	0x0001aaf0


	//   ....[212]....
        /*06f4*/ 	.word	0x0001ab10


	//   ....[213]....
        /*06f8*/ 	.word	0x0001ab30


	//   ....[214]....
        /*06fc*/ 	.word	0x0001ab50


	//   ....[215]....
        /*0700*/ 	.word	0x0001abe0


	//   ....[216]....
        /*0704*/ 	.word	0x0001ac40


	//----- nvinfo : EIATTR_EXIT_INSTR_OFFSETS
	.align		4
.L_368:
        /*0708*/ 	.byte	0x04, 0x1c
        /*070a*/ 	.short	(.L_370 - .L_369)


	//   ....[0]....
.L_369:
        /*070c*/ 	.word	0x00000440


	//   ....[1]....
        /*0710*/ 	.word	0x0001a100


	//   ....[2]....
        /*0714*/ 	.word	0x0001a140


	//   ....[3]....
        /*0718*/ 	.word	0x0001ac60


	//   ....[4]....
        /*071c*/ 	.word	0x0001aca0


	//----- nvinfo : EIATTR_CTAIDZ_USED
	.align		4
.L_370:
        /*0720*/ 	.byte	0x01, 0x04
	.zero		2


	//----- nvinfo : EIATTR_MAX_THREADS
	.align		4
        /*0724*/ 	.byte	0x04, 0x05
        /*0726*/ 	.short	(.L_372 - .L_371)
.L_371:
        /*0728*/ 	.word	0x00000080
        /*072c*/ 	.word	0x00000001
        /*0730*/ 	.word	0x00000001


	//----- nvinfo : EIATTR_CRS_STACK_SIZE
	.align		4
.L_372:
        /*0734*/ 	.byte	0x04, 0x1e
        /*0736*/ 	.short	(.L_374 - .L_373)
.L_373:
        /*0738*/ 	.word	0x00000000
.L_374:


//--------------------- .nv.info._ZN7cutlass13device_kernelIN5flash19enable_sm80_to_sm89INS1_16FlashAttnFwdSm80INS1_25CollectiveMainloopFwdSm80ILi4ELi1ELb0EN4cute5tupleIJNS5_1CILi128EEENS7_ILi96EEENS7_ILi64EEEEEELi64ENS_6half_tEfNS_4arch4Sm80ELb0ELb1ELb0ELb1ELb1ELb1ELb1ELb0EEENS1_21CollectiveEpilogueFwdINS6_IJS8_SA_S9_EEENS6_IJNS7_ILi1EEESI_SI_EEESC_SE_Li128ELb1ELb1ELb0ELb0EEENS1_19SingleTileSchedulerILb1ELb0ELb1ELi128EEEEEEEEEvNT_6ParamsE --------------------------
	.section	.nv.info._ZN7cutlass13device_kernelIN5flash19enable_sm80_to_sm89INS1_16FlashAttnFwdSm80INS1_25CollectiveMainloopFwdSm80ILi4ELi1ELb0EN4cute5tupleIJNS5_1CILi128EEENS7_ILi96EEENS7_ILi64EEEEEELi64ENS_6half_tEfNS_4arch4Sm80ELb0ELb1ELb0ELb1ELb1ELb1ELb1ELb0EEENS1_21CollectiveEpilogueFwdINS6_IJS8_SA_S9_EEENS6_IJNS7_ILi1EEESI_SI_EEESC_SE_Li128ELb1ELb1ELb0ELb0EEENS1_19SingleTileSchedulerILb1ELb0ELb1ELi128EEEEEEEEEvNT_6ParamsE,"",@"SHT_CUDA_INFO"
	.sectionflags	@""
	.align	4


	//----- nvinfo : EIATTR_CUDA_API_VERSION
	.align		4
        /*0000*/ 	.byte	0x04, 0x37
        /*0002*/ 	.short	(.L_376 - .L_375)
.L_375:
        /*0004*/ 	.word	0x00000082


	//----- nvinfo : EIATTR_SW2861232_WAR
	.align		4
.L_376:
        /*0008*/ 	.byte	0x01, 0x35
	.zero		2


	//----- nvinfo : EIATTR_PARAM_CBANK
	.align		4
        /*000c*/ 	.byte	0x04, 0x0a
        /*000e*/ 	.short	(.L_378 - .L_377)
	.align		4
.L_377:
        /*0010*/ 	.word	index@(.nv.constant0._ZN7cutlass13device_kernelIN5flash19enable_sm80_to_sm89INS1_16FlashAttnFwdSm80INS1_25CollectiveMainloopFwdSm80ILi4ELi1ELb0EN4cute5tupleIJNS5_1CILi128EEENS7_ILi96EEENS7_ILi64EEEEEELi64ENS_6half_tEfNS_4arch4Sm80ELb0ELb1ELb0ELb1ELb1ELb1ELb1ELb0EEENS1_21CollectiveEpilogueFwdINS6_IJS8_SA_S9_EEENS6_IJNS7_ILi1EEESI_SI_EEESC_SE_Li128ELb1ELb1ELb0ELb0EEENS1_19SingleTileSchedulerILb1ELb0ELb1ELi128EEEEEEEEEvNT_6ParamsE)
        /*0014*/ 	.short	0x0160
        /*0016*/ 	.short	0x0418


	//----- nvinfo : EIATTR_CBANK_PARAM_SIZE
	.align		4
.L_378:
        /*0018*/ 	.byte	0x03, 0x19
        /*001a*/ 	.short	0x0418


	//----- nvinfo : EIATTR_KPARAM_INFO
	.align		4
        /*001c*/ 	.byte	0x04, 0x17
        /*001e*/ 	.short	(.L_380 - .L_379)
.L_379:
        /*0020*/ 	.word	0x00000000
        /*0024*/ 	.short	0x0000
        /*0026*/ 	.short	0x0000
        /*0028*/ 	.byte	0x00, 0xf0, 0x61, 0x10


	//----- nvinfo : EIATTR_MAXREG_COUNT
	.align		4
.L_380:
        /*002c*/ 	.byte	0x03, 0x1b
        /*002e*/ 	.short	0x00ff


	//----- nvinfo : EIATTR_NUM_BARRIERS
	.align		4
        /*0030*/ 	.byte	0x02, 0x4c
        /*0032*/ 	.byte	0x02
	.zero		1


	//----- nvinfo : EIATTR_ANNOTATIONS
	.align		4
        /*0034*/ 	.byte	0x04, 0x55
        /*0036*/ 	.short	(.L_382 - .L_381)


	//   ....[0]....
.L_381:
        /* <DEDUP_REMOVED lines=32> */


	//----- nvinfo : EIATTR_MERCURY_ISA_VERSION
	.align		4
.L_382:
        /*0228*/ 	.byte	0x03, 0x5f
        /*022a*/ 	.short	0x0000


	//----- nvinfo : EIATTR_COOP_GROUP_MASK_REGIDS
	.align		4
        /*022c*/ 	.byte	0x04, 0x29
        /*022e*/ 	.short	(.L_384 - .L_383)


	//   ....[0]....
.L_383:
        /*0230*/ 	.word	0xffffffff


	//   ....[1]....
        /*0234*/ 	.word	0xffffffff


	//   ....[2]....
        /*0238*/ 	.word	0xffffffff


	//   ....[3]....
        /*023c*/ 	.word	0xffffffff


	//   ....[4]....
        /*0240*/ 	.word	0xffffffff


	//   ....[5]....
        /*0244*/ 	.word	0xffffffff


	//   ....[6]....
        /*0248*/ 	.word	0xffffffff


	//   ....[7]....
        /*024c*/ 	.word	0xffffffff


	//   ....[8]....
        /*0250*/ 	.word	0xffffffff


	//   ....[9]....
        /*0254*/ 	.word	0xffffffff


	//   ....[10]....
        /*0258*/ 	.word	0xffffffff


	//   ....[11]....
        /*025c*/ 	.word	0xffffffff


	//   ....[12]....
        /*0260*/ 	.word	0xffffffff


	//   ....[13]....
        /*0264*/ 	.word	0xffffffff


	//   ....[14]....
        /*0268*/ 	.word	0xffffffff


	//   ....[15]....
        /*026c*/ 	.word	0xffffffff


	//   ....[16]....
        /*0270*/ 	.word	0xffffffff


	//   ....[17]....
        /*0274*/ 	.word	0xffffffff


	//   ....[18]....
        /*0278*/ 	.word	0xffffffff


	//   ....[19]....
        /*027c*/ 	.word	0xffffffff


	//   ....[20]....
        /*0280*/ 	.word	0xffffffff


	//   ....[21]....
        /*0284*/ 	.word	0xffffffff


	//   ....[22]....
        /*0288*/ 	.word	0xffffffff


	//   ....[23]....
        /*028c*/ 	.word	0xffffffff


	//   ....[24]....
        /*0290*/ 	.word	0xffffffff


	//   ....[25]....
        /*0294*/ 	.word	0xffffffff


	//   ....[26]....
        /*0298*/ 	.word	0xffffffff


	//   ....[27]....
        /*029c*/ 	.word	0xffffffff


	//   ....[28]....
        /*02a0*/ 	.word	0xffffffff


	//   ....[29]....
        /*02a4*/ 	.word	0xffffffff


	//   ....[30]....
        /*02a8*/ 	.word	0xffffffff


	//   ....[31]....
        /*02ac*/ 	.word	0xffffffff


	//   ....[32]....
        /*02b0*/ 	.word	0xffffffff


	//   ....[33]....
        /*02b4*/ 	.word	0xffffffff


	//   ....[34]....
        /*02b8*/ 	.word	0xffffffff


	//   ....[35]....
        /*02bc*/ 	.word	0xffffffff


	//   ....[36]....
        /*02c0*/ 	.word	0xffffffff


	//   ....[37]....
        /*02c4*/ 	.word	0xffffffff


	//   ....[38]....
        /*02c8*/ 	.word	0xffffffff


	//   ....[39]....
        /*02cc*/ 	.word	0xffffffff


	//   ....[40]....
        /*02d0*/ 	.word	0xffffffff


	//   ....[41]....
        /*02d4*/ 	.word	0xffffffff


	//   ....[42]....
        /*02d8*/ 	.word	0xffffffff


	//   ....[43]....
        /*02dc*/ 	.word	0xffffffff


	//   ....[44]....
        /*02e0*/ 	.word	0xffffffff


	//   ....[45]....
        /*02e4*/ 	.word	0xffffffff


	//   ....[46]....
        /*02e8*/ 	.word	0xffffffff


	//   ....[47]....
        /*02ec*/ 	.word	0xffffffff


	//   ....[48]....
        /*02f0*/ 	.word	0xffffffff


	//   ....[49]....
        /*02f4*/ 	.word	0xffffffff


	//   ....[50]....
        /*02f8*/ 	.word	0xffffffff


	//   ....[51]....
        /*02fc*/ 	.word	0xffffffff


	//   ....[52]....
        /*0300*/ 	.word	0xffffffff


	//   ....[53]....
        /*0304*/ 	.word	0xffffffff


	//   ....[54]....
        /*0308*/ 	.word	0xffffffff


	//   ....[55]....
        /*030c*/ 	.word	0xffffffff


	//   ....[56]....
        /*0310*/ 	.word	0xffffffff


	//   ....[57]....
        /*0314*/ 	.word	0xffffffff


	//   ....[58]....
        /*0318*/ 	.word	0xffffffff


	//   ....[59]....
        /*031c*/ 	.word	0xffffffff


	//   ....[60]....
        /*0320*/ 	.word	0xffffffff


	//   ....[61]....
        /*0324*/ 	.word	0xffffffff


	//   ....[62]....
        /*0328*/ 	.word	0xffffffff


	//   ....[63]....
        /*032c*/ 	.word	0xffffffff


	//   ....[64]....
        /*0330*/ 	.word	0xffffffff


	//   ....[65]....
        /*0334*/ 	.word	0xffffffff


	//   ....[66]....
        /*0338*/ 	.word	0xffffffff


	//   ....[67]....
        /*033c*/ 	.word	0xffffffff


	//   ....[68]....
        /*0340*/ 	.word	0xffffffff


	//   ....[69]....
        /*0344*/ 	.word	0xffffffff


	//   ....[70]....
        /*0348*/ 	.word	0xffffffff


	//   ....[71]....
        /*034c*/ 	.word	0xffffffff


	//   ....[72]....
        /*0350*/ 	.word	0xffffffff


	//   ....[73]....
        /*0354*/ 	.word	0xffffffff


	//   ....[74]....
        /*0358*/ 	.word	0xffffffff


	//   ....[75]....
        /*035c*/ 	.word	0xffffffff


	//   ....[76]....
        /*0360*/ 	.word	0xffffffff


	//   ....[77]....
        /*0364*/ 	.word	0xffffffff


	//   ....[78]....
        /*0368*/ 	.word	0xffffffff


	//   ....[79]....
        /*036c*/ 	.word	0xffffffff


	//   ....[80]....
        /*0370*/ 	.word	0xffffffff


	//   ....[81]....
        /*0374*/ 	.word	0xffffffff


	//   ....[82]....
        /*0378*/ 	.word	0xffffffff


	//   ....[83]....
        /*037c*/ 	.word	0xffffffff


	//   ....[84]....
        /*0380*/ 	.word	0xffffffff


	//   ....[85]....
        /*0384*/ 	.word	0xffffffff


	//   ....[86]....
        /*0388*/ 	.word	0xffffffff


	//   ....[87]....
        /*038c*/ 	.word	0xffffffff


	//   ....[88]....
        /*0390*/ 	.word	0xffffffff


	//   ....[89]....
        /*0394*/ 	.word	0xffffffff


	//   ....[90]....
        /*0398*/ 	.word	0xffffffff


	//   ....[91]....
        /*039c*/ 	.word	0xffffffff


	//   ....[92]....
        /*03a0*/ 	.word	0xffffffff


	//   ....[93]....
        /*03a4*/ 	.word	0xffffffff


	//   ....[94]....
        /*03a8*/ 	.word	0xffffffff


	//   ....[95]....
        /*03ac*/ 	.word	0xffffffff


	//   ....[96]....
        /*03b0*/ 	.word	0xffffffff


	//   ....[97]....
        /*03b4*/ 	.word	0xffffffff


	//   ....[98]....
        /*03b8*/ 	.word	0xffffffff


	//   ....[99]....
        /*03bc*/ 	.word	0xffffffff


	//   ....[100]....
        /*03c0*/ 	.word	0xffffffff


	//   ....[101]....
        /*03c4*/ 	.word	0xffffffff


	//   ....[102]....
        /*03c8*/ 	.word	0xffffffff


	//   ....[103]....
        /*03cc*/ 	.word	0xffffffff


	//   ....[104]....
        /*03d0*/ 	.word	0xffffffff


	//   ....[105]....
        /*03d4*/ 	.word	0xffffffff


	//   ....[106]....
        /*03d8*/ 	.word	0xffffffff


	//   ....[107]....
        /*03dc*/ 	.word	0xffffffff


	//   ....[108]....
        /*03e0*/ 	.word	0xffffffff


	//   ....[109]....
        /*03e4*/ 	.word	0xffffffff


	//   ....[110]....
        /*03e8*/ 	.word	0xffffffff


	//   ....[111]....
        /*03ec*/ 	.word	0xffffffff


	//   ....[112]....
        /*03f0*/ 	.word	0xffffffff


	//   ....[113]....
        /*03f4*/ 	.word	0xffffffff


	//   ....[114]....
        /*03f8*/ 	.word	0xffffffff


	//   ....[115]....
        /*03fc*/ 	.word	0xffffffff


	//   ....[116]....
        /*0400*/ 	.word	0xffffffff


	//   ....[117]....
        /*0404*/ 	.word	0xffffffff


	//   ....[118]....
        /*0408*/ 	.word	0xffffffff


	//   ....[119]....
        /*040c*/ 	.word	0xffffffff


	//   ....[120]....
        /*0410*/ 	.word	0xffffffff


	//   ....[121]....
        /*0414*/ 	.word	0xffffffff


	//   ....[122]....
        /*0418*/ 	.word	0xffffffff


	//   ....[123]....
        /*041c*/ 	.word	0xffffffff


	//   ....[124]....
        /*0420*/ 	.word	0xffffffff


	//   ....[125]....
        /*0424*/ 	.word	0xffffffff


	//   ....[126]....
        /*0428*/ 	.word	0xffffffff


	//   ....[127]....
        /*042c*/ 	.word	0xffffffff


	//   ....[128]....
        /*0430*/ 	.word	0xffffffff


	//   ....[129]....
        /*0434*/ 	.word	0xffffffff


	//   ....[130]....
        /*0438*/ 	.word	0xffffffff


	//   ....[131]....
        /*043c*/ 	.word	0xffffffff


	//   ....[132]....
        /*0440*/ 	.word	0xffffffff


	//   ....[133]....
        /*0444*/ 	.word	0xffffffff


	//   ....[134]....
        /*0448*/ 	.word	0xffffffff


	//   ....[135]....
        /*044c*/ 	.word	0xffffffff


	//   ....[136]....
        /*0450*/ 	.word	0xffffffff


	//   ....[137]....
        /*0454*/ 	.word	0xffffffff


	//   ....[138]....
        /*0458*/ 	.word	0xffffffff


	//   ....[139]....
        /*045c*/ 	.word	0xffffffff


	//   ....[140]....
        /*0460*/ 	.word	0xffffffff


	//   ....[141]....
        /*0464*/ 	.word	0xffffffff


	//   ....[142]....
        /*0468*/ 	.word	0xffffffff


	//   ....[143]....
        /*046c*/ 	.word	0xffffffff


	//   ....[144]....
        /*0470*/ 	.word	0xffffffff


	//   ....[145]....
        /*0474*/ 	.word	0xffffffff


	//   ....[146]....
        /*0478*/ 	.word	0xffffffff


	//   ....[147]....
        /*047c*/ 	.word	0xffffffff


	//   ....[148]....
        /*0480*/ 	.word	0xffffffff


	//   ....[149]....
        /*0484*/ 	.word	0xffffffff


	//   ....[150]....
        /*0488*/ 	.word	0xffffffff


	//   ....[151]....
        /*048c*/ 	.word	0xffffffff


	//   ....[152]....
        /*0490*/ 	.word	0xffffffff


	//   ....[153]....
        /*0494*/ 	.word	0xffffffff


	//   ....[154]....
        /*0498*/ 	.word	0xffffffff


	//   ....[155]....
        /*049c*/ 	.word	0xffffffff


	//   ....[156]....
        /*04a0*/ 	.word	0xffffffff


	//   ....[157]....
        /*04a4*/ 	.word	0xffffffff


	//   ....[158]....
        /*04a8*/ 	.word	0xffffffff


	//   ....[159]....
        /*04ac*/ 	.word	0xffffffff


	//   ....[160]....
        /*04b0*/ 	.word	0xffffffff


	//   ....[161]....
        /*04b4*/ 	.word	0xffffffff


	//   ....[162]....
        /*04b8*/ 	.word	0xffffffff


	//   ....[163]....
        /*04bc*/ 	.word	0xffffffff


	//   ....[164]....
        /*04c0*/ 	.word	0xffffffff


	//   ....[165]....
        /*04c4*/ 	.word	0xffffffff


	//   ....[166]....
        /*04c8*/ 	.word	0xffffffff


	//   ....[167]....
        /*04cc*/ 	.word	0xffffffff


	//   ....[168]....
        /*04d0*/ 	.word	0xffffffff


	//   ....[169]....
        /*04d4*/ 	.word	0xffffffff


	//   ....[170]....
        /*04d8*/ 	.word	0xffffffff


	//   ....[171]....
        /*04dc*/ 	.word	0xffffffff


	//   ....[172]....
        /*04e0*/ 	.word	0xffffffff


	//   ....[173]....
        /*04e4*/ 	.word	0xffffffff


	//   ....[174]....
        /*04e8*/ 	.word	0xffffffff


	//   ....[175]....
        /*04ec*/ 	.word	0xffffffff


	//   ....[176]....
        /*04f0*/ 	.word	0xffffffff


	//   ....[177]....
        /*04f4*/ 	.word	0xffffffff


	//   ....[178]....
        /*04f8*/ 	.word	0xffffffff


	//   ....[179]....
        /*04fc*/ 	.word	0xffffffff


	//   ....[180]....
        /*0500*/ 	.word	0xffffffff


	//   ....[181]....
        /*0504*/ 	.word	0xffffffff


	//   ....[182]....
        /*0508*/ 	.word	0xffffffff


	//   ....[183]....
        /*050c*/ 	.word	0xffffffff


	//   ....[184]....
        /*0510*/ 	.word	0xffffffff


	//   ....[185]....
        /*0514*/ 	.word	0xffffffff


	//   ....[186]....
        /*0518*/ 	.word	0xffffffff


	//   ....[187]....
        /*051c*/ 	.word	0xffffffff


	//   ....[188]....
        /*0520*/ 	.word	0xffffffff


	//   ....[189]....
        /*0524*/ 	.word	0xffffffff


	//   ....[190]....
        /*0528*/ 	.word	0xffffffff


	//   ....[191]....
        /*052c*/ 	.word	0xffffffff


	//   ....[192]....
        /*0530*/ 	.word	0xffffffff


	//   ....[193]....
        /*0534*/ 	.word	0xffffffff


	//   ....[194]....
        /*0538*/ 	.word	0xffffffff


	//   ....[195]....
        /*053c*/ 	.word	0xffffffff


	//   ....[196]....
        /*0540*/ 	.word	0xffffffff


	//   ....[197]....
        /*0544*/ 	.word	0xffffffff


	//   ....[198]....
        /*0548*/ 	.word	0xffffffff


	//   ....[199]....
        /*054c*/ 	.word	0xffffffff


	//   ....[200]....
        /*0550*/ 	.word	0xffffffff


	//   ....[201]....
        /*0554*/ 	.word	0xffffffff


	//   ....[202]....
        /*0558*/ 	.word	0xffffffff


	//   ....[203]....
        /*055c*/ 	.word	0xffffffff


	//   ....[204]....
        /*0560*/ 	.word	0xffffffff


	//   ....[205]....
        /*0564*/ 	.word	0xffffffff


	//   ....[206]....
        /*0568*/ 	.word	0xffffffff


	//   ....[207]....
        /*056c*/ 	.word	0xffffffff


	//   ....[208]....
        /*0570*/ 	.word	0xffffffff


	//   ....[209]....
        /*0574*/ 	.word	0xffffffff


	//   ....[210]....
        /*0578*/ 	.word	0xffffffff


	//   ....[211]....
        /*057c*/ 	.word	0xffffffff


	//   ....[212]....
        /*0580*/ 	.word	0xffffffff


	//   ....[213]....
        /*0584*/ 	.word	0xffffffff


	//   ....[214]....
        /*0588*/ 	.word	0xffffffff


	//   ....[215]....
        /*058c*/ 	.word	0xffffffff


	//   ....[216]....
        /*0590*/ 	.word	0xffffffff


	//   ....[217]....
        /*0594*/ 	.word	0xffffffff


	//   ....[218]....
        /*0598*/ 	.word	0xffffffff


	//   ....[219]....
        /*059c*/ 	.word	0xffffffff


	//   ....[220]....
        /*05a0*/ 	.word	0xffffffff


	//   ....[221]....
        /*05a4*/ 	.word	0xffffffff


	//   ....[222]....
        /*05a8*/ 	.word	0xffffffff


	//   ....[223]....
        /*05ac*/ 	.word	0xffffffff


	//   ....[224]....
        /*05b0*/ 	.word	0xffffffff


	//   ....[225]....
        /*05b4*/ 	.word	0xffffffff


	//   ....[226]....
        /*05b8*/ 	.word	0xffffffff


	//   ....[227]....
        /*05bc*/ 	.word	0xffffffff


	//   ....[228]....
        /*05c0*/ 	.word	0xffffffff


	//   ....[229]....
        /*05c4*/ 	.word	0xffffffff


	//   ....[230]....
        /*05c8*/ 	.word	0xffffffff


	//   ....[231]....
        /*05cc*/ 	.word	0xffffffff


	//   ....[232]....
        /*05d0*/ 	.word	0xffffffff


	//   ....[233]....
        /*05d4*/ 	.word	0xffffffff


	//   ....[234]....
        /*05d8*/ 	.word	0xffffffff


	//   ....[235]....
        /*05dc*/ 	.word	0xffffffff


	//   ....[236]....
        /*05e0*/ 	.word	0xffffffff


	//   ....[237]....
        /*05e4*/ 	.word	0xffffffff


	//   ....[238]....
        /*05e8*/ 	.word	0xffffffff


	//   ....[239]....
        /*05ec*/ 	.word	0xffffffff


	//   ....[240]....
        /*05f0*/ 	.word	0xffffffff


	//   ....[241]....
        /*05f4*/ 	.word	0xffffffff


	//   ....[242]....
        /*05f8*/ 	.word	0xffffffff


	//   ....[243]....
        /*05fc*/ 	.word	0xffffffff


	//   ....[244]....
        /*0600*/ 	.word	0xffffffff


	//   ....[245]....
        /*0604*/ 	.word	0xffffffff


	//   ....[246]....
        /*0608*/ 	.word	0xffffffff


	//   ....[247]....
        /*060c*/ 	.word	0xffffffff


	//   ....[248]....
        /*0610*/ 	.word	0xffffffff


	//   ....[249]....
        /*0614*/ 	.word	0xffffffff


	//   ....[250]....
        /*0618*/ 	.word	0xffffffff


	//   ....[251]....
        /*061c*/ 	.word	0xffffffff


	//   ....[252]....
        /*0620*/ 	.word	0xffffffff


	//   ....[253]....
        /*0624*/ 	.word	0xffffffff


	//   ....[254]....
        /*0628*/ 	.word	0xffffffff


	//   ....[255]....
        /*062c*/ 	.word	0xffffffff


	//   ....[0]....
        /*0630*/ 	.word	0xffffffff


	//   ....[1]....
        /*0634*/ 	.word	0xffffffff


	//   ....[2]....
        /*0638*/ 	.word	0xffffffff


	//   ....[3]....
        /*063c*/ 	.word	0xffffffff


	//   ....[4]....
        /*0640*/ 	.word	0xffffffff


	//   ....[5]....
        /*0644*/ 	.word	0xffffffff


	//   ....[6]....
        /*0648*/ 	.word	0xffffffff


	//   ....[7]....
        /*064c*/ 	.word	0xffffffff


	//   ....[8]....
        /*0650*/ 	.word	0xffffffff


	//   ....[9]....
        /*0654*/ 	.word	0xffffffff


	//   ....[10]....
        /*0658*/ 	.word	0xffffffff


	//   ....[11]....
        /*065c*/ 	.word	0xffffffff


	//   ....[12]....
        /*0660*/ 	.word	0xffffffff


	//   ....[13]....
        /*0664*/ 	.word	0xffffffff


	//   ....[14]....
        /*0668*/ 	.word	0xffffffff


	//   ....[15]....
        /*066c*/ 	.word	0xffffffff


	//   ....[16]....
        /*0670*/ 	.word	0xffffffff


	//----- nvinfo : EIATTR_COOP_GROUP_INSTR_OFFSETS
	.align		4
.L_384:
        /*0674*/ 	.byte	0x04, 0x28
        /*0676*/ 	.short	(.L_386 - .L_385)


	//   ....[0]....
.L_385:
        /*0678*/ 	.word	0x000000a0


	//   ....[1]....
        /*067c*/ 	.word	0x00002a10


	//   ....[2]....
        /*0680*/ 	.word	0x00002a60


	//   ....[3]....
        /*0684*/ 	.word	0x00003250


	//   ....[4]....
        /*0688*/ 	.word	0x00003270


	//   ....[5]....
        /*068c*/ 	.word	0x000039e0


	//   ....[6]....
        /*0690*/ 	.word	0x000039f0


	//   ....[7]....
        /*0694*/ 	.word	0x00004290


	//   ....[8]....
        /*0698*/ 	.word	0x00004300


	//   ....[9]....
        /*069c*/ 	.word	0x00004e70


	//   ....[10]....
        /*06a0*/ 	.word	0x00004ea0


	//   ....[11]....
        /*06a4*/ 	.word	0x000055e0


	//   ....[12]....
        /*06a8*/ 	.word	0x00005600


	//   ....[13]....
        /*06ac*/ 	.word	0x00005d60


	//   ....[14]....
        /*06b0*/ 	.word	0x00005d90


	//   ....[15]....
        /*06b4*/ 	.word	0x00005ed0


	//   ....[16]....
        /*06b8*/ 	.word	0x00005f00


	//   ....[17]....
        /*06bc*/ 	.word	0x00005ff0


	//   ....[18]....
        /*06c0*/ 	.word	0x00006010


	//   ....[19]....
        /*06c4*/ 	.word	0x00006740


	//   ....[20]....
        /*06c8*/ 	.word	0x00006760


	//   ....[21]....
        /*06cc*/ 	.word	0x00006850


	//   ....[22]....
        /*06d0*/ 	.word	0x00006880


	//   ....[23]....
        /*06d4*/ 	.word	0x00006970


	//   ....[24]....
        /*06d8*/ 	.word	0x000069a0


	//   ....[25]....
        /*06dc*/ 	.word	0x00007c60


	//   ....[26]....
        /*06e0*/ 	.word	0x00007cb0


	//   ....[27]....
        /*06e4*/ 	.word	0x00007e60


	//   ....[28]....
        /*06e8*/ 	.word	0x00007e90


	//   ....[29]....
        /*06ec*/ 	.word	0x00007f20


	//   ....[30]....
        /*06f0*/ 	.word	0x00007f50


	//   ....[31]....
        /*06f4*/ 	.word	0x00007fe0


	//   ....[32]....
        /*06f8*/ 	.word	0x00008010


	//   ....[33]....
        /*06fc*/ 	.word	0x000080a0


	//   ....[34]....
        /*0700*/ 	.word	0x000080d0


	//   ....[35]....
        /*0704*/ 	.word	0x00008160


	//   ....[36]....
        /*0708*/ 	.word	0x00008190


	//   ....[37]....
        /*070c*/ 	.word	0x00008220


	//   ....[38]....
        /*0710*/ 	.word	0x00008250


	//   ....[39]....
        /*0714*/ 	.word	0x000082d0


	//   ....[40]....
        /*0718*/ 	.word	0x00008310


	//   ....[41]....
        /*071c*/ 	.word	0x00008730


	//   ....[42]....
        /*0720*/ 	.word	0x00008750


	//   ....[43]....
        /*0724*/ 	.word	0x00008760


	//   ....[44]....
        /*0728*/ 	.word	0x00008770


	//   ....[45]....
        /*072c*/ 	.word	0x00008790


	//   ....[46]....
        /*0730*/ 	.word	0x000087a0


	//   ....[47]....
        /*0734*/ 	.word	0x000087b0


	//   ....[48]....
        /*0738*/ 	.word	0x000087d0


	//   ....[49]....
        /*073c*/ 	.word	0x000087f0


	//   ....[50]....
        /*0740*/ 	.word	0x00008810


	//   ....[51]....
        /*0744*/ 	.word	0x00008840


	//   ....[52]....
        /*0748*/ 	.word	0x00008850


	//   ....[53]....
        /*074c*/ 	.word	0x00008cf0


	//   ....[54]....
        /*0750*/ 	.word	0x00008d10


	//   ....[55]....
        /*0754*/ 	.word	0x00008d20


	//   ....[56]....
        /*0758*/ 	.word	0x00008d30


	//   ....[57]....
        /*075c*/ 	.word	0x00008ea0


	//   ....[58]....
        /*0760*/ 	.word	0x00008f60


	//   ....[59]....
        /*0764*/ 	.word	0x00008fa0


	//   ....[60]....
        /*0768*/ 	.word	0x00008fe0


	//   ....[61]....
        /*076c*/ 	.word	0x00009180


	//   ....[62]....
        /*0770*/ 	.word	0x00009240


	//   ....[63]....
        /*0774*/ 	.word	0x00009280


	//   ....[64]....
        /*0778*/ 	.word	0x000092c0


	//   ....[65]....
        /*077c*/ 	.word	0x00009480


	//   ....[66]....
        /*0780*/ 	.word	0x00009540


	//   ....[67]....
        /*0784*/ 	.word	0x00009580


	//   ....[68]....
        /*0788*/ 	.word	0x000095c0


	//   ....[69]....
        /*078c*/ 	.word	0x0000b2a0


	//   ....[70]....
        /*0790*/ 	.word	0x0000b2c0


	//   ....[71]....
        /*0794*/ 	.word	0x0000b2f0


	//   ....[72]....
        /*0798*/ 	.word	0x0000b300


	//   ....[73]....
        /*079c*/ 	.word	0x0000b3e0


	//   ....[74]....
        /*07a0*/ 	.word	0x0000b420


	//   ....[75]....
        /*07a4*/ 	.word	0x0000b440


	//   ....[76]....
        /*07a8*/ 	.word	0x0000b450


	//   ....[77]....
        /*07ac*/ 	.word	0x0000b640


	//   ....[78]....
        /*07b0*/ 	.word	0x0000b680


	//   ....[79]....
        /*07b4*/ 	.word	0x0000b6a0


	//   ....[80]....
        /*07b8*/ 	.word	0x0000b6b0


	//   ....[81]....
        /*07bc*/ 	.word	0x0000b830


	//   ....[82]....
        /*07c0*/ 	.word	0x0000b870


	//   ....[83]....
        /*07c4*/ 	.word	0x0000b8b0


	//   ....[84]....
        /*07c8*/ 	.word	0x0000b8d0


	//   ....[85]....
        /*07cc*/ 	.word	0x0000d990


	//   ....[86]....
        /*07d0*/ 	.word	0x0000d9a0


	//   ....[87]....
        /*07d4*/ 	.word	0x0000d9b0


	//   ....[88]....
        /*07d8*/ 	.word	0x0000da70


	//   ....[89]....
        /*07dc*/ 	.word	0x0000da80


	//   ....[90]....
        /*07e0*/ 	.word	0x0000db20


	//   ....[91]....
        /*07e4*/ 	.word	0x0000db70


	//   ....[92]....
        /*07e8*/ 	.word	0x0000db80


	//   ....[93]....
        /*07ec*/ 	.word	0x0000dba0


	//   ....[94]....
        /*07f0*/ 	.word	0x0000dc20


	//   ....[95]....
        /*07f4*/ 	.word	0x0000dc70


	//   ....[96]....
        /*07f8*/ 	.word	0x0000dcc0


	//   ....[97]....
        /*07fc*/ 	.word	0x0000e5c0


	//   ....[98]....
        /*0800*/ 	.word	0x0000e5d0


	//   ....[99]....
        /*0804*/ 	.word	0x0000e5e0


	//   ....[100]....
        /*0808*/ 	.word	0x0000e5f0


	//   ....[101]....
        /*080c*/ 	.word	0x0000e600


	//   ....[102]....
        /*0810*/ 	.word	0x0000e610


	//   ....[103]....
        /*0814*/ 	.word	0x0000e620


	//   ....[104]....
        /*0818*/ 	.word	0x0000e630


	//   ....[105]....
        /*081c*/ 	.word	0x0000e650


	//   ....[106]....
        /*0820*/ 	.word	0x0000e680


	//   ....[107]....
        /*0824*/ 	.word	0x0000e6a0


	//   ....[108]....
        /*0828*/ 	.word	0x0000e6c0


	//   ....[109]....
        /*082c*/ 	.word	0x0000e9b0


	//   ....[110]....
        /*0830*/ 	.word	0x0000ec10


	//   ....[111]....
        /*0834*/ 	.word	0x0000ede0


	//   ....[112]....
        /*0838*/ 	.word	0x0000f850


	//   ....[113]....
        /*083c*/ 	.word	0x00010d70


	//   ....[114]....
        /*0840*/ 	.word	0x00010e20


	//   ....[115]....
        /*0844*/ 	.word	0x000114b0


	//   ....[116]....
        /*0848*/ 	.word	0x00011520


	//   ....[117]....
        /*084c*/ 	.word	0x00011ab0


	//   ....[118]....
        /*0850*/ 	.word	0x00011b00


	//   ....[119]....
        /*0854*/ 	.word	0x00011b40


	//   ....[120]....
        /*0858*/ 	.word	0x00011b80


	//   ....[121]....
        /*085c*/ 	.word	0x00014590


	//   ....[122]....
        /*0860*/ 	.word	0x000145a0


	//   ....[123]....
        /*0864*/ 	.word	0x000145b0


	//   ....[124]....
        /*0868*/ 	.word	0x000145c0


	//   ....[125]....
        /*086c*/ 	.word	0x000145d0


	//   ....[126]....
        /*0870*/ 	.word	0x000145e0


	//   ....[127]....
        /*0874*/ 	.word	0x000145f0


	//   ....[128]....
        /*0878*/ 	.word	0x00014600


	//   ....[129]....
        /*087c*/ 	.word	0x00014610


	//   ....[130]....
        /*0880*/ 	.word	0x00014620


	//   ....[131]....
        /*0884*/ 	.word	0x00014630


	//   ....[132]....
        /*0888*/ 	.word	0x00014640


	//   ....[133]....
        /*088c*/ 	.word	0x000150e0


	//   ....[134]....
        /*0890*/ 	.word	0x000150f0


	//   ....[135]....
        /*0894*/ 	.word	0x00015100


	//   ....[136]....
        /*0898*/ 	.word	0x00015110


	//   ....[137]....
        /*089c*/ 	.word	0x00015120


	//   ....[138]....
        /*08a0*/ 	.word	0x00015130


	//   ....[139]....
        /*08a4*/ 	.word	0x00015140


	//   ....[140]....
        /*08a8*/ 	.word	0x00015160


	//   ....[141]....
        /*08ac*/ 	.word	0x00015180


	//   ....[142]....
        /*08b0*/ 	.word	0x000151c0


	//   ....[143]....
        /*08b4*/ 	.word	0x000151e0


	//   ....[144]....
        /*08b8*/ 	.word	0x00015200


	//   ....[145]....
        /*08bc*/ 	.word	0x000153a0


	//   ....[146]....
        /*08c0*/ 	.word	0x000155b0


	//   ....[147]....
        /*08c4*/ 	.word	0x000157a0


	//   ....[148]....
        /*08c8*/ 	.word	0x00016870


	//   ....[149]....
        /*08cc*/ 	.word	0x00017910


	//   ....[150]....
        /*08d0*/ 	.word	0x00017b50


	//   ....[151]....
        /*08d4*/ 	.word	0x00017bf0


	//   ....[152]....
        /*08d8*/ 	.word	0x00017eb0


	//   ....[153]....
        /*08dc*/ 	.word	0x00017f10


	//   ....[154]....
        /*08e0*/ 	.word	0x00018090


	//   ....[155]....
        /*08e4*/ 	.word	0x00018400


	//   ....[156]....
        /*08e8*/ 	.word	0x00018580


	//   ....[157]....
        /*08ec*/ 	.word	0x0001ae70


	//   ....[158]....
        /*08f0*/ 	.word	0x0001ae80


	//   ....[159]....
        /*08f4*/ 	.word	0x0001ae90


	//   ....[160]....
        /*08f8*/ 	.word	0x0001aea0


	//   ....[161]....
        /*08fc*/ 	.word	0x0001aeb0


	//   ....[162]....
        /*0900*/ 	.word	0x0001aec0


	//   ....[163]....
        /*0904*/ 	.word	0x0001aed0


	//   ....[164]....
        /*0908*/ 	.word	0x0001aee0


	//   ....[165]....
        /*090c*/ 	.word	0x0001aef0


	//   ....[166]....
        /*0910*/ 	.word	0x0001af00


	//   ....[167]....
        /*0914*/ 	.word	0x0001af10


	//   ....[168]....
        /*0918*/ 	.word	0x0001af20


	//   ....[169]....
        /*091c*/ 	.word	0x0001b9c0


	//   ....[170]....
        /*0920*/ 	.word	0x0001b9d0


	//   ....[171]....
        /*0924*/ 	.word	0x0001b9e0


	//   ....[172]....
        /*0928*/ 	.word	0x0001b9f0


	//   ....[173]....
        /*092c*/ 	.word	0x0001ba00


	//   ....[174]....
        /*0930*/ 	.word	0x0001ba10


	//   ....[175]....
        /*0934*/ 	.word	0x0001ba20


	//   ....[176]....
        /*0938*/ 	.word	0x0001ba30


	//   ....[177]....
        /*093c*/ 	.word	0x0001ba50


	//   ....[178]....
        /*0940*/ 	.word	0x0001ba80


	//   ....[179]....
        /*0944*/ 	.word	0x0001bac0


	//   ....[180]....
        /*0948*/ 	.word	0x0001bae0


	//   ....[181]....
        /*094c*/ 	.word	0x0001c060


	//   ....[182]....
        /*0950*/ 	.word	0x0001c100


	//   ....[183]....
        /*0954*/ 	.word	0x0001c180


	//   ....[184]....
        /*0958*/ 	.word	0x0001c210


	//   ....[185]....
        /*095c*/ 	.word	0x0001c250


	//   ....[186]....
        /*0960*/ 	.word	0x0001c280


	//   ....[187]....
        /*0964*/ 	.word	0x0001c440


	//   ....[188]....
        /*0968*/ 	.word	0x0001c800


	//   ....[189]....
        /*096c*/ 	.word	0x0001e7e0


	//   ....[190]....
        /*0970*/ 	.word	0x0001e7f0


	//   ....[191]....
        /*0974*/ 	.word	0x0001e810


	//   ....[192]....
        /*0978*/ 	.word	0x0001e830


	//   ....[193]....
        /*097c*/ 	.word	0x0001e850


	//   ....[194]....
        /*0980*/ 	.word	0x0001e860


	//   ....[195]....
        /*0984*/ 	.word	0x0001e880


	//   ....[196]....
        /*0988*/ 	.word	0x0001e8a0


	//   ....[197]....
        /*098c*/ 	.word	0x0001e8e0


	//   ....[198]....
        /*0990*/ 	.word	0x0001e900


	//   ....[199]....
        /*0994*/ 	.word	0x0001e910


	//   ....[200]....
        /*0998*/ 	.word	0x0001e930


	//   ....[201]....
        /*099c*/ 	.word	0x0001f330


	//   ....[202]....
        /*09a0*/ 	.word	0x0001f340


	//   ....[203]....
        /*09a4*/ 	.word	0x0001f350


	//   ....[204]....
        /*09a8*/ 	.word	0x0001f360


	//   ....[205]....
        /*09ac*/ 	.word	0x0001f370


	//   ....[206]....
        /*09b0*/ 	.word	0x0001f380


	//   ....[207]....
        /*09b4*/ 	.word	0x0001f390


	//   ....[208]....
        /*09b8*/ 	.word	0x0001f3b0


	//   ....[209]....
        /*09bc*/ 	.word	0x0001f3d0


	//   ....[210]....
        /*09c0*/ 	.word	0x0001f410


	//   ....[211]....
        /*09c4*/ 	.word	0x0001f430


	//   ....[212]....
        /*09c8*/ 	.word	0x0001f450


	//   ....[213]....
        /*09cc*/ 	.word	0x0001f600


	//   ....[214]....
        /*09d0*/ 	.word	0x0001f800


	//   ....[215]....
        /*09d4*/ 	.word	0x0001f9f0


	//   ....[216]....
        /*09d8*/ 	.word	0x00020ca0


	//   ....[217]....
        /*09dc*/ 	.word	0x00021c70


	//   ....[218]....
        /*09e0*/ 	.word	0x00021eb0


	//   ....[219]....
        /*09e4*/ 	.word	0x00021f40


	//   ....[220]....
        /*09e8*/ 	.word	0x000221c0


	//   ....[221]....
        /*09ec*/ 	.word	0x00022220


	//   ....[222]....
        /*09f0*/ 	.word	0x00022390


	//   ....[223]....
        /*09f4*/ 	.word	0x000226a0


	//   ....[224]....
        /*09f8*/ 	.word	0x00022820


	//   ....[225]....
        /*09fc*/ 	.word	0x00024af0


	//   ....[226]....
        /*0a00*/ 	.word	0x00024b00


	//   ....[227]....
        /*0a04*/ 	.word	0x00024b10


	//   ....[228]....
        /*0a08*/ 	.word	0x00024b20


	//   ....[229]....
        /*0a0c*/ 	.word	0x00024b50


	//   ....[230]....
        /*0a10*/ 	.word	0x00024b70


	//   ....[231]....
        /*0a14*/ 	.word	0x00024b90


	//   ....[232]....
        /*0a18*/ 	.word	0x00024ba0


	//   ....[233]....
        /*0a1c*/ 	.word	0x00026070


	//   ....[234]....
        /*0a20*/ 	.word	0x000260a0


	//   ....[235]....
        /*0a24*/ 	.word	0x000260d0


	//   ....[236]....
        /*0a28*/ 	.word	0x00026100


	//   ....[237]....
        /*0a2c*/ 	.word	0x00026140


	//   ....[238]....
        /*0a30*/ 	.word	0x00026170


	//   ....[239]....
        /*0a34*/ 	.word	0x000261b0


	//   ....[240]....
        /*0a38*/ 	.word	0x000261d0


	//   ....[241]....
        /*0a3c*/ 	.word	0x00026280


	//   ....[242]....
        /*0a40*/ 	.word	0x000262a0


	//   ....[243]....
        /*0a44*/ 	.word	0x000262d0


	//   ....[244]....
        /*0a48*/ 	.word	0x00026300


	//   ....[245]....
        /*0a4c*/ 	.word	0x00026330


	//   ....[246]....
        /*0a50*/ 	.word	0x00026380


	//   ....[247]....
        /*0a54*/ 	.word	0x000263b0


	//   ....[248]....
        /*0a58*/ 	.word	0x00026420


	//   ....[249]....
        /*0a5c*/ 	.word	0x000264e0


	//   ....[250]....
        /*0a60*/ 	.word	0x00026500


	//   ....[251]....
        /*0a64*/ 	.word	0x00026530


	//   ....[252]....
        /*0a68*/ 	.word	0x00026540


	//   ....[253]....
        /*0a6c*/ 	.word	0x00026550


	//   ....[254]....
        /*0a70*/ 	.word	0x00026560


	//   ....[255]....
        /*0a74*/ 	.word	0x00026650


	//   ....[0]....
        /*0a78*/ 	.word	0x00026670


	//   ....[1]....
        /*0a7c*/ 	.word	0x00026ee0


	//   ....[2]....
        /*0a80*/ 	.word	0x00026f10


	//   ....[3]....
        /*0a84*/ 	.word	0x00026f40


	//   ....[4]....
        /*0a88*/ 	.word	0x00026f70


	//   ....[5]....
        /*0a8c*/ 	.word	0x00026fa0


	//   ....[6]....
        /*0a90*/ 	.word	0x00026fd0


	//   ....[7]....
        /*0a94*/ 	.word	0x00027000


	//   ....[8]....
        /*0a98*/ 	.word	0x00027020


	//   ....[9]....
        /*0a9c*/ 	.word	0x00027040


	//   ....[10]....
        /*0aa0*/ 	.word	0x00027060


	//   ....[11]....
        /*0aa4*/ 	.word	0x00027070


	//   ....[12]....
        /*0aa8*/ 	.word	0x00027080


	//   ....[13]....
        /*0aac*/ 	.word	0x00027090


	//   ....[14]....
        /*0ab0*/ 	.word	0x000270a0


	//   ....[15]....
        /*0ab4*/ 	.word	0x000270b0


	//   ....[16]....
        /*0ab8*/ 	.word	0x000270e0


	//----- nvinfo : EIATTR_EXIT_INSTR_OFFSETS
	.align		4
.L_386:
        /*0abc*/ 	.byte	0x04, 0x1c
        /*0abe*/ 	.short	(.L_388 - .L_387)


	//   ....[0]....
.L_387:
        /*0ac0*/ 	.word	0x000003b0


	//   ....[1]....
        /*0ac4*/ 	.word	0x00026690


	//   ....[2]....
        /*0ac8*/ 	.word	0x000266d0


	//   ....[3]....
        /*0acc*/ 	.word	0x00027270


	//   ....[4]....
        /*0ad0*/ 	.word	0x000272b0


	//----- nvinfo : EIATTR_CTAIDZ_USED
	.align		4
.L_388:
        /*0ad4*/ 	.byte	0x01, 0x04
	.zero		2


	//----- nvinfo : EIATTR_MAX_THREADS
	.align		4
        /*0ad8*/ 	.byte	0x04, 0x05
        /*0ada*/ 	.short	(.L_390 - .L_389)
.L_389:
        /*0adc*/ 	.word	0x00000080
        /*0ae0*/ 	.word	0x00000001
        /*0ae4*/ 	.word	0x00000001


	//----- nvinfo : EIATTR_CRS_STACK_SIZE
	.align		4
.L_390:
        /*0ae8*/ 	.byte	0x04, 0x1e
        /*0aea*/ 	.short	(.L_392 - .L_391)
.L_391:
        /*0aec*/ 	.word	0x00000000
.L_392:


//--------------------- .nv.info._ZN7cutlass13device_kernelIN5flash19enable_sm80_to_sm89INS1_16FlashAttnFwdSm80INS1_25CollectiveMainloopFwdSm80ILi4ELi1ELb0EN4cute5tupleIJNS5_1CILi128EEENS7_ILi112EEENS7_ILi64EEEEEELi64ENS_6half_tEfNS_4arch4Sm80ELb1ELb0ELb0ELb0ELb1ELb0ELb1ELb0EEENS1_21CollectiveEpilogueFwdINS6_IJS8_SA_S9_EEENS6_IJNS7_ILi1EEESI_SI_EEESC_SE_Li128ELb0ELb1ELb0ELb0EEENS1_30DynamicPersistentTileSchedulerILi128ELi128ELb0ELb1ELb0EEEEEEEEEvNT_6ParamsE --------------------------
	.section	.nv.info._ZN7cutlass13device_kernelIN5flash19enable_sm80_to_sm89INS1_16FlashAttnFwdSm80INS1_25CollectiveMainloopFwdSm80ILi4ELi1ELb0EN4cute5tupleIJNS5_1CILi128EEENS7_ILi112EEENS7_ILi64EEEEEELi64ENS_6half_tEfNS_4arch4Sm80ELb1ELb0ELb0ELb0ELb1ELb0ELb1ELb0EEENS1_21CollectiveEpilogueFwdINS6_IJS8_SA_S9_EEENS6_IJNS7_ILi1EEESI_SI_EEESC_SE_Li128ELb0ELb1ELb0ELb0EEENS1_30DynamicPersistentTileSchedulerILi128ELi128ELb0ELb1ELb0EEEEEEEEEvNT_6ParamsE,"",@"SHT_CUDA_INFO"
	.sectionflags	@""
	.align	4


	//----- nvinfo : EIATTR_CUDA_API_VERSION
	.align		4
        /*0000*/ 	.byte	0x04, 0x37
        /*0002*/ 	.short	(.L_394 - .L_393)
.L_393:
        /*0004*/ 	.word	0x00000082


	//----- nvinfo : EIATTR_SW2861232_WAR
	.align		4
.L_394:
        /*0008*/ 	.byte	0x01, 0x35
	.zero		2


	//----- nvinfo : EIATTR_PARAM_CBANK
	.align		4
        /*000c*/ 	.byte	0x04, 0x0a
        /*000e*/ 	.short	(.L_396 - .L_395)
	.align		4
.L_395:
        /*0010*/ 	.word	index@(.nv.constant0._ZN7cutlass13device_kernelIN5flash19enable_sm80_to_sm89INS1_16FlashAttnFwdSm80INS1_25CollectiveMainloopFwdSm80ILi4ELi1ELb0EN4cute5tupleIJNS5_1CILi128EEENS7_ILi112EEENS7_ILi64EEEEEELi64ENS_6half_tEfNS_4arch4Sm80ELb1ELb0ELb0ELb0ELb1ELb0ELb1ELb0EEENS1_21CollectiveEpilogueFwdINS6_IJS8_SA_S9_EEENS6_IJNS7_ILi1EEESI_SI_EEESC_SE_Li128ELb0ELb1ELb0ELb0EEENS1_30DynamicPersistentTileSchedulerILi128ELi128ELb0ELb1ELb0EEEEEEEEEvNT_6ParamsE)
        /*0014*/ 	.short	0x0160
        /*0016*/ 	.short	0x0428


	//----- nvinfo : EIATTR_CBANK_PARAM_SIZE
	.align		4
.L_396:
        /*0018*/ 	.byte	0x03, 0x19
        /*001a*/ 	.short	0x0428


	//----- nvinfo : EIATTR_KPARAM_INFO
	.align		4
        /*001c*/ 	.byte	0x04, 0x17
        /*001e*/ 	.short	(.L_398 - .L_397)
.L_397:
        /*0020*/ 	.word	0x00000000
        /*0024*/ 	.short	0x0000
        /*0026*/ 	.short	0x0000
        /*0028*/ 	.byte	0x00, 0xf0, 0xa1, 0x10


	//----- nvinfo : EIATTR_MAXREG_COUNT
	.align		4
.L_398:
        /*002c*/ 	.byte	0x03, 0x1b
        /*002e*/ 	.short	0x00ff


	//----- nvinfo : EIATTR_NUM_BARRIERS
	.align		4
        /*0030*/ 	.byte	0x02, 0x4c
        /*0032*/ 	.byte	0x06
	.zero		1


	//----- nvinfo : EIATTR_ANNOTATIONS
	.align		4
        /*0034*/ 	.byte	0x04, 0x55
        /*0036*/ 	.short	(.L_400 - .L_399)


	//   ....[0]....
.L_399:
        /* <DEDUP_REMOVED lines=65> */


	//----- nvinfo : EIATTR_MERCURY_ISA_VERSION
	.align		4
.L_400:
        /*0430*/ 	.byte	0x03, 0x5f
        /*0432*/ 	.short	0x0000


	//----- nvinfo : EIATTR_INT_WARP_WIDE_INSTR_OFFSETS
	.align		4
        /*0434*/ 	.byte	0x04, 0x31
        /*0436*/ 	.short	(.L_402 - .L_401)


	//   ....[0]....
.L_401:
        /*0438*/ 	.word	0x00011ae0


	//   ....[1]....
        /*043c*/ 	.word	0x00011b60


	//----- nvinfo : EIATTR_COOP_GROUP_MASK_REGIDS
	.align		4
.L_402:
        /*0440*/ 	.byte	0x04, 0x29
        /*0442*/ 	.short	(.L_404 - .L_403)


	//   ....[0]....
.L_403:
        /*0444*/ 	.word	0xffffffff


	//   ....[1]....
        /*0448*/ 	.word	0xffffffff


	//   ....[2]....
        /*044c*/ 	.word	0xffffffff


	//   ....[3]....
        /*0450*/ 	.word	0xffffffff


	//   ....[4]....
        /*0454*/ 	.word	0xffffffff


	//   ....[5]....
        /*0458*/ 	.word	0xffffffff


	//   ....[6]....
        /*045c*/ 	.word	0xffffffff


	//   ....[7]....
        /*0460*/ 	.word	0xffffffff


	//   ....[8]....
        /*0464*/ 	.word	0xffffffff


	//   ....[9]....
        /*0468*/ 	.word	0xffffffff


	//   ....[10]....
        /*046c*/ 	.word	0xffffffff


	//   ....[11]....
        /*0470*/ 	.word	0xffffffff


	//   ....[12]....
        /*0474*/ 	.word	0xffffffff


	//   ....[13]....
        /*0478*/ 	.word	0xffffffff


	//   ....[14]....
        /*047c*/ 	.word	0xffffffff


	//   ....[15]....
        /*0480*/ 	.word	0xffffffff


	//   ....[16]....
        /*0484*/ 	.word	0xffffffff


	//   ....[17]....
        /*0488*/ 	.word	0xffffffff


	//   ....[18]....
        /*048c*/ 	.word	0xffffffff


	//   ....[19]....
        /*0490*/ 	.word	0xffffffff


	//   ....[20]....
        /*0494*/ 	.word	0xffffffff


	//   ....[21]....
        /*0498*/ 	.word	0xffffffff


	//   ....[22]....
        /*049c*/ 	.word	0xffffffff


	//   ....[23]....
        /*04a0*/ 	.word	0xffffffff


	//   ....[24]....
        /*04a4*/ 	.word	0xffffffff


	//   ....[25]....
        /*04a8*/ 	.word	0xffffffff


	//   ....[26]....
        /*04ac*/ 	.word	0xffffffff


	//   ....[27]....
        /*04b0*/ 	.word	0xffffffff


	//   ....[28]....
        /*04b4*/ 	.word	0xffffffff


	//   ....[29]....
        /*04b8*/ 	.word	0xffffffff


	//   ....[30]....
        /*04bc*/ 	.word	0xffffffff


	//   ....[31]....
        /*04c0*/ 	.word	0xffffffff


	//   ....[32]....
        /*04c4*/ 	.word	0xffffffff


	//   ....[33]....
        /*04c8*/ 	.word	0xffffffff


	//   ....[34]....
        /*04cc*/ 	.word	0xffffffff


	//   ....[35]....
        /*04d0*/ 	.word	0xffffffff


	//   ....[36]....
        /*04d4*/ 	.word	0xffffffff


	//   ....[37]....
        /*04d8*/ 	.word	0xffffffff


	//   ....[38]....
        /*04dc*/ 	.word	0xffffffff


	//   ....[39]....
        /*04e0*/ 	.word	0xffffffff


	//   ....[40]....
        /*04e4*/ 	.word	0xffffffff


	//   ....[41]....
        /*04e8*/ 	.word	0xffffffff


	//   ....[42]....
        /*04ec*/ 	.word	0xffffffff


	//   ....[43]....
        /*04f0*/ 	.word	0xffffffff


	//   ....[44]....
        /*04f4*/ 	.word	0xffffffff


	//   ....[45]....
        /*04f8*/ 	.word	0xffffffff


	//   ....[46]....
        /*04fc*/ 	.word	0xffffffff


	//   ....[47]....
        /*0500*/ 	.word	0xffffffff


	//   ....[48]....
        /*0504*/ 	.word	0xffffffff


	//   ....[49]....
        /*0508*/ 	.word	0xffffffff


	//   ....[50]....
        /*050c*/ 	.word	0xffffffff


	//   ....[51]....
        /*0510*/ 	.word	0xffffffff


	//   ....[52]....
        /*0514*/ 	.word	0xffffffff


	//   ....[53]....
        /*0518*/ 	.word	0xffffffff


	//   ....[54]....
        /*051c*/ 	.word	0xffffffff


	//   ....[55]....
        /*0520*/ 	.word	0xffffffff


	//   ....[56]....
        /*0524*/ 	.word	0xffffffff


	//   ....[57]....
        /*0528*/ 	.word	0xffffffff


	//   ....[58]....
        /*052c*/ 	.word	0xffffffff


	//   ....[59]....
        /*0530*/ 	.word	0xffffffff


	//   ....[60]....
        /*0534*/ 	.word	0xffffffff


	//   ....[61]....
        /*0538*/ 	.word	0xffffffff


	//   ....[62]....
        /*053c*/ 	.word	0xffffffff


	//   ....[63]....
        /*0540*/ 	.word	0xffffffff


	//   ....[64]....
        /*0544*/ 	.word	0xffffffff


	//   ....[65]....
        /*0548*/ 	.word	0xffffffff


	//   ....[66]....
        /*054c*/ 	.word	0xffffffff


	//   ....[67]....
        /*0550*/ 	.word	0xffffffff


	//   ....[68]....
        /*0554*/ 	.word	0xffffffff


	//   ....[69]....
        /*0558*/ 	.word	0xffffffff


	//   ....[70]....
        /*055c*/ 	.word	0xffffffff


	//   ....[71]....
        /*0560*/ 	.word	0xffffffff


	//   ....[72]....
        /*0564*/ 	.word	0xffffffff


	//   ....[73]....
        /*0568*/ 	.word	0xffffffff


	//   ....[74]....
        /*056c*/ 	.word	0xffffffff


	//   ....[75]....
        /*0570*/ 	.word	0xffffffff


	//   ....[76]....
        /*0574*/ 	.word	0xffffffff


	//   ....[77]....
        /*0578*/ 	.word	0xffffffff


	//   ....[78]....
        /*057c*/ 	.word	0xffffffff


	//   ....[79]....
        /*0580*/ 	.word	0xffffffff


	//   ....[80]....
        /*0584*/ 	.word	0xffffffff


	//   ....[81]....
        /*0588*/ 	.word	0xffffffff


	//   ....[82]....
        /*058c*/ 	.word	0xffffffff


	//   ....[83]....
        /*0590*/ 	.word	0xffffffff


	//   ....[84]....
        /*0594*/ 	.word	0xffffffff


	//   ....[85]....
        /*0598*/ 	.word	0xffffffff


	//   ....[86]....
        /*059c*/ 	.word	0xffffffff


	//   ....[87]....
        /*05a0*/ 	.word	0xffffffff


	//   ....[88]....
        /*05a4*/ 	.word	0xffffffff


	//   ....[89]....
        /*05a8*/ 	.word	0xffffffff


	//   ....[90]....
        /*05ac*/ 	.word	0xffffffff


	//   ....[91]....
        /*05b0*/ 	.word	0xffffffff


	//   ....[92]....
        /*05b4*/ 	.word	0xffffffff


	//   ....[93]....
        /*05b8*/ 	.word	0xffffffff


	//   ....[94]....
        /*05bc*/ 	.word	0xffffffff


	//   ....[95]....
        /*05c0*/ 	.word	0xffffffff


	//   ....[96]....
        /*05c4*/ 	.word	0xffffffff


	//   ....[97]....
        /*05c8*/ 	.word	0xffffffff


	//   ....[98]....
        /*05cc*/ 	.word	0xffffffff


	//   ....[99]....
        /*05d0*/ 	.word	0xffffffff


	//   ....[100]....
        /*05d4*/ 	.word	0xffffffff


	//   ....[101]....
        /*05d8*/ 	.word	0xffffffff


	//   ....[102]....
        /*05dc*/ 	.word	0xffffffff


	//   ....[103]....
        /*05e0*/ 	.word	0xffffffff


	//   ....[104]....
        /*05e4*/ 	.word	0xffffffff


	//   ....[105]....
        /*05e8*/ 	.word	0xffffffff


	//   ....[106]....
        /*05ec*/ 	.word	0xffffffff


	//   ....[107]....
        /*05f0*/ 	.word	0xffffffff


	//   ....[108]....
        /*05f4*/ 	.word	0xffffffff


	//   ....[109]....
        /*05f8*/ 	.word	0xffffffff


	//   ....[110]....
        /*05fc*/ 	.word	0xffffffff


	//   ....[111]....
        /*0600*/ 	.word	0xffffffff


	//   ....[112]....
        /*0604*/ 	.word	0xffffffff


	//   ....[113]....
        /*0608*/ 	.word	0xffffffff


	//   ....[114]....
        /*060c*/ 	.word	0xffffffff


	//   ....[115]....
        /*0610*/ 	.word	0xffffffff


	//   ....[116]....
        /*0614*/ 	.word	0xffffffff


	//   ....[117]....
        /*0618*/ 	.word	0xffffffff


	//   ....[118]....
        /*061c*/ 	.word	0xffffffff


	//   ....[119]....
        /*0620*/ 	.word	0xffffffff


	//   ....[120]....
        /*0624*/ 	.word	0xffffffff


	//   ....[121]....
        /*0628*/ 	.word	0xffffffff


	//   ....[122]....
        /*062c*/ 	.word	0xffffffff


	//   ....[123]....
        /*0630*/ 	.word	0xffffffff


	//   ....[124]....
        /*0634*/ 	.word	0xffffffff


	//   ....[125]....
        /*0638*/ 	.word	0xffffffff


	//   ....[126]....
        /*063c*/ 	.word	0xffffffff


	//   ....[127]....
        /*0640*/ 	.word	0xffffffff


	//   ....[128]....
        /*0644*/ 	.word	0xffffffff


	//   ....[129]....
        /*0648*/ 	.word	0xffffffff


	//   ....[130]....
        /*064c*/ 	.word	0xffffffff


	//   ....[131]....
        /*0650*/ 	.word	0xffffffff


	//   ....[132]....
        /*0654*/ 	.word	0xffffffff


	//   ....[133]....
        /*0658*/ 	.word	0xffffffff


	//   ....[134]....
        /*065c*/ 	.word	0xffffffff


	//   ....[135]....
        /*0660*/ 	.word	0xffffffff


	//   ....[136]....
        /*0664*/ 	.word	0xffffffff


	//   ....[137]....
        /*0668*/ 	.word	0xffffffff


	//   ....[138]....
        /*066c*/ 	.word	0xffffffff


	//   ....[139]....
        /*0670*/ 	.word	0xffffffff


	//   ....[140]....
        /*0674*/ 	.word	0xffffffff


	//   ....[141]....
        /*0678*/ 	.word	0xffffffff


	//   ....[142]....
        /*067c*/ 	.word	0xffffffff


	//   ....[143]....
        /*0680*/ 	.word	0xffffffff


	//   ....[144]....
        /*0684*/ 	.word	0xffffffff


	//   ....[145]....
        /*0688*/ 	.word	0xffffffff


	//   ....[146]....
        /*068c*/ 	.word	0xffffffff


	//   ....[147]....
        /*0690*/ 	.word	0xffffffff


	//   ....[148]....
        /*0694*/ 	.word	0xffffffff


	//   ....[149]....
        /*0698*/ 	.word	0xffffffff


	//   ....[150]....
        /*069c*/ 	.word	0xffffffff


	//   ....[151]....
        /*06a0*/ 	.word	0xffffffff


	//   ....[152]....
        /*06a4*/ 	.word	0xffffffff


	//   ....[153]....
        /*06a8*/ 	.word	0xffffffff


	//   ....[154]....
        /*06ac*/ 	.word	0xffffffff


	//   ....[155]....
        /*06b0*/ 	.word	0xffffffff


	//   ....[156]....
        /*06b4*/ 	.word	0xffffffff


	//   ....[157]....
        /*06b8*/ 	.word	0xffffffff


	//   ....[158]....
        /*06bc*/ 	.word	0xffffffff


	//   ....[159]....
        /*06c0*/ 	.word	0xffffffff


	//   ....[160]....
        /*06c4*/ 	.word	0xffffffff


	//   ....[161]....
        /*06c8*/ 	.word	0xffffffff


	//   ....[162]....
        /*06cc*/ 	.word	0xffffffff


	//   ....[163]....
        /*06d0*/ 	.word	0xffffffff


	//   ....[164]....
        /*06d4*/ 	.word	0xffffffff


	//   ....[165]....
        /*06d8*/ 	.word	0xffffffff


	//   ....[166]....
        /*06dc*/ 	.word	0xffffffff


	//   ....[167]....
        /*06e0*/ 	.word	0xffffffff


	//   ....[168]....
        /*06e4*/ 	.word	0xffffffff


	//   ....[169]....
        /*06e8*/ 	.word	0xffffffff


	//   ....[170]....
        /*06ec*/ 	.word	0xffffffff


	//   ....[171]....
        /*06f0*/ 	.word	0xffffffff


	//   ....[172]....
        /*06f4*/ 	.word	0xffffffff


	//   ....[173]....
        /*06f8*/ 	.word	0xffffffff


	//   ....[174]....
        /*06fc*/ 	.word	0xffffffff


	//   ....[175]....
        /*0700*/ 	.word	0xffffffff


	//   ....[176]....
        /*0704*/ 	.word	0xffffffff


	//   ....[177]....
        /*0708*/ 	.word	0xffffffff


	//   ....[178]....
        /*070c*/ 	.word	0xffffffff


	//   ....[179]....
        /*0710*/ 	.word	0xffffffff


	//   ....[180]....
        /*0714*/ 	.word	0xffffffff


	//   ....[181]....
        /*0718*/ 	.word	0xffffffff


	//   ....[182]....
        /*071c*/ 	.word	0xffffffff


	//   ....[183]....
        /*0720*/ 	.word	0xffffffff


	//   ....[184]....
        /*0724*/ 	.word	0xffffffff


	//   ....[185]....
        /*0728*/ 	.word	0xffffffff


	//   ....[186]....
        /*072c*/ 	.word	0xffffffff


	//   ....[187]....
        /*0730*/ 	.word	0xffffffff


	//   ....[188]....
        /*0734*/ 	.word	0xffffffff


	//   ....[189]....
        /*0738*/ 	.word	0xffffffff


	//   ....[190]....
        /*073c*/ 	.word	0xffffffff


	//   ....[191]....
        /*0740*/ 	.word	0xffffffff


	//   ....[192]....
        /*0744*/ 	.word	0xffffffff


	//   ....[193]....
        /*0748*/ 	.word	0xffffffff


	//   ....[194]....
        /*074c*/ 	.word	0xffffffff


	//   ....[195]....
        /*0750*/ 	.word	0xffffffff


	//   ....[196]....
        /*0754*/ 	.word	0xffffffff


	//   ....[197]....
        /*0758*/ 	.word	0xffffffff


	//   ....[198]....
        /*075c*/ 	.word	0xffffffff


	//   ....[199]....
        /*0760*/ 	.word	0xffffffff


	//   ....[200]....
        /*0764*/ 	.word	0xffffffff


	//   ....[201]....
        /*0768*/ 	.word	0xffffffff


	//   ....[202]....
        /*076c*/ 	.word	0xffffffff


	//   ....[203]....
        /*0770*/ 	.word	0xffffffff


	//   ....[204]....
        /*0774*/ 	.word	0xffffffff


	//   ....[205]....
        /*0778*/ 	.word	0xffffffff


	//   ....[206]....
        /*077c*/ 	.word	0xffffffff


	//   ....[207]....
        /*0780*/ 	.word	0xffffffff


	//   ....[208]....
        /*0784*/ 	.word	0xffffffff


	//   ....[209]....
        /*0788*/ 	.word	0xffffffff


	//   ....[210]....
        /*078c*/ 	.word	0xffffffff


	//   ....[211]....
        /*0790*/ 	.word	0xffffffff


	//   ....[212]....
        /*0794*/ 	.word	0xffffffff


	//   ....[213]....
        /*0798*/ 	.word	0xffffffff


	//   ....[214]....
        /*079c*/ 	.word	0xffffffff


	//   ....[215]....
        /*07a0*/ 	.word	0xffffffff


	//   ....[216]....
        /*07a4*/ 	.word	0xffffffff


	//   ....[217]....
        /*07a8*/ 	.word	0xffffffff


	//   ....[218]....
        /*07ac*/ 	.word	0xffffffff


	//   ....[219]....
        /*07b0*/ 	.word	0xffffffff


	//   ....[220]....
        /*07b4*/ 	.word	0xffffffff


	//   ....[221]....
        /*07b8*/ 	.word	0xffffffff


	//   ....[222]....
        /*07bc*/ 	.word	0xffffffff


	//   ....[223]....
        /*07c0*/ 	.word	0xffffffff


	//   ....[224]....
        /*07c4*/ 	.word	0xffffffff


	//   ....[225]....
        /*07c8*/ 	.word	0xffffffff


	//   ....[226]....
        /*07cc*/ 	.word	0xffffffff


	//   ....[227]....
        /*07d0*/ 	.word	0xffffffff


	//   ....[228]....
        /*07d4*/ 	.word	0xffffffff


	//   ....[229]....
        /*07d8*/ 	.word	0xffffffff


	//   ....[230]....
        /*07dc*/ 	.word	0xffffffff


	//   ....[231]....
        /*07e0*/ 	.word	0xffffffff


	//   ....[232]....
        /*07e4*/ 	.word	0xffffffff


	//   ....[233]....
        /*07e8*/ 	.word	0xffffffff


	//   ....[234]....
        /*07ec*/ 	.word	0xffffffff


	//   ....[235]....
        /*07f0*/ 	.word	0xffffffff


	//   ....[236]....
        /*07f4*/ 	.word	0xffffffff


	//   ....[237]....
        /*07f8*/ 	.word	0xffffffff


	//   ....[238]....
        /*07fc*/ 	.word	0xffffffff


	//   ....[239]....
        /*0800*/ 	.word	0xffffffff


	//   ....[240]....
        /*0804*/ 	.word	0xffffffff


	//   ....[241]....
        /*0808*/ 	.word	0xffffffff


	//   ....[242]....
        /*080c*/ 	.word	0xffffffff


	//   ....[243]....
        /*0810*/ 	.word	0xffffffff


	//   ....[244]....
        /*0814*/ 	.word	0xffffffff


	//   ....[245]....
        /*0818*/ 	.word	0xffffffff


	//   ....[246]....
        /*081c*/ 	.word	0xffffffff


	//   ....[247]....
        /*0820*/ 	.word	0xffffffff


	//   ....[248]....
        /*0824*/ 	.word	0xffffffff


	//   ....[249]....
        /*0828*/ 	.word	0xffffffff


	//   ....[250]....
        /*082c*/ 	.word	0xffffffff


	//   ....[251]....
        /*0830*/ 	.word	0xffffffff


	//   ....[252]....
        /*0834*/ 	.word	0xffffffff


	//   ....[253]....
        /*0838*/ 	.word	0xffffffff


	//   ....[254]....
        /*083c*/ 	.word	0xffffffff


	//   ....[255]....
        /*0840*/ 	.word	0xffffffff


	//   ....[0]....
        /*0844*/ 	.word	0xffffffff


	//   ....[1]....
        /*0848*/ 	.word	0xffffffff


	//   ....[2]....
        /*084c*/ 	.word	0xffffffff


	//   ....[3]....
        /*0850*/ 	.word	0xffffffff


	//   ....[4]....
        /*0854*/ 	.word	0xffffffff


	//   ....[5]....
        /*0858*/ 	.word	0xffffffff


	//   ....[6]....
        /*085c*/ 	.word	0xffffffff


	//   ....[7]....
        /*0860*/ 	.word	0xffffffff


	//   ....[8]....
        /*0864*/ 	.word	0xffffffff


	//   ....[9]....
        /*0868*/ 	.word	0xffffffff


	//   ....[10]....
        /*086c*/ 	.word	0xffffffff


	//   ....[11]....
        /*0870*/ 	.word	0xffffffff


	//   ....[12]....
        /*0874*/ 	.word	0xffffffff


	//   ....[13]....
        /*0878*/ 	.word	0xffffffff


	//   ....[14]....
        /*087c*/ 	.word	0xffffffff


	//   ....[15]....
        /*0880*/ 	.word	0xffffffff


	//   ....[16]....
        /*0884*/ 	.word	0xffffffff


	//   ....[17]....
        /*0888*/ 	.word	0xffffffff


	//   ....[18]....
        /*088c*/ 	.word	0xffffffff


	//   ....[19]....
        /*0890*/ 	.word	0xffffffff


	//   ....[20]....
        /*0894*/ 	.word	0xffffffff


	//   ....[21]....
        /*0898*/ 	.word	0xffffffff


	//   ....[22]....
        /*089c*/ 	.word	0xffffffff


	//   ....[23]....
        /*08a0*/ 	.word	0xffffffff


	//   ....[24]....
        /*08a4*/ 	.word	0xffffffff


	//   ....[25]....
        /*08a8*/ 	.word	0xffffffff


	//   ....[26]....
        /*08ac*/ 	.word	0xffffffff


	//   ....[27]....
        /*08b0*/ 	.word	0xffffffff


	//   ....[28]....
        /*08b4*/ 	.word	0xffffffff


	//   ....[29]....
        /*08b8*/ 	.word	0xffffffff


	//   ....[30]....
        /*08bc*/ 	.word	0xffffffff


	//   ....[31]....
        /*08c0*/ 	.word	0xffffffff


	//   ....[32]....
        /*08c4*/ 	.word	0xffffffff


	//   ....[33]....
        /*08c8*/ 	.word	0xffffffff


	//   ....[34]....
        /*08cc*/ 	.word	0xffffffff


	//   ....[35]....
        /*08d0*/ 	.word	0xffffffff


	//   ....[36]....
        /*08d4*/ 	.word	0xffffffff


	//   ....[37]....
        /*08d8*/ 	.word	0xffffffff


	//   ....[38]....
        /*08dc*/ 	.word	0xffffffff


	//   ....[39]....
        /*08e0*/ 	.word	0xffffffff


	//   ....[40]....
        /*08e4*/ 	.word	0xffffffff


	//   ....[41]....
        /*08e8*/ 	.word	0xffffffff


	//   ....[42]....
        /*08ec*/ 	.word	0xffffffff


	//   ....[43]....
        /*08f0*/ 	.word	0xffffffff


	//   ....[44]....
        /*08f4*/ 	.word	0xffffffff


	//   ....[45]....
        /*08f8*/ 	.word	0xffffffff


	//   ....[46]....
        /*08fc*/ 	.word	0xffffffff


	//   ....[47]....
        /*0900*/ 	.word	0xffffffff


	//   ....[48]....
        /*0904*/ 	.word	0xffffffff


	//   ....[49]....
        /*0908*/ 	.word	0xffffffff


	//   ....[50]....
        /*090c*/ 	.word	0xffffffff


	//   ....[51]....
        /*0910*/ 	.word	0xffffffff


	//   ....[52]....
        /*0914*/ 	.word	0xffffffff


	//   ....[53]....
        /*0918*/ 	.word	0xffffffff


	//   ....[54]....
        /*091c*/ 	.word	0xffffffff


	//   ....[55]....
        /*0920*/ 	.word	0xffffffff


	//   ....[56]....
        /*0924*/ 	.word	0xffffffff


	//   ....[57]....
        /*0928*/ 	.word	0xffffffff


	//   ....[58]....
        /*092c*/ 	.word	0xffffffff


	//   ....[59]....
        /*0930*/ 	.word	0xffffffff


	//   ....[60]....
        /*0934*/ 	.word	0xffffffff


	//   ....[61]....
        /*0938*/ 	.word	0xffffffff


	//   ....[62]....
        /*093c*/ 	.word	0xffffffff


	//   ....[63]....
        /*0940*/ 	.word	0xffffffff


	//   ....[64]....
        /*0944*/ 	.word	0xffffffff


	//   ....[65]....
        /*0948*/ 	.word	0xffffffff


	//   ....[66]....
        /*094c*/ 	.word	0xffffffff


	//   ....[67]....
        /*0950*/ 	.word	0xffffffff


	//   ....[68]....
        /*0954*/ 	.word	0xffffffff


	//   ....[69]....
        /*0958*/ 	.word	0xffffffff


	//   ....[70]....
        /*095c*/ 	.word	0xffffffff


	//----- nvinfo : EIATTR_COOP_GROUP_INSTR_OFFSETS
	.align		4
.L_404:
        /*0960*/ 	.byte	0x04, 0x28
        /*0962*/ 	.short	(.L_406 - .L_405)


	//   ....[0]....
.L_405:
        /*0964*/ 	.word	0x00000050


	//   ....[1]....
        /*0968*/ 	.word	0x00001370


	//   ....[2]....
        /*096c*/ 	.word	0x00001390


	//   ....[3]....
        /*0970*/ 	.word	0x000014e0


	//   ....[4]....
        /*0974*/ 	.word	0x000014f0


	//   ....[5]....
        /*0978*/ 	.word	0x000015d0


	//   ....[6]....
        /*097c*/ 	.word	0x000015f0


	//   ....[7]....
        /*0980*/ 	.word	0x000016d0


	//   ....[8]....
        /*0984*/ 	.word	0x000016e0


	//   ....[9]....
        /*0988*/ 	.word	0x000017c0


	//   ....[10]....
        /*098c*/ 	.word	0x000017e0


	//   ....[11]....
        /*0990*/ 	.word	0x000018c0


	//   ....[12]....
        /*0994*/ 	.word	0x000018d0


	//   ....[13]....
        /*0998*/ 	.word	0x000019b0


	//   ....[14]....
        /*099c*/ 	.word	0x000019d0


	//   ....[15]....
        /*09a0*/ 	.word	0x00001ab0


	//   ....[16]....
        /*09a4*/ 	.word	0x00001ac0


	//   ....[17]....
        /*09a8*/ 	.word	0x00001f20


	//   ....[18]....
        /*09ac*/ 	.word	0x00001f40


	//   ....[19]....
        /*09b0*/ 	.word	0x00001f60


	//   ....[20]....
        /*09b4*/ 	.word	0x00001f70


	//   ....[21]....
        /*09b8*/ 	.word	0x00001f80


	//   ....[22]....
        /*09bc*/ 	.word	0x00001fa0


	//   ....[23]....
        /*09c0*/ 	.word	0x00001fc0


	//   ....[24]....
        /*09c4*/ 	.word	0x00001fe0


	//   ....[25]....
        /*09c8*/ 	.word	0x00002000


	//   ....[26]....
        /*09cc*/ 	.word	0x00002050


	//   ....[27]....
        /*09d0*/ 	.word	0x00002070


	//   ....[28]....
        /*09d4*/ 	.word	0x00002090


	//   ....[29]....
        /*09d8*/ 	.word	0x000020c0


	//   ....[30]....
        /*09dc*/ 	.word	0x000020d0


	//   ....[31]....
        /*09e0*/ 	.word	0x00002530


	//   ....[32]....
        /*09e4*/ 	.word	0x00002550


	//   ....[33]....
        /*09e8*/ 	.word	0x000025c0


	//   ....[34]....
        /*09ec*/ 	.word	0x00002630


	//   ....[35]....
        /*09f0*/ 	.word	0x00002650


	//   ....[36]....
        /*09f4*/ 	.word	0x00002670


	//   ....[37]....
        /*09f8*/ 	.word	0x00002680


	//   ....[38]....
        /*09fc*/ 	.word	0x000026b0


	//   ....[39]....
        /*0a00*/ 	.word	0x000026c0


	//   ....[40]....
        /*0a04*/ 	.word	0x000026d0


	//   ....[41]....
        /*0a08*/ 	.word	0x000026e0


	//   ....[42]....
        /*0a0c*/ 	.word	0x00002700


	//   ....[43]....
        /*0a10*/ 	.word	0x00002730


	//   ....[44]....
        /*0a14*/ 	.word	0x00002770


	//   ....[45]....
        /*0a18*/ 	.word	0x00003330


	//   ....[46]....
        /*0a1c*/ 	.word	0x00003350


	//   ....[47]....
        /*0a20*/ 	.word	0x00003360


	//   ....[48]....
        /*0a24*/ 	.word	0x00003370


	//   ....[49]....
        /*0a28*/ 	.word	0x00003380


	//   ....[50]....
        /*0a2c*/ 	.word	0x00003390


	//   ....[51]....
        /*0a30*/ 	.word	0x000033a0


	//   ....[52]....
        /*0a34*/ 	.word	0x000033b0


	//   ....[53]....
        /*0a38*/ 	.word	0x000033d0


	//   ....[54]....
        /*0a3c*/ 	.word	0x00003400


	//   ....[55]....
        /*0a40*/ 	.word	0x00003420


	//   ....[56]....
        /*0a44*/ 	.word	0x00003440


	//   ....[57]....
        /*0a48*/ 	.word	0x000034b0


	//   ....[58]....
        /*0a4c*/ 	.word	0x000034d0


	//   ....[59]....
        /*0a50*/ 	.word	0x00003670


	//   ....[60]....
        /*0a54*/ 	.word	0x00003a30


	//   ....[61]....
        /*0a58*/ 	.word	0x00003a40


	//   ....[62]....
        /*0a5c*/ 	.word	0x00003a50


	//   ....[63]....
        /*0a60*/ 	.word	0x00004bd0


	//   ....[64]....
        /*0a64*/ 	.word	0x00004c00


	//   ....[65]....
        /*0a68*/ 	.word	0x00004c20


	//   ....[66]....
        /*0a6c*/ 	.word	0x00004c30


	//   ....[67]....
        /*0a70*/ 	.word	0x00004c60


	//   ....[68]....
        /*0a74*/ 	.word	0x00004c80


	//   ....[69]....
        /*0a78*/ 	.word	0x00004ca0


	//   ....[70]....
        /*0a7c*/ 	.word	0x00004cb0


	//   ....[71]....
        /*0a80*/ 	.word	0x00007900


	//   ....[72]....
        /*0a84*/ 	.word	0x00007920


	//   ....[73]....
        /*0a88*/ 	.word	0x00007930


	//   ....[74]....
        /*0a8c*/ 	.word	0x00007940


	//   ....[75]....
        /*0a90*/ 	.word	0x00007950


	//   ....[76]....
        /*0a94*/ 	.word	0x00007960


	//   ....[77]....
        /*0a98*/ 	.word	0x00007970


	//   ....[78]....
        /*0a9c*/ 	.word	0x00007980


	//   ....[79]....
        /*0aa0*/ 	.word	0x00007990


	//   ....[80]....
        /*0aa4*/ 	.word	0x000079a0


	//   ....[81]....
        /*0aa8*/ 	.word	0x000079b0


	//   ....[82]....
        /*0aac*/ 	.word	0x000079c0


	//   ....[83]....
        /*0ab0*/ 	.word	0x000079d0


	//   ....[84]....
        /*0ab4*/ 	.word	0x000079e0


	//   ....[85]....
        /*0ab8*/ 	.word	0x00008660


	//   ....[86]....
        /*0abc*/ 	.word	0x00008680


	//   ....[87]....
        /*0ac0*/ 	.word	0x000086e0


	//   ....[88]....
        /*0ac4*/ 	.word	0x000086f0


	//   ....[89]....
        /*0ac8*/ 	.word	0x00008730


	//   ....[90]....
        /*0acc*/ 	.word	0x00008740


	//   ....[91]....
        /*0ad0*/ 	.word	0x00008780


	//   ....[92]....
        /*0ad4*/ 	.word	0x00008790


	//   ....[93]....
        /*0ad8*/ 	.word	0x000087d0


	//   ....[94]....
        /*0adc*/ 	.word	0x000087e0


	//   ....[95]....
        /*0ae0*/ 	.word	0x00008820


	//   ....[96]....
        /*0ae4*/ 	.word	0x00008830


	//   ....[97]....
        /*0ae8*/ 	.word	0x00008840


	//   ....[98]....
        /*0aec*/ 	.word	0x00008850


	//   ....[99]....
        /*0af0*/ 	.word	0x000089d0


	//   ....[100]....
        /*0af4*/ 	.word	0x00008d90


	//   ....[101]....
        /*0af8*/ 	.word	0x00008dc0


	//   ....[102]....
        /*0afc*/ 	.word	0x00008df0


	//   ....[103]....
        /*0b00*/ 	.word	0x00009c90


	//   ....[104]....
        /*0b04*/ 	.word	0x00009dc0


	//   ....[105]....
        /*0b08*/ 	.word	0x00009ea0


	//   ....[106]....
        /*0b0c*/ 	.word	0x00009ef0


	//   ....[107]....
        /*0b10*/ 	.word	0x00009fb0


	//   ....[108]....
        /*0b14*/ 	.word	0x00009ff0


	//   ....[109]....
        /*0b18*/ 	.word	0x0000a010


	//   ....[110]....
        /*0b1c*/ 	.word	0x0000a030


	//   ....[111]....
        /*0b20*/ 	.word	0x0000ceb0


	//   ....[112]....
        /*0b24*/ 	.word	0x0000ced0


	//   ....[113]....
        /*0b28*/ 	.word	0x0000cf00


	//   ....[114]....
        /*0b2c*/ 	.word	0x0000cf20


	//   ....[115]....
        /*0b30*/ 	.word	0x0000cf40


	//   ....[116]....
        /*0b34*/ 	.word	0x0000cf60


	//   ....[117]....
        /*0b38*/ 	.word	0x0000cf80


	//   ....[118]....
        /*0b3c*/ 	.word	0x0000cfa0


	//   ....[119]....
        /*0b40*/ 	.word	0x0000cfc0


	//   ....[120]....
        /*0b44*/ 	.word	0x0000cfe0


	//   ....[121]....
        /*0b48*/ 	.word	0x0000d000


	//   ....[122]....
        /*0b4c*/ 	.word	0x0000d020


	//   ....[123]....
        /*0b50*/ 	.word	0x0000d040


	//   ....[124]....
        /*0b54*/ 	.word	0x0000d1e0


	//   ....[125]....
        /*0b58*/ 	.word	0x0000dbb0


	//   ....[126]....
        /*0b5c*/ 	.word	0x0000dbd0


	//   ....[127]....
        /*0b60*/ 	.word	0x0000dc30


	//   ....[128]....
        /*0b64*/ 	.word	0x0000dc40


	//   ....[129]....
        /*0b68*/ 	.word	0x0000dc80


	//   ....[130]....
        /*0b6c*/ 	.word	0x0000dc90


	//   ....[131]....
        /*0b70*/ 	.word	0x0000dcd0


	//   ....[132]....
        /*0b74*/ 	.word	0x0000dce0


	//   ....[133]....
        /*0b78*/ 	.word	0x0000dd20


	//   ....[134]....
        /*0b7c*/ 	.word	0x0000dd30


	//   ....[135]....
        /*0b80*/ 	.word	0x0000dd70


	//   ....[136]....
        /*0b84*/ 	.word	0x0000dd80


	//   ....[137]....
        /*0b88*/ 	.word	0x0000dd90


	//   ....[138]....
        /*0b8c*/ 	.word	0x0000dda0


	//   ....[139]....
        /*0b90*/ 	.word	0x0000e570


	//   ....[140]....
        /*0b94*/ 	.word	0x0000e580


	//   ....[141]....
        /*0b98*/ 	.word	0x0000e5b0


	//   ....[142]....
        /*0b9c*/ 	.word	0x0000e5c0


	//   ....[143]....
        /*0ba0*/ 	.word	0x0000e5d0


	//   ....[144]....
        /*0ba4*/ 	.word	0x0000e600


	//   ....[145]....
        /*0ba8*/ 	.word	0x0000e620


	//   ....[146]....
        /*0bac*/ 	.word	0x0000e650


	//   ....[147]....
        /*0bb0*/ 	.word	0x000112e0


	//   ....[148]....
        /*0bb4*/ 	.word	0x00011350


	//   ....[149]....
        /*0bb8*/ 	.word	0x00011360


	//   ....[150]....
        /*0bbc*/ 	.word	0x00011370


	//   ....[151]....
        /*0bc0*/ 	.word	0x000113a0


	//   ....[152]....
        /*0bc4*/ 	.word	0x000113c0


	//   ....[153]....
        /*0bc8*/ 	.word	0x000113d0


	//   ....[154]....
        /*0bcc*/ 	.word	0x000113e0


	//   ....[155]....
        /*0bd0*/ 	.word	0x00012150


	//   ....[156]....
        /*0bd4*/ 	.word	0x00012580


	//   ....[157]....
        /*0bd8*/ 	.word	0x000125a0


	//   ....[158]....
        /*0bdc*/ 	.word	0x000125b0


	//   ....[159]....
        /*0be0*/ 	.word	0x000125c0


	//   ....[160]....
        /*0be4*/ 	.word	0x000125d0


	//   ....[161]....
        /*0be8*/ 	.word	0x000125e0


	//   ....[162]....
        /*0bec*/ 	.word	0x000125f0


	//   ....[163]....
        /*0bf0*/ 	.word	0x00012600


	//   ....[164]....
        /*0bf4*/ 	.word	0x00012770


	//   ....[165]....
        /*0bf8*/ 	.word	0x000127a0


	//   ....[166]....
        /*0bfc*/ 	.word	0x000127b0


	//   ....[167]....
        /*0c00*/ 	.word	0x000127c0


	//   ....[168]....
        /*0c04*/ 	.word	0x000127e0


	//   ....[169]....
        /*0c08*/ 	.word	0x00012800


	//   ....[170]....
        /*0c0c*/ 	.word	0x00012890


	//   ....[171]....
        /*0c10*/ 	.word	0x000128c0


	//   ....[172]....
        /*0c14*/ 	.word	0x00012950


	//   ....[173]....
        /*0c18*/ 	.word	0x00012980


	//   ....[174]....
        /*0c1c*/ 	.word	0x00012990


	//   ....[175]....
        /*0c20*/ 	.word	0x000129a0


	//   ....[176]....
        /*0c24*/ 	.word	0x000129b0


	//   ....[177]....
        /*0c28*/ 	.word	0x000129c0


	//   ....[178]....
        /*0c2c*/ 	.word	0x00012b10


	//   ....[179]....
        /*0c30*/ 	.word	0x00012b20


	//   ....[180]....
        /*0c34*/ 	.word	0x00013020


	//   ....[181]....
        /*0c38*/ 	.word	0x00013040


	//   ....[182]....
        /*0c3c*/ 	.word	0x00013130


	//   ....[183]....
        /*0c40*/ 	.word	0x00013140


	//   ....[184]....
        /*0c44*/ 	.word	0x000131c0


	//   ....[185]....
        /*0c48*/ 	.word	0x000131e0


	//   ....[186]....
        /*0c4c*/ 	.word	0x00013260


	//   ....[187]....
        /*0c50*/ 	.word	0x00013270


	//   ....[188]....
        /*0c54*/ 	.word	0x000132f0


	//   ....[189]....
        /*0c58*/ 	.word	0x00013310


	//   ....[190]....
        /*0c5c*/ 	.word	0x00013390


	//   ....[191]....
        /*0c60*/ 	.word	0x000133a0


	//   ....[192]....
        /*0c64*/ 	.word	0x00013420


	//   ....[193]....
        /*0c68*/ 	.word	0x00013440


	//   ....[194]....
        /*0c6c*/ 	.word	0x000134c0


	//   ....[195]....
        /*0c70*/ 	.word	0x000134d0


	//   ....[196]....
        /*0c74*/ 	.word	0x000135e0


	//   ....[197]....
        /*0c78*/ 	.word	0x000136d0


	//   ....[198]....
        /*0c7c*/ 	.word	0x00013740


	//   ....[199]....
        /*0c80*/ 	.word	0x000137b0


	//   ....[200]....
        /*0c84*/ 	.word	0x00013810


	//   ....[201]....
        /*0c88*/ 	.word	0x00013880


	//   ....[202]....
        /*0c8c*/ 	.word	0x000138f0


	//   ....[203]....
        /*0c90*/ 	.word	0x00013960


	//   ....[204]....
        /*0c94*/ 	.word	0x000139c0


	//   ....[205]....
        /*0c98*/ 	.word	0x00013a30


	//   ....[206]....
        /*0c9c*/ 	.word	0x00013aa0


	//   ....[207]....
        /*0ca0*/ 	.word	0x00013b10


	//   ....[208]....
        /*0ca4*/ 	.word	0x00013b70


	//   ....[209]....
        /*0ca8*/ 	.word	0x00013be0


	//   ....[210]....
        /*0cac*/ 	.word	0x00013c50


	//   ....[211]....
        /*0cb0*/ 	.word	0x00013cc0


	//   ....[212]....
        /*0cb4*/ 	.word	0x00013d20


	//   ....[213]....
        /*0cb8*/ 	.word	0x00013d90


	//   ....[214]....
        /*0cbc*/ 	.word	0x00013e00


	//   ....[215]....
        /*0cc0*/ 	.word	0x00013eb0


	//   ....[216]....
        /*0cc4*/ 	.word	0x00013f10


	//   ....[217]....
        /*0cc8*/ 	.word	0x00013fc0


	//   ....[218]....
        /*0ccc*/ 	.word	0x00014020


	//   ....[219]....
        /*0cd0*/ 	.word	0x000140d0


	//   ....[220]....
        /*0cd4*/ 	.word	0x00014130


	//   ....[221]....
        /*0cd8*/ 	.word	0x000141e0


	//   ....[222]....
        /*0cdc*/ 	.word	0x00014240


	//   ....[223]....
        /*0ce0*/ 	.word	0x000142f0


	//   ....[224]....
        /*0ce4*/ 	.word	0x00014350


	//   ....[225]....
        /*0ce8*/ 	.word	0x00014400


	//   ....[226]....
        /*0cec*/ 	.word	0x00014460


	//   ....[227]....
        /*0cf0*/ 	.word	0x000144d0


	//   ....[228]....
        /*0cf4*/ 	.word	0x00014540


	//   ....[229]....
        /*0cf8*/ 	.word	0x00014930


	//   ....[230]....
        /*0cfc*/ 	.word	0x00014d20


	//   ....[231]....
        /*0d00*/ 	.word	0x000157c0


	//   ....[232]....
        /*0d04*/ 	.word	0x00015810


	//   ....[233]....
        /*0d08*/ 	.word	0x00015860


	//   ....[234]....
        /*0d0c*/ 	.word	0x000158b0


	//   ....[235]....
        /*0d10*/ 	.word	0x00015900


	//   ....[236]....
        /*0d14*/ 	.word	0x00015950


	//   ....[237]....
        /*0d18*/ 	.word	0x000159a0


	//   ....[238]....
        /*0d1c*/ 	.word	0x000159f0


	//   ....[239]....
        /*0d20*/ 	.word	0x00015a60


	//   ....[240]....
        /*0d24*/ 	.word	0x00015ad0


	//   ....[241]....
        /*0d28*/ 	.word	0x00015b80


	//   ....[242]....
        /*0d2c*/ 	.word	0x00015be0


	//   ....[243]....
        /*0d30*/ 	.word	0x00015c90


	//   ....[244]....
        /*0d34*/ 	.word	0x00015cf0


	//   ....[245]....
        /*0d38*/ 	.word	0x00015da0


	//   ....[246]....
        /*0d3c*/ 	.word	0x00015e00


	//   ....[247]....
        /*0d40*/ 	.word	0x00015eb0


	//   ....[248]....
        /*0d44*/ 	.word	0x00015f10


	//   ....[249]....
        /*0d48*/ 	.word	0x00015fc0


	//   ....[250]....
        /*0d4c*/ 	.word	0x00016020


	//   ....[251]....
        /*0d50*/ 	.word	0x000160d0


	//   ....[252]....
        /*0d54*/ 	.word	0x00016130


	//   ....[253]....
        /*0d58*/ 	.word	0x000161a0


	//   ....[254]....
        /*0d5c*/ 	.word	0x00016210


	//   ....[255]....
        /*0d60*/ 	.word	0x000162c0


	//   ....[0]....
        /*0d64*/ 	.word	0x00016320


	//   ....[1]....
        /*0d68*/ 	.word	0x000163d0


	//   ....[2]....
        /*0d6c*/ 	.word	0x00016430


	//   ....[3]....
        /*0d70*/ 	.word	0x000164e0


	//   ....[4]....
        /*0d74*/ 	.word	0x00016540


	//   ....[5]....
        /*0d78*/ 	.word	0x000165f0


	//   ....[6]....
        /*0d7c*/ 	.word	0x00016650


	//   ....[7]....
        /*0d80*/ 	.word	0x00016700


	//   ....[8]....
        /*0d84*/ 	.word	0x00016760


	//   ....[9]....
        /*0d88*/ 	.word	0x00016810


	//   ....[10]....
        /*0d8c*/ 	.word	0x00016870


	//   ....[11]....
        /*0d90*/ 	.word	0x000168e0


	//   ....[12]....
        /*0d94*/ 	.word	0x00016950


	//   ....[13]....
        /*0d98*/ 	.word	0x00016d30


	//   ....[14]....
        /*0d9c*/ 	.word	0x00017110


	//   ....[15]....
        /*0da0*/ 	.word	0x00017bd0


	//   ....[16]....
        /*0da4*/ 	.word	0x00017c10


	//   ....[17]....
        /*0da8*/ 	.word	0x00017c60


	//   ....[18]....
        /*0dac*/ 	.word	0x00017ca0


	//   ....[19]....
        /*0db0*/ 	.word	0x00017cf0


	//   ....[20]....
        /*0db4*/ 	.word	0x00017d30


	//   ....[21]....
        /*0db8*/ 	.word	0x00017d80


	//   ....[22]....
        /*0dbc*/ 	.word	0x00017dc0


	//   ....[23]....
        /*0dc0*/ 	.word	0x00017e20


	//   ....[24]....
        /*0dc4*/ 	.word	0x00017e90


	//   ....[25]....
        /*0dc8*/ 	.word	0x00017f00


	//   ....[26]....
        /*0dcc*/ 	.word	0x00017fb0


	//   ....[27]....
        /*0dd0*/ 	.word	0x00018010


	//   ....[28]....
        /*0dd4*/ 	.word	0x000180c0


	//   ....[29]....
        /*0dd8*/ 	.word	0x00018120


	//   ....[30]....
        /*0ddc*/ 	.word	0x000181d0


	//   ....[31]....
        /*0de0*/ 	.word	0x00018230


	//   ....[32]....
        /*0de4*/ 	.word	0x000182e0


	//   ....[33]....
        /*0de8*/ 	.word	0x00018340


	//   ....[34]....
        /*0dec*/ 	.word	0x000183f0


	//   ....[35]....
        /*0df0*/ 	.word	0x00018450


	//   ....[36]....
        /*0df4*/ 	.word	0x00018500


	//   ....[37]....
        /*0df8*/ 	.word	0x00018560


	//   ....[38]....
        /*0dfc*/ 	.word	0x000185b0


	//   ....[39]....
        /*0e00*/ 	.word	0x000185f0


	//   ....[40]....
        /*0e04*/ 	.word	0x00018640


	//   ....[41]....
        /*0e08*/ 	.word	0x00018680


	//   ....[42]....
        /*0e0c*/ 	.word	0x000186d0


	//   ....[43]....
        /*0e10*/ 	.word	0x00018710


	//   ....[44]....
        /*0e14*/ 	.word	0x00018760


	//   ....[45]....
        /*0e18*/ 	.word	0x000187a0


	//   ....[46]....
        /*0e1c*/ 	.word	0x000187f0


	//   ....[47]....
        /*0e20*/ 	.word	0x00018850


	//   ....[48]....
        /*0e24*/ 	.word	0x000188a0


	//   ....[49]....
        /*0e28*/ 	.word	0x00018900


	//   ....[50]....
        /*0e2c*/ 	.word	0x00018950


	//   ....[51]....
        /*0e30*/ 	.word	0x000189b0


	//   ....[52]....
        /*0e34*/ 	.word	0x00018a00


	//   ....[53]....
        /*0e38*/ 	.word	0x00018a60


	//   ....[54]....
        /*0e3c*/ 	.word	0x00018ad0


	//   ....[55]....
        /*0e40*/ 	.word	0x00018b40


	//   ....[56]....
        /*0e44*/ 	.word	0x00018bb0


	//   ....[57]....
        /*0e48*/ 	.word	0x00018c10


	//   ....[58]....
        /*0e4c*/ 	.word	0x00018c80


	//   ....[59]....
        /*0e50*/ 	.word	0x00018cf0


	//   ....[60]....
        /*0e54*/ 	.word	0x00018d60


	//   ....[61]....
        /*0e58*/ 	.word	0x00018dc0


	//   ....[62]....
        /*0e5c*/ 	.word	0x00018e30


	//   ....[63]....
        /*0e60*/ 	.word	0x00018ea0


	//   ....[64]....
        /*0e64*/ 	.word	0x00018f10


	//   ....[65]....
        /*0e68*/ 	.word	0x00018f70


	//   ....[66]....
        /*0e6c*/ 	.word	0x00018fe0


	//   ....[67]....
        /*0e70*/ 	.word	0x00019050


	//   ....[68]....
        /*0e74*/ 	.word	0x000190c0


	//   ....[69]....
        /*0e78*/ 	.word	0x00019120


	//   ....[70]....
        /*0e7c*/ 	.word	0x00019190


	//----- nvinfo : EIATTR_EXIT_INSTR_OFFSETS
	.align		4
.L_406:
        /*0e80*/ 	.byte	0x04, 0x1c
        /*0e82*/ 	.short	(.L_408 - .L_407)


	//   ....[0]....
.L_407:
        /*0e84*/ 	.word	0x000000a0


	//   ....[1]....
        /*0e88*/ 	.word	0x00013680


	//----- nvinfo : EIATTR_MAX_THREADS
	.align		4
.L_408:
        /*0e8c*/ 	.byte	0x04, 0x05
        /*0e8e*/ 	.short	(.L_410 - .L_409)
.L_409:
        /*0e90*/ 	.word	0x00000080
        /*0e94*/ 	.word	0x00000001
        /*0e98*/ 	.word	0x00000001


	//----- nvinfo : EIATTR_CRS_STACK_SIZE
	.align		4
.L_410:
        /*0e9c*/ 	.byte	0x04, 0x1e
        /*0e9e*/ 	.short	(.L_412 - .L_411)
.L_411:
        /*0ea0*/ 	.word	0x00000000
.L_412:


//--------------------- .nv.info._ZN7cutlass13device_kernelIN5flash19enable_sm80_to_sm89INS1_16FlashAttnFwdSm80INS1_25CollectiveMainloopFwdSm80ILi4ELi1ELb0EN4cute5tupleIJNS5_1CILi128EEENS7_ILi112EEENS7_ILi64EEEEEELi64ENS_6half_tEfNS_4arch4Sm80ELb1ELb0ELb0ELb1ELb1ELb0ELb1ELb0EEENS1_21CollectiveEpilogueFwdINS6_IJS8_SA_S9_EEENS6_IJNS7_ILi1EEESI_SI_EEESC_SE_Li128ELb1ELb1ELb0ELb0EEENS1_19SingleTileSchedulerILb1ELb0ELb1ELi128EEEEEEEEEvNT_6ParamsE --------------------------
	.section	.nv.info._ZN7cutlass13device_kernelIN5flash19enable_sm80_to_sm89INS1_16FlashAttnFwdSm80INS1_25CollectiveMainloopFwdSm80ILi4ELi1ELb0EN4cute5tupleIJNS5_1CILi128EEENS7_ILi112EEENS7_ILi64EEEEEELi64ENS_6half_tEfNS_4arch4Sm80ELb1ELb0ELb0ELb1ELb1ELb0ELb1ELb0EEENS1_21CollectiveEpilogueFwdINS6_IJS8_SA_S9_EEENS6_IJNS7_ILi1EEESI_SI_EEESC_SE_Li128ELb1ELb1ELb0ELb0EEENS1_19SingleTileSchedulerILb1ELb0ELb1ELi128EEEEEEEEEvNT_6ParamsE,"",@"SHT_CUDA_INFO"
	.sectionflags	@""
	.align	4


	//----- nvinfo : EIATTR_CUDA_API_VERSION
	.align		4
        /*0000*/ 	.byte	0x04, 0x37
        /*0002*/ 	.short	(.L_414 - .L_413)
.L_413:
        /*0004*/ 	.word	0x00000082


	//----- nvinfo : EIATTR_SW2861232_WAR
	.align		4
.L_414:
        /*0008*/ 	.byte	0x01, 0x35
	.zero		2


	//----- nvinfo : EIATTR_PARAM_CBANK
	.align		4
        /*000c*/ 	.byte	0x04, 0x0a
        /*000e*/ 	.short	(.L_416 - .L_415)
	.align		4
.L_415:
        /*0010*/ 	.word	index@(.nv.constant0._ZN7cutlass13device_kernelIN5flash19enable_sm80_to_sm89INS1_16FlashAttnFwdSm80INS1_25CollectiveMainloopFwdSm80ILi4ELi1ELb0EN4cute5tupleIJNS5_1CILi128EEENS7_ILi112EEENS7_ILi64EEEEEELi64ENS_6half_tEfNS_4arch4Sm80ELb1ELb0ELb0ELb1ELb1ELb0ELb1ELb0EEENS1_21CollectiveEpilogueFwdINS6_IJS8_SA_S9_EEENS6_IJNS7_ILi1EEESI_SI_EEESC_SE_Li128ELb1ELb1ELb0ELb0EEENS1_19SingleTileSchedulerILb1ELb0ELb1ELi128EEEEEEEEEvNT_6ParamsE)
        /*0014*/ 	.short	0x0160
        /*0016*/ 	.short	0x0418


	//----- nvinfo : EIATTR_CBANK_PARAM_SIZE
	.align		4
.L_416:
        /*0018*/ 	.byte	0x03, 0x19
        /*001a*/ 	.short	0x0418


	//----- nvinfo : EIATTR_KPARAM_INFO
	.align		4
        /*001c*/ 	.byte	0x04, 0x17
        /*001e*/ 	.short	(.L_418 - .L_417)
.L_417:
        /*0020*/ 	.word	0x00000000
        /*0024*/ 	.short	0x0000
        /*0026*/ 	.short	0x0000
        /*0028*/ 	.byte	0x00, 0xf0, 0x61, 0x10


	//----- nvinfo : EIATTR_MAXREG_COUNT
	.align		4
.L_418:
        /*002c*/ 	.byte	0x03, 0x1b
        /*002e*/ 	.short	0x00ff


	//----- nvinfo : EIATTR_NUM_BARRIERS
	.align		4
        /*0030*/ 	.byte	0x02, 0x4c
        /*0032*/ 	.byte	0x02
	.zero		1


	//----- nvinfo : EIATTR_ANNOTATIONS
	.align		4
        /*0034*/ 	.byte	0x04, 0x55
        /*0036*/ 	.short	(.L_420 - .L_419)


	//   ....[0]....
.L_419:
        /* <DEDUP_REMOVED lines=38> */


	//----- nvinfo : EIATTR_MERCURY_ISA_VERSION
	.align		4
.L_420:
        /*0288*/ 	.byte	0x03, 0x5f
        /*028a*/ 	.short	0x0000


	//----- nvinfo : EIATTR_COOP_GROUP_MASK_REGIDS
	.align		4
        /*028c*/ 	.byte	0x04, 0x29
        /*028e*/ 	.short	(.L_422 - .L_421)


	//   ....[0]....
.L_421:
        /*0290*/ 	.word	0xffffffff


	//   ....[1]....
        /*0294*/ 	.word	0xffffffff


	//   ....[2]....
        /*0298*/ 	.word	0xffffffff


	//   ....[3]....
        /*029c*/ 	.word	0xffffffff


	//   ....[4]....
        /*02a0*/ 	.word	0xffffffff


	//   ....[5]....
        /*02a4*/ 	.word	0xffffffff


	//   ....[6]....
        /*02a8*/ 	.word	0xffffffff


	//   ....[7]....
        /*02ac*/ 	.word	0xffffffff


	//   ....[8]....
        /*02b0*/ 	.word	0xffffffff


	//   ....[9]....
        /*02b4*/ 	.word	0xffffffff


	//   ....[10]....
        /*02b8*/ 	.word	0xffffffff


	//   ....[11]....
        /*02bc*/ 	.word	0xffffffff


	//   ....[12]....
        /*02c0*/ 	.word	0xffffffff


	//   ....[13]....
        /*02c4*/ 	.word	0xffffffff


	//   ....[14]....
        /*02c8*/ 	.word	0xffffffff


	//   ....[15]....
        /*02cc*/ 	.word	0xffffffff


	//   ....[16]....
        /*02d0*/ 	.word	0xffffffff


	//   ....[17]....
        /*02d4*/ 	.word	0xffffffff


	//   ....[18]....
        /*02d8*/ 	.word	0xffffffff


	//   ....[19]....
        /*02dc*/ 	.word	0xffffffff


	//   ....[20]....
        /*02e0*/ 	.word	0xffffffff


	//   ....[21]....
        /*02e4*/ 	.word	0xffffffff


	//   ....[22]....
        /*02e8*/ 	.word	0xffffffff


	//   ....[23]....
        /*02ec*/ 	.word	0xffffffff


	//   ....[24]....
        /*02f0*/ 	.word	0xffffffff


	//   ....[25]....
        /*02f4*/ 	.word	0xffffffff


	//   ....[26]....
        /*02f8*/ 	.word	0xffffffff


	//   ....[27]....
        /*02fc*/ 	.word	0xffffffff


	//   ....[28]....
        /*0300*/ 	.word	0xffffffff


	//   ....[29]....
        /*0304*/ 	.word	0xffffffff


	//   ....[30]....
        /*0308*/ 	.word	0xffffffff


	//   ....[31]....
        /*030c*/ 	.word	0xffffffff


	//   ....[32]....
        /*0310*/ 	.word	0xffffffff


	//   ....[33]....
        /*0314*/ 	.word	0xffffffff


	//   ....[34]....
        /*0318*/ 	.word	0xffffffff


	//   ....[35]....
        /*031c*/ 	.word	0xffffffff


	//   ....[36]....
        /*0320*/ 	.word	0xffffffff


	//   ....[37]....
        /*0324*/ 	.word	0xffffffff


	//   ....[38]....
        /*0328*/ 	.word	0xffffffff


	//   ....[39]....
        /*032c*/ 	.word	0xffffffff


	//   ....[40]....
        /*0330*/ 	.word	0xffffffff


	//   ....[41]....
        /*0334*/ 	.word	0xffffffff


	//   ....[42]....
        /*0338*/ 	.word	0xffffffff


	//   ....[43]....
        /*033c*/ 	.word	0xffffffff


	//   ....[44]....
        /*0340*/ 	.word	0xffffffff


	//   ....[45]....
        /*0344*/ 	.word	0xffffffff


	//   ....[46]....
        /*0348*/ 	.word	0xffffffff


	//   ....[47]....
        /*034c*/ 	.word	0xffffffff


	//   ....[48]....
        /*0350*/ 	.word	0xffffffff


	//   ....[49]....
        /*0354*/ 	.word	0xffffffff


	//   ....[50]....
        /*0358*/ 	.word	0xffffffff


	//   ....[51]....
        /*035c*/ 	.word	0xffffffff


	//   ....[52]....
        /*0360*/ 	.word	0xffffffff


	//   ....[53]....
        /*0364*/ 	.word	0xffffffff


	//   ....[54]....
        /*0368*/ 	.word	0xffffffff


	//   ....[55]....
        /*036c*/ 	.word	0xffffffff


	//   ....[56]....
        /*0370*/ 	.word	0xffffffff


	//   ....[57]....
        /*0374*/ 	.word	0xffffffff


	//   ....[58]....
        /*0378*/ 	.word	0xffffffff


	//   ....[59]....
        /*037c*/ 	.word	0xffffffff


	//   ....[60]....
        /*0380*/ 	.word	0xffffffff


	//   ....[61]....
        /*0384*/ 	.word	0xffffffff


	//   ....[62]....
        /*0388*/ 	.word	0xffffffff


	//   ....[63]....
        /*038c*/ 	.word	0xffffffff


	//   ....[64]....
        /*0390*/ 	.word	0xffffffff


	//   ....[65]....
        /*0394*/ 	.word	0xffffffff


	//   ....[66]....
        /*0398*/ 	.word	0xffffffff


	//   ....[67]....
        /*039c*/ 	.word	0xffffffff


	//   ....[68]....
        /*03a0*/ 	.word	0xffffffff


	//   ....[69]....
        /*03a4*/ 	.word	0xffffffff


	//   ....[70]....
        /*03a8*/ 	.word	0xffffffff


	//   ....[71]....
        /*03ac*/ 	.word	0xffffffff


	//   ....[72]....
        /*03b0*/ 	.word	0xffffffff


	//   ....[73]....
        /*03b4*/ 	.word	0xffffffff


	//   ....[74]....
        /*03b8*/ 	.word	0xffffffff


	//   ....[75]....
        /*03bc*/ 	.word	0xffffffff


	//   ....[76]....
        /*03c0*/ 	.word	0xffffffff


	//   ....[77]....
        /*03c4*/ 	.word	0xffffffff


	//   ....[78]....
        /*03c8*/ 	.word	0xffffffff


	//   ....[79]....
        /*03cc*/ 	.word	0xffffffff


	//   ....[80]....
        /*03d0*/ 	.word	0xffffffff


	//   ....[81]....
        /*03d4*/ 	.word	0xffffffff


	//   ....[82]....
        /*03d8*/ 	.word	0xffffffff


	//   ....[83]....
        /*03dc*/ 	.word	0xffffffff


	//   ....[84]....
        /*03e0*/ 	.word	0xffffffff


	//   ....[85]....
        /*03e4*/ 	.word	0xffffffff


	//   ....[86]....
        /*03e8*/ 	.word	0xffffffff


	//   ....[87]....
        /*03ec*/ 	.word	0xffffffff


	//   ....[88]....
        /*03f0*/ 	.word	0xffffffff


	//   ....[89]....
        /*03f4*/ 	.word	0xffffffff


	//   ....[90]....
        /*03f8*/ 	.word	0xffffffff


	//   ....[91]....
        /*03fc*/ 	.word	0xffffffff


	//   ....[92]....
        /*0400*/ 	.word	0xffffffff


	//   ....[93]....
        /*0404*/ 	.word	0xffffffff


	//   ....[94]....
        /*0408*/ 	.word	0xffffffff


	//   ....[95]....
        /*040c*/ 	.word	0xffffffff


	//   ....[96]....
        /*0410*/ 	.word	0xffffffff


	//   ....[97]....
        /*0414*/ 	.word	0xffffffff


	//   ....[98]....
        /*0418*/ 	.word	0xffffffff


	//   ....[99]....
        /*041c*/ 	.word	0xffffffff


	//   ....[100]....
        /*0420*/ 	.word	0xffffffff


	//   ....[101]....
        /*0424*/ 	.word	0xffffffff


	//   ....[102]....
        /*0428*/ 	.word	0xffffffff


	//   ....[103]....
        /*042c*/ 	.word	0xffffffff


	//   ....[104]....
        /*0430*/ 	.word	0xffffffff


	//   ....[105]....
        /*0434*/ 	.word	0xffffffff


	//   ....[106]....
        /*0438*/ 	.word	0xffffffff


	//   ....[107]....
        /*043c*/ 	.word	0xffffffff


	//   ....[108]....
        /*0440*/ 	.word	0xffffffff


	//   ....[109]....
        /*0444*/ 	.word	0xffffffff


	//   ....[110]....
        /*0448*/ 	.word	0xffffffff


	//   ....[111]....
        /*044c*/ 	.word	0xffffffff


	//   ....[112]....
        /*0450*/ 	.word	0xffffffff


	//   ....[113]....
        /*0454*/ 	.word	0xffffffff


	//   ....[114]....
        /*0458*/ 	.word	0xffffffff


	//   ....[115]....
        /*045c*/ 	.word	0xffffffff


	//   ....[116]....
        /*0460*/ 	.word	0xffffffff


	//   ....[117]....
        /*0464*/ 	.word	0xffffffff


	//   ....[118]....
        /*0468*/ 	.word	0xffffffff


	//   ....[119]....
        /*046c*/ 	.word	0xffffffff


	//   ....[120]....
        /*0470*/ 	.word	0xffffffff


	//   ....[121]....
        /*0474*/ 	.word	0xffffffff


	//   ....[122]....
        /*0478*/ 	.word	0xffffffff


	//   ....[123]....
        /*047c*/ 	.word	0xffffffff


	//   ....[124]....
        /*0480*/ 	.word	0xffffffff


	//   ....[125]....
        /*0484*/ 	.word	0xffffffff


	//   ....[126]....
        /*0488*/ 	.word	0xffffffff


	//   ....[127]....
        /*048c*/ 	.word	0xffffffff


	//   ....[128]....
        /*0490*/ 	.word	0xffffffff


	//   ....[129]....
        /*0494*/ 	.word	0xffffffff


	//   ....[130]....
        /*0498*/ 	.word	0xffffffff


	//   ....[131]....
        /*049c*/ 	.word	0xffffffff


	//   ....[132]....
        /*04a0*/ 	.word	0xffffffff


	//   ....[133]....
        /*04a4*/ 	.word	0xffffffff


	//   ....[134]....
        /*04a8*/ 	.word	0xffffffff


	//   ....[135]....
        /*04ac*/ 	.word	0xffffffff


	//   ....[136]....
        /*04b0*/ 	.word	0xffffffff


	//   ....[137]....
        /*04b4*/ 	.word	0xffffffff


	//   ....[138]....
        /*04b8*/ 	.word	0xffffffff


	//   ....[139]....
        /*04bc*/ 	.word	0xffffffff


	//   ....[140]....
        /*04c0*/ 	.word	0xffffffff


	//   ....[141]....
        /*04c4*/ 	.word	0xffffffff


	//   ....[142]....
        /*04c8*/ 	.word	0xffffffff


	//   ....[143]....
        /*04cc*/ 	.word	0xffffffff


	//   ....[144]....
        /*04d0*/ 	.word	0xffffffff


	//   ....[145]....
        /*04d4*/ 	.word	0xffffffff


	//   ....[146]....
        /*04d8*/ 	.word	0xffffffff


	//   ....[147]....
        /*04dc*/ 	.word	0xffffffff


	//   ....[148]....
        /*04e0*/ 	.word	0xffffffff


	//   ....[149]....
        /*04e4*/ 	.word	0xffffffff


	//   ....[150]....
        /*04e8*/ 	.word	0xffffffff


	//   ....[151]....
        /*04ec*/ 	.word	0xffffffff


	//   ....[152]....
        /*04f0*/ 	.word	0xffffffff


	//   ....[153]....
        /*04f4*/ 	.word	0xffffffff


	//   ....[154]....
        /*04f8*/ 	.word	0xffffffff


	//   ....[155]....
        /*04fc*/ 	.word	0xffffffff


	//   ....[156]....
        /*0500*/ 	.word	0xffffffff


	//   ....[157]....
        /*0504*/ 	.word	0xffffffff


	//   ....[158]....
        /*0508*/ 	.word	0xffffffff


	//   ....[159]....
        /*050c*/ 	.word	0xffffffff


	//   ....[160]....
        /*0510*/ 	.word	0xffffffff


	//   ....[161]....
        /*0514*/ 	.word	0xffffffff


	//   ....[162]....
        /*0518*/ 	.word	0xffffffff


	//   ....[163]....
        /*051c*/ 	.word	0xffffffff


	//   ....[164]....
        /*0520*/ 	.word	0xffffffff


	//   ....[165]....
        /*0524*/ 	.word	0xffffffff


	//   ....[166]....
        /*0528*/ 	.word	0xffffffff


	//   ....[167]....
        /*052c*/ 	.word	0xffffffff


	//   ....[168]....
        /*0530*/ 	.word	0xffffffff


	//   ....[169]....
        /*0534*/ 	.word	0xffffffff


	//   ....[170]....
        /*0538*/ 	.word	0xffffffff


	//   ....[171]....
        /*053c*/ 	.word	0xffffffff


	//   ....[172]....
        /*0540*/ 	.word	0xffffffff


	//   ....[173]....
        /*0544*/ 	.word	0xffffffff


	//   ....[174]....
        /*0548*/ 	.word	0xffffffff


	//   ....[175]....
        /*054c*/ 	.word	0xffffffff


	//   ....[176]....
        /*0550*/ 	.word	0xffffffff


	//   ....[177]....
        /*0554*/ 	.word	0xffffffff


	//   ....[178]....
        /*0558*/ 	.word	0xffffffff


	//   ....[179]....
        /*055c*/ 	.word	0xffffffff


	//   ....[180]....
        /*0560*/ 	.word	0xffffffff


	//   ....[181]....
        /*0564*/ 	.word	0xffffffff


	//   ....[182]....
        /*0568*/ 	.word	0xffffffff


	//   ....[183]....
        /*056c*/ 	.word	0xffffffff


	//   ....[184]....
        /*0570*/ 	.word	0xffffffff


	//   ....[185]....
        /*0574*/ 	.word	0xffffffff


	//   ....[186]....
        /*0578*/ 	.word	0xffffffff


	//   ....[187]....
        /*057c*/ 	.word	0xffffffff


	//   ....[188]....
        /*0580*/ 	.word	0xffffffff


	//   ....[189]....
        /*0584*/ 	.word	0xffffffff


	//   ....[190]....
        /*0588*/ 	.word	0xffffffff


	//   ....[191]....
        /*058c*/ 	.word	0xffffffff


	//   ....[192]....
        /*0590*/ 	.word	0xffffffff


	//   ....[193]....
        /*0594*/ 	.word	0xffffffff


	//   ....[194]....
        /*0598*/ 	.word	0xffffffff


	//----- nvinfo : EIATTR_COOP_GROUP_INSTR_OFFSETS
	.align		4
.L_422:
        /*059c*/ 	.byte	0x04, 0x28
        /*059e*/ 	.short	(.L_424 - .L_423)


	//   ....[0]....
.L_423:
        /*05a0*/ 	.word	0x000000a0


	//   ....[1]....
        /*05a4*/ 	.word	0x00001150


	//   ....[2]....
        /*05a8*/ 	.word	0x00001190


	//   ....[3]....
        /*05ac*/ 	.word	0x00001360


	//   ....[4]....
        /*05b0*/ 	.word	0x00001390


	//   ....[5]....
        /*05b4*/ 	.word	0x00001420


	//   ....[6]....
        /*05b8*/ 	.word	0x00001450


	//   ....[7]....
        /*05bc*/ 	.word	0x000014e0


	//   ....[8]....
        /*05c0*/ 	.word	0x00001510


	//   ....[9]....
        /*05c4*/ 	.word	0x000015a0


	//   ....[10]....
        /*05c8*/ 	.word	0x000015d0


	//   ....[11]....
        /*05cc*/ 	.word	0x00001660


	//   ....[12]....
        /*05d0*/ 	.word	0x00001690


	//   ....[13]....
        /*05d4*/ 	.word	0x00001720


	//   ....[14]....
        /*05d8*/ 	.word	0x00001750


	//   ....[15]....
        /*05dc*/ 	.word	0x000017d0


	//   ....[16]....
        /*05e0*/ 	.word	0x00001810


	//   ....[17]....
        /*05e4*/ 	.word	0x00001c80


	//   ....[18]....
        /*05e8*/ 	.word	0x00001ca0


	//   ....[19]....
        /*05ec*/ 	.word	0x00001cb0


	//   ....[20]....
        /*05f0*/ 	.word	0x00001cc0


	//   ....[21]....
        /*05f4*/ 	.word	0x00001cd0


	//   ....[22]....
        /*05f8*/ 	.word	0x00001ce0


	//   ....[23]....
        /*05fc*/ 	.word	0x00001cf0


	//   ....[24]....
        /*0600*/ 	.word	0x00001d20


	//   ....[25]....
        /*0604*/ 	.word	0x00001d40


	//   ....[26]....
        /*0608*/ 	.word	0x00001d70


	//   ....[27]....
        /*060c*/ 	.word	0x00001d80


	//   ....[28]....
        /*0610*/ 	.word	0x00001d90


	//   ....[29]....
        /*0614*/ 	.word	0x00001dc0


	//   ....[30]....
        /*0618*/ 	.word	0x00001df0


	//   ....[31]....
        /*061c*/ 	.word	0x000022f0


	//   ....[32]....
        /*0620*/ 	.word	0x00002300


	//   ....[33]....
        /*0624*/ 	.word	0x00002320


	//   ....[34]....
        /*0628*/ 	.word	0x00002440


	//   ....[35]....
        /*062c*/ 	.word	0x00002450


	//   ....[36]....
        /*0630*/ 	.word	0x00002470


	//   ....[37]....
        /*0634*/ 	.word	0x00002480


	//   ....[38]....
        /*0638*/ 	.word	0x000024c0


	//   ....[39]....
        /*063c*/ 	.word	0x000024e0


	//   ....[40]....
        /*0640*/ 	.word	0x00002520


	//   ....[41]....
        /*0644*/ 	.word	0x00002540


	//   ....[42]....
        /*0648*/ 	.word	0x00002560


	//   ....[43]....
        /*064c*/ 	.word	0x00002570


	//   ....[44]....
        /*0650*/ 	.word	0x00002620


	//   ....[45]....
        /*0654*/ 	.word	0x000030c0


	//   ....[46]....
        /*0658*/ 	.word	0x000030e0


	//   ....[47]....
        /*065c*/ 	.word	0x000030f0


	//   ....[48]....
        /*0660*/ 	.word	0x00003100


	//   ....[49]....
        /*0664*/ 	.word	0x00003110


	//   ....[50]....
        /*0668*/ 	.word	0x00003120


	//   ....[51]....
        /*066c*/ 	.word	0x00003130


	//   ....[52]....
        /*0670*/ 	.word	0x00003140


	//   ....[53]....
        /*0674*/ 	.word	0x00003160


	//   ....[54]....
        /*0678*/ 	.word	0x00003180


	//   ....[55]....
        /*067c*/ 	.word	0x000031a0


	//   ....[56]....
        /*0680*/ 	.word	0x000031d0


	//   ....[57]....
        /*0684*/ 	.word	0x000031f0


	//   ....[58]....
        /*0688*/ 	.word	0x00003210


	//   ....[59]....
        /*068c*/ 	.word	0x00003540


	//   ....[60]....
        /*0690*/ 	.word	0x00003550


	//   ....[61]....
        /*0694*/ 	.word	0x00003560


	//   ....[62]....
        /*0698*/ 	.word	0x00003570


	//   ....[63]....
        /*069c*/ 	.word	0x00004410


	//   ....[64]....
        /*06a0*/ 	.word	0x00004640


	//   ....[65]....
        /*06a4*/ 	.word	0x00004860


	//   ....[66]....
        /*06a8*/ 	.word	0x00004a00


	//   ....[67]....
        /*06ac*/ 	.word	0x00004a30


	//   ....[68]....
        /*06b0*/ 	.word	0x00004bd0


	//   ....[69]....
        /*06b4*/ 	.word	0x00004da0


	//   ....[70]....
        /*06b8*/ 	.word	0x00004ee0


	//   ....[71]....
        /*06bc*/ 	.word	0x00007aa0


	//   ....[72]....
        /*06c0*/ 	.word	0x00007ac0


	//   ....[73]....
        /*06c4*/ 	.word	0x00007ad0


	//   ....[74]....
        /*06c8*/ 	.word	0x00007ae0


	//   ....[75]....
        /*06cc*/ 	.word	0x00007af0


	//   ....[76]....
        /*06d0*/ 	.word	0x00007b00


	//   ....[77]....
        /*06d4*/ 	.word	0x00007b10


	//   ....[78]....
        /*06d8*/ 	.word	0x00007b20


	//   ....[79]....
        /*06dc*/ 	.word	0x00007b30


	//   ....[80]....
        /*06e0*/ 	.word	0x00007b40


	//   ....[81]....
        /*06e4*/ 	.word	0x00007b50


	//   ....[82]....
        /*06e8*/ 	.word	0x00007b60


	//   ....[83]....
        /*06ec*/ 	.word	0x00007b70


	//   ....[84]....
        /*06f0*/ 	.word	0x00007b80


	//   ....[85]....
        /*06f4*/ 	.word	0x00008710


	//   ....[86]....
        /*06f8*/ 	.word	0x00008730


	//   ....[87]....
        /*06fc*/ 	.word	0x00008740


	//   ....[88]....
        /*0700*/ 	.word	0x00008750


	//   ....[89]....
        /*0704*/ 	.word	0x00008760


	//   ....[90]....
        /*0708*/ 	.word	0x00008770


	//   ....[91]....
        /*070c*/ 	.word	0x00008780


	//   ....[92]....
        /*0710*/ 	.word	0x000087a0


	//   ....[93]....
        /*0714*/ 	.word	0x000087b0


	//   ....[94]....
        /*0718*/ 	.word	0x000087d0


	//   ....[95]....
        /*071c*/ 	.word	0x00008820


	//   ....[96]....
        /*0720*/ 	.word	0x00008860


	//   ....[97]....
        /*0724*/ 	.word	0x00008880


	//   ....[98]....
        /*0728*/ 	.word	0x00008890


	//   ....[99]....
        /*072c*/ 	.word	0x00008b00


	//   ....[100]....
        /*0730*/ 	.word	0x00008b10


	//   ....[101]....
        /*0734*/ 	.word	0x00008b20


	//   ....[102]....
        /*0738*/ 	.word	0x00008b30


	//   ....[103]....
        /*073c*/ 	.word	0x00009a10


	//   ....[104]....
        /*0740*/ 	.word	0x00009cd0


	//   ....[105]....
        /*0744*/ 	.word	0x00009ef0


	//   ....[106]....
        /*0748*/ 	.word	0x0000a030


	//   ....[107]....
        /*074c*/ 	.word	0x0000a240


	//   ....[108]....
        /*0750*/ 	.word	0x0000a290


	//   ....[109]....
        /*0754*/ 	.word	0x0000a2b0


	//   ....[110]....
        /*0758*/ 	.word	0x0000a3b0


	//   ....[111]....
        /*075c*/ 	.word	0x0000d120


	//   ....[112]....
        /*0760*/ 	.word	0x0000d140


	//   ....[113]....
        /*0764*/ 	.word	0x0000d150


	//   ....[114]....
        /*0768*/ 	.word	0x0000d160


	//   ....[115]....
        /*076c*/ 	.word	0x0000d170


	//   ....[116]....
        /*0770*/ 	.word	0x0000d180


	//   ....[117]....
        /*0774*/ 	.word	0x0000d190


	//   ....[118]....
        /*0778*/ 	.word	0x0000d1b0


	//   ....[119]....
        /*077c*/ 	.word	0x0000d1c0


	//   ....[120]....
        /*0780*/ 	.word	0x0000d1e0


	//   ....[121]....
        /*0784*/ 	.word	0x0000d200


	//   ....[122]....
        /*0788*/ 	.word	0x0000d270


	//   ....[123]....
        /*078c*/ 	.word	0x0000d290


	//   ....[124]....
        /*0790*/ 	.word	0x0000d2b0


	//   ....[125]....
        /*0794*/ 	.word	0x0000d6b0


	//   ....[126]....
        /*0798*/ 	.word	0x0000d6e0


	//   ....[127]....
        /*079c*/ 	.word	0x0000d6f0


	//   ....[128]....
        /*07a0*/ 	.word	0x0000d710


	//   ....[129]....
        /*07a4*/ 	.word	0x0000d730


	//   ....[130]....
        /*07a8*/ 	.word	0x0000d760


	//   ....[131]....
        /*07ac*/ 	.word	0x0000d780


	//   ....[132]....
        /*07b0*/ 	.word	0x0000d7a0


	//   ....[133]....
        /*07b4*/ 	.word	0x0000d7d0


	//   ....[134]....
        /*07b8*/ 	.word	0x0000d7f0


	//   ....[135]....
        /*07bc*/ 	.word	0x0000d810


	//   ....[136]....
        /*07c0*/ 	.word	0x0000d850


	//   ....[137]....
        /*07c4*/ 	.word	0x0000d900


	//   ....[138]....
        /*07c8*/ 	.word	0x0000d920


	//   ....[139]....
        /*07cc*/ 	.word	0x0000e570


	//   ....[140]....
        /*07d0*/ 	.word	0x0000e5f0


	//   ....[141]....
        /*07d4*/ 	.word	0x0000e6f0


	//   ....[142]....
        /*07d8*/ 	.word	0x0000e750


	//   ....[143]....
        /*07dc*/ 	.word	0x0000e780


	//   ....[144]....
        /*07e0*/ 	.word	0x0000e830


	//   ....[145]....
        /*07e4*/ 	.word	0x0000eab0


	//   ....[146]....
        /*07e8*/ 	.word	0x0000ede0


	//   ....[147]....
        /*07ec*/ 	.word	0x00011200


	//   ....[148]....
        /*07f0*/ 	.word	0x00011210


	//   ....[149]....
        /*07f4*/ 	.word	0x00011220


	//   ....[150]....
        /*07f8*/ 	.word	0x00011240


	//   ....[151]....
        /*07fc*/ 	.word	0x00011260


	//   ....[152]....
        /*0800*/ 	.word	0x00011270


	//   ....[153]....
        /*0804*/ 	.word	0x000112a0


	//   ....[154]....
        /*0808*/ 	.word	0x000112d0


	//   ....[155]....
        /*080c*/ 	.word	0x00012710


	//   ....[156]....
        /*0810*/ 	.word	0x00012750


	//   ....[157]....
        /*0814*/ 	.word	0x00012770


	//   ....[158]....
        /*0818*/ 	.word	0x000127a0


	//   ....[159]....
        /*081c*/ 	.word	0x000127d0


	//   ....[160]....
        /*0820*/ 	.word	0x00012810


	//   ....[161]....
        /*0824*/ 	.word	0x00012850


	//   ....[162]....
        /*0828*/ 	.word	0x00012870


	//   ....[163]....
        /*082c*/ 	.word	0x00012900


	//   ....[164]....
        /*0830*/ 	.word	0x00012910


	//   ....[165]....
        /*0834*/ 	.word	0x00012940


	//   ....[166]....
        /*0838*/ 	.word	0x00012980


	//   ....[167]....
        /*083c*/ 	.word	0x000129a0


	//   ....[168]....
        /*0840*/ 	.word	0x000129d0


	//   ....[169]....
        /*0844*/ 	.word	0x00012a20


	//   ....[170]....
        /*0848*/ 	.word	0x00012a50


	//   ....[171]....
        /*084c*/ 	.word	0x00012a60


	//   ....[172]....
        /*0850*/ 	.word	0x00012b60


	//   ....[173]....
        /*0854*/ 	.word	0x00012b80


	//   ....[174]....
        /*0858*/ 	.word	0x00012ba0


	//   ....[175]....
        /*085c*/ 	.word	0x00012bd0


	//   ....[176]....
        /*0860*/ 	.word	0x00012bf0


	//   ....[177]....
        /*0864*/ 	.word	0x00012c80


	//   ....[178]....
        /*0868*/ 	.word	0x00012ca0


	//   ....[179]....
        /*086c*/ 	.word	0x00013520


	//   ....[180]....
        /*0870*/ 	.word	0x00013550


	//   ....[181]....
        /*0874*/ 	.word	0x00013580


	//   ....[182]....
        /*0878*/ 	.word	0x000135b0


	//   ....[183]....
        /*087c*/ 	.word	0x000135e0


	//   ....[184]....
        /*0880*/ 	.word	0x00013610


	//   ....[185]....
        /*0884*/ 	.word	0x00013640


	//   ....[186]....
        /*0888*/ 	.word	0x00013660


	//   ....[187]....
        /*088c*/ 	.word	0x00013690


	//   ....[188]....
        /*0890*/ 	.word	0x000136a0


	//   ....[189]....
        /*0894*/ 	.word	0x000136b0


	//   ....[190]....
        /*0898*/ 	.word	0x000136c0


	//   ....[191]....
        /*089c*/ 	.word	0x000136d0


	//   ....[192]....
        /*08a0*/ 	.word	0x000136e0


	//   ....[193]....
        /*08a4*/ 	.word	0x00013710


	//   ....[194]....
        /*08a8*/ 	.word	0x00013730


	//----- nvinfo : EIATTR_EXIT_INSTR_OFFSETS
	.align		4
.L_424:
        /*08ac*/ 	.byte	0x04, 0x1c
        /*08ae*/ 	.short	(.L_426 - .L_425)


	//   ....[0]....
.L_425:
        /*08b0*/ 	.word	0x00000450


	//   ....[1]....
        /*08b4*/ 	.word	0x00012d30


	//   ....[2]....
        /*08b8*/ 	.word	0x00012d70


	//   ....[3]....
        /*08bc*/ 	.word	0x00013890


	//   ....[4]....
        /*08c0*/ 	.word	0x000138d0


	//----- nvinfo : EIATTR_CTAIDZ_USED
	.align		4
.L_426:
        /*08c4*/ 	.byte	0x01, 0x04
	.zero		2


	//----- nvinfo : EIATTR_MAX_THREADS
	.align		4
        /*08c8*/ 	.byte	0x04, 0x05
        /*08ca*/ 	.short	(.L_428 - .L_427)
.L_427:
        /*08cc*/ 	.word	0x00000080
        /*08d0*/ 	.word	0x00000001
        /*08d4*/ 	.word	0x00000001


	//----- nvinfo : EIATTR_CRS_STACK_SIZE
	.align		4
.L_428:
        /*08d8*/ 	.byte	0x04, 0x1e
        /*08da*/ 	.short	(.L_430 - .L_429)
.L_429:
        /*08dc*/ 	.word	0x00000000
.L_430:


//--------------------- .nv.info._ZN7cutlass13device_kernelIN5flash19enable_sm80_to_sm89INS1_16FlashAttnFwdSm80INS1_25CollectiveMainloopFwdSm80ILi4ELi1ELb0EN4cute5tupleIJNS5_1CILi128EEENS7_ILi112EEENS7_ILi64EEEEEELi64ENS_6half_tEfNS_4arch4Sm80ELb1ELb0ELb0ELb1ELb1ELb1ELb1ELb0EEENS1_21CollectiveEpilogueFwdINS6_IJS8_SA_S9_EEENS6_IJNS7_ILi1EEESI_SI_EEESC_SE_Li128ELb1ELb1ELb0ELb0EEENS1_19SingleTileSchedulerILb1ELb0ELb1ELi128EEEEEEEEEvNT_6ParamsE --------------------------
	.section	.nv.info._ZN7cutlass13device_kernelIN5flash19enable_sm80_to_sm89INS1_16FlashAttnFwdSm80INS1_25CollectiveMainloopFwdSm80ILi4ELi1ELb0EN4cute5tupleIJNS5_1CILi128EEENS7_ILi112EEENS7_ILi64EEEEEELi64ENS_6half_tEfNS_4arch4Sm80ELb1ELb0ELb0ELb1ELb1ELb1ELb1ELb0EEENS1_21CollectiveEpilogueFwdINS6_IJS8_SA_S9_EEENS6_IJNS7_ILi1EEESI_SI_EEESC_SE_Li128ELb1ELb1ELb0ELb0EEENS1_19SingleTileSchedulerILb1ELb0ELb1ELi128EEEEEEEEEvNT_6ParamsE,"",@"SHT_CUDA_INFO"
	.sectionflags	@""
	.align	4


	//----- nvinfo : EIATTR_CUDA_API_VERSION
	.align		4
        /*0000*/ 	.byte	0x04, 0x37
        /*0002*/ 	.short	(.L_432 - .L_431)
.L_431:
        /*0004*/ 	.word	0x00000082


	//----- nvinfo : EIATTR_SW2861232_WAR
	.align		4
.L_432:
        /*0008*/ 	.byte	0x01, 0x35
	.zero		2


	//----- nvinfo : EIATTR_PARAM_CBANK
	.align		4
        /*000c*/ 	.byte	0x04, 0x0a
        /*000e*/ 	.short	(.L_434 - .L_433)
	.align		4
.L_433:
        /*0010*/ 	.word	index@(.nv.constant0._ZN7cutlass13device_kernelIN5flash19enable_sm80_to_sm89INS1_16FlashAttnFwdSm80INS1_25CollectiveMainloopFwdSm80ILi4ELi1ELb0EN4cute5tupleIJNS5_1CILi128EEENS7_ILi112EEENS7_ILi64EEEEEELi64ENS_6half_tEfNS_4arch4Sm80ELb1ELb0ELb0ELb1ELb1ELb1ELb1ELb0EEENS1_21CollectiveEpilogueFwdINS6_IJS8_SA_S9_EEENS6_IJNS7_ILi1EEESI_SI_EEESC_SE_Li128ELb1ELb1ELb0ELb0EEENS1_19SingleTileSchedulerILb1ELb0ELb1ELi128EEEEEEEEEvNT_6ParamsE)
        /*0014*/ 	.short	0x0160
        /*0016*/ 	.short	0x0418


	//----- nvinfo : EIATTR_CBANK_PARAM_SIZE
	.align		4
.L_434:
        /*0018*/ 	.byte	0x03, 0x19
        /*001a*/ 	.short	0x0418


	//----- nvinfo : EIATTR_KPARAM_INFO
	.align		4
        /*001c*/ 	.byte	0x04, 0x17
        /*001e*/ 	.short	(.L_436 - .L_435)
.L_435:
        /*0020*/ 	.word	0x00000000
        /*0024*/ 	.short	0x0000
        /*0026*/ 	.short	0x0000
        /*0028*/ 	.byte	0x00, 0xf0, 0x61, 0x10


	//----- nvinfo : EIATTR_MAXREG_COUNT
	.align		4
.L_436:
        /*002c*/ 	.byte	0x03, 0x1b
        /*002e*/ 	.short	0x00ff


	//----- nvinfo : EIATTR_NUM_BARRIERS
	.align		4
        /*0030*/ 	.byte	0x02, 0x4c
        /*0032*/ 	.byte	0x02
	.zero		1


	//----- nvinfo : EIATTR_ANNOTATIONS
	.align		4
        /*0034*/ 	.byte	0x04, 0x55
        /*0036*/ 	.short	(.L_438 - .L_437)


	//   ....[0]....
.L_437:
        /* <DEDUP_REMOVED lines=38> */


	//----- nvinfo : EIATTR_MERCURY_ISA_VERSION
	.align		4
.L_438:
        /*0288*/ 	.byte	0x03, 0x5f
        /*028a*/ 	.short	0x0000


	//----- nvinfo : EIATTR_COOP_GROUP_MASK_REGIDS
	.align		4
        /*028c*/ 	.byte	0x04, 0x29
        /*028e*/ 	.short	(.L_440 - .L_439)


	//   ....[0]....
.L_439:
        /*0290*/ 	.word	0xffffffff


	//   ....[1]....
        /*0294*/ 	.word	0xffffffff


	//   ....[2]....
        /*0298*/ 	.word	0xffffffff


	//   ....[3]....
        /*029c*/ 	.word	0xffffffff


	//   ....[4]....
        /*02a0*/ 	.word	0xffffffff


	//   ....[5]....
        /*02a4*/ 	.word	0xffffffff


	//   ....[6]....
        /*02a8*/ 	.word	0xffffffff


	//   ....[7]....
        /*02ac*/ 	.word	0xffffffff


	//   ....[8]....
        /*02b0*/ 	.word	0xffffffff


	//   ....[9]....
        /*02b4*/ 	.word	0xffffffff


	//   ....[10]....
        /*02b8*/ 	.word	0xffffffff


	//   ....[11]....
        /*02bc*/ 	.word	0xffffffff


	//   ....[12]....
        /*02c0*/ 	.word	0xffffffff


	//   ....[13]....
        /*02c4*/ 	.word	0xffffffff


	//   ....[14]....
        /*02c8*/ 	.word	0xffffffff


	//   ....[15]....
        /*02cc*/ 	.word	0xffffffff


	//   ....[16]....
        /*02d0*/ 	.word	0xffffffff


	//   ....[17]....
        /*02d4*/ 	.word	0xffffffff


	//   ....[18]....
        /*02d8*/ 	.word	0xffffffff


	//   ....[19]....
        /*02dc*/ 	.word	0xffffffff


	//   ....[20]....
        /*02e0*/ 	.word	0xffffffff


	//   ....[21]....
        /*02e4*/ 	.word	0xffffffff


	//   ....[22]....
        /*02e8*/ 	.word	0xffffffff


	//   ....[23]....
        /*02ec*/ 	.word	0xffffffff


	//   ....[24]....
        /*02f0*/ 	.word	0xffffffff


	//   ....[25]....
        /*02f4*/ 	.word	0xffffffff


	//   ....[26]....
        /*02f8*/ 	.word	0xffffffff


	//   ....[27]....
        /*02fc*/ 	.word	0xffffffff


	//   ....[28]....
        /*0300*/ 	.word	0xffffffff


	//   ....[29]....
        /*0304*/ 	.word	0xffffffff


	//   ....[30]....
        /*0308*/ 	.word	0xffffffff


	//   ....[31]....
        /*030c*/ 	.word	0xffffffff


	//   ....[32]....
        /*0310*/ 	.word	0xffffffff


	//   ....[33]....
        /*0314*/ 	.word	0xffffffff


	//   ....[34]....
        /*0318*/ 	.word	0xffffffff


	//   ....[35]....
        /*031c*/ 	.word	0xffffffff


	//   ....[36]....
        /*0320*/ 	.word	0xffffffff


	//   ....[37]....
        /*0324*/ 	.word	0xffffffff


	//   ....[38]....
        /*0328*/ 	.word	0xffffffff


	//   ....[39]....
        /*032c*/ 	.word	0xffffffff


	//   ....[40]....
        /*0330*/ 	.word	0xffffffff


	//   ....[41]....
        /*0334*/ 	.word	0xffffffff


	//   ....[42]....
        /*0338*/ 	.word	0xffffffff


	//   ....[43]....
        /*033c*/ 	.word	0xffffffff


	//   ....[44]....
        /*0340*/ 	.word	0xffffffff


	//   ....[45]....
        /*0344*/ 	.word	0xffffffff


	//   ....[46]....
        /*0348*/ 	.word	0xffffffff


	//   ....[47]....
        /*034c*/ 	.word	0xffffffff


	//   ....[48]....
        /*0350*/ 	.word	0xffffffff


	//   ....[49]....
        /*0354*/ 	.word	0xffffffff


	//   ....[50]....
        /*0358*/ 	.word	0xffffffff


	//   ....[51]....
        /*035c*/ 	.word	0xffffffff


	//   ....[52]....
        /*0360*/ 	.word	0xffffffff


	//   ....[53]....
        /*0364*/ 	.word	0xffffffff


	//   ....[54]....
        /*0368*/ 	.word	0xffffffff


	//   ....[55]....
        /*036c*/ 	.word	0xffffffff


	//   ....[56]....
        /*0370*/ 	.word	0xffffffff


	//   ....[57]....
        /*0374*/ 	.word	0xffffffff


	//   ....[58]....
        /*0378*/ 	.word	0xffffffff


	//   ....[59]....
        /*037c*/ 	.word	0xffffffff


	//   ....[60]....
        /*0380*/ 	.word	0xffffffff


	//   ....[61]....
        /*0384*/ 	.word	0xffffffff


	//   ....[62]....
        /*0388*/ 	.word	0xffffffff


	//   ....[63]....
        /*038c*/ 	.word	0xffffffff


	//   ....[64]....
        /*0390*/ 	.word	0xffffffff


	//   ....[65]....
        /*0394*/ 	.word	0xffffffff


	//   ....[66]....
        /*0398*/ 	.word	0xffffffff


	//   ....[67]....
        /*039c*/ 	.word	0xffffffff


	//   ....[68]....
        /*03a0*/ 	.word	0xffffffff


	//   ....[69]....
        /*03a4*/ 	.word	0xffffffff


	//   ....[70]....
        /*03a8*/ 	.word	0xffffffff


	//   ....[71]....
        /*03ac*/ 	.word	0xffffffff


	//   ....[72]....
        /*03b0*/ 	.word	0xffffffff


	//   ....[73]....
        /*03b4*/ 	.word	0xffffffff


	//   ....[74]....
        /*03b8*/ 	.word	0xffffffff


	//   ....[75]....
        /*03bc*/ 	.word	0xffffffff


	//   ....[76]....
        /*03c0*/ 	.word	0xffffffff


	//   ....[77]....
        /*03c4*/ 	.word	0xffffffff


	//   ....[78]....
        /*03c8*/ 	.word	0xffffffff


	//   ....[79]....
        /*03cc*/ 	.word	0xffffffff


	//   ....[80]....
        /*03d0*/ 	.word	0xffffffff


	//   ....[81]....
        /*03d4*/ 	.word	0xffffffff


	//   ....[82]....
        /*03d8*/ 	.word	0xffffffff


	//   ....[83]....
        /*03dc*/ 	.word	0xffffffff


	//   ....[84]....
        /*03e0*/ 	.word	0xffffffff


	//   ....[85]....
        /*03e4*/ 	.word	0xffffffff


	//   ....[86]....
        /*03e8*/ 	.word	0xffffffff


	//   ....[87]....
        /*03ec*/ 	.word	0xffffffff


	//   ....[88]....
        /*03f0*/ 	.word	0xffffffff


	//   ....[89]....
        /*03f4*/ 	.word	0xffffffff


	//   ....[90]....
        /*03f8*/ 	.word	0xffffffff


	//   ....[91]....
        /*03fc*/ 	.word	0xffffffff


	//   ....[92]....
        /*0400*/ 	.word	0xffffffff


	//   ....[93]....
        /*0404*/ 	.word	0xffffffff


	//   ....[94]....
        /*0408*/ 	.word	0xffffffff


	//   ....[95]....
        /*040c*/ 	.word	0xffffffff


	//   ....[96]....
        /*0410*/ 	.word	0xffffffff


	//   ....[97]....
        /*0414*/ 	.word	0xffffffff


	//   ....[98]....
        /*0418*/ 	.word	0xffffffff


	//   ....[99]....
        /*041c*/ 	.word	0xffffffff


	//   ....[100]....
        /*0420*/ 	.word	0xffffffff


	//   ....[101]....
        /*0424*/ 	.word	0xffffffff


	//   ....[102]....
        /*0428*/ 	.word	0xffffffff


	//   ....[103]....
        /*042c*/ 	.word	0xffffffff


	//   ....[104]....
        /*0430*/ 	.word	0xffffffff


	//   ....[105]....
        /*0434*/ 	.word	0xffffffff


	//   ....[106]....
        /*0438*/ 	.word	0xffffffff


	//   ....[107]....
        /*043c*/ 	.word	0xffffffff


	//   ....[108]....
        /*0440*/ 	.word	0xffffffff


	//   ....[109]....
        /*0444*/ 	.word	0xffffffff


	//   ....[110]....
        /*0448*/ 	.word	0xffffffff


	//   ....[111]....
        /*044c*/ 	.word	0xffffffff


	//   ....[112]....
        /*0450*/ 	.word	0xffffffff


	//   ....[113]....
        /*0454*/ 	.word	0xffffffff


	//   ....[114]....
        /*0458*/ 	.word	0xffffffff


	//   ....[115]....
        /*045c*/ 	.word	0xffffffff


	//   ....[116]....
        /*0460*/ 	.word	0xffffffff


	//   ....[117]....
        /*0464*/ 	.word	0xffffffff


	//   ....[118]....
        /*0468*/ 	.word	0xffffffff


	//   ....[119]....
        /*046c*/ 	.word	0xffffffff


	//   ....[120]....
        /*0470*/ 	.word	0xffffffff


	//   ....[121]....
        /*0474*/ 	.word	0xffffffff


	//   ....[122]....
        /*0478*/ 	.word	0xffffffff


	//   ....[123]....
        /*047c*/ 	.word	0xffffffff


	//   ....[124]....
        /*0480*/ 	.word	0xffffffff


	//   ....[125]....
        /*0484*/ 	.word	0xffffffff


	//   ....[126]....
        /*0488*/ 	.word	0xffffffff


	//   ....[127]....
        /*048c*/ 	.word	0xffffffff


	//   ....[128]....
        /*0490*/ 	.word	0xffffffff


	//   ....[129]....
        /*0494*/ 	.word	0xffffffff


	//   ....[130]....
        /*0498*/ 	.word	0xffffffff


	//   ....[131]....
        /*049c*/ 	.word	0xffffffff


	//   ....[132]....
        /*04a0*/ 	.word	0xffffffff


	//   ....[133]....
        /*04a4*/ 	.word	0xffffffff


	//   ....[134]....
        /*04a8*/ 	.word	0xffffffff


	//   ....[135]....
        /*04ac*/ 	.word	0xffffffff


	//   ....[136]....
        /*04b0*/ 	.word	0xffffffff


	//   ....[137]....
        /*04b4*/ 	.word	0xffffffff


	//   ....[138]....
        /*04b8*/ 	.word	0xffffffff


	//   ....[139]....
        /*04bc*/ 	.word	0xffffffff


	//   ....[140]....
        /*04c0*/ 	.word	0xffffffff


	//   ....[141]....
        /*04c4*/ 	.word	0xffffffff


	//   ....[142]....
        /*04c8*/ 	.word	0xffffffff


	//   ....[143]....
        /*04cc*/ 	.word	0xffffffff


	//   ....[144]....
        /*04d0*/ 	.word	0xffffffff


	//   ....[145]....
        /*04d4*/ 	.word	0xffffffff


	//   ....[146]....
        /*04d8*/ 	.word	0xffffffff


	//   ....[147]....
        /*04dc*/ 	.word	0xffffffff


	//   ....[148]....
        /*04e0*/ 	.word	0xffffffff


	//   ....[149]....
        /*04e4*/ 	.word	0xffffffff


	//   ....[150]....
        /*04e8*/ 	.word	0xffffffff


	//   ....[151]....
        /*04ec*/ 	.word	0xffffffff


	//   ....[152]....
        /*04f0*/ 	.word	0xffffffff


	//   ....[153]....
        /*04f4*/ 	.word	0xffffffff


	//   ....[154]....
        /*04f8*/ 	.word	0xffffffff


	//   ....[155]....
        /*04fc*/ 	.word	0xffffffff


	//   ....[156]....
        /*0500*/ 	.word	0xffffffff


	//   ....[157]....
        /*0504*/ 	.word	0xffffffff


	//   ....[158]....
        /*0508*/ 	.word	0xffffffff


	//   ....[159]....
        /*050c*/ 	.word	0xffffffff


	//   ....[160]....
        /*0510*/ 	.word	0xffffffff


	//   ....[161]....
        /*0514*/ 	.word	0xffffffff


	//   ....[162]....
        /*0518*/ 	.word	0xffffffff


	//   ....[163]....
        /*051c*/ 	.word	0xffffffff


	//   ....[164]....
        /*0520*/ 	.word	0xffffffff


	//   ....[165]....
        /*0524*/ 	.word	0xffffffff


	//   ....[166]....
        /*0528*/ 	.word	0xffffffff


	//   ....[167]....
        /*052c*/ 	.word	0xffffffff


	//   ....[168]....
        /*0530*/ 	.word	0xffffffff


	//   ....[169]....
        /*0534*/ 	.word	0xffffffff


	//   ....[170]....
        /*0538*/ 	.word	0xffffffff


	//   ....[171]....
        /*053c*/ 	.word	0xffffffff


	//   ....[172]....
        /*0540*/ 	.word	0xffffffff


	//   ....[173]....
        /*0544*/ 	.word	0xffffffff


	//   ....[174]....
        /*0548*/ 	.word	0xffffffff


	//   ....[175]....
        /*054c*/ 	.word	0xffffffff


	//   ....[176]....
        /*0550*/ 	.word	0xffffffff


	//   ....[177]....
        /*0554*/ 	.word	0xffffffff


	//   ....[178]....
        /*0558*/ 	.word	0xffffffff


	//   ....[179]....
        /*055c*/ 	.word	0xffffffff


	//   ....[180]....
        /*0560*/ 	.word	0xffffffff


	//   ....[181]....
        /*0564*/ 	.word	0xffffffff


	//   ....[182]....
        /*0568*/ 	.word	0xffffffff


	//   ....[183]....
        /*056c*/ 	.word	0xffffffff


	//   ....[184]....
        /*0570*/ 	.word	0xffffffff


	//   ....[185]....
        /*0574*/ 	.word	0xffffffff


	//   ....[186]....
        /*0578*/ 	.word	0xffffffff


	//   ....[187]....
        /*057c*/ 	.word	0xffffffff


	//   ....[188]....
        /*0580*/ 	.word	0xffffffff


	//   ....[189]....
        /*0584*/ 	.word	0xffffffff


	//   ....[190]....
        /*0588*/ 	.word	0xffffffff


	//   ....[191]....
        /*058c*/ 	.word	0xffffffff


	//   ....[192]....
        /*0590*/ 	.word	0xffffffff


	//   ....[193]....
        /*0594*/ 	.word	0xffffffff


	//   ....[194]....
        /*0598*/ 	.word	0xffffffff


	//   ....[195]....
        /*059c*/ 	.word	0xffffffff


	//   ....[196]....
        /*05a0*/ 	.word	0xffffffff


	//   ....[197]....
        /*05a4*/ 	.word	0xffffffff


	//   ....[198]....
        /*05a8*/ 	.word	0xffffffff


	//   ....[199]....
        /*05ac*/ 	.word	0xffffffff


	//   ....[200]....
        /*05b0*/ 	.word	0xffffffff


	//   ....[201]....
        /*05b4*/ 	.word	0xffffffff


	//   ....[202]....
        /*05b8*/ 	.word	0xffffffff


	//   ....[203]....
        /*05bc*/ 	.word	0xffffffff


	//   ....[204]....
        /*05c0*/ 	.word	0xffffffff


	//   ....[205]....
        /*05c4*/ 	.word	0xffffffff


	//   ....[206]....
        /*05c8*/ 	.word	0xffffffff


	//   ....[207]....
        /*05cc*/ 	.word	0xffffffff


	//   ....[208]....
        /*05d0*/ 	.word	0xffffffff


	//   ....[209]....
        /*05d4*/ 	.word	0xffffffff


	//   ....[210]....
        /*05d8*/ 	.word	0xffffffff


	//   ....[211]....
        /*05dc*/ 	.word	0xffffffff


	//   ....[212]....
        /*05e0*/ 	.word	0xffffffff


	//   ....[213]....
        /*05e4*/ 	.word	0xffffffff


	//   ....[214]....
        /*05e8*/ 	.word	0xffffffff


	//   ....[215]....
        /*05ec*/ 	.word	0xffffffff


	//   ....[216]....
        /*05f0*/ 	.word	0xffffffff


	//   ....[217]....
        /*05f4*/ 	.word	0xffffffff


	//   ....[218]....
        /*05f8*/ 	.word	0xffffffff


	//   ....[219]....
        /*05fc*/ 	.word	0xffffffff


	//   ....[220]....
        /*0600*/ 	.word	0xffffffff


	//   ....[221]....
        /*0604*/ 	.word	0xffffffff


	//   ....[222]....
        /*0608*/ 	.word	0xffffffff


	//   ....[223]....
        /*060c*/ 	.word	0xffffffff


	//   ....[224]....
        /*0610*/ 	.word	0xffffffff


	//   ....[225]....
        /*0614*/ 	.word	0xffffffff


	//   ....[226]....
        /*0618*/ 	.word	0xffffffff


	//   ....[227]....
        /*061c*/ 	.word	0xffffffff


	//   ....[228]....
        /*0620*/ 	.word	0xffffffff


	//   ....[229]....
        /*0624*/ 	.word	0xffffffff


	//   ....[230]....
        /*0628*/ 	.word	0xffffffff


	//   ....[231]....
        /*062c*/ 	.word	0xffffffff


	//   ....[232]....
        /*0630*/ 	.word	0xffffffff


	//   ....[233]....
        /*0634*/ 	.word	0xffffffff


	//   ....[234]....
        /*0638*/ 	.word	0xffffffff


	//   ....[235]....
        /*063c*/ 	.word	0xffffffff


	//   ....[236]....
        /*0640*/ 	.word	0xffffffff


	//   ....[237]....
        /*0644*/ 	.word	0xffffffff


	//   ....[238]....
        /*0648*/ 	.word	0xffffffff


	//   ....[239]....
        /*064c*/ 	.word	0xffffffff


	//   ....[240]....
        /*0650*/ 	.word	0xffffffff


	//   ....[241]....
        /*0654*/ 	.word	0xffffffff


	//   ....[242]....
        /*0658*/ 	.word	0xffffffff


	//   ....[243]....
        /*065c*/ 	.word	0xffffffff


	//   ....[244]....
        /*0660*/ 	.word	0xffffffff


	//   ....[245]....
        /*0664*/ 	.word	0xffffffff


	//   ....[246]....
        /*0668*/ 	.word	0xffffffff


	//   ....[247]....
        /*066c*/ 	.word	0xffffffff


	//   ....[248]....
        /*0670*/ 	.word	0xffffffff


	//   ....[249]....
        /*0674*/ 	.word	0xffffffff


	//   ....[250]....
        /*0678*/ 	.word	0xffffffff


	//   ....[251]....
        /*067c*/ 	.word	0xffffffff


	//   ....[252]....
        /*0680*/ 	.word	0xffffffff


	//   ....[253]....
        /*0684*/ 	.word	0xffffffff


	//   ....[254]....
        /*0688*/ 	.word	0xffffffff


	//   ....[255]....
        /*068c*/ 	.word	0xffffffff


	//   ....[0]....
        /*0690*/ 	.word	0xffffffff


	//   ....[1]....
        /*0694*/ 	.word	0xffffffff


	//   ....[2]....
        /*0698*/ 	.word	0xffffffff


	//----- nvinfo : EIATTR_COOP_GROUP_INSTR_OFFSETS
	.align		4
.L_440:
        /*069c*/ 	.byte	0x04, 0x28
        /*069e*/ 	.short	(.L_442 - .L_441)


	//   ....[0]....
.L_441:
        /*06a0*/ 	.word	0x000000a0


	//   ....[1]....
        /*06a4*/ 	.word	0x00002c80


	//   ....[2]....
        /*06a8*/ 	.word	0x00002cd0


	//   ....[3]....
        /*06ac*/ 	.word	0x000034c0


	//   ....[4]....
        /*06b0*/ 	.word	0x000034e0


	//   ....[5]....
        /*06b4*/ 	.word	0x00003c50


	//   ....[6]....
        /*06b8*/ 	.word	0x00003c70


	//   ....[7]....
        /*06bc*/ 	.word	0x000043e0


	//   ....[8]....
        /*06c0*/ 	.word	0x000043f0


	//   ....[9]....
        /*06c4*/ 	.word	0x00004ca0


	//   ....[10]....
        /*06c8*/ 	.word	0x00004cf0


	//   ....[11]....
        /*06cc*/ 	.word	0x000059f0


	//   ....[12]....
        /*06d0*/ 	.word	0x00005a20


	//   ....[13]....
        /*06d4*/ 	.word	0x00006160


	//   ....[14]....
        /*06d8*/ 	.word	0x00006190


	//   ....[15]....
        /*06dc*/ 	.word	0x000068d0


	//   ....[16]....
        /*06e0*/ 	.word	0x000068f0


	//   ....[17]....
        /*06e4*/ 	.word	0x00007050


	//   ....[18]....
        /*06e8*/ 	.word	0x00007080


	//   ....[19]....
        /*06ec*/ 	.word	0x000071c0


	//   ....[20]....
        /*06f0*/ 	.word	0x000071f0


	//   ....[21]....
        /*06f4*/ 	.word	0x000072e0


	//   ....[22]....
        /*06f8*/ 	.word	0x00007310


	//   ....[23]....
        /*06fc*/ 	.word	0x00007400


	//   ....[24]....
        /*0700*/ 	.word	0x00007420


	//   ....[25]....
        /*0704*/ 	.word	0x00007c80


	//   ....[26]....
        /*0708*/ 	.word	0x00007ca0


	//   ....[27]....
        /*070c*/ 	.word	0x00007d90


	//   ....[28]....
        /*0710*/ 	.word	0x00007dc0


	//   ....[29]....
        /*0714*/ 	.word	0x00007eb0


	//   ....[30]....
        /*0718*/ 	.word	0x00007ee0


	//   ....[31]....
        /*071c*/ 	.word	0x00007fd0


	//   ....[32]....
        /*0720*/ 	.word	0x00008000


	//   ....[33]....
        /*0724*/ 	.word	0x00008ba0


	//   ....[34]....
        /*0728*/ 	.word	0x00008be0


	//   ....[35]....
        /*072c*/ 	.word	0x00008db0


	//   ....[36]....
        /*0730*/ 	.word	0x00008de0


	//   ....[37]....
        /*0734*/ 	.word	0x00008e70


	//   ....[38]....
        /*0738*/ 	.word	0x00008ea0


	//   ....[39]....
        /*073c*/ 	.word	0x00008f30


	//   ....[40]....
        /*0740*/ 	.word	0x00008f60


	//   ....[41]....
        /*0744*/ 	.word	0x00008ff0


	//   ....[42]....
        /*0748*/ 	.word	0x00009020


	//   ....[43]....
        /*074c*/ 	.word	0x000090b0


	//   ....[44]....
        /*0750*/ 	.word	0x000090e0


	//   ....[45]....
        /*0754*/ 	.word	0x00009170


	//   ....[46]....
        /*0758*/ 	.word	0x000091a0


	//   ....[47]....
        /*075c*/ 	.word	0x00009220


	//   ....[48]....
        /*0760*/ 	.word	0x00009260


	//   ....[49]....
        /*0764*/ 	.word	0x000096d0


	//   ....[50]....
        /*0768*/ 	.word	0x000096f0


	//   ....[51]....
        /*076c*/ 	.word	0x00009700


	//   ....[52]....
        /*0770*/ 	.word	0x00009710


	//   ....[53]....
        /*0774*/ 	.word	0x00009730


	//   ....[54]....
        /*0778*/ 	.word	0x00009740


	//   ....[55]....
        /*077c*/ 	.word	0x00009750


	//   ....[56]....
        /*0780*/ 	.word	0x00009770


	//   ....[57]....
        /*0784*/ 	.word	0x000097a0


	//   ....[58]....
        /*0788*/ 	.word	0x000097c0


	//   ....[59]....
        /*078c*/ 	.word	0x000097d0


	//   ....[60]....
        /*0790*/ 	.word	0x00009820


	//   ....[61]....
        /*0794*/ 	.word	0x00009850


	//   ....[62]....
        /*0798*/ 	.word	0x00009890


	//   ....[63]....
        /*079c*/ 	.word	0x00009cf0


	//   ....[64]....
        /*07a0*/ 	.word	0x00009d10


	//   ....[65]....
        /*07a4*/ 	.word	0x00009d20


	//   ....[66]....
        /*07a8*/ 	.word	0x00009d30


	//   ....[67]....
        /*07ac*/ 	.word	0x00009ea0


	//   ....[68]....
        /*07b0*/ 	.word	0x00009f60


	//   ....[69]....
        /*07b4*/ 	.word	0x00009fa0


	//   ....[70]....
        /*07b8*/ 	.word	0x00009fe0


	//   ....[71]....
        /*07bc*/ 	.word	0x0000a180


	//   ....[72]....
        /*07c0*/ 	.word	0x0000a240


	//   ....[73]....
        /*07c4*/ 	.word	0x0000a280


	//   ....[74]....
        /*07c8*/ 	.word	0x0000a2c0


	//   ....[75]....
        /*07cc*/ 	.word	0x0000a480


	//   ....[76]....
        /*07d0*/ 	.word	0x0000a540


	//   ....[77]....
        /*07d4*/ 	.word	0x0000a580


	//   ....[78]....
        /*07d8*/ 	.word	0x0000a5c0


	//   ....[79]....
        /*07dc*/ 	.word	0x0000c290


	//   ....[80]....
        /*07e0*/ 	.word	0x0000c2b0


	//   ....[81]....
        /*07e4*/ 	.word	0x0000c2e0


	//   ....[82]....
        /*07e8*/ 	.word	0x0000c2f0


	//   ....[83]....
        /*07ec*/ 	.word	0x0000c3d0


	//   ....[84]....
        /*07f0*/ 	.word	0x0000c410


	//   ....[85]....
        /*07f4*/ 	.word	0x0000c430


	//   ....[86]....
        /*07f8*/ 	.word	0x0000c440


	//   ....[87]....
        /*07fc*/ 	.word	0x0000c630


	//   ....[88]....
        /*0800*/ 	.word	0x0000c670


	//   ....[89]....
        /*0804*/ 	.word	0x0000c690


	//   ....[90]....
        /*0808*/ 	.word	0x0000c6a0


	//   ....[91]....
        /*080c*/ 	.word	0x0000c820


	//   ....[92]....
        /*0810*/ 	.word	0x0000c860


	//   ....[93]....
        /*0814*/ 	.word	0x0000c8a0


	//   ....[94]....
        /*0818*/ 	.word	0x0000c8c0


	//   ....[95]....
        /*081c*/ 	.word	0x0000e9a0


	//   ....[96]....
        /*0820*/ 	.word	0x0000e9b0


	//   ....[97]....
        /*0824*/ 	.word	0x0000e9d0


	//   ....[98]....
        /*0828*/ 	.word	0x0000eb10


	//   ....[99]....
        /*082c*/ 	.word	0x0000eb20


	//   ....[100]....
        /*0830*/ 	.word	0x0000eb40


	//   ....[101]....
        /*0834*/ 	.word	0x0000eba0


	//   ....[102]....
        /*0838*/ 	.word	0x0000ebc0


	//   ....[103]....
        /*083c*/ 	.word	0x0000ec70


	//   ....[104]....
        /*0840*/ 	.word	0x0000ec80


	//   ....[105]....
        /*0844*/ 	.word	0x0000ecc0


	//   ....[106]....
        /*0848*/ 	.word	0x0000ecd0


	//   ....[107]....
        /*084c*/ 	.word	0x0000ed00


	//   ....[108]....
        /*0850*/ 	.word	0x0000eda0


	//   ....[109]....
        /*0854*/ 	.word	0x0000f780


	//   ....[110]....
        /*0858*/ 	.word	0x0000f7a0


	//   ....[111]....
        /*085c*/ 	.word	0x0000f7b0


	//   ....[112]....
        /*0860*/ 	.word	0x0000f7c0


	//   ....[113]....
        /*0864*/ 	.word	0x0000f7d0


	//   ....[114]....
        /*0868*/ 	.word	0x0000f7e0


	//   ....[115]....
        /*086c*/ 	.word	0x0000f7f0


	//   ....[116]....
        /*0870*/ 	.word	0x0000f800


	//   ....[117]....
        /*0874*/ 	.word	0x0000f820


	//   ....[118]....
        /*0878*/ 	.word	0x0000f840


	//   ....[119]....
        /*087c*/ 	.word	0x0000f860


	//   ....[120]....
        /*0880*/ 	.word	0x0000f890


	//   ....[121]....
        /*0884*/ 	.word	0x0000f8b0


	//   ....[122]....
        /*0888*/ 	.word	0x0000f8d0


	//   ....[123]....
        /*088c*/ 	.word	0x0000fc10


	//   ....[124]....
        /*0890*/ 	.word	0x0000fc20


	//   ....[125]....
        /*0894*/ 	.word	0x0000fc30


	//   ....[126]....
        /*0898*/ 	.word	0x0000fc40


	//   ....[127]....
        /*089c*/ 	.word	0x00010dc0


	//   ....[128]....
        /*08a0*/ 	.word	0x00010f60


	//   ....[129]....
        /*08a4*/ 	.word	0x00011040


	//   ....[130]....
        /*08a8*/ 	.word	0x00011080


	//   ....[131]....
        /*08ac*/ 	.word	0x00011140


	//   ....[132]....
        /*08b0*/ 	.word	0x00011240


	//   ....[133]....
        /*08b4*/ 	.word	0x000113b0


	//   ....[134]....
        /*08b8*/ 	.word	0x000114e0


	//   ....[135]....
        /*08bc*/ 	.word	0x00014320


	//   ....[136]....
        /*08c0*/ 	.word	0x00014340


	//   ....[137]....
        /*08c4*/ 	.word	0x00014350


	//   ....[138]....
        /*08c8*/ 	.word	0x00014360


	//   ....[139]....
        /*08cc*/ 	.word	0x00014370


	//   ....[140]....
        /*08d0*/ 	.word	0x00014380


	//   ....[141]....
        /*08d4*/ 	.word	0x00014390


	//   ....[142]....
        /*08d8*/ 	.word	0x000143b0


	//   ....[143]....
        /*08dc*/ 	.word	0x000143d0


	//   ....[144]....
        /*08e0*/ 	.word	0x000143f0


	//   ....[145]....
        /*08e4*/ 	.word	0x00014410


	//   ....[146]....
        /*08e8*/ 	.word	0x00014420


	//   ....[147]....
        /*08ec*/ 	.word	0x00014430


	//   ....[148]....
        /*08f0*/ 	.word	0x00014440


	//   ....[149]....
        /*08f4*/ 	.word	0x00014ff0


	//   ....[150]....
        /*08f8*/ 	.word	0x00015010


	//   ....[151]....
        /*08fc*/ 	.word	0x00015020


	//   ....[152]....
        /*0900*/ 	.word	0x00015030


	//   ....[153]....
        /*0904*/ 	.word	0x00015040


	//   ....[154]....
        /*0908*/ 	.word	0x00015050


	//   ....[155]....
        /*090c*/ 	.word	0x00015060


	//   ....[156]....
        /*0910*/ 	.word	0x00015080


	//   ....[157]....
        /*0914*/ 	.word	0x00015090


	//   ....[158]....
        /*0918*/ 	.word	0x000150b0


	//   ....[159]....
        /*091c*/ 	.word	0x00015100


	//   ....[160]....
        /*0920*/ 	.word	0x00015140


	//   ....[161]....
        /*0924*/ 	.word	0x00015160


	//   ....[162]....
        /*0928*/ 	.word	0x00015170


	//   ....[163]....
        /*092c*/ 	.word	0x00015370


	//   ....[164]....
        /*0930*/ 	.word	0x00015380


	//   ....[165]....
        /*0934*/ 	.word	0x00015390


	//   ....[166]....
        /*0938*/ 	.word	0x000153a0


	//   ....[167]....
        /*093c*/ 	.word	0x00016260


	//   ....[168]....
        /*0940*/ 	.word	0x000164b0


	//   ....[169]....
        /*0944*/ 	.word	0x00016720


	//   ....[170]....
        /*0948*/ 	.word	0x00016870


	//   ....[171]....
        /*094c*/ 	.word	0x00016a70


	//   ....[172]....
        /*0950*/ 	.word	0x00016af0


	//   ....[173]....
        /*0954*/ 	.word	0x00016b40


	//   ....[174]....
        /*0958*/ 	.word	0x00016c20


	//   ....[175]....
        /*095c*/ 	.word	0x000199a0


	//   ....[176]....
        /*0960*/ 	.word	0x000199c0


	//   ....[177]....
        /*0964*/ 	.word	0x000199d0


	//   ....[178]....
        /*0968*/ 	.word	0x000199e0


	//   ....[179]....
        /*096c*/ 	.word	0x000199f0


	//   ....[180]....
        /*0970*/ 	.word	0x00019a00


	//   ....[181]....
        /*0974*/ 	.word	0x00019a10


	//   ....[182]....
        /*0978*/ 	.word	0x00019a30


	//   ....[183]....
        /*097c*/ 	.word	0x00019a40


	//   ....[184]....
        /*0980*/ 	.word	0x00019a60


	//   ....[185]....
        /*0984*/ 	.word	0x00019a80


	//   ....[186]....
        /*0988*/ 	.word	0x00019af0


	//   ....[187]....
        /*098c*/ 	.word	0x00019b10


	//   ....[188]....
        /*0990*/ 	.word	0x00019b30


	//   ....[189]....
        /*0994*/ 	.word	0x00019f40


	//   ....[190]....
        /*0998*/ 	.word	0x00019f70


	//   ....[191]....
        /*099c*/ 	.word	0x00019f80


	//   ....[192]....
        /*09a0*/ 	.word	0x00019fa0


	//   ....[193]....
        /*09a4*/ 	.word	0x00019fc0


	//   ....[194]....
        /*09a8*/ 	.word	0x00019ff0


	//   ....[195]....
        /*09ac*/ 	.word	0x0001a010


	//   ....[196]....
        /*09b0*/ 	.word	0x0001a030


	//   ....[197]....
        /*09b4*/ 	.word	0x0001a060


	//   ....[198]....
        /*09b8*/ 	.word	0x0001a080


	//   ....[199]....
        /*09bc*/ 	.word	0x0001a0a0


	//   ....[200]....
        /*09c0*/ 	.word	0x0001a0e0


	//   ....[201]....
        /*09c4*/ 	.word	0x0001a190


	//   ....[202]....
        /*09c8*/ 	.word	0x0001a1b0


	//   ....[203]....
        /*09cc*/ 	.word	0x0001ae00


	//   ....[204]....
        /*09d0*/ 	.word	0x0001ae80


	//   ....[205]....
        /*09d4*/ 	.word	0x0001af80


	//   ....[206]....
        /*09d8*/ 	.word	0x0001afe0


	//   ....[207]....
        /*09dc*/ 	.word	0x0001b010


	//   ....[208]....
        /*09e0*/ 	.word	0x0001b0c0


	//   ....[209]....
        /*09e4*/ 	.word	0x0001b340


	//   ....[210]....
        /*09e8*/ 	.word	0x0001b670


	//   ....[211]....
        /*09ec*/ 	.word	0x0001da70


	//   ....[212]....
        /*09f0*/ 	.word	0x0001da80


	//   ....[213]....
        /*09f4*/ 	.word	0x0001da90


	//   ....[214]....
        /*09f8*/ 	.word	0x0001dab0


	//   ....[215]....
        /*09fc*/ 	.word	0x0001dad0


	//   ....[216]....
        /*0a00*/ 	.word	0x0001dae0


	//   ....[217]....
        /*0a04*/ 	.word	0x0001db10


	//   ....[218]....
        /*0a08*/ 	.word	0x0001db40


	//   ....[219]....
        /*0a0c*/ 	.word	0x0001ef70


	//   ....[220]....
        /*0a10*/ 	.word	0x0001efa0


	//   ....[221]....
        /*0a14*/ 	.word	0x0001eff0


	//   ....[222]....
        /*0a18*/ 	.word	0x0001f020


	//   ....[223]....
        /*0a1c*/ 	.word	0x0001f050


	//   ....[224]....
        /*0a20*/ 	.word	0x0001f090


	//   ....[225]....
        /*0a24*/ 	.word	0x0001f0c0


	//   ....[226]....
        /*0a28*/ 	.word	0x0001f100


	//   ....[227]....
        /*0a2c*/ 	.word	0x0001f160


	//   ....[228]....
        /*0a30*/ 	.word	0x0001f170


	//   ....[229]....
        /*0a34*/ 	.word	0x0001f180


	//   ....[230]....
        /*0a38*/ 	.word	0x0001f1b0


	//   ....[231]....
        /*0a3c*/ 	.word	0x0001f1f0


	//   ....[232]....
        /*0a40*/ 	.word	0x0001f210


	//   ....[233]....
        /*0a44*/ 	.word	0x0001f240


	//   ....[234]....
        /*0a48*/ 	.word	0x0001f280


	//   ....[235]....
        /*0a4c*/ 	.word	0x0001f2d0


	//   ....[236]....
        /*0a50*/ 	.word	0x0001f390


	//   ....[237]....
        /*0a54*/ 	.word	0x0001f3b0


	//   ....[238]....
        /*0a58*/ 	.word	0x0001f400


	//   ....[239]....
        /*0a5c*/ 	.word	0x0001f420


	//   ....[240]....
        /*0a60*/ 	.word	0x0001f450


	//   ....[241]....
        /*0a64*/ 	.word	0x0001f480


	//   ....[242]....
        /*0a68*/ 	.word	0x0001f520


	//   ....[243]....
        /*0a6c*/ 	.word	0x0001fdb0


	//   ....[244]....
        /*0a70*/ 	.word	0x0001fde0


	//   ....[245]....
        /*0a74*/ 	.word	0x0001fe10


	//   ....[246]....
        /*0a78*/ 	.word	0x0001fe40


	//   ....[247]....
        /*0a7c*/ 	.word	0x0001fe70


	//   ....[248]....
        /*0a80*/ 	.word	0x0001fea0


	//   ....[249]....
        /*0a84*/ 	.word	0x0001fed0


	//   ....[250]....
        /*0a88*/ 	.word	0x0001fef0


	//   ....[251]....
        /*0a8c*/ 	.word	0x0001ff10


	//   ....[252]....
        /*0a90*/ 	.word	0x0001ff30


	//   ....[253]....
        /*0a94*/ 	.word	0x0001ff40


	//   ....[254]....
        /*0a98*/ 	.word	0x0001ff50


	//   ....[255]....
        /*0a9c*/ 	.word	0x0001ff60


	//   ....[0]....
        /*0aa0*/ 	.word	0x0001ff70


	//   ....[1]....
        /*0aa4*/ 	.word	0x0001ff80


	//   ....[2]....
        /*0aa8*/ 	.word	0x0001ffb0


	//----- nvinfo : EIATTR_EXIT_INSTR_OFFSETS
	.align		4
.L_442:
        /*0aac*/ 	.byte	0x04, 0x1c
        /*0aae*/ 	.short	(.L_444 - .L_443)


	//   ....[0]....
.L_443:
        /*0ab0*/ 	.word	0x00000450


	//   ....[1]....
        /*0ab4*/ 	.word	0x0001f5c0


	//   ....[2]....
        /*0ab8*/ 	.word	0x0001f600


	//   ....[3]....
        /*0abc*/ 	.word	0x00020140


	//   ....[4]....
        /*0ac0*/ 	.word	0x00020180


	//----- nvinfo : EIATTR_CTAIDZ_USED
	.align		4
.L_444:
        /*0ac4*/ 	.byte	0x01, 0x04
	.zero		2


	//----- nvinfo : EIATTR_MAX_THREADS
	.align		4
        /*0ac8*/ 	.byte	0x04, 0x05
        /*0aca*/ 	.short	(.L_446 - .L_445)
.L_445:
        /*0acc*/ 	.word	0x00000080
        /*0ad0*/ 	.word	0x00000001
        /*0ad4*/ 	.word	0x00000001


	//----- nvinfo : EIATTR_CRS_STACK_SIZE
	.align		4
.L_446:
        /*0ad8*/ 	.byte	0x04, 0x1e
        /*0ada*/ 	.short	(.L_448 - .L_447)
.L_447:
        /*0adc*/ 	.word	0x00000000
.L_448:


//--------------------- .nv.callgraph             --------------------------
	.section	.nv.callgraph,"",@"SHT_CUDA_CALLGRAPH"
	.align	4
	.sectionentsize	8
	.align		4
        /*0000*/ 	.word	0x00000000
	.align		4
        /*0004*/ 	.word	0xffffffff
	.align		4
        /*0008*/ 	.word	0x00000000
	.align		4
        /*000c*/ 	.word	0xfffffffe
	.align		4
        /*0010*/ 	.word	0x00000000
	.align		4
        /*0014*/ 	.word	0xfffffffd
	.align		4
        /*0018*/ 	.word	0x00000000
	.align		4
        /*001c*/ 	.word	0xfffffffc


//--------------------- .nv.rel.action            --------------------------
	.section	.nv.rel.action,"",@"SHT_CUDA_RELOCINFO"
	.align	8
	.sectionentsize	8
        /*0000*/ 	.byte	0x73, 0x00, 0x00, 0x00, 0x00, 0x00, 0x00, 0x00, 0x00, 0x00, 0x00, 0x11, 0x25, 0x00, 0x05, 0x36


//--------------------- .nv.constant4             --------------------------
	.section	.nv.constant4,"a",@progbits
	.align	8
	.align		8
.nv.constant4:
        /*0000*/ 	.dword	_ZN82_INTERNAL_fdc0a450_46_flash_fwd_hdim64_fp16_paged_softcapall_sm80_cu_8e232a79_38334cuda3std3__45__cpo5beginE
	.align		8
        /*0008*/ 	.dword	_ZN82_INTERNAL_fdc0a450_46_flash_fwd_hdim64_fp16_paged_softcapall_sm80_cu_8e232a79_38334cuda3std3__45__cpo3endE
	.align		8
        /*0010*/ 	.dword	_ZN82_INTERNAL_fdc0a450_46_flash_fwd_hdim64_fp16_paged_softcapall_sm80_cu_8e232a79_38334cuda3std3__45__cpo6cbeginE
	.align		8
        /*0018*/ 	.dword	_ZN82_INTERNAL_fdc0a450_46_flash_fwd_hdim64_fp16_paged_softcapall_sm80_cu_8e232a79_38334cuda3std3__45__cpo4cendE
	.align		8
        /*0020*/ 	.dword	_ZN82_INTERNAL_fdc0a450_46_flash_fwd_hdim64_fp16_paged_softcapall_sm80_cu_8e232a79_38334cuda3std3__484_GLOBAL__N__fdc0a450_46_flash_fwd_hdim64_fp16_paged_softcapall_sm80_cu_8e232a79_38336ignoreE
	.align		8
        /*0028*/ 	.dword	_ZN82_INTERNAL_fdc0a450_46_flash_fwd_hdim64_fp16_paged_softcapall_sm80_cu_8e232a79_38334cuda3std3__419piecewise_constructE
	.align		8
        /*0030*/ 	.dword	_ZN82_INTERNAL_fdc0a450_46_flash_fwd_hdim64_fp16_paged_softcapall_sm80_cu_8e232a79_38334cuda3std3__48in_placeE
	.align		8
        /*0038*/ 	.dword	_ZN82_INTERNAL_fdc0a450_46_flash_fwd_hdim64_fp16_paged_softcapall_sm80_cu_8e232a79_38334cuda3std6ranges3__45__cpo4swapE
	.align		8
        /*0040*/ 	.dword	_ZN82_INTERNAL_fdc0a450_46_flash_fwd_hdim64_fp16_paged_softcapall_sm80_cu_8e232a79_38334cuda3std6ranges3__45__cpo9iter_moveE
	.align		8
        /*0048*/ 	.dword	_ZN82_INTERNAL_fdc0a450_46_flash_fwd_hdim64_fp16_paged_softcapall_sm80_cu_8e232a79_38334cute7productE
	.align		8
        /*0050*/ 	.dword	_ZN82_INTERNAL_fdc0a450_46_flash_fwd_hdim64_fp16_paged_softcapall_sm80_cu_8e232a79_38334cute1_E


//--------------------- .nv.constant0._ZN7cutlass13device_kernelIN5flash19enable_sm80_to_sm89INS1_16FlashAttnFwdSm80INS1_25CollectiveMainloopFwdSm80ILi4ELi1ELb0EN4cute5tupleIJNS5_1CILi128EEENS7_ILi112EEENS7_ILi64EEEEEELi64ENS_6half_tEfNS_4arch4Sm80ELb0ELb0ELb1ELb0ELb1ELb0ELb1ELb0EEENS1_21CollectiveEpilogueFwdINS6_IJS8_SA_S9_EEENS6_IJNS7_ILi1EEESI_SI_EEESC_SE_Li128ELb0ELb1ELb0ELb0EEENS1_19SingleTileSchedulerILb0ELb0ELb1ELi128EEEEEEEEEvNT_6ParamsE --------------------------
	.section	.nv.constant0._ZN7cutlass13device_kernelIN5flash19enable_sm80_to_sm89INS1_16FlashAttnFwdSm80INS1_25CollectiveMainloopFwdSm80ILi4ELi1ELb0EN4cute5tupleIJNS5_1CILi128EEENS7_ILi112EEENS7_ILi64EEEEEELi64ENS_6half_tEfNS_4arch4Sm80ELb0ELb0ELb1ELb0ELb1ELb0ELb1ELb0EEENS1_21CollectiveEpilogueFwdINS6_IJS8_SA_S9_EEENS6_IJNS7_ILi1EEESI_SI_EEESC_SE_Li128ELb0ELb1ELb0ELb0EEENS1_19SingleTileSchedulerILb0ELb0ELb1ELi128EEEEEEEEEvNT_6ParamsE,"a",@progbits
	.sectionflags	@""
	.align	4
.nv.constant0._ZN7cutlass13device_kernelIN5flash19enable_sm80_to_sm89INS1_16FlashAttnFwdSm80INS1_25CollectiveMainloopFwdSm80ILi4ELi1ELb0EN4cute5tupleIJNS5_1CILi128EEENS7_ILi112EEENS7_ILi64EEEEEELi64ENS_6half_tEfNS_4arch4Sm80ELb0ELb0ELb1ELb0ELb1ELb0ELb1ELb0EEENS1_21CollectiveEpilogueFwdINS6_IJS8_SA_S9_EEENS6_IJNS7_ILi1EEESI_SI_EEESC_SE_Li128ELb0ELb1ELb0ELb0EEENS1_19SingleTileSchedulerILb0ELb0ELb1ELi128EEEEEEEEEvNT_6ParamsE:
	.zero		1400


//--------------------- .nv.constant0._ZN7cutlass13device_kernelIN5flash19enable_sm80_to_sm89INS1_16FlashAttnFwdSm80INS1_25CollectiveMainloopFwdSm80ILi4ELi1ELb0EN4cute5tupleIJNS5_1CILi128EEENS7_ILi112EEENS7_ILi64EEEEEELi64ENS_6half_tEfNS_4arch4Sm80ELb0ELb0ELb1ELb1ELb1ELb0ELb1ELb0EEENS1_21CollectiveEpilogueFwdINS6_IJS8_SA_S9_EEENS6_IJNS7_ILi1EEESI_SI_EEESC_SE_Li128ELb1ELb1ELb0ELb0EEENS1_19SingleTileSchedulerILb1ELb0ELb1ELi128EEEEEEEEEvNT_6ParamsE --------------------------
	.section	.nv.constant0._ZN7cutlass13device_kernelIN5flash19enable_sm80_to_sm89INS1_16FlashAttnFwdSm80INS1_25CollectiveMainloopFwdSm80ILi4ELi1ELb0EN4cute5tupleIJNS5_1CILi128EEENS7_ILi112EEENS7_ILi64EEEEEELi64ENS_6half_tEfNS_4arch4Sm80ELb0ELb0ELb1ELb1ELb1ELb0ELb1ELb0EEENS1_21CollectiveEpilogueFwdINS6_IJS8_SA_S9_EEENS6_IJNS7_ILi1EEESI_SI_EEESC_SE_Li128ELb1ELb1ELb0ELb0EEENS1_19SingleTileSchedulerILb1ELb0ELb1ELi128EEEEEEEEEvNT_6ParamsE,"a",@progbits
	.sectionflags	@""
	.align	4
.nv.constant0._ZN7cutlass13device_kernelIN5flash19enable_sm80_to_sm89INS1_16FlashAttnFwdSm80INS1_25CollectiveMainloopFwdSm80ILi4ELi1ELb0EN4cute5tupleIJNS5_1CILi128EEENS7_ILi112EEENS7_ILi64EEEEEELi64ENS_6half_tEfNS_4arch4Sm80ELb0ELb0ELb1ELb1ELb1ELb0ELb1ELb0EEENS1_21CollectiveEpilogueFwdINS6_IJS8_SA_S9_EEENS6_IJNS7_ILi1EEESI_SI_EEESC_SE_Li128ELb1ELb1ELb0ELb0EEENS1_19SingleTileSchedulerILb1ELb0ELb1ELi128EEEEEEEEEvNT_6ParamsE:
	.zero		1400


//--------------------- .nv.constant0._ZN7cutlass13device_kernelIN5flash19enable_sm80_to_sm89INS1_16FlashAttnFwdSm80INS1_25CollectiveMainloopFwdSm80ILi4ELi1ELb0EN4cute5tupleIJNS5_1CILi128EEENS7_ILi112EEENS7_ILi64EEEEEELi64ENS_6half_tEfNS_4arch4Sm80ELb0ELb0ELb1ELb1ELb1ELb1ELb1ELb0EEENS1_21CollectiveEpilogueFwdINS6_IJS8_SA_S9_EEENS6_IJNS7_ILi1EEESI_SI_EEESC_SE_Li128ELb1ELb1ELb0ELb0EEENS1_19SingleTileSchedulerILb1ELb0ELb1ELi128EEEEEEEEEvNT_6ParamsE --------------------------
	.section	.nv.constant0._ZN7cutlass13device_kernelIN5flash19enable_sm80_to_sm89INS1_16FlashAttnFwdSm80INS1_25CollectiveMainloopFwdSm80ILi4ELi1ELb0EN4cute5tupleIJNS5_1CILi128EEENS7_ILi112EEENS7_ILi64EEEEEELi64ENS_6half_tEfNS_4arch4Sm80ELb0ELb0ELb1ELb1ELb1ELb1ELb1ELb0EEENS1_21CollectiveEpilogueFwdINS6_IJS8_SA_S9_EEENS6_IJNS7_ILi1EEESI_SI_EEESC_SE_Li128ELb1ELb1ELb0ELb0EEENS1_19SingleTileSchedulerILb1ELb0ELb1ELi128EEEEEEEEEvNT_6ParamsE,"a",@progbits
	.sectionflags	@""
	.align	4
.nv.constant0._ZN7cutlass13device_kernelIN5flash19enable_sm80_to_sm89INS1_16FlashAttnFwdSm80INS1_25CollectiveMainloopFwdSm80ILi4ELi1ELb0EN4cute5tupleIJNS5_1CILi128EEENS7_ILi112EEENS7_ILi64EEEEEELi64ENS_6half_tEfNS_4arch4Sm80ELb0ELb0ELb1ELb1ELb1ELb1ELb1ELb0EEENS1_21CollectiveEpilogueFwdINS6_IJS8_SA_S9_EEENS6_IJNS7_ILi1EEESI_SI_EEESC_SE_Li128ELb1ELb1ELb0ELb0EEENS1_19SingleTileSchedulerILb1ELb0ELb1ELi128EEEEEEEEEvNT_6ParamsE:
	.zero		1400


//--------------------- .nv.constant0._ZN7cutlass13device_kernelIN5flash19enable_sm80_to_sm89INS1_16FlashAttnFwdSm80INS1_25CollectiveMainloopFwdSm80ILi4ELi1ELb0EN4cute5tupleIJNS5_1CILi128EEENS7_ILi96EEENS7_ILi64EEEEEELi64ENS_6half_tEfNS_4arch4Sm80ELb0ELb1ELb1ELb0ELb1ELb0ELb1ELb0EEENS1_21CollectiveEpilogueFwdINS6_IJS8_SA_S9_EEENS6_IJNS7_ILi1EEESI_SI_EEESC_SE_Li128ELb0ELb1ELb0ELb0EEENS1_19SingleTileSchedulerILb0ELb0ELb1ELi128EEEEEEEEEvNT_6ParamsE --------------------------
	.section	.nv.constant0._ZN7cutlass13device_kernelIN5flash19enable_sm80_to_sm89INS1_16FlashAttnFwdSm80INS1_25CollectiveMainloopFwdSm80ILi4ELi1ELb0EN4cute5tupleIJNS5_1CILi128EEENS7_ILi96EEENS7_ILi64EEEEEELi64ENS_6half_tEfNS_4arch4Sm80ELb0ELb1ELb1ELb0ELb1ELb0ELb1ELb0EEENS1_21CollectiveEpilogueFwdINS6_IJS8_SA_S9_EEENS6_IJNS7_ILi1EEESI_SI_EEESC_SE_Li128ELb0ELb1ELb0ELb0EEENS1_19SingleTileSchedulerILb0ELb0ELb1ELi128EEEEEEEEEvNT_6ParamsE,"a",@progbits
	.sectionflags	@""
	.align	4
.nv.constant0._ZN7cutlass13device_kernelIN5flash19enable_sm80_to_sm89INS1_16FlashAttnFwdSm80INS1_25CollectiveMainloopFwdSm80ILi4ELi1ELb0EN4cute5tupleIJNS5_1CILi128EEENS7_ILi96EEENS7_ILi64EEEEEELi64ENS_6half_tEfNS_4arch4Sm80ELb0ELb1ELb1ELb0ELb1ELb0ELb1ELb0EEENS1_21CollectiveEpilogueFwdINS6_IJS8_SA_S9_EEENS6_IJNS7_ILi1EEESI_SI_EEESC_SE_Li128ELb0ELb1ELb0ELb0EEENS1_19SingleTileSchedulerILb0ELb0ELb1ELi128EEEEEEEEEvNT_6ParamsE:
	.zero		1400


//--------------------- .nv.constant0._ZN7cutlass13device_kernelIN5flash19enable_sm80_to_sm89INS1_16FlashAttnFwdSm80INS1_25CollectiveMainloopFwdSm80ILi4ELi1ELb0EN4cute5tupleIJNS5_1CILi128EEENS7_ILi96EEENS7_ILi64EEEEEELi64ENS_6half_tEfNS_4arch4Sm80ELb0ELb1ELb1ELb1ELb1ELb0ELb1ELb0EEENS1_21CollectiveEpilogueFwdINS6_IJS8_SA_S9_EEENS6_IJNS7_ILi1EEESI_SI_EEESC_SE_Li128ELb1ELb1ELb0ELb0EEENS1_19SingleTileSchedulerILb1ELb0ELb1ELi128EEEEEEEEEvNT_6ParamsE --------------------------
	.section	.nv.constant0._ZN7cutlass13device_kernelIN5flash19enable_sm80_to_sm89INS1_16FlashAttnFwdSm80INS1_25CollectiveMainloopFwdSm80ILi4ELi1ELb0EN4cute5tupleIJNS5_1CILi128EEENS7_ILi96EEENS7_ILi64EEEEEELi64ENS_6half_tEfNS_4arch4Sm80ELb0ELb1ELb1ELb1ELb1ELb0ELb1ELb0EEENS1_21CollectiveEpilogueFwdINS6_IJS8_SA_S9_EEENS6_IJNS7_ILi1EEESI_SI_EEESC_SE_Li128ELb1ELb1ELb0ELb0EEENS1_19SingleTileSchedulerILb1ELb0ELb1ELi128EEEEEEEEEvNT_6ParamsE,"a",@progbits
	.sectionflags	@""
	.align	4
.nv.constant0._ZN7cutlass13device_kernelIN5flash19enable_sm80_to_sm89INS1_16FlashAttnFwdSm80INS1_25CollectiveMainloopFwdSm80ILi4ELi1ELb0EN4cute5tupleIJNS5_1CILi128EEENS7_ILi96EEENS7_ILi64EEEEEELi64ENS_6half_tEfNS_4arch4Sm80ELb0ELb1ELb1ELb1ELb1ELb0ELb1ELb0EEENS1_21CollectiveEpilogueFwdINS6_IJS8_SA_S9_EEENS6_IJNS7_ILi1EEESI_SI_EEESC_SE_Li128ELb1ELb1ELb0ELb0EEENS1_19SingleTileSchedulerILb1ELb0ELb1ELi128EEEEEEEEEvNT_6ParamsE:
	.zero		1400


//--------------------- .nv.constant0._ZN7cutlass13device_kernelIN5flash19enable_sm80_to_sm89INS1_16FlashAttnFwdSm80INS1_25CollectiveMainloopFwdSm80ILi4ELi1ELb0EN4cute5tupleIJNS5_1CILi128EEENS7_ILi96EEENS7_ILi64EEEEEELi64ENS_6half_tEfNS_4arch4Sm80ELb0ELb1ELb1ELb1ELb1ELb1ELb1ELb0EEENS1_21CollectiveEpilogueFwdINS6_IJS8_SA_S9_EEENS6_IJNS7_ILi1EEESI_SI_EEESC_SE_Li128ELb1ELb1ELb0ELb0EEENS1_19SingleTileSchedulerILb1ELb0ELb1ELi128EEEEEEEEEvNT_6ParamsE --------------------------
	.section	.nv.constant0._ZN7cutlass13device_kernelIN5flash19enable_sm80_to_sm89INS1_16FlashAttnFwdSm80INS1_25CollectiveMainloopFwdSm80ILi4ELi1ELb0EN4cute5tupleIJNS5_1CILi128EEENS7_ILi96EEENS7_ILi64EEEEEELi64ENS_6half_tEfNS_4arch4Sm80ELb0ELb1ELb1ELb1ELb1ELb1ELb1ELb0EEENS1_21CollectiveEpilogueFwdINS6_IJS8_SA_S9_EEENS6_IJNS7_ILi1EEESI_SI_EEESC_SE_Li128ELb1ELb1ELb0ELb0EEENS1_19SingleTileSchedulerILb1ELb0ELb1ELi128EEEEEEEEEvNT_6ParamsE,"a",@progbits
	.sectionflags	@""
	.align	4
.nv.constant0._ZN7cutlass13device_kernelIN5flash19enable_sm80_to_sm89INS1_16FlashAttnFwdSm80INS1_25CollectiveMainloopFwdSm80ILi4ELi1ELb0EN4cute5tupleIJNS5_1CILi128EEENS7_ILi96EEENS7_ILi64EEEEEELi64ENS_6half_tEfNS_4arch4Sm80ELb0ELb1ELb1ELb1ELb1ELb1ELb1ELb0EEENS1_21CollectiveEpilogueFwdINS6_IJS8_SA_S9_EEENS6_IJNS7_ILi1EEESI_SI_EEESC_SE_Li128ELb1ELb1ELb0ELb0EEENS1_19SingleTileSchedulerILb1ELb0ELb1ELi128EEEEEEEEEvNT_6ParamsE:
	.zero		1400


//--------------------- .nv.constant0._ZN7cutlass13device_kernelIN5flash19enable_sm80_to_sm89INS1_16FlashAttnFwdSm80INS1_25CollectiveMainloopFwdSm80ILi4ELi1ELb0EN4cute5tupleIJNS5_1CILi128EEENS7_ILi112EEENS7_ILi64EEEEEELi64ENS_6half_tEfNS_4arch4Sm80ELb1ELb0ELb1ELb0ELb1ELb0ELb1ELb0EEENS1_21CollectiveEpilogueFwdINS6_IJS8_SA_S9_EEENS6_IJNS7_ILi1EEESI_SI_EEESC_SE_Li128ELb0ELb1ELb0ELb0EEENS1_30DynamicPersistentTileSchedulerILi128ELi128ELb0ELb1ELb0EEEEEEEEEvNT_6ParamsE --------------------------
	.section	.nv.constant0._ZN7cutlass13device_kernelIN5flash19enable_sm80_to_sm89INS1_16FlashAttnFwdSm80INS1_25CollectiveMainloopFwdSm80ILi4ELi1ELb0EN4cute5tupleIJNS5_1CILi128EEENS7_ILi112EEENS7_ILi64EEEEEELi64ENS_6half_tEfNS_4arch4Sm80ELb1ELb0ELb1ELb0ELb1ELb0ELb1ELb0EEENS1_21CollectiveEpilogueFwdINS6_IJS8_SA_S9_EEENS6_IJNS7_ILi1EEESI_SI_EEESC_SE_Li128ELb0ELb1ELb0ELb0EEENS1_30DynamicPersistentTileSchedulerILi128ELi128ELb0ELb1ELb0EEEEEEEEEvNT_6ParamsE,"a",@progbits
	.sectionflags	@""
	.align	4
.nv.constant0._ZN7cutlass13device_kernelIN5flash19enable_sm80_to_sm89INS1_16FlashAttnFwdSm80INS1_25CollectiveMainloopFwdSm80ILi4ELi1ELb0EN4cute5tupleIJNS5_1CILi128EEENS7_ILi112EEENS7_ILi64EEEEEELi64ENS_6half_tEfNS_4arch4Sm80ELb1ELb0ELb1ELb0ELb1ELb0ELb1ELb0EEENS1_21CollectiveEpilogueFwdINS6_IJS8_SA_S9_EEENS6_IJNS7_ILi1EEESI_SI_EEESC_SE_Li128ELb0ELb1ELb0ELb0EEENS1_30DynamicPersistentTileSchedulerILi128ELi128ELb0ELb1ELb0EEEEEEEEEvNT_6ParamsE:
	.zero		1416


//--------------------- .nv.constant0._ZN7cutlass13device_kernelIN5flash19enable_sm80_to_sm89INS1_16FlashAttnFwdSm80INS1_25CollectiveMainloopFwdSm80ILi4ELi1ELb0EN4cute5tupleIJNS5_1CILi128EEENS7_ILi112EEENS7_ILi64EEEEEELi64ENS_6half_tEfNS_4arch4Sm80ELb1ELb0ELb1ELb1ELb1ELb0ELb1ELb0EEENS1_21CollectiveEpilogueFwdINS6_IJS8_SA_S9_EEENS6_IJNS7_ILi1EEESI_SI_EEESC_SE_Li128ELb1ELb1ELb0ELb0EEENS1_19SingleTileSchedulerILb1ELb0ELb1ELi128EEEEEEEEEvNT_6ParamsE --------------------------
	.section	.nv.constant0._ZN7cutlass13device_kernelIN5flash19enable_sm80_to_sm89INS1_16FlashAttnFwdSm80INS1_25CollectiveMainloopFwdSm80ILi4ELi1ELb0EN4cute5tupleIJNS5_1CILi128EEENS7_ILi112EEENS7_ILi64EEEEEELi64ENS_6half_tEfNS_4arch4Sm80ELb1ELb0ELb1ELb1ELb1ELb0ELb1ELb0EEENS1_21CollectiveEpilogueFwdINS6_IJS8_SA_S9_EEENS6_IJNS7_ILi1EEESI_SI_EEESC_SE_Li128ELb1ELb1ELb0ELb0EEENS1_19SingleTileSchedulerILb1ELb0ELb1ELi128EEEEEEEEEvNT_6ParamsE,"a",@progbits
	.sectionflags	@""
	.align	4
.nv.constant0._ZN7cutlass13device_kernelIN5flash19enable_sm80_to_sm89INS1_16FlashAttnFwdSm80INS1_25CollectiveMainloopFwdSm80ILi4ELi1ELb0EN4cute5tupleIJNS5_1CILi128EEENS7_ILi112EEENS7_ILi64EEEEEELi64ENS_6half_tEfNS_4arch4Sm80ELb1ELb0ELb1ELb1ELb1ELb0ELb1ELb0EEENS1_21CollectiveEpilogueFwdINS6_IJS8_SA_S9_EEENS6_IJNS7_ILi1EEESI_SI_EEESC_SE_Li128ELb1ELb1ELb0ELb0EEENS1_19SingleTileSchedulerILb1ELb0ELb1ELi128EEEEEEEEEvNT_6ParamsE:
	.zero		1400


//--------------------- .nv.constant0._ZN7cutlass13device_kernelIN5flash19enable_sm80_to_sm89INS1_16FlashAttnFwdSm80INS1_25CollectiveMainloopFwdSm80ILi4ELi1ELb0EN4cute5tupleIJNS5_1CILi128EEENS7_ILi112EEENS7_ILi64EEEEEELi64ENS_6half_tEfNS_4arch4Sm80ELb1ELb0ELb1ELb1ELb1ELb1ELb1ELb0EEENS1_21CollectiveEpilogueFwdINS6_IJS8_SA_S9_EEENS6_IJNS7_ILi1EEESI_SI_EEESC_SE_Li128ELb1ELb1ELb0ELb0EEENS1_19SingleTileSchedulerILb1ELb0ELb1ELi128EEEEEEEEEvNT_6ParamsE --------------------------
	.section	.nv.constant0._ZN7cutlass13device_kernelIN5flash19enable_sm80_to_sm89INS1_16FlashAttnFwdSm80INS1_25CollectiveMainloopFwdSm80ILi4ELi1ELb0EN4cute5tupleIJNS5_1CILi128EEENS7_ILi112EEENS7_ILi64EEEEEELi64ENS_6half_tEfNS_4arch4Sm80ELb1ELb0ELb1ELb1ELb1ELb1ELb1ELb0EEENS1_21CollectiveEpilogueFwdINS6_IJS8_SA_S9_EEENS6_IJNS7_ILi1EEESI_SI_EEESC_SE_Li128ELb1ELb1ELb0ELb0EEENS1_19SingleTileSchedulerILb1ELb0ELb1ELi128EEEEEEEEEvNT_6ParamsE,"a",@progbits
	.sectionflags	@""
	.align	4
.nv.constant0._ZN7cutlass13device_kernelIN5flash19enable_sm80_to_sm89INS1_16FlashAttnFwdSm80INS1_25CollectiveMainloopFwdSm80ILi4ELi1ELb0EN4cute5tupleIJNS5_1CILi128EEENS7_ILi112EEENS7_ILi64EEEEEELi64ENS_6half_tEfNS_4arch4Sm80ELb1ELb0ELb1ELb1ELb1ELb1ELb1ELb0EEENS1_21CollectiveEpilogueFwdINS6_IJS8_SA_S9_EEENS6_IJNS7_ILi1EEESI_SI_EEESC_SE_Li128ELb1ELb1ELb0ELb0EEENS1_19SingleTileSchedulerILb1ELb0ELb1ELi128EEEEEEEEEvNT_6ParamsE:
	.zero		1400


//--------------------- .nv.constant0._ZN7cutlass13device_kernelIN5flash19enable_sm80_to_sm89INS1_16FlashAttnFwdSm80INS1_25CollectiveMainloopFwdSm80ILi4ELi1ELb0EN4cute5tupleIJNS5_1CILi128EEENS7_ILi112EEENS7_ILi64EEEEEELi64ENS_6half_tEfNS_4arch4Sm80ELb0ELb0ELb0ELb0ELb1ELb0ELb1ELb0EEENS1_21CollectiveEpilogueFwdINS6_IJS8_SA_S9_EEENS6_IJNS7_ILi1EEESI_SI_EEESC_SE_Li128ELb0ELb1ELb0ELb0EEENS1_19SingleTileSchedulerILb0ELb0ELb1ELi128EEEEEEEEEvNT_6ParamsE --------------------------
	.section	.nv.constant0._ZN7cutlass13device_kernelIN5flash19enable_sm80_to_sm89INS1_16FlashAttnFwdSm80INS1_25CollectiveMainloopFwdSm80ILi4ELi1ELb0EN4cute5tupleIJNS5_1CILi128EEENS7_ILi112EEENS7_ILi64EEEEEELi64ENS_6half_tEfNS_4arch4Sm80ELb0ELb0ELb0ELb0ELb1ELb0ELb1ELb0EEENS1_21CollectiveEpilogueFwdINS6_IJS8_SA_S9_EEENS6_IJNS7_ILi1EEESI_SI_EEESC_SE_Li128ELb0ELb1ELb0ELb0EEENS1_19SingleTileSchedulerILb0ELb0ELb1ELi128EEEEEEEEEvNT_6ParamsE,"a",@progbits
	.sectionflags	@""
	.align	4
.nv.constant0._ZN7cutlass13device_kernelIN5flash19enable_sm80_to_sm89INS1_16FlashAttnFwdSm80INS1_25CollectiveMainloopFwdSm80ILi4ELi1ELb0EN4cute5tupleIJNS5_1CILi128EEENS7_ILi112EEENS7_ILi64EEEEEELi64ENS_6half_tEfNS_4arch4Sm80ELb0ELb0ELb0ELb0ELb1ELb0ELb1ELb0EEENS1_21CollectiveEpilogueFwdINS6_IJS8_SA_S9_EEENS6_IJNS7_ILi1EEESI_SI_EEESC_SE_Li128ELb0ELb1ELb0ELb0EEENS1_19SingleTileSchedulerILb0ELb0ELb1ELi128EEEEEEEEEvNT_6ParamsE:
	.zero		1400


//--------------------- .nv.constant0._ZN7cutlass13device_kernelIN5flash19enable_sm80_to_sm89INS1_16FlashAttnFwdSm80INS1_25CollectiveMainloopFwdSm80ILi4ELi1ELb0EN4cute5tupleIJNS5_1CILi128EEENS7_ILi112EEENS7_ILi64EEEEEELi64ENS_6half_tEfNS_4arch4Sm80ELb0ELb0ELb0ELb1ELb1ELb0ELb1ELb0EEENS1_21CollectiveEpilogueFwdINS6_IJS8_SA_S9_EEENS6_IJNS7_ILi1EEESI_SI_EEESC_SE_Li128ELb1ELb1ELb0ELb0EEENS1_19SingleTileSchedulerILb1ELb0ELb1ELi128EEEEEEEEEvNT_6ParamsE --------------------------
	.section	.nv.constant0._ZN7cutlass13device_kernelIN5flash19enable_sm80_to_sm89INS1_16FlashAttnFwdSm80INS1_25CollectiveMainloopFwdSm80ILi4ELi1ELb0EN4cute5tupleIJNS5_1CILi128EEENS7_ILi112EEENS7_ILi64EEEEEELi64ENS_6half_tEfNS_4arch4Sm80ELb0ELb0ELb0ELb1ELb1ELb0ELb1ELb0EEENS1_21CollectiveEpilogueFwdINS6_IJS8_SA_S9_EEENS6_IJNS7_ILi1EEESI_SI_EEESC_SE_Li128ELb1ELb1ELb0ELb0EEENS1_19SingleTileSchedulerILb1ELb0ELb1ELi128EEEEEEEEEvNT_6ParamsE,"a",@progbits
	.sectionflags	@""
	.align	4
.nv.constant0._ZN7cutlass13device_kernelIN5flash19enable_sm80_to_sm89INS1_16FlashAttnFwdSm80INS1_25CollectiveMainloopFwdSm80ILi4ELi1ELb0EN4cute5tupleIJNS5_1CILi128EEENS7_ILi112EEENS7_ILi64EEEEEELi64ENS_6half_tEfNS_4arch4Sm80ELb0ELb0ELb0ELb1ELb1ELb0ELb1ELb0EEENS1_21CollectiveEpilogueFwdINS6_IJS8_SA_S9_EEENS6_IJNS7_ILi1EEESI_SI_EEESC_SE_Li128ELb1ELb1ELb0ELb0EEENS1_19SingleTileSchedulerILb1ELb0ELb1ELi128EEEEEEEEEvNT_6ParamsE:
	.zero		1400


//--------------------- .nv.constant0._ZN7cutlass13device_kernelIN5flash19enable_sm80_to_sm89INS1_16FlashAttnFwdSm80INS1_25CollectiveMainloopFwdSm80ILi4ELi1ELb0EN4cute5tupleIJNS5_1CILi128EEENS7_ILi112EEENS7_ILi64EEEEEELi64ENS_6half_tEfNS_4arch4Sm80ELb0ELb0ELb0ELb1ELb1ELb1ELb1ELb0EEENS1_21CollectiveEpilogueFwdINS6_IJS8_SA_S9_EEENS6_IJNS7_ILi1EEESI_SI_EEESC_SE_Li128ELb1ELb1ELb0ELb0EEENS1_19SingleTileSchedulerILb1ELb0ELb1ELi128EEEEEEEEEvNT_6ParamsE --------------------------
	.section	.nv.constant0._ZN7cutlass13device_kernelIN5flash19enable_sm80_to_sm89INS1_16FlashAttnFwdSm80INS1_25CollectiveMainloopFwdSm80ILi4ELi1ELb0EN4cute5tupleIJNS5_1CILi128EEENS7_ILi112EEENS7_ILi64EEEEEELi64ENS_6half_tEfNS_4arch4Sm80ELb0ELb0ELb0ELb1ELb1ELb1ELb1ELb0EEENS1_21CollectiveEpilogueFwdINS6_IJS8_SA_S9_EEENS6_IJNS7_ILi1EEESI_SI_EEESC_SE_Li128ELb1ELb1ELb0ELb0EEENS1_19SingleTileSchedulerILb1ELb0ELb1ELi128EEEEEEEEEvNT_6ParamsE,"a",@progbits
	.sectionflags	@""
	.align	4
.nv.constant0._ZN7cutlass13device_kernelIN5flash19enable_sm80_to_sm89INS1_16FlashAttnFwdSm80INS1_25CollectiveMainloopFwdSm80ILi4ELi1ELb0EN4cute5tupleIJNS5_1CILi128EEENS7_ILi112EEENS7_ILi64EEEEEELi64ENS_6half_tEfNS_4arch4Sm80ELb0ELb0ELb0ELb1ELb1ELb1ELb1ELb0EEENS1_21CollectiveEpilogueFwdINS6_IJS8_SA_S9_EEENS6_IJNS7_ILi1EEESI_SI_EEESC_SE_Li128ELb1ELb1ELb0ELb0EEENS1_19SingleTileSchedulerILb1ELb0ELb1ELi128EEEEEEEEEvNT_6ParamsE:
	.zero		1400


//--------------------- .nv.constant0._ZN7cutlass13device_kernelIN5flash19enable_sm80_to_sm89INS1_16FlashAttnFwdSm80INS1_25CollectiveMainloopFwdSm80ILi4ELi1ELb0EN4cute5tupleIJNS5_1CILi128EEENS7_ILi96EEENS7_ILi64EEEEEELi64ENS_6half_tEfNS_4arch4Sm80ELb0ELb1ELb0ELb0ELb1ELb0ELb1ELb0EEENS1_21CollectiveEpilogueFwdINS6_IJS8_SA_S9_EEENS6_IJNS7_ILi1EEESI_SI_EEESC_SE_Li128ELb0ELb1ELb0ELb0EEENS1_19SingleTileSchedulerILb0ELb0ELb1ELi128EEEEEEEEEvNT_6ParamsE --------------------------
	.section	.nv.constant0._ZN7cutlass13device_kernelIN5flash19enable_sm80_to_sm89INS1_16FlashAttnFwdSm80INS1_25CollectiveMainloopFwdSm80ILi4ELi1ELb0EN4cute5tupleIJNS5_1CILi128EEENS7_ILi96EEENS7_ILi64EEEEEELi64ENS_6half_tEfNS_4arch4Sm80ELb0ELb1ELb0ELb0ELb1ELb0ELb1ELb0EEENS1_21CollectiveEpilogueFwdINS6_IJS8_SA_S9_EEENS6_IJNS7_ILi1EEESI_SI_EEESC_SE_Li128ELb0ELb1ELb0ELb0EEENS1_19SingleTileSchedulerILb0ELb0ELb1ELi128EEEEEEEEEvNT_6ParamsE,"a",@progbits
	.sectionflags	@""
	.align	4
.nv.constant0._ZN7cutlass13device_kernelIN5flash19enable_sm80_to_sm89INS1_16FlashAttnFwdSm80INS1_25CollectiveMainloopFwdSm80ILi4ELi1ELb0EN4cute5tupleIJNS5_1CILi128EEENS7_ILi96EEENS7_ILi64EEEEEELi64ENS_6half_tEfNS_4arch4Sm80ELb0ELb1ELb0ELb0ELb1ELb0ELb1ELb0EEENS1_21CollectiveEpilogueFwdINS6_IJS8_SA_S9_EEENS6_IJNS7_ILi1EEESI_SI_EEESC_SE_Li128ELb0ELb1ELb0ELb0EEENS1_19SingleTileSchedulerILb0ELb0ELb1ELi128EEEEEEEEEvNT_6ParamsE:
	.zero		1400


//--------------------- .nv.constant0._ZN7cutlass13device_kernelIN5flash19enable_sm80_to_sm89INS1_16FlashAttnFwdSm80INS1_25CollectiveMainloopFwdSm80ILi4ELi1ELb0EN4cute5tupleIJNS5_1CILi128EEENS7_ILi96EEENS7_ILi64EEEEEELi64ENS_6half_tEfNS_4arch4Sm80ELb0ELb1ELb0ELb1ELb1ELb0ELb1ELb0EEENS1_21CollectiveEpilogueFwdINS6_IJS8_SA_S9_EEENS6_IJNS7_ILi1EEESI_SI_EEESC_SE_Li128ELb1ELb1ELb0ELb0EEENS1_19SingleTileSchedulerILb1ELb0ELb1ELi128EEEEEEEEEvNT_6ParamsE --------------------------
	.section	.nv.constant0._ZN7cutlass13device_kernelIN5flash19enable_sm80_to_sm89INS1_16FlashAttnFwdSm80INS1_25CollectiveMainloopFwdSm80ILi4ELi1ELb0EN4cute5tupleIJNS5_1CILi128EEENS7_ILi96EEENS7_ILi64EEEEEELi64ENS_6half_tEfNS_4arch4Sm80ELb0ELb1ELb0ELb1ELb1ELb0ELb1ELb0EEENS1_21CollectiveEpilogueFwdINS6_IJS8_SA_S9_EEENS6_IJNS7_ILi1EEESI_SI_EEESC_SE_Li128ELb1ELb1ELb0ELb0EEENS1_19SingleTileSchedulerILb1ELb0ELb1ELi128EEEEEEEEEvNT_6ParamsE,"a",@progbits
	.sectionflags	@""
	.align	4
.nv.constant0._ZN7cutlass13device_kernelIN5flash19enable_sm80_to_sm89INS1_16FlashAttnFwdSm80INS1_25CollectiveMainloopFwdSm80ILi4ELi1ELb0EN4cute5tupleIJNS5_1CILi128EEENS7_ILi96EEENS7_ILi64EEEEEELi64ENS_6half_tEfNS_4arch4Sm80ELb0ELb1ELb0ELb1ELb1ELb0ELb1ELb0EEENS1_21CollectiveEpilogueFwdINS6_IJS8_SA_S9_EEENS6_IJNS7_ILi1EEESI_SI_EEESC_SE_Li128ELb1ELb1ELb0ELb0EEENS1_19SingleTileSchedulerILb1ELb0ELb1ELi128EEEEEEEEEvNT_6ParamsE:
	.zero		1400


//--------------------- .nv.constant0._ZN7cutlass13device_kernelIN5flash19enable_sm80_to_sm89INS1_16FlashAttnFwdSm80INS1_25CollectiveMainloopFwdSm80ILi4ELi1ELb0EN4cute5tupleIJNS5_1CILi128EEENS7_ILi96EEENS7_ILi64EEEEEELi64ENS_6half_tEfNS_4arch4Sm80ELb0ELb1ELb0ELb1ELb1ELb1ELb1ELb0EEENS1_21CollectiveEpilogueFwdINS6_IJS8_SA_S9_EEENS6_IJNS7_ILi1EEESI_SI_EEESC_SE_Li128ELb1ELb1ELb0ELb0EEENS1_19SingleTileSchedulerILb1ELb0ELb1ELi128EEEEEEEEEvNT_6ParamsE --------------------------
	.section	.nv.constant0._ZN7cutlass13device_kernelIN5flash19enable_sm80_to_sm89INS1_16FlashAttnFwdSm80INS1_25CollectiveMainloopFwdSm80ILi4ELi1ELb0EN4cute5tupleIJNS5_1CILi128EEENS7_ILi96EEENS7_ILi64EEEEEELi64ENS_6half_tEfNS_4arch4Sm80ELb0ELb1ELb0ELb1ELb1ELb1ELb1ELb0EEENS1_21CollectiveEpilogueFwdINS6_IJS8_SA_S9_EEENS6_IJNS7_ILi1EEESI_SI_EEESC_SE_Li128ELb1ELb1ELb0ELb0EEENS1_19SingleTileSchedulerILb1ELb0ELb1ELi128EEEEEEEEEvNT_6ParamsE,"a",@progbits
	.sectionflags	@""
	.align	4
.nv.constant0._ZN7cutlass13device_kernelIN5flash19enable_sm80_to_sm89INS1_16FlashAttnFwdSm80INS1_25CollectiveMainloopFwdSm80ILi4ELi1ELb0EN4cute5tupleIJNS5_1CILi128EEENS7_ILi96EEENS7_ILi64EEEEEELi64ENS_6half_tEfNS_4arch4Sm80ELb0ELb1ELb0ELb1ELb1ELb1ELb1ELb0EEENS1_21CollectiveEpilogueFwdINS6_IJS8_SA_S9_EEENS6_IJNS7_ILi1EEESI_SI_EEESC_SE_Li128ELb1ELb1ELb0ELb0EEENS1_19SingleTileSchedulerILb1ELb0ELb1ELi128EEEEEEEEEvNT_6ParamsE:
	.zero		1400


//--------------------- .nv.constant0._ZN7cutlass13device_kernelIN5flash19enable_sm80_to_sm89INS1_16FlashAttnFwdSm80INS1_25CollectiveMainloopFwdSm80ILi4ELi1ELb0EN4cute5tupleIJNS5_1CILi128EEENS7_ILi112EEENS7_ILi64EEEEEELi64ENS_6half_tEfNS_4arch4Sm80ELb1ELb0ELb0ELb0ELb1ELb0ELb1ELb0EEENS1_21CollectiveEpilogueFwdINS6_IJS8_SA_S9_EEENS6_IJNS7_ILi1EEESI_SI_EEESC_SE_Li128ELb0ELb1ELb0ELb0EEENS1_30DynamicPersistentTileSchedulerILi128ELi128ELb0ELb1ELb0EEEEEEEEEvNT_6ParamsE --------------------------
	.section	.nv.constant0._ZN7cutlass13device_kernelIN5flash19enable_sm80_to_sm89INS1_16FlashAttnFwdSm80INS1_25CollectiveMainloopFwdSm80ILi4ELi1ELb0EN4cute5tupleIJNS5_1CILi128EEENS7_ILi112EEENS7_ILi64EEEEEELi64ENS_6half_tEfNS_4arch4Sm80ELb1ELb0ELb0ELb0ELb1ELb0ELb1ELb0EEENS1_21CollectiveEpilogueFwdINS6_IJS8_SA_S9_EEENS6_IJNS7_ILi1EEESI_SI_EEESC_SE_Li128ELb0ELb1ELb0ELb0EEENS1_30DynamicPersistentTileSchedulerILi128ELi128ELb0ELb1ELb0EEEEEEEEEvNT_6ParamsE,"a",@progbits
	.sectionflags	@""
	.align	4
.nv.constant0._ZN7cutlass13device_kernelIN5flash19enable_sm80_to_sm89INS1_16FlashAttnFwdSm80INS1_25CollectiveMainloopFwdSm80ILi4ELi1ELb0EN4cute5tupleIJNS5_1CILi128EEENS7_ILi112EEENS7_ILi64EEEEEELi64ENS_6half_tEfNS_4arch4Sm80ELb1ELb0ELb0ELb0ELb1ELb0ELb1ELb0EEENS1_21CollectiveEpilogueFwdINS6_IJS8_SA_S9_EEENS6_IJNS7_ILi1EEESI_SI_EEESC_SE_Li128ELb0ELb1ELb0ELb0EEENS1_30DynamicPersistentTileSchedulerILi128ELi128ELb0ELb1ELb0EEEEEEEEEvNT_6ParamsE:
	.zero		1416


//--------------------- .nv.constant0._ZN7cutlass13device_kernelIN5flash19enable_sm80_to_sm89INS1_16FlashAttnFwdSm80INS1_25CollectiveMainloopFwdSm80ILi4ELi1ELb0EN4cute5tupleIJNS5_1CILi128EEENS7_ILi112EEENS7_ILi64EEEEEELi64ENS_6half_tEfNS_4arch4Sm80ELb1ELb0ELb0ELb1ELb1ELb0ELb1ELb0EEENS1_21CollectiveEpilogueFwdINS6_IJS8_SA_S9_EEENS6_IJNS7_ILi1EEESI_SI_EEESC_SE_Li128ELb1ELb1ELb0ELb0EEENS1_19SingleTileSchedulerILb1ELb0ELb1ELi128EEEEEEEEEvNT_6ParamsE --------------------------
	.section	.nv.constant0._ZN7cutlass13device_kernelIN5flash19enable_sm80_to_sm89INS1_16FlashAttnFwdSm80INS1_25CollectiveMainloopFwdSm80ILi4ELi1ELb0EN4cute5tupleIJNS5_1CILi128EEENS7_ILi112EEENS7_ILi64EEEEEELi64ENS_6half_tEfNS_4arch4Sm80ELb1ELb0ELb0ELb1ELb1ELb0ELb1ELb0EEENS1_21CollectiveEpilogueFwdINS6_IJS8_SA_S9_EEENS6_IJNS7_ILi1EEESI_SI_EEESC_SE_Li128ELb1ELb1ELb0ELb0EEENS1_19SingleTileSchedulerILb1ELb0ELb1ELi128EEEEEEEEEvNT_6ParamsE,"a",@progbits
	.sectionflags	@""
	.align	4
.nv.constant0._ZN7cutlass13device_kernelIN5flash19enable_sm80_to_sm89INS1_16FlashAttnFwdSm80INS1_25CollectiveMainloopFwdSm80ILi4ELi1ELb0EN4cute5tupleIJNS5_1CILi128EEENS7_ILi112EEENS7_ILi64EEEEEELi64ENS_6half_tEfNS_4arch4Sm80ELb1ELb0ELb0ELb1ELb1ELb0ELb1ELb0EEENS1_21CollectiveEpilogueFwdINS6_IJS8_SA_S9_EEENS6_IJNS7_ILi1EEESI_SI_EEESC_SE_Li128ELb1ELb1ELb0ELb0EEENS1_19SingleTileSchedulerILb1ELb0ELb1ELi128EEEEEEEEEvNT_6ParamsE:
	.zero		1400


//--------------------- .nv.constant0._ZN7cutlass13device_kernelIN5flash19enable_sm80_to_sm89INS1_16FlashAttnFwdSm80INS1_25CollectiveMainloopFwdSm80ILi4ELi1ELb0EN4cute5tupleIJNS5_1CILi128EEENS7_ILi112EEENS7_ILi64EEEEEELi64ENS_6half_tEfNS_4arch4Sm80ELb1ELb0ELb0ELb1ELb1ELb1ELb1ELb0EEENS1_21CollectiveEpilogueFwdINS6_IJS8_SA_S9_EEENS6_IJNS7_ILi1EEESI_SI_EEESC_SE_Li128ELb1ELb1ELb0ELb0EEENS1_19SingleTileSchedulerILb1ELb0ELb1ELi128EEEEEEEEEvNT_6ParamsE --------------------------
	.section	.nv.constant0._ZN7cutlass13device_kernelIN5flash19enable_sm80_to_sm89INS1_16FlashAttnFwdSm80INS1_25CollectiveMainloopFwdSm80ILi4ELi1ELb0EN4cute5tupleIJNS5_1CILi128EEENS7_ILi112EEENS7_ILi64EEEEEELi64ENS_6half_tEfNS_4arch4Sm80ELb1ELb0ELb0ELb1ELb1ELb1ELb1ELb0EEENS1_21CollectiveEpilogueFwdINS6_IJS8_SA_S9_EEENS6_IJNS7_ILi1EEESI_SI_EEESC_SE_Li128ELb1ELb1ELb0ELb0EEENS1_19SingleTileSchedulerILb1ELb0ELb1ELi128EEEEEEEEEvNT_6ParamsE,"a",@progbits
	.sectionflags	@""
	.align	4
.nv.constant0._ZN7cutlass13device_kernelIN5flash19enable_sm80_to_sm89INS1_16FlashAttnFwdSm80INS1_25CollectiveMainloopFwdSm80ILi4ELi1ELb0EN4cute5tupleIJNS5_1CILi128EEENS7_ILi112EEENS7_ILi64EEEEEELi64ENS_6half_tEfNS_4arch4Sm80ELb1ELb0ELb0ELb1ELb1ELb1ELb1ELb0EEENS1_21CollectiveEpilogueFwdINS6_IJS8_SA_S9_EEENS6_IJNS7_ILi1EEESI_SI_EEESC_SE_Li128ELb1ELb1ELb0ELb0EEENS1_19SingleTileSchedulerILb1ELb0ELb1ELi128EEEEEEEEEvNT_6ParamsE:
	.zero		1400


//--------------------- .text._ZN7cutlass13device_kernelIN5flash19enable_sm80_to_sm89INS1_16FlashAttnFwdSm80INS1_25CollectiveMainloopFwdSm80ILi4ELi1ELb0EN4cute5tupleIJNS5_1CILi128EEENS7_ILi112EEENS7_ILi64EEEEEELi64ENS_6half_tEfNS_4arch4Sm80ELb0ELb0ELb1ELb0ELb1ELb0ELb1ELb0EEENS1_21CollectiveEpilogueFwdINS6_IJS8_SA_S9_EEENS6_IJNS7_ILi1EEESI_SI_EEESC_SE_Li128ELb0ELb1ELb0ELb0EEENS1_19SingleTileSchedulerILb0ELb0ELb1ELi128EEEEEEEEEvNT_6ParamsE --------------------------
	.section	.text._ZN7cutlass13device_kernelIN5flash19enable_sm80_to_sm89INS1_16FlashAttnFwdSm80INS1_25CollectiveMainloopFwdSm80ILi4ELi1ELb0EN4cute5tupleIJNS5_1CILi128EEENS7_ILi112EEENS7_ILi64EEEEEELi64ENS_6half_tEfNS_4arch4Sm80ELb0ELb0ELb1ELb0ELb1ELb0ELb1ELb0EEENS1_21CollectiveEpilogueFwdINS6_IJS8_SA_S9_EEENS6_IJNS7_ILi1EEESI_SI_EEESC_SE_Li128ELb0ELb1ELb0ELb0EEENS1_19SingleTileSchedulerILb0ELb0ELb1ELi128EEEEEEEEEvNT_6ParamsE,"ax",@progbits
	.sectioninfo	@"SHI_REGISTERS=255"
	.align	128
.text._ZN7cutlass13device_kernelIN5flash19enable_sm80_to_sm89INS1_16FlashAttnFwdSm80INS1_25CollectiveMainloopFwdSm80ILi4ELi1ELb0EN4cute5tupleIJNS5_1CILi128EEENS7_ILi112EEENS7_ILi64EEEEEELi64ENS_6half_tEfNS_4arch4Sm80ELb0ELb0ELb1ELb0ELb1ELb0ELb1ELb0EEENS1_21CollectiveEpilogueFwdINS6_IJS8_SA_S9_EEENS6_IJNS7_ILi1EEESI_SI_EEESC_SE_Li128ELb0ELb1ELb0ELb0EEENS1_19SingleTileSchedulerILb0ELb0ELb1ELi128EEEEEEEEEvNT_6ParamsE:
        .type           _ZN7cutlass13device_kernelIN5flash19enable_sm80_to_sm89INS1_16FlashAttnFwdSm80INS1_25CollectiveMainloopFwdSm80ILi4ELi1ELb0EN4cute5tupleIJNS5_1CILi128EEENS7_ILi112EEENS7_ILi64EEEEEELi64ENS_6half_tEfNS_4arch4Sm80ELb0ELb0ELb1ELb0ELb1ELb0ELb1ELb0EEENS1_21CollectiveEpilogueFwdINS6_IJS8_SA_S9_EEENS6_IJNS7_ILi1EEESI_SI_EEESC_SE_Li128ELb0ELb1ELb0ELb0EEENS1_19SingleTileSchedulerILb0ELb0ELb1ELi128EEEEEEEEEvNT_6ParamsE,@function
        .size           _ZN7cutlass13device_kernelIN5flash19enable_sm80_to_sm89INS1_16FlashAttnFwdSm80INS1_25CollectiveMainloopFwdSm80ILi4ELi1ELb0EN4cute5tupleIJNS5_1CILi128EEENS7_ILi112EEENS7_ILi64EEEEEELi64ENS_6half_tEfNS_4arch4Sm80ELb0ELb0ELb1ELb0ELb1ELb0ELb1ELb0EEENS1_21CollectiveEpilogueFwdINS6_IJS8_SA_S9_EEENS6_IJNS7_ILi1EEESI_SI_EEESC_SE_Li128ELb0ELb1ELb0ELb0EEENS1_19SingleTileSchedulerILb0ELb0ELb1ELi128EEEEEEEEEvNT_6ParamsE,(.L_x_1596 - _ZN7cutlass13device_kernelIN5flash19enable_sm80_to_sm89INS1_16FlashAttnFwdSm80INS1_25CollectiveMainloopFwdSm80ILi4ELi1ELb0EN4cute5tupleIJNS5_1CILi128EEENS7_ILi112EEENS7_ILi64EEEEEELi64ENS_6half_tEfNS_4arch4Sm80ELb0ELb0ELb1ELb0ELb1ELb0ELb1ELb0EEENS1_21CollectiveEpilogueFwdINS6_IJS8_SA_S9_EEENS6_IJNS7_ILi1EEESI_SI_EEESC_SE_Li128ELb0ELb1ELb0ELb0EEENS1_19SingleTileSchedulerILb0ELb0ELb1ELi128EEEEEEEEEvNT_6ParamsE)
        .other          _ZN7cutlass13device_kernelIN5flash19enable_sm80_to_sm89INS1_16FlashAttnFwdSm80INS1_25CollectiveMainloopFwdSm80ILi4ELi1ELb0EN4cute5tupleIJNS5_1CILi128EEENS7_ILi112EEENS7_ILi64EEEEEELi64ENS_6half_tEfNS_4arch4Sm80ELb0ELb0ELb1ELb0ELb1ELb0ELb1ELb0EEENS1_21CollectiveEpilogueFwdINS6_IJS8_SA_S9_EEENS6_IJNS7_ILi1EEESI_SI_EEESC_SE_Li128ELb0ELb1ELb0ELb0EEENS1_19SingleTileSchedulerILb0ELb0ELb1ELi128EEEEEEEEEvNT_6ParamsE,@"STO_CUDA_ENTRY STV_DEFAULT"
_ZN7cutlass13device_kernelIN5flash19enable_sm80_to_sm89INS1_16FlashAttnFwdSm80INS1_25CollectiveMainloopFwdSm80ILi4ELi1ELb0EN4cute5tupleIJNS5_1CILi128EEENS7_ILi112EEENS7_ILi64EEEEEELi64ENS_6half_tEfNS_4arch4Sm80ELb0ELb0ELb1ELb0ELb1ELb0ELb1ELb0EEENS1_21CollectiveEpilogueFwdINS6_IJS8_SA_S9_EEENS6_IJNS7_ILi1EEESI_SI_EEESC_SE_Li128ELb0ELb1ELb0ELb0EEENS1_19SingleTileSchedulerILb0ELb0ELb1ELi128EEEEEEEEEvNT_6ParamsE:
[----:B------:R-:W-:-:S03]  /*0000*/  MOV R1, c[0x0][0x28] ;  /* 0x00000a0000017a02 */ /* 0x000fc60000000f00 */
[----:B------:R-:W1:Y:S01]  /*0010*/  S2UR UR14, SR_CTAID.Z ;  /* 0x00000000000e79c3 */ /* 0x000e620000002700 */
[----:B------:R-:W-:Y:S02]  /*0020*/  IADD3 R1, R1, -0x78, RZ ;  /* 0xffffff8801017810 */ /* 0x000fe40007ffe0ff */
[----:B-1----:R-:W-:-:S13]  /*0030*/  ISETP.LE.AND P0, PT, RZ, UR14, PT ;  /* 0x0000000eff007c0c */ /* 0x002fda000bf03270 */
[----:B------:R-:W-:Y:S05]  /*0040*/  @!P0 EXIT ;  /* 0x000000000000894d */ /* 0x000fea0003800000 */
[----:B------:R-:W-:Y:S02]  /*0050*/  ULDC.64 UR4, c[0x0][0x340] ;  /* 0x0000d00000047ab9 */ /* 0x000fe40000000a00 */
[----:B------:R-:W-:Y:S02]  /*0060*/  UISETP.NE.U32.AND UP1, UPT, URZ, UR4, UPT ;  /* 0x000000043f00728c */ /* 0x000fe4000bf25070 */
[----:B------:R-:W-:Y:S02]  /*0070*/  ULDC.64 UR8, c[0x0][0x340] ;  /* 0x0000d00000087ab9 */ /* 0x000fe40000000a00 */
[----:B------:R-:W-:Y:S02]  /*0080*/  UISETP.NE.AND.EX UP1, UPT, URZ, UR5, UPT, UP1 ;  /* 0x000000053f00728c */ /* 0x000fe4000bf25310 */
[----:B------:R-:W-:Y:S02]  /*0090*/  ULDC.64 UR12, c[0x0][0x118] ;  /* 0x00004600000c7ab9 */ /* 0x000fe40000000a00 */
[----:B------:R-:W-:-:S02]  /*00a0*/  ULDC.64 UR4, c[0x0][0x370] ;  /* 0x0000dc0000047ab9 */ /* 0x000fc40000000a00 */
[----:B------:R-:W-:Y:S01]  /*00b0*/  PLOP3.LUT P1, PT, PT, PT, UP1, 0x80, 0x0 ;  /* 0x000000000000781c */ /* 0x000fe20003f2f018 */
[----:B------:R-:W-:-:S04]  /*00c0*/  UISETP.NE.U32.AND UP0, UPT, URZ, UR4, UPT ;  /* 0x000000043f00728c */ /* 0x000fc8000bf05070 */
[----:B------:R-:W-:Y:S02]  /*00d0*/  @UP1 UMOV UR6, 0x4 ;  /* 0x0000000400061882 */ /* 0x000fe40000000000 */
[----:B------:R-:W-:Y:S02]  /*00e0*/  @UP1 UIMAD.WIDE UR6, UR14, UR6, UR8 ;  /* 0x000000060e0612a5 */ /* 0x000fe4000f8e0208 */
[----:B------:R-:W-:-:S04]  /*00f0*/  UISETP.NE.AND.EX UP0, UPT, URZ, UR5, UPT, UP0 ;  /* 0x000000053f00728c */ /* 0x000fc8000bf05300 */
[----:B------:R-:W-:Y:S02]  /*0100*/  IMAD.U32 R2, RZ, RZ, UR6 ;  /* 0x00000006ff027e24 */ /* 0x000fe4000f8e00ff */
[----:B------:R-:W-:Y:S01]  /*0110*/  IMAD.U32 R3, RZ, RZ, UR7 ;  /* 0x00000007ff037e24 */ /* 0x000fe2000f8e00ff */
[----:B------:R-:W-:Y:S01]  /*0120*/  ULDC.64 UR6, c[0x0][0x370] ;  /* 0x0000dc0000067ab9 */ /* 0x000fe20000000a00 */
[----:B------:R-:W-:-:S03]  /*0130*/  PLOP3.LUT P2, PT, PT, PT, UP0, 0x80, 0x0 ;  /* 0x000000000000781c */ /* 0x000fc60003f4f008 */
[----:B------:R1:W2:Y:S01]  /*0140*/  @P1 LDG.E R12, [R2.64] ;  /* 0x0000000c020c1981 */ /* 0x0002a2000c1e1900 */
[----:B------:R-:W-:Y:S02]  /*0150*/  @UP0 UMOV UR4, 0x4 ;  /* 0x0000000400040882 */ /* 0x000fe40000000000 */
[----:B------:R-:W-:-:S06]  /*0160*/  @UP0 UIMAD.WIDE UR4, UR14, UR4, UR6 ;  /* 0x000000040e0402a5 */ /* 0x000fcc000f8e0206 */
[----:B-1----:R-:W-:Y:S02]  /*0170*/  IMAD.U32 R2, RZ, RZ, UR4 ;  /* 0x00000004ff027e24 */ /* 0x002fe4000f8e00ff */
[----:B------:R-:W-:Y:S01]  /*0180*/  IMAD.U32 R3, RZ, RZ, UR5 ;  /* 0x00000005ff037e24 */ /* 0x000fe2000f8e00ff */
[----:B------:R-:W1:Y:S01]  /*0190*/  S2R R41, SR_TID.X ;  /* 0x0000000000297919 */ /* 0x000e620000002100 */
[----:B------:R-:W3:Y:S03]  /*01a0*/  S2UR UR7, SR_CTAID.Y ;  /* 0x00000000000779c3 */ /* 0x000ee60000002600 */
[----:B------:R-:W4:Y:S01]  /*01b0*/  S2R R13, SR_CTAID.X ;  /* 0x00000000000d7919 */ /* 0x000f220000002500 */
[----:B------:R-:W-:Y:S01]  /*01c0*/  IMAD.MOV.U32 R19, RZ, RZ, c[0x0][0x2c4] ;  /* 0x0000b100ff137624 */ /* 0x000fe200078e00ff */
[----:B------:R-:W-:Y:S02]  /*01d0*/  ULDC.64 UR4, c[0x0][0x1b8] ;  /* 0x00006e0000047ab9 */ /* 0x000fe40000000a00 */
[----:B------:R5:W2:Y:S01]  /*01e0*/  @P2 LDG.E R14, [R2.64] ;  /* 0x0000000c020e2981 */ /* 0x000aa2000c1e1900 */
[----:B------:R-:W-:Y:S01]  /*01f0*/  USHF.R.S32.HI UR9, URZ, 0x1f, UR14 ;  /* 0x0000001f3f097899 */ /* 0x000fe2000801140e */
[C---:B------:R-:W-:Y:S01]  /*0200*/  ISETP.NE.AND P0, PT, R19.reuse, 0x1, PT ;  /* 0x000000011300780c */ /* 0x040fe20003f05270 */
[----:B------:R-:W-:-:S02]  /*0210*/  IMAD R19, R19, c[0x0][0x168], RZ ;  /* 0x00005a0013137a24 */ /* 0x000fc400078e02ff */
[----:B------:R-:W-:Y:S01]  /*0220*/  IMAD.MOV.U32 R248, RZ, RZ, RZ ;  /* 0x000000fffff87224 */ /* 0x000fe200078e00ff */
[----:B-1----:R-:W-:Y:S01]  /*0230*/  SHF.R.S32.HI R24, RZ, 0x1f, R41 ;  /* 0x0000001fff187819 */ /* 0x002fe20000011429 */
[----:B---3--:R-:W-:Y:S02]  /*0240*/  USHF.R.S32.HI UR6, URZ, 0x1f, UR7 ;  /* 0x0000001f3f067899 */ /* 0x008fe40008011407 */
[----:B------:R-:W-:Y:S01]  /*0250*/  UIMAD.WIDE.U32 UR10, UR7, UR4, URZ ;  /* 0x00000004070a72a5 */ /* 0x000fe2000f8e003f */
[CC--:B------:R-:W-:Y:S01]  /*0260*/  LEA.HI R9, R24.reuse, R41.reuse, RZ, 0x6 ;  /* 0x0000002918097211 */ /* 0x0c0fe200078f30ff */
[----:B------:R-:W-:Y:S01]  /*0270*/  UIMAD UR8, UR6, UR4, URZ ;  /* 0x00000004060872a4 */ /* 0x000fe2000f8e023f */
[----:B-----5:R-:W-:-:S03]  /*0280*/  LEA.HI R2, R24, R41, RZ, 0x3 ;  /* 0x0000002918027211 */ /* 0x020fc600078f18ff */
[----:B------:R-:W-:Y:S01]  /*0290*/  UIMAD UR8, UR7, UR5, UR8 ;  /* 0x00000005070872a4 */ /* 0x000fe2000f8e0208 */
[----:B------:R-:W-:Y:S02]  /*02a0*/  LOP3.LUT R0, R2, 0xfffffff8, RZ, 0xc0, !PT ;  /* 0xfffffff802007812 */ /* 0x000fe400078ec0ff */
[----:B------:R-:W-:Y:S01]  /*02b0*/  ULDC.64 UR4, c[0x0][0x1c0] ;  /* 0x0000700000047ab9 */ /* 0x000fe20000000a00 */
[----:B------:R-:W-:Y:S01]  /*02c0*/  SHF.R.S32.HI R17, RZ, 0x3, R2 ;  /* 0x00000003ff117819 */ /* 0x000fe20000011402 */
[----:B------:R-:W-:Y:S01]  /*02d0*/  UIADD3 UR11, UR11, UR8, URZ ;  /* 0x000000080b0b7290 */ /* 0x000fe2000fffe03f */
[----:B------:R-:W-:Y:S01]  /*02e0*/  IMAD.IADD R16, R41, 0x1, -R0 ;  /* 0x0000000129107824 */ /* 0x000fe200078e0a00 */
[----:B------:R-:W-:Y:S02]  /*02f0*/  UIMAD UR9, UR9, UR4, URZ ;  /* 0x00000004090972a4 */ /* 0x000fe4000f8e023f */
[----:B------:R-:W-:Y:S01]  /*0300*/  UIMAD.WIDE.U32 UR10, UR14, UR4, UR10 ;  /* 0x000000040e0a72a5 */ /* 0x000fe2000f8e000a */
[C---:B------:R-:W-:Y:S01]  /*0310*/  IMAD R193, R16.reuse, 0x10, R17 ;  /* 0x0000001010c17824 */ /* 0x040fe200078e0211 */
[----:B------:R-:W-:Y:S01]  /*0320*/  UIMAD UR5, UR14, UR5, UR9 ;  /* 0x000000050e0572a4 */ /* 0x000fe2000f8e0209 */
[----:B------:R-:W-:Y:S01]  /*0330*/  IMAD.SHL.U32 R92, R16, 0x8, RZ ;  /* 0x00000008105c7824 */ /* 0x000fe200078e00ff */
[----:B------:R-:W-:Y:S01]  /*0340*/  ULDC UR4, c[0x0][0x2ac] ;  /* 0x0000ab0000047ab9 */ /* 0x000fe20000000800 */
[----:B----4-:R-:W-:Y:S01]  /*0350*/  IMAD R7, R13, 0x80, R193 ;  /* 0x000000800d077824 */ /* 0x010fe200078e02c1 */
[----:B------:R-:W-:Y:S01]  /*0360*/  UIADD3 UR5, UR11, UR5, URZ ;  /* 0x000000050b057290 */ /* 0x000fe2000fffe03f */
[----:B------:R-:W-:Y:S01]  /*0370*/  IMAD.U32 R3, RZ, RZ, UR11 ;  /* 0x0000000bff037e24 */ /* 0x000fe2000f8e00ff */
[----:B------:R-:W-:Y:S01]  /*0380*/  STL [R1+0x24], R193 ;  /* 0x000024c101007387 */ /* 0x000fe20000100800 */
[----:B------:R-:W-:Y:S01]  /*0390*/  @P0 IMAD.HI.U32 R0, R7, c[0x0][0x2c8], RZ ;  /* 0x0000b20007000a27 */ /* 0x000fe200078e00ff */
[----:B------:R-:W-:Y:S01]  /*03a0*/  ISETP.GE.AND P5, PT, R92, c[0x0][0x198], PT ;  /* 0x000066005c007a0c */ /* 0x000fe20003fa6270 */
[----:B------:R-:W-:Y:S01]  /*03b0*/  UMOV UR11, URZ ;  /* 0x0000003f000b7c82 */ /* 0x000fe20008000000 */
[----:B------:R1:W-:Y:S01]  /*03c0*/  STL [R1+0x30], R7 ;  /* 0x0000300701007387 */ /* 0x0003e20000100800 */
[----:B------:R-:W-:Y:S01]  /*03d0*/  IMAD.MOV.U32 R4, RZ, RZ, R7 ;  /* 0x000000ffff047224 */ /* 0x000fe200078e0007 */
[----:B------:R-:W-:Y:S01]  /*03e0*/  @P0 SHF.R.U32.HI R4, RZ, c[0x0][0x2cc], R0 ;  /* 0x0000b300ff040a19 */ /* 0x000fe20000011600 */
[----:B------:R-:W-:Y:S01]  /*03f0*/  IMAD.U32 R2, RZ, RZ, UR10 ;  /* 0x0000000aff027e24 */ /* 0x000fe2000f8e00ff */
[----:B------:R-:W-:Y:S01]  /*0400*/  SHF.R.S32.HI R192, RZ, 0x1f, R92 ;  /* 0x0000001fffc07819 */ /* 0x000fe2000001145c */
[----:B------:R-:W-:Y:S01]  /*0410*/  IMAD.U32 R3, RZ, RZ, UR5 ;  /* 0x00000005ff037e24 */ /* 0x000fe2000f8e00ff */
[--C-:B------:R-:W-:Y:S01]  /*0420*/  SHF.R.S32.HI R5, RZ, 0x1f, R4.reuse ;  /* 0x0000001fff057819 */ /* 0x100fe20000011404 */
[----:B------:R-:W-:Y:S01]  /*0430*/  IMAD.MOV R0, RZ, RZ, -R4 ;  /* 0x000000ffff007224 */ /* 0x000fe200078e0a04 */
[----:B------:R-:W-:Y:S01]  /*0440*/  ULDC UR10, c[0x0][0x1d0] ;  /* 0x00007400000a7ab9 */ /* 0x000fe20000000800 */
[----:B------:R-:W-:Y:S01]  /*0450*/  IMAD.WIDE.U32 R2, R4, c[0x0][0x1b0], R2 ;  /* 0x00006c0004027a25 */ /* 0x000fe200078e0002 */
[----:B------:R-:W-:-:S02]  /*0460*/  UIMAD UR10, UR4, UR10, URZ ;  /* 0x0000000a040a72a4 */ /* 0x000fc4000f8e023f */
[----:B------:R-:W-:Y:S01]  /*0470*/  UMOV UR8, 0x70 ;  /* 0x0000007000087882 */ /* 0x000fe20000000000 */
[----:B------:R-:W-:Y:S01]  /*0480*/  IMAD R6, R5, c[0x0][0x1b0], RZ ;  /* 0x00006c0005067a24 */ /* 0x000fe200078e02ff */
[----:B------:R-:W-:Y:S01]  /*0490*/  UIADD3 UR5, UR10, 0x6f, URZ ;  /* 0x0000006f0a057890 */ /* 0x000fe2000fffe03f */
[----:B------:R-:W-:Y:S01]  /*04a0*/  IMAD R5, R0, c[0x0][0x2c4], R7 ;  /* 0x0000b10000057a24 */ /* 0x000fe200078e0207 */
[----:B------:R-:W-:Y:S01]  /*04b0*/  UMOV UR4, URZ ;  /* 0x0000003f00047c82 */ /* 0x000fe20008000000 */
[----:B------:R-:W-:Y:S01]  /*04c0*/  IMAD R0, R4, c[0x0][0x1b4], R6 ;  /* 0x00006d0004007a24 */ /* 0x000fe200078e0206 */
[----:B------:R-:W-:Y:S01]  /*04d0*/  UIMAD.WIDE UR4, UR5, -0x6db6db6d, UR4 ;  /* 0x92492493050478a5 */ /* 0x000fe2000f8e0204 */
[----:B------:R-:W-:Y:S01]  /*04e0*/  IMAD R13, R13, 0x80, R17 ;  /* 0x000000800d0d7824 */ /* 0x000fe200078e0211 */
[----:B------:R-:W-:Y:S01]  /*04f0*/  SHF.R.S32.HI R4, RZ, 0x1f, R5 ;  /* 0x0000001fff047819 */ /* 0x000fe20000011405 */
[----:B------:R-:W-:Y:S01]  /*0500*/  IMAD.IADD R3, R3, 0x1, R0 ;  /* 0x0000000103037824 */ /* 0x000fe200078e0200 */
[----:B------:R-:W-:-:S02]  /*0510*/  USHF.R.U32.HI UR9, URZ, 0x1f, UR5 ;  /* 0x0000001f3f097899 */ /* 0x000fc40008011605 */
[CC--:B------:R-:W-:Y:S01]  /*0520*/  ISETP.GE.AND P6, PT, R13.reuse, R19.reuse, PT ;  /* 0x000000130d00720c */ /* 0x0c0fe20003fc6270 */
[----:B------:R-:W-:Y:S01]  /*0530*/  IMAD R0, R4, c[0x0][0x1a8], RZ ;  /* 0x00006a0004007a24 */ /* 0x000fe200078e02ff */
[----:B------:R-:W-:Y:S01]  /*0540*/  IADD3 R10, R13, 0x10, RZ ;  /* 0x000000100d0a7810 */ /* 0x000fe20007ffe0ff */
[----:B------:R-:W-:Y:S01]  /*0550*/  IMAD.WIDE.U32 R2, R5, c[0x0][0x1a8], R2 ;  /* 0x00006a0005027a25 */ /* 0x000fe200078e0002 */
[----:B------:R-:W-:Y:S01]  /*0560*/  IADD3 R11, R13, 0x20, RZ ;  /* 0x000000200d0b7810 */ /* 0x000fe20007ffe0ff */
[----:B------:R-:W-:Y:S01]  /*0570*/  ULEA.HI.SX32 UR9, UR5, UR9, 0x1a ;  /* 0x0000000905097291 */ /* 0x000fe2000f8fd23f */
[-C--:B------:R-:W-:Y:S01]  /*0580*/  ISETP.GE.AND P3, PT, R10, R19.reuse, PT ;  /* 0x000000130a00720c */ /* 0x080fe20003f66270 */
[----:B------:R-:W-:Y:S01]  /*0590*/  IMAD R0, R5, c[0x0][0x1ac], R0 ;  /* 0x00006b0005007a24 */ /* 0x000fe200078e0200 */
[----:B-1----:R-:W-:Y:S01]  /*05a0*/  LEA R7, P0, R2, c[0x0][0x160], 0x1 ;  /* 0x0000580002077a11 */ /* 0x002fe200078008ff */
[----:B------:R-:W-:Y:S01]  /*05b0*/  IMAD.MOV.U32 R10, RZ, RZ, c[0x0][0x2b8] ;  /* 0x0000ae00ff0a7624 */ /* 0x000fe200078e00ff */
[----:B------:R-:W-:Y:S01]  /*05c0*/  ISETP.GE.AND P4, PT, R11, R19, PT ;  /* 0x000000130b00720c */ /* 0x000fe20003f86270 */
[----:B------:R-:W-:Y:S01]  /*05d0*/  IMAD.IADD R0, R3, 0x1, R0 ;  /* 0x0000000103007824 */ /* 0x000fe200078e0200 */
[----:B------:R-:W-:Y:S01]  /*05e0*/  IADD3 R11, R13, 0x50, RZ ;  /* 0x000000500d0b7810 */ /* 0x000fe20007ffe0ff */
[----:B------:R-:W1:Y:S01]  /*05f0*/  SHFL.IDX PT, R3, R7, RZ, 0x181f ;  /* 0x00181fff07037589 */ /* 0x000e6200000e0000 */
[----:B------:R-:W-:-:S02]  /*0600*/  UIMAD UR8, UR9, UR8, -0x70 ;  /* 0xffffff90090874a4 */ /* 0x000fc4000f8e0208 */
[----:B------:R-:W-:Y:S01]  /*0610*/  LEA.HI.X R6, R2, c[0x0][0x164], R0, 0x1, P0 ;  /* 0x0000590002067a11 */ /* 0x000fe200000f0c00 */
[----:B------:R-:W-:Y:S01]  /*0620*/  IMAD.SHL.U32 R0, R17, 0x40, RZ ;  /* 0x0000004011007824 */ /* 0x000fe200078e00ff */
[----:B------:R-:W-:Y:S01]  /*0630*/  SHFL.IDX PT, R4, R7, 0x1, 0x181f ;  /* 0x00381f0007047f89 */ /* 0x000fe200000e0000 */
[----:B------:R-:W-:-:S03]  /*0640*/  ULDC.64 UR4, c[0x0][0x2b0] ;  /* 0x0000ac0000047ab9 */ /* 0x000fc60000000a00 */
[----:B------:R-:W3:Y:S01]  /*0650*/  SHFL.IDX PT, R5, R6, RZ, 0x181f ;  /* 0x00181fff06057589 */ /* 0x000ee200000e0000 */
[----:B------:R-:W-:-:S03]  /*0660*/  LOP3.LUT R0, R0, 0x1c0, RZ, 0xc0, !PT ;  /* 0x000001c000007812 */ /* 0x000fc600078ec0ff */
[----:B------:R-:W4:Y:S01]  /*0670*/  SHFL.IDX PT, R8, R6, 0x1, 0x181f ;  /* 0x00381f0006087f89 */ /* 0x000f2200000e0000 */
[----:B------:R-:W-:Y:S02]  /*0680*/  SHF.R.U32.HI R2, RZ, 0x3, R0 ;  /* 0x00000003ff027819 */ /* 0x000fe40000011600 */
[----:B------:R-:W-:Y:S01]  /*0690*/  LOP3.LUT R0, R0, 0x38, R92, 0xf8, !PT ;  /* 0x0000003800007812 */ /* 0x000fe200078ef85c */
[----:B------:R-:W-:Y:S03]  /*06a0*/  SHFL.IDX PT, R15, R6, 0x5, 0x181f ;  /* 0x00b81f00060f7f89 */ /* 0x000fe600000e0000 */
[----:B------:R-:W-:Y:S01]  /*06b0*/  LOP3.LUT R0, R0, R2, RZ, 0x3c, !PT ;  /* 0x0000000200007212 */ /* 0x000fe200078e3cff */
[----:B------:R-:W-:Y:S01]  /*06c0*/  IMAD.SHL.U32 R2, R9, 0x8, RZ ;  /* 0x0000000809027824 */ /* 0x000fe200078e00ff */
[----:B------:R-:W-:Y:S04]  /*06d0*/  SHFL.IDX PT, R18, R6, 0x7, 0x181f ;  /* 0x00f81f0006127f89 */ /* 0x000fe800000e0000 */
[----:B------:R-:W-:Y:S01]  /*06e0*/  LOP3.LUT R191, R0, 0xfffffe00, R2, 0xf8, !PT ;  /* 0xfffffe0000bf7812 */ /* 0x000fe200078ef802 */
[----:B------:R-:W-:Y:S01]  /*06f0*/  SHFL.IDX PT, R9, R7, 0x2, 0x181f ;  /* 0x00581f0007097f89 */ /* 0x000fe200000e0000 */
[----:B-1----:R-:W-:-:S03]  /*0700*/  @!P6 LEA R2, P0, R92, R3, 0x1 ;  /* 0x000000035c02e211 */ /* 0x002fc600078008ff */
[----:B------:R-:W-:Y:S01]  /*0710*/  @!P6 IMAD.SHL.U32 R0, R191, 0x2, RZ ;  /* 0x00000002bf00e824 */ /* 0x000fe200078e00ff */
[----:B--2---:R1:W2:Y:S01]  /*0720*/  @P1 R2UR UR15, R12 ;  /* 0x000000000c0f13c2 */ /* 0x0042a200000e0000 */
[----:B---3--:R-:W-:Y:S01]  /*0730*/  @!P6 LEA.HI.X R3, R92, R5, R192, 0x1, P0 ;  /* 0x000000055c03e211 */ /* 0x008fe200000f0cc0 */
[----:B--2---:R-:W-:Y:S01]  /*0740*/  @!UP1 UMOV UR15, UR14 ;  /* 0x0000000e000f9c82 */ /* 0x004fe20008000000 */
[----:B------:R-:W-:Y:S01]  /*0750*/  ISETP.NE.AND P0, PT, R10, 0x1, PT ;  /* 0x000000010a00780c */ /* 0x000fe20003f05270 */
[----:B------:R-:W-:Y:S01]  /*0760*/  SHFL.IDX PT, R5, R6, 0x3, 0x181f ;  /* 0x00781f0006057f89 */ /* 0x000fe200000e0000 */
[----:B------:R-:W-:Y:S02]  /*0770*/  USHF.R.S32.HI UR14, URZ, 0x1f, UR15 ;  /* 0x0000001f3f0e7899 */ /* 0x000fe4000801140f */
[----:B------:R-:W-:Y:S01]  /*0780*/  UIMAD.WIDE.U32 UR16, UR15, UR4, URZ ;  /* 0x000000040f1072a5 */ /* 0x000fe2000f8e003f */
[----:B------:R2:W-:Y:S01]  /*0790*/  @!P6 LDGSTS.E.BYPASS.LTC128B.128 [R0+0x7100], [R2.64], !P5 ;  /* 0x071000000200efae */ /* 0x0005e2000e901d4c */
[----:B------:R-:W-:-:S03]  /*07a0*/  UIMAD UR14, UR14, UR4, URZ ;  /* 0x000000040e0e72a4 */ /* 0x000fc6000f8e023f */
[----:B------:R-:W-:Y:S01]  /*07b0*/  SHFL.IDX PT, R10, R6, 0x2, 0x181f ;  /* 0x00581f00060a7f89 */ /* 0x000fe200000e0000 */
[----:B------:R-:W-:-:S03]  /*07c0*/  UIMAD UR14, UR15, UR5, UR14 ;  /* 0x000000050f0e72a4 */ /* 0x000fc6000f8e020e */
[----:B------:R-:W-:Y:S01]  /*07d0*/  ULDC.64 UR4, c[0x0][0x1e8] ;  /* 0x00007a0000047ab9 */ /* 0x000fe20000000a00 */
[----:B------:R-:W-:Y:S01]  /*07e0*/  STL [R1+0x28], R191 ;  /* 0x000028bf01007387 */ /* 0x000fe20000100800 */
[----:B------:R-:W-:Y:S01]  /*07f0*/  UIADD3 UR14, UR17, UR14, URZ ;  /* 0x0000000e110e7290 */ /* 0x000fe2000fffe03f */
[----:B-1----:R-:W-:Y:S02]  /*0800*/  IADD3 R12, R13, 0x40, RZ ;  /* 0x000000400d0c7810 */ /* 0x002fe40007ffe0ff */
[C---:B--2---:R-:W-:Y:S01]  /*0810*/  @!P3 LEA R2, P6, R92.reuse, R4, 0x1 ;  /* 0x000000045c02b211 */ /* 0x044fe200078c08ff */
[----:B------:R-:W-:Y:S01]  /*0820*/  @!P3 IMAD.SHL.U32 R0, R191, 0x2, RZ ;  /* 0x00000002bf00b824 */ /* 0x000fe200078e00ff */
[----:B------:R-:W-:Y:S01]  /*0830*/  IADD3 R4, R13, 0x30, RZ ;  /* 0x000000300d047810 */ /* 0x000fe20007ffe0ff */
[----:B------:R1:W2:Y:S01]  /*0840*/  @P2 R2UR UR11, R14 ;  /* 0x000000000e0b23c2 */ /* 0x0002a200000e0000 */
[----:B----4-:R-:W-:Y:S01]  /*0850*/  @!P3 LEA.HI.X R3, R92, R8, R192, 0x1, P6 ;  /* 0x000000085c03b211 */ /* 0x010fe200030f0cc0 */
[----:B------:R-:W-:Y:S01]  /*0860*/  UIMAD UR15, UR6, UR4, URZ ;  /* 0x00000004060f72a4 */ /* 0x000fe2000f8e023f */
[-C--:B------:R-:W-:Y:S01]  /*0870*/  ISETP.GE.AND P6, PT, R4, R19.reuse, PT ;  /* 0x000000130400720c */ /* 0x080fe20003fc6270 */
[----:B------:R-:W-:Y:S04]  /*0880*/  SHFL.IDX PT, R8, R7, 0x4, 0x181f ;  /* 0x00981f0007087f89 */ /* 0x000fe800000e0000 */
[----:B------:R-:W3:Y:S04]  /*0890*/  SHFL.IDX PT, R4, R7, 0x3, 0x181f ;  /* 0x00781f0007047f89 */ /* 0x000ee800000e0000 */
[----:B------:R4:W-:Y:S01]  /*08a0*/  @!P3 LDGSTS.E.BYPASS.LTC128B.128 [R0+0x7900], [R2.64], !P5 ;  /* 0x079000000200bfae */ /* 0x0009e2000e901d4c */
[----:B------:R-:W-:-:S03]  /*08b0*/  ISETP.GE.AND P3, PT, R12, R19, PT ;  /* 0x000000130c00720c */ /* 0x000fc60003f66270 */
[----:B------:R-:W-:Y:S01]  /*08c0*/  SHFL.IDX PT, R12, R6, 0x6, 0x181f ;  /* 0x00d81f00060c7f89 */ /* 0x000fe200000e0000 */
[----:B------:R-:W-:Y:S02]  /*08d0*/  UIMAD.WIDE.U32 UR20, UR7, UR4, URZ ;  /* 0x00000004071472a5 */ /* 0x000fe4000f8e003f */
[----:B------:R-:W-:Y:S01]  /*08e0*/  UIADD3 UR18, UR9, -0x1, URZ ;  /* 0xffffffff09127890 */ /* 0x000fe2000fffe03f */
[----:B------:R-:W-:Y:S04]  /*08f0*/  STL [R1+0x2c], R192 ;  /* 0x00002cc001007387 */ /* 0x000fe80000100800 */
[----:B-1----:R-:W-:Y:S01]  /*0900*/  SHFL.IDX PT, R14, R7, 0x7, 0x181f ;  /* 0x00f81f00070e7f89 */ /* 0x002fe200000e0000 */
[----:B---3--:R-:W-:-:S04]  /*0910*/  @!P6 LEA R4, P2, R92, R4, 0x1 ;  /* 0x000000045c04e211 */ /* 0x008fc800078408ff */
[C-C-:B------:R-:W-:Y:S02]  /*0920*/  @!P6 LEA.HI.X R5, R92.reuse, R5, R192.reuse, 0x1, P2 ;  /* 0x000000055c05e211 */ /* 0x140fe400010f0cc0 */
[C---:B----4-:R-:W-:Y:S01]  /*0930*/  @!P4 LEA R2, P1, R92.reuse, R9, 0x1 ;  /* 0x000000095c02c211 */ /* 0x050fe200078208ff */
[----:B------:R-:W-:Y:S01]  /*0940*/  @!P4 IMAD.SHL.U32 R0, R191, 0x2, RZ ;  /* 0x00000002bf00c824 */ /* 0x000fe200078e00ff */
[----:B------:R-:W1:Y:S02]  /*0950*/  SHFL.IDX PT, R9, R6, 0x4, 0x181f ;  /* 0x00981f0006097f89 */ /* 0x000e6400000e0000 */
[----:B------:R-:W-:Y:S02]  /*0960*/  @!P4 LEA.HI.X R3, R92, R10, R192, 0x1, P1 ;  /* 0x0000000a5c03c211 */ /* 0x000fe400008f0cc0 */
[----:B------:R-:W-:Y:S01]  /*0970*/  ISETP.GE.AND P1, PT, R11, R19, PT ;  /* 0x000000130b00720c */ /* 0x000fe20003f26270 */
[----:B------:R-:W-:Y:S04]  /*0980*/  SHFL.IDX PT, R10, R7, 0x6, 0x181f ;  /* 0x00d81f00070a7f89 */ /* 0x000fe800000e0000 */
[----:B------:R-:W3:Y:S04]  /*0990*/  SHFL.IDX PT, R11, R7, 0x5, 0x181f ;  /* 0x00b81f00070b7f89 */ /* 0x000ee800000e0000 */
[----:B------:R4:W-:Y:S02]  /*09a0*/  @!P4 LDGSTS.E.BYPASS.LTC128B.128 [R0+0x8100], [R2.64], !P5 ;  /* 0x081000000200cfae */ /* 0x0009e4000e901d4c */
[----:B----4-:R-:W-:-:S02]  /*09b0*/  IADD3 R0, R13, 0x60, RZ ;  /* 0x000000600d007810 */ /* 0x010fc40007ffe0ff */
[----:B------:R-:W-:Y:S01]  /*09c0*/  @!P3 LEA R2, P2, R92, R8, 0x1 ;  /* 0x000000085c02b211 */ /* 0x000fe200078408ff */
[C---:B------:R-:W-:Y:S01]  /*09d0*/  @!P6 IMAD.SHL.U32 R8, R191.reuse, 0x2, RZ ;  /* 0x00000002bf08e824 */ /* 0x040fe200078e00ff */
[----:B------:R-:W-:Y:S01]  /*09e0*/  ISETP.GE.AND P4, PT, R0, R19, PT ;  /* 0x000000130000720c */ /* 0x000fe20003f86270 */
[----:B------:R-:W-:Y:S01]  /*09f0*/  @!P3 IMAD.SHL.U32 R0, R191, 0x2, RZ ;  /* 0x00000002bf00b824 */ /* 0x000fe200078e00ff */
[----:B-1----:R-:W-:Y:S02]  /*0a00*/  @!P3 LEA.HI.X R3, R92, R9, R192, 0x1, P2 ;  /* 0x000000095c03b211 */ /* 0x002fe400010f0cc0 */
[----:B------:R1:W-:Y:S04]  /*0a10*/  @!P6 LDGSTS.E.BYPASS.LTC128B.128 [R8+0x8900], [R4.64], !P5 ;  /* 0x089000000408efae */ /* 0x0003e8000e901d4c */
[----:B------:R4:W-:Y:S01]  /*0a20*/  @!P3 LDGSTS.E.BYPASS.LTC128B.128 [R0+0x9100], [R2.64], !P5 ;  /* 0x091000000200bfae */ /* 0x0009e2000e901d4c */
[----:B-1----:R-:W-:-:S02]  /*0a30*/  IADD3 R5, R13, 0x70, RZ ;  /* 0x000000700d057810 */ /* 0x002fc40007ffe0ff */
[----:B----4-:R-:W-:Y:S02]  /*0a40*/  IADD3 R0, R193, UR8, RZ ;  /* 0x00000008c1007c10 */ /* 0x010fe4000fffe0ff */
[----:B---3--:R-:W-:Y:S02]  /*0a50*/  @!P1 LEA R2, P2, R92, R11, 0x1 ;  /* 0x0000000b5c029211 */ /* 0x008fe400078408ff */
[C---:B------:R-:W-:Y:S02]  /*0a60*/  ISETP.GE.AND P6, PT, R0.reuse, UR10, PT ;  /* 0x0000000a00007c0c */ /* 0x040fe4000bfc6270 */
[----:B--2---:R-:W-:Y:S01]  /*0a70*/  IADD3 R9, R0, UR11, RZ ;  /* 0x0000000b00097c10 */ /* 0x004fe2000fffe0ff */
[----:B------:R-:W-:Y:S01]  /*0a80*/  @!P1 IMAD.SHL.U32 R0, R191, 0x2, RZ ;  /* 0x00000002bf009824 */ /* 0x000fe200078e00ff */
[----:B------:R-:W-:Y:S02]  /*0a90*/  ISETP.GT.OR P6, PT, R193, 0x6f, P6 ;  /* 0x0000006fc100780c */ /* 0x000fe400037c4670 */
[----:B------:R-:W-:Y:S01]  /*0aa0*/  ISETP.GE.AND P3, PT, R5, R19, PT ;  /* 0x000000130500720c */ /* 0x000fe20003f66270 */
[----:B------:R-:W-:Y:S01]  /*0ab0*/  @P0 IMAD.HI.U32 R4, R9, c[0x0][0x2bc], RZ ;  /* 0x0000af0009040a27 */ /* 0x000fe200078e00ff */
[----:B------:R-:W-:-:S02]  /*0ac0*/  @!P1 LEA.HI.X R3, R92, R15, R192, 0x1, P2 ;  /* 0x0000000f5c039211 */ /* 0x000fc400010f0cc0 */
[C---:B------:R-:W-:Y:S01]  /*0ad0*/  @!P4 LEA R6, P2, R92.reuse, R10, 0x1 ;  /* 0x0000000a5c06c211 */ /* 0x040fe200078408ff */
[----:B------:R-:W-:Y:S01]  /*0ae0*/  IMAD.MOV.U32 R8, RZ, RZ, R9 ;  /* 0x000000ffff087224 */ /* 0x000fe200078e0009 */
[----:B------:R-:W-:Y:S01]  /*0af0*/  @P0 SHF.R.U32.HI R8, RZ, c[0x0][0x2c0], R4 ;  /* 0x0000b000ff080a19 */ /* 0x000fe20000011604 */
[----:B------:R1:W-:Y:S01]  /*0b00*/  @!P1 LDGSTS.E.BYPASS.LTC128B.128 [R0+0x9900], [R2.64], !P5 ;  /* 0x0990000002009fae */ /* 0x0003e2000e901d4c */
[----:B------:R-:W-:Y:S01]  /*0b10*/  @!P4 LEA.HI.X R7, R92, R12, R192, 0x1, P2 ;  /* 0x0000000c5c07c211 */ /* 0x000fe200010f0cc0 */
[----:B------:R-:W-:-:S04]  /*0b20*/  @!P4 IMAD.SHL.U32 R10, R191, 0x2, RZ ;  /* 0x00000002bf0ac824 */ /* 0x000fc800078e00ff */
[C---:B------:R-:W-:Y:S01]  /*0b30*/  @!P3 LEA R4, P2, R92.reuse, R14, 0x1 ;  /* 0x0000000e5c04b211 */ /* 0x040fe200078408ff */
[----:B------:R2:W-:Y:S03]  /*0b40*/  @!P4 LDGSTS.E.BYPASS.LTC128B.128 [R10+0xa100], [R6.64], !P5 ;  /* 0x0a100000060acfae */ /* 0x0005e6000e901d4c */
[----:B------:R-:W-:Y:S02]  /*0b50*/  @!P3 LEA.HI.X R5, R92, R18, R192, 0x1, P2 ;  /* 0x000000125c05b211 */ /* 0x000fe400010f0cc0 */
[----:B-1----:R-:W-:-:S04]  /*0b60*/  @!P6 IADD3 R0, P1, R8, UR16, RZ ;  /* 0x000000100800ec10 */ /* 0x002fc8000ff3e0ff */
[----:B------:R-:W-:Y:S02]  /*0b70*/  @!P6 LEA.HI.X.SX32 R3, R8, UR14, 0x1, P1 ;  /* 0x0000000e0803ec11 */ /* 0x000fe400088f0eff */
[----:B------:R-:W-:-:S04]  /*0b80*/  @!P6 LEA R2, P1, R0, c[0x0][0x2a0], 0x2 ;  /* 0x0000a8000002ea11 */ /* 0x000fc800078210ff */
[----:B------:R-:W-:Y:S01]  /*0b90*/  @!P6 LEA.HI.X R3, R0, c[0x0][0x2a4], R3, 0x2, P1 ;  /* 0x0000a9000003ea11 */ /* 0x000fe200008f1403 */
[----:B------:R-:W-:-:S05]  /*0ba0*/  @!P3 IMAD.SHL.U32 R0, R191, 0x2, RZ ;  /* 0x00000002bf00b824 */ /* 0x000fca00078e00ff */
[----:B------:R1:W-:Y:S04]  /*0bb0*/  @!P3 LDGSTS.E.BYPASS.LTC128B.128 [R0+0xa900], [R4.64], !P5 ;  /* 0x0a9000000400bfae */ /* 0x0003e8000e901d4c */
[----:B------:R-:W0:Y:S04]  /*0bc0*/  LDGDEPBAR ;  /* 0x00000000000079af */ /* 0x000e280000000000 */
[----:B------:R-:W-:Y:S06]  /*0bd0*/  BAR.SYNC.DEFER_BLOCKING 0x0 ;  /* 0x0000000000007b1d */ /* 0x000fec0000010000 */
[----:B------:R3:W4:Y:S01]  /*0be0*/  @!P6 LDG.E R248, [R2.64] ;  /* 0x0000000c02f8e981 */ /* 0x000722000c1e1900 */
[----:B-1----:R-:W-:Y:S01]  /*0bf0*/  IMAD.MOV R0, RZ, RZ, -R8 ;  /* 0x000000ffff007224 */ /* 0x002fe200078e0a08 */
[----:B------:R-:W-:Y:S01]  /*0c00*/  UIMAD UR15, UR7, UR5, UR15 ;  /* 0x00000005070f72a4 */ /* 0x000fe2000f8e020f */
[----:B------:R-:W-:Y:S01]  /*0c10*/  ISETP.GE.AND P3, PT, R92, c[0x0][0x1d4], PT ;  /* 0x000075005c007a0c */ /* 0x000fe20003f66270 */
[----:B------:R-:W-:Y:S01]  /*0c20*/  UIMAD UR18, UR18, -0x70, UR10 ;  /* 0xffffff90121278a4 */ /* 0x000fe2000f8e020a */
[----:B------:R-:W-:Y:S01]  /*0c30*/  IMAD R42, R0, c[0x0][0x2b8], R9 ;  /* 0x0000ae00002a7a24 */ /* 0x000fe200078e0209 */
[----:B------:R-:W-:Y:S01]  /*0c40*/  UIADD3 UR15, UR21, UR15, URZ ;  /* 0x0000000f150f7290 */ /* 0x000fe2000fffe03f */
[----:B--2---:R-:W-:Y:S01]  /*0c50*/  LEA.HI R10, R24, R41, RZ, 0x4 ;  /* 0x00000029180a7211 */ /* 0x004fe200078f20ff */
[----:B------:R-:W-:-:S02]  /*0c60*/  UISETP.GE.AND UP0, UPT, UR10, 0x1, UPT ;  /* 0x000000010a00788c */ /* 0x000fc4000bf06270 */
[----:B------:R-:W-:Y:S01]  /*0c70*/  SHF.R.S32.HI R23, RZ, 0x1f, R42 ;  /* 0x0000001fff177819 */ /* 0x000fe2000001142a */
[----:B------:R-:W-:Y:S01]  /*0c80*/  STL [R1+0x10], R42 ;  /* 0x0000102a01007387 */ /* 0x000fe20000100800 */
[----:B------:R-:W-:Y:S01]  /*0c90*/  IADD3 R18, -R17, UR18, RZ ;  /* 0x0000001211127c10 */ /* 0x000fe2000fffe1ff */
[----:B------:R-:W-:Y:S01]  /*0ca0*/  ULDC.64 UR4, c[0x0][0x210] ;  /* 0x0000840000047ab9 */ /* 0x000fe20000000a00 */
[----:B------:R-:W-:Y:S01]  /*0cb0*/  SHF.R.S32.HI R9, RZ, 0x4, R10 ;  /* 0x00000004ff097819 */ /* 0x000fe2000001140a */
[----:B------:R-:W-:Y:S01]  /*0cc0*/  IMAD R0, R23, c[0x0][0x1e0], RZ ;  /* 0x0000780017007a24 */ /* 0x000fe200078e02ff */
[C---:B------:R-:W-:Y:S01]  /*0cd0*/  ISETP.GE.AND P5, PT, R18.reuse, 0x1, PT ;  /* 0x000000011200780c */ /* 0x040fe20003fa6270 */
[----:B------:R-:W-:Y:S01]  /*0ce0*/  UIMAD UR6, UR6, UR4, URZ ;  /* 0x00000004060672a4 */ /* 0x000fe2000f8e023f */
[----:B------:R-:W-:Y:S01]  /*0cf0*/  ISETP.GE.AND P4, PT, R18, 0x11, PT ;  /* 0x000000111200780c */ /* 0x000fe20003f86270 */
[----:B------:R-:W-:Y:S01]  /*0d00*/  IMAD R0, R42, c[0x0][0x1e4], R0 ;  /* 0x000079002a007a24 */ /* 0x000fe200078e0200 */
[----:B------:R-:W-:Y:S01]  /*0d10*/  ISETP.GE.AND P6, PT, R18, 0x41, PT ;  /* 0x000000411200780c */ /* 0x000fe20003fc6270 */
[----:B------:R-:W-:-:S02]  /*0d20*/  UIMAD.WIDE.U32 UR22, UR7, UR4, URZ ;  /* 0x00000004071672a5 */ /* 0x000fc4000f8e003f */
[----:B------:R-:W-:Y:S01]  /*0d30*/  UIMAD UR5, UR7, UR5, UR6 ;  /* 0x00000005070572a4 */ /* 0x000fe2000f8e0206 */
[----:B---3--:R-:W-:-:S03]  /*0d40*/  IMAD.WIDE.U32 R2, R42, c[0x0][0x1e0], RZ ;  /* 0x000078002a027a25 */ /* 0x008fc600078e00ff */
[----:B------:R-:W-:Y:S01]  /*0d50*/  UIADD3 UR5, UR23, UR5, URZ ;  /* 0x0000000517057290 */ /* 0x000fe2000fffe03f */
[----:B------:R-:W-:Y:S01]  /*0d60*/  IMAD.IADD R3, R3, 0x1, R0 ;  /* 0x0000000103037824 */ /* 0x000fe200078e0200 */
[----:B----4-:R-:W-:-:S03]  /*0d70*/  SHF.R.S32.HI R40, RZ, 0x1f, R248 ;  /* 0x0000001fff287819 */ /* 0x010fc600000114f8 */
[----:B------:R-:W-:-:S04]  /*0d80*/  IMAD.WIDE.U32 R2, R248, c[0x0][0x1f0], R2 ;  /* 0x00007c00f8027a25 */ /* 0x000fc800078e0002 */
[----:B------:R-:W-:Y:S01]  /*0d90*/  IMAD R0, R40, c[0x0][0x1f0], RZ ;  /* 0x00007c0028007a24 */ /* 0x000fe200078e02ff */
[----:B------:R-:W-:-:S03]  /*0da0*/  IADD3 R6, P2, R2, UR20, RZ ;  /* 0x0000001402067c10 */ /* 0x000fc6000ff5e0ff */
[----:B------:R-:W-:Y:S01]  /*0db0*/  IMAD R0, R248, c[0x0][0x1f4], R0 ;  /* 0x00007d00f8007a24 */ /* 0x000fe200078e0200 */
[----:B------:R-:W-:-:S04]  /*0dc0*/  LEA R7, P1, R6, c[0x0][0x1c8], 0x1 ;  /* 0x0000720006077a11 */ /* 0x000fc800078208ff */
[----:B------:R-:W-:Y:S01]  /*0dd0*/  IADD3.X R2, R3, UR15, R0, P2, !PT ;  /* 0x0000000f03027c10 */ /* 0x000fe200097fe400 */
[----:B------:R-:W-:Y:S01]  /*0de0*/  SHFL.IDX PT, R11, R7, 0x2, 0x181f ;  /* 0x00581f00070b7f89 */ /* 0x000fe200000e0000 */
[----:B------:R-:W-:Y:S02]  /*0df0*/  LEA.HI R3, R10, R9, RZ, 0x1 ;  /* 0x000000090a037211 */ /* 0x000fe400078f08ff */
[----:B------:R-:W-:Y:S01]  /*0e00*/  LEA.HI.X R6, R6, c[0x0][0x1cc], R2, 0x1, P1 ;  /* 0x0000730006067a11 */ /* 0x000fe200008f0c02 */
[----:B------:R-:W1:Y:S01]  /*0e10*/  SHFL.IDX PT, R0, R7, RZ, 0x181f ;  /* 0x00181fff07007589 */ /* 0x000e6200000e0000 */
[----:B------:R-:W-:-:S03]  /*0e20*/  LOP3.LUT R3, R3, 0xfffffffe, RZ, 0xc0, !PT ;  /* 0xfffffffe03037812 */ /* 0x000fc600078ec0ff */
[----:B------:R-:W2:Y:S02]  /*0e30*/  SHFL.IDX PT, R5, R6, RZ, 0x181f ;  /* 0x00181fff06057589 */ /* 0x000ea400000e0000 */
[----:B------:R-:W-:Y:S02]  /*0e40*/  IMAD.IADD R21, R9, 0x1, -R3 ;  /* 0x0000000109157824 */ /* 0x000fe400078e0a03 */
[----:B------:R-:W3:Y:S01]  /*0e50*/  SHFL.IDX PT, R2, R7, 0x1, 0x181f ;  /* 0x00381f0007027f89 */ /* 0x000ee200000e0000 */
[----:B------:R-:W-:-:S03]  /*0e60*/  @P4 IMAD.SHL.U32 R9, R191, 0x2, RZ ;  /* 0x00000002bf094824 */ /* 0x000fc600078e00ff */
[----:B------:R-:W4:Y:S04]  /*0e70*/  SHFL.IDX PT, R8, R6, 0x1, 0x181f ;  /* 0x00381f0006087f89 */ /* 0x000f2800000e0000 */
[----:B------:R-:W5:Y:S04]  /*0e80*/  SHFL.IDX PT, R12, R6, 0x2, 0x181f ;  /* 0x00581f00060c7f89 */ /* 0x000f6800000e0000 */
[----:B------:R-:W-:Y:S01]  /*0e90*/  SHFL.IDX PT, R13, R7, 0x4, 0x181f ;  /* 0x00981f00070d7f89 */ /* 0x000fe200000e0000 */
[----:B-1----:R-:W-:Y:S01]  /*0ea0*/  @P5 LEA R4, P2, R92, R0, 0x1 ;  /* 0x000000005c045211 */ /* 0x002fe200078408ff */
[----:B------:R-:W-:-:S02]  /*0eb0*/  @P5 IMAD.SHL.U32 R0, R191, 0x2, RZ ;  /* 0x00000002bf005824 */ /* 0x000fc400078e00ff */
[----:B------:R-:W-:Y:S01]  /*0ec0*/  SHFL.IDX PT, R14, R7, 0x5, 0x181f ;  /* 0x00b81f00070e7f89 */ /* 0x000fe200000e0000 */
[----:B--2---:R-:W-:Y:S02]  /*0ed0*/  @P5 LEA.HI.X R5, R92, R5, R192, 0x1, P2 ;  /* 0x000000055c055211 */ /* 0x004fe400010f0cc0 */
[----:B------:R-:W-:Y:S01]  /*0ee0*/  ISETP.GE.AND P2, PT, R18, 0x31, PT ;  /* 0x000000311200780c */ /* 0x000fe20003f46270 */
[----:B------:R-:W-:Y:S01]  /*0ef0*/  SHFL.IDX PT, R20, R6, 0x5, 0x181f ;  /* 0x00b81f0006147f89 */ /* 0x000fe200000e0000 */
[----:B---3--:R-:W-:-:S03]  /*0f00*/  @P4 LEA R2, P1, R92, R2, 0x1 ;  /* 0x000000025c024211 */ /* 0x008fc600078208ff */
[----:B------:R1:W-:Y:S01]  /*0f10*/  @P5 LDGSTS.E.BYPASS.LTC128B.128 [R0+0x3900], [R4.64], !P3 ;  /* 0x0390000004005fae */ /* 0x0003e2000d901d4c */
[----:B----4-:R-:W-:Y:S02]  /*0f20*/  @P4 LEA.HI.X R3, R92, R8, R192, 0x1, P1 ;  /* 0x000000085c034211 */ /* 0x010fe400008f0cc0 */
[----:B------:R-:W-:Y:S01]  /*0f30*/  ISETP.GE.AND P1, PT, R18, 0x21, PT ;  /* 0x000000211200780c */ /* 0x000fe20003f26270 */
[----:B------:R-:W-:Y:S01]  /*0f40*/  SHFL.IDX PT, R19, R6, 0x6, 0x181f ;  /* 0x00d81f0006137f89 */ /* 0x000fe200000e0000 */
[----:B------:R-:W-:Y:S02]  /*0f50*/  LOP3.LUT R8, R10, 0xfffffff0, RZ, 0xc0, !PT ;  /* 0xfffffff00a087812 */ /* 0x000fe400078ec0ff */
[----:B------:R-:W-:Y:S01]  /*0f60*/  ISETP.GE.AND P5, PT, R18, 0x51, PT ;  /* 0x000000511200780c */ /* 0x000fe20003fa6270 */
[----:B------:R-:W-:Y:S02]  /*0f70*/  SHFL.IDX PT, R10, R6, 0x3, 0x181f ;  /* 0x00781f00060a7f89 */ /* 0x000fe400000e0000 */
[----:B------:R-:W-:-:S02]  /*0f80*/  IMAD.IADD R8, R41, 0x1, -R8 ;  /* 0x0000000129087824 */ /* 0x000fc400078e0a08 */
[----:B------:R2:W-:Y:S03]  /*0f90*/  @P4 LDGSTS.E.BYPASS.LTC128B.128 [R9+0x4100], [R2.64], !P3 ;  /* 0x0410000002094fae */ /* 0x0005e6000d901d4c */
[----:B------:R-:W-:Y:S01]  /*0fa0*/  SHF.R.S32.HI R22, RZ, 0x1f, R8 ;  /* 0x0000001fff167819 */ /* 0x000fe20000011408 */
[----:B-1----:R-:W-:Y:S01]  /*0fb0*/  IMAD R0, R42, c[0x0][0x1e0], RZ ;  /* 0x000078002a007a24 */ /* 0x002fe200078e02ff */
[----:B------:R1:W3:Y:S01]  /*0fc0*/  SHFL.IDX PT, R5, R7, 0x3, 0x181f ;  /* 0x00781f0007057f89 */ /* 0x0002e200000e0000 */
[----:B------:R-:W-:Y:S02]  /*0fd0*/  IMAD.SHL.U32 R4, R17, 0x8, RZ ;  /* 0x0000000811047824 */ /* 0x000fe400078e00ff */
[----:B------:R-:W-:Y:S01]  /*0fe0*/  IMAD R0, R248, c[0x0][0x1f0], R0 ;  /* 0x00007c00f8007a24 */ /* 0x000fe200078e0200 */
[----:B------:R-:W4:Y:S04]  /*0ff0*/  SHFL.IDX PT, R17, R6, 0x4, 0x181f ;  /* 0x00981f0006117f89 */ /* 0x000f2800000e0000 */
[----:B------:R-:W-:-:S02]  /*1000*/  IADD3 R0, R0, UR20, RZ ;  /* 0x0000001400007c10 */ /* 0x000fc4000fffe0ff */
[----:B--2---:R-:W-:Y:S01]  /*1010*/  @P1 LEA R2, P4, R92, R11, 0x1 ;  /* 0x0000000b5c021211 */ /* 0x004fe200078808ff */
[----:B------:R-:W-:Y:S01]  /*1020*/  IMAD.SHL.U32 R9, R16, 0x40, RZ ;  /* 0x0000004010097824 */ /* 0x000fe200078e00ff */
[----:B------:R-:W-:Y:S02]  /*1030*/  LEA R0, R0, c[0x0][0x1c8], 0x1 ;  /* 0x0000720000007a11 */ /* 0x000fe400078e08ff */
[----:B-----5:R-:W-:Y:S02]  /*1040*/  @P1 LEA.HI.X R3, R92, R12, R192, 0x1, P4 ;  /* 0x0000000c5c031211 */ /* 0x020fe400020f0cc0 */
[----:B------:R-:W-:Y:S01]  /*1050*/  ISETP.GE.AND P4, PT, R18, 0x61, PT ;  /* 0x000000611200780c */ /* 0x000fe20003f86270 */
[----:B------:R2:W5:Y:S01]  /*1060*/  SHFL.IDX PT, R15, R0, 0x6, 0x181f ;  /* 0x00d81f00000f7f89 */ /* 0x00056200000e0000 */
[----:B------:R-:W-:Y:S02]  /*1070*/  LOP3.LUT R9, R9, 0x1c0, RZ, 0xc0, !PT ;  /* 0x000001c009097812 */ /* 0x000fe400078ec0ff */
[----:B------:R-:W-:Y:S01]  /*1080*/  LEA.HI R12, R22, R8, RZ, 0x3 ;  /* 0x00000008160c7211 */ /* 0x000fe200078f18ff */
[----:B-1----:R-:W-:Y:S01]  /*1090*/  @P2 IMAD.SHL.U32 R7, R191, 0x2, RZ ;  /* 0x00000002bf072824 */ /* 0x002fe200078e00ff */
[----:B------:R-:W-:Y:S01]  /*10a0*/  LOP3.LUT R4, R9, 0x8, R4, 0xf8, !PT ;  /* 0x0000000809047812 */ /* 0x000fe200078ef804 */
[----:B--2---:R-:W-:-:S05]  /*10b0*/  @P1 IMAD.SHL.U32 R0, R191, 0x2, RZ ;  /* 0x00000002bf001824 */ /* 0x004fca00078e00ff */
[----:B------:R3:W-:Y:S02]  /*10c0*/  @P1 LDGSTS.E.BYPASS.LTC128B.128 [R0+0x4900], [R2.64], !P3 ;  /* 0x0490000002001fae */ /* 0x0007e4000d901d4c */
[C---:B---3--:R-:W-:Y:S02]  /*10d0*/  @P2 LEA R2, P1, R92.reuse, R5, 0x1 ;  /* 0x000000055c022211 */ /* 0x048fe400078208ff */
[----:B------:R-:W-:Y:S01]  /*10e0*/  SHF.R.U32.HI R0, RZ, 0x3, R9 ;  /* 0x00000003ff007819 */ /* 0x000fe20000011609 */
[C---:B------:R-:W-:Y:S01]  /*10f0*/  @P6 IMAD.SHL.U32 R9, R191.reuse, 0x2, RZ ;  /* 0x00000002bf096824 */ /* 0x040fe200078e00ff */
[C---:B------:R-:W-:Y:S02]  /*1100*/  @P2 LEA.HI.X R3, R92.reuse, R10, R192, 0x1, P1 ;  /* 0x0000000a5c032211 */ /* 0x040fe400008f0cc0 */
[----:B------:R-:W-:Y:S02]  /*1110*/  @P6 LEA R6, P1, R92, R13, 0x1 ;  /* 0x0000000d5c066211 */ /* 0x000fe400078208ff */
[----:B------:R-:W-:Y:S01]  /*1120*/  LOP3.LUT R5, R12, 0xfffffff8, RZ, 0xc0, !PT ;  /* 0xfffffff80c057812 */ /* 0x000fe200078ec0ff */
[----:B------:R4:W-:Y:S01]  /*1130*/  @P2 LDGSTS.E.BYPASS.LTC128B.128 [R7+0x5100], [R2.64], !P3 ;  /* 0x0510000002072fae */ /* 0x0009e2000d901d4c */
[----:B------:R-:W-:Y:S01]  /*1140*/  LOP3.LUT R10, R4, R0, RZ, 0x3c, !PT ;  /* 0x00000000040a7212 */ /* 0x000fe200078e3cff */
[----:B------:R-:W-:Y:S01]  /*1150*/  @P4 IMAD.SHL.U32 R0, R191, 0x2, RZ ;  /* 0x00000002bf004824 */ /* 0x000fe200078e00ff */
[----:B------:R-:W-:Y:S01]  /*1160*/  @P5 LEA R4, P2, R92, R14, 0x1 ;  /* 0x0000000e5c045211 */ /* 0x000fe200078408ff */
[----:B------:R-:W-:-:S02]  /*1170*/  IMAD.IADD R11, R8, 0x1, -R5 ;  /* 0x00000001080b7824 */ /* 0x000fc400078e0a05 */
[----:B------:R-:W-:Y:S01]  /*1180*/  @P5 IMAD.SHL.U32 R8, R191, 0x2, RZ ;  /* 0x00000002bf085824 */ /* 0x000fe200078e00ff */
[C-C-:B------:R-:W-:Y:S02]  /*1190*/  @P5 LEA.HI.X R5, R92.reuse, R20, R192.reuse, 0x1, P2 ;  /* 0x000000145c055211 */ /* 0x140fe400010f0cc0 */
[C---:B----4-:R-:W-:Y:S02]  /*11a0*/  @P6 LEA.HI.X R7, R92.reuse, R17, R192, 0x1, P1 ;  /* 0x000000115c076211 */ /* 0x050fe400008f0cc0 */
[----:B-----5:R-:W-:-:S03]  /*11b0*/  @P4 LEA R2, P1, R92, R15, 0x1 ;  /* 0x0000000f5c024211 */ /* 0x020fc600078208ff */
[----:B------:R1:W-:Y:S01]  /*11c0*/  @P6 LDGSTS.E.BYPASS.LTC128B.128 [R9+0x5900], [R6.64], !P3 ;  /* 0x0590000006096fae */ /* 0x0003e2000d901d4c */
[----:B------:R-:W-:-:S03]  /*11d0*/  @P4 LEA.HI.X R3, R92, R19, R192, 0x1, P1 ;  /* 0x000000135c034211 */ /* 0x000fc600008f0cc0 */
[----:B------:R2:W-:Y:S04]  /*11e0*/  @P5 LDGSTS.E.BYPASS.LTC128B.128 [R8+0x6100], [R4.64], !P3 ;  /* 0x0610000004085fae */ /* 0x0005e8000d901d4c */
[----:B------:R3:W-:Y:S02]  /*11f0*/  @P4 LDGSTS.E.BYPASS.LTC128B.128 [R0+0x6900], [R2.64], !P3 ;  /* 0x0690000002004fae */ /* 0x0007e4000d901d4c */
[----:B------:R-:W-:Y:S02]  /*1200*/  R2P PR, R11, 0x6 ;  /* 0x000000060b007804 */ /* 0x000fe40000000000 */
[----:B------:R-:W0:Y:S01]  /*1210*/  LDGDEPBAR ;  /* 0x00000000000079af */ /* 0x000e220000000000 */
[----:B------:R-:W-:Y:S02]  /*1220*/  LOP3.LUT P4, RZ, R16, 0x2, RZ, 0xc0, !PT ;  /* 0x0000000210ff7812 */ /* 0x000fe4000788c0ff */
[----:B-1----:R-:W-:Y:S01]  /*1230*/  LEA.HI R6, R24, R41, RZ, 0x5 ;  /* 0x0000002918067211 */ /* 0x002fe200078f28ff */
[----:B--2---:R-:W-:-:S03]  /*1240*/  IMAD.SHL.U32 R4, R12, 0x40, RZ ;  /* 0x000000400c047824 */ /* 0x004fc600078e00ff */
[----:B------:R-:W-:Y:S01]  /*1250*/  SHF.R.S32.HI R5, RZ, 0x5, R6 ;  /* 0x00000005ff057819 */ /* 0x000fe20000011406 */
[----:B---3--:R-:W-:Y:S01]  /*1260*/  IMAD.SHL.U32 R2, R11, 0x40, RZ ;  /* 0x000000400b027824 */ /* 0x008fe200078e00ff */
[----:B------:R-:W-:Y:S01]  /*1270*/  LOP3.LUT R95, R4, 0xfffffe00, RZ, 0xc0, !PT ;  /* 0xfffffe00045f7812 */ /* 0x000fe200078ec0ff */
[----:B------:R-:W-:Y:S01]  /*1280*/  IMAD.SHL.U32 R3, R21, 0x8, RZ ;  /* 0x0000000815037824 */ /* 0x000fe200078e00ff */
[----:B------:R-:W-:-:S04]  /*1290*/  DEPBAR.LE SB0, 0x1 ;  /* 0x000080400000791a */ /* 0x000fc80000000000 */
[----:B------:R-:W-:Y:S01]  /*12a0*/  LOP3.LUT R2, R2, 0x1c0, RZ, 0xc0, !PT ;  /* 0x000001c002027812 */ /* 0x000fe200078ec0ff */
[----:B------:R-:W-:Y:S01]  /*12b0*/  IMAD R0, R21, 0x200, R10 ;  /* 0x0000020015007824 */ /* 0x000fe200078e020a */
[----:B------:R-:W-:-:S04]  /*12c0*/  DEPBAR.LE SB0, 0x0 ;  /* 0x000080000000791a */ /* 0x000fc80000000000 */
[----:B------:R-:W-:Y:S01]  /*12d0*/  LOP3.LUT R3, R2, 0x8, R3, 0xf8, !PT ;  /* 0x0000000802037812 */ /* 0x000fe200078ef803 */
[----:B------:R-:W-:Y:S01]  /*12e0*/  IMAD.SHL.U32 R119, R0, 0x2, RZ ;  /* 0x0000000200777824 */ /* 0x000fe200078e00ff */
[----:B------:R-:W-:Y:S01]  /*12f0*/  SHF.R.U32.HI R2, RZ, 0x3, R2 ;  /* 0x00000003ff027819 */ /* 0x000fe20000011602 */
[----:B------:R-:W-:Y:S01]  /*1300*/  BAR.SYNC.DEFER_BLOCKING 0x0 ;  /* 0x0000000000007b1d */ /* 0x000fe20000010000 */
[----:B------:R-:W-:Y:S02]  /*1310*/  IMAD.MOV.U32 R4, RZ, RZ, 0x20 ;  /* 0x00000020ff047424 */ /* 0x000fe400078e00ff */
[----:B------:R-:W-:Y:S01]  /*1320*/  LOP3.LUT R94, R3, R2, RZ, 0x3c, !PT ;  /* 0x00000002035e7212 */ /* 0x000fe200078e3cff */
[----:B------:R-:W-:Y:S01]  /*1330*/  IMAD R2, R5, 0x400, R95 ;  /* 0x0000040005027824 */ /* 0x000fe200078e025f */
[C---:B------:R-:W-:Y:S01]  /*1340*/  IADD3 R234, R119.reuse, 0x3920, RZ ;  /* 0x0000392077ea7810 */ /* 0x040fe20007ffe0ff */
[----:B------:R-:W-:Y:S01]  /*1350*/  IMAD.MOV.U32 R3, RZ, RZ, 0x10 ;  /* 0x00000010ff037424 */ /* 0x000fe200078e00ff */
[----:B------:R-:W-:Y:S01]  /*1360*/  SEL R4, R4, 0xffffffe0, !P2 ;  /* 0xffffffe004047807 */ /* 0x000fe20005000000 */
[----:B------:R-:W-:Y:S01]  /*1370*/  IMAD.IADD R0, R94, 0x1, R2 ;  /* 0x000000015e007824 */ /* 0x000fe200078e0202 */
[----:B------:R-:W-:-:S02]  /*1380*/  IADD3 R2, R119, 0x3900, RZ ;  /* 0x0000390077027810 */ /* 0x000fc40007ffe0ff */
[----:B------:R-:W-:Y:S01]  /*1390*/  SEL R3, R3, 0xfffffff0, !P1 ;  /* 0xfffffff003037807 */ /* 0x000fe20004800000 */
[----:B------:R-:W-:Y:S01]  /*13a0*/  IMAD.SHL.U32 R230, R0, 0x2, RZ ;  /* 0x0000000200e67824 */ /* 0x000fe200078e00ff */
[----:B------:R-:W-:Y:S02]  /*13b0*/  @P4 IADD3 R234, R2, -0x20, RZ ;  /* 0xffffffe002ea4810 */ /* 0x000fe40007ffe0ff */
[----:B------:R-:W-:Y:S01]  /*13c0*/  PLOP3.LUT P4, PT, PT, PT, UP0, 0x80, 0x0 ;  /* 0x000000000000781c */ /* 0x000fe20003f8f008 */
[----:B------:R-:W-:Y:S01]  /*13d0*/  IMAD R233, R3, 0x2, R230 ;  /* 0x0000000203e97824 */ /* 0x000fe200078e02e6 */
[----:B------:R-:W-:Y:S02]  /*13e0*/  LOP3.LUT R0, R6, 0xffffffe0, RZ, 0xc0, !PT ;  /* 0xffffffe006007812 */ /* 0x000fe400078ec0ff */
[----:B------:R-:W-:Y:S02]  /*13f0*/  ISETP.GT.AND P1, PT, R193, 0x6f, PT ;  /* 0x0000006fc100780c */ /* 0x000fe40003f24270 */
[C---:B------:R-:W-:Y:S01]  /*1400*/  IADD3 R240, R234.reuse, 0x800, RZ ;  /* 0x00000800eaf07810 */ /* 0x040fe20007ffe0ff */
[----:B------:R-:W-:Y:S01]  /*1410*/  IMAD.IADD R93, R41, 0x1, -R0 ;  /* 0x00000001295d7824 */ /* 0x000fe200078e0a00 */
[C---:B------:R-:W-:Y:S01]  /*1420*/  IADD3 R239, R234.reuse, 0x1000, RZ ;  /* 0x00001000eaef7810 */ /* 0x040fe20007ffe0ff */
[----:B------:R1:W2:Y:S01]  /*1430*/  LDSM.16.M88.4 R36, [R230+0x7100] ;  /* 0x00710000e624783b */ /* 0x0002a20000000200 */
[----:B------:R-:W-:-:S02]  /*1440*/  IADD3 R238, R234, 0x1800, RZ ;  /* 0x00001800eaee7810 */ /* 0x000fc40007ffe0ff */
[C---:B------:R-:W-:Y:S01]  /*1450*/  IADD3 R237, R234.reuse, 0x2000, RZ ;  /* 0x00002000eaed7810 */ /* 0x040fe20007ffe0ff */
[----:B------:R1:W3:Y:S01]  /*1460*/  LDSM.16.M88.4 R32, [R230+0x9100] ;  /* 0x00910000e620783b */ /* 0x0002e20000000200 */
[C---:B------:R-:W-:Y:S02]  /*1470*/  IADD3 R236, R234.reuse, 0x2800, RZ ;  /* 0x00002800eaec7810 */ /* 0x040fe40007ffe0ff */
[----:B------:R-:W-:Y:S01]  /*1480*/  IADD3 R235, R234, 0x3000, RZ ;  /* 0x00003000eaeb7810 */ /* 0x000fe20007ffe0ff */
[----:B------:R1:W4:Y:S04]  /*1490*/  LDSM.16.M88.4 R56, [R119+0x3900] ;  /* 0x003900007738783b */ /* 0x0003280000000200 */
[----:B------:R1:W1:Y:S04]  /*14a0*/  LDSM.16.M88.4 R80, [R119+0x4100] ;  /* 0x004100007750783b */ /* 0x0002680000000200 */
[----:B------:R1:W1:Y:S04]  /*14b0*/  LDSM.16.M88.4 R88, [R119+0x4900] ;  /* 0x004900007758783b */ /* 0x0002680000000200 */
[----:B------:R1:W1:Y:S04]  /*14c0*/  LDSM.16.M88.4 R100, [R119+0x5100] ;  /* 0x005100007764783b */ /* 0x0002680000000200 */
[----:B------:R1:W1:Y:S04]  /*14d0*/  LDSM.16.M88.4 R108, [R119+0x5900] ;  /* 0x00590000776c783b */ /* 0x0002680000000200 */
[----:B------:R1:W1:Y:S04]  /*14e0*/  LDSM.16.M88.4 R120, [R119+0x6100] ;  /* 0x006100007778783b */ /* 0x0002680000000200 */
[----:B------:R1:W1:Y:S04]  /*14f0*/  LDSM.16.M88.4 R128, [R119+0x6900] ;  /* 0x006900007780783b */ /* 0x0002680000000200 */
[----:B------:R1:W1:Y:S04]  /*1500*/  LDSM.16.M88.4 R28, [R233+0x7100] ;  /* 0x00710000e91c783b */ /* 0x0002680000000200 */
[----:B------:R1:W1:Y:S04]  /*1510*/  LDSM.16.M88.4 R24, [R233+0x9100] ;  /* 0x00910000e918783b */ /* 0x0002680000000200 */
[----:B------:R1:W1:Y:S04]  /*1520*/  LDSM.16.M88.4 R68, [R234] ;  /* 0x00000000ea44783b */ /* 0x0002680000000200 */
[----:B------:R1:W1:Y:S04]  /*1530*/  LDSM.16.M88.4 R84, [R234+0x800] ;  /* 0x00080000ea54783b */ /* 0x0002680000000200 */
[----:B------:R1:W1:Y:S04]  /*1540*/  LDSM.16.M88.4 R96, [R234+0x1000] ;  /* 0x00100000ea60783b */ /* 0x0002680000000200 */
[----:B------:R1:W1:Y:S04]  /*1550*/  LDSM.16.M88.4 R104, [R234+0x1800] ;  /* 0x00180000ea68783b */ /* 0x0002680000000200 */
[----:B------:R1:W1:Y:S04]  /*1560*/  LDSM.16.M88.4 R112, [R234+0x2000] ;  /* 0x00200000ea70783b */ /* 0x0002680000000200 */
[----:B------:R1:W1:Y:S04]  /*1570*/  LDSM.16.M88.4 R124, [R234+0x2800] ;  /* 0x00280000ea7c783b */ /* 0x0002680000000200 */
[----:B------:R1:W1:Y:S01]  /*1580*/  LDSM.16.M88.4 R132, [R234+0x3000] ;  /* 0x00300000ea84783b */ /* 0x0002620000000200 */
[----:B------:R-:W-:Y:S05]  /*1590*/  @!P4 BRA `(.L_x_0) ;  /* 0x000003900000c947 */ /* 0x000fea0003800000 */
[----:B--234-:R-:W-:Y:S01]  /*15a0*/  IMAD R0, R23, c[0x0][0x208], RZ ;  /* 0x0000820017007a24 */ /* 0x01cfe200078e02ff */
[----:B------:R-:W-:Y:S01]  /*15b0*/  ISETP.GE.AND P4, PT, R92, c[0x0][0x1d4], PT ;  /* 0x000075005c007a0c */ /* 0x000fe20003f86270 */
[----:B------:R-:W-:-:S03]  /*15c0*/  IMAD.WIDE.U32 R6, R42, c[0x0][0x208], RZ ;  /* 0x000082002a067a25 */ /* 0x000fc600078e00ff */
[----:B------:R-:W-:Y:S01]  /*15d0*/  ISETP.LT.OR P6, PT, R18, 0x1, P4 ;  /* 0x000000011200780c */ /* 0x000fe200027c1670 */
[----:B------:R-:W-:Y:S01]  /*15e0*/  IMAD R0, R42, c[0x0][0x20c], R0 ;  /* 0x000083002a007a24 */ /* 0x000fe200078e0200 */
[----:B------:R-:W-:Y:S01]  /*15f0*/  ISETP.LT.OR P5, PT, R18, 0x11, P4 ;  /* 0x000000111200780c */ /* 0x000fe200027a1670 */
[----:B------:R-:W-:Y:S02]  /*1600*/  IMAD.SHL.U32 R21, R92, 0x2, RZ ;  /* 0x000000025c157824 */ /* 0x000fe400078e00ff */
[----:B------:R-:W-:Y:S02]  /*1610*/  IMAD.IADD R7, R7, 0x1, R0 ;  /* 0x0000000107077824 */ /* 0x000fe400078e0200 */
[----:B------:R-:W-:Y:S02]  /*1620*/  IMAD R0, R40, c[0x0][0x218], RZ ;  /* 0x0000860028007a24 */ /* 0x000fe400078e02ff */
[----:B------:R-:W-:-:S04]  /*1630*/  IMAD.WIDE.U32 R6, R248, c[0x0][0x218], R6 ;  /* 0x00008600f8067a25 */ /* 0x000fc800078e0006 */
[----:B------:R-:W-:Y:S01]  /*1640*/  IMAD R0, R248, c[0x0][0x21c], R0 ;  /* 0x00008700f8007a24 */ /* 0x000fe200078e0200 */
[----:B------:R-:W-:Y:S02]  /*1650*/  IADD3 R2, P2, R6, UR22, RZ ;  /* 0x0000001606027c10 */ /* 0x000fe4000ff5e0ff */
[----:B------:R-:W-:Y:S02]  /*1660*/  SHF.L.U64.HI R6, R92, 0x1, R192 ;  /* 0x000000015c067819 */ /* 0x000fe400000102c0 */
[----:B------:R-:W-:Y:S02]  /*1670*/  IADD3.X R0, R7, UR5, R0, P2, !PT ;  /* 0x0000000507007c10 */ /* 0x000fe400097fe400 */
[----:B------:R-:W-:-:S04]  /*1680*/  LEA R5, P2, R2, c[0x0][0x1f8], 0x1 ;  /* 0x00007e0002057a11 */ /* 0x000fc800078408ff */
[----:B------:R-:W-:Y:S01]  /*1690*/  LEA.HI.X R2, R2, c[0x0][0x1fc], R0, 0x1, P2 ;  /* 0x00007f0002027a11 */ /* 0x000fe200010f0c00 */
[----:B------:R-:W-:Y:S04]  /*16a0*/  SHFL.IDX PT, R7, R5, 0x1, 0x181f ;  /* 0x00381f0005077f89 */ /* 0x000fe800000e0000 */
[----:B------:R-:W2:Y:S04]  /*16b0*/  SHFL.IDX PT, R0, R5, RZ, 0x181f ;  /* 0x00181fff05007589 */ /* 0x000ea800000e0000 */
[----:B------:R-:W3:Y:S04]  /*16c0*/  SHFL.IDX PT, R8, R2, RZ, 0x181f ;  /* 0x00181fff02087589 */ /* 0x000ee800000e0000 */
[----:B------:R-:W4:Y:S04]  /*16d0*/  SHFL.IDX PT, R9, R2, 0x1, 0x181f ;  /* 0x00381f0002097f89 */ /* 0x000f2800000e0000 */
[----:B------:R-:W5:Y:S04]  /*16e0*/  SHFL.IDX PT, R12, R5, 0x2, 0x181f ;  /* 0x00581f00050c7f89 */ /* 0x000f6800000e0000 */
[----:B------:R-:W1:Y:S04]  /*16f0*/  SHFL.IDX PT, R19, R2, 0x2, 0x181f ;  /* 0x00581f0002137f89 */ /* 0x000e6800000e0000 */
[----:B------:R-:W1:Y:S01]  /*1700*/  SHFL.IDX PT, R17, R5, 0x3, 0x181f ;  /* 0x00781f0005117f89 */ /* 0x000e6200000e0000 */
[----:B--2---:R-:W-:-:S03]  /*1710*/  IADD3 R10, P2, R0, R21, RZ ;  /* 0x00000015000a7210 */ /* 0x004fc60007f5e0ff */
[----:B------:R-:W2:Y:S01]  /*1720*/  SHFL.IDX PT, R20, R2, 0x3, 0x181f ;  /* 0x00781f0002147f89 */ /* 0x000ea200000e0000 */
[----:B------:R-:W-:Y:S02]  /*1730*/  IMAD.SHL.U32 R0, R191, 0x2, RZ ;  /* 0x00000002bf007824 */ /* 0x000fe400078e00ff */
[--C-:B---3--:R-:W-:Y:S01]  /*1740*/  IMAD.X R11, R8, 0x1, R6.reuse, P2 ;  /* 0x00000001080b7824 */ /* 0x108fe200010e0606 */
[----:B------:R-:W-:Y:S01]  /*1750*/  IADD3 R8, P2, R7, R21, RZ ;  /* 0x0000001507087210 */ /* 0x000fe20007f5e0ff */
[----:B------:R-:W3:Y:S04]  /*1760*/  SHFL.IDX PT, R13, R5, 0x4, 0x181f ;  /* 0x00981f00050d7f89 */ /* 0x000ee800000e0000 */
[----:B------:R-:W-:Y:S01]  /*1770*/  SHFL.IDX PT, R7, R5, 0x5, 0x181f ;  /* 0x00b81f0005077f89 */ /* 0x000fe200000e0000 */
[----:B----4-:R-:W-:Y:S01]  /*1780*/  IMAD.X R9, R9, 0x1, R6, P2 ;  /* 0x0000000109097824 */ /* 0x010fe200010e0606 */
[----:B------:R-:W-:-:S02]  /*1790*/  ISETP.LT.OR P2, PT, R18, 0x31, P4 ;  /* 0x000000311200780c */ /* 0x000fc40002741670 */
[----:B------:R-:W4:Y:S04]  /*17a0*/  SHFL.IDX PT, R15, R2, 0x4, 0x181f ;  /* 0x00981f00020f7f89 */ /* 0x000f2800000e0000 */
[----:B------:R5:W-:Y:S01]  /*17b0*/  LDGSTS.E.BYPASS.LTC128B.128 [R0+0x100], [R10.64], !P6 ;  /* 0x001000000a007fae */ /* 0x000be2000f101d4c */
[----:B------:R-:W-:-:S03]  /*17c0*/  ISETP.LT.OR P6, PT, R18, 0x21, P4 ;  /* 0x000000211200780c */ /* 0x000fc600027c1670 */
[----:B------:R-:W1:Y:S04]  /*17d0*/  SHFL.IDX PT, R14, R2, 0x5, 0x181f ;  /* 0x00b81f00020e7f89 */ /* 0x000e6800000e0000 */
[----:B------:R2:W-:Y:S04]  /*17e0*/  LDGSTS.E.BYPASS.LTC128B.128 [R0+0x900], [R8.64], !P5 ;  /* 0x0090000008007fae */ /* 0x0005e8000e901d4c */
[----:B------:R-:W3:Y:S04]  /*17f0*/  SHFL.IDX PT, R5, R5, 0x6, 0x181f ;  /* 0x00d81f0005057f89 */ /* 0x000ee800000e0000 */
[----:B------:R-:W3:Y:S01]  /*1800*/  SHFL.IDX PT, R2, R2, 0x6, 0x181f ;  /* 0x00d81f0002027f89 */ /* 0x000ee200000e0000 */
[----:B-----5:R-:W-:-:S05]  /*1810*/  IADD3 R10, P5, R12, R21, RZ ;  /* 0x000000150c0a7210 */ /* 0x020fca0007fbe0ff */
[----:B-1----:R-:W-:Y:S01]  /*1820*/  IMAD.X R11, R19, 0x1, R6, P5 ;  /* 0x00000001130b7824 */ /* 0x002fe200028e0606 */
[----:B--2---:R-:W-:-:S04]  /*1830*/  IADD3 R8, P5, R17, R21, RZ ;  /* 0x0000001511087210 */ /* 0x004fc80007fbe0ff */
[----:B------:R1:W-:Y:S01]  /*1840*/  LDGSTS.E.BYPASS.LTC128B.128 [R0+0x1100], [R10.64], !P6 ;  /* 0x011000000a007fae */ /* 0x0003e2000f101d4c */
[----:B------:R-:W-:Y:S01]  /*1850*/  ISETP.LT.OR P6, PT, R18, 0x41, P4 ;  /* 0x000000411200780c */ /* 0x000fe200027c1670 */
[----:B------:R-:W-:Y:S01]  /*1860*/  IMAD.X R9, R20, 0x1, R6, P5 ;  /* 0x0000000114097824 */ /* 0x000fe200028e0606 */
[----:B---3--:R-:W-:-:S04]  /*1870*/  IADD3 R12, P5, R13, R21, RZ ;  /* 0x000000150d0c7210 */ /* 0x008fc80007fbe0ff */
[----:B------:R2:W-:Y:S01]  /*1880*/  LDGSTS.E.BYPASS.LTC128B.128 [R0+0x1900], [R8.64], !P2 ;  /* 0x0190000008007fae */ /* 0x0005e2000d101d4c */
[----:B----4-:R-:W-:Y:S01]  /*1890*/  IMAD.X R13, R15, 0x1, R6, P5 ;  /* 0x000000010f0d7824 */ /* 0x010fe200028e0606 */
[C---:B------:R-:W-:Y:S02]  /*18a0*/  ISETP.LT.OR P5, PT, R18.reuse, 0x51, P4 ;  /* 0x000000511200780c */ /* 0x040fe400027a1670 */
[----:B------:R-:W-:-:S03]  /*18b0*/  ISETP.LT.OR P4, PT, R18, 0x61, P4 ;  /* 0x000000611200780c */ /* 0x000fc60002781670 */
[----:B------:R3:W-:Y:S01]  /*18c0*/  LDGSTS.E.BYPASS.LTC128B.128 [R0+0x2100], [R12.64], !P6 ;  /* 0x021000000c007fae */ /* 0x0007e2000f101d4c */
[----:B-1----:R-:W-:-:S05]  /*18d0*/  IADD3 R10, P2, R7, R21, RZ ;  /* 0x00000015070a7210 */ /* 0x002fca0007f5e0ff */
[----:B------:R-:W-:Y:S01]  /*18e0*/  IMAD.X R11, R14, 0x1, R6, P2 ;  /* 0x000000010e0b7824 */ /* 0x000fe200010e0606 */
[----:B--2---:R-:W-:-:S04]  /*18f0*/  IADD3 R8, P2, R5, R21, RZ ;  /* 0x0000001505087210 */ /* 0x004fc80007f5e0ff */
[----:B------:R3:W-:Y:S01]  /*1900*/  LDGSTS.E.BYPASS.LTC128B.128 [R0+0x2900], [R10.64], !P5 ;  /* 0x029000000a007fae */ /* 0x0007e2000e901d4c */
[----:B------:R-:W-:-:S05]  /*1910*/  IMAD.X R9, R2, 0x1, R6, P2 ;  /* 0x0000000102097824 */ /* 0x000fca00010e0606 */
[----:B------:R3:W-:Y:S03]  /*1920*/  LDGSTS.E.BYPASS.LTC128B.128 [R0+0x3100], [R8.64], !P4 ;  /* 0x0310000008007fae */ /* 0x0007e6000e101d4c */
.L_x_0:
[----:B--234-:R-:W-:Y:S01]  /*1930*/  LOP3.LUT P2, RZ, R16, 0x4, RZ, 0xc0, !PT ;  /* 0x0000000410ff7812 */ /* 0x01cfe2000784c0ff */
[-C--:B------:R-:W-:Y:S01]  /*1940*/  HMMA.16816.F32 R8, R36, R56.reuse, RZ ;  /* 0x000000382408723c */ /* 0x080fe200000018ff */
[----:B------:R-:W-:Y:S01]  /*1950*/  MOV R0, 0x40 ;  /* 0x0000004000007802 */ /* 0x000fe20000000f00 */
[----:B------:R-:W0:Y:S01]  /*1960*/  LDGDEPBAR ;  /* 0x00000000000079af */ /* 0x000e220000000000 */
[----:B------:R-:W-:Y:S01]  /*1970*/  LEA R231, R4, R230, 0x1 ;  /* 0x000000e604e77211 */ /* 0x000fe200078e08ff */
[----:B------:R-:W-:Y:S01]  /*1980*/  UISETP.GE.AND UP0, UPT, UR10, 0x71, UPT ;  /* 0x000000710a00788c */ /* 0x000fe2000bf06270 */
[----:B------:R-:W-:Y:S02]  /*1990*/  SEL R0, R0, 0xffffffc0, !P2 ;  /* 0xffffffc000007807 */ /* 0x000fe40005000000 */
[----:B------:R-:W-:Y:S01]  /*19a0*/  LEA R232, R3, R231, 0x1 ;  /* 0x000000e703e87211 */ /* 0x000fe200078e08ff */
[----:B------:R-:W-:Y:S01]  /*19b0*/  LDSM.16.M88.4 R20, [R231+0x7100] ;  /* 0x00710000e714783b */ /* 0x000fe20000000200 */
[-C--:B------:R-:W-:Y:S01]  /*19c0*/  IADD3 R229, R119, R0.reuse, RZ ;  /* 0x0000000077e57210 */ /* 0x080fe20007ffe0ff */
[----:B------:R-:W-:Y:S01]  /*19d0*/  HMMA.16816.F32 R48, R32, R56, RZ ;  /* 0x000000382030723c */ /* 0x000fe200000018ff */
[----:B------:R-:W-:Y:S01]  /*19e0*/  IADD3 R228, R234, R0, RZ ;  /* 0x00000000eae47210 */ /* 0x000fe20007ffe0ff */
[----:B------:R-:W-:Y:S01]  /*19f0*/  LDSM.16.M88.4 R16, [R231+0x9100] ;  /* 0x00910000e710783b */ /* 0x000fe20000000200 */
[----:B------:R-:W-:-:S03]  /*1a00*/  PLOP3.LUT P2, PT, PT, PT, UP0, 0x80, 0x0 ;  /* 0x000000000000781c */ /* 0x000fc60003f4f008 */
[----:B------:R-:W2:Y:S02]  /*1a10*/  LDSM.16.M88.4 R40, [R229+0x3900] ;  /* 0x00390000e528783b */ /* 0x000ea40000000200 */
[----:B------:R-:W-:Y:S02]  /*1a20*/  HMMA.16816.F32 R64, R36, R58, RZ ;  /* 0x0000003a2440723c */ /* 0x000fe400000018ff */
[----:B------:R-:W-:Y:S04]  /*1a30*/  LDSM.16.M88.4 R12, [R232+0x7100] ;  /* 0x00710000e80c783b */ /* 0x000fe80000000200 */
[----:B------:R-:W3:Y:S02]  /*1a40*/  LDSM.16.M88.4 R44, [R228] ;  /* 0x00000000e42c783b */ /* 0x000ee40000000200 */
[-C--:B-1----:R-:W-:Y:S02]  /*1a50*/  HMMA.16816.F32 R52, R28, R68.reuse, R8 ;  /* 0x000000441c34723c */ /* 0x082fe40000001808 */
[----:B------:R-:W1:Y:S06]  /*1a60*/  LDSM.16.M88.4 R8, [R232+0x9100] ;  /* 0x00910000e808783b */ /* 0x000e6c0000000200 */
[----:B------:R-:W-:Y:S08]  /*1a70*/  HMMA.16816.F32 R48, R24, R68, R48 ;  /* 0x000000441830723c */ /* 0x000ff00000001830 */
[----:B------:R-:W-:Y:S08]  /*1a80*/  HMMA.16816.F32 R56, R32, R58, RZ ;  /* 0x0000003a2038723c */ /* 0x000ff000000018ff */
[-C--:B--2---:R-:W-:Y:S08]  /*1a90*/  HMMA.16816.F32 R60, R20, R40.reuse, R52 ;  /* 0x00000028143c723c */ /* 0x084ff00000001834 */
[----:B------:R-:W-:Y:S08]  /*1aa0*/  HMMA.16816.F32 R48, R16, R40, R48 ;  /* 0x000000281030723c */ /* 0x000ff00000001830 */
[----:B------:R-:W-:Y:S08]  /*1ab0*/  HMMA.16816.F32 R52, R28, R70, R64 ;  /* 0x000000461c34723c */ /* 0x000ff00000001840 */
[----:B---3--:R-:W-:Y:S08]  /*1ac0*/  HMMA.16816.F32 R72, R12, R44, R60 ;  /* 0x0000002c0c48723c */ /* 0x008ff0000000183c */
[----:B------:R-:W-:Y:S08]  /*1ad0*/  HMMA.16816.F32 R60, R36, R80, RZ ;  /* 0x00000050243c723c */ /* 0x000ff000000018ff */
[----:B------:R-:W-:Y:S08]  /*1ae0*/  HMMA.16816.F32 R64, R24, R70, R56 ;  /* 0x000000461840723c */ /* 0x000ff00000001838 */
[----:B-1----:R-:W-:Y:S01]  /*1af0*/  HMMA.16816.F32 R76, R8, R44, R48 ;  /* 0x0000002c084c723c */ /* 0x002fe20000001830 */
[----:B------:R-:W1:Y:S01]  /*1b00*/  LDSM.16.M88.4 R48, [R229+0x4100] ;  /* 0x00410000e530783b */ /* 0x000e620000000200 */
[----:B------:R-:W-:-:S04]  /*1b10*/  FMUL.FTZ R0, R72, c[0x0][0x320] ;  /* 0x0000c80048007a20 */ /* 0x000fc80000410000 */
[----:B------:R2:W3:Y:S02]  /*1b20*/  MUFU.TANH R190, R0 ;  /* 0x0000000000be7308 */ /* 0x0004e40000002400 */
[----:B------:R-:W-:Y:S08]  /*1b30*/  HMMA.16816.F32 R52, R20, R42, R52 ;  /* 0x0000002a1434723c */ /* 0x000ff00000001834 */
[----:B------:R-:W-:Y:S01]  /*1b40*/  HMMA.16816.F32 R56, R32, R80, RZ ;  /* 0x000000502038723c */ /* 0x000fe200000018ff */
[----:B--2---:R-:W-:-:S07]  /*1b50*/  FMUL.FTZ R0, R73, c[0x0][0x320] ;  /* 0x0000c80049007a20 */ /* 0x004fce0000410000 */
[----:B------:R-:W-:Y:S01]  /*1b60*/  HMMA.16816.F32 R60, R28, R84, R60 ;  /* 0x000000541c3c723c */ /* 0x000fe2000000183c */
[----:B------:R2:W4:Y:S07]  /*1b70*/  MUFU.TANH R189, R0 ;  /* 0x0000000000bd7308 */ /* 0x00052e0000002400 */
[----:B------:R-:W-:Y:S01]  /*1b80*/  HMMA.16816.F32 R64, R16, R42, R64 ;  /* 0x0000002a1040723c */ /* 0x000fe20000001840 */
[----:B------:R-:W5:Y:S07]  /*1b90*/  LDSM.16.M88.4 R40, [R228+0x800] ;  /* 0x00080000e428783b */ /* 0x000f6e0000000200 */
[----:B------:R-:W-:Y:S01]  /*1ba0*/  HMMA.16816.F32 R68, R12, R46, R52 ;  /* 0x0000002e0c44723c */ /* 0x000fe20000001834 */
[----:B--2---:R-:W-:-:S04]  /*1bb0*/  FMUL.FTZ R0, R74, c[0x0][0x320] ;  /* 0x0000c8004a007a20 */ /* 0x004fc80000410000 */
[----:B------:R2:W1:Y:S03]  /*1bc0*/  MUFU.TANH R188, R0 ;  /* 0x0000000000bc7308 */ /* 0x0004660000002400 */
[----:B------:R-:W-:Y:S08]  /*1bd0*/  HMMA.16816.F32 R52, R24, R84, R56 ;  /* 0x000000541834723c */ /* 0x000ff00000001838 */
[----:B------:R-:W-:Y:S01]  /*1be0*/  HMMA.16816.F32 R56, R36, R82, RZ ;  /* 0x000000522438723c */ /* 0x000fe200000018ff */
[----:B--2---:R-:W-:-:S07]  /*1bf0*/  FMUL.FTZ R0, R75, c[0x0][0x320] ;  /* 0x0000c8004b007a20 */ /* 0x004fce0000410000 */
[----:B-1----:R-:W-:Y:S01]  /*1c00*/  HMMA.16816.F32 R60, R20, R48, R60 ;  /* 0x00000030143c723c */ /* 0x002fe2000000183c */
[----:B------:R1:W2:Y:S07]  /*1c10*/  MUFU.TANH R187, R0 ;  /* 0x0000000000bb7308 */ /* 0x0002ae0000002400 */
[----:B------:R-:W-:Y:S08]  /*1c20*/  HMMA.16816.F32 R72, R8, R46, R64 ;  /* 0x0000002e0848723c */ /* 0x000ff00000001840 */
[----:B------:R-:W-:Y:S01]  /*1c30*/  HMMA.16816.F32 R64, R32, R82, RZ ;  /* 0x000000522040723c */ /* 0x000fe200000018ff */
[----:B-1----:R-:W-:-:S04]  /*1c40*/  FMUL.FTZ R0, R76, c[0x0][0x320] ;  /* 0x0000c8004c007a20 */ /* 0x002fc80000410000 */
[----:B------:R1:W1:Y:S03]  /*1c50*/  MUFU.TANH R186, R0 ;  /* 0x0000000000ba7308 */ /* 0x0002660000002400 */
[----:B------:R-:W-:Y:S08]  /*1c60*/  HMMA.16816.F32 R44, R16, R48, R52 ;  /* 0x00000030102c723c */ /* 0x000ff00000001834 */
[----:B------:R-:W-:Y:S01]  /*1c70*/  HMMA.16816.F32 R52, R28, R86, R56 ;  /* 0x000000561c34723c */ /* 0x000fe20000001838 */
[----:B-1----:R-:W-:-:S07]  /*1c80*/  FMUL.FTZ R0, R77, c[0x0][0x320] ;  /* 0x0000c8004d007a20 */ /* 0x002fce0000410000 */
[----:B------:R-:W-:Y:S01]  /*1c90*/  HMMA.16816.F32 R64, R24, R86, R64 ;  /* 0x000000561840723c */ /* 0x000fe20000001840 */
[----:B------:R1:W1:Y:S07]  /*1ca0*/  MUFU.TANH R185, R0 ;  /* 0x0000000000b97308 */ /* 0x00026e0000002400 */
[----:B------:R-:W-:Y:S08]  /*1cb0*/  HMMA.16816.F32 R56, R32, R88, RZ ;  /* 0x000000582038723c */ /* 0x000ff000000018ff */
[----:B------:R-:W-:Y:S01]  /*1cc0*/  HMMA.16816.F32 R52, R20, R50, R52 ;  /* 0x000000321434723c */ /* 0x000fe20000001834 */
[----:B-1----:R-:W-:-:S04]  /*1cd0*/  FMUL.FTZ R0, R78, c[0x0][0x320] ;  /* 0x0000c8004e007a20 */ /* 0x002fc80000410000 */
[----:B------:R1:W1:Y:S03]  /*1ce0*/  MUFU.TANH R181, R0 ;  /* 0x0000000000b57308 */ /* 0x0002660000002400 */
[----:B------:R-:W-:Y:S01]  /*1cf0*/  HMMA.16816.F32 R64, R16, R50, R64 ;  /* 0x000000321040723c */ /* 0x000fe20000001840 */
[----:B------:R-:W-:Y:S01]  /*1d00*/  LDSM.16.M88.4 R48, [R228+0x1000] ;  /* 0x00100000e430783b */ /* 0x000fe20000000200 */
[----:B-1----:R-:W-:-:S06]  /*1d10*/  FMUL.FTZ R0, R79, c[0x0][0x320] ;  /* 0x0000c8004f007a20 */ /* 0x002fcc0000410000 */
[----:B-----5:R-:W-:Y:S01]  /*1d20*/  HMMA.16816.F32 R76, R8, R40, R44 ;  /* 0x00000028084c723c */ /* 0x020fe2000000182c */
[----:B------:R-:W1:Y:S01]  /*1d30*/  LDSM.16.M88.4 R44, [R229+0x4900] ;  /* 0x00490000e52c783b */ /* 0x000e620000000200 */
[----:B------:R5:W1:Y:S02]  /*1d40*/  MUFU.TANH R182, R0 ;  /* 0x0000000000b67308 */ /* 0x000a640000002400 */
[----:B-----5:R-:W-:-:S06]  /*1d50*/  FMUL.FTZ R0, R68, c[0x0][0x320] ;  /* 0x0000c80044007a20 */ /* 0x020fcc0000410000 */
[----:B------:R5:W1:Y:S02]  /*1d60*/  MUFU.TANH R184, R0 ;  /* 0x0000000000b87308 */ /* 0x000a640000002400 */
[----:B-----5:R-:W-:-:S06]  /*1d70*/  FMUL.FTZ R0, R69, c[0x0][0x320] ;  /* 0x0000c80045007a20 */ /* 0x020fcc0000410000 */
[----:B------:R5:W1:Y:S02]  /*1d80*/  MUFU.TANH R183, R0 ;  /* 0x0000000000b77308 */ /* 0x000a640000002400 */
[----:B-----5:R-:W-:-:S06]  /*1d90*/  FMUL.FTZ R0, R70, c[0x0][0x320] ;  /* 0x0000c80046007a20 */ /* 0x020fcc0000410000 */
[----:B------:R5:W1:Y:S02]  /*1da0*/  MUFU.TANH R180, R0 ;  /* 0x0000000000b47308 */ /* 0x000a640000002400 */
[----:B-----5:R-:W-:Y:S02]  /*1db0*/  FMUL.FTZ R0, R71, c[0x0][0x320] ;  /* 0x0000c80047007a20 */ /* 0x020fe40000410000 */
[----:B------:R-:W-:Y:S04]  /*1dc0*/  HMMA.16816.F32 R68, R12, R40, R60 ;  /* 0x000000280c44723c */ /* 0x000fe8000000183c */
[----:B------:R5:W1:Y:S04]  /*1dd0*/  MUFU.TANH R179, R0 ;  /* 0x0000000000b37308 */ /* 0x000a680000002400 */
[----:B------:R-:W-:Y:S01]  /*1de0*/  HMMA.16816.F32 R60, R36, R88, RZ ;  /* 0x00000058243c723c */ /* 0x000fe200000018ff */
[----:B-----5:R-:W-:-:S04]  /*1df0*/  FMUL.FTZ R0, R72, c[0x0][0x320] ;  /* 0x0000c80048007a20 */ /* 0x020fc80000410000 */
[----:B------:R5:W1:Y:S11]  /*1e00*/  MUFU.TANH R178, R0 ;  /* 0x0000000000b27308 */ /* 0x000a760000002400 */
[----:B------:R-:W-:Y:S08]  /*1e10*/  @!UPT UIADD3 URZ, URZ, URZ, URZ ;  /* 0x0000003f3f3ff290 */ /* 0x000ff0000fffe03f */
[----:B------:R-:W-:Y:S01]  /*1e20*/  HMMA.16816.F32 R60, R28, R96, R60 ;  /* 0x000000601c3c723c */ /* 0x000fe2000000183c */
[----:B-----5:R-:W-:-:S04]  /*1e30*/  FMUL.FTZ R0, R73, c[0x0][0x320] ;  /* 0x0000c80049007a20 */ /* 0x020fc80000410000 */
[----:B------:R5:W2:Y:S11]  /*1e40*/  MUFU.TANH R177, R0 ;  /* 0x0000000000b17308 */ /* 0x000ab60000002400 */
[----:B------:R-:W-:Y:S08]  /*1e50*/  @!UPT UIADD3 URZ, URZ, URZ, URZ ;  /* 0x0000003f3f3ff290 */ /* 0x000ff0000fffe03f */
[----:B-1----:R-:W-:Y:S01]  /*1e60*/  HMMA.16816.F32 R60, R20, R44, R60 ;  /* 0x0000002c143c723c */ /* 0x002fe2000000183c */
[----:B-----5:R-:W-:-:S04]  /*1e70*/  FMUL.FTZ R0, R74, c[0x0][0x320] ;  /* 0x0000c8004a007a20 */ /* 0x020fc80000410000 */
[----:B------:R1:W1:Y:S02]  /*1e80*/  MUFU.TANH R173, R0 ;  /* 0x0000000000ad7308 */ /* 0x0002640000002400 */
[----:B-1----:R-:W-:Y:S02]  /*1e90*/  FMUL.FTZ R0, R75, c[0x0][0x320] ;  /* 0x0000c8004b007a20 */ /* 0x002fe40000410000 */
[----:B------:R-:W-:Y:S04]  /*1ea0*/  HMMA.16816.F32 R72, R8, R42, R64 ;  /* 0x0000002a0848723c */ /* 0x000fe80000001840 */
[----:B------:R1:W1:Y:S04]  /*1eb0*/  MUFU.TANH R174, R0 ;  /* 0x0000000000ae7308 */ /* 0x0002680000002400 */
[----:B------:R-:W-:Y:S01]  /*1ec0*/  HMMA.16816.F32 R64, R32, R90, RZ ;  /* 0x0000005a2040723c */ /* 0x000fe200000018ff */
[----:B-1----:R-:W-:-:S04]  /*1ed0*/  FMUL.FTZ R0, R68, c[0x0][0x320] ;  /* 0x0000c80044007a20 */ /* 0x002fc80000410000 */
[----:B------:R1:W1:Y:S11]  /*1ee0*/  MUFU.TANH R176, R0 ;  /* 0x0000000000b07308 */ /* 0x0002760000002400 */
[----:B------:R-:W-:Y:S08]  /*1ef0*/  @!UPT UIADD3 URZ, URZ, URZ, URZ ;  /* 0x0000003f3f3ff290 */ /* 0x000ff0000fffe03f */
[----:B------:R-:W-:Y:S01]  /*1f00*/  HMMA.16816.F32 R64, R24, R98, R64 ;  /* 0x000000621840723c */ /* 0x000fe20000001840 */
[----:B-1----:R-:W-:-:S04]  /*1f10*/  FMUL.FTZ R0, R69, c[0x0][0x320] ;  /* 0x0000c80045007a20 */ /* 0x002fc80000410000 */
[----:B------:R1:W1:Y:S11]  /*1f20*/  MUFU.TANH R175, R0 ;  /* 0x0000000000af7308 */ /* 0x0002760000002400 */
[----:B------:R-:W-:Y:S08]  /*1f30*/  @!UPT UIADD3 URZ, URZ, URZ, URZ ;  /* 0x0000003f3f3ff290 */ /* 0x000ff0000fffe03f */
[----:B------:R-:W-:Y:S01]  /*1f40*/  HMMA.16816.F32 R64, R16, R46, R64 ;  /* 0x0000002e1040723c */ /* 0x000fe20000001840 */
[----:B-1----:R-:W-:-:S04]  /*1f50*/  FMUL.FTZ R0, R70, c[0x0][0x320] ;  /* 0x0000c80046007a20 */ /* 0x002fc80000410000 */
[----:B------:R1:W1:Y:S02]  /*1f60*/  MUFU.TANH R172, R0 ;  /* 0x0000000000ac7308 */ /* 0x0002640000002400 */
[----:B-1----:R-:W-:Y:S02]  /*1f70*/  FMUL.FTZ R0, R71, c[0x0][0x320] ;  /* 0x0000c80047007a20 */ /* 0x002fe40000410000 */
[----:B------:R-:W-:Y:S04]  /*1f80*/  HMMA.16816.F32 R68, R12, R42, R52 ;  /* 0x0000002a0c44723c */ /* 0x000fe80000001834 */
[----:B------:R1:W1:Y:S04]  /*1f90*/  MUFU.TANH R171, R0 ;  /* 0x0000000000ab7308 */ /* 0x0002680000002400 */
[----:B------:R-:W-:Y:S08]  /*1fa0*/  HMMA.16816.F32 R52, R24, R96, R56 ;  /* 0x000000601834723c */ /* 0x000ff00000001838 */
[----:B------:R-:W-:Y:S01]  /*1fb0*/  HMMA.16816.F32 R56, R36, R90, RZ ;  /* 0x0000005a2438723c */ /* 0x000fe200000018ff */
[----:B-1----:R-:W-:-:S04]  /*1fc0*/  FMUL.FTZ R0, R76, c[0x0][0x320] ;  /* 0x0000c8004c007a20 */ /* 0x002fc80000410000 */
[----:B------:R1:W1:Y:S11]  /*1fd0*/  MUFU.TANH R168, R0 ;  /* 0x0000000000a87308 */ /* 0x0002760000002400 */
[----:B------:R-:W-:Y:S01]  /*1fe0*/  HMMA.16816.F32 R40, R16, R44, R52 ;  /* 0x0000002c1028723c */ /* 0x000fe20000001834 */
[----:B-1----:R-:W-:-:S07]  /*1ff0*/  FMUL.FTZ R0, R77, c[0x0][0x320] ;  /* 0x0000c8004d007a20 */ /* 0x002fce0000410000 */
[----:B------:R-:W-:Y:S01]  /*2000*/  HMMA.16816.F32 R52, R28, R98, R56 ;  /* 0x000000621c34723c */ /* 0x000fe20000001838 */
[----:B------:R1:W1:Y:S07]  /*2010*/  MUFU.TANH R165, R0 ;  /* 0x0000000000a57308 */ /* 0x00026e0000002400 */
[----:B------:R-:W-:Y:S01]  /*2020*/  HMMA.16816.F32 R56, R32, R100, RZ ;  /* 0x000000642038723c */ /* 0x000fe200000018ff */
[----:B-1----:R-:W-:-:S04]  /*2030*/  FMUL.FTZ R0, R78, c[0x0][0x320] ;  /* 0x0000c8004e007a20 */ /* 0x002fc80000410000 */
[----:B------:R1:W1:Y:S02]  /*2040*/  MUFU.TANH R160, R0 ;  /* 0x0000000000a07308 */ /* 0x0002640000002400 */
[----:B-1----:R-:W-:Y:S02]  /*2050*/  FMUL.FTZ R0, R79, c[0x0][0x320] ;  /* 0x0000c8004f007a20 */ /* 0x002fe40000410000 */
[----:B------:R-:W-:Y:S04]  /*2060*/  HMMA.16816.F32 R76, R8, R48, R40 ;  /* 0x00000030084c723c */ /* 0x000fe80000001828 */
[----:B------:R1:W1:Y:S04]  /*2070*/  MUFU.TANH R161, R0 ;  /* 0x0000000000a17308 */ /* 0x0002680000002400 */
[----:B------:R-:W-:Y:S01]  /*2080*/  HMMA.16816.F32 R40, R20, R46, R52 ;  /* 0x0000002e1428723c */ /* 0x000fe20000001834 */
[----:B------:R-:W5:Y:S07]  /*2090*/  LDSM.16.M88.4 R52, [R229+0x5100] ;  /* 0x00510000e534783b */ /* 0x000f6e0000000200 */
[----:B------:R-:W-:Y:S01]  /*20a0*/  HMMA.16816.F32 R44, R24, R104, R56 ;  /* 0x00000068182c723c */ /* 0x000fe20000001838 */
[----:B-1----:R-:W-:-:S04]  /*20b0*/  FMUL.FTZ R0, R68, c[0x0][0x320] ;  /* 0x0000c80044007a20 */ /* 0x002fc80000410000 */
[----:B------:R1:W1:Y:S02]  /*20c0*/  MUFU.TANH R164, R0 ;  /* 0x0000000000a47308 */ /* 0x0002640000002400 */
[----:B-1----:R-:W-:-:S06]  /*20d0*/  FMUL.FTZ R0, R69, c[0x0][0x320] ;  /* 0x0000c80045007a20 */ /* 0x002fcc0000410000 */
[----:B------:R1:W1:Y:S11]  /*20e0*/  MUFU.TANH R163, R0 ;  /* 0x0000000000a37308 */ /* 0x0002760000002400 */
[----:B-----5:R-:W-:Y:S01]  /*20f0*/  HMMA.16816.F32 R44, R16, R52, R44 ;  /* 0x00000034102c723c */ /* 0x020fe2000000182c */
[----:B-1----:R-:W-:-:S04]  /*2100*/  FMUL.FTZ R0, R70, c[0x0][0x320] ;  /* 0x0000c80046007a20 */ /* 0x002fc80000410000 */
        /* <DEDUP_REMOVED lines=14> */
[----:B------:R1:W1:Y:S03]  /*21f0*/  MUFU.TANH R96, R0 ;  /* 0x0000000000607308 */ /* 0x0002660000002400 */
[----:B------:R-:W-:Y:S01]  /*2200*/  HMMA.16816.F32 R60, R32, R102, RZ ;  /* 0x00000066203c723c */ /* 0x000fe200000018ff */
[----:B-1----:R-:W-:-:S07]  /*2210*/  FMUL.FTZ R0, R75, c[0x0][0x320] ;  /* 0x0000c8004b007a20 */ /* 0x002fce0000410000 */
[----:B------:R-:W-:Y:S01]  /*2220*/  HMMA.16816.F32 R72, R8, R50, R64 ;  /* 0x000000320848723c */ /* 0x000fe20000001840 */
[----:B------:R1:W1:Y:S11]  /*2230*/  MUFU.TANH R97, R0 ;  /* 0x0000000000617308 */ /* 0x0002760000002400 */
[----:B------:R-:W-:Y:S04]  /*2240*/  @!UPT UIADD3 URZ, URZ, URZ, URZ ;  /* 0x0000003f3f3ff290 */ /* 0x000fe8000fffe03f */
[----:B------:R-:W-:Y:S08]  /*2250*/  HMMA.16816.F32 R64, R24, R106, R60 ;  /* 0x0000006a1840723c */ /* 0x000ff0000000183c */
[----:B------:R-:W-:Y:S01]  /*2260*/  HMMA.16816.F32 R60, R36, R108, RZ ;  /* 0x0000006c243c723c */ /* 0x000fe200000018ff */
[----:B-1----:R-:W-:-:S04]  /*2270*/  FMUL.FTZ R0, R68, c[0x0][0x320] ;  /* 0x0000c80044007a20 */ /* 0x002fc80000410000 */
[----:B------:R1:W1:Y:S11]  /*2280*/  MUFU.TANH R118, R0 ;  /* 0x0000000000767308 */ /* 0x0002760000002400 */
[----:B------:R-:W-:Y:S01]  /*2290*/  HMMA.16816.F32 R64, R16, R54, R64 ;  /* 0x000000361040723c */ /* 0x000fe20000001840 */
[----:B-1----:R-:W-:-:S07]  /*22a0*/  FMUL.FTZ R0, R69, c[0x0][0x320] ;  /* 0x0000c80045007a20 */ /* 0x002fce0000410000 */
[----:B------:R-:W-:Y:S01]  /*22b0*/  HMMA.16816.F32 R60, R28, R112, R60 ;  /* 0x000000701c3c723c */ /* 0x000fe2000000183c */
[----:B------:R1:W1:Y:S02]  /*22c0*/  MUFU.TANH R144, R0 ;  /* 0x0000000000907308 */ /* 0x0002640000002400 */
[----:B-1----:R-:W-:-:S06]  /*22d0*/  FMUL.FTZ R0, R70, c[0x0][0x320] ;  /* 0x0000c80046007a20 */ /* 0x002fcc0000410000 */
[----:B------:R1:W1:Y:S02]  /*22e0*/  MUFU.TANH R148, R0 ;  /* 0x0000000000947308 */ /* 0x0002640000002400 */
[----:B-1----:R-:W-:Y:S02]  /*22f0*/  FMUL.FTZ R0, R71, c[0x0][0x320] ;  /* 0x0000c80047007a20 */ /* 0x002fe40000410000 */
[----:B------:R-:W-:Y:S01]  /*2300*/  HMMA.16816.F32 R68, R12, R50, R40 ;  /* 0x000000320c44723c */ /* 0x000fe20000001828 */
[----:B------:R-:W1:Y:S03]  /*2310*/  LDSM.16.M88.4 R40, [R228+0x1800] ;  /* 0x00180000e428783b */ /* 0x000e660000000200 */
[----:B------:R5:W1:Y:S04]  /*2320*/  MUFU.TANH R149, R0 ;  /* 0x0000000000957308 */ /* 0x000a680000002400 */
[----:B------:R-:W-:Y:S01]  /*2330*/  HMMA.16816.F32 R48, R36, R102, RZ ;  /* 0x000000662430723c */ /* 0x000fe200000018ff */
[----:B-----5:R-:W-:-:S04]  /*2340*/  FMUL.FTZ R0, R76, c[0x0][0x320] ;  /* 0x0000c8004c007a20 */ /* 0x020fc80000410000 */
[----:B------:R5:W1:Y:S11]  /*2350*/  MUFU.TANH R136, R0 ;  /* 0x0000000000887308 */ /* 0x000a760000002400 */
[----:B------:R-:W-:Y:S08]  /*2360*/  @!UPT UIADD3 URZ, URZ, URZ, URZ ;  /* 0x0000003f3f3ff290 */ /* 0x000ff0000fffe03f */
[----:B------:R-:W-:Y:S01]  /*2370*/  HMMA.16816.F32 R48, R28, R106, R48 ;  /* 0x0000006a1c30723c */ /* 0x000fe20000001830 */
[----:B-----5:R-:W-:-:S04]  /*2380*/  FMUL.FTZ R0, R77, c[0x0][0x320] ;  /* 0x0000c8004d007a20 */ /* 0x020fc80000410000 */
[----:B------:R5:W1:Y:S11]  /*2390*/  MUFU.TANH R137, R0 ;  /* 0x0000000000897308 */ /* 0x000a760000002400 */
[----:B------:R-:W-:Y:S08]  /*23a0*/  @!UPT UIADD3 URZ, URZ, URZ, URZ ;  /* 0x0000003f3f3ff290 */ /* 0x000ff0000fffe03f */
[----:B------:R-:W-:Y:S01]  /*23b0*/  HMMA.16816.F32 R48, R20, R54, R48 ;  /* 0x000000361430723c */ /* 0x000fe20000001830 */
[----:B-----5:R-:W-:-:S04]  /*23c0*/  FMUL.FTZ R0, R78, c[0x0][0x320] ;  /* 0x0000c8004e007a20 */ /* 0x020fc80000410000 */
[----:B------:R5:W1:Y:S02]  /*23d0*/  MUFU.TANH R140, R0 ;  /* 0x00000000008c7308 */ /* 0x000a640000002400 */
[----:B-----5:R-:W-:Y:S02]  /*23e0*/  FMUL.FTZ R0, R79, c[0x0][0x320] ;  /* 0x0000c8004f007a20 */ /* 0x020fe40000410000 */
[----:B-1----:R-:W-:Y:S01]  /*23f0*/  HMMA.16816.F32 R76, R8, R40, R44 ;  /* 0x00000028084c723c */ /* 0x002fe2000000182c */
[----:B------:R-:W1:Y:S03]  /*2400*/  LDSM.16.M88.4 R44, [R229+0x5900] ;  /* 0x00590000e52c783b */ /* 0x000e660000000200 */
[----:B------:R5:W1:Y:S02]  /*2410*/  MUFU.TANH R141, R0 ;  /* 0x00000000008d7308 */ /* 0x000a640000002400 */
[----:B-----5:R-:W-:-:S06]  /*2420*/  FMUL.FTZ R0, R68, c[0x0][0x320] ;  /* 0x0000c80044007a20 */ /* 0x020fcc0000410000 */
[----:B------:R5:W1:Y:S02]  /*2430*/  MUFU.TANH R145, R0 ;  /* 0x0000000000917308 */ /* 0x000a640000002400 */
[----:B-----5:R-:W-:Y:S01]  /*2440*/  FMUL.FTZ R0, R69, c[0x0][0x320] ;  /* 0x0000c80045007a20 */ /* 0x020fe20000410000 */
[----:B-1----:R-:W-:Y:S05]  /*2450*/  HMMA.16816.F32 R60, R20, R44, R60 ;  /* 0x0000002c143c723c */ /* 0x002fea000000183c */
[----:B------:R1:W1:Y:S02]  /*2460*/  MUFU.TANH R146, R0 ;  /* 0x0000000000927308 */ /* 0x0002640000002400 */
[----:B-1----:R-:W-:-:S06]  /*2470*/  FMUL.FTZ R0, R70, c[0x0][0x320] ;  /* 0x0000c80046007a20 */ /* 0x002fcc0000410000 */
        /* <DEDUP_REMOVED lines=9> */
[----:B-1----:R-:W-:-:S07]  /*2510*/  FMUL.FTZ R0, R73, c[0x0][0x320] ;  /* 0x0000c80049007a20 */ /* 0x002fce0000410000 */
[----:B------:R-:W-:Y:S01]  /*2520*/  HMMA.16816.F32 R56, R36, R110, RZ ;  /* 0x0000006e2438723c */ /* 0x000fe200000018ff */
        /* <DEDUP_REMOVED lines=18> */
[----:B------:R-:W-:Y:S01]  /*2650*/  HMMA.16816.F32 R68, R12, R42, R48 ;  /* 0x0000002a0c44723c */ /* 0x000fe20000001830 */
[----:B------:R-:W1:Y:S03]  /*2660*/  LDSM.16.M88.4 R48, [R228+0x2000] ;  /* 0x00200000e430783b */ /* 0x000e660000000200 */
[----:B------:R5:W1:Y:S04]  /*2670*/  MUFU.TANH R167, R0 ;  /* 0x0000000000a77308 */ /* 0x000a680000002400 */
[----:B------:R-:W-:Y:S08]  /*2680*/  HMMA.16816.F32 R40, R16, R44, R52 ;  /* 0x0000002c1028723c */ /* 0x000ff00000001834 */
[----:B------:R-:W-:Y:S01]  /*2690*/  HMMA.16816.F32 R52, R28, R114, R56 ;  /* 0x000000721c34723c */ /* 0x000fe20000001838 */
[----:B-----5:R-:W-:-:S04]  /*26a0*/  FMUL.FTZ R0, R76, c[0x0][0x320] ;  /* 0x0000c8004c007a20 */ /* 0x020fc80000410000 */
[----:B------:R5:W1:Y:S03]  /*26b0*/  MUFU.TANH R154, R0 ;  /* 0x00000000009a7308 */ /* 0x000a660000002400 */
[----:B------:R-:W-:Y:S01]  /*26c0*/  HMMA.16816.F32 R56, R32, R120, RZ ;  /* 0x000000782038723c */ /* 0x000fe200000018ff */
[----:B-----5:R-:W-:-:S04]  /*26d0*/  FMUL.FTZ R0, R77, c[0x0][0x320] ;  /* 0x0000c8004d007a20 */ /* 0x020fc80000410000 */
[----:B------:R5:W1:Y:S02]  /*26e0*/  MUFU.TANH R155, R0 ;  /* 0x00000000009b7308 */ /* 0x000a640000002400 */
[----:B-----5:R-:W-:-:S06]  /*26f0*/  FMUL.FTZ R0, R78, c[0x0][0x320] ;  /* 0x0000c8004e007a20 */ /* 0x020fcc0000410000 */
[----:B------:R5:W1:Y:S02]  /*2700*/  MUFU.TANH R158, R0 ;  /* 0x00000000009e7308 */ /* 0x000a640000002400 */
[----:B-----5:R-:W-:Y:S02]  /*2710*/  FMUL.FTZ R0, R79, c[0x0][0x320] ;  /* 0x0000c8004f007a20 */ /* 0x020fe40000410000 */
[----:B-1----:R-:W-:Y:S04]  /*2720*/  HMMA.16816.F32 R76, R8, R48, R40 ;  /* 0x00000030084c723c */ /* 0x002fe80000001828 */
        /* <DEDUP_REMOVED lines=33> */
[----:B------:R1:W1:Y:S02]  /*2940*/  MUFU.TANH R107, R0 ;  /* 0x00000000006b7308 */ /* 0x0002640000002400 */
[----:B-1----:R-:W-:Y:S11]  /*2950*/  FMUL.FTZ R0, R69, c[0x0][0x320] ;  /* 0x0000c80045007a20 */ /* 0x002ff60000410000 */
[----:B------:R-:W-:Y:S06]  /*2960*/  @!UPT UIADD3 URZ, URZ, URZ, URZ ;  /* 0x0000003f3f3ff290 */ /* 0x000fec000fffe03f */
        /* <DEDUP_REMOVED lines=8> */
[C---:B------:R-:W-:Y:S08]  /*29f0*/  HMMA.16816.F32 R48, R36.reuse, R122, RZ ;  /* 0x0000007a2430723c */ /* 0x040ff000000018ff */
[----:B------:R-:W-:Y:S01]  /*2a00*/  HMMA.16816.F32 R36, R36, R130, RZ ;  /* 0x000000822424723c */ /* 0x000fe200000018ff */
[----:B-----5:R-:W-:-:S04]  /*2a10*/  FMUL.FTZ R0, R76, c[0x0][0x320] ;  /* 0x0000c8004c007a20 */ /* 0x020fc80000410000 */
[----:B------:R5:W1:Y:S11]  /*2a20*/  MUFU.TANH R102, R0 ;  /* 0x0000000000667308 */ /* 0x000a760000002400 */
[----:B------:R-:W-:Y:S01]  /*2a30*/  HMMA.16816.F32 R48, R28, R126, R48 ;  /* 0x0000007e1c30723c */ /* 0x000fe20000001830 */
[----:B-----5:R-:W-:-:S07]  /*2a40*/  FMUL.FTZ R0, R77, c[0x0][0x320] ;  /* 0x0000c8004d007a20 */ /* 0x020fce0000410000 */
[----:B------:R-:W-:Y:S01]  /*2a50*/  HMMA.16816.F32 R28, R28, R134, R36 ;  /* 0x000000861c1c723c */ /* 0x000fe20000001824 */
[----:B------:R5:W1:Y:S11]  /*2a60*/  MUFU.TANH R101, R0 ;  /* 0x0000000000657308 */ /* 0x000a760000002400 */
[----:B------:R-:W-:Y:S04]  /*2a70*/  @!UPT UIADD3 URZ, URZ, URZ, URZ ;  /* 0x0000003f3f3ff290 */ /* 0x000fe8000fffe03f */
[----:B------:R-:W-:Y:S01]  /*2a80*/  HMMA.16816.F32 R48, R20, R54, R48 ;  /* 0x000000361430723c */ /* 0x000fe20000001830 */
[----:B-----5:R-:W-:-:S04]  /*2a90*/  FMUL.FTZ R0, R78, c[0x0][0x320] ;  /* 0x0000c8004e007a20 */ /* 0x020fc80000410000 */
[----:B------:R5:W1:Y:S03]  /*2aa0*/  MUFU.TANH R100, R0 ;  /* 0x0000000000647308 */ /* 0x000a660000002400 */
[----:B------:R-:W-:Y:S01]  /*2ab0*/  HMMA.16816.F32 R52, R16, R54, R64 ;  /* 0x000000361034723c */ /* 0x000fe20000001840 */
[----:B-----5:R-:W-:-:S07]  /*2ac0*/  FMUL.FTZ R0, R79, c[0x0][0x320] ;  /* 0x0000c8004f007a20 */ /* 0x020fce0000410000 */
[C---:B-1----:R-:W-:Y:S01]  /*2ad0*/  HMMA.16816.F32 R76, R8.reuse, R40, R44 ;  /* 0x00000028084c723c */ /* 0x042fe2000000182c */
[----:B------:R-:W1:Y:S01]  /*2ae0*/  LDSM.16.M88.4 R44, [R229+0x6900] ;  /* 0x00690000e52c783b */ /* 0x000e620000000200 */
[----:B------:R5:W1:Y:S11]  /*2af0*/  MUFU.TANH R91, R0 ;  /* 0x00000000005b7308 */ /* 0x000a760000002400 */
[----:B------:R-:W-:Y:S03]  /*2b00*/  @!UPT UIADD3 URZ, URZ, URZ, URZ ;  /* 0x0000003f3f3ff290 */ /* 0x000fe6000fffe03f */
[----:B------:R-:W-:Y:S08]  /*2b10*/  HMMA.16816.F32 R64, R8, R42, R52 ;  /* 0x0000002a0840723c */ /* 0x000ff00000001834 */
[----:B------:R-:W-:Y:S01]  /*2b20*/  HMMA.16816.F32 R52, R32, R130, RZ ;  /* 0x000000822034723c */ /* 0x000fe200000018ff */
[----:B-----5:R-:W-:-:S04]  /*2b30*/  FMUL.FTZ R0, R68, c[0x0][0x320] ;  /* 0x0000c80044007a20 */ /* 0x020fc80000410000 */
[----:B------:R5:W1:Y:S01]  /*2b40*/  MUFU.TANH R90, R0 ;  /* 0x00000000005a7308 */ /* 0x000a620000002400 */
[----:B------:R-:W-:Y:S02]  /*2b50*/  FMUL.FTZ R77, R77, c[0x0][0x320] ;  /* 0x0000c8004d4d7a20 */ /* 0x000fe40000410000 */
[----:B------:R-:W-:Y:S02]  /*2b60*/  FMUL.FTZ R78, R78, c[0x0][0x320] ;  /* 0x0000c8004e4e7a20 */ /* 0x000fe40000410000 */
[----:B------:R-:W-:-:S03]  /*2b70*/  FMUL.FTZ R79, R79, c[0x0][0x320] ;  /* 0x0000c8004f4f7a20 */ /* 0x000fc60000410000 */
[----:B------:R-:W1:Y:S03]  /*2b80*/  MUFU.TANH R77, R77 ;  /* 0x0000004d004d7308 */ /* 0x000e660000002400 */
[----:B------:R-:W-:Y:S02]  /*2b90*/  FMUL.FTZ R64, R64, c[0x0][0x320] ;  /* 0x0000c80040407a20 */ /* 0x000fe40000410000 */
[----:B------:R-:W-:Y:S02]  /*2ba0*/  FMUL.FTZ R65, R65, c[0x0][0x320] ;  /* 0x0000c80041417a20 */ /* 0x000fe40000410000 */
[----:B------:R-:W-:Y:S02]  /*2bb0*/  FMUL.FTZ R66, R66, c[0x0][0x320] ;  /* 0x0000c80042427a20 */ /* 0x000fe40000410000 */
[----:B-----5:R-:W-:Y:S01]  /*2bc0*/  FMUL.FTZ R0, R69, c[0x0][0x320] ;  /* 0x0000c80045007a20 */ /* 0x020fe20000410000 */
[----:B------:R-:W1:Y:S01]  /*2bd0*/  MUFU.TANH R78, R78 ;  /* 0x0000004e004e7308 */ /* 0x000e620000002400 */
[----:B------:R-:W-:Y:S01]  /*2be0*/  HMMA.16816.F32 R36, R24, R134, R52 ;  /* 0x000000861824723c */ /* 0x000fe20000001834 */
[----:B------:R-:W-:-:S06]  /*2bf0*/  FMUL.FTZ R67, R67, c[0x0][0x320] ;  /* 0x0000c80043437a20 */ /* 0x000fcc0000410000 */
[----:B------:R5:W1:Y:S08]  /*2c00*/  MUFU.TANH R89, R0 ;  /* 0x0000000000597308 */ /* 0x000a700000002400 */
[----:B------:R-:W1:Y:S01]  /*2c10*/  MUFU.TANH R79, R79 ;  /* 0x0000004f004f7308 */ /* 0x000e620000002400 */
[----:B-----5:R-:W-:-:S07]  /*2c20*/  FMUL.FTZ R0, R70, c[0x0][0x320] ;  /* 0x0000c80046007a20 */ /* 0x020fce0000410000 */
[----:B------:R-:W1:Y:S08]  /*2c30*/  MUFU.TANH R64, R64 ;  /* 0x0000004000407308 */ /* 0x000e700000002400 */
[----:B------:R5:W1:Y:S08]  /*2c40*/  MUFU.TANH R88, R0 ;  /* 0x0000000000587308 */ /* 0x000a700000002400 */
[----:B------:R-:W1:Y:S01]  /*2c50*/  MUFU.TANH R65, R65 ;  /* 0x0000004100417308 */ /* 0x000e620000002400 */
[----:B-----5:R-:W-:-:S07]  /*2c60*/  FMUL.FTZ R0, R71, c[0x0][0x320] ;  /* 0x0000c80047007a20 */ /* 0x020fce0000410000 */
[----:B------:R-:W1:Y:S01]  /*2c70*/  MUFU.TANH R66, R66 ;  /* 0x0000004200427308 */ /* 0x000e620000002400 */
[----:B------:R-:W-:Y:S07]  /*2c80*/  HMMA.16816.F32 R68, R12, R40, R56 ;  /* 0x000000280c44723c */ /* 0x000fee0000001838 */
[----:B------:R5:W1:Y:S01]  /*2c90*/  MUFU.TANH R87, R0 ;  /* 0x0000000000577308 */ /* 0x000a620000002400 */
[----:B------:R-:W-:Y:S07]  /*2ca0*/  HMMA.16816.F32 R56, R32, R128, RZ ;  /* 0x000000802038723c */ /* 0x000fee00000018ff */
[----:B------:R-:W1:Y:S01]  /*2cb0*/  MUFU.TANH R67, R67 ;  /* 0x0000004300437308 */ /* 0x000e620000002400 */
[----:B-----5:R-:W-:-:S07]  /*2cc0*/  FMUL.FTZ R0, R72, c[0x0][0x320] ;  /* 0x0000c80048007a20 */ /* 0x020fce0000410000 */
[----:B------:R5:W1:Y:S09]  /*2cd0*/  MUFU.TANH R86, R0 ;  /* 0x0000000000567308 */ /* 0x000a720000002400 */
[----:B------:R-:W-:Y:S01]  /*2ce0*/  HMMA.16816.F32 R56, R24, R132, R56 ;  /* 0x000000841838723c */ /* 0x000fe20000001838 */
[----:B-----5:R-:W-:-:S04]  /*2cf0*/  FMUL.FTZ R0, R73, c[0x0][0x320] ;  /* 0x0000c80049007a20 */ /* 0x020fc80000410000 */
[----:B------:R5:W2:Y:S11]  /*2d00*/  MUFU.TANH R85, R0 ;  /* 0x0000000000557308 */ /* 0x000ab60000002400 */
[----:B------:R-:W-:Y:S08]  /*2d10*/  @!UPT UIADD3 URZ, URZ, URZ, URZ ;  /* 0x0000003f3f3ff290 */ /* 0x000ff0000fffe03f */
[----:B-1----:R-:W-:Y:S01]  /*2d20*/  HMMA.16816.F32 R32, R16, R44, R56 ;  /* 0x0000002c1020723c */ /* 0x002fe20000001838 */
[----:B-----5:R-:W-:-:S07]  /*2d30*/  FMUL.FTZ R0, R74, c[0x0][0x320] ;  /* 0x0000c8004a007a20 */ /* 0x020fce0000410000 */
[----:B------:R-:W-:Y:S01]  /*2d40*/  HMMA.16816.F32 R16, R16, R46, R36 ;  /* 0x0000002e1010723c */ /* 0x000fe20000001824 */
[----:B------:R1:W1:Y:S02]  /*2d50*/  MUFU.TANH R84, R0 ;  /* 0x0000000000547308 */ /* 0x0002640000002400 */
[----:B-1----:R-:W-:-:S06]  /*2d60*/  FMUL.FTZ R0, R75, c[0x0][0x320] ;  /* 0x0000c8004b007a20 */ /* 0x002fcc0000410000 */
[----:B------:R1:W1:Y:S02]  /*2d70*/  MUFU.TANH R83, R0 ;  /* 0x0000000000537308 */ /* 0x0002640000002400 */
[----:B-1----:R-:W-:-:S06]  /*2d80*/  FMUL.FTZ R0, R68, c[0x0][0x320] ;  /* 0x0000c80044007a20 */ /* 0x002fcc0000410000 */
[----:B------:R1:W1:Y:S02]  /*2d90*/  MUFU.TANH R82, R0 ;  /* 0x0000000000527308 */ /* 0x0002640000002400 */
[----:B-1----:R-:W-:-:S06]  /*2da0*/  FMUL.FTZ R0, R69, c[0x0][0x320] ;  /* 0x0000c80045007a20 */ /* 0x002fcc0000410000 */
[----:B------:R1:W1:Y:S02]  /*2db0*/  MUFU.TANH R81, R0 ;  /* 0x0000000000517308 */ /* 0x0002640000002400 */
[----:B-1----:R-:W-:-:S06]  /*2dc0*/  FMUL.FTZ R0, R70, c[0x0][0x320] ;  /* 0x0000c80046007a20 */ /* 0x002fcc0000410000 */
[----:B------:R1:W1:Y:S02]  /*2dd0*/  MUFU.TANH R73, R0 ;  /* 0x0000000000497308 */ /* 0x0002640000002400 */
[----:B-1----:R-:W-:Y:S02]  /*2de0*/  FMUL.FTZ R0, R71, c[0x0][0x320] ;  /* 0x0000c80047007a20 */ /* 0x002fe40000410000 */
[----:B------:R-:W-:Y:S01]  /*2df0*/  HMMA.16816.F32 R68, R12, R42, R48 ;  /* 0x0000002a0c44723c */ /* 0x000fe20000001830 */
[----:B------:R-:W1:Y:S03]  /*2e00*/  LDSM.16.M88.4 R48, [R228+0x3000] ;  /* 0x00300000e430783b */ /* 0x000e660000000200 */
[----:B------:R5:W1:Y:S01]  /*2e10*/  MUFU.TANH R80, R0 ;  /* 0x0000000000507308 */ /* 0x000a620000002400 */
[----:B------:R-:W-:-:S04]  /*2e20*/  DEPBAR.LE SB0, 0x0 ;  /* 0x000080000000791a */ /* 0x000fc80000000000 */
[C---:B------:R-:W-:Y:S08]  /*2e30*/  HMMA.16816.F32 R40, R20.reuse, R44, R60 ;  /* 0x0000002c1428723c */ /* 0x040ff0000000183c */
[----:B------:R-:W-:Y:S01]  /*2e40*/  HMMA.16816.F32 R20, R20, R46, R28 ;  /* 0x0000002e1414723c */ /* 0x000fe2000000181c */
[----:B-----5:R-:W-:-:S04]  /*2e50*/  FMUL.FTZ R0, R76, c[0x0][0x320] ;  /* 0x0000c8004c007a20 */ /* 0x020fc80000410000 */
[----:B------:R5:W1:Y:S02]  /*2e60*/  MUFU.TANH R72, R0 ;  /* 0x0000000000487308 */ /* 0x000a640000002400 */
[----:B------:R-:W-:Y:S02]  /*2e70*/  FMUL.FTZ R68, R68, c[0x0][0x320] ;  /* 0x0000c80044447a20 */ /* 0x000fe40000410000 */
[----:B------:R-:W-:Y:S02]  /*2e80*/  FMUL.FTZ R69, R69, c[0x0][0x320] ;  /* 0x0000c80045457a20 */ /* 0x000fe40000410000 */
[----:B------:R-:W-:Y:S02]  /*2e90*/  FMUL.FTZ R70, R70, c[0x0][0x320] ;  /* 0x0000c80046467a20 */ /* 0x000fe40000410000 */
[----:B------:R-:W-:Y:S01]  /*2ea0*/  FMUL.FTZ R71, R71, c[0x0][0x320] ;  /* 0x0000c80047477a20 */ /* 0x000fe20000410000 */
[----:B------:R2:W2:Y:S01]  /*2eb0*/  MUFU.TANH R62, R68 ;  /* 0x00000044003e7308 */ /* 0x0004a20000002400 */
[----:B-----5:R-:W-:-:S07]  /*2ec0*/  IADD3 R0, R95, R94, RZ ;  /* 0x0000005e5f007210 */ /* 0x020fce0007ffe0ff */
[----:B------:R2:W2:Y:S01]  /*2ed0*/  MUFU.TANH R61, R69 ;  /* 0x00000045003d7308 */ /* 0x0004a20000002400 */
[-C--:B-1----:R-:W-:Y:S07]  /*2ee0*/  HMMA.16816.F32 R40, R12, R48.reuse, R40 ;  /* 0x000000300c28723c */ /* 0x082fee0000001828 */
[----:B------:R1:W1:Y:S01]  /*2ef0*/  MUFU.TANH R60, R70 ;  /* 0x00000046003c7308 */ /* 0x0002620000002400 */
[----:B------:R-:W-:Y:S07]  /*2f00*/  HMMA.16816.F32 R24, R8, R48, R32 ;  /* 0x000000300818723c */ /* 0x000fee0000001820 */
[----:B------:R1:W1:Y:S01]  /*2f10*/  MUFU.TANH R56, R71 ;  /* 0x0000004700387308 */ /* 0x0002620000002400 */
[-C--:B------:R-:W-:Y:S08]  /*2f20*/  HMMA.16816.F32 R12, R12, R50.reuse, R20 ;  /* 0x000000320c0c723c */ /* 0x080ff00000001814 */
[----:B------:R-:W-:Y:S01]  /*2f30*/  HMMA.16816.F32 R8, R8, R50, R16 ;  /* 0x000000320808723c */ /* 0x000fe20000001810 */
[----:B------:R-:W-:-:S02]  /*2f40*/  FMUL.FTZ R43, R43, c[0x0][0x320] ;  /* 0x0000c8002b2b7a20 */ /* 0x000fc40000410000 */
[----:B------:R-:W-:Y:S02]  /*2f50*/  FMUL.FTZ R42, R42, c[0x0][0x320] ;  /* 0x0000c8002a2a7a20 */ /* 0x000fe40000410000 */
[----:B------:R-:W-:Y:S01]  /*2f60*/  FMUL.FTZ R40, R40, c[0x0][0x320] ;  /* 0x0000c80028287a20 */ /* 0x000fe20000410000 */
[----:B------:R1:W1:Y:S01]  /*2f70*/  MUFU.TANH R48, R43 ;  /* 0x0000002b00307308 */ /* 0x0002620000002400 */
[----:B------:R-:W-:Y:S02]  /*2f80*/  FMUL.FTZ R41, R41, c[0x0][0x320] ;  /* 0x0000c80029297a20 */ /* 0x000fe40000410000 */
[----:B------:R-:W-:Y:S02]  /*2f90*/  FMUL.FTZ R24, R24, c[0x0][0x320] ;  /* 0x0000c80018187a20 */ /* 0x000fe40000410000 */
[----:B------:R-:W-:Y:S02]  /*2fa0*/  FMUL.FTZ R25, R25, c[0x0][0x320] ;  /* 0x0000c80019197a20 */ /* 0x000fe40000410000 */
[----:B------:R-:W-:Y:S01]  /*2fb0*/  FMUL.FTZ R26, R26, c[0x0][0x320] ;  /* 0x0000c8001a1a7a20 */ /* 0x000fe20000410000 */
[----:B------:R1:W1:Y:S01]  /*2fc0*/  MUFU.TANH R36, R24 ;  /* 0x0000001800247308 */ /* 0x0002620000002400 */
[----:B------:R-:W-:-:S02]  /*2fd0*/  FMUL.FTZ R27, R27, c[0x0][0x320] ;  /* 0x0000c8001b1b7a20 */ /* 0x000fc40000410000 */
[----:B------:R-:W-:Y:S02]  /*2fe0*/  FMUL.FTZ R12, R12, c[0x0][0x320] ;  /* 0x0000c8000c0c7a20 */ /* 0x000fe40000410000 */
[----:B------:R-:W-:Y:S02]  /*2ff0*/  FMUL.FTZ R13, R13, c[0x0][0x320] ;  /* 0x0000c8000d0d7a20 */ /* 0x000fe40000410000 */
[----:B------:R-:W-:Y:S01]  /*3000*/  FMUL.FTZ R14, R14, c[0x0][0x320] ;  /* 0x0000c8000e0e7a20 */ /* 0x000fe20000410000 */
[----:B------:R1:W1:Y:S01]  /*3010*/  MUFU.TANH R37, R25 ;  /* 0x0000001900257308 */ /* 0x0002620000002400 */
[----:B------:R-:W-:Y:S02]  /*3020*/  FMUL.FTZ R15, R15, c[0x0][0x320] ;  /* 0x0000c8000f0f7a20 */ /* 0x000fe40000410000 */
[----:B------:R-:W-:Y:S02]  /*3030*/  FMUL.FTZ R8, R8, c[0x0][0x320] ;  /* 0x0000c80008087a20 */ /* 0x000fe40000410000 */
[----:B------:R-:W-:-:S02]  /*3040*/  FMUL.FTZ R9, R9, c[0x0][0x320] ;  /* 0x0000c80009097a20 */ /* 0x000fc40000410000 */
[----:B------:R-:W-:Y:S01]  /*3050*/  FMUL.FTZ R10, R10, c[0x0][0x320] ;  /* 0x0000c8000a0a7a20 */ /* 0x000fe20000410000 */
[----:B------:R1:W1:Y:S01]  /*3060*/  MUFU.TANH R43, R27 ;  /* 0x0000001b002b7308 */ /* 0x0002620000002400 */
[----:B------:R-:W-:-:S07]  /*3070*/  FMUL.FTZ R11, R11, c[0x0][0x320] ;  /* 0x0000c8000b0b7a20 */ /* 0x000fce0000410000 */
[----:B------:R1:W1:Y:S08]  /*3080*/  MUFU.TANH R44, R40 ;  /* 0x00000028002c7308 */ /* 0x0002700000002400 */
[----:B------:R1:W1:Y:S08]  /*3090*/  MUFU.TANH R45, R41 ;  /* 0x00000029002d7308 */ /* 0x0002700000002400 */
[----:B------:R-:W1:Y:S08]  /*30a0*/  MUFU.TANH R42, R42 ;  /* 0x0000002a002a7308 */ /* 0x000e700000002400 */
[----:B------:R-:W1:Y:S08]  /*30b0*/  MUFU.TANH R26, R26 ;  /* 0x0000001a001a7308 */ /* 0x000e700000002400 */
[----:B------:R1:W1:Y:S08]  /*30c0*/  MUFU.TANH R25, R12 ;  /* 0x0000000c00197308 */ /* 0x0002700000002400 */
[----:B------:R1:W1:Y:S08]  /*30d0*/  MUFU.TANH R27, R13 ;  /* 0x0000000d001b7308 */ /* 0x0002700000002400 */
[----:B------:R1:W1:Y:S08]  /*30e0*/  MUFU.TANH R46, R14 ;  /* 0x0000000e002e7308 */ /* 0x0002700000002400 */
[----:B------:R1:W1:Y:S08]  /*30f0*/  MUFU.TANH R47, R15 ;  /* 0x0000000f002f7308 */ /* 0x0002700000002400 */
[----:B------:R1:W1:Y:S08]  /*3100*/  MUFU.TANH R23, R8 ;  /* 0x0000000800177308 */ /* 0x0002700000002400 */
[----:B------:R1:W1:Y:S08]  /*3110*/  MUFU.TANH R24, R9 ;  /* 0x0000000900187308 */ /* 0x0002700000002400 */
[----:B------:R1:W1:Y:S08]  /*3120*/  MUFU.TANH R39, R10 ;  /* 0x0000000a00277308 */ /* 0x0002700000002400 */
[----:B------:R1:W1:Y:S01]  /*3130*/  MUFU.TANH R38, R11 ;  /* 0x0000000b00267308 */ /* 0x0002620000002400 */
[----:B------:R-:W-:Y:S06]  /*3140*/  BAR.SYNC.DEFER_BLOCKING 0x0 ;  /* 0x0000000000007b1d */ /* 0x000fec0000010000 */
[----:B------:R-:W-:Y:S05]  /*3150*/  @!P2 BRA `(.L_x_1) ;  /* 0x000004200000a947 */ /* 0x000fea0003800000 */
[----:B--234-:R-:W-:Y:S02]  /*3160*/  IMAD.U32 R2, RZ, RZ, UR11 ;  /* 0x0000000bff027e24 */ /* 0x01cfe4000f8e00ff */
[----:B------:R-:W-:-:S03]  /*3170*/  IMAD.MOV.U32 R248, RZ, RZ, RZ ;  /* 0x000000fffff87224 */ /* 0x000fc600078e00ff */
[----:B------:R-:W-:-:S04]  /*3180*/  IADD3 R2, R193, UR8, R2 ;  /* 0x00000008c1027c10 */ /* 0x000fc8000fffe002 */
[----:B------:R-:W-:-:S05]  /*3190*/  IADD3 R5, R2, -0x70, RZ ;  /* 0xffffff9002057810 */ /* 0x000fca0007ffe0ff */
[----:B------:R-:W-:-:S04]  /*31a0*/  @P0 IMAD.HI.U32 R6, R5, c[0x0][0x2bc], RZ ;  /* 0x0000af0005060a27 */ /* 0x000fc800078e00ff */
[----:B------:R-:W-:Y:S01]  /*31b0*/  IMAD.MOV.U32 R2, RZ, RZ, R5 ;  /* 0x000000ffff027224 */ /* 0x000fe200078e0005 */
[----:B------:R-:W-:-:S04]  /*31c0*/  @P0 SHF.R.U32.HI R2, RZ, c[0x0][0x2c0], R6 ;  /* 0x0000b000ff020a19 */ /* 0x000fc80000011606 */
[----:B------:R-:W-:-:S04]  /*31d0*/  @!P1 IADD3 R7, P4, R2, UR16, RZ ;  /* 0x0000001002079c10 */ /* 0x000fc8000ff9e0ff */
[----:B-1----:R-:W-:Y:S02]  /*31e0*/  @!P1 LEA.HI.X.SX32 R8, R2, UR14, 0x1, P4 ;  /* 0x0000000e02089c11 */ /* 0x002fe4000a0f0eff */
[----:B------:R-:W-:-:S04]  /*31f0*/  @!P1 LEA R6, P4, R7, c[0x0][0x2a0], 0x2 ;  /* 0x0000a80007069a11 */ /* 0x000fc800078810ff */
[----:B------:R-:W-:-:S05]  /*3200*/  @!P1 LEA.HI.X R7, R7, c[0x0][0x2a4], R8, 0x2, P4 ;  /* 0x0000a90007079a11 */ /* 0x000fca00020f1408 */
[----:B------:R1:W2:Y:S01]  /*3210*/  @!P1 LDG.E R248, [R6.64] ;  /* 0x0000000c06f89981 */ /* 0x0002a2000c1e1900 */
[----:B------:R-:W-:-:S04]  /*3220*/  IMAD.MOV R2, RZ, RZ, -R2 ;  /* 0x000000ffff027224 */ /* 0x000fc800078e0a02 */
[----:B------:R-:W-:-:S05]  /*3230*/  IMAD R9, R2, c[0x0][0x2b8], R5 ;  /* 0x0000ae0002097a24 */ /* 0x000fca00078e0205 */
[----:B------:R-:W-:Y:S01]  /*3240*/  SHF.R.S32.HI R2, RZ, 0x1f, R9 ;  /* 0x0000001fff027819 */ /* 0x000fe20000011409 */
[----:B------:R-:W-:Y:S04]  /*3250*/  STL [R1+0x10], R9 ;  /* 0x0000100901007387 */ /* 0x000fe80000100800 */
[----:B------:R-:W-:-:S04]  /*3260*/  IMAD R2, R2, c[0x0][0x1e0], RZ ;  /* 0x0000780002027a24 */ /* 0x000fc800078e02ff */
[C---:B------:R-:W-:Y:S02]  /*3270*/  IMAD R2, R9.reuse, c[0x0][0x1e4], R2 ;  /* 0x0000790009027a24 */ /* 0x040fe400078e0202 */
[----:B-1----:R-:W-:-:S04]  /*3280*/  IMAD.WIDE.U32 R6, R9, c[0x0][0x1e0], RZ ;  /* 0x0000780009067a25 */ /* 0x002fc800078e00ff */
[----:B------:R-:W-:Y:S01]  /*3290*/  IMAD.IADD R7, R7, 0x1, R2 ;  /* 0x0000000107077824 */ /* 0x000fe200078e0202 */
[----:B--2---:R-:W-:-:S03]  /*32a0*/  SHF.R.S32.HI R2, RZ, 0x1f, R248 ;  /* 0x0000001fff027819 */ /* 0x004fc600000114f8 */
[----:B------:R-:W-:-:S04]  /*32b0*/  IMAD.WIDE.U32 R6, R248, c[0x0][0x1f0], R6 ;  /* 0x00007c00f8067a25 */ /* 0x000fc800078e0006 */
[----:B------:R-:W-:-:S04]  /*32c0*/  IMAD R2, R2, c[0x0][0x1f0], RZ ;  /* 0x00007c0002027a24 */ /* 0x000fc800078e02ff */
[----:B------:R-:W-:Y:S01]  /*32d0*/  IMAD R5, R248, c[0x0][0x1f4], R2 ;  /* 0x00007d00f8057a24 */ /* 0x000fe200078e0202 */
[----:B------:R-:W-:-:S04]  /*32e0*/  IADD3 R2, P4, R6, UR20, RZ ;  /* 0x0000001406027c10 */ /* 0x000fc8000ff9e0ff */
[----:B------:R-:W-:Y:S02]  /*32f0*/  IADD3.X R6, R7, UR15, R5, P4, !PT ;  /* 0x0000000f07067c10 */ /* 0x000fe4000a7fe405 */
[----:B------:R-:W-:-:S04]  /*3300*/  LEA R5, P4, R2, c[0x0][0x1c8], 0x1 ;  /* 0x0000720002057a11 */ /* 0x000fc800078808ff */
[----:B------:R-:W-:Y:S01]  /*3310*/  LEA.HI.X R2, R2, c[0x0][0x1cc], R6, 0x1, P4 ;  /* 0x0000730002027a11 */ /* 0x000fe200020f0c06 */
[----:B------:R-:W1:Y:S04]  /*3320*/  SHFL.IDX PT, R18, R5, RZ, 0x181f ;  /* 0x00181fff05127589 */ /* 0x000e6800000e0000 */
[----:B------:R-:W-:Y:S04]  /*3330*/  SHFL.IDX PT, R6, R2, RZ, 0x181f ;  /* 0x00181fff02067589 */ /* 0x000fe800000e0000 */
[----:B------:R-:W2:Y:S04]  /*3340*/  SHFL.IDX PT, R14, R5, 0x2, 0x181f ;  /* 0x00581f00050e7f89 */ /* 0x000ea800000e0000 */
[----:B------:R-:W-:Y:S04]  /*3350*/  SHFL.IDX PT, R12, R5, 0x3, 0x181f ;  /* 0x00781f00050c7f89 */ /* 0x000fe800000e0000 */
[----:B------:R-:W3:Y:S04]  /*3360*/  SHFL.IDX PT, R16, R5, 0x1, 0x181f ;  /* 0x00381f0005107f89 */ /* 0x000ee800000e0000 */
[----:B------:R-:W-:Y:S04]  /*3370*/  SHFL.IDX PT, R7, R2, 0x1, 0x181f ;  /* 0x00381f0002077f89 */ /* 0x000fe800000e0000 */
[----:B------:R-:W4:Y:S04]  /*3380*/  SHFL.IDX PT, R9, R2, 0x2, 0x181f ;  /* 0x00581f0002097f89 */ /* 0x000f2800000e0000 */
[----:B------:R-:W-:Y:S04]  /*3390*/  SHFL.IDX PT, R13, R2, 0x3, 0x181f ;  /* 0x00781f00020d7f89 */ /* 0x000fe800000e0000 */
[----:B------:R-:W5:Y:S04]  /*33a0*/  SHFL.IDX PT, R10, R5, 0x4, 0x181f ;  /* 0x00981f00050a7f89 */ /* 0x000f6800000e0000 */
[----:B------:R-:W1:Y:S04]  /*33b0*/  SHFL.IDX PT, R8, R5, 0x5, 0x181f ;  /* 0x00b81f0005087f89 */ /* 0x000e6800000e0000 */
[----:B------:R1:W2:Y:S04]  /*33c0*/  SHFL.IDX PT, R11, R5, 0x6, 0x181f ;  /* 0x00d81f00050b7f89 */ /* 0x0002a800000e0000 */
[----:B------:R-:W2:Y:S04]  /*33d0*/  SHFL.IDX PT, R22, R2, 0x4, 0x181f ;  /* 0x00981f0002167f89 */ /* 0x000ea800000e0000 */
[----:B------:R-:W2:Y:S04]  /*33e0*/  SHFL.IDX PT, R21, R2, 0x5, 0x181f ;  /* 0x00b81f0002157f89 */ /* 0x000ea800000e0000 */
[----:B------:R2:W3:Y:S01]  /*33f0*/  SHFL.IDX PT, R20, R2, 0x6, 0x181f ;  /* 0x00d81f0002147f89 */ /* 0x0004e200000e0000 */
[C---:B-1----:R-:W-:Y:S01]  /*3400*/  SHF.L.U64.HI R5, R92.reuse, 0x1, R192 ;  /* 0x000000015c057819 */ /* 0x042fe200000102c0 */
[----:B--2---:R-:W-:-:S05]  /*3410*/  IMAD.SHL.U32 R2, R92, 0x2, RZ ;  /* 0x000000025c027824 */ /* 0x004fca00078e00ff */
[-C--:B------:R-:W-:Y:S02]  /*3420*/  IADD3 R18, P4, R18, R2.reuse, RZ ;  /* 0x0000000212127210 */ /* 0x080fe40007f9e0ff */
[-C--:B------:R-:W-:Y:S02]  /*3430*/  IADD3 R14, P5, R14, R2.reuse, RZ ;  /* 0x000000020e0e7210 */ /* 0x080fe40007fbe0ff */
[-C--:B---3--:R-:W-:Y:S01]  /*3440*/  IADD3 R16, P6, R16, R2.reuse, RZ ;  /* 0x0000000210107210 */ /* 0x088fe20007fde0ff */
[--C-:B------:R-:W-:Y:S01]  /*3450*/  IMAD.X R19, R6, 0x1, R5.reuse, P4 ;  /* 0x0000000106137824 */ /* 0x100fe200020e0605 */
[-C--:B------:R-:W-:Y:S01]  /*3460*/  IADD3 R12, P4, R12, R2.reuse, RZ ;  /* 0x000000020c0c7210 */ /* 0x080fe20007f9e0ff */
[--C-:B----4-:R-:W-:Y:S01]  /*3470*/  IMAD.X R15, R9, 0x1, R5.reuse, P5 ;  /* 0x00000001090f7824 */ /* 0x110fe200028e0605 */
[----:B------:R-:W-:Y:S02]  /*3480*/  IADD3.X R17, R7, R5, RZ, P6, !PT ;  /* 0x0000000507117210 */ /* 0x000fe400037fe4ff */
[-C--:B-----5:R-:W-:Y:S01]  /*3490*/  IADD3 R10, P6, R10, R2.reuse, RZ ;  /* 0x000000020a0a7210 */ /* 0x0a0fe20007fde0ff */
[----:B------:R-:W-:Y:S01]  /*34a0*/  IMAD.X R13, R13, 0x1, R5, P4 ;  /* 0x000000010d0d7824 */ /* 0x000fe200020e0605 */
[----:B------:R-:W-:-:S02]  /*34b0*/  IADD3 R8, P5, R8, R2, RZ ;  /* 0x0000000208087210 */ /* 0x000fc40007fbe0ff */
[----:B------:R-:W-:Y:S01]  /*34c0*/  IADD3 R6, P4, R11, R2, RZ ;  /* 0x000000020b067210 */ /* 0x000fe20007f9e0ff */
[----:B------:R-:W-:Y:S01]  /*34d0*/  IMAD.SHL.U32 R2, R191, 0x2, RZ ;  /* 0x00000002bf027824 */ /* 0x000fe200078e00ff */
[----:B------:R-:W-:Y:S01]  /*34e0*/  IADD3.X R11, R22, R5, RZ, P6, !PT ;  /* 0x00000005160b7210 */ /* 0x000fe200037fe4ff */
[--C-:B------:R-:W-:Y:S02]  /*34f0*/  IMAD.X R9, R21, 0x1, R5.reuse, P5 ;  /* 0x0000000115097824 */ /* 0x100fe400028e0605 */
[----:B------:R-:W-:Y:S01]  /*3500*/  IMAD.X R7, R20, 0x1, R5, P4 ;  /* 0x0000000114077824 */ /* 0x000fe200020e0605 */
[----:B------:R1:W-:Y:S04]  /*3510*/  LDGSTS.E.BYPASS.LTC128B.128 [R2+0x3900], [R18.64], !P3 ;  /* 0x0390000012027fae */ /* 0x0003e8000d901d4c */
[----:B------:R1:W-:Y:S04]  /*3520*/  LDGSTS.E.BYPASS.LTC128B.128 [R2+0x4100], [R16.64], !P3 ;  /* 0x0410000010027fae */ /* 0x0003e8000d901d4c */
[----:B------:R1:W-:Y:S04]  /*3530*/  LDGSTS.E.BYPASS.LTC128B.128 [R2+0x4900], [R14.64], !P3 ;  /* 0x049000000e027fae */ /* 0x0003e8000d901d4c */
[----:B------:R1:W-:Y:S04]  /*3540*/  LDGSTS.E.BYPASS.LTC128B.128 [R2+0x5100], [R12.64], !P3 ;  /* 0x051000000c027fae */ /* 0x0003e8000d901d4c */
[----:B------:R1:W-:Y:S04]  /*3550*/  LDGSTS.E.BYPASS.LTC128B.128 [R2+0x5900], [R10.64], !P3 ;  /* 0x059000000a027fae */ /* 0x0003e8000d901d4c */
[----:B------:R1:W-:Y:S04]  /*3560*/  LDGSTS.E.BYPASS.LTC128B.128 [R2+0x6100], [R8.64], !P3 ;  /* 0x0610000008027fae */ /* 0x0003e8000d901d4c */
[----:B------:R1:W-:Y:S02]  /*3570*/  LDGSTS.E.BYPASS.LTC128B.128 [R2+0x6900], [R6.64], !P3 ;  /* 0x0690000006027fae */ /* 0x0003e4000d901d4c */
.L_x_1:
[----:B-1234-:R-:W-:Y:S01]  /*3580*/  SHF.R.S32.HI R2, RZ, 0x1f, R93 ;  /* 0x0000001fff027819 */ /* 0x01efe2000001145d */
[----:B------:R-:W-:Y:S01]  /*3590*/  STL [R1+0x58], R234 ;  /* 0x000058ea01007387 */ /* 0x000fe20000100800 */
[----:B------:R-:W-:-:S02]  /*35a0*/  IMAD.SHL.U32 R224, R0, 0x2, RZ ;  /* 0x0000000200e07824 */ /* 0x000fc400078e00ff */
[----:B------:R-:W-:Y:S01]  /*35b0*/  LEA.HI R5, R2, R93, RZ, 0x2 ;  /* 0x0000005d02057211 */ /* 0x000fe200078f10ff */
[----:B------:R-:W-:Y:S01]  /*35c0*/  STL [R1+0x54], R233 ;  /* 0x000054e901007387 */ /* 0x000fe20000100800 */
[----:B------:R-:W-:Y:S01]  /*35d0*/  IMAD R225, R4, 0x2, R224 ;  /* 0x0000000204e17824 */ /* 0x000fe200078e02e0 */
[----:B------:R-:W-:Y:S02]  /*35e0*/  LEA R227, R3, R224, 0x1 ;  /* 0x000000e003e37211 */ /* 0x000fe400078e08ff */
[----:B------:R-:W-:Y:S01]  /*35f0*/  STL [R1+0x50], R232 ;  /* 0x000050e801007387 */ /* 0x000fe20000100800 */
[----:B------:R-:W-:Y:S01]  /*3600*/  LOP3.LUT R2, R5, 0x7ffffffc, RZ, 0xc0, !PT ;  /* 0x7ffffffc05027812 */ /* 0x000fe200078ec0ff */
[----:B------:R-:W-:Y:S02]  /*3610*/  IMAD R226, R3, 0x2, R225 ;  /* 0x0000000203e27824 */ /* 0x000fe400078e02e1 */
[----:B------:R-:W-:Y:S02]  /*3620*/  STL [R1+0x4c], R231 ;  /* 0x00004ce701007387 */ /* 0x000fe40000100800 */
[----:B------:R-:W-:-:S02]  /*3630*/  IMAD.IADD R2, R93, 0x1, -R2 ;  /* 0x000000015d027824 */ /* 0x000fc400078e0a02 */
[----:B------:R-:W-:Y:S04]  /*3640*/  STL [R1+0x48], R230 ;  /* 0x000048e601007387 */ /* 0x000fe80000100800 */
[----:B------:R-:W-:Y:S04]  /*3650*/  STL [R1+0x44], R229 ;  /* 0x000044e501007387 */ /* 0x000fe80000100800 */
[----:B------:R-:W-:Y:S04]  /*3660*/  STL [R1+0x40], R228 ;  /* 0x000040e401007387 */ /* 0x000fe80000100800 */
[----:B------:R-:W-:Y:S04]  /*3670*/  STL [R1+0x3c], R119 ;  /* 0x00003c7701007387 */ /* 0x000fe80000100800 */
[----:B------:R-:W-:Y:S04]  /*3680*/  STL [R1+0x38], R92 ;  /* 0x0000385c01007387 */ /* 0x000fe80000100800 */
[----:B------:R1:W-:Y:S04]  /*3690*/  STL [R1+0x34], R5 ;  /* 0x0000340501007387 */ /* 0x0003e80000100800 */
[----:B------:R-:W0:Y:S01]  /*36a0*/  LDGDEPBAR ;  /* 0x00000000000079af */ /* 0x000e220000000000 */
[----:B-1----:R-:W-:-:S04]  /*36b0*/  IMAD.MOV.U32 R5, RZ, RZ, -0x2 ;  /* 0xfffffffeff057424 */ /* 0x002fc800078e00ff */
[----:B------:R-:W-:-:S05]  /*36c0*/  IMAD R2, R2, R5, UR18 ;  /* 0x0000001202027e24 */ /* 0x000fca000f8e0205 */
[C---:B------:R-:W-:Y:S02]  /*36d0*/  ISETP.GT.AND P6, PT, R2.reuse, 0x8, PT ;  /* 0x000000080200780c */ /* 0x040fe40003fc4270 */
[----:B------:R-:W-:Y:S02]  /*36e0*/  ISETP.GT.AND P4, PT, R2, 0x1, PT ;  /* 0x000000010200780c */ /* 0x000fe40003f84270 */
[----:B------:R-:W-:Y:S02]  /*36f0*/  FSEL R17, R173, -INF , P6 ;  /* 0xff800000ad117808 */ /* 0x000fe40003000000 */
[----:B------:R-:W-:Y:S02]  /*3700*/  FSEL R13, R178, -INF , P6 ;  /* 0xff800000b20d7808 */ /* 0x000fe40003000000 */
[----:B------:R-:W-:Y:S02]  /*3710*/  FSEL R34, R180, -INF , P6 ;  /* 0xff800000b4227808 */ /* 0x000fe40003000000 */
[----:B------:R-:W-:-:S02]  /*3720*/  FSEL R30, R184, -INF , P6 ;  /* 0xff800000b81e7808 */ /* 0x000fc40003000000 */
[----:B------:R-:W-:Y:S02]  /*3730*/  ISETP.GT.AND P6, PT, R2, 0x11, PT ;  /* 0x000000110200780c */ /* 0x000fe40003fc4270 */
[----:B------:R-:W-:Y:S02]  /*3740*/  FSEL R16, R182, -INF , P4 ;  /* 0xff800000b6107808 */ /* 0x000fe40002000000 */
[----:B------:R-:W-:Y:S02]  /*3750*/  FSEL R74, R161, -INF , P6 ;  /* 0xff800000a14a7808 */ /* 0x000fe40003000000 */
[----:B------:R-:W-:Y:S02]  /*3760*/  FSEL R41, R165, -INF , P6 ;  /* 0xff800000a5297808 */ /* 0x000fe40003000000 */
[----:B------:R-:W-:Y:S02]  /*3770*/  FSEL R99, R171, -INF , P6 ;  /* 0xff800000ab637808 */ /* 0x000fe40003000000 */
[----:B------:R-:W-:-:S02]  /*3780*/  FSEL R95, R175, -INF , P6 ;  /* 0xff800000af5f7808 */ /* 0x000fc40003000000 */
[C---:B------:R-:W-:Y:S02]  /*3790*/  ISETP.GT.AND P6, PT, R2.reuse, 0x20, PT ;  /* 0x000000200200780c */ /* 0x040fe40003fc4270 */
[----:B------:R-:W-:Y:S02]  /*37a0*/  FSEL R12, R185, -INF , P4 ;  /* 0xff800000b90c7808 */ /* 0x000fe40002000000 */
[----:B------:R-:W-:Y:S02]  /*37b0*/  FSEL R33, R187, -INF , P4 ;  /* 0xff800000bb217808 */ /* 0x000fe40002000000 */
[----:B------:R-:W-:Y:S02]  /*37c0*/  FSEL R29, R189, -INF , P4 ;  /* 0xff800000bd1d7808 */ /* 0x000fe40002000000 */
[C---:B------:R-:W-:Y:S02]  /*37d0*/  ISETP.GT.AND P5, PT, R2.reuse, RZ, PT ;  /* 0x000000ff0200720c */ /* 0x040fe40003fa4270 */
[----:B------:R-:W-:-:S02]  /*37e0*/  ISETP.GT.AND P4, PT, R2, 0x10, PT ;  /* 0x000000100200780c */ /* 0x000fc40003f84270 */
[----:B------:R-:W-:Y:S02]  /*37f0*/  FSEL R140, R140, -INF , P6 ;  /* 0xff8000008c8c7808 */ /* 0x000fe40003000000 */
[----:B------:R-:W-:Y:S02]  /*3800*/  FSEL R136, R136, -INF , P6 ;  /* 0xff80000088887808 */ /* 0x000fe40003000000 */
[----:B------:R-:W-:Y:S02]  /*3810*/  FSEL R148, R148, -INF , P6 ;  /* 0xff80000094947808 */ /* 0x000fe40003000000 */
[----:B------:R-:W-:Y:S02]  /*3820*/  FSEL R118, R118, -INF , P6 ;  /* 0xff80000076767808 */ /* 0x000fe40003000000 */
[----:B------:R-:W-:Y:S02]  /*3830*/  ISETP.GT.AND P6, PT, R2, 0x29, PT ;  /* 0x000000290200780c */ /* 0x000fe40003fc4270 */
[----:B------:R-:W-:-:S02]  /*3840*/  FSEL R15, R181, -INF , P5 ;  /* 0xff800000b50f7808 */ /* 0x000fc40002800000 */
[----:B------:R-:W-:Y:S02]  /*3850*/  FSEL R11, R186, -INF , P5 ;  /* 0xff800000ba0b7808 */ /* 0x000fe40002800000 */
[----:B------:R-:W-:Y:S02]  /*3860*/  FSEL R32, R188, -INF , P5 ;  /* 0xff800000bc207808 */ /* 0x000fe40002800000 */
[----:B------:R-:W-:Y:S02]  /*3870*/  FSEL R10, R190, -INF , P5 ;  /* 0xff800000be0a7808 */ /* 0x000fe40002800000 */
[----:B------:R-:W-:Y:S02]  /*3880*/  FSEL R70, R160, -INF , P4 ;  /* 0xff800000a0467808 */ /* 0x000fe40002000000 */
[----:B------:R-:W-:Y:S02]  /*3890*/  FSEL R40, R168, -INF , P4 ;  /* 0xff800000a8287808 */ /* 0x000fe40002000000 */
[----:B------:R-:W-:-:S02]  /*38a0*/  FSEL R98, R172, -INF , P4 ;  /* 0xff800000ac627808 */ /* 0x000fc40002000000 */
[----:B------:R-:W-:Y:S02]  /*38b0*/  FSEL R94, R176, -INF , P4 ;  /* 0xff800000b05e7808 */ /* 0x000fe40002000000 */
[C---:B------:R-:W-:Y:S02]  /*38c0*/  ISETP.GT.AND P5, PT, R2.reuse, 0x9, PT ;  /* 0x000000090200780c */ /* 0x040fe40003fa4270 */
[----:B------:R-:W-:Y:S02]  /*38d0*/  ISETP.GT.AND P4, PT, R2, 0x19, PT ;  /* 0x000000190200780c */ /* 0x000fe40003f84270 */
[----:B------:R-:W-:Y:S02]  /*38e0*/  FSEL R143, R143, -INF , P6 ;  /* 0xff8000008f8f7808 */ /* 0x000fe40003000000 */
[----:B------:R-:W-:Y:S02]  /*38f0*/  FSEL R139, R139, -INF , P6 ;  /* 0xff8000008b8b7808 */ /* 0x000fe40003000000 */
[----:B------:R-:W-:-:S02]  /*3900*/  FSEL R151, R151, -INF , P6 ;  /* 0xff80000097977808 */ /* 0x000fc40003000000 */
[----:B------:R-:W-:Y:S02]  /*3910*/  FSEL R146, R146, -INF , P6 ;  /* 0xff80000092927808 */ /* 0x000fe40003000000 */
[----:B------:R-:W-:Y:S02]  /*3920*/  ISETP.GT.AND P6, PT, R2, 0x38, PT ;  /* 0x000000380200780c */ /* 0x000fe40003fc4270 */
[----:B------:R-:W-:Y:S02]  /*3930*/  FSEL R28, R174, -INF , P5 ;  /* 0xff800000ae1c7808 */ /* 0x000fe40002800000 */
        /* <DEDUP_REMOVED lines=16> */
[----:B------:R-:W-:Y:S02]  /*3a40*/  FSEL R164, R105, -INF , P6 ;  /* 0xff80000069a47808 */ /* 0x000fe40003000000 */
[----:B------:R-:W-:Y:S02]  /*3a50*/  ISETP.GT.AND P6, PT, R2, 0x50, PT ;  /* 0x000000500200780c */ /* 0x000fe40003fc4270 */
[----:B------:R-:W-:Y:S02]  /*3a60*/  FMNMX.FTZ R71, R11, R12, !PT ;  /* 0x0000000c0b477209 */ /* 0x000fe40007810000 */
[----:B------:R-:W-:Y:S02]  /*3a70*/  FSEL R205, R73, -INF , P6 ;  /* 0xff80000049cd7808 */ /* 0x000fe40003000000 */
[----:B------:R-:W-:-:S02]  /*3a80*/  FMNMX.FTZ R73, R10, R29, !PT ;  /* 0x0000001d0a497209 */ /* 0x000fc40007810000 */
[----:B------:R-:W-:Y:S02]  /*3a90*/  FMNMX.FTZ R71, R13, R71, !PT ;  /* 0x000000470d477209 */ /* 0x000fe40007810000 */
[----:B------:R-:W-:Y:S02]  /*3aa0*/  FMNMX.FTZ R73, R30, R73, !PT ;  /* 0x000000491e497209 */ /* 0x000fe40007810000 */
[----:B------:R-:W-:Y:S02]  /*3ab0*/  FSEL R68, R116, -INF , P5 ;  /* 0xff80000074447808 */ /* 0x000fe40002800000 */
[----:B------:R-:W-:Y:S02]  /*3ac0*/  FMNMX.FTZ R73, R31, R73, !PT ;  /* 0x000000491f497209 */ /* 0x000fe40007810000 */
[----:B------:R-:W-:Y:S02]  /*3ad0*/  FMNMX.FTZ R71, R14, R71, !PT ;  /* 0x000000470e477209 */ /* 0x000fe40007810000 */
[----:B------:R-:W-:-:S02]  /*3ae0*/  FMNMX.FTZ R73, R94, R73, !PT ;  /* 0x000000495e497209 */ /* 0x000fc40007810000 */
[----:B------:R-:W-:Y:S02]  /*3af0*/  FSEL R116, R157, -INF , P5 ;  /* 0xff8000009d747808 */ /* 0x000fe40002800000 */
[----:B------:R-:W-:Y:S02]  /*3b00*/  ISETP.GT.AND P5, PT, R2, 0x21, PT ;  /* 0x000000210200780c */ /* 0x000fe40003fa4270 */
[----:B------:R-:W-:Y:S02]  /*3b10*/  FMNMX.FTZ R71, R40, R71, !PT ;  /* 0x0000004728477209 */ /* 0x000fe40007810000 */
[----:B------:R-:W-:Y:S02]  /*3b20*/  FMNMX.FTZ R73, R95, R73, !PT ;  /* 0x000000495f497209 */ /* 0x000fe40007810000 */
[----:B------:R-:W-:Y:S02]  /*3b30*/  FSEL R93, R97, -INF , P4 ;  /* 0xff800000615d7808 */ /* 0x000fe40002000000 */
[----:B------:R-:W-:-:S02]  /*3b40*/  FSEL R97, R163, -INF , P4 ;  /* 0xff800000a3617808 */ /* 0x000fc40002000000 */
[----:B------:R-:W-:Y:S02]  /*3b50*/  FSEL R141, R141, -INF , P5 ;  /* 0xff8000008d8d7808 */ /* 0x000fe40002800000 */
[----:B------:R-:W-:Y:S02]  /*3b60*/  FSEL R137, R137, -INF , P5 ;  /* 0xff80000089897808 */ /* 0x000fe40002800000 */
[----:B------:R-:W-:Y:S02]  /*3b70*/  FSEL R149, R149, -INF , P5 ;  /* 0xff80000095957808 */ /* 0x000fe40002800000 */
[----:B------:R-:W-:Y:S02]  /*3b80*/  FSEL R144, R144, -INF , P5 ;  /* 0xff80000090907808 */ /* 0x000fe40002800000 */
[C---:B------:R-:W-:Y:S02]  /*3b90*/  ISETP.GT.AND P4, PT, R2.reuse, 0x28, PT ;  /* 0x000000280200780c */ /* 0x040fe40003f84270 */
[----:B------:R-:W-:-:S02]  /*3ba0*/  ISETP.GT.AND P5, PT, R2, 0x30, PT ;  /* 0x000000300200780c */ /* 0x000fc40003fa4270 */
[----:B------:R-:W-:Y:S02]  /*3bb0*/  FMNMX.FTZ R71, R41, R71, !PT ;  /* 0x0000004729477209 */ /* 0x000fe40007810000 */
[----:B------:R-:W-:Y:S02]  /*3bc0*/  FMNMX.FTZ R73, R96, R73, !PT ;  /* 0x0000004960497209 */ /* 0x000fe40007810000 */
[----:B------:R-:W-:Y:S02]  /*3bd0*/  FSEL R142, R142, -INF , P4 ;  /* 0xff8000008e8e7808 */ /* 0x000fe40002000000 */
[----:B------:R-:W-:Y:S02]  /*3be0*/  FSEL R138, R138, -INF , P4 ;  /* 0xff8000008a8a7808 */ /* 0x000fe40002000000 */
        /* <DEDUP_REMOVED lines=10> */
[----:B------:R-:W-:Y:S02]  /*3c90*/  FMNMX.FTZ R5, R15, R16, !PT ;  /* 0x000000100f057209 */ /* 0x000fe40007810000 */
[----:B------:R-:W-:Y:S02]  /*3ca0*/  FSEL R159, R159, -INF , P4 ;  /* 0xff8000009f9f7808 */ /* 0x000fe40002000000 */
[----:B------:R-:W-:Y:S02]  /*3cb0*/  FSEL R155, R155, -INF , P4 ;  /* 0xff8000009b9b7808 */ /* 0x000fe40002000000 */
[----:B------:R-:W-:-:S02]  /*3cc0*/  FSEL R167, R167, -INF , P4 ;  /* 0xff800000a7a77808 */ /* 0x000fc40002000000 */
[----:B------:R-:W-:Y:S02]  /*3cd0*/  FSEL R152, R152, -INF , P4 ;  /* 0xff80000098987808 */ /* 0x000fe40002000000 */
[----:B------:R-:W-:Y:S02]  /*3ce0*/  FSEL R161, R108, -INF , P5 ;  /* 0xff8000006ca17808 */ /* 0x000fe40002800000 */
[----:B------:R-:W-:Y:S02]  /*3cf0*/  FSEL R157, R109, -INF , P5 ;  /* 0xff8000006d9d7808 */ /* 0x000fe40002800000 */
[----:B------:R-:W-:Y:S02]  /*3d00*/  FSEL R170, R170, -INF , P5 ;  /* 0xff800000aaaa7808 */ /* 0x000fe40002800000 */
[----:B------:R-:W-:Y:S02]  /*3d10*/  FSEL R162, R162, -INF , P5 ;  /* 0xff800000a2a27808 */ /* 0x000fe40002800000 */
[----:B------:R-:W-:-:S02]  /*3d20*/  FMNMX.FTZ R71, R69, R71, !PT ;  /* 0x0000004745477209 */ /* 0x000fc40007810000 */
[----:B------:R-:W-:Y:S02]  /*3d30*/  FMNMX.FTZ R73, R118, R73, !PT ;  /* 0x0000004976497209 */ /* 0x000fe40007810000 */
[C---:B------:R-:W-:Y:S02]  /*3d40*/  ISETP.GT.AND P4, PT, R2.reuse, 0x40, PT ;  /* 0x000000400200780c */ /* 0x040fe40003f84270 */
[----:B------:R-:W-:Y:S02]  /*3d50*/  ISETP.GT.AND P5, PT, R2, 0x48, PT ;  /* 0x000000480200780c */ /* 0x000fe40003fa4270 */
[----:B------:R-:W-:Y:S02]  /*3d60*/  FMNMX.FTZ R5, R17, R5, !PT ;  /* 0x0000000511057209 */ /* 0x000fe40007810000 */
[----:B------:R-:W-:Y:S02]  /*3d70*/  FMNMX.FTZ R71, R136, R71, !PT ;  /* 0x0000004788477209 */ /* 0x000fe40007810000 */
[----:B------:R-:W-:-:S02]  /*3d80*/  FMNMX.FTZ R73, R144, R73, !PT ;  /* 0x0000004990497209 */ /* 0x000fc40007810000 */
[----:B------:R-:W-:Y:S02]  /*3d90*/  FSEL R175, R100, -INF , P4 ;  /* 0xff80000064af7808 */ /* 0x000fe40002000000 */
[----:B------:R-:W-:Y:S02]  /*3da0*/  FSEL R171, R102, -INF , P4 ;  /* 0xff80000066ab7808 */ /* 0x000fe40002000000 */
[----:B------:R-:W-:Y:S02]  /*3db0*/  FSEL R180, R104, -INF , P4 ;  /* 0xff80000068b47808 */ /* 0x000fe40002000000 */
[----:B------:R-:W-:Y:S02]  /*3dc0*/  FSEL R163, R107, -INF , P4 ;  /* 0xff8000006ba37808 */ /* 0x000fe40002000000 */
[----:B------:R-:W-:Y:S02]  /*3dd0*/  FSEL R177, R84, -INF , P5 ;  /* 0xff80000054b17808 */ /* 0x000fe40002800000 */
[----:B------:R-:W-:-:S02]  /*3de0*/  FSEL R173, R86, -INF , P5 ;  /* 0xff80000056ad7808 */ /* 0x000fc40002800000 */
[----:B------:R-:W-:Y:S02]  /*3df0*/  FSEL R181, R88, -INF , P5 ;  /* 0xff80000058b57808 */ /* 0x000fe40002800000 */
[----:B------:R-:W-:Y:S02]  /*3e00*/  FSEL R165, R90, -INF , P5 ;  /* 0xff8000005aa57808 */ /* 0x000fe40002800000 */
[----:B------:R-:W-:Y:S02]  /*3e10*/  FMNMX.FTZ R5, R28, R5, !PT ;  /* 0x000000051c057209 */ /* 0x000fe40007810000 */
[C---:B------:R-:W-:Y:S02]  /*3e20*/  ISETP.GT.AND P4, PT, R2.reuse, 0x49, PT ;  /* 0x000000490200780c */ /* 0x040fe40003f84270 */
[----:B------:R-:W-:Y:S02]  /*3e30*/  ISETP.GT.AND P5, PT, R2, 0x51, PT ;  /* 0x000000510200780c */ /* 0x000fe40003fa4270 */
[----:B------:R-:W-:-:S02]  /*3e40*/  FMNMX.FTZ R71, R137, R71, !PT ;  /* 0x0000004789477209 */ /* 0x000fc40007810000 */
        /* <DEDUP_REMOVED lines=14> */
[C---:B------:R-:W-:Y:S02]  /*3f30*/  ISETP.GT.AND P6, PT, R2.reuse, 0x59, PT ;  /* 0x000000590200780c */ /* 0x040fe40003fc4270 */
[----:B------:R-:W-:Y:S02]  /*3f40*/  ISETP.GT.AND P5, PT, R2, 0x60, PT ;  /* 0x000000600200780c */ /* 0x000fe40003fa4270 */
[----:B------:R-:W-:Y:S02]  /*3f50*/  FMNMX.FTZ R71, R138, R71, !PT ;  /* 0x000000478a477209 */ /* 0x000fe40007810000 */
[----:B------:R-:W-:-:S02]  /*3f60*/  FMNMX.FTZ R73, R146, R73, !PT ;  /* 0x0000004992497209 */ /* 0x000fc40007810000 */
[----:B------:R-:W-:Y:S02]  /*3f70*/  FMNMX.FTZ R5, R74, R5, !PT ;  /* 0x000000054a057209 */ /* 0x000fe40007810000 */
[----:B------:R-:W-:Y:S02]  /*3f80*/  FSEL R223, R66, -INF , P4 ;  /* 0xff80000042df7808 */ /* 0x000fe40002000000 */
        /* <DEDUP_REMOVED lines=13> */
[----:B------:R-:W-:Y:S02]  /*4060*/  FMNMX.FTZ R71, R139, R71, !PT ;  /* 0x000000478b477209 */ /* 0x000fe40007810000 */
[----:B------:R-:W-:Y:S02]  /*4070*/  FMNMX.FTZ R73, R147, R73, !PT ;  /* 0x0000004993497209 */ /* 0x000fe40007810000 */
[----:B------:R-:W-:-:S02]  /*4080*/  ISETP.GT.AND P5, PT, R2, 0x69, PT ;  /* 0x000000690200780c */ /* 0x000fc40003fa4270 */
[----:B------:R-:W-:Y:S02]  /*4090*/  FMNMX.FTZ R2, R75, R5, !PT ;  /* 0x000000054b027209 */ /* 0x000fe40007810000 */
[----:B------:R-:W-:Y:S02]  /*40a0*/  FMNMX.FTZ R71, R154, R71, !PT ;  /* 0x000000479a477209 */ /* 0x000fe40007810000 */
[----:B------:R-:W-:Y:S02]  /*40b0*/  FMNMX.FTZ R73, R152, R73, !PT ;  /* 0x0000004998497209 */ /* 0x000fe40007810000 */
[----:B------:R-:W-:Y:S02]  /*40c0*/  FMNMX.FTZ R2, R93, R2, !PT ;  /* 0x000000025d027209 */ /* 0x000fe40007810000 */
[----:B------:R-:W-:Y:S02]  /*40d0*/  FMNMX.FTZ R71, R155, R71, !PT ;  /* 0x000000479b477209 */ /* 0x000fe40007810000 */
[----:B------:R-:W-:-:S02]  /*40e0*/  FMNMX.FTZ R73, R153, R73, !PT ;  /* 0x0000004999497209 */ /* 0x000fc40007810000 */
        /* <DEDUP_REMOVED lines=34> */
[----:B------:R-:W-:Y:S02]  /*4310*/  FSEL R197, R45, -INF , P4 ;  /* 0xff8000002dc57808 */ /* 0x000fe40002000000 */
[----:B------:R-:W-:-:S02]  /*4320*/  FMNMX.FTZ R71, R183, R71, !PT ;  /* 0x00000047b7477209 */ /* 0x000fc40007810000 */
[----:B------:R-:W-:Y:S02]  /*4330*/  FMNMX.FTZ R73, R195, R73, !PT ;  /* 0x00000049c3497209 */ /* 0x000fe40007810000 */
[----:B------:R-:W-:Y:S02]  /*4340*/  FMNMX.FTZ R2, R177, R2, !PT ;  /* 0x00000002b1027209 */ /* 0x000fe40007810000 */
[----:B------:R-:W-:Y:S02]  /*4350*/  FMNMX.FTZ R5, R117, R5, !PT ;  /* 0x0000000575057209 */ /* 0x000fe40007810000 */
[----:B------:R-:W-:Y:S02]  /*4360*/  FSEL R189, R37, -INF , P4 ;  /* 0xff80000025bd7808 */ /* 0x000fe40002000000 */
[----:B------:R-:W-:Y:S02]  /*4370*/  FSEL R196, R25, -INF , P6 ;  /* 0xff80000019c47808 */ /* 0x000fe40003000000 */
[----:B------:R-:W-:-:S02]  /*4380*/  FMNMX.FTZ R71, R212, R71, !PT ;  /* 0x00000047d4477209 */ /* 0x000fc40007810000 */
[----:B------:R-:W-:Y:S02]  /*4390*/  FMNMX.FTZ R73, R197, R73, !PT ;  /* 0x00000049c5497209 */ /* 0x000fe40007810000 */
[----:B------:R-:W-:Y:S02]  /*43a0*/  FMNMX.FTZ R2, R178, R2, !PT ;  /* 0x00000002b2027209 */ /* 0x000fe40007810000 */
[----:B------:R-:W-:Y:S02]  /*43b0*/  FMNMX.FTZ R5, R148, R5, !PT ;  /* 0x0000000594057209 */ /* 0x000fe40007810000 */
[----:B------:R-:W-:Y:S02]  /*43c0*/  FSEL R207, R23, -INF , P6 ;  /* 0xff80000017cf7808 */ /* 0x000fe40003000000 */
[----:B------:R-:W-:Y:S01]  /*43d0*/  FSEL R193, R27, -INF , P5 ;  /* 0xff8000001bc17808 */ /* 0x000fe20002800000 */
[----:B------:R-:W-:Y:S01]  /*43e0*/  LDSM.16.MT88.4 R20, [R224+0x100] ;  /* 0x00010000e014783b */ /* 0x000fe20000004200 */
[----:B------:R-:W-:-:S02]  /*43f0*/  FMNMX.FTZ R71, R189, R71, !PT ;  /* 0x00000047bd477209 */ /* 0x000fc40007810000 */
[----:B------:R-:W-:Y:S02]  /*4400*/  FMNMX.FTZ R73, R196, R73, !PT ;  /* 0x00000049c4497209 */ /* 0x000fe40007810000 */
[----:B------:R-:W-:Y:S02]  /*4410*/  FMNMX.FTZ R2, R221, R2, !PT ;  /* 0x00000002dd027209 */ /* 0x000fe40007810000 */
[----:B------:R-:W-:Y:S02]  /*4420*/  FMNMX.FTZ R5, R149, R5, !PT ;  /* 0x0000000595057209 */ /* 0x000fe40007810000 */
[----:B------:R-:W-:Y:S02]  /*4430*/  FSEL R233, R24, -INF , P5 ;  /* 0xff80000018e97808 */ /* 0x000fe40002800000 */
[----:B------:R-:W-:Y:S01]  /*4440*/  FMNMX.FTZ R71, R207, R71, !PT ;  /* 0x00000047cf477209 */ /* 0x000fe20007810000 */
[----:B------:R-:W-:Y:S01]  /*4450*/  LDSM.16.MT88.4 R24, [R225+0x100] ;  /* 0x00010000e118783b */ /* 0x000fe20000004200 */
[----:B------:R-:W-:-:S02]  /*4460*/  FMNMX.FTZ R73, R193, R73, !PT ;  /* 0x00000049c1497209 */ /* 0x000fc40007810000 */
[----:B------:R-:W-:Y:S02]  /*4470*/  FMNMX.FTZ R2, R241, R2, !PT ;  /* 0x00000002f1027209 */ /* 0x000fe40007810000 */
[----:B------:R-:W-:Y:S01]  /*4480*/  FMNMX.FTZ R5, R150, R5, !PT ;  /* 0x0000000596057209 */ /* 0x000fe20007810000 */
[----:B------:R-:W1:Y:S01]  /*4490*/  SHFL.BFLY PT, R6, R73, 0x2, 0x1f ;  /* 0x0c401f0049067f89 */ /* 0x000e6200000e0000 */
[----:B------:R-:W-:Y:S02]  /*44a0*/  FMNMX.FTZ R71, R233, R71, !PT ;  /* 0x00000047e9477209 */ /* 0x000fe40007810000 */
[----:B------:R-:W-:Y:S02]  /*44b0*/  FMNMX.FTZ R2, R223, R2, !PT ;  /* 0x00000002df027209 */ /* 0x000fe40007810000 */
[----:B------:R-:W-:Y:S01]  /*44c0*/  FMNMX.FTZ R5, R151, R5, !PT ;  /* 0x0000000597057209 */ /* 0x000fe20007810000 */
[----:B------:R-:W2:Y:S01]  /*44d0*/  SHFL.BFLY PT, R7, R71, 0x2, 0x1f ;  /* 0x0c401f0047077f89 */ /* 0x000ea200000e0000 */
[----:B------:R-:W-:-:S02]  /*44e0*/  FMNMX.FTZ R2, R222, R2, !PT ;  /* 0x00000002de027209 */ /* 0x000fc40007810000 */
[----:B------:R-:W-:Y:S02]  /*44f0*/  FMNMX.FTZ R5, R166, R5, !PT ;  /* 0x00000005a6057209 */ /* 0x000fe40007810000 */
[----:B------:R-:W-:Y:S02]  /*4500*/  FSEL R242, R43, -INF , P4 ;  /* 0xff8000002bf27808 */ /* 0x000fe40002000000 */
[----:B------:R-:W-:Y:S02]  /*4510*/  FMNMX.FTZ R2, R194, R2, !PT ;  /* 0x00000002c2027209 */ /* 0x000fe40007810000 */
[----:B------:R-:W-:Y:S02]  /*4520*/  FMNMX.FTZ R5, R167, R5, !PT ;  /* 0x00000005a7057209 */ /* 0x000fe40007810000 */
[----:B------:R-:W-:Y:S02]  /*4530*/  FSEL R243, R39, -INF , P6 ;  /* 0xff80000027f37808 */ /* 0x000fe40003000000 */
[----:B------:R-:W-:-:S02]  /*4540*/  FMNMX.FTZ R2, R242, R2, !PT ;  /* 0x00000002f2027209 */ /* 0x000fc40007810000 */
[----:B------:R-:W-:Y:S02]  /*4550*/  FMNMX.FTZ R5, R169, R5, !PT ;  /* 0x00000005a9057209 */ /* 0x000fe40007810000 */
[----:B------:R-:W-:Y:S02]  /*4560*/  FSEL R230, R38, -INF , P5 ;  /* 0xff80000026e67808 */ /* 0x000fe40002800000 */
[----:B------:R-:W-:Y:S01]  /*4570*/  FMNMX.FTZ R2, R243, R2, !PT ;  /* 0x00000002f3027209 */ /* 0x000fe20007810000 */
[----:B------:R-:W-:Y:S01]  /*4580*/  LDSM.16.MT88.4 R36, [R226+0x100] ;  /* 0x00010000e224783b */ /* 0x000fe20000004200 */
[----:B------:R-:W-:Y:S02]  /*4590*/  FMNMX.FTZ R5, R170, R5, !PT ;  /* 0x00000005aa057209 */ /* 0x000fe40007810000 */
[----:B------:R-:W-:Y:S02]  /*45a0*/  FMNMX.FTZ R2, R230, R2, !PT ;  /* 0x00000002e6027209 */ /* 0x000fe40007810000 */
[----:B------:R-:W-:-:S02]  /*45b0*/  FMNMX.FTZ R5, R180, R5, !PT ;  /* 0x00000005b4057209 */ /* 0x000fc40007810000 */
[----:B-1----:R-:W-:Y:S02]  /*45c0*/  FMNMX.FTZ R73, R73, R6, !PT ;  /* 0x0000000649497209 */ /* 0x002fe40007810000 */
[----:B------:R-:W1:Y:S01]  /*45d0*/  SHFL.BFLY PT, R6, R2, 0x2, 0x1f ;  /* 0x0c401f0002067f89 */ /* 0x000e6200000e0000 */
[----:B------:R-:W-:Y:S02]  /*45e0*/  FMNMX.FTZ R5, R179, R5, !PT ;  /* 0x00000005b3057209 */ /* 0x000fe40007810000 */
[----:B--2---:R-:W-:Y:S02]  /*45f0*/  FMNMX.FTZ R71, R71, R7, !PT ;  /* 0x0000000747477209 */ /* 0x004fe40007810000 */
[----:B------:R-:W2:Y:S01]  /*4600*/  SHFL.BFLY PT, R7, R73, 0x1, 0x1f ;  /* 0x0c201f0049077f89 */ /* 0x000ea200000e0000 */
[----:B------:R-:W-:Y:S02]  /*4610*/  FMNMX.FTZ R5, R181, R5, !PT ;  /* 0x00000005b5057209 */ /* 0x000fe40007810000 */
[----:B------:R-:W-:Y:S01]  /*4620*/  FSEL R228, R48, -INF , P4 ;  /* 0xff80000030e47808 */ /* 0x000fe20002000000 */
[----:B------:R-:W3:Y:S01]  /*4630*/  SHFL.BFLY PT, R8, R71, 0x1, 0x1f ;  /* 0x0c201f0047087f89 */ /* 0x000ee200000e0000 */
[----:B------:R-:W-:-:S02]  /*4640*/  FMNMX.FTZ R5, R182, R5, !PT ;  /* 0x00000005b6057209 */ /* 0x000fc40007810000 */
[----:B------:R-:W-:Y:S02]  /*4650*/  FSEL R211, R46, -INF , P6 ;  /* 0xff8000002ed37808 */ /* 0x000fe40003000000 */
[----:B------:R-:W-:Y:S02]  /*4660*/  FMNMX.FTZ R5, R205, R5, !PT ;  /* 0x00000005cd057209 */ /* 0x000fe40007810000 */
[----:B------:R-:W-:Y:S02]  /*4670*/  FSEL R247, R47, -INF , P5 ;  /* 0xff8000002ff77808 */ /* 0x000fe40002800000 */
[----:B------:R-:W-:-:S04]  /*4680*/  FMNMX.FTZ R5, R192, R5, !PT ;  /* 0x00000005c0057209 */ /* 0x000fc80007810000 */
[----:B------:R-:W-:Y:S02]  /*4690*/  FMNMX.FTZ R5, R186, R5, !PT ;  /* 0x00000005ba057209 */ /* 0x000fe40007810000 */
[----:B-1----:R-:W-:Y:S02]  /*46a0*/  FMNMX.FTZ R2, R2, R6, !PT ;  /* 0x0000000602027209 */ /* 0x002fe40007810000 */
[----:B------:R-:W-:Y:S02]  /*46b0*/  FMNMX.FTZ R5, R199, R5, !PT ;  /* 0x00000005c7057209 */ /* 0x000fe40007810000 */
[----:B--2---:R-:W-:Y:S01]  /*46c0*/  FMNMX.FTZ R73, R73, R7, !PT ;  /* 0x0000000749497209 */ /* 0x004fe20007810000 */
[----:B------:R-:W1:Y:S01]  /*46d0*/  SHFL.BFLY PT, R9, R2, 0x1, 0x1f ;  /* 0x0c201f0002097f89 */ /* 0x000e6200000e0000 */
[----:B------:R-:W-:Y:S02]  /*46e0*/  FMNMX.FTZ R5, R202, R5, !PT ;  /* 0x00000005ca057209 */ /* 0x000fe40007810000 */
[----:B---3--:R-:W-:Y:S01]  /*46f0*/  FMNMX.FTZ R71, R71, R8, !PT ;  /* 0x0000000847477209 */ /* 0x008fe20007810000 */
[----:B------:R-:W-:Y:S01]  /*4700*/  FMUL.FTZ R7, R73, c[0x0][0x2d0] ;  /* 0x0000b40049077a20 */ /* 0x000fe20000410000 */
[----:B------:R-:W-:-:S02]  /*4710*/  FMNMX.FTZ R5, R228, R5, !PT ;  /* 0x00000005e4057209 */ /* 0x000fc40007810000 */
[----:B------:R-:W-:Y:S01]  /*4720*/  FSETP.NEU.FTZ.AND P4, PT, R73, -INF , PT ;  /* 0xff8000004900780b */ /* 0x000fe20003f9d000 */
[----:B------:R-:W-:Y:S01]  /*4730*/  FMUL.FTZ R6, R71, c[0x0][0x2d0] ;  /* 0x0000b40047067a20 */ /* 0x000fe20000410000 */
[----:B------:R-:W-:Y:S02]  /*4740*/  FMNMX.FTZ R8, R211, R5, !PT ;  /* 0x00000005d3087209 */ /* 0x000fe40007810000 */
[----:B------:R-:W-:Y:S02]  /*4750*/  FSEL R7, R7, RZ, P4 ;  /* 0x000000ff07077208 */ /* 0x000fe40002000000 */
[----:B------:R-:W-:Y:S02]  /*4760*/  FSETP.NEU.FTZ.AND P4, PT, R71, -INF , PT ;  /* 0xff8000004700780b */ /* 0x000fe40003f9d000 */
[----:B------:R-:W-:Y:S01]  /*4770*/  FMNMX.FTZ R8, R247, R8, !PT ;  /* 0x00000008f7087209 */ /* 0x000fe20007810000 */
[----:B------:R-:W-:Y:S01]  /*4780*/  FFMA.FTZ R5, R10, c[0x0][0x2d0], -R7 ;  /* 0x0000b4000a057a23 */ /* 0x000fe20000010807 */
[----:B------:R-:W-:-:S03]  /*4790*/  FSEL R6, R6, RZ, P4 ;  /* 0x000000ff06067208 */ /* 0x000fc60002000000 */
[----:B------:R-:W2:Y:S01]  /*47a0*/  SHFL.BFLY PT, R10, R8, 0x2, 0x1f ;  /* 0x0c401f00080a7f89 */ /* 0x000ea200000e0000 */
[----:B------:R3:W-:Y:S01]  /*47b0*/  MUFU.EX2 R244, R5 ;  /* 0x0000000500f47308 */ /* 0x0007e20000000800 */
[----:B-1----:R-:W-:Y:S01]  /*47c0*/  FMNMX.FTZ R2, R2, R9, !PT ;  /* 0x0000000902027209 */ /* 0x002fe20007810000 */
[----:B------:R-:W-:-:S03]  /*47d0*/  FFMA.FTZ R9, R13, c[0x0][0x2d0], -R6 ;  /* 0x0000b4000d097a23 */ /* 0x000fc60000010806 */
[----:B------:R-:W-:-:S03]  /*47e0*/  FSETP.NEU.FTZ.AND P4, PT, R2, -INF , PT ;  /* 0xff8000000200780b */ /* 0x000fc60003f9d000 */
[----:B------:R1:W-:Y:S01]  /*47f0*/  MUFU.EX2 R204, R9 ;  /* 0x0000000900cc7308 */ /* 0x0003e20000000800 */
[----:B---3--:R-:W-:-:S07]  /*4800*/  FFMA.FTZ R5, R11, c[0x0][0x2d0], -R6 ;  /* 0x0000b4000b057a23 */ /* 0x008fce0000010806 */
[----:B------:R3:W-:Y:S01]  /*4810*/  MUFU.EX2 R201, R5 ;  /* 0x0000000500c97308 */ /* 0x0007e20000000800 */
[----:B--2---:R-:W-:Y:S01]  /*4820*/  FMNMX.FTZ R8, R8, R10, !PT ;  /* 0x0000000a08087209 */ /* 0x004fe20007810000 */
[----:B-1----:R-:W-:-:S06]  /*4830*/  FFMA.FTZ R9, R14, c[0x0][0x2d0], -R6 ;  /* 0x0000b4000e097a23 */ /* 0x002fcc0000010806 */
[----:B------:R-:W1:Y:S01]  /*4840*/  MUFU.EX2 R190, R9 ;  /* 0x0000000900be7308 */ /* 0x000e620000000800 */
[----:B---3--:R-:W-:-:S07]  /*4850*/  FFMA.FTZ R5, R12, c[0x0][0x2d0], -R6 ;  /* 0x0000b4000c057a23 */ /* 0x008fce0000010806 */
[----:B------:R2:W3:Y:S01]  /*4860*/  MUFU.EX2 R200, R5 ;  /* 0x0000000500c87308 */ /* 0x0004e20000000800 */
[----:B-1----:R-:W-:Y:S01]  /*4870*/  F2FP.PACK_AB R10, R190, R204 ;  /* 0x000000ccbe0a723e */ /* 0x002fe200000000ff */
[----:B--2---:R-:W-:-:S05]  /*4880*/  FMUL.FTZ R5, R2, c[0x0][0x2d0] ;  /* 0x0000b40002057a20 */ /* 0x004fca0000410000 */
[----:B------:R-:W-:-:S05]  /*4890*/  FSEL R5, R5, RZ, P4 ;  /* 0x000000ff05057208 */ /* 0x000fca0002000000 */
[--C-:B------:R-:W-:Y:S02]  /*48a0*/  FFMA.FTZ R9, R15, c[0x0][0x2d0], -R5.reuse ;  /* 0x0000b4000f097a23 */ /* 0x100fe40000010805 */
[--C-:B------:R-:W-:Y:S02]  /*48b0*/  FFMA.FTZ R0, R16, c[0x0][0x2d0], -R5.reuse ;  /* 0x0000b40010007a23 */ /* 0x100fe40000010805 */
[----:B------:R1:W-:Y:S08]  /*48c0*/  MUFU.EX2 R92, R9 ;  /* 0x00000009005c7308 */ /* 0x0003f00000000800 */
[----:B------:R2:W4:Y:S01]  /*48d0*/  MUFU.EX2 R206, R0 ;  /* 0x0000000000ce7308 */ /* 0x0005220000000800 */
[----:B-1----:R-:W1:Y:S01]  /*48e0*/  SHFL.BFLY PT, R9, R8, 0x1, 0x1f ;  /* 0x0c201f0008097f89 */ /* 0x002e6200000e0000 */
[----:B--2---:R-:W-:-:S03]  /*48f0*/  FFMA.FTZ R0, R17, c[0x0][0x2d0], -R5 ;  /* 0x0000b40011007a23 */ /* 0x004fc60000010805 */
[----:B------:R-:W2:Y:S03]  /*4900*/  LDSM.16.MT88.4 R16, [R227+0x100] ;  /* 0x00010000e310783b */ /* 0x000ea60000004200 */
[----:B------:R4:W-:Y:S01]  /*4910*/  MUFU.EX2 R113, R0 ;  /* 0x0000000000717308 */ /* 0x0009e20000000800 */
[----:B-1----:R-:W-:Y:S02]  /*4920*/  FMNMX.FTZ R72, R8, R9, !PT ;  /* 0x0000000908487209 */ /* 0x002fe40007810000 */
[----:B---3--:R-:W-:Y:S01]  /*4930*/  F2FP.PACK_AB R8, R200, R201 ;  /* 0x000000c9c808723e */ /* 0x008fe200000000ff */
[----:B----4-:R-:W-:Y:S01]  /*4940*/  FFMA.FTZ R0, R28, c[0x0][0x2d0], -R5 ;  /* 0x0000b4001c007a23 */ /* 0x010fe20000010805 */
[C---:B------:R-:W-:Y:S01]  /*4950*/  FSETP.NEU.FTZ.AND P4, PT, R72.reuse, -INF , PT ;  /* 0xff8000004800780b */ /* 0x040fe20003f9d000 */
[----:B------:R-:W-:Y:S01]  /*4960*/  FMUL.FTZ R3, R72, c[0x0][0x2d0] ;  /* 0x0000b40048037a20 */ /* 0x000fe20000410000 */
[----:B------:R-:W-:Y:S01]  /*4970*/  F2FP.PACK_AB R9, R206, R92 ;  /* 0x0000005cce09723e */ /* 0x000fe200000000ff */
[----:B------:R1:W3:Y:S02]  /*4980*/  MUFU.EX2 R119, R0 ;  /* 0x0000000000777308 */ /* 0x0002e40000000800 */
[----:B-1----:R-:W-:Y:S01]  /*4990*/  FFMA.FTZ R0, R29, c[0x0][0x2d0], -R7 ;  /* 0x0000b4001d007a23 */ /* 0x002fe20000010807 */
[----:B---3--:R-:W-:-:S05]  /*49a0*/  F2FP.PACK_AB R11, R119, R113 ;  /* 0x00000071770b723e */ /* 0x008fca00000000ff */
[----:B------:R1:W3:Y:S02]  /*49b0*/  MUFU.EX2 R213, R0 ;  /* 0x0000000000d57308 */ /* 0x0002e40000000800 */
[C---:B------:R-:W-:Y:S08]  /*49c0*/  HMMA.16816.F32 R76, R8.reuse, R20, RZ ;  /* 0x00000014084c723c */ /* 0x040ff000000018ff */
[----:B--2---:R-:W-:Y:S01]  /*49d0*/  HMMA.16816.F32 R60, R8, R16, RZ ;  /* 0x00000010083c723c */ /* 0x004fe200000018ff */
[----:B-1----:R-:W-:Y:S01]  /*49e0*/  FFMA.FTZ R0, R30, c[0x0][0x2d0], -R7 ;  /* 0x0000b4001e007a23 */ /* 0x002fe20000010807 */
[----:B---3--:R-:W-:-:S03]  /*49f0*/  F2FP.PACK_AB R12, R213, R244 ;  /* 0x000000f4d50c723e */ /* 0x008fc600000000ff */
[----:B------:R1:W-:Y:S03]  /*4a00*/  MUFU.EX2 R231, R0 ;  /* 0x0000000000e77308 */ /* 0x0003e60000000800 */
[C---:B------:R-:W-:Y:S08]  /*4a10*/  HMMA.16816.F32 R52, R8.reuse, R24, RZ ;  /* 0x000000180834723c */ /* 0x040ff000000018ff */
[----:B------:R-:W-:Y:S01]  /*4a20*/  HMMA.16816.F32 R44, R8, R36, RZ ;  /* 0x00000024082c723c */ /* 0x000fe200000018ff */
[----:B-1----:R-:W-:Y:S01]  /*4a30*/  FSEL R0, R3, RZ, P4 ;  /* 0x000000ff03007208 */ /* 0x002fe20002000000 */
[----:B------:R-:W-:-:S06]  /*4a40*/  FFMA.FTZ R3, R31, c[0x0][0x2d0], -R7 ;  /* 0x0000b4001f037a23 */ /* 0x000fcc0000010807 */
[C---:B------:R-:W-:Y:S01]  /*4a50*/  HMMA.16816.F32 R64, R8.reuse, R22, RZ ;  /* 0x000000160840723c */ /* 0x040fe200000018ff */
[----:B------:R-:W-:Y:S01]  /*4a60*/  LDSM.16.MT88.4 R28, [R226+0x900] ;  /* 0x00090000e21c783b */ /* 0x000fe20000004200 */
[----:B------:R1:W2:Y:S06]  /*4a70*/  MUFU.EX2 R234, R3 ;  /* 0x0000000300ea7308 */ /* 0x0002ac0000000800 */
[C---:B------:R-:W-:Y:S08]  /*4a80*/  HMMA.16816.F32 R56, R8.reuse, R18, RZ ;  /* 0x000000120838723c */ /* 0x040ff000000018ff */
[----:B------:R-:W-:Y:S01]  /*4a90*/  HMMA.16816.F32 R48, R8, R26, RZ ;  /* 0x0000001a0830723c */ /* 0x000fe200000018ff */
[----:B-1----:R-:W-:Y:S01]  /*4aa0*/  FFMA.FTZ R3, R32, c[0x0][0x2d0], -R0 ;  /* 0x0000b40020037a23 */ /* 0x002fe20000010800 */
[----:B--2---:R-:W-:-:S03]  /*4ab0*/  F2FP.PACK_AB R14, R234, R231 ;  /* 0x000000e7ea0e723e */ /* 0x004fc600000000ff */
[----:B------:R1:W-:Y:S02]  /*4ac0*/  MUFU.EX2 R249, R3 ;  /* 0x0000000300f97308 */ /* 0x0003e40000000800 */
[----:B-1----:R-:W-:-:S06]  /*4ad0*/  FFMA.FTZ R3, R33, c[0x0][0x2d0], -R0 ;  /* 0x0000b40021037a23 */ /* 0x002fcc0000010800 */
[----:B------:R1:W2:Y:S02]  /*4ae0*/  MUFU.EX2 R245, R3 ;  /* 0x0000000300f57308 */ /* 0x0002a40000000800 */
[----:B-1----:R-:W-:Y:S01]  /*4af0*/  FFMA.FTZ R3, R34, c[0x0][0x2d0], -R0 ;  /* 0x0000b40022037a23 */ /* 0x002fe20000010800 */
[----:B--2---:R-:W-:-:S05]  /*4b00*/  F2FP.PACK_AB R13, R245, R249 ;  /* 0x000000f9f50d723e */ /* 0x004fca00000000ff */
[----:B------:R1:W-:Y:S02]  /*4b10*/  MUFU.EX2 R203, R3 ;  /* 0x0000000300cb7308 */ /* 0x0003e40000000800 */
[----:B-1----:R-:W-:Y:S02]  /*4b20*/  FFMA.FTZ R3, R35, c[0x0][0x2d0], -R0 ;  /* 0x0000b40023037a23 */ /* 0x002fe40000010800 */
[----:B------:R-:W-:Y:S04]  /*4b30*/  LDSM.16.MT88.4 R32, [R227+0x900] ;  /* 0x00090000e320783b */ /* 0x000fe80000004200 */
[----:B------:R1:W2:Y:S02]  /*4b40*/  MUFU.EX2 R188, R3 ;  /* 0x0000000300bc7308 */ /* 0x0002a40000000800 */
[----:B-1----:R-:W-:Y:S01]  /*4b50*/  FFMA.FTZ R3, R40, c[0x0][0x2d0], -R6 ;  /* 0x0000b40028037a23 */ /* 0x002fe20000010806 */
[----:B--2---:R-:W-:-:S05]  /*4b60*/  F2FP.PACK_AB R15, R188, R203 ;  /* 0x000000cbbc0f723e */ /* 0x004fca00000000ff */
[----:B------:R1:W-:Y:S02]  /*4b70*/  MUFU.EX2 R198, R3 ;  /* 0x0000000300c67308 */ /* 0x0003e40000000800 */
[C---:B------:R-:W-:Y:S08]  /*4b80*/  HMMA.16816.F32 R88, R12.reuse, R20, RZ ;  /* 0x000000140c58723c */ /* 0x040ff000000018ff */
[----:B------:R-:W-:Y:S01]  /*4b90*/  HMMA.16816.F32 R104, R12, R22, RZ ;  /* 0x000000160c68723c */ /* 0x000fe200000018ff */
[----:B------:R-:W2:Y:S01]  /*4ba0*/  LDSM.16.MT88.4 R20, [R224+0x900] ;  /* 0x00090000e014783b */ /* 0x000ea20000004200 */
[----:B-1----:R-:W-:-:S04]  /*4bb0*/  FFMA.FTZ R3, R41, c[0x0][0x2d0], -R6 ;  /* 0x0000b40029037a23 */ /* 0x002fc80000010806 */
[----:B------:R1:W-:Y:S02]  /*4bc0*/  MUFU.EX2 R111, R3 ;  /* 0x00000003006f7308 */ /* 0x0003e40000000800 */
[----:B------:R-:W-:Y:S08]  /*4bd0*/  HMMA.16816.F32 R40, R8, R38, RZ ;  /* 0x000000260828723c */ /* 0x000ff000000018ff */
[----:B------:R-:W-:Y:S01]  /*4be0*/  HMMA.16816.F32 R84, R12, R16, RZ ;  /* 0x000000100c54723c */ /* 0x000fe200000018ff */
[----:B-1----:R-:W-:-:S07]  /*4bf0*/  FFMA.FTZ R3, R68, c[0x0][0x2d0], -R6 ;  /* 0x0000b40044037a23 */ /* 0x002fce0000010806 */
[C---:B------:R-:W-:Y:S01]  /*4c00*/  HMMA.16816.F32 R128, R12.reuse, R18, RZ ;  /* 0x000000120c80723c */ /* 0x040fe200000018ff */
[----:B------:R-:W1:Y:S01]  /*4c10*/  LDSM.16.MT88.4 R16, [R225+0x900] ;  /* 0x00090000e110783b */ /* 0x000e620000004200 */
[----:B------:R-:W-:Y:S01]  /*4c20*/  IMAD.MOV.U32 R68, RZ, RZ, R206 ;  /* 0x000000ffff447224 */ /* 0x000fe200078e00ce */
[----:B------:R3:W-:Y:S05]  /*4c30*/  MUFU.EX2 R232, R3 ;  /* 0x0000000300e87308 */ /* 0x0007ea0000000800 */
[C---:B------:R-:W-:Y:S08]  /*4c40*/  HMMA.16816.F32 R80, R12.reuse, R24, RZ ;  /* 0x000000180c50723c */ /* 0x040ff000000018ff */
[----:B------:R-:W-:Y:S01]  /*4c50*/  HMMA.16816.F32 R132, R12, R26, RZ ;  /* 0x0000001a0c84723c */ /* 0x000fe200000018ff */
[----:B---3--:R-:W-:-:S04]  /*4c60*/  FFMA.FTZ R3, R69, c[0x0][0x2d0], -R6 ;  /* 0x0000b40045037a23 */ /* 0x008fc80000010806 */
[----:B------:R3:W4:Y:S03]  /*4c70*/  MUFU.EX2 R112, R3 ;  /* 0x0000000300707308 */ /* 0x0007260000000800 */
[C---:B------:R-:W-:Y:S08]  /*4c80*/  HMMA.16816.F32 R24, R12.reuse, R36, RZ ;  /* 0x000000240c18723c */ /* 0x040ff000000018ff */
[----:B------:R-:W-:Y:S01]  /*4c90*/  HMMA.16816.F32 R120, R12, R38, RZ ;  /* 0x000000260c78723c */ /* 0x000fe200000018ff */
[----:B------:R-:W1:Y:S01]  /*4ca0*/  LDSM.16.MT88.4 R12, [R224+0x1100] ;  /* 0x00110000e00c783b */ /* 0x000e620000004200 */
[----:B---3--:R-:W-:-:S02]  /*4cb0*/  FFMA.FTZ R3, R70, c[0x0][0x2d0], -R5 ;  /* 0x0000b40046037a23 */ /* 0x008fc40000010805 */
[----:B------:R-:W-:Y:S02]  /*4cc0*/  IMAD.MOV.U32 R70, RZ, RZ, R113 ;  /* 0x000000ffff467224 */ /* 0x000fe400078e0071 */
[----:B------:R3:W-:Y:S02]  /*4cd0*/  MUFU.EX2 R4, R3 ;  /* 0x0000000300047308 */ /* 0x0007e40000000800 */
[----:B---3--:R-:W-:Y:S02]  /*4ce0*/  FFMA.FTZ R3, R74, c[0x0][0x2d0], -R5 ;  /* 0x0000b4004a037a23 */ /* 0x008fe40000010805 */
[----:B------:R-:W-:-:S04]  /*4cf0*/  IMAD.MOV.U32 R74, RZ, RZ, R203 ;  /* 0x000000ffff4a7224 */ /* 0x000fc800078e00cb */
[----:B------:R3:W-:Y:S02]  /*4d00*/  MUFU.EX2 R8, R3 ;  /* 0x0000000300087308 */ /* 0x0007e40000000800 */
[----:B---3--:R-:W-:Y:S01]  /*4d10*/  FFMA.FTZ R3, R75, c[0x0][0x2d0], -R5 ;  /* 0x0000b4004b037a23 */ /* 0x008fe20000010805 */
[----:B----4-:R-:W-:-:S05]  /*4d20*/  MOV R75, R112 ;  /* 0x00000070004b7202 */ /* 0x010fca0000000f00 */
[----:B------:R3:W-:Y:S01]  /*4d30*/  MUFU.EX2 R229, R3 ;  /* 0x0000000300e57308 */ /* 0x0007e20000000800 */
[----:B------:R-:W-:Y:S01]  /*4d40*/  F2FP.PACK_AB R10, R75, R232 ;  /* 0x000000e84b0a723e */ /* 0x000fe200000000ff */
[----:B---3--:R-:W-:Y:S02]  /*4d50*/  FFMA.FTZ R3, R93, c[0x0][0x2d0], -R5 ;  /* 0x0000b4005d037a23 */ /* 0x008fe40000010805 */
[----:B------:R-:W-:-:S04]  /*4d60*/  IMAD.MOV.U32 R93, RZ, RZ, R111 ;  /* 0x000000ffff5d7224 */ /* 0x000fc800078e006f */
[----:B------:R3:W4:Y:S02]  /*4d70*/  MUFU.EX2 R69, R3 ;  /* 0x0000000300457308 */ /* 0x0007240000000800 */
[----:B---3--:R-:W-:Y:S01]  /*4d80*/  FFMA.FTZ R3, R94, c[0x0][0x2d0], -R7 ;  /* 0x0000b4005e037a23 */ /* 0x008fe20000010807 */
[----:B----4-:R-:W-:Y:S01]  /*4d90*/  F2FP.PACK_AB R11, R69, R229 ;  /* 0x000000e5450b723e */ /* 0x010fe200000000ff */
[----:B------:R-:W-:Y:S01]  /*4da0*/  IMAD.MOV.U32 R94, RZ, RZ, R8 ;  /* 0x000000ffff5e7224 */ /* 0x000fe200078e0008 */
[----:B------:R-:W-:-:S03]  /*4db0*/  F2FP.PACK_AB R8, R93, R198 ;  /* 0x000000c65d08723e */ /* 0x000fc600000000ff */
[----:B------:R3:W-:Y:S01]  /*4dc0*/  MUFU.EX2 R252, R3 ;  /* 0x0000000300fc7308 */ /* 0x0007e20000000800 */
[----:B------:R-:W-:-:S07]  /*4dd0*/  F2FP.PACK_AB R9, R94, R4 ;  /* 0x000000045e09723e */ /* 0x000fce00000000ff */
[----:B--2---:R-:W-:Y:S01]  /*4de0*/  HMMA.16816.F32 R124, R8, R20, R76 ;  /* 0x00000014087c723c */ /* 0x004fe2000000184c */
[----:B---3--:R-:W-:Y:S01]  /*4df0*/  FFMA.FTZ R3, R95, c[0x0][0x2d0], -R7 ;  /* 0x0000b4005f037a23 */ /* 0x008fe20000010807 */
[----:B------:R-:W-:-:S06]  /*4e00*/  MOV R95, R201 ;  /* 0x000000c9005f7202 */ /* 0x000fcc0000000f00 */
[C---:B------:R-:W-:Y:S01]  /*4e10*/  HMMA.16816.F32 R112, R8.reuse, R32, R60 ;  /* 0x000000200870723c */ /* 0x040fe2000000183c */
[----:B------:R2:W3:Y:S07]  /*4e20*/  MUFU.EX2 R251, R3 ;  /* 0x0000000300fb7308 */ /* 0x0004ee0000000800 */
[C---:B------:R-:W-:Y:S08]  /*4e30*/  HMMA.16816.F32 R100, R8.reuse, R28, R44 ;  /* 0x0000001c0864723c */ /* 0x040ff0000000182c */
[----:B-1----:R-:W-:Y:S01]  /*4e40*/  HMMA.16816.F32 R108, R8, R16, R52 ;  /* 0x00000010086c723c */ /* 0x002fe20000001834 */
[----:B--2---:R-:W-:-:S04]  /*4e50*/  FFMA.FTZ R3, R96, c[0x0][0x2d0], -R7 ;  /* 0x0000b40060037a23 */ /* 0x004fc80000010807 */
[----:B------:R1:W-:Y:S03]  /*4e60*/  MUFU.EX2 R246, R3 ;  /* 0x0000000300f67308 */ /* 0x0003e60000000800 */
[C---:B------:R-:W-:Y:S08]  /*4e70*/  HMMA.16816.F32 R76, R8.reuse, R34, R56 ;  /* 0x00000022084c723c */ /* 0x040ff00000001838 */
[----:B------:R-:W-:Y:S01]  /*4e80*/  HMMA.16816.F32 R60, R8, R18, R48 ;  /* 0x00000012083c723c */ /* 0x000fe20000001830 */
[----:B-1----:R-:W-:-:S07]  /*4e90*/  FFMA.FTZ R3, R97, c[0x0][0x2d0], -R7 ;  /* 0x0000b40061037a23 */ /* 0x002fce0000010807 */
[----:B------:R-:W-:Y:S01]  /*4ea0*/  HMMA.16816.F32 R44, R8, R30, R40 ;  /* 0x0000001e082c723c */ /* 0x000fe20000001828 */
[----:B------:R1:W2:Y:S02]  /*4eb0*/  MUFU.EX2 R250, R3 ;  /* 0x0000000300fa7308 */ /* 0x0002a40000000800 */
[----:B-1----:R-:W-:-:S06]  /*4ec0*/  FFMA.FTZ R3, R98, c[0x0][0x2d0], -R0 ;  /* 0x0000b40062037a23 */ /* 0x002fcc0000010800 */
[----:B------:R1:W-:Y:S02]  /*4ed0*/  MUFU.EX2 R216, R3 ;  /* 0x0000000300d87308 */ /* 0x0003e40000000800 */
[----:B-1----:R-:W-:Y:S02]  /*4ee0*/  FFMA.FTZ R3, R99, c[0x0][0x2d0], -R0 ;  /* 0x0000b40063037a23 */ /* 0x002fe40000010800 */
[----:B------:R-:W-:Y:S04]  /*4ef0*/  HMMA.16816.F32 R96, R8, R22, R64 ;  /* 0x000000160860723c */ /* 0x000fe80000001840 */
[----:B------:R1:W4:Y:S03]  /*4f00*/  MUFU.EX2 R218, R3 ;  /* 0x0000000300da7308 */ /* 0x0003260000000800 */
[----:B---3--:R-:W-:-:S02]  /*4f10*/  F2FP.PACK_AB R8, R251, R252 ;  /* 0x000000fcfb08723e */ /* 0x008fc400000000ff */
[----:B--2---:R-:W-:Y:S01]  /*4f20*/  F2FP.PACK_AB R10, R250, R246 ;  /* 0x000000f6fa0a723e */ /* 0x004fe200000000ff */
[----:B-1----:R-:W-:Y:S01]  /*4f30*/  FFMA.FTZ R3, R116, c[0x0][0x2d0], -R0 ;  /* 0x0000b40074037a23 */ /* 0x002fe20000010800 */
[----:B----4-:R-:W-:Y:S01]  /*4f40*/  F2FP.PACK_AB R9, R218, R216 ;  /* 0x000000d8da09723e */ /* 0x010fe200000000ff */
[----:B------:R-:W-:Y:S02]  /*4f50*/  IMAD.MOV.U32 R116, RZ, RZ, R200 ;  /* 0x000000ffff747224 */ /* 0x000fe400078e00c8 */
[----:B------:R1:W-:Y:S02]  /*4f60*/  MUFU.EX2 R220, R3 ;  /* 0x0000000300dc7308 */ /* 0x0003e40000000800 */
[----:B-1----:R-:W-:Y:S01]  /*4f70*/  FFMA.FTZ R3, R117, c[0x0][0x2d0], -R0 ;  /* 0x0000b40075037a23 */ /* 0x002fe20000010800 */
[----:B------:R-:W-:-:S05]  /*4f80*/  MOV R117, R205 ;  /* 0x000000cd00757202 */ /* 0x000fca0000000f00 */
[----:B------:R1:W2:Y:S02]  /*4f90*/  MUFU.EX2 R217, R3 ;  /* 0x0000000300d97308 */ /* 0x0002a40000000800 */
[----:B-1----:R-:W-:Y:S01]  /*4fa0*/  FFMA.FTZ R3, R118, c[0x0][0x2d0], -R7 ;  /* 0x0000b40076037a23 */ /* 0x002fe20000010807 */
[----:B--2---:R-:W-:Y:S01]  /*4fb0*/  F2FP.PACK_AB R11, R217, R220 ;  /* 0x000000dcd90b723e */ /* 0x004fe200000000ff */
[----:B------:R-:W-:-:S04]  /*4fc0*/  IMAD.MOV.U32 R118, RZ, RZ, R204 ;  /* 0x000000ffff767224 */ /* 0x000fc800078e00cc */
[----:B------:R1:W-:Y:S02]  /*4fd0*/  MUFU.EX2 R219, R3 ;  /* 0x0000000300db7308 */ /* 0x0003e40000000800 */
[C---:B------:R-:W-:Y:S08]  /*4fe0*/  HMMA.16816.F32 R48, R8.reuse, R20, R88 ;  /* 0x000000140830723c */ /* 0x040ff00000001858 */
[----:B------:R-:W-:Y:S01]  /*4ff0*/  HMMA.16816.F32 R40, R8, R22, R104 ;  /* 0x000000160828723c */ /* 0x000fe20000001868 */
[----:B------:R-:W2:Y:S01]  /*5000*/  LDSM.16.MT88.4 R20, [R227+0x1100] ;  /* 0x00110000e314783b */ /* 0x000ea20000004200 */
[----:B-1----:R-:W-:-:S02]  /*5010*/  FFMA.FTZ R3, R136, c[0x0][0x2d0], -R6 ;  /* 0x0000b40088037a23 */ /* 0x002fc40000010806 */
[----:B------:R-:W-:Y:S02]  /*5020*/  IMAD.MOV.U32 R136, RZ, RZ, R202 ;  /* 0x000000ffff887224 */ /* 0x000fe400078e00ca */
[----:B------:R1:W-:Y:S02]  /*5030*/  MUFU.EX2 R214, R3 ;  /* 0x0000000300d67308 */ /* 0x0003e40000000800 */
[C---:B------:R-:W-:Y:S07]  /*5040*/  HMMA.16816.F32 R52, R8.reuse, R32, R84 ;  /* 0x000000200834723c */ /* 0x040fee0000001854 */
[----:B------:R-:W-:Y:S01]  /*5050*/  IMAD.MOV.U32 R87, RZ, RZ, R199 ;  /* 0x000000ffff577224 */ /* 0x000fe200078e00c7 */
[----:B------:R-:W-:Y:S01]  /*5060*/  HMMA.16816.F32 R88, R8, R28, R24 ;  /* 0x0000001c0858723c */ /* 0x000fe20000001818 */
[----:B------:R-:W3:Y:S01]  /*5070*/  LDSM.16.MT88.4 R24, [R225+0x1100] ;  /* 0x00110000e118783b */ /* 0x000ee20000004200 */
[----:B-1----:R-:W-:-:S06]  /*5080*/  FFMA.FTZ R3, R137, c[0x0][0x2d0], -R6 ;  /* 0x0000b40089037a23 */ /* 0x002fcc0000010806 */
[C---:B------:R-:W-:Y:S01]  /*5090*/  HMMA.16816.F32 R36, R8.reuse, R34, R128 ;  /* 0x000000220824723c */ /* 0x040fe20000001880 */
[----:B------:R-:W-:Y:S01]  /*50a0*/  IMAD.MOV.U32 R137, RZ, RZ, R212 ;  /* 0x000000ffff897224 */ /* 0x000fe200078e00d4 */
[----:B------:R-:W1:Y:S01]  /*50b0*/  LDSM.16.MT88.4 R32, [R226+0x1100] ;  /* 0x00110000e220783b */ /* 0x000e620000004200 */
[----:B------:R4:W2:Y:S01]  /*50c0*/  MUFU.EX2 R215, R3 ;  /* 0x0000000300d77308 */ /* 0x0008a20000000800 */
[----:B------:R-:W-:Y:S02]  /*50d0*/  IMAD.MOV.U32 R29, RZ, RZ, R136 ;  /* 0x000000ffff1d7224 */ /* 0x000fe400078e0088 */
[----:B------:R-:W-:Y:S02]  /*50e0*/  IMAD.MOV.U32 R136, RZ, RZ, R197 ;  /* 0x000000ffff887224 */ /* 0x000fe400078e00c5 */
[----:B------:R-:W-:Y:S01]  /*50f0*/  HMMA.16816.F32 R80, R8, R16, R80 ;  /* 0x000000100850723c */ /* 0x000fe20000001850 */
[----:B------:R-:W-:-:S06]  /*5100*/  IMAD.MOV.U32 R128, RZ, RZ, R192 ;  /* 0x000000ffff807224 */ /* 0x000fcc00078e00c0 */
[----:B------:R-:W-:Y:S01]  /*5110*/  MOV R17, R94 ;  /* 0x0000005e00117202 */ /* 0x000fe20000000f00 */
[----:B------:R-:W-:Y:S01]  /*5120*/  IMAD.MOV.U32 R16, RZ, RZ, R117 ;  /* 0x000000ffff107224 */ /* 0x000fe200078e0075 */
[C---:B------:R-:W-:Y:S01]  /*5130*/  HMMA.16816.F32 R56, R8.reuse, R18, R132 ;  /* 0x000000120838723c */ /* 0x040fe20000001884 */
[----:B------:R-:W-:Y:S02]  /*5140*/  IMAD.MOV.U32 R117, RZ, RZ, R194 ;  /* 0x000000ffff757224 */ /* 0x000fe400078e00c2 */
[----:B----4-:R-:W-:Y:S01]  /*5150*/  FFMA.FTZ R3, R138, c[0x0][0x2d0], -R6 ;  /* 0x0000b4008a037a23 */ /* 0x010fe20000010806 */
[----:B------:R-:W-:Y:S01]  /*5160*/  MOV R138, R211 ;  /* 0x000000d3008a7202 */ /* 0x000fe20000000f00 */
[----:B------:R-:W-:Y:S02]  /*5170*/  IMAD.MOV.U32 R130, RZ, RZ, R16 ;  /* 0x000000ffff827224 */ /* 0x000fe400078e0010 */
[----:B------:R4:W-:Y:S01]  /*5180*/  MUFU.EX2 R212, R3 ;  /* 0x0000000300d47308 */ /* 0x0009e20000000800 */
[----:B------:R-:W-:Y:S01]  /*5190*/  HMMA.16816.F32 R64, R8, R30, R120 ;  /* 0x0000001e0840723c */ /* 0x000fe20000001878 */
[----:B------:R-:W-:-:S02]  /*51a0*/  IMAD.MOV.U32 R129, RZ, RZ, R17 ;  /* 0x000000ffff817224 */ /* 0x000fc400078e0011 */
[----:B------:R-:W-:Y:S01]  /*51b0*/  LDSM.16.MT88.4 R16, [R224+0x1900] ;  /* 0x00190000e010783b */ /* 0x000fe20000004200 */
[----:B------:R-:W-:Y:S02]  /*51c0*/  IMAD.MOV.U32 R134, RZ, RZ, R116 ;  /* 0x000000ffff867224 */ /* 0x000fe400078e0074 */
[----:B------:R-:W-:Y:S01]  /*51d0*/  IMAD.MOV.U32 R133, RZ, RZ, R95 ;  /* 0x000000ffff857224 */ /* 0x000fe200078e005f */
[----:B--2---:R-:W-:Y:S01]  /*51e0*/  F2FP.PACK_AB R8, R215, R214 ;  /* 0x000000d6d708723e */ /* 0x004fe200000000ff */
[----:B----4-:R-:W-:Y:S02]  /*51f0*/  FFMA.FTZ R3, R139, c[0x0][0x2d0], -R6 ;  /* 0x0000b4008b037a23 */ /* 0x010fe40000010806 */
[----:B------:R-:W-:Y:S02]  /*5200*/  IMAD.MOV.U32 R139, RZ, RZ, R4 ;  /* 0x000000ffff8b7224 */ /* 0x000fe400078e0004 */
[----:B------:R2:W4:Y:S01]  /*5210*/  MUFU.EX2 R211, R3 ;  /* 0x0000000300d37308 */ /* 0x0005220000000800 */
[----:B------:R-:W-:-:S04]  /*5220*/  IMAD.MOV.U32 R4, RZ, RZ, R207 ;  /* 0x000000ffff047224 */ /* 0x000fc800078e00cf */
[----:B------:R-:W-:Y:S01]  /*5230*/  IMAD.MOV.U32 R94, RZ, RZ, R4 ;  /* 0x000000ffff5e7224 */ /* 0x000fe200078e0004 */
[----:B------:R-:W-:-:S03]  /*5240*/  MOV R4, R195 ;  /* 0x000000c300047202 */ /* 0x000fc60000000f00 */
[----:B------:R-:W-:Y:S02]  /*5250*/  IMAD.MOV.U32 R135, RZ, RZ, R94 ;  /* 0x000000ffff877224 */ /* 0x000fe400078e005e */
[----:B--2---:R-:W-:Y:S01]  /*5260*/  FFMA.FTZ R3, R140, c[0x0][0x2d0], -R5 ;  /* 0x0000b4008c037a23 */ /* 0x004fe20000010805 */
[----:B----4-:R-:W-:Y:S01]  /*5270*/  F2FP.PACK_AB R10, R211, R212 ;  /* 0x000000d4d30a723e */ /* 0x010fe200000000ff */
[----:B------:R-:W-:Y:S02]  /*5280*/  IMAD.MOV.U32 R140, RZ, RZ, R118 ;  /* 0x000000ffff8c7224 */ /* 0x000fe400078e0076 */
[----:B------:R2:W-:Y:S01]  /*5290*/  MUFU.EX2 R207, R3 ;  /* 0x0000000300cf7308 */ /* 0x0005e20000000800 */
[----:B------:R-:W-:Y:S02]  /*52a0*/  IMAD.MOV.U32 R118, RZ, RZ, R196 ;  /* 0x000000ffff767224 */ /* 0x000fe400078e00c4 */
[----:B------:R-:W-:Y:S02]  /*52b0*/  MOV R131, R140 ;  /* 0x0000008c00837202 */ /* 0x000fe40000000f00 */
[----:B------:R-:W-:-:S05]  /*52c0*/  MOV R140, R188 ;  /* 0x000000bc008c7202 */ /* 0x000fca0000000f00 */
[----:B------:R-:W-:Y:S02]  /*52d0*/  IMAD.MOV.U32 R132, RZ, RZ, R140 ;  /* 0x000000ffff847224 */ /* 0x000fe400078e008c */
[----:B--2---:R-:W-:Y:S02]  /*52e0*/  FFMA.FTZ R3, R141, c[0x0][0x2d0], -R5 ;  /* 0x0000b4008d037a23 */ /* 0x004fe40000010805 */
[----:B------:R-:W-:Y:S02]  /*52f0*/  IMAD.MOV.U32 R141, RZ, RZ, R191 ;  /* 0x000000ffff8d7224 */ /* 0x000fe400078e00bf */
[----:B------:R2:W4:Y:S02]  /*5300*/  MUFU.EX2 R206, R3 ;  /* 0x0000000300ce7308 */ /* 0x0005240000000800 */
[----:B--2---:R-:W-:Y:S01]  /*5310*/  FFMA.FTZ R3, R142, c[0x0][0x2d0], -R5 ;  /* 0x0000b4008e037a23 */ /* 0x004fe20000010805 */
[----:B----4-:R-:W-:Y:S02]  /*5320*/  F2FP.PACK_AB R9, R206, R207 ;  /* 0x000000cfce09723e */ /* 0x010fe400000000ff */
[----:B------:R-:W-:-:S03]  /*5330*/  MOV R142, R118 ;  /* 0x00000076008e7202 */ /* 0x000fc60000000f00 */
[----:B------:R2:W-:Y:S01]  /*5340*/  MUFU.EX2 R205, R3 ;  /* 0x0000000300cd7308 */ /* 0x0005e20000000800 */
[----:B------:R-:W-:Y:S02]  /*5350*/  IMAD.MOV.U32 R118, RZ, RZ, R117 ;  /* 0x000000ffff767224 */ /* 0x000fe400078e0075 */
[----:B------:R-:W-:Y:S02]  /*5360*/  IMAD.MOV.U32 R117, RZ, RZ, R189 ;  /* 0x000000ffff757224 */ /* 0x000fe400078e00bd */
[----:B--2---:R-:W-:Y:S02]  /*5370*/  FFMA.FTZ R3, R143, c[0x0][0x2d0], -R5 ;  /* 0x0000b4008f037a23 */ /* 0x004fe40000010805 */
[----:B------:R-:W-:Y:S02]  /*5380*/  IMAD.MOV.U32 R143, RZ, RZ, R136 ;  /* 0x000000ffff8f7224 */ /* 0x000fe400078e0088 */
[----:B------:R2:W4:Y:S01]  /*5390*/  MUFU.EX2 R204, R3 ;  /* 0x0000000300cc7308 */ /* 0x0005220000000800 */
[----:B------:R-:W-:-:S02]  /*53a0*/  IMAD.MOV.U32 R136, RZ, RZ, R190 ;  /* 0x000000ffff887224 */ /* 0x000fc400078e00be */
[----:B--2---:R-:W-:Y:S01]  /*53b0*/  FFMA.FTZ R3, R144, c[0x0][0x2d0], -R7 ;  /* 0x0000b40090037a23 */ /* 0x004fe20000010807 */
[----:B----4-:R-:W-:-:S04]  /*53c0*/  F2FP.PACK_AB R11, R204, R205 ;  /* 0x000000cdcc0b723e */ /* 0x010fc800000000ff */
[----:B------:R2:W4:Y:S03]  /*53d0*/  MUFU.EX2 R203, R3 ;  /* 0x0000000300cb7308 */ /* 0x0005260000000800 */
[C---:B------:R-:W-:Y:S07]  /*53e0*/  HMMA.16816.F32 R120, R8.reuse, R12, R124 ;  /* 0x0000000c0878723c */ /* 0x040fee000000187c */
[----:B------:R-:W-:Y:S01]  /*53f0*/  IMAD.MOV.U32 R127, RZ, RZ, R142 ;  /* 0x000000ffff7f7224 */ /* 0x000fe200078e008e */
[----:B------:R-:W-:Y:S01]  /*5400*/  HMMA.16816.F32 R112, R8, R20, R112 ;  /* 0x000000140870723c */ /* 0x000fe20000001870 */
[----:B------:R-:W-:Y:S01]  /*5410*/  IMAD.MOV.U32 R142, RZ, RZ, R187 ;  /* 0x000000ffff8e7224 */ /* 0x000fe200078e00bb */
[----:B------:R-:W-:Y:S01]  /*5420*/  MOV R126, R118 ;  /* 0x00000076007e7202 */ /* 0x000fe20000000f00 */
[----:B------:R-:W-:Y:S01]  /*5430*/  IMAD.MOV.U32 R124, RZ, RZ, R74 ;  /* 0x000000ffff7c7224 */ /* 0x000fe200078e004a */
[----:B------:R-:W-:Y:S01]  /*5440*/  MOV R125, R131 ;  /* 0x00000083007d7202 */ /* 0x000fe20000000f00 */
[----:B--2---:R-:W-:-:S02]  /*5450*/  FFMA.FTZ R3, R145, c[0x0][0x2d0], -R7 ;  /* 0x0000b40091037a23 */ /* 0x004fc40000010807 */
[----:B------:R-:W-:Y:S01]  /*5460*/  IMAD.MOV.U32 R74, RZ, RZ, R184 ;  /* 0x000000ffff4a7224 */ /* 0x000fe200078e00b8 */
[C---:B---3--:R-:W-:Y:S01]  /*5470*/  HMMA.16816.F32 R108, R8.reuse, R24, R108 ;  /* 0x00000018086c723c */ /* 0x048fe2000000186c */
[----:B------:R2:W-:Y:S07]  /*5480*/  MUFU.EX2 R202, R3 ;  /* 0x0000000300ca7308 */ /* 0x0005ee0000000800 */
[C---:B-1----:R-:W-:Y:S08]  /*5490*/  HMMA.16816.F32 R104, R8.reuse, R32, R100 ;  /* 0x000000200868723c */ /* 0x042ff00000001864 */
[----:B------:R-:W-:Y:S01]  /*54a0*/  HMMA.16816.F32 R96, R8, R14, R96 ;  /* 0x0000000e0860723c */ /* 0x000fe20000001860 */
[----:B--2---:R-:W-:-:S04]  /*54b0*/  FFMA.FTZ R3, R146, c[0x0][0x2d0], -R7 ;  /* 0x0000b40092037a23 */ /* 0x004fc80000010807 */
[----:B------:R1:W-:Y:S02]  /*54c0*/  MUFU.EX2 R201, R3 ;  /* 0x0000000300c97308 */ /* 0x0003e40000000800 */
[----:B-1----:R-:W-:-:S06]  /*54d0*/  FFMA.FTZ R3, R147, c[0x0][0x2d0], -R7 ;  /* 0x0000b40093037a23 */ /* 0x002fcc0000010807 */
[----:B------:R1:W-:Y:S02]  /*54e0*/  MUFU.EX2 R200, R3 ;  /* 0x0000000300c87308 */ /* 0x0003e40000000800 */
[----:B-1----:R-:W-:Y:S02]  /*54f0*/  FFMA.FTZ R3, R148, c[0x0][0x2d0], -R0 ;  /* 0x0000b40094037a23 */ /* 0x002fe40000010800 */
[----:B------:R-:W-:-:S04]  /*5500*/  IMAD.MOV.U32 R148, RZ, RZ, R136 ;  /* 0x000000ffff947224 */ /* 0x000fc800078e0088 */
[----:B------:R1:W-:Y:S01]  /*5510*/  MUFU.EX2 R199, R3 ;  /* 0x0000000300c77308 */ /* 0x0003e20000000800 */
[----:B------:R-:W-:Y:S02]  /*5520*/  IMAD.MOV.U32 R136, RZ, RZ, R75 ;  /* 0x000000ffff887224 */ /* 0x000fe400078e004b */
[----:B-1----:R-:W-:Y:S02]  /*5530*/  FFMA.FTZ R3, R149, c[0x0][0x2d0], -R0 ;  /* 0x0000b40095037a23 */ /* 0x002fe40000010800 */
[----:B------:R-:W-:-:S03]  /*5540*/  IMAD.MOV.U32 R149, RZ, RZ, R198 ;  /* 0x000000ffff957224 */ /* 0x000fc600078e00c6 */
[----:B------:R1:W2:Y:S02]  /*5550*/  MUFU.EX2 R198, R3 ;  /* 0x0000000300c67308 */ /* 0x0002a40000000800 */
[--C-:B-1----:R-:W-:Y:S01]  /*5560*/  FFMA.FTZ R3, R150, c[0x0][0x2d0], -R0.reuse ;  /* 0x0000b40096037a23 */ /* 0x102fe20000010800 */
[----:B------:R-:W-:Y:S02]  /*5570*/  MOV R150, R87 ;  /* 0x0000005700967202 */ /* 0x000fe40000000f00 */
[C---:B------:R-:W-:Y:S03]  /*5580*/  HMMA.16816.F32 R84, R8.reuse, R22, R76 ;  /* 0x000000160854723c */ /* 0x040fe6000000184c */
[----:B------:R1:W-:Y:S05]  /*5590*/  MUFU.EX2 R197, R3 ;  /* 0x0000000300c57308 */ /* 0x0003ea0000000800 */
[C---:B------:R-:W-:Y:S08]  /*55a0*/  HMMA.16816.F32 R76, R8.reuse, R26, R60 ;  /* 0x0000001a084c723c */ /* 0x040ff0000000183c */
[----:B------:R-:W-:Y:S01]  /*55b0*/  HMMA.16816.F32 R60, R8, R34, R44 ;  /* 0x00000022083c723c */ /* 0x000fe2000000182c */
[----:B-1----:R-:W-:-:S02]  /*55c0*/  FFMA.FTZ R3, R151, c[0x0][0x2d0], -R0 ;  /* 0x0000b40097037a23 */ /* 0x002fc40000010800 */
[----:B------:R-:W-:Y:S02]  /*55d0*/  IMAD.MOV.U32 R151, RZ, RZ, R193 ;  /* 0x000000ffff977224 */ /* 0x000fe400078e00c1 */
[----:B------:R1:W3:Y:S02]  /*55e0*/  MUFU.EX2 R195, R3 ;  /* 0x0000000300c37308 */ /* 0x0002e40000000800 */
[----:B----4-:R-:W-:Y:S02]  /*55f0*/  F2FP.PACK_AB R8, R203, R219 ;  /* 0x000000dbcb08723e */ /* 0x010fe400000000ff */
[----:B--2---:R-:W-:Y:S02]  /*5600*/  F2FP.PACK_AB R9, R198, R199 ;  /* 0x000000c7c609723e */ /* 0x004fe400000000ff */
[----:B------:R-:W-:Y:S01]  /*5610*/  F2FP.PACK_AB R10, R201, R202 ;  /* 0x000000cac90a723e */ /* 0x000fe200000000ff */
[----:B-1----:R-:W-:Y:S01]  /*5620*/  FFMA.FTZ R3, R152, c[0x0][0x2d0], -R7 ;  /* 0x0000b40098037a23 */ /* 0x002fe20000010807 */
[----:B---3--:R-:W-:-:S02]  /*5630*/  F2FP.PACK_AB R11, R195, R197 ;  /* 0x000000c5c30b723e */ /* 0x008fc400000000ff */
[----:B------:R-:W-:Y:S01]  /*5640*/  MOV R152, R117 ;  /* 0x0000007500987202 */ /* 0x000fe20000000f00 */
[----:B------:R1:W-:Y:S04]  /*5650*/  MUFU.EX2 R196, R3 ;  /* 0x0000000300c47308 */ /* 0x0003e80000000800 */
[C---:B------:R-:W-:Y:S08]  /*5660*/  HMMA.16816.F32 R48, R8.reuse, R12, R48 ;  /* 0x0000000c0830723c */ /* 0x040ff00000001830 */
[----:B------:R-:W-:Y:S01]  /*5670*/  HMMA.16816.F32 R44, R8, R14, R40 ;  /* 0x0000000e082c723c */ /* 0x000fe20000001828 */
[----:B------:R-:W-:Y:S01]  /*5680*/  LDSM.16.MT88.4 R12, [R227+0x1900] ;  /* 0x00190000e30c783b */ /* 0x000fe20000004200 */
[----:B-1----:R-:W-:Y:S01]  /*5690*/  FFMA.FTZ R3, R153, c[0x0][0x2d0], -R7 ;  /* 0x0000b40099037a23 */ /* 0x002fe20000010807 */
[----:B------:R-:W-:-:S03]  /*56a0*/  MOV R153, R129 ;  /* 0x0000008100997202 */ /* 0x000fc60000000f00 */
[----:B------:R1:W-:Y:S02]  /*56b0*/  MUFU.EX2 R194, R3 ;  /* 0x0000000300c27308 */ /* 0x0003e40000000800 */
[C---:B------:R-:W-:Y:S08]  /*56c0*/  HMMA.16816.F32 R40, R8.reuse, R20, R52 ;  /* 0x000000140828723c */ /* 0x040ff00000001834 */
[----:B------:R-:W-:Y:S01]  /*56d0*/  HMMA.16816.F32 R36, R8, R22, R36 ;  /* 0x000000160824723c */ /* 0x000fe20000001824 */
[----:B------:R-:W2:Y:S01]  /*56e0*/  LDSM.16.MT88.4 R20, [R225+0x1900] ;  /* 0x00190000e114783b */ /* 0x000ea20000004200 */
[----:B-1----:R-:W-:-:S06]  /*56f0*/  FFMA.FTZ R3, R154, c[0x0][0x2d0], -R6 ;  /* 0x0000b4009a037a23 */ /* 0x002fcc0000010806 */
[----:B------:R-:W-:Y:S01]  /*5700*/  HMMA.16816.F32 R56, R8, R26, R56 ;  /* 0x0000001a0838723c */ /* 0x000fe20000001838 */
[----:B------:R-:W-:Y:S01]  /*5710*/  IMAD.MOV.U32 R154, RZ, RZ, R93 ;  /* 0x000000ffff9a7224 */ /* 0x000fe200078e005d */
[----:B------:R1:W-:Y:S01]  /*5720*/  MUFU.EX2 R193, R3 ;  /* 0x0000000300c17308 */ /* 0x0003e20000000800 */
[----:B------:R-:W-:-:S05]  /*5730*/  IMAD.MOV.U32 R93, RZ, RZ, R185 ;  /* 0x000000ffff5d7224 */ /* 0x000fca00078e00b9 */
[C---:B------:R-:W-:Y:S01]  /*5740*/  HMMA.16816.F32 R100, R8.reuse, R32, R88 ;  /* 0x000000200864723c */ /* 0x040fe20000001858 */
[--C-:B-1----:R-:W-:Y:S02]  /*5750*/  FFMA.FTZ R3, R155, c[0x0][0x2d0], -R6.reuse ;  /* 0x0000b4009b037a23 */ /* 0x102fe40000010806 */
[----:B------:R-:W-:Y:S02]  /*5760*/  IMAD.MOV.U32 R155, RZ, RZ, R29 ;  /* 0x000000ffff9b7224 */ /* 0x000fe400078e001d */
[----:B------:R1:W3:Y:S03]  /*5770*/  MUFU.EX2 R192, R3 ;  /* 0x0000000300c07308 */ /* 0x0002e60000000800 */
[C---:B------:R-:W-:Y:S01]  /*5780*/  HMMA.16816.F32 R28, R8.reuse, R24, R80 ;  /* 0x00000018081c723c */ /* 0x040fe20000001850 */
[----:B------:R-:W4:Y:S07]  /*5790*/  LDSM.16.MT88.4 R24, [R226+0x1900] ;  /* 0x00190000e218783b */ /* 0x000f2e0000004200 */
[----:B------:R-:W-:Y:S01]  /*57a0*/  HMMA.16816.F32 R80, R8, R34, R64 ;  /* 0x000000220850723c */ /* 0x000fe20000001840 */
[----:B-1----:R-:W-:-:S06]  /*57b0*/  FFMA.FTZ R3, R156, c[0x0][0x2d0], -R6 ;  /* 0x0000b4009c037a23 */ /* 0x002fcc0000010806 */
[----:B---3--:R-:W-:Y:S01]  /*57c0*/  F2FP.PACK_AB R8, R192, R193 ;  /* 0x000000c1c008723e */ /* 0x008fe200000000ff */
[----:B------:R1:W-:Y:S02]  /*57d0*/  MUFU.EX2 R191, R3 ;  /* 0x0000000300bf7308 */ /* 0x0003e40000000800 */
[----:B-1----:R-:W-:-:S06]  /*57e0*/  FFMA.FTZ R3, R157, c[0x0][0x2d0], -R6 ;  /* 0x0000b4009d037a23 */ /* 0x002fcc0000010806 */
[----:B------:R1:W3:Y:S02]  /*57f0*/  MUFU.EX2 R190, R3 ;  /* 0x0000000300be7308 */ /* 0x0002e40000000800 */
[----:B-1----:R-:W-:Y:S01]  /*5800*/  FFMA.FTZ R3, R158, c[0x0][0x2d0], -R5 ;  /* 0x0000b4009e037a23 */ /* 0x002fe20000010805 */
[----:B---3--:R-:W-:-:S05]  /*5810*/  F2FP.PACK_AB R10, R190, R191 ;  /* 0x000000bfbe0a723e */ /* 0x008fca00000000ff */
[----:B------:R1:W-:Y:S02]  /*5820*/  MUFU.EX2 R189, R3 ;  /* 0x0000000300bd7308 */ /* 0x0003e40000000800 */
[----:B-1----:R-:W-:-:S06]  /*5830*/  FFMA.FTZ R3, R159, c[0x0][0x2d0], -R5 ;  /* 0x0000b4009f037a23 */ /* 0x002fcc0000010805 */
[----:B------:R1:W3:Y:S02]  /*5840*/  MUFU.EX2 R188, R3 ;  /* 0x0000000300bc7308 */ /* 0x0002e40000000800 */
[----:B-1----:R-:W-:Y:S01]  /*5850*/  FFMA.FTZ R3, R160, c[0x0][0x2d0], -R5 ;  /* 0x0000b400a0037a23 */ /* 0x002fe20000010805 */
[----:B---3--:R-:W-:Y:S01]  /*5860*/  F2FP.PACK_AB R9, R188, R189 ;  /* 0x000000bdbc09723e */ /* 0x008fe200000000ff */
[----:B------:R-:W-:-:S04]  /*5870*/  IMAD.MOV.U32 R160, RZ, RZ, R186 ;  /* 0x000000ffffa07224 */ /* 0x000fc800078e00ba */
[----:B------:R1:W-:Y:S02]  /*5880*/  MUFU.EX2 R186, R3 ;  /* 0x0000000300ba7308 */ /* 0x0003e40000000800 */
[----:B-1----:R-:W-:Y:S01]  /*5890*/  FFMA.FTZ R3, R161, c[0x0][0x2d0], -R5 ;  /* 0x0000b400a1037a23 */ /* 0x002fe20000010805 */
[----:B------:R-:W-:-:S05]  /*58a0*/  MOV R161, R143 ;  /* 0x0000008f00a17202 */ /* 0x000fca0000000f00 */
[----:B------:R1:W3:Y:S02]  /*58b0*/  MUFU.EX2 R187, R3 ;  /* 0x0000000300bb7308 */ /* 0x0002e40000000800 */
[----:B-1----:R-:W-:Y:S01]  /*58c0*/  FFMA.FTZ R3, R162, c[0x0][0x2d0], -R7 ;  /* 0x0000b400a2037a23 */ /* 0x002fe20000010807 */
[----:B---3--:R-:W-:Y:S01]  /*58d0*/  F2FP.PACK_AB R11, R187, R186 ;  /* 0x000000babb0b723e */ /* 0x008fe200000000ff */
[----:B------:R-:W-:-:S04]  /*58e0*/  IMAD.MOV.U32 R162, RZ, RZ, R128 ;  /* 0x000000ffffa27224 */ /* 0x000fc800078e0080 */
[----:B------:R1:W3:Y:S02]  /*58f0*/  MUFU.EX2 R185, R3 ;  /* 0x0000000300b97308 */ /* 0x0002e40000000800 */
[C---:B--2---:R-:W-:Y:S08]  /*5900*/  HMMA.16816.F32 R156, R8.reuse, R20, R108 ;  /* 0x00000014089c723c */ /* 0x044ff0000000186c */
[----:B------:R-:W-:Y:S01]  /*5910*/  HMMA.16816.F32 R144, R8, R14, R84 ;  /* 0x0000000e0890723c */ /* 0x000fe20000001854 */
[----:B-1----:R-:W-:-:S02]  /*5920*/  FFMA.FTZ R3, R163, c[0x0][0x2d0], -R7 ;  /* 0x0000b400a3037a23 */ /* 0x002fc40000010807 */
[----:B------:R-:W-:Y:S02]  /*5930*/  IMAD.MOV.U32 R163, RZ, RZ, R130 ;  /* 0x000000ffffa37224 */ /* 0x000fe400078e0082 */
[----:B------:R1:W-:Y:S03]  /*5940*/  MUFU.EX2 R184, R3 ;  /* 0x0000000300b87308 */ /* 0x0003e60000000800 */
[C---:B----4-:R-:W-:Y:S08]  /*5950*/  HMMA.16816.F32 R84, R8.reuse, R24, R104 ;  /* 0x000000180854723c */ /* 0x050ff00000001868 */
[----:B------:R-:W-:Y:S01]  /*5960*/  HMMA.16816.F32 R88, R8, R22, R76 ;  /* 0x000000160858723c */ /* 0x000fe2000000184c */
[----:B-1----:R-:W-:-:S07]  /*5970*/  FFMA.FTZ R3, R164, c[0x0][0x2d0], -R7 ;  /* 0x0000b400a4037a23 */ /* 0x002fce0000010807 */
[C---:B------:R-:W-:Y:S01]  /*5980*/  HMMA.16816.F32 R120, R8.reuse, R16, R120 ;  /* 0x000000100878723c */ /* 0x040fe20000001878 */
[----:B------:R-:W-:Y:S01]  /*5990*/  IMAD.MOV.U32 R164, RZ, RZ, R142 ;  /* 0x000000ffffa47224 */ /* 0x000fe200078e008e */
[----:B------:R1:W-:Y:S06]  /*59a0*/  MUFU.EX2 R118, R3 ;  /* 0x0000000300767308 */ /* 0x0003ec0000000800 */
[C---:B------:R-:W-:Y:S08]  /*59b0*/  HMMA.16816.F32 R96, R8.reuse, R18, R96 ;  /* 0x000000120860723c */ /* 0x040ff00000001860 */
[----:B------:R-:W-:Y:S01]  /*59c0*/  HMMA.16816.F32 R76, R8, R26, R60 ;  /* 0x0000001a084c723c */ /* 0x000fe2000000183c */
[----:B-1----:R-:W-:-:S02]  /*59d0*/  FFMA.FTZ R3, R165, c[0x0][0x2d0], -R7 ;  /* 0x0000b400a5037a23 */ /* 0x002fc40000010807 */
[----:B------:R-:W-:Y:S02]  /*59e0*/  IMAD.MOV.U32 R165, RZ, RZ, R141 ;  /* 0x000000ffffa57224 */ /* 0x000fe400078e008d */
[----:B------:R1:W-:Y:S03]  /*59f0*/  MUFU.EX2 R117, R3 ;  /* 0x0000000300757308 */ /* 0x0003e60000000800 */
[----:B------:R-:W-:Y:S07]  /*5a00*/  HMMA.16816.F32 R140, R8, R12, R112 ;  /* 0x0000000c088c723c */ /* 0x000fee0000001870 */
[----:B------:R-:W-:-:S02]  /*5a10*/  F2FP.PACK_AB R8, R196, R200 ;  /* 0x000000c8c408723e */ /* 0x000fc400000000ff */
[----:B---3--:R-:W-:Y:S01]  /*5a20*/  F2FP.PACK_AB R10, R185, R194 ;  /* 0x000000c2b90a723e */ /* 0x008fe200000000ff */
[----:B-1----:R-:W-:Y:S01]  /*5a30*/  FFMA.FTZ R3, R166, c[0x0][0x2d0], -R0 ;  /* 0x0000b400a6037a23 */ /* 0x002fe20000010800 */
[----:B------:R-:W-:-:S03]  /*5a40*/  MOV R166, R93 ;  /* 0x0000005d00a67202 */ /* 0x000fc60000000f00 */
[----:B------:R1:W-:Y:S02]  /*5a50*/  MUFU.EX2 R115, R3 ;  /* 0x0000000300737308 */ /* 0x0003e40000000800 */
[----:B-1----:R-:W-:Y:S02]  /*5a60*/  FFMA.FTZ R3, R167, c[0x0][0x2d0], -R0 ;  /* 0x0000b400a7037a23 */ /* 0x002fe40000010800 */
[----:B------:R-:W-:-:S04]  /*5a70*/  IMAD.MOV.U32 R167, RZ, RZ, R74 ;  /* 0x000000ffffa77224 */ /* 0x000fc800078e004a */
[----:B------:R1:W2:Y:S02]  /*5a80*/  MUFU.EX2 R114, R3 ;  /* 0x0000000300727308 */ /* 0x0002a40000000800 */
[----:B-1----:R-:W-:Y:S01]  /*5a90*/  FFMA.FTZ R3, R169, c[0x0][0x2d0], -R0 ;  /* 0x0000b400a9037a23 */ /* 0x002fe20000010800 */
[----:B--2---:R-:W-:Y:S01]  /*5aa0*/  F2FP.PACK_AB R9, R114, R115 ;  /* 0x000000737209723e */ /* 0x004fe200000000ff */
[----:B------:R-:W-:-:S04]  /*5ab0*/  IMAD.MOV.U32 R169, RZ, RZ, R166 ;  /* 0x000000ffffa97224 */ /* 0x000fc800078e00a6 */
[----:B------:R1:W-:Y:S01]  /*5ac0*/  MUFU.EX2 R113, R3 ;  /* 0x0000000300717308 */ /* 0x0003e20000000800 */
[----:B------:R-:W-:Y:S02]  /*5ad0*/  IMAD.MOV.U32 R166, RZ, RZ, R164 ;  /* 0x000000ffffa67224 */ /* 0x000fe400078e00a4 */
[----:B------:R-:W-:Y:S02]  /*5ae0*/  IMAD.MOV.U32 R164, RZ, RZ, R162 ;  /* 0x000000ffffa47224 */ /* 0x000fe400078e00a2 */
[----:B------:R-:W-:Y:S02]  /*5af0*/  IMAD.MOV.U32 R162, RZ, RZ, R150 ;  /* 0x000000ffffa27224 */ /* 0x000fe400078e0096 */
[----:B------:R-:W-:Y:S02]  /*5b00*/  IMAD.MOV.U32 R150, RZ, RZ, R139 ;  /* 0x000000ffff967224 */ /* 0x000fe400078e008b */
[----:B------:R-:W-:Y:S02]  /*5b10*/  IMAD.MOV.U32 R139, RZ, RZ, R137 ;  /* 0x000000ffff8b7224 */ /* 0x000fe400078e0089 */
[----:B------:R-:W-:-:S02]  /*5b20*/  IMAD.MOV.U32 R137, RZ, RZ, R234 ;  /* 0x000000ffff897224 */ /* 0x000fc400078e00ea */
[----:B------:R-:W-:Y:S01]  /*5b30*/  FFMA.FTZ R4, R4, c[0x0][0x2d0], -R7 ;  /* 0x0000b40004047a23 */ /* 0x000fe20000010807 */
[----:B------:R2:W5:Y:S01]  /*5b40*/  LDL.LU R234, [R1+0x58] ;  /* 0x0000580001ea7983 */ /* 0x0005620000300800 */
[----:B-1----:R-:W-:-:S04]  /*5b50*/  FFMA.FTZ R3, R170, c[0x0][0x2d0], -R0 ;  /* 0x0000b400aa037a23 */ /* 0x002fc80000010800 */
[----:B------:R1:W3:Y:S02]  /*5b60*/  MUFU.EX2 R112, R3 ;  /* 0x0000000300707308 */ /* 0x0002e40000000800 */
[----:B-1----:R-:W-:Y:S01]  /*5b70*/  FFMA.FTZ R3, R168, c[0x0][0x2d0], -R7 ;  /* 0x0000b400a8037a23 */ /* 0x002fe20000010807 */
[----:B---3--:R-:W-:-:S05]  /*5b80*/  F2FP.PACK_AB R11, R112, R113 ;  /* 0x00000071700b723e */ /* 0x008fca00000000ff */
[----:B------:R1:W-:Y:S02]  /*5b90*/  MUFU.EX2 R116, R3 ;  /* 0x0000000300747308 */ /* 0x0003e40000000800 */
[C---:B------:R-:W-:Y:S08]  /*5ba0*/  HMMA.16816.F32 R60, R8.reuse, R18, R44 ;  /* 0x00000012083c723c */ /* 0x040ff0000000182c */
[----:B------:R-:W-:Y:S01]  /*5bb0*/  HMMA.16816.F32 R44, R8, R24, R100 ;  /* 0x00000018082c723c */ /* 0x000fe20000001864 */
[----:B-1----:R-:W-:-:S04]  /*5bc0*/  FFMA.FTZ R3, R171, c[0x0][0x2d0], -R6 ;  /* 0x0000b400ab037a23 */ /* 0x002fc80000010806 */
[----:B------:R1:W-:Y:S03]  /*5bd0*/  MUFU.EX2 R110, R3 ;  /* 0x00000003006e7308 */ /* 0x0003e60000000800 */
[C---:B------:R-:W-:Y:S08]  /*5be0*/  HMMA.16816.F32 R52, R8.reuse, R12, R40 ;  /* 0x0000000c0834723c */ /* 0x040ff00000001828 */
[----:B------:R-:W-:Y:S01]  /*5bf0*/  HMMA.16816.F32 R40, R8, R26, R80 ;  /* 0x0000001a0828723c */ /* 0x000fe20000001850 */
[----:B------:R-:W-:Y:S01]  /*5c00*/  LDSM.16.MT88.4 R24, [R224+0x2900] ;  /* 0x00290000e018783b */ /* 0x000fe20000004200 */
[----:B-1----:R-:W-:-:S06]  /*5c10*/  FFMA.FTZ R3, R172, c[0x0][0x2d0], -R6 ;  /* 0x0000b400ac037a23 */ /* 0x002fcc0000010806 */
[C---:B------:R-:W-:Y:S01]  /*5c20*/  HMMA.16816.F32 R64, R8.reuse, R16, R48 ;  /* 0x000000100840723c */ /* 0x040fe20000001830 */
[----:B------:R-:W1:Y:S01]  /*5c30*/  LDSM.16.MT88.4 R16, [R224+0x2100] ;  /* 0x00210000e010783b */ /* 0x000e620000004200 */
[----:B------:R3:W4:Y:S06]  /*5c40*/  MUFU.EX2 R111, R3 ;  /* 0x00000003006f7308 */ /* 0x00072c0000000800 */
[C---:B------:R-:W-:Y:S01]  /*5c50*/  HMMA.16816.F32 R48, R8.reuse, R14, R36 ;  /* 0x0000000e0830723c */ /* 0x040fe20000001824 */
[----:B------:R-:W1:Y:S07]  /*5c60*/  LDSM.16.MT88.4 R12, [R227+0x2100] ;  /* 0x00210000e30c783b */ /* 0x000e6e0000004200 */
[----:B------:R-:W-:Y:S01]  /*5c70*/  HMMA.16816.F32 R32, R8, R20, R28 ;  /* 0x000000140820723c */ /* 0x000fe2000000181c */
[----:B------:R-:W-:Y:S01]  /*5c80*/  LDSM.16.MT88.4 R28, [R226+0x2100] ;  /* 0x00210000e21c783b */ /* 0x000fe20000004200 */
[----:B---3--:R-:W-:-:S04]  /*5c90*/  FFMA.FTZ R3, R173, c[0x0][0x2d0], -R6 ;  /* 0x0000b400ad037a23 */ /* 0x008fc80000010806 */
[----:B------:R3:W-:Y:S02]  /*5ca0*/  MUFU.EX2 R109, R3 ;  /* 0x00000003006d7308 */ /* 0x0007e40000000800 */
[----:B------:R-:W-:Y:S01]  /*5cb0*/  HMMA.16816.F32 R36, R8, R22, R56 ;  /* 0x000000160824723c */ /* 0x000fe20000001838 */
[----:B------:R-:W1:Y:S06]  /*5cc0*/  LDSM.16.MT88.4 R20, [R225+0x2100] ;  /* 0x00210000e114783b */ /* 0x000e6c0000004200 */
[----:B----4-:R-:W-:Y:S01]  /*5cd0*/  F2FP.PACK_AB R8, R111, R110 ;  /* 0x0000006e6f08723e */ /* 0x010fe200000000ff */
[----:B---3--:R-:W-:-:S04]  /*5ce0*/  FFMA.FTZ R3, R174, c[0x0][0x2d0], -R6 ;  /* 0x0000b400ae037a23 */ /* 0x008fc80000010806 */
[----:B------:R3:W4:Y:S02]  /*5cf0*/  MUFU.EX2 R108, R3 ;  /* 0x00000003006c7308 */ /* 0x0007240000000800 */
[----:B---3--:R-:W-:Y:S01]  /*5d00*/  FFMA.FTZ R3, R175, c[0x0][0x2d0], -R5 ;  /* 0x0000b400af037a23 */ /* 0x008fe20000010805 */
[----:B----4-:R-:W-:-:S05]  /*5d10*/  F2FP.PACK_AB R10, R108, R109 ;  /* 0x0000006d6c0a723e */ /* 0x010fca00000000ff */
[----:B------:R3:W-:Y:S02]  /*5d20*/  MUFU.EX2 R107, R3 ;  /* 0x00000003006b7308 */ /* 0x0007e40000000800 */
[----:B---3--:R-:W-:-:S06]  /*5d30*/  FFMA.FTZ R3, R176, c[0x0][0x2d0], -R5 ;  /* 0x0000b400b0037a23 */ /* 0x008fcc0000010805 */
        /* <DEDUP_REMOVED lines=9> */
[C---:B-1----:R-:W-:Y:S08]  /*5dd0*/  HMMA.16816.F32 R120, R8.reuse, R16, R120 ;  /* 0x000000100878723c */ /* 0x042ff00000001878 */
[----:B------:R-:W-:Y:S01]  /*5de0*/  HMMA.16816.F32 R128, R8, R18, R96 ;  /* 0x000000120880723c */ /* 0x000fe20000001860 */
[----:B---3--:R-:W-:-:S04]  /*5df0*/  FFMA.FTZ R3, R179, c[0x0][0x2d0], -R0 ;  /* 0x0000b400b3037a23 */ /* 0x008fc80000010800 */
[----:B------:R1:W3:Y:S03]  /*5e00*/  MUFU.EX2 R101, R3 ;  /* 0x0000000300657308 */ /* 0x0002e60000000800 */
[C---:B------:R-:W-:Y:S08]  /*5e10*/  HMMA.16816.F32 R140, R8.reuse, R12, R140 ;  /* 0x0000000c088c723c */ /* 0x040ff0000000188c */
[----:B------:R-:W-:Y:S01]  /*5e20*/  HMMA.16816.F32 R144, R8, R14, R144 ;  /* 0x0000000e0890723c */ /* 0x000fe20000001890 */
[----:B-1----:R-:W-:-:S07]  /*5e30*/  FFMA.FTZ R3, R181, c[0x0][0x2d0], -R0 ;  /* 0x0000b400b5037a23 */ /* 0x002fce0000010800 */
[C---:B------:R-:W-:Y:S01]  /*5e40*/  HMMA.16816.F32 R156, R8.reuse, R20, R156 ;  /* 0x00000014089c723c */ /* 0x040fe2000000189c */
[----:B------:R1:W-:Y:S07]  /*5e50*/  MUFU.EX2 R100, R3 ;  /* 0x0000000300647308 */ /* 0x0003ee0000000800 */
[C---:B------:R-:W-:Y:S08]  /*5e60*/  HMMA.16816.F32 R88, R8.reuse, R22, R88 ;  /* 0x000000160858723c */ /* 0x040ff00000001858 */
[----:B------:R-:W-:Y:S01]  /*5e70*/  HMMA.16816.F32 R84, R8, R28, R84 ;  /* 0x0000001c0854723c */ /* 0x000fe20000001854 */
[----:B-1----:R-:W-:-:S04]  /*5e80*/  FFMA.FTZ R3, R182, c[0x0][0x2d0], -R0 ;  /* 0x0000b400b6037a23 */ /* 0x002fc80000010800 */
[----:B------:R1:W4:Y:S03]  /*5e90*/  MUFU.EX2 R95, R3 ;  /* 0x00000003005f7308 */ /* 0x0003260000000800 */
[----:B------:R-:W-:Y:S07]  /*5ea0*/  HMMA.16816.F32 R76, R8, R30, R76 ;  /* 0x0000001e084c723c */ /* 0x000fee000000184c */
[----:B------:R-:W-:-:S02]  /*5eb0*/  F2FP.PACK_AB R8, R118, R184 ;  /* 0x000000b87608723e */ /* 0x000fc400000000ff */
[----:B---3--:R-:W-:Y:S02]  /*5ec0*/  F2FP.PACK_AB R9, R101, R102 ;  /* 0x000000666509723e */ /* 0x008fe400000000ff */
[----:B------:R-:W-:Y:S01]  /*5ed0*/  F2FP.PACK_AB R10, R116, R117 ;  /* 0x00000075740a723e */ /* 0x000fe200000000ff */
[----:B-1----:R-:W-:Y:S01]  /*5ee0*/  FFMA.FTZ R3, R209, c[0x0][0x2d0], -R6 ;  /* 0x0000b400d1037a23 */ /* 0x002fe20000010806 */
[----:B----4-:R-:W-:-:S03]  /*5ef0*/  F2FP.PACK_AB R11, R95, R100 ;  /* 0x000000645f0b723e */ /* 0x010fc600000000ff */
[----:B------:R1:W-:Y:S04]  /*5f00*/  MUFU.EX2 R94, R3 ;  /* 0x00000003005e7308 */ /* 0x0003e80000000800 */
[C---:B------:R-:W-:Y:S08]  /*5f10*/  HMMA.16816.F32 R64, R8.reuse, R16, R64 ;  /* 0x000000100840723c */ /* 0x040ff00000001840 */
[----:B------:R-:W-:Y:S01]  /*5f20*/  HMMA.16816.F32 R60, R8, R18, R60 ;  /* 0x00000012083c723c */ /* 0x000fe2000000183c */
[----:B------:R-:W-:Y:S01]  /*5f30*/  LDSM.16.MT88.4 R16, [R225+0x2900] ;  /* 0x00290000e110783b */ /* 0x000fe20000004200 */
[----:B-1----:R-:W-:-:S04]  /*5f40*/  FFMA.FTZ R3, R210, c[0x0][0x2d0], -R6 ;  /* 0x0000b400d2037a23 */ /* 0x002fc80000010806 */
[----:B------:R1:W3:Y:S02]  /*5f50*/  MUFU.EX2 R93, R3 ;  /* 0x00000003005d7308 */ /* 0x0002e40000000800 */
[C---:B------:R-:W-:Y:S08]  /*5f60*/  HMMA.16816.F32 R52, R8.reuse, R12, R52 ;  /* 0x0000000c0834723c */ /* 0x040ff00000001834 */
[----:B------:R-:W-:Y:S01]  /*5f70*/  HMMA.16816.F32 R48, R8, R14, R48 ;  /* 0x0000000e0830723c */ /* 0x000fe20000001830 */
[----:B------:R-:W-:Y:S01]  /*5f80*/  LDSM.16.MT88.4 R12, [R226+0x2900] ;  /* 0x00290000e20c783b */ /* 0x000fe20000004200 */
[----:B-1----:R-:W-:-:S06]  /*5f90*/  FFMA.FTZ R3, R208, c[0x0][0x2d0], -R6 ;  /* 0x0000b400d0037a23 */ /* 0x002fcc0000010806 */
[C---:B------:R-:W-:Y:S01]  /*5fa0*/  HMMA.16816.F32 R32, R8.reuse, R20, R32 ;  /* 0x000000140820723c */ /* 0x040fe20000001820 */
[----:B------:R1:W-:Y:S07]  /*5fb0*/  MUFU.EX2 R83, R3 ;  /* 0x0000000300537308 */ /* 0x0003ee0000000800 */
[C---:B------:R-:W-:Y:S01]  /*5fc0*/  HMMA.16816.F32 R36, R8.reuse, R22, R36 ;  /* 0x000000160824723c */ /* 0x040fe20000001824 */
[----:B------:R-:W4:Y:S07]  /*5fd0*/  LDSM.16.MT88.4 R20, [R227+0x2900] ;  /* 0x00290000e314783b */ /* 0x000f2e0000004200 */
[----:B------:R-:W-:Y:S01]  /*5fe0*/  HMMA.16816.F32 R40, R8, R30, R40 ;  /* 0x0000001e0828723c */ /* 0x000fe20000001828 */
[----:B-1----:R-:W-:-:S04]  /*5ff0*/  FFMA.FTZ R3, R183, c[0x0][0x2d0], -R6 ;  /* 0x0000b400b7037a23 */ /* 0x002fc80000010806 */
[----:B------:R1:W-:Y:S03]  /*6000*/  MUFU.EX2 R82, R3 ;  /* 0x0000000300527308 */ /* 0x0003e60000000800 */
[----:B------:R-:W-:Y:S01]  /*6010*/  HMMA.16816.F32 R44, R8, R28, R44 ;  /* 0x0000001c082c723c */ /* 0x000fe2000000182c */
[----:B-1----:R-:W-:-:S04]  /*6020*/  FFMA.FTZ R3, R221, c[0x0][0x2d0], -R5 ;  /* 0x0000b400dd037a23 */ /* 0x002fc80000010805 */
[----:B------:R1:W-:Y:S02]  /*6030*/  MUFU.EX2 R81, R3 ;  /* 0x0000000300517308 */ /* 0x0003e40000000800 */
[----:B-1----:R-:W-:-:S06]  /*6040*/  FFMA.FTZ R3, R241, c[0x0][0x2d0], -R5 ;  /* 0x0000b400f1037a23 */ /* 0x002fcc0000010805 */
[----:B------:R1:W1:Y:S02]  /*6050*/  MUFU.EX2 R80, R3 ;  /* 0x0000000300507308 */ /* 0x0002640000000800 */
[----:B-1----:R-:W-:-:S06]  /*6060*/  FFMA.FTZ R3, R223, c[0x0][0x2d0], -R5 ;  /* 0x0000b400df037a23 */ /* 0x002fcc0000010805 */
[----:B------:R1:W-:Y:S02]  /*6070*/  MUFU.EX2 R74, R3 ;  /* 0x00000003004a7308 */ /* 0x0003e40000000800 */
[----:B-1----:R-:W-:-:S06]  /*6080*/  FFMA.FTZ R3, R222, c[0x0][0x2d0], -R5 ;  /* 0x0000b400de037a23 */ /* 0x002fcc0000010805 */
[----:B------:R1:W1:Y:S02]  /*6090*/  MUFU.EX2 R75, R3 ;  /* 0x00000003004b7308 */ /* 0x0002640000000800 */
[----:B-1----:R-:W-:Y:S01]  /*60a0*/  FFMA.FTZ R3, R167, c[0x0][0x2d0], -R7 ;  /* 0x0000b400a7037a23 */ /* 0x002fe20000010807 */
[----:B------:R-:W-:Y:S01]  /*60b0*/  MOV R167, R165 ;  /* 0x000000a500a77202 */ /* 0x000fe20000000f00 */
[----:B------:R-:W-:Y:S01]  /*60c0*/  IMAD.MOV.U32 R165, RZ, RZ, R163 ;  /* 0x000000ffffa57224 */ /* 0x000fe200078e00a3 */
[----:B------:R-:W-:Y:S01]  /*60d0*/  MOV R163, R160 ;  /* 0x000000a000a37202 */ /* 0x000fe20000000f00 */
[----:B------:R-:W-:Y:S01]  /*60e0*/  IMAD.MOV.U32 R160, RZ, RZ, R151 ;  /* 0x000000ffffa07224 */ /* 0x000fe200078e0097 */
[----:B------:R-:W-:Y:S01]  /*60f0*/  MOV R151, R138 ;  /* 0x0000008a00977202 */ /* 0x000fe20000000f00 */
[----:B------:R-:W-:Y:S02]  /*6100*/  IMAD.MOV.U32 R138, RZ, RZ, R70 ;  /* 0x000000ffff8a7224 */ /* 0x000fe400078e0046 */
[----:B------:R1:W-:Y:S02]  /*6110*/  MUFU.EX2 R70, R3 ;  /* 0x0000000300467308 */ /* 0x0003e40000000800 */
[----:B-1----:R-:W-:Y:S01]  /*6120*/  FFMA.FTZ R3, R169, c[0x0][0x2d0], -R7 ;  /* 0x0000b400a9037a23 */ /* 0x002fe20000010807 */
[----:B------:R-:W-:Y:S01]  /*6130*/  MOV R169, R167 ;  /* 0x000000a700a97202 */ /* 0x000fe20000000f00 */
[----:B------:R-:W-:-:S02]  /*6140*/  IMAD.MOV.U32 R167, RZ, RZ, R166 ;  /* 0x000000ffffa77224 */ /* 0x000fc400078e00a6 */
[----:B------:R-:W-:Y:S02]  /*6150*/  IMAD.MOV.U32 R166, RZ, RZ, R165 ;  /* 0x000000ffffa67224 */ /* 0x000fe400078e00a5 */
[----:B------:R-:W-:Y:S01]  /*6160*/  IMAD.MOV.U32 R165, RZ, RZ, R164 ;  /* 0x000000ffffa57224 */ /* 0x000fe200078e00a4 */
[----:B------:R-:W-:Y:S01]  /*6170*/  MOV R164, R163 ;  /* 0x000000a300a47202 */ /* 0x000fe20000000f00 */
[----:B------:R-:W-:Y:S02]  /*6180*/  IMAD.MOV.U32 R163, RZ, RZ, R162 ;  /* 0x000000ffffa37224 */ /* 0x000fe400078e00a2 */
[----:B------:R-:W-:Y:S02]  /*6190*/  IMAD.MOV.U32 R162, RZ, RZ, R139 ;  /* 0x000000ffffa27224 */ /* 0x000fe400078e008b */
[----:B------:R-:W-:Y:S01]  /*61a0*/  IMAD.MOV.U32 R139, RZ, RZ, R138 ;  /* 0x000000ffff8b7224 */ /* 0x000fe200078e008a */
[----:B------:R-:W-:Y:S01]  /*61b0*/  MOV R138, R137 ;  /* 0x00000089008a7202 */ /* 0x000fe20000000f00 */
[----:B------:R-:W-:-:S02]  /*61c0*/  IMAD.MOV.U32 R137, RZ, RZ, R136 ;  /* 0x000000ffff897224 */ /* 0x000fc400078e0088 */
[----:B------:R-:W-:Y:S02]  /*61d0*/  IMAD.MOV.U32 R136, RZ, RZ, R69 ;  /* 0x000000ffff887224 */ /* 0x000fe400078e0045 */
[----:B------:R1:W1:Y:S01]  /*61e0*/  MUFU.EX2 R69, R3 ;  /* 0x0000000300457308 */ /* 0x0002620000000800 */
[----:B------:R-:W-:Y:S02]  /*61f0*/  IMAD.MOV.U32 R170, RZ, RZ, R167 ;  /* 0x000000ffffaa7224 */ /* 0x000fe400078e00a7 */
[----:B------:R-:W-:Y:S02]  /*6200*/  IMAD.MOV.U32 R167, RZ, RZ, R165 ;  /* 0x000000ffffa77224 */ /* 0x000fe400078e00a5 */
[----:B------:R-:W-:Y:S02]  /*6210*/  IMAD.MOV.U32 R165, RZ, RZ, R163 ;  /* 0x000000ffffa57224 */ /* 0x000fe400078e00a3 */
[----:B-1----:R-:W-:Y:S01]  /*6220*/  FFMA.FTZ R3, R169, c[0x0][0x2d0], -R7 ;  /* 0x0000b400a9037a23 */ /* 0x002fe20000010807 */
[----:B------:R-:W-:Y:S01]  /*6230*/  MOV R169, R166 ;  /* 0x000000a600a97202 */ /* 0x000fe20000000f00 */
[----:B------:R-:W-:Y:S01]  /*6240*/  IMAD.MOV.U32 R166, RZ, RZ, R164 ;  /* 0x000000ffffa67224 */ /* 0x000fe200078e00a4 */
[----:B------:R-:W-:Y:S01]  /*6250*/  MOV R164, R162 ;  /* 0x000000a200a47202 */ /* 0x000fe20000000f00 */
[----:B------:R-:W-:-:S02]  /*6260*/  IMAD.MOV.U32 R162, RZ, RZ, R135 ;  /* 0x000000ffffa27224 */ /* 0x000fc400078e0087 */
[----:B------:R-:W-:Y:S02]  /*6270*/  IMAD.MOV.U32 R135, RZ, RZ, R68 ;  /* 0x000000ffff877224 */ /* 0x000fe400078e0044 */
[----:B------:R1:W-:Y:S01]  /*6280*/  MUFU.EX2 R68, R3 ;  /* 0x0000000300447308 */ /* 0x0003e20000000800 */
[----:B------:R-:W-:Y:S01]  /*6290*/  IMAD.MOV.U32 R163, RZ, RZ, R152 ;  /* 0x000000ffffa37224 */ /* 0x000fe200078e0098 */
[----:B------:R-:W-:Y:S02]  /*62a0*/  MOV R152, R233 ;  /* 0x000000e900987202 */ /* 0x000fe40000000f00 */
[----:B---3--:R-:W-:Y:S01]  /*62b0*/  F2FP.PACK_AB R8, R93, R94 ;  /* 0x0000005e5d08723e */ /* 0x008fe200000000ff */
[----:B------:R2:W5:Y:S01]  /*62c0*/  LDL.LU R233, [R1+0x54] ;  /* 0x0000540001e97983 */ /* 0x0005620000300800 */
[----:B-1----:R-:W-:Y:S02]  /*62d0*/  FFMA.FTZ R3, R170, c[0x0][0x2d0], -R7 ;  /* 0x0000b400aa037a23 */ /* 0x002fe40000010807 */
[----:B------:R-:W-:-:S02]  /*62e0*/  IMAD.MOV.U32 R170, RZ, RZ, R169 ;  /* 0x000000ffffaa7224 */ /* 0x000fc400078e00a9 */
[----:B------:R-:W-:Y:S02]  /*62f0*/  IMAD.MOV.U32 R169, RZ, RZ, R167 ;  /* 0x000000ffffa97224 */ /* 0x000fe400078e00a7 */
[----:B------:R-:W-:Y:S01]  /*6300*/  IMAD.MOV.U32 R167, RZ, RZ, R166 ;  /* 0x000000ffffa77224 */ /* 0x000fe200078e00a6 */
[----:B------:R-:W-:Y:S01]  /*6310*/  MOV R166, R165 ;  /* 0x000000a500a67202 */ /* 0x000fe20000000f00 */
[----:B------:R1:W-:Y:S01]  /*6320*/  MUFU.EX2 R59, R3 ;  /* 0x00000003003b7308 */ /* 0x0003e20000000800 */
[----:B------:R-:W-:Y:S02]  /*6330*/  IMAD.MOV.U32 R165, RZ, RZ, R164 ;  /* 0x000000ffffa57224 */ /* 0x000fe400078e00a4 */
[----:B------:R-:W-:Y:S02]  /*6340*/  IMAD.MOV.U32 R164, RZ, RZ, R163 ;  /* 0x000000ffffa47224 */ /* 0x000fe400078e00a3 */
[----:B------:R-:W-:Y:S01]  /*6350*/  IMAD.MOV.U32 R163, RZ, RZ, R162 ;  /* 0x000000ffffa37224 */ /* 0x000fe200078e00a2 */
[----:B------:R-:W-:Y:S01]  /*6360*/  MOV R162, R152 ;  /* 0x0000009800a27202 */ /* 0x000fe20000000f00 */
[----:B-1----:R-:W-:-:S02]  /*6370*/  FFMA.FTZ R3, R170, c[0x0][0x2d0], -R0 ;  /* 0x0000b400aa037a23 */ /* 0x002fc40000010800 */
[----:B------:R-:W-:Y:S01]  /*6380*/  IMAD.MOV.U32 R170, RZ, RZ, R169 ;  /* 0x000000ffffaa7224 */ /* 0x000fe200078e00a9 */
[----:B------:R-:W-:Y:S01]  /*6390*/  MOV R169, R167 ;  /* 0x000000a700a97202 */ /* 0x000fe20000000f00 */
[----:B------:R-:W-:Y:S01]  /*63a0*/  IMAD.MOV.U32 R167, RZ, RZ, R166 ;  /* 0x000000ffffa77224 */ /* 0x000fe200078e00a6 */
[----:B------:R1:W-:Y:S01]  /*63b0*/  MUFU.EX2 R58, R3 ;  /* 0x00000003003a7308 */ /* 0x0003e20000000800 */
[----:B------:R-:W-:Y:S02]  /*63c0*/  IMAD.MOV.U32 R166, RZ, RZ, R165 ;  /* 0x000000ffffa67224 */ /* 0x000fe400078e00a5 */
[----:B------:R-:W-:Y:S01]  /*63d0*/  IMAD.MOV.U32 R165, RZ, RZ, R164 ;  /* 0x000000ffffa57224 */ /* 0x000fe200078e00a4 */
[----:B------:R-:W-:Y:S01]  /*63e0*/  MOV R164, R163 ;  /* 0x000000a300a47202 */ /* 0x000fe20000000f00 */
[----:B------:R-:W-:Y:S02]  /*63f0*/  IMAD.MOV.U32 R163, RZ, RZ, R162 ;  /* 0x000000ffffa37224 */ /* 0x000fe400078e00a2 */
[----:B-1----:R-:W-:Y:S01]  /*6400*/  FFMA.FTZ R3, R170, c[0x0][0x2d0], -R0 ;  /* 0x0000b400aa037a23 */ /* 0x002fe20000010800 */
[----:B------:R-:W-:Y:S01]  /*6410*/  MOV R170, R169 ;  /* 0x000000a900aa7202 */ /* 0x000fe20000000f00 */
[----:B------:R-:W-:-:S02]  /*6420*/  IMAD.MOV.U32 R169, RZ, RZ, R167 ;  /* 0x000000ffffa97224 */ /* 0x000fc400078e00a7 */
[----:B------:R1:W3:Y:S01]  /*6430*/  MUFU.EX2 R57, R3 ;  /* 0x0000000300397308 */ /* 0x0002e20000000800 */
[----:B------:R-:W-:Y:S02]  /*6440*/  IMAD.MOV.U32 R167, RZ, RZ, R166 ;  /* 0x000000ffffa77224 */ /* 0x000fe400078e00a6 */
[----:B------:R-:W-:Y:S01]  /*6450*/  IMAD.MOV.U32 R166, RZ, RZ, R165 ;  /* 0x000000ffffa67224 */ /* 0x000fe200078e00a5 */
[----:B------:R-:W-:Y:S01]  /*6460*/  MOV R165, R164 ;  /* 0x000000a400a57202 */ /* 0x000fe20000000f00 */
[----:B------:R-:W-:Y:S02]  /*6470*/  IMAD.MOV.U32 R152, RZ, RZ, R126 ;  /* 0x000000ffff987224 */ /* 0x000fe400078e007e */
[----:B------:R-:W-:Y:S02]  /*6480*/  IMAD.MOV.U32 R164, RZ, RZ, R163 ;  /* 0x000000ffffa47224 */ /* 0x000fe400078e00a3 */
[----:B-1----:R-:W-:Y:S01]  /*6490*/  FFMA.FTZ R3, R170, c[0x0][0x2d0], -R0 ;  /* 0x0000b400aa037a23 */ /* 0x002fe20000010800 */
[----:B------:R-:W-:Y:S01]  /*64a0*/  MOV R170, R169 ;  /* 0x000000a900aa7202 */ /* 0x000fe20000000f00 */
[----:B------:R-:W-:-:S02]  /*64b0*/  IMAD.MOV.U32 R169, RZ, RZ, R167 ;  /* 0x000000ffffa97224 */ /* 0x000fc400078e00a7 */
[----:B------:R1:W-:Y:S01]  /*64c0*/  MUFU.EX2 R56, R3 ;  /* 0x0000000300387308 */ /* 0x0003e20000000800 */
[----:B------:R-:W-:Y:S02]  /*64d0*/  IMAD.MOV.U32 R167, RZ, RZ, R166 ;  /* 0x000000ffffa77224 */ /* 0x000fe400078e00a6 */
[----:B------:R-:W-:Y:S02]  /*64e0*/  IMAD.MOV.U32 R166, RZ, RZ, R165 ;  /* 0x000000ffffa67224 */ /* 0x000fe400078e00a5 */
[----:B------:R-:W-:Y:S01]  /*64f0*/  IMAD.MOV.U32 R162, RZ, RZ, R152 ;  /* 0x000000ffffa27224 */ /* 0x000fe200078e0098 */
[----:B------:R-:W-:Y:S01]  /*6500*/  MOV R165, R164 ;  /* 0x000000a400a57202 */ /* 0x000fe20000000f00 */
[----:B------:R-:W-:Y:S01]  /*6510*/  IMAD.MOV.U32 R173, RZ, RZ, R169 ;  /* 0x000000ffffad7224 */ /* 0x000fe200078e00a9 */
[----:B------:R-:W-:Y:S01]  /*6520*/  MOV R171, R166 ;  /* 0x000000a600ab7202 */ /* 0x000fe20000000f00 */
[----:B------:R-:W-:Y:S02]  /*6530*/  IMAD.MOV.U32 R163, RZ, RZ, R162 ;  /* 0x000000ffffa37224 */ /* 0x000fe400078e00a2 */
[----:B-1----:R-:W-:-:S02]  /*6540*/  FFMA.FTZ R3, R170, c[0x0][0x2d0], -R0 ;  /* 0x0000b400aa037a23 */ /* 0x002fc40000010800 */
[----:B------:R-:W-:Y:S02]  /*6550*/  IMAD.MOV.U32 R172, RZ, RZ, R167 ;  /* 0x000000ffffac7224 */ /* 0x000fe400078e00a7 */
[----:B------:R1:W1:Y:S01]  /*6560*/  MUFU.EX2 R31, R3 ;  /* 0x00000003001f7308 */ /* 0x0002620000000800 */
[----:B------:R-:W-:Y:S02]  /*6570*/  IMAD.MOV.U32 R162, RZ, RZ, R230 ;  /* 0x000000ffffa27224 */ /* 0x000fe400078e00e6 */
[----:B------:R-:W-:Y:S02]  /*6580*/  IMAD.MOV.U32 R164, RZ, RZ, R163 ;  /* 0x000000ffffa47224 */ /* 0x000fe400078e00a3 */
[----:B------:R-:W-:Y:S01]  /*6590*/  IMAD.MOV.U32 R168, RZ, RZ, R165 ;  /* 0x000000ffffa87224 */ /* 0x000fe200078e00a5 */
[----:B------:R-:W-:Y:S01]  /*65a0*/  F2FP.PACK_AB R9, R80, R81 ;  /* 0x000000515009723e */ /* 0x000fe200000000ff */
[----:B------:R-:W-:Y:S01]  /*65b0*/  IMAD.MOV.U32 R163, RZ, RZ, R162 ;  /* 0x000000ffffa37224 */ /* 0x000fe200078e00a2 */
[----:B------:R-:W-:Y:S01]  /*65c0*/  F2FP.PACK_AB R10, R82, R83 ;  /* 0x00000053520a723e */ /* 0x000fe200000000ff */
[----:B------:R-:W-:Y:S01]  /*65d0*/  IMAD.MOV.U32 R162, RZ, RZ, R161 ;  /* 0x000000ffffa27224 */ /* 0x000fe200078e00a1 */
[----:B------:R-:W-:-:S02]  /*65e0*/  F2FP.PACK_AB R11, R75, R74 ;  /* 0x0000004a4b0b723e */ /* 0x000fc400000000ff */
[----:B------:R-:W-:Y:S01]  /*65f0*/  MOV R161, R127 ;  /* 0x0000007f00a17202 */ /* 0x000fe20000000f00 */
[----:B-1----:R-:W-:Y:S02]  /*6600*/  FFMA.FTZ R3, R173, c[0x0][0x2d0], -R6 ;  /* 0x0000b400ad037a23 */ /* 0x002fe40000010806 */
[----:B------:R-:W-:Y:S02]  /*6610*/  IMAD.MOV.U32 R173, RZ, RZ, R172 ;  /* 0x000000ffffad7224 */ /* 0x000fe400078e00ac */
[----:B------:R-:W-:Y:S01]  /*6620*/  IMAD.MOV.U32 R172, RZ, RZ, R171 ;  /* 0x000000ffffac7224 */ /* 0x000fe200078e00ab */
[----:B------:R1:W-:Y:S01]  /*6630*/  MUFU.EX2 R29, R3 ;  /* 0x00000003001d7308 */ /* 0x0003e20000000800 */
[----:B------:R-:W-:Y:S02]  /*6640*/  IMAD.MOV.U32 R171, RZ, RZ, R168 ;  /* 0x000000ffffab7224 */ /* 0x000fe400078e00a8 */
[----:B------:R-:W-:Y:S01]  /*6650*/  IMAD.MOV.U32 R170, RZ, RZ, R164 ;  /* 0x000000ffffaa7224 */ /* 0x000fe200078e00a4 */
[----:B------:R-:W-:Y:S01]  /*6660*/  MOV R167, R162 ;  /* 0x000000a200a77202 */ /* 0x000fe20000000f00 */
[----:B------:R-:W-:Y:S01]  /*6670*/  IMAD.MOV.U32 R169, RZ, RZ, R163 ;  /* 0x000000ffffa97224 */ /* 0x000fe200078e00a3 */
[----:B------:R-:W-:Y:S01]  /*6680*/  HMMA.16816.F32 R120, R8, R24, R120 ;  /* 0x000000180878723c */ /* 0x000fe20000001878 */
[----:B------:R-:W-:-:S02]  /*6690*/  IMAD.MOV.U32 R166, RZ, RZ, R161 ;  /* 0x000000ffffa67224 */ /* 0x000fc400078e00a1 */
[----:B------:R-:W-:Y:S01]  /*66a0*/  IMAD.MOV.U32 R165, RZ, RZ, R160 ;  /* 0x000000ffffa57224 */ /* 0x000fe200078e00a0 */
[----:B------:R-:W-:Y:S01]  /*66b0*/  MOV R168, R170 ;  /* 0x000000aa00a87202 */ /* 0x000fe20000000f00 */
[----:B-1----:R-:W-:Y:S02]  /*66c0*/  FFMA.FTZ R3, R173, c[0x0][0x2d0], -R6 ;  /* 0x0000b400ad037a23 */ /* 0x002fe40000010806 */
[----:B------:R-:W-:Y:S01]  /*66d0*/  IMAD.MOV.U32 R173, RZ, RZ, R172 ;  /* 0x000000ffffad7224 */ /* 0x000fe200078e00ac */
[----:B------:R-:W-:Y:S01]  /*66e0*/  HMMA.16816.F32 R128, R8, R26, R128 ;  /* 0x0000001a0880723c */ /* 0x000fe20000001880 */
[----:B------:R1:W-:Y:S01]  /*66f0*/  MUFU.EX2 R30, R3 ;  /* 0x00000003001e7308 */ /* 0x0003e20000000800 */
[----:B------:R-:W-:-:S06]  /*6700*/  MOV R172, R171 ;  /* 0x000000ab00ac7202 */ /* 0x000fcc0000000f00 */
[----:B----4-:R-:W-:Y:S01]  /*6710*/  HMMA.16816.F32 R140, R8, R20, R140 ;  /* 0x00000014088c723c */ /* 0x010fe2000000188c */
[----:B------:R-:W-:-:S07]  /*6720*/  IMAD.MOV.U32 R171, RZ, RZ, R168 ;  /* 0x000000ffffab7224 */ /* 0x000fce00078e00a8 */
[----:B------:R-:W-:Y:S01]  /*6730*/  HMMA.16816.F32 R144, R8, R22, R144 ;  /* 0x000000160890723c */ /* 0x000fe20000001890 */
[----:B-1----:R-:W-:-:S07]  /*6740*/  FFMA.FTZ R3, R173, c[0x0][0x2d0], -R6 ;  /* 0x0000b400ad037a23 */ /* 0x002fce0000010806 */
[C---:B------:R-:W-:Y:S01]  /*6750*/  HMMA.16816.F32 R156, R8.reuse, R16, R156 ;  /* 0x00000010089c723c */ /* 0x040fe2000000189c */
[----:B------:R1:W-:Y:S07]  /*6760*/  MUFU.EX2 R28, R3 ;  /* 0x00000003001c7308 */ /* 0x0003ee0000000800 */
[C---:B------:R-:W-:Y:S08]  /*6770*/  HMMA.16816.F32 R160, R8.reuse, R18, R88 ;  /* 0x0000001208a0723c */ /* 0x040ff00000001858 */
[----:B------:R-:W-:Y:S01]  /*6780*/  HMMA.16816.F32 R84, R8, R12, R84 ;  /* 0x0000000c0854723c */ /* 0x000fe20000001854 */
[----:B-1----:R-:W-:-:S07]  /*6790*/  FFMA.FTZ R3, R172, c[0x0][0x2d0], -R6 ;  /* 0x0000b400ac037a23 */ /* 0x002fce0000010806 */
[----:B------:R-:W-:Y:S07]  /*67a0*/  HMMA.16816.F32 R76, R8, R14, R76 ;  /* 0x0000000e084c723c */ /* 0x000fee000000184c */
[----:B------:R-:W-:Y:S02]  /*67b0*/  F2FP.PACK_AB R8, R69, R70 ;  /* 0x000000464508723e */ /* 0x000fe400000000ff */
[----:B---3--:R-:W-:Y:S02]  /*67c0*/  F2FP.PACK_AB R9, R57, R58 ;  /* 0x0000003a3909723e */ /* 0x008fe400000000ff */
[----:B------:R-:W-:-:S02]  /*67d0*/  F2FP.PACK_AB R10, R59, R68 ;  /* 0x000000443b0a723e */ /* 0x000fc400000000ff */
[----:B------:R-:W-:Y:S01]  /*67e0*/  F2FP.PACK_AB R11, R31, R56 ;  /* 0x000000381f0b723e */ /* 0x000fe200000000ff */
[----:B------:R-:W-:Y:S01]  /*67f0*/  IMAD.MOV.U32 R164, RZ, RZ, R155 ;  /* 0x000000ffffa47224 */ /* 0x000fe200078e009b */
[----:B------:R-:W-:Y:S01]  /*6800*/  MOV R155, R228 ;  /* 0x000000e4009b7202 */ /* 0x000fe20000000f00 */
[----:B------:R-:W-:-:S04]  /*6810*/  IMAD.MOV.U32 R170, RZ, RZ, R169 ;  /* 0x000000ffffaa7224 */ /* 0x000fc800078e00a9 */
[C---:B------:R-:W-:Y:S01]  /*6820*/  HMMA.16816.F32 R60, R8.reuse, R26, R60 ;  /* 0x0000001a083c723c */ /* 0x040fe2000000183c */
[----:B------:R1:W-:Y:S01]  /*6830*/  MUFU.EX2 R26, R3 ;  /* 0x00000003001a7308 */ /* 0x0003e20000000800 */
[----:B------:R-:W-:Y:S01]  /*6840*/  IMAD.MOV.U32 R169, RZ, RZ, R167 ;  /* 0x000000ffffa97224 */ /* 0x000fe200078e00a7 */
[----:B------:R-:W-:Y:S01]  /*6850*/  MOV R167, R166 ;  /* 0x000000a600a77202 */ /* 0x000fe20000000f00 */
[----:B------:R-:W-:Y:S02]  /*6860*/  IMAD.MOV.U32 R166, RZ, RZ, R165 ;  /* 0x000000ffffa67224 */ /* 0x000fe400078e00a5 */
[----:B------:R-:W-:Y:S02]  /*6870*/  IMAD.MOV.U32 R165, RZ, RZ, R164 ;  /* 0x000000ffffa57224 */ /* 0x000fe400078e00a4 */
[----:B------:R-:W-:Y:S01]  /*6880*/  HMMA.16816.F32 R64, R8, R24, R64 ;  /* 0x000000180840723c */ /* 0x000fe20000001840 */
[----:B------:R-:W-:Y:S01]  /*6890*/  MOV R164, R155 ;  /* 0x0000009b00a47202 */ /* 0x000fe20000000f00 */
[----:B------:R-:W-:Y:S01]  /*68a0*/  IMAD.MOV.U32 R168, RZ, RZ, R170 ;  /* 0x000000ffffa87224 */ /* 0x000fe200078e00aa */
[----:B------:R-:W-:Y:S01]  /*68b0*/  MOV R170, R169 ;  /* 0x000000a900aa7202 */ /* 0x000fe20000000f00 */
[----:B-1----:R-:W-:-:S02]  /*68c0*/  FFMA.FTZ R3, R171, c[0x0][0x2d0], -R5 ;  /* 0x0000b400ab037a23 */ /* 0x002fc40000010805 */
[----:B------:R-:W-:Y:S02]  /*68d0*/  IMAD.MOV.U32 R155, RZ, RZ, R151 ;  /* 0x000000ffff9b7224 */ /* 0x000fe400078e0097 */
[----:B------:R1:W-:Y:S01]  /*68e0*/  MUFU.EX2 R25, R3 ;  /* 0x0000000300197308 */ /* 0x0003e20000000800 */
[----:B------:R-:W-:Y:S01]  /*68f0*/  IMAD.MOV.U32 R151, RZ, RZ, R150 ;  /* 0x000000ffff977224 */ /* 0x000fe200078e0096 */
[----:B------:R-:W-:Y:S01]  /*6900*/  MOV R150, R149 ;  /* 0x0000009500967202 */ /* 0x000fe20000000f00 */
[----:B------:R-:W-:Y:S02]  /*6910*/  IMAD.MOV.U32 R169, RZ, RZ, R167 ;  /* 0x000000ffffa97224 */ /* 0x000fe400078e00a7 */
[----:B------:R-:W-:Y:S01]  /*6920*/  IMAD.MOV.U32 R167, RZ, RZ, R166 ;  /* 0x000000ffffa77224 */ /* 0x000fe200078e00a6 */
[----:B------:R-:W-:Y:S01]  /*6930*/  MOV R166, R165 ;  /* 0x000000a500a67202 */ /* 0x000fe20000000f00 */
[----:B------:R-:W-:Y:S01]  /*6940*/  IMAD.MOV.U32 R149, RZ, RZ, R119 ;  /* 0x000000ffff957224 */ /* 0x000fe200078e0077 */
[----:B------:R-:W-:Y:S01]  /*6950*/  MOV R181, R168 ;  /* 0x000000a800b57202 */ /* 0x000fe20000000f00 */
[----:B------:R-:W-:-:S02]  /*6960*/  IMAD.MOV.U32 R165, RZ, RZ, R164 ;  /* 0x000000ffffa57224 */ /* 0x000fc400078e00a4 */
[----:B-1----:R-:W-:Y:S02]  /*6970*/  FFMA.FTZ R3, R242, c[0x0][0x2d0], -R5 ;  /* 0x0000b400f2037a23 */ /* 0x002fe40000010805 */
[----:B------:R-:W-:Y:S02]  /*6980*/  IMAD.MOV.U32 R164, RZ, RZ, R155 ;  /* 0x000000ffffa47224 */ /* 0x000fe400078e009b */
[----:B------:R1:W-:Y:S01]  /*6990*/  MUFU.EX2 R24, R3 ;  /* 0x0000000300187308 */ /* 0x0003e20000000800 */
[----:B------:R-:W-:Y:S01]  /*69a0*/  MOV R155, R151 ;  /* 0x00000097009b7202 */ /* 0x000fe20000000f00 */
[----:B------:R-:W-:Y:S01]  /*69b0*/  IMAD.MOV.U32 R151, RZ, RZ, R150 ;  /* 0x000000ffff977224 */ /* 0x000fe200078e0096 */
[----:B------:R-:W-:Y:S01]  /*69c0*/  HMMA.16816.F32 R48, R8, R22, R48 ;  /* 0x000000160830723c */ /* 0x000fe20000001830 */
[----:B------:R-:W-:Y:S01]  /*69d0*/  IMAD.MOV.U32 R150, RZ, RZ, R149 ;  /* 0x000000ffff967224 */ /* 0x000fe200078e0095 */
[----:B------:R-:W-:Y:S01]  /*69e0*/  MOV R149, R148 ;  /* 0x0000009400957202 */ /* 0x000fe20000000f00 */
[----:B------:R-:W-:Y:S01]  /*69f0*/  IMAD.MOV.U32 R148, RZ, RZ, R132 ;  /* 0x000000ffff947224 */ /* 0x000fe200078e0084 */
[----:B------:R-:W-:Y:S01]  /*6a00*/  MOV R103, R167 ;  /* 0x000000a700677202 */ /* 0x000fe20000000f00 */
[----:B------:R-:W-:Y:S01]  /*6a10*/  IMAD.MOV.U32 R179, RZ, RZ, R170 ;  /* 0x000000ffffb37224 */ /* 0x000fe200078e00aa */
[----:B------:R-:W-:Y:S01]  /*6a20*/  MOV R176, R164 ;  /* 0x000000a400b07202 */ /* 0x000fe20000000f00 */
[----:B------:R-:W-:-:S02]  /*6a30*/  IMAD.MOV.U32 R180, RZ, RZ, R169 ;  /* 0x000000ffffb47224 */ /* 0x000fc400078e00a9 */
[----:B-1----:R-:W-:-:S04]  /*6a40*/  FFMA.FTZ R3, R243, c[0x0][0x2d0], -R5 ;  /* 0x0000b400f3037a23 */ /* 0x002fc80000010805 */
[----:B------:R1:W-:Y:S01]  /*6a50*/  MUFU.EX2 R23, R3 ;  /* 0x0000000300177308 */ /* 0x0003e20000000800 */
[----:B------:R-:W-:Y:S02]  /*6a60*/  IMAD.MOV.U32 R132, RZ, RZ, R92 ;  /* 0x000000ffff847224 */ /* 0x000fe400078e005c */
[----:B------:R-:W-:Y:S01]  /*6a70*/  IMAD.MOV.U32 R178, RZ, RZ, R166 ;  /* 0x000000ffffb27224 */ /* 0x000fe200078e00a6 */
[C---:B------:R-:W-:Y:S01]  /*6a80*/  HMMA.16816.F32 R52, R8.reuse, R20, R52 ;  /* 0x000000140834723c */ /* 0x040fe20000001834 */
[----:B------:R-:W-:Y:S02]  /*6a90*/  IMAD.MOV.U32 R177, RZ, RZ, R165 ;  /* 0x000000ffffb17224 */ /* 0x000fe400078e00a5 */
[----:B------:R-:W-:Y:S01]  /*6aa0*/  IMAD.MOV.U32 R172, RZ, RZ, R134 ;  /* 0x000000ffffac7224 */ /* 0x000fe200078e0086 */
[----:B------:R3:W4:Y:S01]  /*6ab0*/  MUFU.EX2 R21, R4 ;  /* 0x0000000400157308 */ /* 0x0007220000000800 */
[----:B------:R-:W-:Y:S02]  /*6ac0*/  IMAD.MOV.U32 R168, RZ, RZ, R155 ;  /* 0x000000ffffa87224 */ /* 0x000fe400078e009b */
[----:B-1----:R-:W-:Y:S01]  /*6ad0*/  FFMA.FTZ R3, R181, c[0x0][0x2d0], -R5 ;  /* 0x0000b400b5037a23 */ /* 0x002fe20000010805 */
[----:B------:R-:W-:Y:S01]  /*6ae0*/  HMMA.16816.F32 R44, R8, R12, R44 ;  /* 0x0000000c082c723c */ /* 0x000fe2000000182c */
[----:B------:R-:W-:Y:S01]  /*6af0*/  FFMA.FTZ R5, R180, c[0x0][0x2d0], -R7 ;  /* 0x0000b400b4057a23 */ /* 0x000fe20000010807 */
[----:B------:R-:W-:-:S02]  /*6b00*/  MOV R169, R135 ;  /* 0x0000008700a97202 */ /* 0x000fc40000000f00 */
[----:B------:R1:W-:Y:S01]  /*6b10*/  MUFU.EX2 R22, R3 ;  /* 0x0000000300167308 */ /* 0x0003e20000000800 */
[----:B------:R-:W-:Y:S01]  /*6b20*/  MOV R155, R132 ;  /* 0x00000084009b7202 */ /* 0x000fe20000000f00 */
[----:B------:R-:W-:Y:S02]  /*6b30*/  IMAD.MOV.U32 R170, RZ, RZ, R133 ;  /* 0x000000ffffaa7224 */ /* 0x000fe400078e0085 */
[----:B------:R-:W-:Y:S01]  /*6b40*/  IMAD.MOV.U32 R152, RZ, RZ, R231 ;  /* 0x000000ffff987224 */ /* 0x000fe200078e00e7 */
[C---:B------:R-:W-:Y:S01]  /*6b50*/  HMMA.16816.F32 R40, R8.reuse, R14, R40 ;  /* 0x0000000e0828723c */ /* 0x040fe20000001828 */
[--C-:B---3--:R-:W-:Y:S01]  /*6b60*/  FFMA.FTZ R4, R178, c[0x0][0x2d0], -R0.reuse ;  /* 0x0000b400b2047a23 */ /* 0x108fe20000010800 */
[----:B------:R-:W-:Y:S01]  /*6b70*/  MOV R175, R150 ;  /* 0x0000009600af7202 */ /* 0x000fe20000000f00 */
[--C-:B------:R-:W-:Y:S01]  /*6b80*/  FFMA.FTZ R12, R176, c[0x0][0x2d0], -R0.reuse ;  /* 0x0000b400b00c7a23 */ /* 0x100fe20000010800 */
[----:B------:R-:W-:Y:S01]  /*6b90*/  MOV R99, R137 ;  /* 0x0000008900637202 */ /* 0x000fe20000000f00 */
[----:B------:R-:W-:Y:S01]  /*6ba0*/  FFMA.FTZ R6, R177, c[0x0][0x2d0], -R0 ;  /* 0x0000b400b1067a23 */ /* 0x000fe20000010800 */
[----:B------:R3:W-:Y:S01]  /*6bb0*/  MUFU.EX2 R15, R5 ;  /* 0x00000005000f7308 */ /* 0x0007e20000000800 */
[----:B------:R-:W-:Y:S01]  /*6bc0*/  IMAD.MOV.U32 R173, RZ, RZ, R148 ;  /* 0x000000ffffad7224 */ /* 0x000fe200078e0094 */
[----:B------:R-:W-:Y:S01]  /*6bd0*/  HMMA.16816.F32 R32, R8, R16, R32 ;  /* 0x000000100820723c */ /* 0x000fe20000001820 */
[----:B------:R-:W-:Y:S01]  /*6be0*/  IMAD.MOV.U32 R174, RZ, RZ, R149 ;  /* 0x000000ffffae7224 */ /* 0x000fe200078e0095 */
[----:B------:R-:W2:Y:S01]  /*6bf0*/  LDSM.16.MT88.4 R132, [R224+0x3100] ;  /* 0x00310000e084783b */ /* 0x000ea20000004200 */
[----:B-1----:R-:W-:-:S02]  /*6c00*/  FFMA.FTZ R3, R179, c[0x0][0x2d0], -R7 ;  /* 0x0000b400b3037a23 */ /* 0x002fc40000010807 */
[----:B------:R-:W-:Y:S01]  /*6c10*/  FFMA.FTZ R7, R103, c[0x0][0x2d0], -R7 ;  /* 0x0000b40067077a23 */ /* 0x000fe20000010807 */
[----:B------:R-:W-:Y:S01]  /*6c20*/  LDSM.16.MT88.4 R164, [R225+0x3100] ;  /* 0x00310000e1a4783b */ /* 0x000fe20000004200 */
[----:B------:R-:W-:Y:S01]  /*6c30*/  IMAD.MOV.U32 R103, RZ, RZ, R172 ;  /* 0x000000ffff677224 */ /* 0x000fe200078e00ac */
[----:B------:R-:W-:Y:S01]  /*6c40*/  HMMA.16816.F32 R36, R8, R18, R36 ;  /* 0x000000120824723c */ /* 0x000fe20000001824 */
[----:B------:R-:W-:Y:S01]  /*6c50*/  FFMA.FTZ R0, R247, c[0x0][0x2d0], -R0 ;  /* 0x0000b400f7007a23 */ /* 0x000fe20000010800 */
[----:B------:R1:W1:Y:S01]  /*6c60*/  MUFU.EX2 R9, R4 ;  /* 0x0000000400097308 */ /* 0x0002620000000800 */
[----:B------:R-:W-:Y:S02]  /*6c70*/  FADD.FTZ R13, R244, R213 ;  /* 0x000000d5f40d7221 */ /* 0x000fe40000010000 */
[----:B---3--:R-:W-:Y:S01]  /*6c80*/  FADD.FTZ R5, R249, R245 ;  /* 0x000000f5f9057221 */ /* 0x008fe20000010000 */
[----:B------:R-:W-:Y:S01]  /*6c90*/  MOV R210, R173 ;  /* 0x000000ad00d27202 */ /* 0x000fe20000000f00 */
[----:B------:R-:W-:Y:S01]  /*6ca0*/  IMAD.MOV.U32 R209, RZ, RZ, R174 ;  /* 0x000000ffffd17224 */ /* 0x000fe200078e00ae */
[----:B------:R-:W-:Y:S02]  /*6cb0*/  LDSM.16.MT88.4 R16, [R226+0x3100] ;  /* 0x00310000e210783b */ /* 0x000fe40000004200 */
[----:B------:R3:W2:Y:S01]  /*6cc0*/  MUFU.EX2 R20, R3 ;  /* 0x0000000300147308 */ /* 0x0006a20000000800 */
[----:B------:R-:W-:-:S07]  /*6cd0*/  IMAD.MOV.U32 R96, RZ, RZ, R175 ;  /* 0x000000ffff607224 */ /* 0x000fce00078e00af */
[----:B------:R-:W-:Y:S01]  /*6ce0*/  MUFU.EX2 R11, R12 ;  /* 0x0000000c000b7308 */ /* 0x000fe20000000800 */
[----:B-1----:R-:W-:-:S04]  /*6cf0*/  FADD.FTZ R4, R170, R103 ;  /* 0x00000067aa047221 */ /* 0x002fc80000010000 */
[----:B------:R-:W-:-:S03]  /*6d00*/  FADD.FTZ R4, R125, R4 ;  /* 0x000000047d047221 */ /* 0x000fc60000010000 */
[----:B------:R1:W-:Y:S01]  /*6d10*/  MUFU.EX2 R12, R0 ;  /* 0x00000000000c7308 */ /* 0x0003e20000000800 */
[----:B---3--:R-:W-:-:S07]  /*6d20*/  FADD.FTZ R3, R155, R169 ;  /* 0x000000a99b037221 */ /* 0x008fce0000010000 */
[----:B------:R3:W2:Y:S01]  /*6d30*/  MUFU.EX2 R10, R6 ;  /* 0x00000006000a7308 */ /* 0x0006a20000000800 */
[----:B------:R-:W-:Y:S02]  /*6d40*/  IMAD.MOV.U32 R171, RZ, RZ, R151 ;  /* 0x000000ffffab7224 */ /* 0x000fe400078e0097 */
[----:B-1----:R-:W-:-:S05]  /*6d50*/  FADD.FTZ R0, R152, R13 ;  /* 0x0000000d98007221 */ /* 0x002fca0000010000 */
[----:B------:R1:W1:Y:S01]  /*6d60*/  MUFU.EX2 R14, R7 ;  /* 0x00000007000e7308 */ /* 0x0002620000000800 */
[----:B------:R-:W-:Y:S01]  /*6d70*/  IMAD.MOV.U32 R126, RZ, RZ, R232 ;  /* 0x000000ffff7e7224 */ /* 0x000fe200078e00e8 */
[----:B------:R-:W-:Y:S01]  /*6d80*/  MOV R169, R153 ;  /* 0x0000009900a97202 */ /* 0x000fe20000000f00 */
[----:B------:R-:W-:Y:S01]  /*6d90*/  IMAD.MOV.U32 R170, RZ, RZ, R154 ;  /* 0x000000ffffaa7224 */ /* 0x000fe200078e009a */
[----:B------:R-:W2:Y:S01]  /*6da0*/  LDSM.16.MT88.4 R148, [R227+0x3100] ;  /* 0x00310000e394783b */ /* 0x000ea20000004200 */
[----:B---3--:R-:W-:-:S03]  /*6db0*/  FADD.FTZ R6, R124, R5 ;  /* 0x000000057c067221 */ /* 0x008fc60000010000 */
[----:B------:R3:W5:Y:S01]  /*6dc0*/  LDL.LU R232, [R1+0x50] ;  /* 0x0000500001e87983 */ /* 0x0007620000300800 */
[----:B------:R-:W-:Y:S02]  /*6dd0*/  FADD.FTZ R5, R139, R3 ;  /* 0x000000038b057221 */ /* 0x000fe40000010000 */
[----:B------:R-:W-:Y:S01]  /*6de0*/  FADD.FTZ R3, R209, R4 ;  /* 0x00000004d1037221 */ /* 0x000fe20000010000 */
[----:B------:R3:W5:Y:S01]  /*6df0*/  LDL.LU R231, [R1+0x4c] ;  /* 0x00004c0001e77983 */ /* 0x0007620000300800 */
[----:B------:R-:W-:Y:S02]  /*6e00*/  FADD.FTZ R5, R96, R5 ;  /* 0x0000000560057221 */ /* 0x000fe40000010000 */
[----:B-1----:R-:W-:Y:S01]  /*6e10*/  FADD.FTZ R7, R138, R0 ;  /* 0x000000008a077221 */ /* 0x002fe20000010000 */
[----:B------:R3:W5:Y:S01]  /*6e20*/  LDL.LU R230, [R1+0x48] ;  /* 0x0000480001e67983 */ /* 0x0007620000300800 */
[----:B------:R-:W-:Y:S02]  /*6e30*/  FADD.FTZ R0, R210, R6 ;  /* 0x00000006d2007221 */ /* 0x000fe40000010000 */
[----:B------:R-:W-:-:S02]  /*6e40*/  FADD.FTZ R7, R252, R7 ;  /* 0x00000007fc077221 */ /* 0x000fc40000010000 */
[----:B------:R-:W-:Y:S02]  /*6e50*/  FADD.FTZ R6, R216, R0 ;  /* 0x00000000d8067221 */ /* 0x000fe40000010000 */
[----:B------:R-:W-:Y:S02]  /*6e60*/  FADD.FTZ R4, R171, R3 ;  /* 0x00000003ab047221 */ /* 0x000fe40000010000 */
[----:B------:R-:W-:Y:S02]  /*6e70*/  IMAD.MOV.U32 R127, RZ, RZ, R229 ;  /* 0x000000ffff7f7224 */ /* 0x000fe400078e00e5 */
[----:B------:R-:W-:Y:S01]  /*6e80*/  FADD.FTZ R3, R168, R5 ;  /* 0x00000005a8037221 */ /* 0x000fe20000010000 */
[----:B------:R3:W5:Y:S01]  /*6e90*/  LDL.LU R229, [R1+0x44] ;  /* 0x0000440001e57983 */ /* 0x0007620000300800 */
[----:B------:R-:W-:Y:S02]  /*6ea0*/  FADD.FTZ R0, R251, R7 ;  /* 0x00000007fb007221 */ /* 0x000fe40000010000 */
[----:B------:R-:W-:Y:S01]  /*6eb0*/  FADD.FTZ R8, R218, R6 ;  /* 0x00000006da087221 */ /* 0x000fe20000010000 */
[----:B------:R3:W5:Y:S01]  /*6ec0*/  LDL.LU R228, [R1+0x40] ;  /* 0x0000400001e47983 */ /* 0x0007620000300800 */
[----:B------:R-:W-:-:S02]  /*6ed0*/  IMAD.MOV.U32 R97, RZ, RZ, R126 ;  /* 0x000000ffff617224 */ /* 0x000fc400078e007e */
[----:B------:R-:W-:Y:S01]  /*6ee0*/  FADD.FTZ R7, R170, R4 ;  /* 0x00000004aa077221 */ /* 0x000fe20000010000 */
[----:B------:R3:W5:Y:S01]  /*6ef0*/  LDL.LU R119, [R1+0x3c] ;  /* 0x00003c0001777983 */ /* 0x0007620000300800 */
[----:B------:R-:W-:Y:S02]  /*6f00*/  IMAD.MOV.U32 R98, RZ, RZ, R127 ;  /* 0x000000ffff627224 */ /* 0x000fe400078e007f */
[----:B------:R-:W-:Y:S01]  /*6f10*/  FADD.FTZ R6, R169, R3 ;  /* 0x00000003a9067221 */ /* 0x000fe20000010000 */
[----:B------:R3:W5:Y:S01]  /*6f20*/  LDL.LU R92, [R1+0x38] ;  /* 0x00003800015c7983 */ /* 0x0007620000300800 */
[----:B------:R-:W-:Y:S02]  /*6f30*/  FADD.FTZ R5, R246, R0 ;  /* 0x00000000f6057221 */ /* 0x000fe40000010000 */
[----:B------:R-:W-:Y:S02]  /*6f40*/  FADD.FTZ R4, R220, R8 ;  /* 0x00000008dc047221 */ /* 0x000fe40000010000 */
[----:B------:R-:W-:-:S02]  /*6f50*/  FADD.FTZ R3, R97, R7 ;  /* 0x0000000761037221 */ /* 0x000fc40000010000 */
[----:B------:R-:W-:Y:S02]  /*6f60*/  IMAD.MOV.U32 R103, RZ, RZ, R136 ;  /* 0x000000ffff677224 */ /* 0x000fe400078e0088 */
[----:B------:R-:W-:Y:S02]  /*6f70*/  FADD.FTZ R0, R98, R6 ;  /* 0x0000000662007221 */ /* 0x000fe40000010000 */
[----:B------:R-:W-:Y:S02]  /*6f80*/  FADD.FTZ R6, R250, R5 ;  /* 0x00000005fa067221 */ /* 0x000fe40000010000 */
[----:B------:R-:W-:Y:S02]  /*6f90*/  FADD.FTZ R4, R217, R4 ;  /* 0x00000004d9047221 */ /* 0x000fe40000010000 */
[----:B------:R-:W-:Y:S02]  /*6fa0*/  FADD.FTZ R5, R99, R3 ;  /* 0x0000000363057221 */ /* 0x000fe40000010000 */
[----:B------:R-:W-:-:S02]  /*6fb0*/  FADD.FTZ R3, R103, R0 ;  /* 0x0000000067037221 */ /* 0x000fc40000010000 */
[----:B------:R-:W-:Y:S02]  /*6fc0*/  FADD.FTZ R0, R219, R6 ;  /* 0x00000006db007221 */ /* 0x000fe40000010000 */
        /* <DEDUP_REMOVED lines=63> */
[----:B----4-:R-:W-:Y:S02]  /*73c0*/  FADD.FTZ R3, R21, R0 ;  /* 0x0000000015037221 */ /* 0x010fe40000010000 */
[----:B------:R-:W-:-:S02]  /*73d0*/  FADD.FTZ R0, R9, R4 ;  /* 0x0000000409007221 */ /* 0x000fc40000010000 */
[----:B------:R-:W-:Y:S02]  /*73e0*/  FADD.FTZ R5, R29, R5 ;  /* 0x000000051d057221 */ /* 0x000fe40000010000 */
[----:B------:R-:W-:Y:S02]  /*73f0*/  FADD.FTZ R6, R25, R6 ;  /* 0x0000000619067221 */ /* 0x000fe40000010000 */
[----:B--2---:R-:W-:Y:S02]  /*7400*/  FADD.FTZ R4, R20, R3 ;  /* 0x0000000314047221 */ /* 0x004fe40000010000 */
        /* <DEDUP_REMOVED lines=10> */
[----:B------:R-:W-:Y:S01]  /*74b0*/  FADD.FTZ R3, R26, R3 ;  /* 0x000000031a037221 */ /* 0x000fe20000010000 */
[----:B------:R3:W-:Y:S04]  /*74c0*/  STL [R1+0x20], R5 ;  /* 0x0000200501007387 */ /* 0x0007e80000100800 */
[----:B------:R3:W-:Y:S04]  /*74d0*/  STL [R1+0x1c], R4 ;  /* 0x00001c0401007387 */ /* 0x0007e80000100800 */
[----:B------:R3:W-:Y:S04]  /*74e0*/  STL [R1+0x14], R0 ;  /* 0x0000140001007387 */ /* 0x0007e80000100800 */
[----:B------:R3:W-:Y:S01]  /*74f0*/  STL [R1+0x18], R3 ;  /* 0x0000180301007387 */ /* 0x0007e20000100800 */
[----:B------:R-:W-:-:S02]  /*7500*/  F2FP.PACK_AB R176, R30, R29 ;  /* 0x0000001d1eb0723e */ /* 0x000fc400000000ff */
[----:B------:R-:W-:Y:S02]  /*7510*/  F2FP.PACK_AB R177, R24, R25 ;  /* 0x0000001918b1723e */ /* 0x000fe400000000ff */
[----:B------:R-:W-:Y:S02]  /*7520*/  F2FP.PACK_AB R178, R26, R28 ;  /* 0x0000001c1ab2723e */ /* 0x000fe400000000ff */
[----:B------:R-:W-:Y:S02]  /*7530*/  F2FP.PACK_AB R179, R22, R23 ;  /* 0x0000001716b3723e */ /* 0x000fe400000000ff */
[----:B------:R-:W-:Y:S02]  /*7540*/  F2FP.PACK_AB R180, R20, R21 ;  /* 0x0000001514b4723e */ /* 0x000fe400000000ff */
[----:B------:R-:W-:Y:S02]  /*7550*/  F2FP.PACK_AB R181, R10, R9 ;  /* 0x000000090ab5723e */ /* 0x000fe400000000ff */
[----:B------:R-:W-:-:S02]  /*7560*/  F2FP.PACK_AB R182, R14, R15 ;  /* 0x0000000f0eb6723e */ /* 0x000fc400000000ff */
[----:B------:R-:W-:Y:S01]  /*7570*/  F2FP.PACK_AB R183, R12, R11 ;  /* 0x0000000b0cb7723e */ /* 0x000fe200000000ff */
[C---:B------:R-:W-:Y:S08]  /*7580*/  HMMA.16816.F32 R120, R176.reuse, R132, R120 ;  /* 0x00000084b078723c */ /* 0x040ff00000001878 */
[C---:B------:R-:W-:Y:S08]  /*7590*/  HMMA.16816.F32 R128, R176.reuse, R134, R128 ;  /* 0x00000086b080723c */ /* 0x040ff00000001880 */
[C---:B------:R-:W-:Y:S08]  /*75a0*/  HMMA.16816.F32 R140, R176.reuse, R148, R140 ;  /* 0x00000094b08c723c */ /* 0x040ff0000000188c */
[C---:B------:R-:W-:Y:S08]  /*75b0*/  HMMA.16816.F32 R144, R176.reuse, R150, R144 ;  /* 0x00000096b090723c */ /* 0x040ff00000001890 */
[C---:B------:R-:W-:Y:S08]  /*75c0*/  HMMA.16816.F32 R156, R176.reuse, R164, R156 ;  /* 0x000000a4b09c723c */ /* 0x040ff0000000189c */
[----:B------:R-:W-:Y:S08]  /*75d0*/  HMMA.16816.F32 R160, R176, R166, R160 ;  /* 0x000000a6b0a0723c */ /* 0x000ff000000018a0 */
[C---:B------:R-:W-:Y:S08]  /*75e0*/  HMMA.16816.F32 R124, R180.reuse, R132, R64 ;  /* 0x00000084b47c723c */ /* 0x040ff00000001840 */
[C---:B------:R-:W-:Y:S08]  /*75f0*/  HMMA.16816.F32 R136, R180.reuse, R148, R52 ;  /* 0x00000094b488723c */ /* 0x040ff00000001834 */
[----:B------:R-:W-:Y:S08]  /*7600*/  HMMA.16816.F32 R152, R180, R164, R32 ;  /* 0x000000a4b498723c */ /* 0x000ff00000001820 */
[----:B------:R-:W-:Y:S08]  /*7610*/  HMMA.16816.F32 R172, R176, R16, R84 ;  /* 0x00000010b0ac723c */ /* 0x000ff00000001854 */
[C---:B------:R-:W-:Y:S08]  /*7620*/  HMMA.16816.F32 R132, R180.reuse, R134, R60 ;  /* 0x00000086b484723c */ /* 0x040ff0000000183c */
[C---:B------:R-:W-:Y:S08]  /*7630*/  HMMA.16816.F32 R148, R180.reuse, R150, R48 ;  /* 0x00000096b494723c */ /* 0x040ff00000001830 */
[C---:B------:R-:W-:Y:S08]  /*7640*/  HMMA.16816.F32 R164, R180.reuse, R166, R36 ;  /* 0x000000a6b4a4723c */ /* 0x040ff00000001824 */
[----:B------:R-:W-:Y:S08]  /*7650*/  HMMA.16816.F32 R168, R180, R16, R44 ;  /* 0x00000010b4a8723c */ /* 0x000ff0000000182c */
[-C--:B------:R-:W-:Y:S08]  /*7660*/  HMMA.16816.F32 R176, R176, R18.reuse, R76 ;  /* 0x00000012b0b0723c */ /* 0x080ff0000000184c */
[----:B------:R-:W-:Y:S01]  /*7670*/  HMMA.16816.F32 R180, R180, R18, R40 ;  /* 0x00000012b4b4723c */ /* 0x000fe20000001828 */
[----:B------:R-:W-:Y:S07]  /*7680*/  @!P2 BRA `(.L_x_2) ;  /* 0x000057700000a947 */ /* 0x000fee0003800000 */
[----:B---3-5:R-:W-:Y:S01]  /*7690*/  SHF.R.S32.HI R103, RZ, 0x1f, R92 ;  /* 0x0000001fff677819 */ /* 0x028fe2000001145c */
[----:B------:R-:W-:Y:S01]  /*76a0*/  IMAD.MOV.U32 R116, RZ, RZ, R72 ;  /* 0x000000ffff747224 */ /* 0x000fe200078e0048 */
[----:B------:R-:W-:Y:S01]  /*76b0*/  MOV R3, R73 ;  /* 0x0000004900037202 */ /* 0x000fe20000000f00 */
[----:B------:R-:W-:Y:S01]  /*76c0*/  IMAD.MOV.U32 R118, RZ, RZ, R2 ;  /* 0x000000ffff767224 */ /* 0x000fe200078e0002 */
[----:B------:R-:W-:Y:S01]  /*76d0*/  MOV R117, R71 ;  /* 0x0000004700757202 */ /* 0x000fe20000000f00 */
[C---:B------:R-:W-:Y:S01]  /*76e0*/  IMAD.SHL.U32 R242, R92.reuse, 0x2, RZ ;  /* 0x000000025cf27824 */ /* 0x040fe200078e00ff */
[----:B------:R-:W-:Y:S01]  /*76f0*/  SHF.L.U64.HI R243, R92, 0x1, R103 ;  /* 0x000000015cf37819 */ /* 0x000fe20000010267 */
[----:B------:R-:W-:-:S09]  /*7700*/  UIADD3 UR9, UR9, -0x2, URZ ;  /* 0xfffffffe09097890 */ /* 0x000fd2000fffe03f */
[----:B------:R-:W2:Y:S02]  /*7710*/  LDL R103, [R1+0x28] ;  /* 0x0000280001677983 */ /* 0x000ea40000100800 */
[----:B--2---:R-:W-:Y:S01]  /*7720*/  SHF.L.U32 R241, R103, 0x1, RZ ;  /* 0x0000000167f17819 */ /* 0x004fe200000006ff */
[----:B------:R-:W-:Y:S05]  /*7730*/  BRA `(.L_x_3) ;  /* 0x0000041000007947 */ /* 0x000fea0003800000 */
.L_x_5:
[----:B------:R-:W2:Y:S01]  /*7740*/  LDL R4, [R1+0x24] ;  /* 0x0000240001047983 */ /* 0x000ea20000100800 */
[----:B------:R-:W-:Y:S01]  /*7750*/  UIMAD UR4, UR9, 0x70, UR11 ;  /* 0x00000070090478a4 */ /* 0x000fe2000f8e020b */
[----:B------:R-:W-:Y:S05]  /*7760*/  IMAD.MOV.U32 R248, RZ, RZ, RZ ;  /* 0x000000fffff87224 */ /* 0x000fea00078e00ff */
[----:B------:R-:W-:Y:S05]  /*7770*/  IMAD.U32 R2, RZ, RZ, UR4 ;  /* 0x00000004ff027e24 */ /* 0x000fea000f8e00ff */
[----:B--2---:R-:W-:Y:S05]  /*7780*/  IADD3 R2, R2, -0x70, R4 ;  /* 0xffffff9002027810 */ /* 0x004fea0007ffe004 */
[----:B------:R-:W-:Y:S04]  /*7790*/  @P0 IMAD.HI.U32 R4, R2, c[0x0][0x2bc], RZ ;  /* 0x0000af0002040a27 */ /* 0x000fe800078e00ff */
[----:B------:R-:W-:Y:S01]  /*77a0*/  IMAD.MOV.U32 R0, RZ, RZ, R2 ;  /* 0x000000ffff007224 */ /* 0x000fe200078e0002 */
[----:B------:R-:W-:Y:S04]  /*77b0*/  @P0 SHF.R.U32.HI R0, RZ, c[0x0][0x2c0], R4 ;  /* 0x0000b000ff000a19 */ /* 0x000fe80000011604 */
[C---:B------:R-:W-:Y:S04]  /*77c0*/  @!P1 IADD3 R5, P2, R0.reuse, UR16, RZ ;  /* 0x0000001000059c10 */ /* 0x040fe8000ff5e0ff */
[----:B------:R-:W-:Y:S01]  /*77d0*/  @!P1 LEA.HI.X.SX32 R6, R0, UR14, 0x1, P2 ;  /* 0x0000000e00069c11 */ /* 0x000fe200090f0eff */
[----:B------:R-:W-:Y:S01]  /*77e0*/  IMAD.MOV R0, RZ, RZ, -R0 ;  /* 0x000000ffff007224 */ /* 0x000fe200078e0a00 */
[C---:B------:R-:W-:Y:S03]  /*77f0*/  @!P1 LEA R4, P2, R5.reuse, c[0x0][0x2a0], 0x2 ;  /* 0x0000a80005049a11 */ /* 0x040fe600078410ff */
[----:B------:R-:W-:Y:S01]  /*7800*/  IMAD R7, R0, c[0x0][0x2b8], R2 ;  /* 0x0000ae0000077a24 */ /* 0x000fe200078e0202 */
[----:B------:R-:W-:Y:S04]  /*7810*/  @!P1 LEA.HI.X R5, R5, c[0x0][0x2a4], R6, 0x2, P2 ;  /* 0x0000a90005059a11 */ /* 0x000fe800010f1406 */
[----:B------:R-:W-:Y:S01]  /*7820*/  STL [R1+0x10], R7 ;  /* 0x0000100701007387 */ /* 0x000fe20000100800 */
[----:B------:R-:W-:Y:S03]  /*7830*/  SHF.R.S32.HI R0, RZ, 0x1f, R7 ;  /* 0x0000001fff007819 */ /* 0x000fe60000011407 */
[----:B------:R1:W2:Y:S02]  /*7840*/  @!P1 LDG.E R248, [R4.64] ;  /* 0x0000000c04f89981 */ /* 0x0002a4000c1e1900 */
[----:B------:R-:W-:Y:S04]  /*7850*/  IMAD R0, R0, c[0x0][0x1e0], RZ ;  /* 0x0000780000007a24 */ /* 0x000fe800078e02ff */
[C---:B------:R-:W-:Y:S02]  /*7860*/  IMAD R0, R7.reuse, c[0x0][0x1e4], R0 ;  /* 0x0000790007007a24 */ /* 0x040fe400078e0200 */
[----:B-1----:R-:W-:Y:S04]  /*7870*/  IMAD.WIDE.U32 R4, R7, c[0x0][0x1e0], RZ ;  /* 0x0000780007047a25 */ /* 0x002fe800078e00ff */
[----:B------:R-:W-:Y:S01]  /*7880*/  IMAD.IADD R5, R5, 0x1, R0 ;  /* 0x0000000105057824 */ /* 0x000fe200078e0200 */
[----:B--2---:R-:W-:Y:S03]  /*7890*/  SHF.R.S32.HI R2, RZ, 0x1f, R248 ;  /* 0x0000001fff027819 */ /* 0x004fe600000114f8 */
[----:B------:R-:W-:Y:S04]  /*78a0*/  IMAD.WIDE.U32 R4, R248, c[0x0][0x1f0], R4 ;  /* 0x00007c00f8047a25 */ /* 0x000fe800078e0004 */
[----:B------:R-:W-:Y:S01]  /*78b0*/  IMAD R2, R2, c[0x0][0x1f0], RZ ;  /* 0x00007c0002027a24 */ /* 0x000fe200078e02ff */
[----:B------:R-:W-:Y:S03]  /*78c0*/  IADD3 R0, P4, R4, UR20, RZ ;  /* 0x0000001404007c10 */ /* 0x000fe6000ff9e0ff */
[----:B------:R-:W-:Y:S01]  /*78d0*/  IMAD R4, R248, c[0x0][0x1f4], R2 ;  /* 0x00007d00f8047a24 */ /* 0x000fe200078e0202 */
[C---:B------:R-:W-:Y:S04]  /*78e0*/  LEA R2, P2, R0.reuse, c[0x0][0x1c8], 0x1 ;  /* 0x0000720000027a11 */ /* 0x040fe800078408ff */
[----:B------:R-:W-:Y:S01]  /*78f0*/  IADD3.X R4, R5, UR15, R4, P4, !PT ;  /* 0x0000000f05047c10 */ /* 0x000fe2000a7fe404 */
[----:B------:R-:W1:Y:S03]  /*7900*/  SHFL.IDX PT, R6, R2, RZ, 0x181f ;  /* 0x00181fff02067589 */ /* 0x000e6600000e0000 */
[----:B------:R-:W-:Y:S01]  /*7910*/  LEA.HI.X R0, R0, c[0x0][0x1cc], R4, 0x1, P2 ;  /* 0x0000730000007a11 */ /* 0x000fe200010f0c04 */
[----:B------:R-:W-:Y:S04]  /*7920*/  SHFL.IDX PT, R12, R2, 0x2, 0x181f ;  /* 0x00581f00020c7f89 */ /* 0x000fe800000e0000 */
[----:B------:R-:W2:Y:S04]  /*7930*/  SHFL.IDX PT, R7, R0, RZ, 0x181f ;  /* 0x00181fff00077589 */ /* 0x000ea800000e0000 */
[----:B------:R-:W3:Y:S04]  /*7940*/  SHFL.IDX PT, R4, R2, 0x1, 0x181f ;  /* 0x00381f0002047f89 */ /* 0x000ee800000e0000 */
[----:B------:R-:W4:Y:S04]  /*7950*/  SHFL.IDX PT, R5, R0, 0x1, 0x181f ;  /* 0x00381f0000057f89 */ /* 0x000f2800000e0000 */
[----:B------:R-:W5:Y:S04]  /*7960*/  SHFL.IDX PT, R10, R2, 0x3, 0x181f ;  /* 0x00781f00020a7f89 */ /* 0x000f6800000e0000 */
[----:B------:R-:W5:Y:S01]  /*7970*/  SHFL.IDX PT, R9, R0, 0x2, 0x181f ;  /* 0x00581f0000097f89 */ /* 0x000f6200000e0000 */
[-C--:B-1----:R-:W-:Y:S03]  /*7980*/  IADD3 R6, P4, R6, R242.reuse, RZ ;  /* 0x000000f206067210 */ /* 0x082fe60007f9e0ff */
[----:B------:R-:W1:Y:S04]  /*7990*/  SHFL.IDX PT, R8, R2, 0x4, 0x181f ;  /* 0x00981f0002087f89 */ /* 0x000e6800000e0000 */
[----:B------:R-:W1:Y:S01]  /*79a0*/  SHFL.IDX PT, R11, R2, 0x5, 0x181f ;  /* 0x00b81f00020b7f89 */ /* 0x000e6200000e0000 */
[--C-:B--2---:R-:W-:Y:S03]  /*79b0*/  IMAD.X R7, R7, 0x1, R243.reuse, P4 ;  /* 0x0000000107077824 */ /* 0x104fe600020e06f3 */
[----:B------:R-:W2:Y:S01]  /*79c0*/  SHFL.IDX PT, R16, R0, 0x3, 0x181f ;  /* 0x00781f0000107f89 */ /* 0x000ea200000e0000 */
[-C--:B---3--:R-:W-:Y:S03]  /*79d0*/  IADD3 R4, P2, R4, R242.reuse, RZ ;  /* 0x000000f204047210 */ /* 0x088fe60007f5e0ff */
[----:B------:R3:W-:Y:S01]  /*79e0*/  LDGSTS.E.BYPASS.LTC128B.128 [R241+0x3900], [R6.64], !P3 ;  /* 0x0390000006f17fae */ /* 0x0007e2000d901d4c */
[-C--:B----4-:R-:W-:Y:S02]  /*79f0*/  IADD3.X R5, R5, R243.reuse, RZ, P2, !PT ;  /* 0x000000f305057210 */ /* 0x090fe400017fe4ff */
[-C--:B------:R-:W-:Y:S01]  /*7a00*/  IADD3 R12, P2, R12, R242.reuse, RZ ;  /* 0x000000f20c0c7210 */ /* 0x080fe20007f5e0ff */
[----:B------:R-:W4:Y:S01]  /*7a10*/  SHFL.IDX PT, R15, R0, 0x4, 0x181f ;  /* 0x00981f00000f7f89 */ /* 0x000f2200000e0000 */
[-C--:B-----5:R-:W-:Y:S03]  /*7a20*/  IADD3 R10, P6, R10, R242.reuse, RZ ;  /* 0x000000f20a0a7210 */ /* 0x0a0fe60007fde0ff */
[----:B------:R5:W-:Y:S01]  /*7a30*/  LDGSTS.E.BYPASS.LTC128B.128 [R241+0x4100], [R4.64], !P3 ;  /* 0x0410000004f17fae */ /* 0x000be2000d901d4c */
[--C-:B------:R-:W-:Y:S03]  /*7a40*/  IMAD.X R13, R9, 0x1, R243.reuse, P2 ;  /* 0x00000001090d7824 */ /* 0x100fe600010e06f3 */
[----:B------:R-:W5:Y:S01]  /*7a50*/  SHFL.IDX PT, R2, R2, 0x6, 0x181f ;  /* 0x00d81f0002027f89 */ /* 0x000f6200000e0000 */
[-C--:B-1----:R-:W-:Y:S03]  /*7a60*/  IADD3 R8, P5, R8, R242.reuse, RZ ;  /* 0x000000f208087210 */ /* 0x082fe60007fbe0ff */
[----:B------:R-:W1:Y:S04]  /*7a70*/  SHFL.IDX PT, R14, R0, 0x5, 0x181f ;  /* 0x00b81f00000e7f89 */ /* 0x000e6800000e0000 */
[----:B------:R-:W1:Y:S04]  /*7a80*/  SHFL.IDX PT, R0, R0, 0x6, 0x181f ;  /* 0x00d81f0000007f89 */ /* 0x000e6800000e0000 */
[----:B------:R1:W-:Y:S01]  /*7a90*/  LDGSTS.E.BYPASS.LTC128B.128 [R241+0x4900], [R12.64], !P3 ;  /* 0x049000000cf17fae */ /* 0x0003e2000d901d4c */
[-C--:B---3--:R-:W-:Y:S01]  /*7aa0*/  IADD3 R6, P4, R11, R242.reuse, RZ ;  /* 0x000000f20b067210 */ /* 0x088fe20007f9e0ff */
[--C-:B--2---:R-:W-:Y:S02]  /*7ab0*/  IMAD.X R11, R16, 0x1, R243.reuse, P6 ;  /* 0x00000001100b7824 */ /* 0x104fe400030e06f3 */
[--C-:B----4-:R-:W-:Y:S03]  /*7ac0*/  IMAD.X R9, R15, 0x1, R243.reuse, P5 ;  /* 0x000000010f097824 */ /* 0x110fe600028e06f3 */
[----:B------:R2:W-:Y:S01]  /*7ad0*/  LDGSTS.E.BYPASS.LTC128B.128 [R241+0x5100], [R10.64], !P3 ;  /* 0x051000000af17fae */ /* 0x0005e2000d901d4c */
[----:B-----5:R-:W-:Y:S03]  /*7ae0*/  IADD3 R4, P2, R2, R242, RZ ;  /* 0x000000f202047210 */ /* 0x020fe60007f5e0ff */
[----:B------:R2:W-:Y:S01]  /*7af0*/  LDGSTS.E.BYPASS.LTC128B.128 [R241+0x5900], [R8.64], !P3 ;  /* 0x0590000008f17fae */ /* 0x0005e2000d901d4c */
[----:B-1----:R-:W-:Y:S01]  /*7b00*/  IADD3.X R7, R14, R243, RZ, P4, !PT ;  /* 0x000000f30e077210 */ /* 0x002fe200027fe4ff */
[----:B------:R-:W-:Y:S04]  /*7b10*/  IMAD.X R5, R0, 0x1, R243, P2 ;  /* 0x0000000100057824 */ /* 0x000fe800010e06f3 */
[----:B------:R2:W-:Y:S04]  /*7b20*/  LDGSTS.E.BYPASS.LTC128B.128 [R241+0x6100], [R6.64], !P3 ;  /* 0x0610000006f17fae */ /* 0x0005e8000d901d4c */
[----:B------:R2:W-:Y:S01]  /*7b30*/  LDGSTS.E.BYPASS.LTC128B.128 [R241+0x6900], [R4.64], !P3 ;  /* 0x0690000004f17fae */ /* 0x0005e2000d901d4c */
[----:B------:R-:W-:-:S05]  /*7b40*/  BRA `(.L_x_4) ;  /* 0x00001b1000007947 */ /* 0x000fca0003800000 */
.L_x_3:
[----:B------:R-:W2:Y:S01]  /*7b50*/  LDL R2, [R1+0x10] ;  /* 0x0000100001027983 */ /* 0x000ea20000100800 */
[----:B------:R-:W-:Y:S04]  /*7b60*/  DEPBAR.LE SB0, 0x0 ;  /* 0x000080000000791a */ /* 0x000fe80000000000 */
[----:B------:R-:W-:Y:S01]  /*7b70*/  BAR.SYNC.DEFER_BLOCKING 0x0 ;  /* 0x0000000000007b1d */ /* 0x000fe20000010000 */
[----:B------:R-:W-:Y:S07]  /*7b80*/  UISETP.GE.AND UP0, UPT, UR9, 0x1, UPT ;  /* 0x000000010900788c */ /* 0x000fee000bf06270 */
[----:B------:R-:W-:Y:S08]  /*7b90*/  LDSM.16.M88.4 R112, [R230+0x7100] ;  /* 0x00710000e670783b */ /* 0x000ff00000000200 */
[----:B------:R-:W1:Y:S08]  /*7ba0*/  LDSM.16.M88.4 R16, [R119+0x3900] ;  /* 0x003900007710783b */ /* 0x000e700000000200 */
[----:B------:R-:W3:Y:S08]  /*7bb0*/  LDSM.16.M88.4 R108, [R230+0x9100] ;  /* 0x00910000e66c783b */ /* 0x000ef00000000200 */
[----:B------:R-:W4:Y:S08]  /*7bc0*/  LDSM.16.M88.4 R32, [R119+0x4100] ;  /* 0x004100007720783b */ /* 0x000f300000000200 */
[----:B------:R-:W5:Y:S08]  /*7bd0*/  LDSM.16.M88.4 R48, [R119+0x4900] ;  /* 0x004900007730783b */ /* 0x000f700000000200 */
[----:B------:R-:W1:Y:S08]  /*7be0*/  LDSM.16.M88.4 R64, [R119+0x5100] ;  /* 0x005100007740783b */ /* 0x000e700000000200 */
[----:B------:R-:W1:Y:S08]  /*7bf0*/  LDSM.16.M88.4 R80, [R119+0x5900] ;  /* 0x005900007750783b */ /* 0x000e700000000200 */
[----:B------:R-:W-:Y:S08]  /*7c00*/  LDSM.16.M88.4 R96, [R119+0x6100] ;  /* 0x006100007760783b */ /* 0x000ff00000000200 */
[----:B------:R-:W-:Y:S08]  /*7c10*/  LDSM.16.M88.4 R184, [R119+0x6900] ;  /* 0x0069000077b8783b */ /* 0x000ff00000000200 */
[----:B------:R-:W-:Y:S08]  /*7c20*/  LDSM.16.M88.4 R188, [R233+0x7100] ;  /* 0x00710000e9bc783b */ /* 0x000ff00000000200 */
[----:B------:R-:W-:Y:S08]  /*7c30*/  LDSM.16.M88.4 R192, [R234] ;  /* 0x00000000eac0783b */ /* 0x000ff00000000200 */
[----:B------:R-:W-:Y:S08]  /*7c40*/  LDSM.16.M88.4 R196, [R233+0x9100] ;  /* 0x00910000e9c4783b */ /* 0x000ff00000000200 */
[----:B------:R-:W-:Y:S08]  /*7c50*/  LDSM.16.M88.4 R200, [R240] ;  /* 0x00000000f0c8783b */ /* 0x000ff00000000200 */
[----:B------:R-:W-:Y:S08]  /*7c60*/  LDSM.16.M88.4 R204, [R239] ;  /* 0x00000000efcc783b */ /* 0x000ff00000000200 */
[----:B------:R-:W-:Y:S08]  /*7c70*/  LDSM.16.M88.4 R208, [R238] ;  /* 0x00000000eed0783b */ /* 0x000ff00000000200 */
[----:B------:R-:W-:Y:S08]  /*7c80*/  LDSM.16.M88.4 R212, [R237] ;  /* 0x00000000edd4783b */ /* 0x000ff00000000200 */
[----:B------:R-:W-:Y:S08]  /*7c90*/  LDSM.16.M88.4 R216, [R236] ;  /* 0x00000000ecd8783b */ /* 0x000ff00000000200 */
[----:B------:R-:W-:Y:S01]  /*7ca0*/  LDSM.16.M88.4 R220, [R235] ;  /* 0x00000000ebdc783b */ /* 0x000fe20000000200 */
[----:B--2---:R-:W-:Y:S01]  /*7cb0*/  IMAD.WIDE.U32 R52, R2, c[0x0][0x208], RZ ;  /* 0x0000820002347a25 */ /* 0x004fe200078e00ff */
[-C--:B-1----:R-:W-:Y:S03]  /*7cc0*/  HMMA.16816.F32 R4, R112, R16.reuse, RZ ;  /* 0x000000107004723c */ /* 0x082fe600000018ff */
[----:B------:R-:W-:Y:S05]  /*7cd0*/  SHF.R.S32.HI R0, RZ, 0x1f, R2 ;  /* 0x0000001fff007819 */ /* 0x000fea0000011402 */
[C---:B---3--:R-:W-:Y:S04]  /*7ce0*/  HMMA.16816.F32 R8, R108.reuse, R16, RZ ;  /* 0x000000106c08723c */ /* 0x048fe800000018ff */
[----:B------:R-:W-:Y:S04]  /*7cf0*/  IMAD R0, R0, c[0x0][0x208], RZ ;  /* 0x0000820000007a24 */ /* 0x000fe800078e02ff */
[-C--:B------:R-:W-:Y:S01]  /*7d00*/  HMMA.16816.F32 R12, R108, R18.reuse, RZ ;  /* 0x000000126c0c723c */ /* 0x080fe200000018ff */
[----:B------:R-:W-:Y:S05]  /*7d10*/  IMAD R0, R2, c[0x0][0x20c], R0 ;  /* 0x0000830002007a24 */ /* 0x000fea00078e0200 */
[----:B------:R-:W-:Y:S02]  /*7d20*/  IADD3 R53, R53, R0, RZ ;  /* 0x0000000035357210 */ /* 0x000fe40007ffe0ff */
[C---:B------:R-:W-:Y:S04]  /*7d30*/  HMMA.16816.F32 R16, R112.reuse, R18, RZ ;  /* 0x000000127010723c */ /* 0x040fe800000018ff */
[----:B------:R-:W-:Y:S01]  /*7d40*/  IMAD.WIDE.U32 R60, R248, c[0x0][0x218], R52 ;  /* 0x00008600f83c7a25 */ /* 0x000fe200078e0034 */
[----:B------:R-:W-:Y:S03]  /*7d50*/  SHF.R.S32.HI R0, RZ, 0x1f, R248 ;  /* 0x0000001fff007819 */ /* 0x000fe600000114f8 */
[-C--:B----4-:R-:W-:Y:S01]  /*7d60*/  HMMA.16816.F32 R20, R112, R32.reuse, RZ ;  /* 0x000000207014723c */ /* 0x090fe200000018ff */
[----:B------:R-:W-:Y:S03]  /*7d70*/  IADD3 R2, P2, R60, UR22, RZ ;  /* 0x000000163c027c10 */ /* 0x000fe6000ff5e0ff */
[----:B------:R-:W-:Y:S04]  /*7d80*/  IMAD R0, R0, c[0x0][0x218], RZ ;  /* 0x0000860000007a24 */ /* 0x000fe800078e02ff */
[C---:B------:R-:W-:Y:S04]  /*7d90*/  HMMA.16816.F32 R24, R108.reuse, R32, RZ ;  /* 0x000000206c18723c */ /* 0x040fe800000018ff */
[----:B------:R-:W-:Y:S04]  /*7da0*/  IMAD R0, R248, c[0x0][0x21c], R0 ;  /* 0x00008700f8007a24 */ /* 0x000fe800078e0200 */
[-C--:B------:R-:W-:Y:S08]  /*7db0*/  HMMA.16816.F32 R28, R108, R34.reuse, RZ ;  /* 0x000000226c1c723c */ /* 0x080ff000000018ff */
[C---:B------:R-:W-:Y:S08]  /*7dc0*/  HMMA.16816.F32 R32, R112.reuse, R34, RZ ;  /* 0x000000227020723c */ /* 0x040ff000000018ff */
[-C--:B-----5:R-:W-:Y:S08]  /*7dd0*/  HMMA.16816.F32 R36, R112, R48.reuse, RZ ;  /* 0x000000307024723c */ /* 0x0a0ff000000018ff */
[C---:B------:R-:W-:Y:S08]  /*7de0*/  HMMA.16816.F32 R40, R108.reuse, R48, RZ ;  /* 0x000000306c28723c */ /* 0x040ff000000018ff */
[-C--:B------:R-:W-:Y:S08]  /*7df0*/  HMMA.16816.F32 R44, R108, R50.reuse, RZ ;  /* 0x000000326c2c723c */ /* 0x080ff000000018ff */
[C---:B------:R-:W-:Y:S08]  /*7e00*/  HMMA.16816.F32 R48, R112.reuse, R50, RZ ;  /* 0x000000327030723c */ /* 0x040ff000000018ff */
[-C--:B------:R-:W-:Y:S08]  /*7e10*/  HMMA.16816.F32 R52, R112, R64.reuse, RZ ;  /* 0x000000407034723c */ /* 0x080ff000000018ff */
[C---:B------:R-:W-:Y:S07]  /*7e20*/  HMMA.16816.F32 R56, R108.reuse, R64, RZ ;  /* 0x000000406c38723c */ /* 0x040fee00000018ff */
[----:B------:R-:W-:Y:S02]  /*7e30*/  IADD3.X R64, R61, UR5, R0, P2, !PT ;  /* 0x000000053d407c10 */ /* 0x000fe400097fe400 */
[C---:B------:R-:W-:Y:S01]  /*7e40*/  LEA R0, P2, R2.reuse, c[0x0][0x1f8], 0x1 ;  /* 0x00007e0002007a11 */ /* 0x040fe200078408ff */
[-C--:B------:R-:W-:Y:S03]  /*7e50*/  HMMA.16816.F32 R60, R108, R66.reuse, RZ ;  /* 0x000000426c3c723c */ /* 0x080fe600000018ff */
[----:B------:R-:W-:Y:S01]  /*7e60*/  LEA.HI.X R2, R2, c[0x0][0x1fc], R64, 0x1, P2 ;  /* 0x00007f0002027a11 */ /* 0x000fe200010f0c40 */
[----:B------:R-:W1:Y:S04]  /*7e70*/  SHFL.IDX PT, R84, R0, RZ, 0x181f ;  /* 0x00181fff00547589 */ /* 0x000e6800000e0000 */
[C---:B------:R-:W-:Y:S04]  /*7e80*/  HMMA.16816.F32 R64, R112.reuse, R66, RZ ;  /* 0x000000427040723c */ /* 0x040fe800000018ff */
[----:B------:R-:W2:Y:S04]  /*7e90*/  SHFL.IDX PT, R85, R2, RZ, 0x181f ;  /* 0x00181fff02557589 */ /* 0x000ea800000e0000 */
[-C--:B------:R-:W-:Y:S04]  /*7ea0*/  HMMA.16816.F32 R68, R112, R80.reuse, RZ ;  /* 0x000000507044723c */ /* 0x080fe800000018ff */
[----:B------:R-:W3:Y:S04]  /*7eb0*/  SHFL.IDX PT, R88, R0, 0x1, 0x181f ;  /* 0x00381f0000587f89 */ /* 0x000ee800000e0000 */
[C---:B------:R-:W-:Y:S04]  /*7ec0*/  HMMA.16816.F32 R72, R108.reuse, R80, RZ ;  /* 0x000000506c48723c */ /* 0x040fe800000018ff */
[-C--:B-1----:R-:W-:Y:S01]  /*7ed0*/  IADD3 R84, P2, R84, R242.reuse, RZ ;  /* 0x000000f254547210 */ /* 0x082fe20007f5e0ff */
[----:B------:R-:W1:Y:S03]  /*7ee0*/  SHFL.IDX PT, R89, R2, 0x1, 0x181f ;  /* 0x00381f0002597f89 */ /* 0x000e6600000e0000 */
[-C--:B------:R-:W-:Y:S01]  /*7ef0*/  HMMA.16816.F32 R76, R108, R82.reuse, RZ ;  /* 0x000000526c4c723c */ /* 0x080fe200000018ff */
[-C--:B--2---:R-:W-:Y:S04]  /*7f00*/  IADD3.X R85, R85, R243.reuse, RZ, P2, !PT ;  /* 0x000000f355557210 */ /* 0x084fe800017fe4ff */
[----:B------:R-:W2:Y:S03]  /*7f10*/  SHFL.IDX PT, R94, R0, 0x2, 0x181f ;  /* 0x00581f00005e7f89 */ /* 0x000ea600000e0000 */
[C---:B------:R-:W-:Y:S04]  /*7f20*/  HMMA.16816.F32 R80, R112.reuse, R82, RZ ;  /* 0x000000527050723c */ /* 0x040fe800000018ff */
[-C--:B---3--:R-:W-:Y:S01]  /*7f30*/  IADD3 R88, P5, R88, R242.reuse, RZ ;  /* 0x000000f258587210 */ /* 0x088fe20007fbe0ff */
[----:B------:R3:W-:Y:S03]  /*7f40*/  LDGSTS.E.BYPASS.LTC128B.128 [R241+0x100], [R84.64], !P3 ;  /* 0x0010000054f17fae */ /* 0x0007e6000d901d4c */
[-C--:B-1----:R-:W-:Y:S05]  /*7f50*/  IADD3.X R89, R89, R243.reuse, RZ, P5, !PT ;  /* 0x000000f359597210 */ /* 0x082fea0002ffe4ff */
[----:B------:R-:W1:Y:S01]  /*7f60*/  SHFL.IDX PT, R92, R0, 0x3, 0x181f ;  /* 0x00781f00005c7f89 */ /* 0x000e6200000e0000 */
[-C--:B--2---:R-:W-:Y:S07]  /*7f70*/  IADD3 R94, P4, R94, R242.reuse, RZ ;  /* 0x000000f25e5e7210 */ /* 0x084fee0007f9e0ff */
[----:B------:R2:W-:Y:S08]  /*7f80*/  LDGSTS.E.BYPASS.LTC128B.128 [R241+0x900], [R88.64], !P3 ;  /* 0x0090000058f17fae */ /* 0x0005f0000d901d4c */
[----:B------:R-:W4:Y:S01]  /*7f90*/  SHFL.IDX PT, R91, R2, 0x2, 0x181f ;  /* 0x00581f00025b7f89 */ /* 0x000f2200000e0000 */
[-C--:B---3--:R-:W-:Y:S01]  /*7fa0*/  HMMA.16816.F32 R84, R112, R96.reuse, RZ ;  /* 0x000000607054723c */ /* 0x088fe200000018ff */
[-C--:B-1----:R-:W-:Y:S06]  /*7fb0*/  IADD3 R92, P2, R92, R242.reuse, RZ ;  /* 0x000000f25c5c7210 */ /* 0x082fec0007f5e0ff */
[----:B------:R-:W1:Y:S08]  /*7fc0*/  SHFL.IDX PT, R90, R2, 0x3, 0x181f ;  /* 0x00781f00025a7f89 */ /* 0x000e7000000e0000 */
[----:B------:R-:W3:Y:S01]  /*7fd0*/  SHFL.IDX PT, R100, R0, 0x4, 0x181f ;  /* 0x00981f0000647f89 */ /* 0x000ee200000e0000 */
[-C--:B----4-:R-:W-:Y:S07]  /*7fe0*/  IADD3.X R95, R91, R243.reuse, RZ, P4, !PT ;  /* 0x000000f35b5f7210 */ /* 0x090fee00027fe4ff */
[----:B------:R-:W4:Y:S08]  /*7ff0*/  SHFL.IDX PT, R103, R2, 0x4, 0x181f ;  /* 0x00981f0002677f89 */ /* 0x000f3000000e0000 */
[----:B------:R5:W-:Y:S01]  /*8000*/  LDGSTS.E.BYPASS.LTC128B.128 [R241+0x1100], [R94.64], !P3 ;  /* 0x011000005ef17fae */ /* 0x000be2000d901d4c */
[-C--:B-1----:R-:W-:Y:S02]  /*8010*/  IADD3.X R93, R90, R243.reuse, RZ, P2, !PT ;  /* 0x000000f35a5d7210 */ /* 0x082fe400017fe4ff */
[C---:B--2---:R-:W-:Y:S05]  /*8020*/  HMMA.16816.F32 R88, R108.reuse, R96, RZ ;  /* 0x000000606c58723c */ /* 0x044fea00000018ff */
[----:B------:R5:W-:Y:S02]  /*8030*/  LDGSTS.E.BYPASS.LTC128B.128 [R241+0x1900], [R92.64], !P3 ;  /* 0x019000005cf17fae */ /* 0x000be4000d901d4c */
[-C--:B---3--:R-:W-:Y:S05]  /*8040*/  IADD3 R96, P5, R100, R242.reuse, RZ ;  /* 0x000000f264607210 */ /* 0x088fea0007fbe0ff */
[-C--:B----4-:R-:W-:Y:S01]  /*8050*/  IADD3.X R97, R103, R243.reuse, RZ, P5, !PT ;  /* 0x000000f367617210 */ /* 0x090fe20002ffe4ff */
[----:B------:R-:W1:Y:S08]  /*8060*/  SHFL.IDX PT, R102, R0, 0x5, 0x181f ;  /* 0x00b81f0000667f89 */ /* 0x000e7000000e0000 */
[----:B------:R2:W-:Y:S08]  /*8070*/  LDGSTS.E.BYPASS.LTC128B.128 [R241+0x2100], [R96.64], !P3 ;  /* 0x0210000060f17fae */ /* 0x0005f0000d901d4c */
[----:B------:R-:W3:Y:S01]  /*8080*/  SHFL.IDX PT, R101, R2, 0x5, 0x181f ;  /* 0x00b81f0002657f89 */ /* 0x000ee200000e0000 */
[-C--:B-----5:R-:W-:Y:S01]  /*8090*/  HMMA.16816.F32 R92, R108, R98.reuse, RZ ;  /* 0x000000626c5c723c */ /* 0x0a0fe200000018ff */
[-C--:B-1----:R-:W-:Y:S06]  /*80a0*/  IADD3 R102, P4, R102, R242.reuse, RZ ;  /* 0x000000f266667210 */ /* 0x082fec0007f9e0ff */
[----:B------:R-:W1:Y:S08]  /*80b0*/  SHFL.IDX PT, R0, R0, 0x6, 0x181f ;  /* 0x00d81f0000007f89 */ /* 0x000e7000000e0000 */
[----:B------:R-:W4:Y:S01]  /*80c0*/  SHFL.IDX PT, R2, R2, 0x6, 0x181f ;  /* 0x00d81f0002027f89 */ /* 0x000f2200000e0000 */
[C---:B--2---:R-:W-:Y:S02]  /*80d0*/  HMMA.16816.F32 R96, R112.reuse, R98, RZ ;  /* 0x000000627060723c */ /* 0x044fe400000018ff */
[-C--:B---3--:R-:W-:Y:S05]  /*80e0*/  IADD3.X R103, R101, R243.reuse, RZ, P4, !PT ;  /* 0x000000f365677210 */ /* 0x088fea00027fe4ff */
[----:B------:R2:W-:Y:S01]  /*80f0*/  LDGSTS.E.BYPASS.LTC128B.128 [R241+0x2900], [R102.64], !P3 ;  /* 0x0290000066f17fae */ /* 0x0005e2000d901d4c */
[----:B-1----:R-:W-:Y:S04]  /*8100*/  IADD3 R100, P2, R0, R242, RZ ;  /* 0x000000f200647210 */ /* 0x002fe80007f5e0ff */
[----:B----4-:R-:W-:Y:S02]  /*8110*/  IADD3.X R101, R2, R243, RZ, P2, !PT ;  /* 0x000000f302657210 */ /* 0x010fe400017fe4ff */
[----:B------:R-:W-:Y:S03]  /*8120*/  PLOP3.LUT P2, PT, PT, PT, UP0, 0x80, 0x0 ;  /* 0x000000000000781c */ /* 0x000fe60003f4f008 */
[----:B------:R2:W-:Y:S08]  /*8130*/  LDGSTS.E.BYPASS.LTC128B.128 [R241+0x3100], [R100.64], !P3 ;  /* 0x0310000064f17fae */ /* 0x0005f0000d901d4c */
[----:B------:R-:W0:Y:S01]  /*8140*/  LDGDEPBAR ;  /* 0x00000000000079af */ /* 0x000e220000000000 */
[-C--:B--2---:R-:W-:Y:S08]  /*8150*/  HMMA.16816.F32 R100, R112, R184.reuse, RZ ;  /* 0x000000b87064723c */ /* 0x084ff000000018ff */
[C---:B------:R-:W-:Y:S08]  /*8160*/  HMMA.16816.F32 R104, R108.reuse, R184, RZ ;  /* 0x000000b86c68723c */ /* 0x040ff000000018ff */
[-C--:B------:R-:W-:Y:S08]  /*8170*/  HMMA.16816.F32 R108, R108, R186.reuse, RZ ;  /* 0x000000ba6c6c723c */ /* 0x080ff000000018ff */
[----:B------:R-:W-:Y:S01]  /*8180*/  HMMA.16816.F32 R112, R112, R186, RZ ;  /* 0x000000ba7070723c */ /* 0x000fe200000018ff */
[----:B------:R-:W-:Y:S07]  /*8190*/  LDSM.16.M88.4 R184, [R231+0x7100] ;  /* 0x00710000e7b8783b */ /* 0x000fee0000000200 */
[-C--:B------:R-:W-:Y:S08]  /*81a0*/  HMMA.16816.F32 R4, R188, R192.reuse, R4 ;  /* 0x000000c0bc04723c */ /* 0x080ff00000001804 */
[C---:B------:R-:W-:Y:S08]  /*81b0*/  HMMA.16816.F32 R8, R196.reuse, R192, R8 ;  /* 0x000000c0c408723c */ /* 0x040ff00000001808 */
[-C--:B------:R-:W-:Y:S08]  /*81c0*/  HMMA.16816.F32 R12, R196, R194.reuse, R12 ;  /* 0x000000c2c40c723c */ /* 0x080ff0000000180c */
[C---:B------:R-:W-:Y:S01]  /*81d0*/  HMMA.16816.F32 R16, R188.reuse, R194, R16 ;  /* 0x000000c2bc10723c */ /* 0x040fe20000001810 */
[----:B------:R-:W1:Y:S07]  /*81e0*/  LDSM.16.M88.4 R192, [R229+0x3900] ;  /* 0x00390000e5c0783b */ /* 0x000e6e0000000200 */
[-C--:B------:R-:W-:Y:S08]  /*81f0*/  HMMA.16816.F32 R20, R188, R200.reuse, R20 ;  /* 0x000000c8bc14723c */ /* 0x080ff00000001814 */
[C---:B------:R-:W-:Y:S08]  /*8200*/  HMMA.16816.F32 R24, R196.reuse, R200, R24 ;  /* 0x000000c8c418723c */ /* 0x040ff00000001818 */
[-C--:B------:R-:W-:Y:S08]  /*8210*/  HMMA.16816.F32 R28, R196, R202.reuse, R28 ;  /* 0x000000cac41c723c */ /* 0x080ff0000000181c */
[C---:B------:R-:W-:Y:S01]  /*8220*/  HMMA.16816.F32 R32, R188.reuse, R202, R32 ;  /* 0x000000cabc20723c */ /* 0x040fe20000001820 */
[----:B------:R-:W2:Y:S07]  /*8230*/  LDSM.16.M88.4 R200, [R231+0x9100] ;  /* 0x00910000e7c8783b */ /* 0x000eae0000000200 */
[-C--:B------:R-:W-:Y:S08]  /*8240*/  HMMA.16816.F32 R36, R188, R204.reuse, R36 ;  /* 0x000000ccbc24723c */ /* 0x080ff00000001824 */
[C---:B------:R-:W-:Y:S08]  /*8250*/  HMMA.16816.F32 R40, R196.reuse, R204, R40 ;  /* 0x000000ccc428723c */ /* 0x040ff00000001828 */
[-C--:B------:R-:W-:Y:S08]  /*8260*/  HMMA.16816.F32 R44, R196, R206.reuse, R44 ;  /* 0x000000cec42c723c */ /* 0x080ff0000000182c */
[C---:B------:R-:W-:Y:S01]  /*8270*/  HMMA.16816.F32 R48, R188.reuse, R206, R48 ;  /* 0x000000cebc30723c */ /* 0x040fe20000001830 */
[----:B------:R-:W3:Y:S07]  /*8280*/  LDSM.16.M88.4 R204, [R229+0x4100] ;  /* 0x00410000e5cc783b */ /* 0x000eee0000000200 */
[-C--:B------:R-:W-:Y:S08]  /*8290*/  HMMA.16816.F32 R52, R188, R208.reuse, R52 ;  /* 0x000000d0bc34723c */ /* 0x080ff00000001834 */
[C---:B------:R-:W-:Y:S08]  /*82a0*/  HMMA.16816.F32 R56, R196.reuse, R208, R56 ;  /* 0x000000d0c438723c */ /* 0x040ff00000001838 */
[-C--:B------:R-:W-:Y:S08]  /*82b0*/  HMMA.16816.F32 R60, R196, R210.reuse, R60 ;  /* 0x000000d2c43c723c */ /* 0x080ff0000000183c */
[C---:B------:R-:W-:Y:S01]  /*82c0*/  HMMA.16816.F32 R64, R188.reuse, R210, R64 ;  /* 0x000000d2bc40723c */ /* 0x040fe20000001840 */
[----:B------:R-:W-:Y:S07]  /*82d0*/  LDSM.16.M88.4 R208, [R229+0x6100] ;  /* 0x00610000e5d0783b */ /* 0x000fee0000000200 */
        /* <DEDUP_REMOVED lines=9> */
[----:B------:R-:W-:Y:S07]  /*8370*/  LDSM.16.M88.4 R216, [R228] ;  /* 0x00000000e4d8783b */ /* 0x000fee0000000200 */
[-C--:B------:R-:W-:Y:S08]  /*8380*/  HMMA.16816.F32 R100, R188, R220.reuse, R100 ;  /* 0x000000dcbc64723c */ /* 0x080ff00000001864 */
[C---:B------:R-:W-:Y:S08]  /*8390*/  HMMA.16816.F32 R104, R196.reuse, R220, R104 ;  /* 0x000000dcc468723c */ /* 0x040ff00000001868 */
[-C--:B------:R-:W-:Y:S01]  /*83a0*/  HMMA.16816.F32 R108, R196, R222.reuse, R108 ;  /* 0x000000dec46c723c */ /* 0x080fe2000000186c */
[----:B------:R-:W-:Y:S07]  /*83b0*/  LDSM.16.M88.4 R196, [R229+0x5100] ;  /* 0x00510000e5c4783b */ /* 0x000fee0000000200 */
[----:B------:R-:W-:Y:S01]  /*83c0*/  HMMA.16816.F32 R112, R188, R222, R112 ;  /* 0x000000debc70723c */ /* 0x000fe20000001870 */
[----:B------:R-:W4:Y:S07]  /*83d0*/  LDSM.16.M88.4 R188, [R229+0x4900] ;  /* 0x00490000e5bc783b */ /* 0x000f2e0000000200 */
[-C--:B-1----:R-:W-:Y:S08]  /*83e0*/  HMMA.16816.F32 R4, R184, R192.reuse, R4 ;  /* 0x000000c0b804723c */ /* 0x082ff00000001804 */
[C---:B--2---:R-:W-:Y:S08]  /*83f0*/  HMMA.16816.F32 R8, R200.reuse, R192, R8 ;  /* 0x000000c0c808723c */ /* 0x044ff00000001808 */
[-C--:B------:R-:W-:Y:S08]  /*8400*/  HMMA.16816.F32 R12, R200, R194.reuse, R12 ;  /* 0x000000c2c80c723c */ /* 0x080ff0000000180c */
[C---:B------:R-:W-:Y:S01]  /*8410*/  HMMA.16816.F32 R16, R184.reuse, R194, R16 ;  /* 0x000000c2b810723c */ /* 0x040fe20000001810 */
[----:B------:R-:W1:Y:S07]  /*8420*/  LDSM.16.M88.4 R192, [R229+0x5900] ;  /* 0x00590000e5c0783b */ /* 0x000e6e0000000200 */
[-C--:B---3--:R-:W-:Y:S08]  /*8430*/  HMMA.16816.F32 R20, R184, R204.reuse, R20 ;  /* 0x000000ccb814723c */ /* 0x088ff00000001814 */
[C---:B------:R-:W-:Y:S08]  /*8440*/  HMMA.16816.F32 R24, R200.reuse, R204, R24 ;  /* 0x000000ccc818723c */ /* 0x040ff00000001818 */
[-C--:B------:R-:W-:Y:S08]  /*8450*/  HMMA.16816.F32 R28, R200, R206.reuse, R28 ;  /* 0x000000cec81c723c */ /* 0x080ff0000000181c */
[C---:B------:R-:W-:Y:S01]  /*8460*/  HMMA.16816.F32 R32, R184.reuse, R206, R32 ;  /* 0x000000ceb820723c */ /* 0x040fe20000001820 */
[----:B------:R-:W2:Y:S07]  /*8470*/  LDSM.16.M88.4 R204, [R232+0x7100] ;  /* 0x00710000e8cc783b */ /* 0x000eae0000000200 */
[-C--:B----4-:R-:W-:Y:S08]  /*8480*/  HMMA.16816.F32 R36, R184, R188.reuse, R36 ;  /* 0x000000bcb824723c */ /* 0x090ff00000001824 */
[C---:B------:R-:W-:Y:S08]  /*8490*/  HMMA.16816.F32 R40, R200.reuse, R188, R40 ;  /* 0x000000bcc828723c */ /* 0x040ff00000001828 */
[-C--:B------:R-:W-:Y:S08]  /*84a0*/  HMMA.16816.F32 R44, R200, R190.reuse, R44 ;  /* 0x000000bec82c723c */ /* 0x080ff0000000182c */
[C---:B------:R-:W-:Y:S01]  /*84b0*/  HMMA.16816.F32 R48, R184.reuse, R190, R48 ;  /* 0x000000beb830723c */ /* 0x040fe20000001830 */
[----:B------:R-:W3:Y:S07]  /*84c0*/  LDSM.16.M88.4 R188, [R232+0x9100] ;  /* 0x00910000e8bc783b */ /* 0x000eee0000000200 */
[-C--:B------:R-:W-:Y:S08]  /*84d0*/  HMMA.16816.F32 R52, R184, R196.reuse, R52 ;  /* 0x000000c4b834723c */ /* 0x080ff00000001834 */
[C---:B------:R-:W-:Y:S08]  /*84e0*/  HMMA.16816.F32 R56, R200.reuse, R196, R56 ;  /* 0x000000c4c838723c */ /* 0x040ff00000001838 */
[-C--:B------:R-:W-:Y:S08]  /*84f0*/  HMMA.16816.F32 R60, R200, R198.reuse, R60 ;  /* 0x000000c6c83c723c */ /* 0x080ff0000000183c */
[C---:B------:R-:W-:Y:S08]  /*8500*/  HMMA.16816.F32 R64, R184.reuse, R198, R64 ;  /* 0x000000c6b840723c */ /* 0x040ff00000001840 */
[-C--:B-1----:R-:W-:Y:S08]  /*8510*/  HMMA.16816.F32 R68, R184, R192.reuse, R68 ;  /* 0x000000c0b844723c */ /* 0x082ff00000001844 */
[C---:B------:R-:W-:Y:S08]  /*8520*/  HMMA.16816.F32 R72, R200.reuse, R192, R72 ;  /* 0x000000c0c848723c */ /* 0x040ff00000001848 */
[-C--:B------:R-:W-:Y:S08]  /*8530*/  HMMA.16816.F32 R76, R200, R194.reuse, R76 ;  /* 0x000000c2c84c723c */ /* 0x080ff0000000184c */
        /* <DEDUP_REMOVED lines=8> */
[----:B------:R-:W-:Y:S08]  /*85c0*/  HMMA.16816.F32 R112, R184, R214, R112 ;  /* 0x000000d6b870723c */ /* 0x000ff00000001870 */
[-C--:B--2---:R-:W-:Y:S08]  /*85d0*/  HMMA.16816.F32 R4, R204, R216.reuse, R4 ;  /* 0x000000d8cc04723c */ /* 0x084ff00000001804 */
[C---:B---3--:R-:W-:Y:S08]  /*85e0*/  HMMA.16816.F32 R8, R188.reuse, R216, R8 ;  /* 0x000000d8bc08723c */ /* 0x048ff00000001808 */
[-C--:B------:R-:W-:Y:S08]  /*85f0*/  HMMA.16816.F32 R12, R188, R218.reuse, R12 ;  /* 0x000000dabc0c723c */ /* 0x080ff0000000180c */
[----:B------:R-:W-:Y:S01]  /*8600*/  FMUL.FTZ R4, R4, c[0x0][0x320] ;  /* 0x0000c80004047a20 */ /* 0x000fe20000410000 */
[C---:B------:R-:W-:Y:S03]  /*8610*/  HMMA.16816.F32 R16, R204.reuse, R218, R16 ;  /* 0x000000dacc10723c */ /* 0x040fe60000001810 */
[----:B------:R-:W-:Y:S01]  /*8620*/  MUFU.TANH R185, R4 ;  /* 0x0000000400b97308 */ /* 0x000fe20000002400 */
[----:B------:R-:W-:Y:S02]  /*8630*/  FMUL.FTZ R5, R5, c[0x0][0x320] ;  /* 0x0000c80005057a20 */ /* 0x000fe40000410000 */
[----:B------:R-:W-:Y:S02]  /*8640*/  FMUL.FTZ R6, R6, c[0x0][0x320] ;  /* 0x0000c80006067a20 */ /* 0x000fe40000410000 */
[----:B------:R-:W-:Y:S04]  /*8650*/  FMUL.FTZ R7, R7, c[0x0][0x320] ;  /* 0x0000c80007077a20 */ /* 0x000fe80000410000 */
[----:B------:R-:W-:Y:S01]  /*8660*/  FMUL.FTZ R8, R8, c[0x0][0x320] ;  /* 0x0000c80008087a20 */ /* 0x000fe20000410000 */
[----:B------:R-:W-:Y:S01]  /*8670*/  MUFU.TANH R197, R5 ;  /* 0x0000000500c57308 */ /* 0x000fe20000002400 */
[----:B------:R-:W-:Y:S02]  /*8680*/  FMUL.FTZ R9, R9, c[0x0][0x320] ;  /* 0x0000c80009097a20 */ /* 0x000fe40000410000 */
[----:B------:R-:W-:Y:S02]  /*8690*/  FMUL.FTZ R10, R10, c[0x0][0x320] ;  /* 0x0000c8000a0a7a20 */ /* 0x000fe40000410000 */
[----:B------:R-:W-:Y:S02]  /*86a0*/  FMUL.FTZ R11, R11, c[0x0][0x320] ;  /* 0x0000c8000b0b7a20 */ /* 0x000fe40000410000 */
[----:B------:R-:W-:Y:S02]  /*86b0*/  FMUL.FTZ R12, R12, c[0x0][0x320] ;  /* 0x0000c8000c0c7a20 */ /* 0x000fe40000410000 */
[----:B------:R-:W-:Y:S01]  /*86c0*/  FMUL.FTZ R13, R13, c[0x0][0x320] ;  /* 0x0000c8000d0d7a20 */ /* 0x000fe20000410000 */
[----:B------:R-:W-:Y:S01]  /*86d0*/  MUFU.TANH R186, R6 ;  /* 0x0000000600ba7308 */ /* 0x000fe20000002400 */
[----:B------:R-:W-:Y:S02]  /*86e0*/  FMUL.FTZ R17, R17, c[0x0][0x320] ;  /* 0x0000c80011117a20 */ /* 0x000fe40000410000 */
[----:B------:R-:W-:Y:S02]  /*86f0*/  FMUL.FTZ R18, R18, c[0x0][0x320] ;  /* 0x0000c80012127a20 */ /* 0x000fe40000410000 */
[----:B------:R-:W-:Y:S02]  /*8700*/  FMUL.FTZ R19, R19, c[0x0][0x320] ;  /* 0x0000c80013137a20 */ /* 0x000fe40000410000 */
[----:B------:R-:W-:Y:S02]  /*8710*/  FMUL.FTZ R14, R14, c[0x0][0x320] ;  /* 0x0000c8000e0e7a20 */ /* 0x000fe40000410000 */
[----:B------:R-:W-:Y:S01]  /*8720*/  FMUL.FTZ R15, R15, c[0x0][0x320] ;  /* 0x0000c8000f0f7a20 */ /* 0x000fe20000410000 */
[----:B------:R1:W-:Y:S01]  /*8730*/  MUFU.TANH R198, R7 ;  /* 0x0000000700c67308 */ /* 0x0003e20000002400 */
[----:B------:R-:W-:Y:S09]  /*8740*/  FMUL.FTZ R16, R16, c[0x0][0x320] ;  /* 0x0000c80010107a20 */ /* 0x000ff20000410000 */
[----:B------:R-:W-:Y:S10]  /*8750*/  MUFU.TANH R196, R8 ;  /* 0x0000000800c47308 */ /* 0x000ff40000002400 */
[----:B------:R-:W-:Y:S01]  /*8760*/  MUFU.TANH R199, R9 ;  /* 0x0000000900c77308 */ /* 0x000fe20000002400 */
[----:B-1----:R-:W1:Y:S09]  /*8770*/  LDSM.16.M88.4 R4, [R228+0x800] ;  /* 0x00080000e404783b */ /* 0x002e720000000200 */
[----:B------:R-:W-:Y:S10]  /*8780*/  MUFU.TANH R187, R10 ;  /* 0x0000000a00bb7308 */ /* 0x000ff40000002400 */
[----:B------:R2:W-:Y:S10]  /*8790*/  MUFU.TANH R200, R11 ;  /* 0x0000000b00c87308 */ /* 0x0005f40000002400 */
[----:B------:R-:W-:Y:S10]  /*87a0*/  MUFU.TANH R194, R12 ;  /* 0x0000000c00c27308 */ /* 0x000ff40000002400 */
[----:B------:R-:W-:Y:S01]  /*87b0*/  MUFU.TANH R192, R13 ;  /* 0x0000000d00c07308 */ /* 0x000fe20000002400 */
[----:B--2---:R-:W2:Y:S01]  /*87c0*/  LDSM.16.M88.4 R8, [R228+0x1000] ;  /* 0x00100000e408783b */ /* 0x004ea20000000200 */
[-C--:B-1----:R-:W-:Y:S08]  /*87d0*/  HMMA.16816.F32 R20, R204, R4.reuse, R20 ;  /* 0x00000004cc14723c */ /* 0x082ff00000001814 */
[----:B------:R-:W-:Y:S01]  /*87e0*/  MUFU.TANH R195, R14 ;  /* 0x0000000e00c37308 */ /* 0x000fe20000002400 */
[C---:B------:R-:W-:Y:S09]  /*87f0*/  HMMA.16816.F32 R24, R188.reuse, R4, R24 ;  /* 0x00000004bc18723c */ /* 0x040ff20000001818 */
[----:B------:R-:W-:Y:S01]  /*8800*/  MUFU.TANH R193, R15 ;  /* 0x0000000f00c17308 */ /* 0x000fe20000002400 */
[-C--:B------:R-:W-:Y:S08]  /*8810*/  HMMA.16816.F32 R28, R188, R6.reuse, R28 ;  /* 0x00000006bc1c723c */ /* 0x080ff0000000181c */
[C---:B------:R-:W-:Y:S01]  /*8820*/  HMMA.16816.F32 R32, R204.reuse, R6, R32 ;  /* 0x00000006cc20723c */ /* 0x040fe20000001820 */
[----:B------:R-:W-:Y:S01]  /*8830*/  MUFU.TANH R184, R16 ;  /* 0x0000001000b87308 */ /* 0x000fe20000002400 */
[----:B------:R-:W1:Y:S02]  /*8840*/  LDSM.16.M88.4 R4, [R228+0x1800] ;  /* 0x00180000e404783b */ /* 0x000e640000000200 */
[----:B------:R-:W-:Y:S02]  /*8850*/  FMUL.FTZ R20, R20, c[0x0][0x320] ;  /* 0x0000c80014147a20 */ /* 0x000fe40000410000 */
[----:B------:R-:W-:Y:S02]  /*8860*/  FMUL.FTZ R21, R21, c[0x0][0x320] ;  /* 0x0000c80015157a20 */ /* 0x000fe40000410000 */
[----:B------:R-:W-:Y:S03]  /*8870*/  FMUL.FTZ R22, R22, c[0x0][0x320] ;  /* 0x0000c80016167a20 */ /* 0x000fe60000410000 */
[----:B------:R-:W-:Y:S01]  /*8880*/  MUFU.TANH R17, R17 ;  /* 0x0000001100117308 */ /* 0x000fe20000002400 */
[----:B------:R-:W-:Y:S02]  /*8890*/  FMUL.FTZ R23, R23, c[0x0][0x320] ;  /* 0x0000c80017177a20 */ /* 0x000fe40000410000 */
[----:B------:R-:W-:Y:S01]  /*88a0*/  FMUL.FTZ R24, R24, c[0x0][0x320] ;  /* 0x0000c80018187a20 */ /* 0x000fe20000410000 */
[-C--:B--2---:R-:W-:Y:S03]  /*88b0*/  HMMA.16816.F32 R36, R204, R8.reuse, R36 ;  /* 0x00000008cc24723c */ /* 0x084fe60000001824 */
[----:B------:R-:W-:Y:S02]  /*88c0*/  FMUL.FTZ R25, R25, c[0x0][0x320] ;  /* 0x0000c80019197a20 */ /* 0x000fe40000410000 */
[----:B------:R-:W-:Y:S01]  /*88d0*/  FMUL.FTZ R26, R26, c[0x0][0x320] ;  /* 0x0000c8001a1a7a20 */ /* 0x000fe20000410000 */
[----:B------:R-:W-:Y:S01]  /*88e0*/  MUFU.TANH R18, R18 ;  /* 0x0000001200127308 */ /* 0x000fe20000002400 */
[----:B------:R-:W-:Y:S01]  /*88f0*/  FMUL.FTZ R27, R27, c[0x0][0x320] ;  /* 0x0000c8001b1b7a20 */ /* 0x000fe20000410000 */
[C---:B------:R-:W-:Y:S04]  /*8900*/  HMMA.16816.F32 R40, R188.reuse, R8, R40 ;  /* 0x00000008bc28723c */ /* 0x040fe80000001828 */
[----:B------:R-:W-:Y:S02]  /*8910*/  FMUL.FTZ R28, R28, c[0x0][0x320] ;  /* 0x0000c8001c1c7a20 */ /* 0x000fe40000410000 */
[----:B------:R-:W-:Y:S02]  /*8920*/  FMUL.FTZ R29, R29, c[0x0][0x320] ;  /* 0x0000c8001d1d7a20 */ /* 0x000fe40000410000 */
[----:B------:R-:W-:Y:S01]  /*8930*/  MUFU.TANH R19, R19 ;  /* 0x0000001300137308 */ /* 0x000fe20000002400 */
[-C--:B------:R-:W-:Y:S03]  /*8940*/  HMMA.16816.F32 R44, R188, R10.reuse, R44 ;  /* 0x0000000abc2c723c */ /* 0x080fe6000000182c */
[----:B------:R-:W-:Y:S02]  /*8950*/  FMUL.FTZ R30, R30, c[0x0][0x320] ;  /* 0x0000c8001e1e7a20 */ /* 0x000fe40000410000 */
[----:B------:R-:W-:Y:S02]  /*8960*/  FMUL.FTZ R31, R31, c[0x0][0x320] ;  /* 0x0000c8001f1f7a20 */ /* 0x000fe40000410000 */
[----:B------:R-:W-:Y:S01]  /*8970*/  FMUL.FTZ R32, R32, c[0x0][0x320] ;  /* 0x0000c80020207a20 */ /* 0x000fe20000410000 */
[C---:B------:R-:W-:Y:S01]  /*8980*/  HMMA.16816.F32 R48, R204.reuse, R10, R48 ;  /* 0x0000000acc30723c */ /* 0x040fe20000001830 */
[----:B------:R-:W-:Y:S01]  /*8990*/  MUFU.TANH R20, R20 ;  /* 0x0000001400147308 */ /* 0x000fe20000002400 */
[----:B------:R-:W2:Y:S02]  /*89a0*/  LDSM.16.M88.4 R8, [R228+0x2000] ;  /* 0x00200000e408783b */ /* 0x000ea40000000200 */
[----:B------:R-:W-:Y:S02]  /*89b0*/  FMUL.FTZ R33, R33, c[0x0][0x320] ;  /* 0x0000c80021217a20 */ /* 0x000fe40000410000 */
[----:B------:R-:W-:Y:S02]  /*89c0*/  FMUL.FTZ R34, R34, c[0x0][0x320] ;  /* 0x0000c80022227a20 */ /* 0x000fe40000410000 */
[-C--:B-1----:R-:W-:Y:S03]  /*89d0*/  HMMA.16816.F32 R52, R204, R4.reuse, R52 ;  /* 0x00000004cc34723c */ /* 0x082fe60000001834 */
[----:B------:R-:W-:Y:S01]  /*89e0*/  MUFU.TANH R21, R21 ;  /* 0x0000001500157308 */ /* 0x000fe20000002400 */
[----:B------:R-:W-:Y:S02]  /*89f0*/  FMUL.FTZ R35, R35, c[0x0][0x320] ;  /* 0x0000c80023237a20 */ /* 0x000fe40000410000 */
[----:B------:R-:W-:Y:S02]  /*8a00*/  FMUL.FTZ R36, R36, c[0x0][0x320] ;  /* 0x0000c80024247a20 */ /* 0x000fe40000410000 */
[C---:B------:R-:W-:Y:S04]  /*8a10*/  HMMA.16816.F32 R56, R188.reuse, R4, R56 ;  /* 0x00000004bc38723c */ /* 0x040fe80000001838 */
[----:B------:R-:W-:Y:S01]  /*8a20*/  FMUL.FTZ R37, R37, c[0x0][0x320] ;  /* 0x0000c80025257a20 */ /* 0x000fe20000410000 */
[----:B------:R-:W-:Y:S01]  /*8a30*/  MUFU.TANH R22, R22 ;  /* 0x0000001600167308 */ /* 0x000fe20000002400 */
[----:B------:R-:W-:Y:S02]  /*8a40*/  FMUL.FTZ R38, R38, c[0x0][0x320] ;  /* 0x0000c80026267a20 */ /* 0x000fe40000410000 */
[-C--:B------:R-:W-:Y:S04]  /*8a50*/  HMMA.16816.F32 R60, R188, R6.reuse, R60 ;  /* 0x00000006bc3c723c */ /* 0x080fe8000000183c */
[----:B------:R-:W-:Y:S02]  /*8a60*/  FMUL.FTZ R39, R39, c[0x0][0x320] ;  /* 0x0000c80027277a20 */ /* 0x000fe40000410000 */
[----:B------:R-:W-:Y:S01]  /*8a70*/  FMUL.FTZ R40, R40, c[0x0][0x320] ;  /* 0x0000c80028287a20 */ /* 0x000fe20000410000 */
[----:B------:R-:W-:Y:S01]  /*8a80*/  MUFU.TANH R23, R23 ;  /* 0x0000001700177308 */ /* 0x000fe20000002400 */
[C---:B------:R-:W-:Y:S01]  /*8a90*/  HMMA.16816.F32 R64, R204.reuse, R6, R64 ;  /* 0x00000006cc40723c */ /* 0x040fe20000001840 */
[----:B------:R-:W1:Y:S03]  /*8aa0*/  LDSM.16.M88.4 R4, [R228+0x2800] ;  /* 0x00280000e404783b */ /* 0x000e660000000200 */
[----:B------:R-:W-:Y:S02]  /*8ab0*/  FMUL.FTZ R41, R41, c[0x0][0x320] ;  /* 0x0000c80029297a20 */ /* 0x000fe40000410000 */
[----:B------:R-:W-:Y:S02]  /*8ac0*/  FMUL.FTZ R42, R42, c[0x0][0x320] ;  /* 0x0000c8002a2a7a20 */ /* 0x000fe40000410000 */
[----:B------:R-:W-:Y:S01]  /*8ad0*/  FMUL.FTZ R43, R43, c[0x0][0x320] ;  /* 0x0000c8002b2b7a20 */ /* 0x000fe20000410000 */
[----:B------:R-:W-:Y:S01]  /*8ae0*/  MUFU.TANH R24, R24 ;  /* 0x0000001800187308 */ /* 0x000fe20000002400 */
[-C--:B--2---:R-:W-:Y:S03]  /*8af0*/  HMMA.16816.F32 R68, R204, R8.reuse, R68 ;  /* 0x00000008cc44723c */ /* 0x084fe60000001844 */
[----:B------:R-:W-:Y:S02]  /*8b00*/  FMUL.FTZ R44, R44, c[0x0][0x320] ;  /* 0x0000c8002c2c7a20 */ /* 0x000fe40000410000 */
[----:B------:R-:W-:Y:S02]  /*8b10*/  FMUL.FTZ R45, R45, c[0x0][0x320] ;  /* 0x0000c8002d2d7a20 */ /* 0x000fe40000410000 */
[----:B------:R-:W-:Y:S01]  /*8b20*/  FMUL.FTZ R46, R46, c[0x0][0x320] ;  /* 0x0000c8002e2e7a20 */ /* 0x000fe20000410000 */
[C---:B------:R-:W-:Y:S01]  /*8b30*/  HMMA.16816.F32 R72, R188.reuse, R8, R72 ;  /* 0x00000008bc48723c */ /* 0x040fe20000001848 */
[----:B------:R-:W-:Y:S03]  /*8b40*/  MUFU.TANH R25, R25 ;  /* 0x0000001900197308 */ /* 0x000fe60000002400 */
[----:B------:R-:W-:Y:S02]  /*8b50*/  FMUL.FTZ R47, R47, c[0x0][0x320] ;  /* 0x0000c8002f2f7a20 */ /* 0x000fe40000410000 */
[----:B------:R-:W-:Y:S02]  /*8b60*/  FMUL.FTZ R65, R65, c[0x0][0x320] ;  /* 0x0000c80041417a20 */ /* 0x000fe40000410000 */
[-C--:B------:R-:W-:Y:S03]  /*8b70*/  HMMA.16816.F32 R76, R188, R10.reuse, R76 ;  /* 0x0000000abc4c723c */ /* 0x080fe6000000184c */
[----:B------:R-:W-:Y:S01]  /*8b80*/  MUFU.TANH R208, R65 ;  /* 0x0000004100d07308 */ /* 0x000fe20000002400 */
[----:B------:R-:W-:Y:S02]  /*8b90*/  FMUL.FTZ R48, R48, c[0x0][0x320] ;  /* 0x0000c80030307a20 */ /* 0x000fe40000410000 */
[----:B------:R-:W-:Y:S02]  /*8ba0*/  FMUL.FTZ R49, R49, c[0x0][0x320] ;  /* 0x0000c80031317a20 */ /* 0x000fe40000410000 */
[C---:B------:R-:W-:Y:S01]  /*8bb0*/  HMMA.16816.F32 R80, R204.reuse, R10, R80 ;  /* 0x0000000acc50723c */ /* 0x040fe20000001850 */
[----:B------:R-:W2:Y:S01]  /*8bc0*/  LDSM.16.M88.4 R8, [R228+0x3000] ;  /* 0x00300000e408783b */ /* 0x000ea20000000200 */
[----:B------:R-:W-:Y:S04]  /*8bd0*/  DEPBAR.LE SB0, 0x0 ;  /* 0x000080000000791a */ /* 0x000fe80000000000 */
[----:B------:R-:W-:Y:S01]  /*8be0*/  MUFU.TANH R26, R26 ;  /* 0x0000001a001a7308 */ /* 0x000fe20000002400 */
[----:B------:R-:W-:Y:S01]  /*8bf0*/  FMUL.FTZ R50, R50, c[0x0][0x320] ;  /* 0x0000c80032327a20 */ /* 0x000fe20000410000 */
[-C--:B-1----:R-:W-:Y:S01]  /*8c00*/  HMMA.16816.F32 R84, R204, R4.reuse, R84 ;  /* 0x00000004cc54723c */ /* 0x082fe20000001854 */
[----:B------:R-:W-:Y:S04]  /*8c10*/  BAR.SYNC.DEFER_BLOCKING 0x0 ;  /* 0x0000000000007b1d */ /* 0x000fe80000010000 */
[----:B------:R-:W-:Y:S02]  /*8c20*/  FMUL.FTZ R75, R75, c[0x0][0x320] ;  /* 0x0000c8004b4b7a20 */ /* 0x000fe40000410000 */
[----:B------:R-:W-:Y:S01]  /*8c30*/  FMUL.FTZ R51, R51, c[0x0][0x320] ;  /* 0x0000c80033337a20 */ /* 0x000fe20000410000 */
[----:B------:R-:W-:Y:S01]  /*8c40*/  MUFU.TANH R27, R27 ;  /* 0x0000001b001b7308 */ /* 0x000fe20000002400 */
[C---:B------:R-:W-:Y:S04]  /*8c50*/  HMMA.16816.F32 R88, R188.reuse, R4, R88 ;  /* 0x00000004bc58723c */ /* 0x040fe80000001858 */
[----:B------:R-:W-:Y:S02]  /*8c60*/  FMUL.FTZ R52, R52, c[0x0][0x320] ;  /* 0x0000c80034347a20 */ /* 0x000fe40000410000 */
[----:B------:R-:W-:Y:S02]  /*8c70*/  FMUL.FTZ R53, R53, c[0x0][0x320] ;  /* 0x0000c80035357a20 */ /* 0x000fe40000410000 */
[-C--:B------:R-:W-:Y:S01]  /*8c80*/  HMMA.16816.F32 R92, R188, R6.reuse, R92 ;  /* 0x00000006bc5c723c */ /* 0x080fe2000000185c */
[----:B------:R-:W-:Y:S03]  /*8c90*/  MUFU.TANH R65, R75 ;  /* 0x0000004b00417308 */ /* 0x000fe60000002400 */
[----:B------:R-:W-:Y:S02]  /*8ca0*/  FMUL.FTZ R54, R54, c[0x0][0x320] ;  /* 0x0000c80036367a20 */ /* 0x000fe40000410000 */
[----:B------:R-:W-:Y:S02]  /*8cb0*/  FMUL.FTZ R55, R55, c[0x0][0x320] ;  /* 0x0000c80037377a20 */ /* 0x000fe40000410000 */
[----:B------:R-:W-:Y:S01]  /*8cc0*/  FMUL.FTZ R87, R87, c[0x0][0x320] ;  /* 0x0000c80057577a20 */ /* 0x000fe20000410000 */
[C---:B------:R-:W-:Y:S02]  /*8cd0*/  HMMA.16816.F32 R96, R204.reuse, R6, R96 ;  /* 0x00000006cc60723c */ /* 0x040fe40000001860 */
[----:B------:R-:W-:Y:S02]  /*8ce0*/  MUFU.TANH R28, R28 ;  /* 0x0000001c001c7308 */ /* 0x000fe40000002400 */
[----:B------:R-:W-:Y:S02]  /*8cf0*/  FMUL.FTZ R56, R56, c[0x0][0x320] ;  /* 0x0000c80038387a20 */ /* 0x000fe40000410000 */
[----:B------:R-:W-:Y:S02]  /*8d00*/  FMUL.FTZ R57, R57, c[0x0][0x320] ;  /* 0x0000c80039397a20 */ /* 0x000fe40000410000 */
[-C--:B--2---:R-:W-:Y:S04]  /*8d10*/  HMMA.16816.F32 R100, R204, R8.reuse, R100 ;  /* 0x00000008cc64723c */ /* 0x084fe80000001864 */
[----:B------:R-:W1:Y:S01]  /*8d20*/  MUFU.TANH R0, R87 ;  /* 0x0000005700007308 */ /* 0x000e620000002400 */
[----:B------:R-:W-:Y:S02]  /*8d30*/  FMUL.FTZ R58, R58, c[0x0][0x320] ;  /* 0x0000c8003a3a7a20 */ /* 0x000fe40000410000 */
[----:B------:R-:W-:Y:S01]  /*8d40*/  FMUL.FTZ R92, R92, c[0x0][0x320] ;  /* 0x0000c8005c5c7a20 */ /* 0x000fe20000410000 */
[C---:B------:R-:W-:Y:S04]  /*8d50*/  HMMA.16816.F32 R104, R188.reuse, R8, R104 ;  /* 0x00000008bc68723c */ /* 0x040fe80000001868 */
[----:B------:R-:W-:Y:S02]  /*8d60*/  FMUL.FTZ R59, R59, c[0x0][0x320] ;  /* 0x0000c8003b3b7a20 */ /* 0x000fe40000410000 */
[----:B------:R-:W-:Y:S01]  /*8d70*/  MUFU.TANH R29, R29 ;  /* 0x0000001d001d7308 */ /* 0x000fe20000002400 */
[----:B------:R-:W-:Y:S01]  /*8d80*/  FMUL.FTZ R60, R60, c[0x0][0x320] ;  /* 0x0000c8003c3c7a20 */ /* 0x000fe20000410000 */
[-C--:B------:R-:W-:Y:S04]  /*8d90*/  HMMA.16816.F32 R108, R188, R10.reuse, R108 ;  /* 0x0000000abc6c723c */ /* 0x080fe8000000186c */
[----:B------:R-:W-:Y:S02]  /*8da0*/  FMUL.FTZ R98, R98, c[0x0][0x320] ;  /* 0x0000c80062627a20 */ /* 0x000fe40000410000 */
[----:B------:R-:W-:Y:S02]  /*8db0*/  FMUL.FTZ R99, R99, c[0x0][0x320] ;  /* 0x0000c80063637a20 */ /* 0x000fe40000410000 */
[----:B------:R-:W-:Y:S01]  /*8dc0*/  MUFU.TANH R2, R98 ;  /* 0x0000006200027308 */ /* 0x000fe20000002400 */
[----:B------:R-:W-:Y:S01]  /*8dd0*/  HMMA.16816.F32 R112, R204, R10, R112 ;  /* 0x0000000acc70723c */ /* 0x000fe20000001870 */
[----:B-1----:R1:W-:Y:S03]  /*8de0*/  STL [R1+0x8], R0 ;  /* 0x0000080001007387 */ /* 0x0023e60000100800 */
[----:B------:R-:W-:Y:S02]  /*8df0*/  FMUL.FTZ R61, R61, c[0x0][0x320] ;  /* 0x0000c8003d3d7a20 */ /* 0x000fe40000410000 */
[----:B------:R-:W-:Y:S02]  /*8e00*/  FMUL.FTZ R62, R62, c[0x0][0x320] ;  /* 0x0000c8003e3e7a20 */ /* 0x000fe40000410000 */
[----:B------:R-:W-:Y:S01]  /*8e10*/  FMUL.FTZ R63, R63, c[0x0][0x320] ;  /* 0x0000c8003f3f7a20 */ /* 0x000fe20000410000 */
[----:B------:R-:W-:Y:S03]  /*8e20*/  MUFU.TANH R30, R30 ;  /* 0x0000001e001e7308 */ /* 0x000fe60000002400 */
        /* <DEDUP_REMOVED lines=10> */
[----:B-1----:R-:W1:Y:S01]  /*8ed0*/  MUFU.TANH R0, R92 ;  /* 0x0000005c00007308 */ /* 0x002e620000002400 */
        /* <DEDUP_REMOVED lines=13> */
[----:B------:R-:W-:Y:S01]  /*8fb0*/  FMUL.FTZ R79, R79, c[0x0][0x320] ;  /* 0x0000c8004f4f7a20 */ /* 0x000fe20000410000 */
[----:B-1----:R1:W-:Y:S01]  /*8fc0*/  STL [R1+0xc], R0 ;  /* 0x00000c0001007387 */ /* 0x0023e20000100800 */
[----:B------:R-:W-:Y:S02]  /*8fd0*/  FMUL.FTZ R80, R80, c[0x0][0x320] ;  /* 0x0000c80050507a20 */ /* 0x000fe40000410000 */
[----:B------:R-:W-:Y:S01]  /*8fe0*/  FMUL.FTZ R81, R81, c[0x0][0x320] ;  /* 0x0000c80051517a20 */ /* 0x000fe20000410000 */
[----:B------:R-:W-:Y:S01]  /*8ff0*/  STL [R1+0x4], R2 ;  /* 0x0000040201007387 */ /* 0x000fe20000100800 */
        /* <DEDUP_REMOVED lines=19> */
[----:B------:R-:W2:Y:S01]  /*9130*/  MUFU.TANH R36, R36 ;  /* 0x0000002400247308 */ /* 0x000ea20000002400 */
[----:B------:R-:W-:Y:S02]  /*9140*/  FMUL.FTZ R105, R105, c[0x0][0x320] ;  /* 0x0000c80069697a20 */ /* 0x000fe40000410000 */
[----:B------:R-:W-:Y:S02]  /*9150*/  FMUL.FTZ R106, R106, c[0x0][0x320] ;  /* 0x0000c8006a6a7a20 */ /* 0x000fe40000410000 */
[----:B------:R-:W-:Y:S02]  /*9160*/  FMUL.FTZ R107, R107, c[0x0][0x320] ;  /* 0x0000c8006b6b7a20 */ /* 0x000fe40000410000 */
[----:B------:R-:W-:Y:S02]  /*9170*/  FMUL.FTZ R108, R108, c[0x0][0x320] ;  /* 0x0000c8006c6c7a20 */ /* 0x000fe40000410000 */
[----:B------:R-:W-:Y:S01]  /*9180*/  FMUL.FTZ R109, R109, c[0x0][0x320] ;  /* 0x0000c8006d6d7a20 */ /* 0x000fe20000410000 */
[----:B------:R-:W3:Y:S01]  /*9190*/  MUFU.TANH R37, R37 ;  /* 0x0000002500257308 */ /* 0x000ee20000002400 */
[----:B------:R-:W-:Y:S01]  /*91a0*/  FMUL.FTZ R114, R114, c[0x0][0x320] ;  /* 0x0000c80072727a20 */ /* 0x000fe20000410000 */
[----:B-1----:R1:W-:Y:S08]  /*91b0*/  STL [R1], R0 ;  /* 0x0000000001007387 */ /* 0x0023f00000100800 */
[----:B------:R-:W4:Y:S10]  /*91c0*/  MUFU.TANH R38, R38 ;  /* 0x0000002600267308 */ /* 0x000f340000002400 */
[----:B------:R-:W2:Y:S01]  /*91d0*/  MUFU.TANH R39, R39 ;  /* 0x0000002700277308 */ /* 0x000ea20000002400 */
[----:B-1----:R-:W-:Y:S09]  /*91e0*/  FMUL.FTZ R0, R111, c[0x0][0x320] ;  /* 0x0000c8006f007a20 */ /* 0x002ff20000410000 */
[----:B------:R-:W1:Y:S10]  /*91f0*/  MUFU.TANH R40, R40 ;  /* 0x0000002800287308 */ /* 0x000e740000002400 */
[----:B------:R-:W1:Y:S10]  /*9200*/  MUFU.TANH R41, R41 ;  /* 0x0000002900297308 */ /* 0x000e740000002400 */
[----:B------:R-:W1:Y:S10]  /*9210*/  MUFU.TANH R42, R42 ;  /* 0x0000002a002a7308 */ /* 0x000e740000002400 */
[----:B------:R-:W1:Y:S10]  /*9220*/  MUFU.TANH R43, R43 ;  /* 0x0000002b002b7308 */ /* 0x000e740000002400 */
[----:B------:R-:W1:Y:S10]  /*9230*/  MUFU.TANH R44, R44 ;  /* 0x0000002c002c7308 */ /* 0x000e740000002400 */
[----:B------:R-:W1:Y:S10]  /*9240*/  MUFU.TANH R45, R45 ;  /* 0x0000002d002d7308 */ /* 0x000e740000002400 */
[----:B------:R1:W1:Y:S10]  /*9250*/  MUFU.TANH R201, R46 ;  /* 0x0000002e00c97308 */ /* 0x0002740000002400 */
[----:B------:R-:W1:Y:S10]  /*9260*/  MUFU.TANH R47, R47 ;  /* 0x0000002f002f7308 */ /* 0x000e740000002400 */
[----:B------:R-:W1:Y:S10]  /*9270*/  MUFU.TANH R48, R48 ;  /* 0x0000003000307308 */ /* 0x000e740000002400 */
[----:B------:R-:W1:Y:S10]  /*9280*/  MUFU.TANH R49, R49 ;  /* 0x0000003100317308 */ /* 0x000e740000002400 */
[----:B------:R-:W1:Y:S10]  /*9290*/  MUFU.TANH R50, R50 ;  /* 0x0000003200327308 */ /* 0x000e740000002400 */
[----:B------:R-:W1:Y:S10]  /*92a0*/  MUFU.TANH R51, R51 ;  /* 0x0000003300337308 */ /* 0x000e740000002400 */
[----:B------:R1:W1:Y:S10]  /*92b0*/  MUFU.TANH R46, R52 ;  /* 0x00000034002e7308 */ /* 0x0002740000002400 */
        /* <DEDUP_REMOVED lines=53> */
[----:B------:R-:W1:Y:S10]  /*9610*/  MUFU.TANH R112, R112 ;  /* 0x0000007000707308 */ /* 0x000e740000002400 */
[----:B------:R-:W1:Y:S10]  /*9620*/  MUFU.TANH R113, R113 ;  /* 0x0000007100717308 */ /* 0x000e740000002400 */
[----:B------:R1:W1:Y:S10]  /*9630*/  MUFU.TANH R104, R114 ;  /* 0x0000007200687308 */ /* 0x0002740000002400 */
[----:B------:R-:W1:Y:S02]  /*9640*/  MUFU.TANH R115, R115 ;  /* 0x0000007300737308 */ /* 0x000e640000002400 */
[----:B-1234-:R-:W-:-:S05]  /*9650*/  @P2 BRA `(.L_x_5) ;  /* 0xffffe0e000002947 */ /* 0x01efca000383ffff */
.L_x_4:
[----:B------:R-:W3:Y:S01]  /*9660*/  LDL.LU R98, [R1+0x8] ;  /* 0x0000080001627983 */ /* 0x000ee20000300800 */
[----:B------:R-:W-:Y:S02]  /*9670*/  FMNMX.FTZ R73, R185, R3, !PT ;  /* 0x00000003b9497209 */ /* 0x000fe40007810000 */
[----:B------:R-:W-:Y:S01]  /*9680*/  FMNMX.FTZ R0, R186, R116, !PT ;  /* 0x00000074ba007209 */ /* 0x000fe20007810000 */
[----:B------:R-:W4:Y:S01]  /*9690*/  LDL.LU R111, [R1+0x4] ;  /* 0x00000400016f7983 */ /* 0x000f220000300800 */
[----:B------:R-:W-:Y:S02]  /*96a0*/  FMNMX.FTZ R73, R197, R73, !PT ;  /* 0x00000049c5497209 */ /* 0x000fe40007810000 */
[----:B------:R-:W-:Y:S01]  /*96b0*/  FMNMX.FTZ R0, R198, R0, !PT ;  /* 0x00000000c6007209 */ /* 0x000fe20007810000 */
[----:B--2---:R-:W2:Y:S01]  /*96c0*/  LDL.LU R103, [R1] ;  /* 0x0000000001677983 */ /* 0x004ea20000300800 */
[----:B------:R-:W-:Y:S02]  /*96d0*/  FMNMX.FTZ R73, R184, R73, !PT ;  /* 0x00000049b8497209 */ /* 0x000fe40007810000 */
[----:B------:R-:W-:Y:S01]  /*96e0*/  FMNMX.FTZ R0, R18, R0, !PT ;  /* 0x0000000012007209 */ /* 0x000fe20007810000 */
[----:B------:R-:W2:Y:S01]  /*96f0*/  LDL.LU R105, [R1+0xc] ;  /* 0x00000c0001697983 */ /* 0x000ea20000300800 */
[----:B------:R-:W-:Y:S02]  /*9700*/  FMNMX.FTZ R73, R17, R73, !PT ;  /* 0x0000004911497209 */ /* 0x000fe40007810000 */
[----:B------:R-:W-:Y:S01]  /*9710*/  FMNMX.FTZ R0, R19, R0, !PT ;  /* 0x0000000013007209 */ /* 0x000fe20007810000 */
[----:B------:R-:W-:Y:S01]  /*9720*/  STL [R1+0x74], R242 ;  /* 0x000074f201007387 */ /* 0x000fe20000100800 */
        /* <DEDUP_REMOVED lines=47> */
[----:B------:R-:W0:Y:S01]  /*9a20*/  LDGDEPBAR ;  /* 0x00000000000079af */ /* 0x000e220000000000 */
[----:B------:R-:W-:Y:S02]  /*9a30*/  FMNMX.FTZ R73, R223, R73, !PT ;  /* 0x00000049df497209 */ /* 0x000fe40007810000 */
[----:B------:R-:W-:Y:S02]  /*9a40*/  FMNMX.FTZ R0, R210, R0, !PT ;  /* 0x00000000d2007209 */ /* 0x000fe40007810000 */
[----:B------:R-:W-:Y:S02]  /*9a50*/  FMNMX.FTZ R2, R41, R2, !PT ;  /* 0x0000000229027209 */ /* 0x000fe40007810000 */
[----:B------:R-:W-:Y:S02]  /*9a60*/  FMNMX.FTZ R73, R213, R73, !PT ;  /* 0x00000049d5497209 */ /* 0x000fe40007810000 */
[----:B------:R-:W-:Y:S02]  /*9a70*/  FMNMX.FTZ R2, R44, R2, !PT ;  /* 0x000000022c027209 */ /* 0x000fe40007810000 */
[----:B------:R-:W-:Y:S02]  /*9a80*/  FMNMX.FTZ R0, R212, R0, !PT ;  /* 0x00000000d4007209 */ /* 0x000fe40007810000 */
[----:B------:R-:W-:Y:S02]  /*9a90*/  MOV R85, R63 ;  /* 0x0000003f00557202 */ /* 0x000fe40000000f00 */
        /* <DEDUP_REMOVED lines=30> */
[----:B------:R-:W-:Y:S02]  /*9c80*/  MOV R92, R52 ;  /* 0x00000034005c7202 */ /* 0x000fe40000000f00 */
[----:B------:R-:W-:Y:S02]  /*9c90*/  MOV R109, R71 ;  /* 0x00000047006d7202 */ /* 0x000fe40000000f00 */
[----:B------:R-:W-:Y:S02]  /*9ca0*/  FMNMX.FTZ R2, R62, R2, !PT ;  /* 0x000000023e027209 */ /* 0x000fe40007810000 */
[----:B------:R-:W-:Y:S02]  /*9cb0*/  FMNMX.FTZ R4, R31, R4, !PT ;  /* 0x000000041f047209 */ /* 0x000fe40007810000 */
[----:B------:R-:W-:Y:S02]  /*9cc0*/  FMNMX.FTZ R73, R113, R73, !PT ;  /* 0x0000004971497209 */ /* 0x000fe40007810000 */
[----:B------:R-:W-:Y:S02]  /*9cd0*/  MOV R90, R54 ;  /* 0x00000036005a7202 */ /* 0x000fe40000000f00 */
[----:B------:R-:W-:Y:S01]  /*9ce0*/  FMNMX.FTZ R2, R92, R2, !PT ;  /* 0x000000025c027209 */ /* 0x000fe20007810000 */
[----:B------:R-:W1:Y:S01]  /*9cf0*/  SHFL.BFLY PT, R5, R73, 0x2, 0x1f ;  /* 0x0c401f0049057f89 */ /* 0x000e6200000e0000 */
[----:B------:R-:W-:Y:S02]  /*9d00*/  FMNMX.FTZ R4, R42, R4, !PT ;  /* 0x000000042a047209 */ /* 0x000fe40007810000 */
[----:B------:R-:W-:Y:S02]  /*9d10*/  MOV R91, R53 ;  /* 0x00000035005b7202 */ /* 0x000fe40000000f00 */
[----:B------:R-:W-:Y:S02]  /*9d20*/  FMNMX.FTZ R2, R90, R2, !PT ;  /* 0x000000025a027209 */ /* 0x000fe40007810000 */
[----:B------:R-:W-:Y:S01]  /*9d30*/  FMNMX.FTZ R4, R43, R4, !PT ;  /* 0x000000042b047209 */ /* 0x000fe20007810000 */
[----:B------:R-:W-:Y:S01]  /*9d40*/  LDSM.16.MT88.4 R52, [R225+0x100] ;  /* 0x00010000e134783b */ /* 0x000fe20000004200 */
[----:B------:R-:W-:Y:S02]  /*9d50*/  FMNMX.FTZ R2, R91, R2, !PT ;  /* 0x000000025b027209 */ /* 0x000fe40007810000 */
[----:B------:R-:W-:Y:S02]  /*9d60*/  FMNMX.FTZ R4, R201, R4, !PT ;  /* 0x00000004c9047209 */ /* 0x000fe40007810000 */
[----:B------:R-:W-:Y:S02]  /*9d70*/  MOV R106, R72 ;  /* 0x00000048006a7202 */ /* 0x000fe40000000f00 */
        /* <DEDUP_REMOVED lines=14> */
[----:B------:R-:W-:Y:S02]  /*9e60*/  MOV R114, R66 ;  /* 0x0000004200727202 */ /* 0x000fe40000000f00 */
[----:B------:R-:W-:Y:S01]  /*9e70*/  ISETP.LT.AND P2, PT, RZ, UR9, PT ;  /* 0x00000009ff007c0c */ /* 0x000fe2000bf41270 */
[----:B------:R-:W-:Y:S01]  /*9e80*/  UIADD3 UR9, UR9, -0x1, URZ ;  /* 0xffffffff09097890 */ /* 0x000fe2000fffe03f */
[----:B--2---:R-:W-:Y:S02]  /*9e90*/  FMNMX.FTZ R2, R105, R2, !PT ;  /* 0x0000000269027209 */ /* 0x004fe40007810000 */
[----:B---3--:R-:W-:Y:S02]  /*9ea0*/  FMNMX.FTZ R0, R98, R0, !PT ;  /* 0x0000000062007209 */ /* 0x008fe40007810000 */
[----:B------:R-:W-:Y:S02]  /*9eb0*/  FMNMX.FTZ R2, R106, R2, !PT ;  /* 0x000000026a027209 */ /* 0x000fe40007810000 */
[----:B----4-:R-:W-:Y:S02]  /*9ec0*/  FMNMX.FTZ R0, R111, R0, !PT ;  /* 0x000000006f007209 */ /* 0x010fe40007810000 */
[----:B------:R-:W-:Y:S02]  /*9ed0*/  FMNMX.FTZ R2, R191, R2, !PT ;  /* 0x00000002bf027209 */ /* 0x000fe40007810000 */
[----:B------:R-:W-:Y:S02]  /*9ee0*/  FMNMX.FTZ R0, R103, R0, !PT ;  /* 0x0000000067007209 */ /* 0x000fe40007810000 */
[----:B------:R-:W-:Y:S02]  /*9ef0*/  FMNMX.FTZ R2, R190, R2, !PT ;  /* 0x00000002be027209 */ /* 0x000fe40007810000 */
[----:B------:R-:W-:Y:S02]  /*9f00*/  FMNMX.FTZ R0, R109, R0, !PT ;  /* 0x000000006d007209 */ /* 0x000fe40007810000 */
[----:B-1----:R-:W-:Y:S02]  /*9f10*/  FMNMX.FTZ R73, R73, R5, !PT ;  /* 0x0000000549497209 */ /* 0x002fe40007810000 */
[----:B------:R-:W-:Y:S02]  /*9f20*/  FMNMX.FTZ R0, R252, R0, !PT ;  /* 0x00000000fc007209 */ /* 0x000fe40007810000 */
[----:B------:R-:W-:Y:S01]  /*9f30*/  FMNMX.FTZ R2, R189, R2, !PT ;  /* 0x00000002bd027209 */ /* 0x000fe20007810000 */
[----:B------:R-:W1:Y:S01]  /*9f40*/  SHFL.BFLY PT, R5, R73, 0x1, 0x1f ;  /* 0x0c201f0049057f89 */ /* 0x000e6200000e0000 */
[----:B------:R-:W-:Y:S02]  /*9f50*/  FMNMX.FTZ R0, R104, R0, !PT ;  /* 0x0000000068007209 */ /* 0x000fe40007810000 */
[----:B------:R-:W-:Y:S02]  /*9f60*/  FMNMX.FTZ R2, R188, R2, !PT ;  /* 0x00000002bc027209 */ /* 0x000fe40007810000 */
[----:B------:R-:W-:Y:S03]  /*9f70*/  FMNMX.FTZ R0, R115, R0, !PT ;  /* 0x0000000073007209 */ /* 0x000fe60007810000 */
[----:B------:R-:W2:Y:S08]  /*9f80*/  SHFL.BFLY PT, R71, R2, 0x2, 0x1f ;  /* 0x0c401f0002477f89 */ /* 0x000eb000000e0000 */
[----:B------:R-:W3:Y:S01]  /*9f90*/  SHFL.BFLY PT, R72, R0, 0x2, 0x1f ;  /* 0x0c401f0000487f89 */ /* 0x000ee200000e0000 */
[----:B-1----:R-:W-:Y:S05]  /*9fa0*/  FMNMX.FTZ R73, R73, R5, !PT ;  /* 0x0000000549497209 */ /* 0x002fea0007810000 */
[----:B------:R-:W-:Y:S01]  /*9fb0*/  FMUL.FTZ R96, R73, c[0x0][0x2d0] ;  /* 0x0000b40049607a20 */ /* 0x000fe20000410000 */
[----:B--2---:R-:W-:Y:S03]  /*9fc0*/  FMNMX.FTZ R71, R2, R71, !PT ;  /* 0x0000004702477209 */ /* 0x004fe60007810000 */
[--C-:B------:R-:W-:Y:S02]  /*9fd0*/  FFMA.FTZ R9, R20, c[0x0][0x2d0], -R96.reuse ;  /* 0x0000b40014097a23 */ /* 0x100fe40000010860 */
[--C-:B------:R-:W-:Y:S02]  /*9fe0*/  FFMA.FTZ R112, R112, c[0x0][0x2d0], -R96.reuse ;  /* 0x0000b40070707a23 */ /* 0x100fe40000010860 */
[----:B------:R1:W-:Y:S01]  /*9ff0*/  MUFU.EX2 R240, R9 ;  /* 0x0000000900f07308 */ /* 0x0003e20000000800 */
[----:B------:R-:W2:Y:S01]  /*a000*/  SHFL.BFLY PT, R6, R71, 0x1, 0x1f ;  /* 0x0c201f0047067f89 */ /* 0x000ea200000e0000 */
[----:B---3--:R-:W-:Y:S02]  /*a010*/  FMNMX.FTZ R72, R0, R72, !PT ;  /* 0x0000004800487209 */ /* 0x008fe40007810000 */
[----:B------:R-:W-:Y:S04]  /*a020*/  FMNMX.FTZ R0, R88, R4, !PT ;  /* 0x0000000458007209 */ /* 0x000fe80007810000 */
[----:B------:R-:W-:Y:S02]  /*a030*/  FMNMX.FTZ R0, R87, R0, !PT ;  /* 0x0000000057007209 */ /* 0x000fe40007810000 */
[----:B------:R-:W-:Y:S01]  /*a040*/  MUFU.EX2 R112, R112 ;  /* 0x0000007000707308 */ /* 0x000fe20000000800 */
[----:B------:R-:W3:Y:S01]  /*a050*/  SHFL.BFLY PT, R4, R72, 0x1, 0x1f ;  /* 0x0c201f0048047f89 */ /* 0x000ee200000e0000 */
[----:B------:R-:W-:Y:S04]  /*a060*/  FMNMX.FTZ R0, R99, R0, !PT ;  /* 0x0000000063007209 */ /* 0x000fe80007810000 */
[----:B------:R-:W-:Y:S04]  /*a070*/  FMNMX.FTZ R0, R100, R0, !PT ;  /* 0x0000000064007209 */ /* 0x000fe80007810000 */
[----:B------:R-:W-:Y:S01]  /*a080*/  FMNMX.FTZ R0, R108, R0, !PT ;  /* 0x000000006c007209 */ /* 0x000fe20007810000 */
[--C-:B-1----:R-:W-:Y:S03]  /*a090*/  FFMA.FTZ R9, R48, c[0x0][0x2d0], -R96.reuse ;  /* 0x0000b40030097a23 */ /* 0x102fe60000010860 */
[----:B------:R-:W-:Y:S01]  /*a0a0*/  FMNMX.FTZ R2, R110, R0, !PT ;  /* 0x000000006e027209 */ /* 0x000fe20007810000 */
[----:B------:R-:W-:Y:S01]  /*a0b0*/  FADD.FTZ R0, -R73, R3 ;  /* 0x0000000349007221 */ /* 0x000fe20000010100 */
[----:B--2---:R-:W-:Y:S01]  /*a0c0*/  FMNMX.FTZ R71, R71, R6, !PT ;  /* 0x0000000647477209 */ /* 0x004fe20007810000 */
[----:B------:R-:W-:Y:S01]  /*a0d0*/  MUFU.EX2 R82, R9 ;  /* 0x0000000900527308 */ /* 0x000fe20000000800 */
[----:B------:R-:W-:Y:S01]  /*a0e0*/  FMNMX.FTZ R3, R114, R2, !PT ;  /* 0x0000000272037209 */ /* 0x000fe20007810000 */
[----:B------:R-:W-:Y:S02]  /*a0f0*/  FMUL.FTZ R2, R0, c[0x0][0x2d0] ;  /* 0x0000b40000027a20 */ /* 0x000fe40000410000 */
[--C-:B------:R-:W-:Y:S01]  /*a100*/  FFMA.FTZ R6, R33, c[0x0][0x2d0], -R96.reuse ;  /* 0x0000b40021067a23 */ /* 0x100fe20000010860 */
[----:B------:R-:W-:Y:S01]  /*a110*/  FMNMX.FTZ R0, R60, R3, !PT ;  /* 0x000000033c007209 */ /* 0x000fe20007810000 */
[--C-:B------:R-:W-:Y:S01]  /*a120*/  FFMA.FTZ R48, R46, c[0x0][0x2d0], -R96.reuse ;  /* 0x0000b4002e307a23 */ /* 0x100fe20000010860 */
[----:B---3--:R-:W-:Y:S01]  /*a130*/  FMNMX.FTZ R72, R72, R4, !PT ;  /* 0x0000000448487209 */ /* 0x008fe20007810000 */
[----:B------:R-:W-:Y:S01]  /*a140*/  FFMA.FTZ R4, R185, c[0x0][0x2d0], -R96 ;  /* 0x0000b400b9047a23 */ /* 0x000fe20000010860 */
[----:B------:R-:W-:Y:S01]  /*a150*/  FMNMX.FTZ R0, R75, R0, !PT ;  /* 0x000000004b007209 */ /* 0x000fe20007810000 */
[----:B------:R1:W2:Y:S01]  /*a160*/  MUFU.EX2 R70, R2 ;  /* 0x0000000200467308 */ /* 0x0002a20000000800 */
[----:B------:R-:W-:Y:S02]  /*a170*/  FMUL.FTZ R107, R71, c[0x0][0x2d0] ;  /* 0x0000b400476b7a20 */ /* 0x000fe40000410000 */
[----:B------:R-:W-:Y:S01]  /*a180*/  FMNMX.FTZ R0, R74, R0, !PT ;  /* 0x000000004a007209 */ /* 0x000fe20007810000 */
[----:B------:R-:W-:Y:S02]  /*a190*/  FMUL.FTZ R102, R72, c[0x0][0x2d0] ;  /* 0x0000b40048667a20 */ /* 0x000fe40000410000 */
[--C-:B------:R-:W-:Y:S02]  /*a1a0*/  FFMA.FTZ R16, R40, c[0x0][0x2d0], -R107.reuse ;  /* 0x0000b40028107a23 */ /* 0x100fe4000001086b */
[----:B------:R-:W3:Y:S01]  /*a1b0*/  SHFL.BFLY PT, R3, R0, 0x2, 0x1f ;  /* 0x0c401f0000037f89 */ /* 0x000ee200000e0000 */
[--C-:B------:R-:W-:Y:S01]  /*a1c0*/  FFMA.FTZ R5, R22, c[0x0][0x2d0], -R102.reuse ;  /* 0x0000b40016057a23 */ /* 0x100fe20000010866 */
[----:B------:R-:W4:Y:S01]  /*a1d0*/  MUFU.EX2 R8, R4 ;  /* 0x0000000400087308 */ /* 0x000f220000000800 */
[--C-:B------:R-:W-:Y:S02]  /*a1e0*/  FFMA.FTZ R103, R103, c[0x0][0x2d0], -R102.reuse ;  /* 0x0000b40067677a23 */ /* 0x100fe40000010866 */
[--C-:B------:R-:W-:Y:S02]  /*a1f0*/  FFMA.FTZ R109, R109, c[0x0][0x2d0], -R102.reuse ;  /* 0x0000b4006d6d7a23 */ /* 0x100fe40000010866 */
[----:B------:R-:W-:Y:S02]  /*a200*/  FFMA.FTZ R115, R115, c[0x0][0x2d0], -R102 ;  /* 0x0000b40073737a23 */ /* 0x000fe40000010866 */
[--C-:B------:R-:W-:Y:S02]  /*a210*/  FFMA.FTZ R105, R105, c[0x0][0x2d0], -R107.reuse ;  /* 0x0000b40069697a23 */ /* 0x100fe4000001086b */
[--C-:B------:R-:W-:Y:S01]  /*a220*/  FFMA.FTZ R106, R106, c[0x0][0x2d0], -R107.reuse ;  /* 0x0000b4006a6a7a23 */ /* 0x100fe2000001086b */
[----:B------:R4:W-:Y:S01]  /*a230*/  MUFU.EX2 R228, R6 ;  /* 0x0000000600e47308 */ /* 0x0009e20000000800 */
[----:B-1----:R-:W-:Y:S01]  /*a240*/  FADD.FTZ R2, -R72, R116 ;  /* 0x0000007448027221 */ /* 0x002fe20000010100 */
[----:B------:R-:W-:Y:S01]  /*a250*/  MOV R116, R60 ;  /* 0x0000003c00747202 */ /* 0x000fe20000000f00 */
[----:B--2---:R-:W-:Y:S02]  /*a260*/  FMUL.FTZ R33, R70, R149 ;  /* 0x0000009546217220 */ /* 0x004fe40000410000 */
[----:B------:R-:W-:Y:S05]  /*a270*/  FMUL.FTZ R2, R2, c[0x0][0x2d0] ;  /* 0x0000b40002027a20 */ /* 0x000fea0000410000 */
[----:B------:R1:W-:Y:S01]  /*a280*/  MUFU.EX2 R239, R5 ;  /* 0x0000000500ef7308 */ /* 0x0003e20000000800 */
[----:B------:R-:W-:Y:S01]  /*a290*/  FFMA.FTZ R60, R211, c[0x0][0x2d0], -R102 ;  /* 0x0000b400d33c7a23 */ /* 0x000fe20000010866 */
[----:B---3--:R-:W-:Y:S01]  /*a2a0*/  FMNMX.FTZ R0, R0, R3, !PT ;  /* 0x0000000300007209 */ /* 0x008fe20007810000 */
[--C-:B------:R-:W-:Y:S02]  /*a2b0*/  FFMA.FTZ R3, R17, c[0x0][0x2d0], -R96.reuse ;  /* 0x0000b40011037a23 */ /* 0x100fe40000010860 */
[----:B------:R-:W-:Y:S05]  /*a2c0*/  FMUL.FTZ R17, R70, R133 ;  /* 0x0000008546117220 */ /* 0x000fea0000410000 */
[----:B------:R2:W3:Y:S01]  /*a2d0*/  MUFU.EX2 R69, R2 ;  /* 0x0000000200457308 */ /* 0x0004e20000000800 */
[----:B----4-:R-:W-:Y:S09]  /*a2e0*/  FFMA.FTZ R6, R36, c[0x0][0x2d0], -R96 ;  /* 0x0000b40024067a23 */ /* 0x010ff20000010860 */
[----:B------:R4:W-:Y:S01]  /*a2f0*/  MUFU.EX2 R11, R3 ;  /* 0x00000003000b7308 */ /* 0x0009e20000000800 */
[----:B-1----:R-:W-:Y:S09]  /*a300*/  FFMA.FTZ R5, R28, c[0x0][0x2d0], -R107 ;  /* 0x0000b4001c057a23 */ /* 0x002ff2000001086b */
[----:B------:R3:W-:Y:S01]  /*a310*/  MUFU.EX2 R83, R6 ;  /* 0x0000000600537308 */ /* 0x0007e20000000800 */
[----:B--2---:R-:W-:Y:S04]  /*a320*/  FADD.FTZ R2, -R71, R117 ;  /* 0x0000007547027221 */ /* 0x004fe80000010100 */
[----:B------:R-:W-:Y:S05]  /*a330*/  FMUL.FTZ R2, R2, c[0x0][0x2d0] ;  /* 0x0000b40002027a20 */ /* 0x000fea0000410000 */
[----:B------:R1:W-:Y:S01]  /*a340*/  MUFU.EX2 R230, R5 ;  /* 0x0000000500e67308 */ /* 0x0003e20000000800 */
[----:B----4-:R-:W-:Y:S01]  /*a350*/  FFMA.FTZ R3, R186, c[0x0][0x2d0], -R102 ;  /* 0x0000b400ba037a23 */ /* 0x010fe20000010866 */
[----:B------:R-:W-:Y:S01]  /*a360*/  MOV R186, R8 ;  /* 0x0000000800ba7202 */ /* 0x000fe20000000f00 */
[--C-:B------:R-:W-:Y:S07]  /*a370*/  FFMA.FTZ R8, R21, c[0x0][0x2d0], -R96.reuse ;  /* 0x0000b40015087a23 */ /* 0x100fee0000010860 */
[----:B------:R2:W4:Y:S01]  /*a380*/  MUFU.EX2 R68, R2 ;  /* 0x0000000200447308 */ /* 0x0005220000000800 */
[----:B---3--:R-:W-:Y:S09]  /*a390*/  FMUL.FTZ R6, R69, R126 ;  /* 0x0000007e45067220 */ /* 0x008ff20000410000 */
[----:B------:R3:W-:Y:S01]  /*a3a0*/  MUFU.EX2 R206, R3 ;  /* 0x0000000300ce7308 */ /* 0x0007e20000000800 */
[----:B-1----:R-:W-:Y:S09]  /*a3b0*/  FMUL.FTZ R5, R70, R125 ;  /* 0x0000007d46057220 */ /* 0x002ff20000410000 */
[----:B------:R1:W-:Y:S01]  /*a3c0*/  MUFU.EX2 R236, R8 ;  /* 0x0000000800ec7308 */ /* 0x0003e20000000800 */
[----:B--2---:R-:W-:Y:S01]  /*a3d0*/  FFMA.FTZ R2, R197, c[0x0][0x2d0], -R96 ;  /* 0x0000b400c5027a23 */ /* 0x004fe20000010860 */
[----:B------:R-:W-:Y:S01]  /*a3e0*/  MOV R197, R91 ;  /* 0x0000005b00c57202 */ /* 0x000fe20000000f00 */
[----:B----4-:R-:W-:Y:S07]  /*a3f0*/  FMUL.FTZ R9, R68, R121 ;  /* 0x0000007944097220 */ /* 0x010fee0000410000 */
[----:B------:R2:W-:Y:S01]  /*a400*/  MUFU.EX2 R7, R2 ;  /* 0x0000000200077308 */ /* 0x0005e20000000800 */
[----:B---3--:R-:W-:Y:S01]  /*a410*/  FFMA.FTZ R3, R198, c[0x0][0x2d0], -R102 ;  /* 0x0000b400c6037a23 */ /* 0x008fe20000010866 */
[----:B------:R-:W-:Y:S08]  /*a420*/  MOV R198, R81 ;  /* 0x0000005100c67202 */ /* 0x000ff00000000f00 */
[----:B------:R3:W4:Y:S01]  /*a430*/  MUFU.EX2 R28, R16 ;  /* 0x00000010001c7308 */ /* 0x0007220000000800 */
[----:B-1----:R-:W-:Y:S09]  /*a440*/  FMUL.FTZ R8, R68, R120 ;  /* 0x0000007844087220 */ /* 0x002ff20000410000 */
[----:B------:R1:W-:Y:S01]  /*a450*/  MUFU.EX2 R121, R48 ;  /* 0x0000003000797308 */ /* 0x0003e20000000800 */
[----:B--2---:R-:W-:Y:S09]  /*a460*/  FFMA.FTZ R2, R184, c[0x0][0x2d0], -R96 ;  /* 0x0000b400b8027a23 */ /* 0x004ff20000010860 */
[----:B------:R2:W2:Y:S01]  /*a470*/  MUFU.EX2 R184, R3 ;  /* 0x0000000300b87308 */ /* 0x0004a20000000800 */
[C---:B---3--:R-:W-:Y:S01]  /*a480*/  FMUL.FTZ R16, R70.reuse, R132 ;  /* 0x0000008446107220 */ /* 0x048fe20000410000 */
[----:B----4-:R-:W-:Y:S08]  /*a490*/  MOV R133, R28 ;  /* 0x0000001c00857202 */ /* 0x010ff00000000f00 */
[----:B------:R3:W-:Y:S01]  /*a4a0*/  MUFU.EX2 R117, R2 ;  /* 0x0000000200757308 */ /* 0x0007e20000000800 */
[----:B-1----:R-:W-:Y:S09]  /*a4b0*/  FMUL.FTZ R48, R70, R164 ;  /* 0x000000a446307220 */ /* 0x002ff20000410000 */
[----:B------:R-:W-:Y:S01]  /*a4c0*/  MUFU.EX2 R105, R105 ;  /* 0x0000006900697308 */ /* 0x000fe20000000800 */
[--C-:B--2---:R-:W-:Y:S01]  /*a4d0*/  FFMA.FTZ R3, R18, c[0x0][0x2d0], -R102.reuse ;  /* 0x0000b40012037a23 */ /* 0x104fe20000010866 */
[----:B------:R-:W-:Y:S01]  /*a4e0*/  F2FP.PACK_AB R77, R184, R206 ;  /* 0x000000ceb84d723e */ /* 0x000fe200000000ff */
[----:B------:R-:W-:Y:S07]  /*a4f0*/  FMUL.FTZ R18, R69, R134 ;  /* 0x0000008645127220 */ /* 0x000fee0000410000 */
[----:B------:R1:W-:Y:S01]  /*a500*/  MUFU.EX2 R185, R3 ;  /* 0x0000000300b97308 */ /* 0x0003e20000000800 */
[----:B---3--:R-:W2:Y:S09]  /*a510*/  SHFL.BFLY PT, R2, R0, 0x1, 0x1f ;  /* 0x0c201f0000027f89 */ /* 0x008eb200000e0000 */
[----:B------:R-:W-:Y:S10]  /*a520*/  MUFU.EX2 R106, R106 ;  /* 0x0000006a006a7308 */ /* 0x000ff40000000800 */
[----:B------:R-:W-:Y:S01]  /*a530*/  MUFU.EX2 R109, R109 ;  /* 0x0000006d006d7308 */ /* 0x000fe20000000800 */
[--C-:B-1----:R-:W-:Y:S01]  /*a540*/  FFMA.FTZ R3, R196, c[0x0][0x2d0], -R107.reuse ;  /* 0x0000b400c4037a23 */ /* 0x102fe2000001086b */
[----:B------:R-:W-:Y:S02]  /*a550*/  MOV R196, R59 ;  /* 0x0000003b00c47202 */ /* 0x000fe40000000f00 */
[----:B--2---:R-:W-:Y:S01]  /*a560*/  FMNMX.FTZ R2, R0, R2, !PT ;  /* 0x0000000200027209 */ /* 0x004fe20007810000 */
[----:B------:R-:W-:Y:S05]  /*a570*/  FFMA.FTZ R0, R19, c[0x0][0x2d0], -R102 ;  /* 0x0000b40013007a23 */ /* 0x000fea0000010866 */
[----:B------:R1:W-:Y:S01]  /*a580*/  MUFU.EX2 R205, R3 ;  /* 0x0000000300cd7308 */ /* 0x0003e20000000800 */
[----:B------:R-:W-:Y:S01]  /*a590*/  FMUL.FTZ R19, R69, R135 ;  /* 0x0000008745137220 */ /* 0x000fe20000410000 */
[----:B------:R-:W-:Y:S08]  /*a5a0*/  MOV R135, R82 ;  /* 0x0000005200877202 */ /* 0x000ff00000000f00 */
[----:B------:R2:W3:Y:S10]  /*a5b0*/  MUFU.EX2 R12, R0 ;  /* 0x00000000000c7308 */ /* 0x0004f40000000800 */
[----:B------:R-:W-:Y:S01]  /*a5c0*/  MUFU.EX2 R115, R115 ;  /* 0x0000007300737308 */ /* 0x000fe20000000800 */
[--C-:B-1----:R-:W-:Y:S01]  /*a5d0*/  FFMA.FTZ R3, R199, c[0x0][0x2d0], -R107.reuse ;  /* 0x0000b400c7037a23 */ /* 0x102fe2000001086b */
[----:B------:R-:W-:Y:S01]  /*a5e0*/  MOV R199, R61 ;  /* 0x0000003d00c77202 */ /* 0x000fe20000000f00 */
[----:B------:R-:W-:Y:S07]  /*a5f0*/  FMUL.FTZ R61, R68, R177 ;  /* 0x000000b1443d7220 */ /* 0x000fee0000410000 */
[----:B------:R1:W4:Y:S01]  /*a600*/  MUFU.EX2 R207, R3 ;  /* 0x0000000300cf7308 */ /* 0x0003220000000800 */
[----:B--2---:R-:W-:Y:S01]  /*a610*/  FADD.FTZ R0, -R2, R118 ;  /* 0x0000007602007221 */ /* 0x004fe20000010100 */
[----:B------:R-:W-:Y:S01]  /*a620*/  MOV R118, R7 ;  /* 0x0000000700767202 */ /* 0x000fe20000000f00 */
[----:B------:R-:W-:Y:S01]  /*a630*/  FFMA.FTZ R7, R32, c[0x0][0x2d0], -R96 ;  /* 0x0000b40020077a23 */ /* 0x000fe20000010860 */
[----:B---3--:R-:W-:Y:S01]  /*a640*/  MOV R126, R12 ;  /* 0x0000000c007e7202 */ /* 0x008fe20000000f00 */
[----:B------:R-:W-:Y:S01]  /*a650*/  FMUL.FTZ R0, R0, c[0x0][0x2d0] ;  /* 0x0000b40000007a20 */ /* 0x000fe20000410000 */
[----:B------:R-:W-:Y:S04]  /*a660*/  F2FP.PACK_AB R76, R118, R186 ;  /* 0x000000ba764c723e */ /* 0x000fe800000000ff */
[----:B------:R2:W-:Y:S01]  /*a670*/  MUFU.EX2 R232, R7 ;  /* 0x0000000700e87308 */ /* 0x0005e20000000800 */
[----:B------:R-:W-:Y:S01]  /*a680*/  F2FP.PACK_AB R79, R126, R185 ;  /* 0x000000b97e4f723e */ /* 0x000fe200000000ff */
[--C-:B------:R-:W-:Y:S02]  /*a690*/  FFMA.FTZ R12, R51, c[0x0][0x2d0], -R102.reuse ;  /* 0x0000b400330c7a23 */ /* 0x100fe40000010866 */
[--C-:B------:R-:W-:Y:S02]  /*a6a0*/  FFMA.FTZ R32, R44, c[0x0][0x2d0], -R107.reuse ;  /* 0x0000b4002c207a23 */ /* 0x100fe4000001086b */
[----:B------:R-:W-:Y:S04]  /*a6b0*/  FMUL.FTZ R51, R69, R167 ;  /* 0x000000a745337220 */ /* 0x000fe80000410000 */
[----:B------:R-:W3:Y:S01]  /*a6c0*/  MUFU.EX2 R0, R0 ;  /* 0x0000000000007308 */ /* 0x000ee20000000800 */
[--C-:B-1----:R-:W-:Y:S01]  /*a6d0*/  FFMA.FTZ R3, R194, c[0x0][0x2d0], -R107.reuse ;  /* 0x0000b400c2037a23 */ /* 0x102fe2000001086b */
[----:B----4-:R-:W-:Y:S02]  /*a6e0*/  F2FP.PACK_AB R64, R207, R205 ;  /* 0x000000cdcf40723e */ /* 0x010fe400000000ff */
[----:B------:R-:W-:Y:S06]  /*a6f0*/  MOV R194, R62 ;  /* 0x0000003e00c27202 */ /* 0x000fec0000000f00 */
[----:B------:R1:W4:Y:S01]  /*a700*/  MUFU.EX2 R10, R3 ;  /* 0x00000003000a7308 */ /* 0x0003220000000800 */
[----:B--2---:R-:W-:Y:S01]  /*a710*/  FMUL.FTZ R7, R69, R127 ;  /* 0x0000007f45077220 */ /* 0x004fe20000410000 */
[----:B------:R-:W-:Y:S04]  /*a720*/  MOV R127, R11 ;  /* 0x0000000b007f7202 */ /* 0x000fe80000000f00 */
[----:B------:R-:W-:Y:S01]  /*a730*/  F2FP.PACK_AB R78, R127, R117 ;  /* 0x000000757f4e723e */ /* 0x000fe200000000ff */
[C---:B---3--:R-:W-:Y:S02]  /*a740*/  FMUL.FTZ R11, R0.reuse, R123 ;  /* 0x0000007b000b7220 */ /* 0x048fe40000410000 */
[C---:B------:R-:W-:Y:S01]  /*a750*/  FMUL.FTZ R15, R0.reuse, R131 ;  /* 0x00000083000f7220 */ /* 0x040fe20000410000 */
[----:B------:R-:W-:Y:S01]  /*a760*/  MOV R131, R83 ;  /* 0x0000005300837202 */ /* 0x000fe20000000f00 */
[C---:B------:R-:W-:Y:S02]  /*a770*/  FMUL.FTZ R46, R0.reuse, R162 ;  /* 0x000000a2002e7220 */ /* 0x040fe40000410000 */
[C---:B------:R-:W-:Y:S02]  /*a780*/  FMUL.FTZ R59, R0.reuse, R175 ;  /* 0x000000af003b7220 */ /* 0x040fe40000410000 */
[----:B------:R-:W-:Y:S02]  /*a790*/  FMUL.FTZ R62, R0, R178 ;  /* 0x000000b2003e7220 */ /* 0x000fe40000410000 */
[----:B-1----:R-:W-:Y:S01]  /*a7a0*/  FFMA.FTZ R3, R192, c[0x0][0x2d0], -R107 ;  /* 0x0000b400c0037a23 */ /* 0x002fe2000001086b */
[----:B----4-:R-:W-:Y:S01]  /*a7b0*/  MOV R120, R10 ;  /* 0x0000000a00787202 */ /* 0x010fe20000000f00 */
[----:B------:R-:W-:Y:S01]  /*a7c0*/  FMUL.FTZ R10, R0, R122 ;  /* 0x0000007a000a7220 */ /* 0x000fe20000410000 */
[----:B------:R-:W-:Y:S01]  /*a7d0*/  MOV R192, R92 ;  /* 0x0000005c00c07202 */ /* 0x000fe20000000f00 */
[----:B------:R1:W2:Y:S01]  /*a7e0*/  MUFU.EX2 R13, R3 ;  /* 0x00000003000d7308 */ /* 0x0002a20000000800 */
[--C-:B------:R-:W-:Y:S09]  /*a7f0*/  FFMA.FTZ R92, R212, c[0x0][0x2d0], -R102.reuse ;  /* 0x0000b400d45c7a23 */ /* 0x100ff20000010866 */
[----:B------:R3:W-:Y:S01]  /*a800*/  MUFU.EX2 R122, R60 ;  /* 0x0000003c007a7308 */ /* 0x0007e20000000800 */
[----:B-1----:R-:W-:Y:S01]  /*a810*/  FMUL.FTZ R3, R2, c[0x0][0x2d0] ;  /* 0x0000b40002037a20 */ /* 0x002fe20000410000 */
[----:B--2---:R-:W-:Y:S01]  /*a820*/  MOV R125, R13 ;  /* 0x0000000d007d7202 */ /* 0x004fe20000000f00 */
[----:B------:R-:W-:Y:S01]  /*a830*/  FMUL.FTZ R13, R68, R129 ;  /* 0x00000081440d7220 */ /* 0x000fe20000410000 */
[----:B------:R-:W-:Y:S01]  /*a840*/  MOV R129, R85 ;  /* 0x0000005500817202 */ /* 0x000fe20000000f00 */
[--C-:B------:R-:W-:Y:S01]  /*a850*/  FFMA.FTZ R4, R187, c[0x0][0x2d0], -R3.reuse ;  /* 0x0000b400bb047a23 */ /* 0x100fe20000010803 */
[----:B------:R-:W-:Y:S01]  /*a860*/  F2FP.PACK_AB R66, R125, R120 ;  /* 0x000000787d42723e */ /* 0x000fe200000000ff */
[--C-:B------:R-:W-:Y:S01]  /*a870*/  FFMA.FTZ R28, R43, c[0x0][0x2d0], -R3.reuse ;  /* 0x0000b4002b1c7a23 */ /* 0x100fe20000010803 */
[----:B------:R-:W-:Y:S02]  /*a880*/  MOV R187, R90 ;  /* 0x0000005a00bb7202 */ /* 0x000fe40000000f00 */
[----:B------:R1:W-:Y:S01]  /*a890*/  MUFU.EX2 R204, R4 ;  /* 0x0000000400cc7308 */ /* 0x0003e20000000800 */
[--C-:B------:R-:W-:Y:S02]  /*a8a0*/  FFMA.FTZ R40, R201, c[0x0][0x2d0], -R3.reuse ;  /* 0x0000b400c9287a23 */ /* 0x100fe40000010803 */
[--C-:B------:R-:W-:Y:S02]  /*a8b0*/  FFMA.FTZ R44, R47, c[0x0][0x2d0], -R3.reuse ;  /* 0x0000b4002f2c7a23 */ /* 0x100fe40000010803 */
[C---:B------:R-:W-:Y:S02]  /*a8c0*/  FMUL.FTZ R43, R0.reuse, R159 ;  /* 0x0000009f002b7220 */ /* 0x040fe40000410000 */
[----:B------:R-:W-:Y:S02]  /*a8d0*/  FMUL.FTZ R47, R0, R163 ;  /* 0x000000a3002f7220 */ /* 0x000fe40000410000 */
[----:B---3--:R-:W-:Y:S01]  /*a8e0*/  FMUL.FTZ R60, R68, R176 ;  /* 0x000000b0443c7220 */ /* 0x008fe20000410000 */
[----:B------:R2:W-:Y:S01]  /*a8f0*/  MUFU.EX2 R134, R28 ;  /* 0x0000001c00867308 */ /* 0x0005e20000000800 */
[--C-:B------:R-:W-:Y:S02]  /*a900*/  FFMA.FTZ R75, R75, c[0x0][0x2d0], -R3.reuse ;  /* 0x0000b4004b4b7a23 */ /* 0x100fe40000010803 */
[--C-:B-1----:R-:W-:Y:S01]  /*a910*/  FFMA.FTZ R4, R200, c[0x0][0x2d0], -R3.reuse ;  /* 0x0000b400c8047a23 */ /* 0x102fe20000010803 */
[----:B------:R-:W-:Y:S06]  /*a920*/  MOV R200, R89 ;  /* 0x0000005900c87202 */ /* 0x000fec0000000f00 */
[----:B------:R1:W3:Y:S01]  /*a930*/  MUFU.EX2 R242, R4 ;  /* 0x0000000400f27308 */ /* 0x0002e20000000800 */
[----:B--2---:R-:W-:Y:S09]  /*a940*/  FMUL.FTZ R28, R68, R144 ;  /* 0x00000090441c7220 */ /* 0x004ff20000410000 */
[----:B------:R2:W-:Y:S01]  /*a950*/  MUFU.EX2 R144, R40 ;  /* 0x0000002800907308 */ /* 0x0005e20000000800 */
[--C-:B-1----:R-:W-:Y:S01]  /*a960*/  FFMA.FTZ R4, R195, c[0x0][0x2d0], -R3.reuse ;  /* 0x0000b400c3047a23 */ /* 0x102fe20000010803 */
[----:B---3--:R-:W-:Y:S02]  /*a970*/  F2FP.PACK_AB R65, R242, R204 ;  /* 0x000000ccf241723e */ /* 0x008fe400000000ff */
[----:B------:R-:W-:Y:S06]  /*a980*/  MOV R195, R88 ;  /* 0x0000005800c37202 */ /* 0x000fec0000000f00 */
[----:B------:R1:W-:Y:S01]  /*a990*/  MUFU.EX2 R241, R4 ;  /* 0x0000000400f17308 */ /* 0x0003e20000000800 */
[----:B------:R-:W-:Y:S01]  /*a9a0*/  LDSM.16.MT88.4 R88, [R227+0x900] ;  /* 0x00090000e358783b */ /* 0x000fe20000004200 */
[----:B--2---:R-:W-:Y:S02]  /*a9b0*/  FMUL.FTZ R40, R68, R156 ;  /* 0x0000009c44287220 */ /* 0x004fe40000410000 */
[----:B-1----:R-:W-:Y:S01]  /*a9c0*/  FFMA.FTZ R4, R193, c[0x0][0x2d0], -R3 ;  /* 0x0000b400c1047a23 */ /* 0x002fe20000010803 */
[----:B------:R-:W-:Y:S05]  /*a9d0*/  MOV R193, R87 ;  /* 0x0000005700c17202 */ /* 0x000fea0000000f00 */
[----:B------:R1:W-:Y:S02]  /*a9e0*/  MUFU.EX2 R14, R4 ;  /* 0x00000004000e7308 */ /* 0x0003e40000000800 */
[--C-:B-1----:R-:W-:Y:S02]  /*a9f0*/  FFMA.FTZ R4, R23, c[0x0][0x2d0], -R102.reuse ;  /* 0x0000b40017047a23 */ /* 0x102fe40000010866 */
[----:B------:R-:W1:Y:S06]  /*aa00*/  LDSM.16.MT88.4 R20, [R224+0x100] ;  /* 0x00010000e014783b */ /* 0x000e6c0000004200 */
[----:B------:R2:W-:Y:S02]  /*aa10*/  MUFU.EX2 R235, R4 ;  /* 0x0000000400eb7308 */ /* 0x0005e40000000800 */
[--C-:B--2---:R-:W-:Y:S02]  /*aa20*/  FFMA.FTZ R4, R34, c[0x0][0x2d0], -R102.reuse ;  /* 0x0000b40022047a23 */ /* 0x104fe40000010866 */
[----:B------:R-:W-:Y:S06]  /*aa30*/  FMUL.FTZ R34, R69, R150 ;  /* 0x0000009645227220 */ /* 0x000fec0000410000 */
[----:B------:R2:W-:Y:S02]  /*aa40*/  MUFU.EX2 R231, R4 ;  /* 0x0000000400e77308 */ /* 0x0005e40000000800 */
[----:B--2---:R-:W-:Y:S02]  /*aa50*/  FFMA.FTZ R4, R35, c[0x0][0x2d0], -R102 ;  /* 0x0000b40023047a23 */ /* 0x004fe40000010866 */
[----:B------:R-:W-:Y:S06]  /*aa60*/  FMUL.FTZ R35, R69, R151 ;  /* 0x0000009745237220 */ /* 0x000fec0000410000 */
[----:B------:R2:W-:Y:S02]  /*aa70*/  MUFU.EX2 R119, R4 ;  /* 0x0000000400777308 */ /* 0x0005e40000000800 */
[----:B--2---:R-:W-:Y:S02]  /*aa80*/  FFMA.FTZ R4, R24, c[0x0][0x2d0], -R107 ;  /* 0x0000b40018047a23 */ /* 0x004fe4000001086b */
[----:B------:R-:W-:Y:S06]  /*aa90*/  FFMA.FTZ R24, R42, c[0x0][0x2d0], -R3 ;  /* 0x0000b4002a187a23 */ /* 0x000fec0000010803 */
[----:B------:R2:W-:Y:S01]  /*aaa0*/  MUFU.EX2 R238, R4 ;  /* 0x0000000400ee7308 */ /* 0x0005e20000000800 */
[----:B------:R-:W-:Y:S02]  /*aab0*/  FMUL.FTZ R42, R0, R158 ;  /* 0x0000009e002a7220 */ /* 0x000fe40000410000 */
[----:B--2---:R-:W-:Y:S02]  /*aac0*/  FFMA.FTZ R4, R25, c[0x0][0x2d0], -R107 ;  /* 0x0000b40019047a23 */ /* 0x004fe4000001086b */
[----:B------:R-:W-:Y:S05]  /*aad0*/  FMUL.FTZ R25, R68, R141 ;  /* 0x0000008d44197220 */ /* 0x000fea0000410000 */
[----:B------:R2:W-:Y:S02]  /*aae0*/  MUFU.EX2 R234, R4 ;  /* 0x0000000400ea7308 */ /* 0x0005e40000000800 */
[--C-:B--2---:R-:W-:Y:S08]  /*aaf0*/  FFMA.FTZ R4, R26, c[0x0][0x2d0], -R3.reuse ;  /* 0x0000b4001a047a23 */ /* 0x104ff00000010803 */
[----:B------:R2:W-:Y:S02]  /*ab00*/  MUFU.EX2 R237, R4 ;  /* 0x0000000400ed7308 */ /* 0x0005e40000000800 */
[----:B--2---:R-:W-:Y:S02]  /*ab10*/  FFMA.FTZ R4, R27, c[0x0][0x2d0], -R3 ;  /* 0x0000b4001b047a23 */ /* 0x004fe40000010803 */
[----:B------:R-:W-:Y:S06]  /*ab20*/  FMUL.FTZ R27, R0, R143 ;  /* 0x0000008f001b7220 */ /* 0x000fec0000410000 */
[----:B------:R2:W-:Y:S02]  /*ab30*/  MUFU.EX2 R233, R4 ;  /* 0x0000000400e97308 */ /* 0x0005e40000000800 */
[----:B--2---:R-:W-:Y:S02]  /*ab40*/  FFMA.FTZ R4, R29, c[0x0][0x2d0], -R107 ;  /* 0x0000b4001d047a23 */ /* 0x004fe4000001086b */
[----:B------:R-:W-:Y:S06]  /*ab50*/  FMUL.FTZ R29, R68, R145 ;  /* 0x00000091441d7220 */ /* 0x000fec0000410000 */
[----:B------:R2:W3:Y:S02]  /*ab60*/  MUFU.EX2 R93, R4 ;  /* 0x00000004005d7308 */ /* 0x0004e40000000800 */
[--C-:B--2---:R-:W-:Y:S01]  /*ab70*/  FFMA.FTZ R4, R30, c[0x0][0x2d0], -R3.reuse ;  /* 0x0000b4001e047a23 */ /* 0x104fe20000010803 */
[----:B---3--:R-:W-:Y:S01]  /*ab80*/  MOV R141, R93 ;  /* 0x0000005d008d7202 */ /* 0x008fe20000000f00 */
[----:B------:R-:W-:Y:S06]  /*ab90*/  FMUL.FTZ R30, R0, R146 ;  /* 0x00000092001e7220 */ /* 0x000fec0000410000 */
[----:B------:R2:W-:Y:S02]  /*aba0*/  MUFU.EX2 R229, R4 ;  /* 0x0000000400e57308 */ /* 0x0005e40000000800 */
[----:B--2---:R-:W-:Y:S08]  /*abb0*/  FFMA.FTZ R4, R31, c[0x0][0x2d0], -R3 ;  /* 0x0000b4001f047a23 */ /* 0x004ff00000010803 */
[----:B------:R2:W3:Y:S10]  /*abc0*/  MUFU.EX2 R31, R12 ;  /* 0x0000000c001f7308 */ /* 0x0004f40000000800 */
[----:B------:R4:W-:Y:S01]  /*abd0*/  MUFU.EX2 R94, R4 ;  /* 0x00000004005e7308 */ /* 0x0009e20000000800 */
[----:B--2---:R-:W-:Y:S01]  /*abe0*/  FMUL.FTZ R12, R68, R128 ;  /* 0x00000080440c7220 */ /* 0x004fe20000410000 */
[----:B---3--:R-:W-:Y:S01]  /*abf0*/  MOV R146, R31 ;  /* 0x0000001f00927202 */ /* 0x008fe20000000f00 */
[----:B------:R-:W-:Y:S01]  /*ac00*/  FMUL.FTZ R31, R0, R147 ;  /* 0x00000093001f7220 */ /* 0x000fe20000410000 */
[----:B------:R-:W-:Y:S01]  /*ac10*/  MOV R128, R86 ;  /* 0x0000005600807202 */ /* 0x000fe20000000f00 */
[----:B----4-:R-:W-:Y:S05]  /*ac20*/  FFMA.FTZ R4, R37, c[0x0][0x2d0], -R96 ;  /* 0x0000b40025047a23 */ /* 0x010fea0000010860 */
[----:B------:R2:W3:Y:S02]  /*ac30*/  MUFU.EX2 R63, R4 ;  /* 0x00000004003f7308 */ /* 0x0004e40000000800 */
[--C-:B--2---:R-:W-:Y:S01]  /*ac40*/  FFMA.FTZ R4, R38, c[0x0][0x2d0], -R102.reuse ;  /* 0x0000b40026047a23 */ /* 0x104fe20000010866 */
[----:B---3--:R-:W-:Y:S01]  /*ac50*/  MOV R143, R63 ;  /* 0x0000003f008f7202 */ /* 0x008fe20000000f00 */
[----:B------:R-:W-:Y:S06]  /*ac60*/  FMUL.FTZ R63, R0, R179 ;  /* 0x000000b3003f7220 */ /* 0x000fec0000410000 */
[----:B------:R2:W3:Y:S02]  /*ac70*/  MUFU.EX2 R57, R4 ;  /* 0x0000000400397308 */ /* 0x0004e40000000800 */
[----:B--2---:R-:W-:Y:S01]  /*ac80*/  FFMA.FTZ R4, R39, c[0x0][0x2d0], -R102 ;  /* 0x0000b40027047a23 */ /* 0x004fe20000010866 */
[----:B---3--:R-:W-:Y:S01]  /*ac90*/  MOV R132, R57 ;  /* 0x0000003900847202 */ /* 0x008fe20000000f00 */
[----:B------:R-:W2:Y:S01]  /*aca0*/  LDSM.16.MT88.4 R36, [R227+0x100] ;  /* 0x00010000e324783b */ /* 0x000ea20000004200 */
[----:B------:R-:W-:Y:S05]  /*acb0*/  FMUL.FTZ R57, R68, R173 ;  /* 0x000000ad44397220 */ /* 0x000fea0000410000 */
[----:B------:R3:W-:Y:S02]  /*acc0*/  MUFU.EX2 R80, R4 ;  /* 0x0000000400507308 */ /* 0x0007e40000000800 */
[----:B---3--:R-:W-:Y:S02]  /*acd0*/  FFMA.FTZ R4, R49, c[0x0][0x2d0], -R96 ;  /* 0x0000b40031047a23 */ /* 0x008fe40000010860 */
[----:B------:R-:W-:Y:S06]  /*ace0*/  FMUL.FTZ R49, R70, R165 ;  /* 0x000000a546317220 */ /* 0x000fec0000410000 */
[----:B------:R3:W4:Y:S02]  /*acf0*/  MUFU.EX2 R56, R4 ;  /* 0x0000000400387308 */ /* 0x0007240000000800 */
[--C-:B---3--:R-:W-:Y:S01]  /*ad00*/  FFMA.FTZ R4, R50, c[0x0][0x2d0], -R102.reuse ;  /* 0x0000b40032047a23 */ /* 0x108fe20000010866 */
[----:B----4-:R-:W-:Y:S01]  /*ad10*/  MOV R145, R56 ;  /* 0x0000003800917202 */ /* 0x010fe20000000f00 */
[----:B------:R-:W-:Y:S06]  /*ad20*/  FFMA.FTZ R56, R209, c[0x0][0x2d0], -R102 ;  /* 0x0000b400d1387a23 */ /* 0x000fec0000010866 */
[----:B------:R3:W-:Y:S01]  /*ad30*/  MUFU.EX2 R58, R4 ;  /* 0x00000004003a7308 */ /* 0x0007e20000000800 */
[----:B------:R-:W-:Y:S02]  /*ad40*/  FMUL.FTZ R50, R69, R166 ;  /* 0x000000a645327220 */ /* 0x000fe40000410000 */
[----:B------:R-:W-:Y:S01]  /*ad50*/  LDSM.16.MT88.4 R164, [R225+0x3100] ;  /* 0x00310000e1a4783b */ /* 0x000fe20000004200 */
[----:B---3--:R-:W-:Y:S01]  /*ad60*/  FMUL.FTZ R4, R70, R124 ;  /* 0x0000007c46047220 */ /* 0x008fe20000410000 */
[----:B------:R-:W-:Y:S01]  /*ad70*/  MOV R124, R14 ;  /* 0x0000000e007c7202 */ /* 0x000fe20000000f00 */
[----:B------:R-:W-:Y:S01]  /*ad80*/  FMUL.FTZ R14, R0, R130 ;  /* 0x00000082000e7220 */ /* 0x000fe20000410000 */
[----:B------:R-:W-:Y:S04]  /*ad90*/  MOV R130, R84 ;  /* 0x0000005400827202 */ /* 0x000fe80000000f00 */
[----:B------:R-:W-:Y:S01]  /*ada0*/  LDSM.16.MT88.4 R84, [R224+0x900] ;  /* 0x00090000e054783b */ /* 0x000fe20000004200 */
[----:B------:R-:W-:Y:S01]  /*adb0*/  F2FP.PACK_AB R67, R124, R241 ;  /* 0x000000f17c43723e */ /* 0x000fe200000000ff */
[-C--:B-1----:R-:W-:Y:S08]  /*adc0*/  HMMA.16816.F32 R4, R76, R20.reuse, R4 ;  /* 0x000000144c04723c */ /* 0x082ff00000001804 */
[C---:B------:R-:W-:Y:S07]  /*add0*/  HMMA.16816.F32 R8, R64.reuse, R20, R8 ;  /* 0x000000144008723c */ /* 0x040fee0000001808 */
[--C-:B------:R-:W-:Y:S01]  /*ade0*/  FFMA.FTZ R20, R41, c[0x0][0x2d0], -R107.reuse ;  /* 0x0000b40029147a23 */ /* 0x100fe2000001086b */
[-C--:B------:R-:W-:Y:S03]  /*adf0*/  HMMA.16816.F32 R12, R64, R22.reuse, R12 ;  /* 0x00000016400c723c */ /* 0x080fe6000000180c */
[----:B------:R1:W3:Y:S01]  /*ae00*/  MUFU.EX2 R26, R20 ;  /* 0x00000014001a7308 */ /* 0x0002e20000000800 */
[----:B------:R-:W-:Y:S02]  /*ae10*/  FMUL.FTZ R21, R70, R137 ;  /* 0x0000008946157220 */ /* 0x000fe40000410000 */
[----:B------:R-:W-:Y:S02]  /*ae20*/  FMUL.FTZ R41, R68, R157 ;  /* 0x0000009d44297220 */ /* 0x000fe40000410000 */
[C---:B------:R-:W-:Y:S05]  /*ae30*/  HMMA.16816.F32 R16, R76.reuse, R22, R16 ;  /* 0x000000164c10723c */ /* 0x040fea0000001810 */
[----:B------:R4:W-:Y:S02]  /*ae40*/  MUFU.EX2 R137, R24 ;  /* 0x0000001800897308 */ /* 0x0009e40000000800 */
[C---:B------:R-:W-:Y:S02]  /*ae50*/  FMUL.FTZ R22, R69.reuse, R138 ;  /* 0x0000008a45167220 */ /* 0x040fe40000410000 */
[----:B------:R-:W-:Y:S06]  /*ae60*/  FMUL.FTZ R23, R69, R139 ;  /* 0x0000008b45177220 */ /* 0x000fec0000410000 */
[----:B------:R4:W-:Y:S01]  /*ae70*/  MUFU.EX2 R138, R32 ;  /* 0x00000020008a7308 */ /* 0x0009e20000000800 */
[----:B-1----:R-:W-:Y:S01]  /*ae80*/  FMUL.FTZ R20, R70, R136 ;  /* 0x0000008846147220 */ /* 0x002fe20000410000 */
[----:B---3--:R-:W-:Y:S01]  /*ae90*/  MOV R139, R26 ;  /* 0x0000001a008b7202 */ /* 0x008fe20000000f00 */
[----:B------:R-:W-:Y:S01]  /*aea0*/  FMUL.FTZ R26, R0, R142 ;  /* 0x0000008e001a7220 */ /* 0x000fe20000410000 */
[----:B------:R-:W-:Y:S02]  /*aeb0*/  MOV R142, R80 ;  /* 0x00000050008e7202 */ /* 0x000fe40000000f00 */
[----:B------:R-:W1:Y:S01]  /*aec0*/  LDSM.16.MT88.4 R80, [R226+0x100] ;  /* 0x00010000e250783b */ /* 0x000e620000004200 */
[----:B------:R-:W-:Y:S01]  /*aed0*/  MOV R136, R58 ;  /* 0x0000003a00887202 */ /* 0x000fe20000000f00 */
[-C--:B--2---:R-:W-:Y:S03]  /*aee0*/  HMMA.16816.F32 R20, R76, R36.reuse, R20 ;  /* 0x000000244c14723c */ /* 0x084fe60000001814 */
[----:B----4-:R-:W-:Y:S01]  /*aef0*/  FMUL.FTZ R24, R68, R140 ;  /* 0x0000008c44187220 */ /* 0x010fe20000410000 */
[----:B------:R-:W-:Y:S01]  /*af00*/  MOV R140, R94 ;  /* 0x0000005e008c7202 */ /* 0x000fe20000000f00 */
[----:B------:R-:W-:Y:S05]  /*af10*/  FMUL.FTZ R58, R0, R174 ;  /* 0x000000ae003a7220 */ /* 0x000fea0000410000 */
[C---:B------:R-:W-:Y:S04]  /*af20*/  HMMA.16816.F32 R24, R64.reuse, R36, R24 ;  /* 0x000000244018723c */ /* 0x040fe80000001818 */
[C---:B------:R-:W-:Y:S02]  /*af30*/  FMUL.FTZ R32, R70.reuse, R148 ;  /* 0x0000009446207220 */ /* 0x040fe40000410000 */
[----:B------:R2:W-:Y:S01]  /*af40*/  MUFU.EX2 R148, R44 ;  /* 0x0000002c00947308 */ /* 0x0005e20000000800 */
[--C-:B------:R-:W-:Y:S01]  /*af50*/  FFMA.FTZ R36, R45, c[0x0][0x2d0], -R107.reuse ;  /* 0x0000b4002d247a23 */ /* 0x100fe2000001086b */
[-C--:B------:R-:W-:Y:S04]  /*af60*/  HMMA.16816.F32 R28, R64, R38.reuse, R28 ;  /* 0x00000026401c723c */ /* 0x080fe8000000181c */
[----:B------:R-:W-:Y:S02]  /*af70*/  FMUL.FTZ R37, R70, R153 ;  /* 0x0000009946257220 */ /* 0x000fe40000410000 */
[C---:B------:R-:W-:Y:S02]  /*af80*/  FMUL.FTZ R45, R68.reuse, R161 ;  /* 0x000000a1442d7220 */ /* 0x040fe40000410000 */
[C---:B------:R-:W-:Y:S01]  /*af90*/  HMMA.16816.F32 R32, R76.reuse, R38, R32 ;  /* 0x000000264c20723c */ /* 0x040fe20000001820 */
[----:B------:R3:W-:Y:S06]  /*afa0*/  MUFU.EX2 R147, R36 ;  /* 0x0000002400937308 */ /* 0x0007ec0000000800 */
[C---:B------:R-:W-:Y:S02]  /*afb0*/  FMUL.FTZ R38, R69.reuse, R154 ;  /* 0x0000009a45267220 */ /* 0x040fe40000410000 */
[----:B------:R-:W-:Y:S02]  /*afc0*/  FMUL.FTZ R39, R69, R155 ;  /* 0x0000009b45277220 */ /* 0x000fe40000410000 */
[----:B------:R4:W-:Y:S01]  /*afd0*/  MUFU.EX2 R154, R56 ;  /* 0x00000038009a7308 */ /* 0x0009e20000000800 */
[----:B--2---:R-:W-:Y:S02]  /*afe0*/  FMUL.FTZ R44, R68, R160 ;  /* 0x000000a0442c7220 */ /* 0x004fe40000410000 */
[----:B---3--:R-:W-:Y:S07]  /*aff0*/  FMUL.FTZ R36, R70, R152 ;  /* 0x0000009846247220 */ /* 0x008fee0000410000 */
[-C--:B------:R-:W-:Y:S03]  /*b000*/  HMMA.16816.F32 R36, R76, R52.reuse, R36 ;  /* 0x000000344c24723c */ /* 0x080fe60000001824 */
[----:B----4-:R-:W-:Y:S05]  /*b010*/  FMUL.FTZ R56, R68, R172 ;  /* 0x000000ac44387220 */ /* 0x010fea0000410000 */
[C---:B------:R-:W-:Y:S07]  /*b020*/  HMMA.16816.F32 R40, R64.reuse, R52, R40 ;  /* 0x000000344028723c */ /* 0x040fee0000001828 */
[--C-:B------:R-:W-:Y:S01]  /*b030*/  FFMA.FTZ R52, R203, c[0x0][0x2d0], -R96.reuse ;  /* 0x0000b400cb347a23 */ /* 0x100fe20000010860 */
[-C--:B------:R-:W-:Y:S03]  /*b040*/  HMMA.16816.F32 R44, R64, R54.reuse, R44 ;  /* 0x00000036402c723c */ /* 0x080fe6000000182c */
[----:B------:R2:W-:Y:S01]  /*b050*/  MUFU.EX2 R155, R52 ;  /* 0x00000034009b7308 */ /* 0x0005e20000000800 */
[C---:B------:R-:W-:Y:S04]  /*b060*/  FMUL.FTZ R53, R70.reuse, R169 ;  /* 0x000000a946357220 */ /* 0x040fe80000410000 */
[C---:B------:R-:W-:Y:S07]  /*b070*/  HMMA.16816.F32 R48, R76.reuse, R54, R48 ;  /* 0x000000364c30723c */ /* 0x040fee0000001830 */
[C---:B------:R-:W-:Y:S02]  /*b080*/  FMUL.FTZ R55, R69.reuse, R171 ;  /* 0x000000ab45377220 */ /* 0x040fe40000410000 */
[----:B------:R-:W-:Y:S03]  /*b090*/  FMUL.FTZ R54, R69, R170 ;  /* 0x000000aa45367220 */ /* 0x000fe60000410000 */
[----:B--2---:R-:W-:Y:S07]  /*b0a0*/  FMUL.FTZ R52, R70, R168 ;  /* 0x000000a846347220 */ /* 0x004fee0000410000 */
[-C--:B-1----:R-:W-:Y:S08]  /*b0b0*/  HMMA.16816.F32 R52, R76, R80.reuse, R52 ;  /* 0x000000504c34723c */ /* 0x082ff00000001834 */
[C---:B------:R-:W-:Y:S07]  /*b0c0*/  HMMA.16816.F32 R56, R64.reuse, R80, R56 ;  /* 0x000000504038723c */ /* 0x040fee0000001838 */
[--C-:B------:R-:W-:Y:S01]  /*b0d0*/  FFMA.FTZ R80, R202, c[0x0][0x2d0], -R96.reuse ;  /* 0x0000b400ca507a23 */ /* 0x100fe20000010860 */
[-C--:B------:R-:W-:Y:S03]  /*b0e0*/  HMMA.16816.F32 R60, R64, R82.reuse, R60 ;  /* 0x00000052403c723c */ /* 0x080fe6000000183c */
[----:B------:R1:W-:Y:S01]  /*b0f0*/  MUFU.EX2 R211, R80 ;  /* 0x0000005000d37308 */ /* 0x0003e20000000800 */
[----:B------:R-:W-:Y:S03]  /*b100*/  F2FP.PACK_AB R81, R233, R237 ;  /* 0x000000ede951723e */ /* 0x000fe600000000ff */
[C---:B------:R-:W-:Y:S02]  /*b110*/  FMUL.FTZ R64, R70.reuse, R180 ;  /* 0x000000b446407220 */ /* 0x040fe40000410000 */
[----:B------:R-:W-:Y:S03]  /*b120*/  FMUL.FTZ R65, R70, R181 ;  /* 0x000000b546417220 */ /* 0x000fe60000410000 */
[C---:B------:R-:W-:Y:S02]  /*b130*/  FMUL.FTZ R66, R69.reuse, R182 ;  /* 0x000000b645427220 */ /* 0x040fe40000410000 */
[----:B------:R-:W-:Y:S07]  /*b140*/  FMUL.FTZ R67, R69, R183 ;  /* 0x000000b745437220 */ /* 0x000fee0000410000 */
[----:B------:R-:W-:Y:S04]  /*b150*/  HMMA.16816.F32 R64, R76, R82, R64 ;  /* 0x000000524c40723c */ /* 0x000fe80000001840 */
[----:B-1----:R-:W-:Y:S03]  /*b160*/  FFMA.FTZ R80, R208, c[0x0][0x2d0], -R96 ;  /* 0x0000b400d0507a23 */ /* 0x002fe60000010860 */
[----:B------:R-:W-:Y:S02]  /*b170*/  F2FP.PACK_AB R76, R236, R240 ;  /* 0x000000f0ec4c723e */ /* 0x000fe400000000ff */
[----:B------:R-:W-:Y:S01]  /*b180*/  F2FP.PACK_AB R77, R235, R239 ;  /* 0x000000efeb4d723e */ /* 0x000fe200000000ff */
[----:B------:R1:W2:Y:S02]  /*b190*/  MUFU.EX2 R123, R80 ;  /* 0x00000050007b7308 */ /* 0x0002a40000000800 */
[----:B------:R-:W-:Y:S02]  /*b1a0*/  F2FP.PACK_AB R78, R228, R232 ;  /* 0x000000e8e44e723e */ /* 0x000fe400000000ff */
[----:B------:R-:W-:Y:S02]  /*b1b0*/  F2FP.PACK_AB R79, R119, R231 ;  /* 0x000000e7774f723e */ /* 0x000fe400000000ff */
[----:B------:R-:W-:Y:S02]  /*b1c0*/  F2FP.PACK_AB R82, R141, R230 ;  /* 0x000000e68d52723e */ /* 0x000fe400000000ff */
[----:B------:R-:W-:Y:S03]  /*b1d0*/  F2FP.PACK_AB R83, R140, R229 ;  /* 0x000000e58c53723e */ /* 0x000fe600000000ff */
[-C--:B------:R-:W-:Y:S03]  /*b1e0*/  HMMA.16816.F32 R4, R76, R84.reuse, R4 ;  /* 0x000000544c04723c */ /* 0x080fe60000001804 */
[----:B-1----:R-:W-:Y:S01]  /*b1f0*/  FFMA.FTZ R80, R210, c[0x0][0x2d0], -R102 ;  /* 0x0000b400d2507a23 */ /* 0x002fe20000010866 */
[----:B--2---:R-:W-:Y:S01]  /*b200*/  MOV R212, R123 ;  /* 0x0000007b00d47202 */ /* 0x004fe20000000f00 */
[----:B------:R1:W-:Y:S01]  /*b210*/  MUFU.EX2 R210, R92 ;  /* 0x0000005c00d27308 */ /* 0x0003e20000000800 */
[----:B------:R-:W-:Y:S02]  /*b220*/  MOV R123, R186 ;  /* 0x000000ba007b7202 */ /* 0x000fe40000000f00 */
[----:B------:R-:W-:Y:S01]  /*b230*/  MOV R186, R100 ;  /* 0x0000006400ba7202 */ /* 0x000fe20000000f00 */
[--C-:B------:R-:W-:Y:S06]  /*b240*/  FFMA.FTZ R100, R250, c[0x0][0x2d0], -R96.reuse ;  /* 0x0000b400fa647a23 */ /* 0x100fec0000010860 */
[----:B------:R2:W-:Y:S01]  /*b250*/  MUFU.EX2 R209, R80 ;  /* 0x0000005000d17308 */ /* 0x0005e20000000800 */
[----:B-1----:R-:W1:Y:S01]  /*b260*/  LDSM.16.MT88.4 R92, [R225+0x900] ;  /* 0x00090000e15c783b */ /* 0x002e620000004200 */
[----:B--2---:R-:W-:Y:S07]  /*b270*/  F2FP.PACK_AB R80, R234, R238 ;  /* 0x000000eeea50723e */ /* 0x004fee00000000ff */
[C---:B------:R-:W-:Y:S07]  /*b280*/  HMMA.16816.F32 R8, R80.reuse, R84, R8 ;  /* 0x000000545008723c */ /* 0x040fee0000001808 */
[--C-:B------:R-:W-:Y:S01]  /*b290*/  FFMA.FTZ R84, R214, c[0x0][0x2d0], -R107.reuse ;  /* 0x0000b400d6547a23 */ /* 0x100fe2000001086b */
[-C--:B------:R-:W-:Y:S03]  /*b2a0*/  HMMA.16816.F32 R12, R80, R86.reuse, R12 ;  /* 0x00000056500c723c */ /* 0x080fe6000000180c */
[----:B------:R2:W-:Y:S01]  /*b2b0*/  MUFU.EX2 R153, R84 ;  /* 0x0000005400997308 */ /* 0x0005e20000000800 */
[----:B------:R-:W-:Y:S02]  /*b2c0*/  MOV R214, R122 ;  /* 0x0000007a00d67202 */ /* 0x000fe40000000f00 */
[----:B------:R-:W-:Y:S02]  /*b2d0*/  MOV R122, R116 ;  /* 0x00000074007a7202 */ /* 0x000fe40000000f00 */
[C---:B------:R-:W-:Y:S04]  /*b2e0*/  HMMA.16816.F32 R16, R76.reuse, R86, R16 ;  /* 0x000000564c10723c */ /* 0x040fe80000001810 */
[----:B------:R-:W-:Y:S04]  /*b2f0*/  MOV R116, R99 ;  /* 0x0000006300747202 */ /* 0x000fe80000000f00 */
[-C--:B------:R-:W-:Y:S08]  /*b300*/  HMMA.16816.F32 R20, R76, R88.reuse, R20 ;  /* 0x000000584c14723c */ /* 0x080ff00000001814 */
[C---:B------:R-:W-:Y:S04]  /*b310*/  HMMA.16816.F32 R24, R80.reuse, R88, R24 ;  /* 0x000000585018723c */ /* 0x040fe80000001818 */
[--C-:B--2---:R-:W-:Y:S01]  /*b320*/  FFMA.FTZ R84, R216, c[0x0][0x2d0], -R107.reuse ;  /* 0x0000b400d8547a23 */ /* 0x104fe2000001086b */
[----:B------:R-:W-:Y:S02]  /*b330*/  MOV R216, R121 ;  /* 0x0000007900d87202 */ /* 0x000fe40000000f00 */
[----:B------:R-:W-:Y:S01]  /*b340*/  FFMA.FTZ R88, R220, c[0x0][0x2d0], -R107 ;  /* 0x0000b400dc587a23 */ /* 0x000fe2000001086b */
[-C--:B------:R-:W-:Y:S01]  /*b350*/  HMMA.16816.F32 R28, R80, R90.reuse, R28 ;  /* 0x0000005a501c723c */ /* 0x080fe2000000181c */
[----:B------:R2:W-:Y:S03]  /*b360*/  MUFU.EX2 R159, R84 ;  /* 0x00000054009f7308 */ /* 0x0005e60000000800 */
[----:B------:R-:W-:Y:S01]  /*b370*/  MOV R121, R114 ;  /* 0x0000007200797202 */ /* 0x000fe20000000f00 */
[----:B------:R-:W-:Y:S01]  /*b380*/  FFMA.FTZ R114, R113, c[0x0][0x2d0], -R96 ;  /* 0x0000b40071727a23 */ /* 0x000fe20000010860 */
[----:B------:R-:W-:Y:S01]  /*b390*/  MOV R220, R146 ;  /* 0x0000009200dc7202 */ /* 0x000fe20000000f00 */
[----:B------:R-:W-:Y:S01]  /*b3a0*/  FFMA.FTZ R113, R104, c[0x0][0x2d0], -R102 ;  /* 0x0000b40068717a23 */ /* 0x000fe20000010866 */
[C---:B------:R-:W-:Y:S03]  /*b3b0*/  HMMA.16816.F32 R32, R76.reuse, R90, R32 ;  /* 0x0000005a4c20723c */ /* 0x040fe60000001820 */
[----:B------:R3:W-:Y:S01]  /*b3c0*/  MUFU.EX2 R157, R88 ;  /* 0x00000058009d7308 */ /* 0x0007e20000000800 */
[----:B------:R-:W-:Y:S04]  /*b3d0*/  MOV R146, R143 ;  /* 0x0000008f00927202 */ /* 0x000fe80000000f00 */
[-C--:B-1----:R-:W-:Y:S05]  /*b3e0*/  HMMA.16816.F32 R36, R76, R92.reuse, R36 ;  /* 0x0000005c4c24723c */ /* 0x082fea0000001824 */
[----:B------:R-:W1:Y:S03]  /*b3f0*/  MUFU.EX2 R114, R114 ;  /* 0x0000007200727308 */ /* 0x000e660000000800 */
[C---:B------:R-:W-:Y:S04]  /*b400*/  HMMA.16816.F32 R40, R80.reuse, R92, R40 ;  /* 0x0000005c5028723c */ /* 0x040fe80000001828 */
[----:B--2---:R-:W-:Y:S01]  /*b410*/  FFMA.FTZ R84, R218, c[0x0][0x2d0], -R3 ;  /* 0x0000b400da547a23 */ /* 0x004fe20000010803 */
[----:B------:R-:W-:Y:S02]  /*b420*/  MOV R218, R148 ;  /* 0x0000009400da7202 */ /* 0x000fe40000000f00 */
[----:B------:R-:W-:Y:S01]  /*b430*/  LDSM.16.MT88.4 R148, [R227+0x3100] ;  /* 0x00310000e394783b */ /* 0x000fe20000004200 */
[-C--:B------:R-:W-:Y:S01]  /*b440*/  HMMA.16816.F32 R44, R80, R94.reuse, R44 ;  /* 0x0000005e502c723c */ /* 0x080fe2000000182c */
[----:B------:R2:W-:Y:S03]  /*b450*/  MUFU.EX2 R152, R84 ;  /* 0x0000005400987308 */ /* 0x0005e60000000800 */
[----:B---3--:R-:W-:Y:S01]  /*b460*/  FFMA.FTZ R88, R222, c[0x0][0x2d0], -R107 ;  /* 0x0000b400de587a23 */ /* 0x008fe2000001086b */
[----:B------:R-:W-:Y:S01]  /*b470*/  MOV R222, R145 ;  /* 0x0000009100de7202 */ /* 0x000fe20000000f00 */
[----:B------:R-:W-:Y:S01]  /*b480*/  FFMA.FTZ R92, R223, c[0x0][0x2d0], -R96 ;  /* 0x0000b400df5c7a23 */ /* 0x000fe20000010860 */
[----:B------:R-:W-:Y:S01]  /*b490*/  MOV R145, R142 ;  /* 0x0000008e00917202 */ /* 0x000fe20000000f00 */
[C---:B------:R-:W-:Y:S03]  /*b4a0*/  HMMA.16816.F32 R48, R76.reuse, R94, R48 ;  /* 0x0000005e4c30723c */ /* 0x040fe60000001830 */
[----:B------:R3:W-:Y:S01]  /*b4b0*/  MUFU.EX2 R208, R88 ;  /* 0x0000005800d07308 */ /* 0x0007e20000000800 */
[----:B------:R-:W-:Y:S02]  /*b4c0*/  MOV R223, R135 ;  /* 0x0000008700df7202 */ /* 0x000fe40000000f00 */
[----:B------:R-:W-:Y:S02]  /*b4d0*/  MOV R135, R121 ;  /* 0x0000007900877202 */ /* 0x000fe40000000f00 */
[----:B------:R-:W-:Y:S04]  /*b4e0*/  MOV R121, R185 ;  /* 0x000000b900797202 */ /* 0x000fe80000000f00 */
[----:B-1----:R-:W-:Y:S01]  /*b4f0*/  F2FP.PACK_AB R182, R114, R112 ;  /* 0x0000007072b6723e */ /* 0x002fe200000000ff */
[----:B------:R1:W-:Y:S01]  /*b500*/  MUFU.EX2 R203, R92 ;  /* 0x0000005c00cb7308 */ /* 0x0003e20000000800 */
[--C-:B--2---:R-:W-:Y:S01]  /*b510*/  FFMA.FTZ R84, R219, c[0x0][0x2d0], -R3.reuse ;  /* 0x0000b400db547a23 */ /* 0x104fe20000010803 */
[----:B------:R-:W-:Y:S02]  /*b520*/  MOV R219, R147 ;  /* 0x0000009300db7202 */ /* 0x000fe40000000f00 */
[----:B------:R-:W-:Y:S06]  /*b530*/  MOV R147, R137 ;  /* 0x0000008900937202 */ /* 0x000fec0000000f00 */
[----:B------:R2:W-:Y:S01]  /*b540*/  MUFU.EX2 R158, R84 ;  /* 0x00000054009e7308 */ /* 0x0005e20000000800 */
[----:B---3--:R-:W-:Y:S01]  /*b550*/  FFMA.FTZ R88, R244, c[0x0][0x2d0], -R3 ;  /* 0x0000b400f4587a23 */ /* 0x008fe20000010803 */
[----:B------:R-:W-:Y:S02]  /*b560*/  MOV R244, R144 ;  /* 0x0000009000f47202 */ /* 0x000fe40000000f00 */
[----:B------:R-:W-:Y:S02]  /*b570*/  MOV R144, R139 ;  /* 0x0000008b00907202 */ /* 0x000fe40000000f00 */
[----:B------:R-:W-:Y:S04]  /*b580*/  MOV R139, R116 ;  /* 0x00000074008b7202 */ /* 0x000fe80000000f00 */
[----:B------:R3:W-:Y:S01]  /*b590*/  MUFU.EX2 R156, R88 ;  /* 0x00000058009c7308 */ /* 0x0007e20000000800 */
[--C-:B------:R-:W-:Y:S02]  /*b5a0*/  FFMA.FTZ R116, R191, c[0x0][0x2d0], -R107.reuse ;  /* 0x0000b400bf747a23 */ /* 0x100fe4000001086b */
[----:B-1----:R-:W-:Y:S01]  /*b5b0*/  FFMA.FTZ R92, R245, c[0x0][0x2d0], -R102 ;  /* 0x0000b400f55c7a23 */ /* 0x002fe20000010866 */
[----:B------:R-:W-:Y:S02]  /*b5c0*/  MOV R245, R134 ;  /* 0x0000008600f57202 */ /* 0x000fe40000000f00 */
[----:B------:R-:W-:Y:S02]  /*b5d0*/  MOV R134, R122 ;  /* 0x0000007a00867202 */ /* 0x000fe40000000f00 */
[----:B------:R-:W-:Y:S02]  /*b5e0*/  MOV R122, R117 ;  /* 0x00000075007a7202 */ /* 0x000fe40000000f00 */
[----:B------:R1:W-:Y:S01]  /*b5f0*/  MUFU.EX2 R161, R92 ;  /* 0x0000005c00a17308 */ /* 0x0003e20000000800 */
[----:B------:R-:W-:Y:S01]  /*b600*/  FFMA.FTZ R117, R190, c[0x0][0x2d0], -R107 ;  /* 0x0000b400be757a23 */ /* 0x000fe2000001086b */
[----:B--2---:R-:W2:Y:S08]  /*b610*/  LDSM.16.MT88.4 R84, [R226+0x900] ;  /* 0x00090000e254783b */ /* 0x004eb00000004200 */
[----:B------:R-:W4:Y:S01]  /*b620*/  MUFU.EX2 R113, R113 ;  /* 0x0000007100717308 */ /* 0x000f220000000800 */
[--C-:B---3--:R-:W-:Y:S01]  /*b630*/  FFMA.FTZ R88, R247, c[0x0][0x2d0], -R3.reuse ;  /* 0x0000b400f7587a23 */ /* 0x108fe20000010803 */
[----:B------:R-:W-:Y:S02]  /*b640*/  MOV R247, R138 ;  /* 0x0000008a00f77202 */ /* 0x000fe40000000f00 */
[----:B------:R-:W-:Y:S06]  /*b650*/  MOV R138, R186 ;  /* 0x000000ba008a7202 */ /* 0x000fec0000000f00 */
[----:B------:R3:W-:Y:S01]  /*b660*/  MUFU.EX2 R163, R88 ;  /* 0x0000005800a37308 */ /* 0x0007e20000000800 */
[----:B-1----:R-:W-:Y:S09]  /*b670*/  LDSM.16.MT88.4 R92, [R227+0x1100] ;  /* 0x00110000e35c783b */ /* 0x002ff20000004200 */
[----:B------:R1:W-:Y:S01]  /*b680*/  MUFU.EX2 R186, R100 ;  /* 0x0000006400ba7308 */ /* 0x0003e20000000800 */
[----:B----4-:R-:W-:Y:S09]  /*b690*/  F2FP.PACK_AB R183, R115, R113 ;  /* 0x0000007173b7723e */ /* 0x010ff200000000ff */
[----:B------:R-:W-:Y:S01]  /*b6a0*/  MUFU.EX2 R116, R116 ;  /* 0x0000007400747308 */ /* 0x000fe20000000800 */
[-C--:B--2---:R-:W-:Y:S03]  /*b6b0*/  HMMA.16816.F32 R52, R76, R84.reuse, R52 ;  /* 0x000000544c34723c */ /* 0x084fe60000001834 */
[----:B---3--:R-:W-:Y:S01]  /*b6c0*/  FFMA.FTZ R88, R217, c[0x0][0x2d0], -R96 ;  /* 0x0000b400d9587a23 */ /* 0x008fe20000010860 */
[----:B------:R-:W-:Y:S05]  /*b6d0*/  MOV R217, R136 ;  /* 0x0000008800d97202 */ /* 0x000fea0000000f00 */
[----:B------:R-:W2:Y:S01]  /*b6e0*/  MUFU.EX2 R117, R117 ;  /* 0x0000007500757308 */ /* 0x000ea20000000800 */
[C---:B------:R-:W-:Y:S04]  /*b6f0*/  HMMA.16816.F32 R56, R80.reuse, R84, R56 ;  /* 0x000000545038723c */ /* 0x040fe80000001838 */
[----:B-1----:R-:W-:Y:S03]  /*b700*/  FFMA.FTZ R100, R135, c[0x0][0x2d0], -R3 ;  /* 0x0000b40087647a23 */ /* 0x002fe60000010803 */
[----:B------:R-:W-:Y:S01]  /*b710*/  FFMA.FTZ R84, R249, c[0x0][0x2d0], -R102 ;  /* 0x0000b400f9547a23 */ /* 0x000fe20000010866 */
[-C--:B------:R-:W-:Y:S01]  /*b720*/  HMMA.16816.F32 R60, R80, R86.reuse, R60 ;  /* 0x00000056503c723c */ /* 0x080fe2000000183c */
[----:B------:R1:W-:Y:S03]  /*b730*/  MUFU.EX2 R162, R88 ;  /* 0x0000005800a27308 */ /* 0x0003e60000000800 */
[----:B------:R-:W-:Y:S02]  /*b740*/  MOV R249, R133 ;  /* 0x0000008500f97202 */ /* 0x000fe40000000f00 */
[----:B------:R-:W-:Y:S01]  /*b750*/  MOV R133, R130 ;  /* 0x0000008200857202 */ /* 0x000fe20000000f00 */
[--C-:B------:R-:W-:Y:S01]  /*b760*/  FFMA.FTZ R80, R213, c[0x0][0x2d0], -R96.reuse ;  /* 0x0000b400d5507a23 */ /* 0x100fe20000010860 */
[----:B------:R-:W-:Y:S03]  /*b770*/  HMMA.16816.F32 R64, R76, R86, R64 ;  /* 0x000000564c40723c */ /* 0x000fe60000001840 */
[----:B------:R3:W-:Y:S01]  /*b780*/  MUFU.EX2 R201, R80 ;  /* 0x0000005000c97308 */ /* 0x0007e20000000800 */
[----:B------:R-:W-:Y:S02]  /*b790*/  MOV R130, R193 ;  /* 0x000000c100827202 */ /* 0x000fe40000000f00 */
[----:B------:R-:W-:Y:S02]  /*b7a0*/  MOV R193, R200 ;  /* 0x000000c800c17202 */ /* 0x000fe40000000f00 */
[----:B------:R-:W-:Y:S04]  /*b7b0*/  MOV R213, R132 ;  /* 0x0000008400d57202 */ /* 0x000fe80000000f00 */
[----:B------:R-:W-:Y:S01]  /*b7c0*/  F2FP.PACK_AB R77, R145, R213 ;  /* 0x000000d5914d723e */ /* 0x000fe200000000ff */
[----:B------:R4:W-:Y:S01]  /*b7d0*/  MUFU.EX2 R202, R84 ;  /* 0x0000005400ca7308 */ /* 0x0009e20000000800 */
[----:B------:R-:W-:Y:S02]  /*b7e0*/  F2FP.PACK_AB R78, R222, R223 ;  /* 0x000000dfde4e723e */ /* 0x000fe400000000ff */
[----:B------:R-:W-:Y:S01]  /*b7f0*/  F2FP.PACK_AB R79, R220, R217 ;  /* 0x000000d9dc4f723e */ /* 0x000fe200000000ff */
[----:B-1----:R-:W1:Y:S01]  /*b800*/  LDSM.16.MT88.4 R88, [R224+0x1100] ;  /* 0x00110000e058783b */ /* 0x002e620000004200 */
[----:B------:R-:W-:Y:S02]  /*b810*/  MOV R132, R192 ;  /* 0x000000c000847202 */ /* 0x000fe40000000f00 */
[----:B------:R-:W-:Y:S02]  /*b820*/  MOV R192, R199 ;  /* 0x000000c700c07202 */ /* 0x000fe40000000f00 */
[----:B------:R-:W-:Y:S01]  /*b830*/  F2FP.PACK_AB R81, R245, R147 ;  /* 0x00000093f551723e */ /* 0x000fe200000000ff */
[----:B------:R-:W-:Y:S01]  /*b840*/  MUFU.EX2 R100, R100 ;  /* 0x0000006400647308 */ /* 0x000fe20000000800 */
[----:B------:R-:W-:Y:S02]  /*b850*/  F2FP.PACK_AB R82, R219, R247 ;  /* 0x000000f7db52723e */ /* 0x000fe400000000ff */
[----:B------:R-:W-:Y:S01]  /*b860*/  F2FP.PACK_AB R83, R218, R244 ;  /* 0x000000f4da53723e */ /* 0x000fe200000000ff */
[----:B---3--:R-:W-:Y:S01]  /*b870*/  FFMA.FTZ R80, R215, c[0x0][0x2d0], -R96 ;  /* 0x0000b400d7507a23 */ /* 0x008fe20000010860 */
[----:B------:R-:W-:Y:S02]  /*b880*/  MOV R215, R131 ;  /* 0x0000008300d77202 */ /* 0x000fe40000000f00 */
[----:B------:R-:W-:Y:S02]  /*b890*/  MOV R131, R195 ;  /* 0x000000c300837202 */ /* 0x000fe40000000f00 */
[----:B------:R-:W-:Y:S01]  /*b8a0*/  F2FP.PACK_AB R76, R146, R215 ;  /* 0x000000d7924c723e */ /* 0x000fe200000000ff */
[----:B------:R3:W-:Y:S01]  /*b8b0*/  MUFU.EX2 R200, R80 ;  /* 0x0000005000c87308 */ /* 0x0007e20000000800 */
[----:B--2---:R-:W-:Y:S02]  /*b8c0*/  F2FP.PACK_AB R176, R117, R116 ;  /* 0x0000007475b0723e */ /* 0x004fe400000000ff */
[----:B------:R-:W-:Y:S01]  /*b8d0*/  MOV R195, R198 ;  /* 0x000000c600c37202 */ /* 0x000fe20000000f00 */
[--C-:B----4-:R-:W-:Y:S06]  /*b8e0*/  FFMA.FTZ R84, R221, c[0x0][0x2d0], -R102.reuse ;  /* 0x0000b400dd547a23 */ /* 0x110fec0000010866 */
[----:B------:R2:W-:Y:S01]  /*b8f0*/  MUFU.EX2 R199, R84 ;  /* 0x0000005400c77308 */ /* 0x0005e20000000800 */
[-C--:B-1----:R-:W-:Y:S03]  /*b900*/  HMMA.16816.F32 R4, R76, R88.reuse, R4 ;  /* 0x000000584c04723c */ /* 0x082fe60000001804 */
[----:B---3--:R-:W-:Y:S07]  /*b910*/  F2FP.PACK_AB R80, R144, R249 ;  /* 0x000000f99050723e */ /* 0x008fee00000000ff */
[C---:B------:R-:W-:Y:S01]  /*b920*/  HMMA.16816.F32 R8, R80.reuse, R88, R8 ;  /* 0x000000585008723c */ /* 0x040fe20000001808 */
[----:B--2---:R-:W1:Y:S06]  /*b930*/  LDSM.16.MT88.4 R84, [R225+0x1100] ;  /* 0x00110000e154783b */ /* 0x004e6c0000004200 */
[----:B------:R-:W-:Y:S01]  /*b940*/  FFMA.FTZ R88, R246, c[0x0][0x2d0], -R102 ;  /* 0x0000b400f6587a23 */ /* 0x000fe20000010866 */
[-C--:B------:R-:W-:Y:S03]  /*b950*/  HMMA.16816.F32 R12, R80, R90.reuse, R12 ;  /* 0x0000005a500c723c */ /* 0x080fe6000000180c */
[----:B------:R2:W-:Y:S05]  /*b960*/  MUFU.EX2 R198, R88 ;  /* 0x0000005800c67308 */ /* 0x0005ea0000000800 */
[C---:B------:R-:W-:Y:S08]  /*b970*/  HMMA.16816.F32 R16, R76.reuse, R90, R16 ;  /* 0x0000005a4c10723c */ /* 0x040ff00000001810 */
[-C--:B------:R-:W-:Y:S08]  /*b980*/  HMMA.16816.F32 R20, R76, R92.reuse, R20 ;  /* 0x0000005c4c14723c */ /* 0x080ff00000001814 */
[C---:B------:R-:W-:Y:S04]  /*b990*/  HMMA.16816.F32 R24, R80.reuse, R92, R24 ;  /* 0x0000005c5018723c */ /* 0x040fe80000001818 */
[----:B--2---:R-:W-:Y:S01]  /*b9a0*/  FFMA.FTZ R88, R133, c[0x0][0x2d0], -R107 ;  /* 0x0000b40085587a23 */ /* 0x004fe2000001086b */
[----:B------:R-:W-:Y:S02]  /*b9b0*/  MOV R133, R123 ;  /* 0x0000007b00857202 */ /* 0x000fe40000000f00 */
[----:B------:R-:W-:Y:S01]  /*b9c0*/  FFMA.FTZ R92, R195, c[0x0][0x2d0], -R3 ;  /* 0x0000b400c35c7a23 */ /* 0x000fe20000010803 */
[-C--:B------:R-:W-:Y:S01]  /*b9d0*/  HMMA.16816.F32 R28, R80, R94.reuse, R28 ;  /* 0x0000005e501c723c */ /* 0x080fe2000000181c */
[----:B------:R2:W-:Y:S03]  /*b9e0*/  MUFU.EX2 R160, R88 ;  /* 0x0000005800a07308 */ /* 0x0005e60000000800 */
[----:B------:R-:W-:Y:S04]  /*b9f0*/  MOV R123, R184 ;  /* 0x000000b8007b7202 */ /* 0x000fe80000000f00 */
[C---:B------:R-:W-:Y:S03]  /*ba00*/  HMMA.16816.F32 R32, R76.reuse, R94, R32 ;  /* 0x0000005e4c20723c */ /* 0x040fe60000001820 */
[----:B------:R3:W-:Y:S05]  /*ba10*/  MUFU.EX2 R195, R92 ;  /* 0x0000005c00c37308 */ /* 0x0007ea0000000800 */
[-C--:B-1----:R-:W-:Y:S05]  /*ba20*/  HMMA.16816.F32 R36, R76, R84.reuse, R36 ;  /* 0x000000544c24723c */ /* 0x082fea0000001824 */
[----:B------:R-:W-:Y:S03]  /*ba30*/  MUFU.EX2 R184, R103 ;  /* 0x0000006700b87308 */ /* 0x000fe60000000800 */
[C---:B------:R-:W-:Y:S04]  /*ba40*/  HMMA.16816.F32 R40, R80.reuse, R84, R40 ;  /* 0x000000545028723c */ /* 0x040fe80000001828 */
[----:B--2---:R-:W-:Y:S01]  /*ba50*/  FFMA.FTZ R88, R193, c[0x0][0x2d0], -R107 ;  /* 0x0000b400c1587a23 */ /* 0x004fe2000001086b */
[----:B------:R-:W-:Y:S02]  /*ba60*/  MOV R193, R197 ;  /* 0x000000c500c17202 */ /* 0x000fe40000000f00 */
[----:B------:R-:W-:Y:S01]  /*ba70*/  FFMA.FTZ R84, R131, c[0x0][0x2d0], -R3 ;  /* 0x0000b40083547a23 */ /* 0x000fe20000010803 */
[-C--:B------:R-:W-:Y:S01]  /*ba80*/  HMMA.16816.F32 R44, R80, R86.reuse, R44 ;  /* 0x00000056502c723c */ /* 0x080fe2000000182c */
[----:B------:R1:W-:Y:S03]  /*ba90*/  MUFU.EX2 R197, R88 ;  /* 0x0000005800c57308 */ /* 0x0003e60000000800 */
[----:B---3--:R-:W-:Y:S04]  /*baa0*/  FFMA.FTZ R92, R194, c[0x0][0x2d0], -R107 ;  /* 0x0000b400c25c7a23 */ /* 0x008fe8000001086b */
[C---:B------:R-:W-:Y:S03]  /*bab0*/  HMMA.16816.F32 R48, R76.reuse, R86, R48 ;  /* 0x000000564c30723c */ /* 0x040fe60000001830 */
[----:B------:R2:W-:Y:S10]  /*bac0*/  MUFU.EX2 R170, R84 ;  /* 0x0000005400aa7308 */ /* 0x0005f40000000800 */
[----:B------:R3:W-:Y:S01]  /*bad0*/  MUFU.EX2 R194, R92 ;  /* 0x0000005c00c27308 */ /* 0x0007e20000000800 */
[--C-:B-1----:R-:W-:Y:S01]  /*bae0*/  FFMA.FTZ R88, R192, c[0x0][0x2d0], -R3.reuse ;  /* 0x0000b400c0587a23 */ /* 0x102fe20000010803 */
[----:B------:R-:W-:Y:S08]  /*baf0*/  MOV R192, R196 ;  /* 0x000000c400c07202 */ /* 0x000ff00000000f00 */
[----:B------:R1:W-:Y:S01]  /*bb00*/  MUFU.EX2 R196, R88 ;  /* 0x0000005800c47308 */ /* 0x0003e20000000800 */
[----:B--2---:R-:W-:Y:S01]  /*bb10*/  FFMA.FTZ R84, R130, c[0x0][0x2d0], -R3 ;  /* 0x0000b40082547a23 */ /* 0x004fe20000010803 */
[----:B------:R-:W-:Y:S02]  /*bb20*/  MOV R130, R187 ;  /* 0x000000bb00827202 */ /* 0x000fe40000000f00 */
[----:B------:R-:W-:Y:S01]  /*bb30*/  MOV R187, R110 ;  /* 0x0000006e00bb7202 */ /* 0x000fe20000000f00 */
[----:B------:R-:W-:Y:S05]  /*bb40*/  FFMA.FTZ R110, R101, c[0x0][0x2d0], -R96 ;  /* 0x0000b400656e7a23 */ /* 0x000fea0000010860 */
[----:B------:R2:W-:Y:S01]  /*bb50*/  MUFU.EX2 R169, R84 ;  /* 0x0000005400a97308 */ /* 0x0005e20000000800 */
[----:B------:R-:W-:Y:S01]  /*bb60*/  MOV R136, R187 ;  /* 0x000000bb00887202 */ /* 0x000fe20000000f00 */
[--C-:B------:R-:W-:Y:S02]  /*bb70*/  FFMA.FTZ R101, R111, c[0x0][0x2d0], -R102.reuse ;  /* 0x0000b4006f657a23 */ /* 0x100fe40000010866 */
[--C-:B---3--:R-:W-:Y:S02]  /*bb80*/  FFMA.FTZ R92, R132, c[0x0][0x2d0], -R107.reuse ;  /* 0x0000b400845c7a23 */ /* 0x108fe4000001086b */
[----:B------:R-:W3:Y:S01]  /*bb90*/  LDL.LU R132, [R1+0x20] ;  /* 0x0000200001847983 */ /* 0x000ee20000300800 */
[----:B------:R-:W-:Y:S03]  /*bba0*/  FFMA.FTZ R111, R252, c[0x0][0x2d0], -R102 ;  /* 0x0000b400fc6f7a23 */ /* 0x000fe60000010866 */
[----:B------:R4:W-:Y:S01]  /*bbb0*/  MUFU.EX2 R171, R92 ;  /* 0x0000005c00ab7308 */ /* 0x0009e20000000800 */
[----:B------:R-:W3:Y:S04]  /*bbc0*/  LDL.LU R131, [R1+0x1c] ;  /* 0x00001c0001837983 */ /* 0x000ee80000300800 */
[----:B-1----:R-:W1:Y:S05]  /*bbd0*/  LDSM.16.MT88.4 R88, [R226+0x1100] ;  /* 0x00110000e258783b */ /* 0x002e6a0000004200 */
[----:B------:R4:W-:Y:S01]  /*bbe0*/  MUFU.EX2 R185, R101 ;  /* 0x0000006500b97308 */ /* 0x0009e20000000800 */
[--C-:B--2---:R-:W-:Y:S01]  /*bbf0*/  FFMA.FTZ R84, R129, c[0x0][0x2d0], -R96.reuse ;  /* 0x0000b40081547a23 */ /* 0x104fe20000010860 */
[----:B------:R-:W-:Y:S08]  /*bc00*/  MOV R129, R193 ;  /* 0x000000c100817202 */ /* 0x000ff00000000f00 */
[----:B------:R2:W-:Y:S01]  /*bc10*/  MUFU.EX2 R168, R84 ;  /* 0x0000005400a87308 */ /* 0x0005e20000000800 */
[----:B------:R-:W-:Y:S01]  /*bc20*/  FFMA.FTZ R104, R129, c[0x0][0x2d0], -R107 ;  /* 0x0000b40081687a23 */ /* 0x000fe2000001086b */
[----:B----4-:R-:W-:Y:S08]  /*bc30*/  LDSM.16.MT88.4 R92, [R227+0x1900] ;  /* 0x00190000e35c783b */ /* 0x010ff00000004200 */
[----:B------:R-:W-:Y:S01]  /*bc40*/  MUFU.EX2 R173, R104 ;  /* 0x0000006800ad7308 */ /* 0x000fe20000000800 */
[----:B------:R-:W-:Y:S09]  /*bc50*/  FFMA.FTZ R101, R134, c[0x0][0x2d0], -R3 ;  /* 0x0000b40086657a23 */ /* 0x000ff20000010803 */
[----:B------:R-:W4:Y:S01]  /*bc60*/  MUFU.EX2 R101, R101 ;  /* 0x0000006500657308 */ /* 0x000f220000000800 */
[--C-:B--2---:R-:W-:Y:S01]  /*bc70*/  FFMA.FTZ R84, R128, c[0x0][0x2d0], -R96.reuse ;  /* 0x0000b40080547a23 */ /* 0x104fe20000010860 */
[-C--:B-1----:R-:W-:Y:S03]  /*bc80*/  HMMA.16816.F32 R52, R76, R88.reuse, R52 ;  /* 0x000000584c34723c */ /* 0x082fe60000001834 */
[----:B------:R-:W-:Y:S05]  /*bc90*/  MOV R128, R118 ;  /* 0x0000007600807202 */ /* 0x000fea0000000f00 */
[----:B------:R1:W-:Y:S01]  /*bca0*/  MUFU.EX2 R193, R84 ;  /* 0x0000005400c17308 */ /* 0x0003e20000000800 */
[----:B------:R-:W-:Y:S03]  /*bcb0*/  MOV R118, R108 ;  /* 0x0000006c00767202 */ /* 0x000fe60000000f00 */
[--C-:B------:R-:W-:Y:S01]  /*bcc0*/  FFMA.FTZ R108, R97, c[0x0][0x2d0], -R96.reuse ;  /* 0x0000b400616c7a23 */ /* 0x100fe20000010860 */
[C---:B------:R-:W-:Y:S04]  /*bcd0*/  HMMA.16816.F32 R56, R80.reuse, R88, R56 ;  /* 0x000000585038723c */ /* 0x040fe80000001838 */
[----:B------:R-:W-:Y:S01]  /*bce0*/  MOV R137, R118 ;  /* 0x0000007600897202 */ /* 0x000fe20000000f00 */
[--C-:B------:R-:W-:Y:S02]  /*bcf0*/  FFMA.FTZ R118, R189, c[0x0][0x2d0], -R107.reuse ;  /* 0x0000b400bd767a23 */ /* 0x100fe4000001086b */
[----:B------:R-:W-:Y:S01]  /*bd00*/  FFMA.FTZ R89, R251, c[0x0][0x2d0], -R96 ;  /* 0x0000b400fb597a23 */ /* 0x000fe20000010860 */
[-C--:B------:R-:W-:Y:S01]  /*bd10*/  HMMA.16816.F32 R60, R80, R90.reuse, R60 ;  /* 0x0000005a503c723c */ /* 0x080fe2000000183c */
[----:B------:R-:W-:Y:S03]  /*bd20*/  MUFU.EX2 R108, R108 ;  /* 0x0000006c006c7308 */ /* 0x000fe60000000800 */
[--C-:B------:R-:W-:Y:S01]  /*bd30*/  FFMA.FTZ R88, R192, c[0x0][0x2d0], -R102.reuse ;  /* 0x0000b400c0587a23 */ /* 0x100fe20000010866 */
[----:B----4-:R-:W-:Y:S02]  /*bd40*/  F2FP.PACK_AB R177, R101, R100 ;  /* 0x0000006465b1723e */ /* 0x010fe400000000ff */
[----:B------:R-:W-:Y:S01]  /*bd50*/  FFMA.FTZ R80, R98, c[0x0][0x2d0], -R102 ;  /* 0x0000b40062507a23 */ /* 0x000fe20000010866 */
[----:B------:R-:W-:Y:S01]  /*bd60*/  HMMA.16816.F32 R64, R76, R90, R64 ;  /* 0x0000005a4c40723c */ /* 0x000fe20000001840 */
[----:B------:R-:W-:Y:S02]  /*bd70*/  LDSM.16.MT88.4 R96, [R225+0x1900] ;  /* 0x00190000e160783b */ /* 0x000fe40000004200 */
[----:B------:R2:W-:Y:S01]  /*bd80*/  MUFU.EX2 R175, R80 ;  /* 0x0000005000af7308 */ /* 0x0005e20000000800 */
[----:B------:R-:W-:Y:S01]  /*bd90*/  F2FP.PACK_AB R81, R158, R152 ;  /* 0x000000989e51723e */ /* 0x000fe200000000ff */
[--C-:B------:R-:W-:Y:S01]  /*bda0*/  FFMA.FTZ R102, R130, c[0x0][0x2d0], -R107.reuse ;  /* 0x0000b40082667a23 */ /* 0x100fe2000001086b */
[----:B------:R-:W-:Y:S01]  /*bdb0*/  F2FP.PACK_AB R82, R208, R157 ;  /* 0x0000009dd052723e */ /* 0x000fe200000000ff */
[----:B------:R-:W-:Y:S01]  /*bdc0*/  FFMA.FTZ R107, R188, c[0x0][0x2d0], -R107 ;  /* 0x0000b400bc6b7a23 */ /* 0x000fe2000001086b */
[----:B------:R-:W-:Y:S01]  /*bdd0*/  F2FP.PACK_AB R76, R155, R216 ;  /* 0x000000d89b4c723e */ /* 0x000fe200000000ff */
[----:B-1----:R-:W1:Y:S03]  /*bde0*/  LDSM.16.MT88.4 R84, [R224+0x1900] ;  /* 0x00190000e054783b */ /* 0x002e660000004200 */
[----:B------:R-:W-:Y:S01]  /*bdf0*/  F2FP.PACK_AB R77, R214, R154 ;  /* 0x0000009ad64d723e */ /* 0x000fe200000000ff */
[----:B------:R-:W-:Y:S01]  /*be00*/  MUFU.EX2 R192, R88 ;  /* 0x0000005800c07308 */ /* 0x000fe20000000800 */
[----:B------:R-:W-:Y:S02]  /*be10*/  F2FP.PACK_AB R78, R212, R211 ;  /* 0x000000d3d44e723e */ /* 0x000fe400000000ff */
[----:B------:R-:W-:Y:S01]  /*be20*/  F2FP.PACK_AB R79, R210, R209 ;  /* 0x000000d1d24f723e */ /* 0x000fe200000000ff */
[----:B------:R-:W4:Y:S01]  /*be30*/  LDL.LU R130, [R1+0x18] ;  /* 0x0000180001827983 */ /* 0x000f220000300800 */
[----:B------:R-:W-:Y:S03]  /*be40*/  F2FP.PACK_AB R83, R163, R156 ;  /* 0x0000009ca353723e */ /* 0x000fe600000000ff */
[----:B------:R-:W4:Y:S02]  /*be50*/  LDL.LU R129, [R1+0x14] ;  /* 0x0000140001817983 */ /* 0x000f240000300800 */
[----:B------:R1:W-:Y:S01]  /*be60*/  MUFU.EX2 R187, R89 ;  /* 0x0000005900bb7308 */ /* 0x0003e20000000800 */
[----:B--2---:R-:W-:Y:S09]  /*be70*/  F2FP.PACK_AB R80, R159, R153 ;  /* 0x000000999f50723e */ /* 0x004ff200000000ff */
[----:B------:R-:W-:Y:S10]  /*be80*/  MUFU.EX2 R107, R107 ;  /* 0x0000006b006b7308 */ /* 0x000ff40000000800 */
[----:B------:R-:W2:Y:S01]  /*be90*/  MUFU.EX2 R118, R118 ;  /* 0x0000007600767308 */ /* 0x000ea20000000800 */
[----:B-1----:R-:W1:Y:S01]  /*bea0*/  LDSM.16.MT88.4 R88, [R226+0x1900] ;  /* 0x00190000e258783b */ /* 0x002e620000004200 */
[-C--:B------:R-:W-:Y:S08]  /*beb0*/  HMMA.16816.F32 R4, R76, R84.reuse, R4 ;  /* 0x000000544c04723c */ /* 0x080ff00000001804 */
[----:B------:R-:W-:Y:S01]  /*bec0*/  MUFU.EX2 R174, R102 ;  /* 0x0000006600ae7308 */ /* 0x000fe20000000800 */
[C---:B------:R-:W-:Y:S09]  /*bed0*/  HMMA.16816.F32 R8, R80.reuse, R84, R8 ;  /* 0x000000545008723c */ /* 0x040ff20000001808 */
[----:B------:R-:W1:Y:S03]  /*bee0*/  MUFU.EX2 R110, R110 ;  /* 0x0000006e006e7308 */ /* 0x000e660000000800 */
[--C-:B------:R-:W-:Y:S01]  /*bef0*/  FFMA.FTZ R84, R139, c[0x0][0x2d0], -R3.reuse ;  /* 0x0000b4008b547a23 */ /* 0x100fe20000010803 */
[-C--:B------:R-:W-:Y:S03]  /*bf00*/  HMMA.16816.F32 R12, R80, R86.reuse, R12 ;  /* 0x00000056500c723c */ /* 0x080fe6000000180c */
[----:B--2---:R-:W-:Y:S05]  /*bf10*/  F2FP.PACK_AB R178, R107, R118 ;  /* 0x000000766bb2723e */ /* 0x004fea00000000ff */
[C---:B------:R-:W-:Y:S01]  /*bf20*/  HMMA.16816.F32 R16, R76.reuse, R86, R16 ;  /* 0x000000564c10723c */ /* 0x040fe20000001810 */
[----:B------:R2:W-:Y:S07]  /*bf30*/  MUFU.EX2 R172, R84 ;  /* 0x0000005400ac7308 */ /* 0x0005ee0000000800 */
[-C--:B------:R-:W-:Y:S03]  /*bf40*/  HMMA.16816.F32 R20, R76, R92.reuse, R20 ;  /* 0x0000005c4c14723c */ /* 0x080fe60000001814 */
[----:B------:R-:W2:Y:S01]  /*bf50*/  MUFU.EX2 R111, R111 ;  /* 0x0000006f006f7308 */ /* 0x000ea20000000800 */
[----:B-1----:R-:W-:Y:S04]  /*bf60*/  F2FP.PACK_AB R180, R110, R108 ;  /* 0x0000006c6eb4723e */ /* 0x002fe800000000ff */
[C---:B------:R-:W-:Y:S07]  /*bf70*/  HMMA.16816.F32 R24, R80.reuse, R92, R24 ;  /* 0x0000005c5018723c */ /* 0x040fee0000001818 */
[--C-:B------:R-:W-:Y:S01]  /*bf80*/  FFMA.FTZ R92, R138, c[0x0][0x2d0], -R3.reuse ;  /* 0x0000b4008a5c7a23 */ /* 0x100fe20000010803 */
[-C--:B------:R-:W-:Y:S01]  /*bf90*/  HMMA.16816.F32 R28, R80, R94.reuse, R28 ;  /* 0x0000005e501c723c */ /* 0x080fe2000000181c */
[----:B--2---:R-:W1:Y:S02]  /*bfa0*/  LDSM.16.MT88.4 R84, [R224+0x2100] ;  /* 0x00210000e054783b */ /* 0x004e640000004200 */
[----:B------:R2:W1:Y:S05]  /*bfb0*/  MUFU.EX2 R104, R92 ;  /* 0x0000005c00687308 */ /* 0x00046a0000000800 */
[C---:B------:R-:W-:Y:S04]  /*bfc0*/  HMMA.16816.F32 R32, R76.reuse, R94, R32 ;  /* 0x0000005e4c20723c */ /* 0x040fe80000001820 */
[----:B------:R-:W-:Y:S04]  /*bfd0*/  F2FP.PACK_AB R181, R111, R109 ;  /* 0x0000006d6fb5723e */ /* 0x000fe800000000ff */
[-C--:B------:R-:W-:Y:S08]  /*bfe0*/  HMMA.16816.F32 R36, R76, R96.reuse, R36 ;  /* 0x000000604c24723c */ /* 0x080ff00000001824 */
[C---:B------:R-:W-:Y:S01]  /*bff0*/  HMMA.16816.F32 R40, R80.reuse, R96, R40 ;  /* 0x000000605028723c */ /* 0x040fe20000001828 */
[----:B--2---:R-:W2:Y:S07]  /*c000*/  LDSM.16.MT88.4 R92, [R227+0x2100] ;  /* 0x00210000e35c783b */ /* 0x004eae0000004200 */
[-C--:B------:R-:W-:Y:S08]  /*c010*/  HMMA.16816.F32 R44, R80, R98.reuse, R44 ;  /* 0x00000062502c723c */ /* 0x080ff0000000182c */
[C---:B------:R-:W-:Y:S01]  /*c020*/  HMMA.16816.F32 R48, R76.reuse, R98, R48 ;  /* 0x000000624c30723c */ /* 0x040fe20000001830 */
[----:B------:R-:W1:Y:S07]  /*c030*/  LDSM.16.MT88.4 R96, [R225+0x2100] ;  /* 0x00210000e160783b */ /* 0x000e6e0000004200 */
[-C--:B------:R-:W-:Y:S08]  /*c040*/  HMMA.16816.F32 R52, R76, R88.reuse, R52 ;  /* 0x000000584c34723c */ /* 0x080ff00000001834 */
[C---:B------:R-:W-:Y:S08]  /*c050*/  HMMA.16816.F32 R56, R80.reuse, R88, R56 ;  /* 0x000000585038723c */ /* 0x040ff00000001838 */
[-C--:B------:R-:W-:Y:S07]  /*c060*/  HMMA.16816.F32 R60, R80, R90.reuse, R60 ;  /* 0x0000005a503c723c */ /* 0x080fee000000183c */
[--C-:B------:R-:W-:Y:S01]  /*c070*/  FFMA.FTZ R80, R137, c[0x0][0x2d0], -R3.reuse ;  /* 0x0000b40089507a23 */ /* 0x100fe20000010803 */
[----:B------:R-:W-:Y:S01]  /*c080*/  HMMA.16816.F32 R64, R76, R90, R64 ;  /* 0x0000005a4c40723c */ /* 0x000fe20000001840 */
[----:B------:R-:W2:Y:S02]  /*c090*/  LDSM.16.MT88.4 R88, [R226+0x2100] ;  /* 0x00210000e258783b */ /* 0x000ea40000004200 */
[----:B------:R1:W-:Y:S01]  /*c0a0*/  MUFU.EX2 R103, R80 ;  /* 0x0000005000677308 */ /* 0x0003e20000000800 */
[--C-:B------:R-:W-:Y:S01]  /*c0b0*/  FFMA.FTZ R81, R136, c[0x0][0x2d0], -R3.reuse ;  /* 0x0000b40088517a23 */ /* 0x100fe20000010803 */
[----:B------:R-:W-:Y:S01]  /*c0c0*/  F2FP.PACK_AB R82, R171, R194 ;  /* 0x000000c2ab52723e */ /* 0x000fe200000000ff */
[----:B------:R-:W-:Y:S01]  /*c0d0*/  FFMA.FTZ R3, R74, c[0x0][0x2d0], -R3 ;  /* 0x0000b4004a037a23 */ /* 0x000fe20000010803 */
[----:B------:R-:W-:Y:S02]  /*c0e0*/  F2FP.PACK_AB R76, R203, R162 ;  /* 0x000000a2cb4c723e */ /* 0x000fe400000000ff */
[----:B------:R-:W-:Y:S03]  /*c0f0*/  F2FP.PACK_AB R77, R202, R161 ;  /* 0x000000a1ca4d723e */ /* 0x000fe600000000ff */
[----:B------:R-:W-:Y:S01]  /*c100*/  F2FP.PACK_AB R78, R200, R201 ;  /* 0x000000c9c84e723e */ /* 0x000fe200000000ff */
[----:B------:R2:W2:Y:S01]  /*c110*/  MUFU.EX2 R102, R81 ;  /* 0x0000005100667308 */ /* 0x0004a20000000800 */
[----:B------:R-:W-:Y:S02]  /*c120*/  F2FP.PACK_AB R79, R198, R199 ;  /* 0x000000c7c64f723e */ /* 0x000fe400000000ff */
[----:B------:R-:W-:Y:S05]  /*c130*/  F2FP.PACK_AB R83, R169, R170 ;  /* 0x000000aaa953723e */ /* 0x000fea00000000ff */
[-C--:B-1----:R-:W-:Y:S03]  /*c140*/  HMMA.16816.F32 R4, R76, R84.reuse, R4 ;  /* 0x000000544c04723c */ /* 0x082fe60000001804 */
[----:B------:R-:W-:Y:S02]  /*c150*/  F2FP.PACK_AB R80, R197, R160 ;  /* 0x000000a0c550723e */ /* 0x000fe400000000ff */
[----:B--2---:R-:W-:Y:S07]  /*c160*/  F2FP.PACK_AB R81, R195, R196 ;  /* 0x000000c4c351723e */ /* 0x004fee00000000ff */
[C---:B------:R-:W-:Y:S08]  /*c170*/  HMMA.16816.F32 R8, R80.reuse, R84, R8 ;  /* 0x000000545008723c */ /* 0x040ff00000001808 */
[-C--:B------:R-:W-:Y:S04]  /*c180*/  HMMA.16816.F32 R12, R80, R86.reuse, R12 ;  /* 0x00000056500c723c */ /* 0x080fe8000000180c */
[----:B---3--:R-:W-:Y:S04]  /*c190*/  FFMA.FTZ R70, R70, R132, R133 ;  /* 0x0000008446467223 */ /* 0x008fe80000010085 */
[C---:B------:R-:W-:Y:S01]  /*c1a0*/  HMMA.16816.F32 R16, R76.reuse, R86, R16 ;  /* 0x000000564c10723c */ /* 0x040fe20000001810 */
[----:B------:R-:W1:Y:S03]  /*c1b0*/  LDSM.16.MT88.4 R84, [R224+0x2900] ;  /* 0x00290000e054783b */ /* 0x000e660000004200 */
[----:B------:R-:W-:Y:S02]  /*c1c0*/  FADD.FTZ R74, R128, R70 ;  /* 0x00000046804a7221 */ /* 0x000fe40000010000 */
[----:B------:R-:W-:Y:S02]  /*c1d0*/  FFMA.FTZ R69, R69, R131, R206 ;  /* 0x0000008345457223 */ /* 0x000fe400000100ce */
[-C--:B------:R-:W-:Y:S01]  /*c1e0*/  HMMA.16816.F32 R20, R76, R92.reuse, R20 ;  /* 0x0000005c4c14723c */ /* 0x080fe20000001814 */
[----:B------:R-:W-:Y:S03]  /*c1f0*/  LDSM.16.MT88.4 R132, [R224+0x3100] ;  /* 0x00310000e084783b */ /* 0x000fe60000004200 */
[----:B------:R-:W-:Y:S04]  /*c200*/  FADD.FTZ R70, R123, R69 ;  /* 0x000000457b467221 */ /* 0x000fe80000010000 */
[C---:B------:R-:W-:Y:S04]  /*c210*/  HMMA.16816.F32 R24, R80.reuse, R92, R24 ;  /* 0x0000005c5018723c */ /* 0x040fe80000001818 */
[----:B------:R-:W-:Y:S04]  /*c220*/  FADD.FTZ R70, R121, R70 ;  /* 0x0000004679467221 */ /* 0x000fe80000010000 */
[-C--:B------:R-:W-:Y:S08]  /*c230*/  HMMA.16816.F32 R28, R80, R94.reuse, R28 ;  /* 0x0000005e501c723c */ /* 0x080ff0000000181c */
[C---:B------:R-:W-:Y:S01]  /*c240*/  HMMA.16816.F32 R32, R76.reuse, R94, R32 ;  /* 0x0000005e4c20723c */ /* 0x040fe20000001820 */
[----:B------:R-:W2:Y:S07]  /*c250*/  LDSM.16.MT88.4 R92, [R227+0x2900] ;  /* 0x00290000e35c783b */ /* 0x000eae0000004200 */
[-C--:B------:R-:W-:Y:S08]  /*c260*/  HMMA.16816.F32 R36, R76, R96.reuse, R36 ;  /* 0x000000604c24723c */ /* 0x080ff00000001824 */
[C---:B------:R-:W-:Y:S08]  /*c270*/  HMMA.16816.F32 R40, R80.reuse, R96, R40 ;  /* 0x000000605028723c */ /* 0x040ff00000001828 */
[-C--:B------:R-:W-:Y:S08]  /*c280*/  HMMA.16816.F32 R44, R80, R98.reuse, R44 ;  /* 0x00000062502c723c */ /* 0x080ff0000000182c */
[C---:B------:R-:W-:Y:S01]  /*c290*/  HMMA.16816.F32 R48, R76.reuse, R98, R48 ;  /* 0x000000624c30723c */ /* 0x040fe20000001830 */
[----:B------:R-:W3:Y:S07]  /*c2a0*/  LDSM.16.MT88.4 R96, [R225+0x2900] ;  /* 0x00290000e160783b */ /* 0x000eee0000004200 */
[-C--:B------:R-:W-:Y:S08]  /*c2b0*/  HMMA.16816.F32 R52, R76, R88.reuse, R52 ;  /* 0x000000584c34723c */ /* 0x080ff00000001834 */
[C---:B------:R-:W-:Y:S08]  /*c2c0*/  HMMA.16816.F32 R56, R80.reuse, R88, R56 ;  /* 0x000000585038723c */ /* 0x040ff00000001838 */
[-C--:B------:R-:W-:Y:S04]  /*c2d0*/  HMMA.16816.F32 R60, R80, R90.reuse, R60 ;  /* 0x0000005a503c723c */ /* 0x080fe8000000183c */
[----:B----4-:R-:W-:Y:S02]  /*c2e0*/  FFMA.FTZ R0, R0, R129, R204 ;  /* 0x0000008100007223 */ /* 0x010fe400000100cc */
[----:B------:R-:W-:Y:S01]  /*c2f0*/  FFMA.FTZ R68, R68, R130, R205 ;  /* 0x0000008244447223 */ /* 0x000fe200000100cd */
[----:B------:R-:W-:Y:S01]  /*c300*/  F2FP.PACK_AB R80, R173, R174 ;  /* 0x000000aead50723e */ /* 0x000fe200000000ff */
[----:B------:R-:W-:Y:S01]  /*c310*/  HMMA.16816.F32 R64, R76, R90, R64 ;  /* 0x0000005a4c40723c */ /* 0x000fe20000001840 */
[----:B------:R-:W4:Y:S03]  /*c320*/  LDSM.16.MT88.4 R88, [R226+0x2900] ;  /* 0x00290000e258783b */ /* 0x000f260000004200 */
[----:B------:R-:W-:Y:S01]  /*c330*/  F2FP.PACK_AB R81, R104, R172 ;  /* 0x000000ac6851723e */ /* 0x000fe200000000ff */
[----:B------:R-:W-:Y:S01]  /*c340*/  FADD.FTZ R0, R242, R0 ;  /* 0x00000000f2007221 */ /* 0x000fe20000010000 */
[----:B------:R-:W-:Y:S01]  /*c350*/  F2FP.PACK_AB R82, R106, R105 ;  /* 0x000000696a52723e */ /* 0x000fe200000000ff */
[----:B------:R-:W-:Y:S01]  /*c360*/  FADD.FTZ R69, R207, R68 ;  /* 0x00000044cf457221 */ /* 0x000fe20000010000 */
[----:B------:R-:W-:Y:S01]  /*c370*/  F2FP.PACK_AB R76, R193, R168 ;  /* 0x000000a8c14c723e */ /* 0x000fe200000000ff */
[----:B------:R-:W-:Y:S01]  /*c380*/  FADD.FTZ R68, R122, R74 ;  /* 0x0000004a7a447221 */ /* 0x000fe20000010000 */
[----:B------:R2:W5:Y:S02]  /*c390*/  LDL.LU R242, [R1+0x74] ;  /* 0x0000740001f27983 */ /* 0x0005640000300800 */
[----:B------:R-:W-:Y:S01]  /*c3a0*/  F2FP.PACK_AB R77, R175, R192 ;  /* 0x000000c0af4d723e */ /* 0x000fe200000000ff */
[----:B------:R-:W-:Y:S01]  /*c3b0*/  FADD.FTZ R0, R241, R0 ;  /* 0x00000000f1007221 */ /* 0x000fe20000010000 */
[----:B------:R-:W-:Y:S01]  /*c3c0*/  F2FP.PACK_AB R78, R186, R187 ;  /* 0x000000bbba4e723e */ /* 0x000fe200000000ff */
[----:B------:R-:W-:Y:S01]  /*c3d0*/  FADD.FTZ R69, R120, R69 ;  /* 0x0000004578457221 */ /* 0x000fe20000010000 */
[----:B------:R-:W-:Y:S01]  /*c3e0*/  F2FP.PACK_AB R79, R184, R185 ;  /* 0x000000b9b84f723e */ /* 0x000fe200000000ff */
[----:B------:R2:W5:Y:S01]  /*c3f0*/  LDL.LU R241, [R1+0x70] ;  /* 0x0000700001f17983 */ /* 0x0005620000300800 */
[----:B------:R-:W-:Y:S01]  /*c400*/  FADD.FTZ R74, R127, R68 ;  /* 0x000000447f4a7221 */ /* 0x000fe20000010000 */
[----:B------:R-:W-:Y:S01]  /*c410*/  F2FP.PACK_AB R83, R102, R103 ;  /* 0x000000676653723e */ /* 0x000fe200000000ff */
[----:B------:R-:W-:Y:S02]  /*c420*/  FADD.FTZ R68, R126, R70 ;  /* 0x000000467e447221 */ /* 0x000fe40000010000 */
[----:B------:R-:W-:Y:S01]  /*c430*/  FADD.FTZ R70, R125, R69 ;  /* 0x000000457d467221 */ /* 0x000fe20000010000 */
[-C--:B-1----:R-:W-:Y:S03]  /*c440*/  HMMA.16816.F32 R4, R76, R84.reuse, R4 ;  /* 0x000000544c04723c */ /* 0x082fe60000001804 */
[----:B------:R-:W-:Y:S02]  /*c450*/  FADD.FTZ R69, R240, R74 ;  /* 0x0000004af0457221 */ /* 0x000fe40000010000 */
[----:B------:R1:W5:Y:S01]  /*c460*/  LDL.LU R240, [R1+0x6c] ;  /* 0x00006c0001f07983 */ /* 0x0003620000300800 */
[----:B------:R-:W-:Y:S02]  /*c470*/  FADD.FTZ R68, R239, R68 ;  /* 0x00000044ef447221 */ /* 0x000fe40000010000 */
[C---:B------:R-:W-:Y:S01]  /*c480*/  HMMA.16816.F32 R8, R80.reuse, R84, R8 ;  /* 0x000000545008723c */ /* 0x040fe20000001808 */
[----:B------:R1:W5:Y:S01]  /*c490*/  LDL.LU R239, [R1+0x68] ;  /* 0x0000680001ef7983 */ /* 0x0003620000300800 */
[----:B------:R-:W-:Y:S02]  /*c4a0*/  MUFU.EX2 R84, R75 ;  /* 0x0000004b00547308 */ /* 0x000fe40000000800 */
[----:B------:R-:W-:Y:S02]  /*c4b0*/  FADD.FTZ R69, R236, R69 ;  /* 0x00000045ec457221 */ /* 0x000fe40000010000 */
[----:B------:R-:W-:Y:S02]  /*c4c0*/  FADD.FTZ R68, R235, R68 ;  /* 0x00000044eb447221 */ /* 0x000fe40000010000 */
[-C--:B------:R-:W-:Y:S04]  /*c4d0*/  HMMA.16816.F32 R12, R80, R86.reuse, R12 ;  /* 0x00000056500c723c */ /* 0x080fe8000000180c */
[----:B------:R1:W1:Y:S01]  /*c4e0*/  MUFU.EX2 R75, R3 ;  /* 0x00000003004b7308 */ /* 0x0002620000000800 */
[----:B------:R-:W-:Y:S03]  /*c4f0*/  FADD.FTZ R0, R124, R0 ;  /* 0x000000007c007221 */ /* 0x000fe60000010000 */
[C---:B------:R-:W-:Y:S04]  /*c500*/  HMMA.16816.F32 R16, R76.reuse, R86, R16 ;  /* 0x000000564c10723c */ /* 0x040fe80000001810 */
[----:B------:R-:W-:Y:S04]  /*c510*/  FADD.FTZ R0, R237, R0 ;  /* 0x00000000ed007221 */ /* 0x000fe80000010000 */
[-C--:B--2---:R-:W-:Y:S04]  /*c520*/  HMMA.16816.F32 R20, R76, R92.reuse, R20 ;  /* 0x0000005c4c14723c */ /* 0x084fe80000001814 */
[----:B------:R-:W-:Y:S04]  /*c530*/  FADD.FTZ R0, R233, R0 ;  /* 0x00000000e9007221 */ /* 0x000fe80000010000 */
[C---:B------:R-:W-:Y:S04]  /*c540*/  HMMA.16816.F32 R24, R80.reuse, R92, R24 ;  /* 0x0000005c5018723c */ /* 0x040fe80000001818 */
[----:B-1----:R-:W-:Y:S01]  /*c550*/  FADD.FTZ R3, R238, R70 ;  /* 0x00000046ee037221 */ /* 0x002fe20000010000 */
[----:B------:R-:W-:Y:S01]  /*c560*/  F2FP.PACK_AB R179, R75, R84 ;  /* 0x000000544bb3723e */ /* 0x000fe200000000ff */
[----:B------:R1:W5:Y:S01]  /*c570*/  LDL.LU R238, [R1+0x64] ;  /* 0x0000640001ee7983 */ /* 0x0003620000300800 */
[----:B------:R-:W-:Y:S01]  /*c580*/  FADD.FTZ R0, R229, R0 ;  /* 0x00000000e5007221 */ /* 0x000fe20000010000 */
[-C--:B------:R-:W-:Y:S02]  /*c590*/  HMMA.16816.F32 R28, R80, R94.reuse, R28 ;  /* 0x0000005e501c723c */ /* 0x080fe4000000181c */
[----:B------:R1:W5:Y:S02]  /*c5a0*/  LDL.LU R237, [R1+0x60] ;  /* 0x0000600001ed7983 */ /* 0x0003640000300800 */
[----:B------:R-:W-:Y:S02]  /*c5b0*/  FADD.FTZ R3, R234, R3 ;  /* 0x00000003ea037221 */ /* 0x000fe40000010000 */
[----:B------:R1:W5:Y:S02]  /*c5c0*/  LDL.LU R236, [R1+0x5c] ;  /* 0x00005c0001ec7983 */ /* 0x0003640000300800 */
[C---:B------:R-:W-:Y:S02]  /*c5d0*/  HMMA.16816.F32 R32, R76.reuse, R94, R32 ;  /* 0x0000005e4c20723c */ /* 0x040fe40000001820 */
[----:B------:R1:W5:Y:S02]  /*c5e0*/  LDL.LU R235, [R1+0x58] ;  /* 0x0000580001eb7983 */ /* 0x0003640000300800 */
[----:B------:R-:W-:Y:S02]  /*c5f0*/  FADD.FTZ R3, R230, R3 ;  /* 0x00000003e6037221 */ /* 0x000fe40000010000 */
[----:B------:R1:W5:Y:S02]  /*c600*/  LDL.LU R234, [R1+0x54] ;  /* 0x0000540001ea7983 */ /* 0x0003640000300800 */
[-C--:B---3--:R-:W-:Y:S02]  /*c610*/  HMMA.16816.F32 R36, R76, R96.reuse, R36 ;  /* 0x000000604c24723c */ /* 0x088fe40000001824 */
[----:B------:R1:W5:Y:S06]  /*c620*/  LDL.LU R233, [R1+0x50] ;  /* 0x0000500001e97983 */ /* 0x00036c0000300800 */
[C---:B------:R-:W-:Y:S08]  /*c630*/  HMMA.16816.F32 R40, R80.reuse, R96, R40 ;  /* 0x000000605028723c */ /* 0x040ff00000001828 */
[-C--:B------:R-:W-:Y:S08]  /*c640*/  HMMA.16816.F32 R44, R80, R98.reuse, R44 ;  /* 0x00000062502c723c */ /* 0x080ff0000000182c */
[C---:B------:R-:W-:Y:S08]  /*c650*/  HMMA.16816.F32 R48, R76.reuse, R98, R48 ;  /* 0x000000624c30723c */ /* 0x040ff00000001830 */
[-C--:B----4-:R-:W-:Y:S08]  /*c660*/  HMMA.16816.F32 R52, R76, R88.reuse, R52 ;  /* 0x000000584c34723c */ /* 0x090ff00000001834 */
[C---:B------:R-:W-:Y:S08]  /*c670*/  HMMA.16816.F32 R56, R80.reuse, R88, R56 ;  /* 0x000000585038723c */ /* 0x040ff00000001838 */
[-C--:B------:R-:W-:Y:S08]  /*c680*/  HMMA.16816.F32 R60, R80, R90.reuse, R60 ;  /* 0x0000005a503c723c */ /* 0x080ff0000000183c */
[----:B------:R-:W-:Y:S08]  /*c690*/  HMMA.16816.F32 R64, R76, R90, R64 ;  /* 0x0000005a4c40723c */ /* 0x000ff00000001840 */
[-C--:B------:R-:W-:Y:S07]  /*c6a0*/  HMMA.16816.F32 R124, R180, R132.reuse, R4 ;  /* 0x00000084b47c723c */ /* 0x080fee0000001804 */
[----:B------:R-:W-:Y:S01]  /*c6b0*/  FADD.FTZ R5, R232, R69 ;  /* 0x00000045e8057221 */ /* 0x000fe20000010000 */
[C---:B------:R-:W-:Y:S01]  /*c6c0*/  HMMA.16816.F32 R120, R176.reuse, R132, R8 ;  /* 0x00000084b078723c */ /* 0x040fe20000001808 */
[----:B------:R1:W5:Y:S03]  /*c6d0*/  LDL.LU R232, [R1+0x4c] ;  /* 0x00004c0001e87983 */ /* 0x0003660000300800 */
[----:B------:R-:W-:Y:S02]  /*c6e0*/  FADD.FTZ R4, R231, R68 ;  /* 0x00000044e7047221 */ /* 0x000fe40000010000 */
[----:B------:R-:W-:Y:S01]  /*c6f0*/  FADD.FTZ R6, R141, R3 ;  /* 0x000000038d067221 */ /* 0x000fe20000010000 */
[----:B------:R1:W5:Y:S01]  /*c700*/  LDL.LU R231, [R1+0x48] ;  /* 0x0000480001e77983 */ /* 0x0003620000300800 */
[----:B------:R-:W-:Y:S01]  /*c710*/  FADD.FTZ R8, R228, R5 ;  /* 0x00000005e4087221 */ /* 0x000fe20000010000 */
[-C--:B------:R-:W-:Y:S02]  /*c720*/  HMMA.16816.F32 R128, R176, R134.reuse, R12 ;  /* 0x00000086b080723c */ /* 0x080fe4000000180c */
[----:B------:R1:W5:Y:S01]  /*c730*/  LDL.LU R230, [R1+0x44] ;  /* 0x0000440001e67983 */ /* 0x0003620000300800 */
[----:B------:R-:W-:Y:S02]  /*c740*/  FADD.FTZ R7, R119, R4 ;  /* 0x0000000477077221 */ /* 0x000fe40000010000 */
[----:B------:R-:W-:Y:S01]  /*c750*/  FADD.FTZ R5, R140, R0 ;  /* 0x000000008c057221 */ /* 0x000fe20000010000 */
[----:B------:R1:W5:Y:S01]  /*c760*/  LDL.LU R229, [R1+0x40] ;  /* 0x0000400001e57983 */ /* 0x0003620000300800 */
[----:B------:R-:W-:Y:S01]  /*c770*/  FADD.FTZ R4, R215, R8 ;  /* 0x00000008d7047221 */ /* 0x000fe20000010000 */
[C---:B------:R-:W-:Y:S02]  /*c780*/  HMMA.16816.F32 R132, R180.reuse, R134, R16 ;  /* 0x00000086b484723c */ /* 0x040fe40000001810 */
[----:B------:R1:W5:Y:S02]  /*c790*/  LDL.LU R228, [R1+0x3c] ;  /* 0x00003c0001e47983 */ /* 0x0003640000300800 */
[----:B------:R-:W-:Y:S02]  /*c7a0*/  FADD.FTZ R3, R213, R7 ;  /* 0x00000007d5037221 */ /* 0x000fe40000010000 */
[----:B------:R-:W-:Y:S01]  /*c7b0*/  FADD.FTZ R0, R249, R6 ;  /* 0x00000006f9007221 */ /* 0x000fe20000010000 */
[----:B------:R1:W5:Y:S01]  /*c7c0*/  LDL.LU R119, [R1+0x38] ;  /* 0x0000380001777983 */ /* 0x0003620000300800 */
[----:B------:R-:W-:Y:S01]  /*c7d0*/  FADD.FTZ R8, R147, R5 ;  /* 0x0000000593087221 */ /* 0x000fe20000010000 */
[-C--:B------:R-:W-:Y:S03]  /*c7e0*/  HMMA.16816.F32 R136, R180, R148.reuse, R20 ;  /* 0x00000094b488723c */ /* 0x080fe60000001814 */
[----:B------:R-:W-:Y:S02]  /*c7f0*/  FADD.FTZ R7, R146, R4 ;  /* 0x0000000492077221 */ /* 0x000fe40000010000 */
[----:B------:R-:W-:Y:S02]  /*c800*/  FADD.FTZ R6, R145, R3 ;  /* 0x0000000391067221 */ /* 0x000fe40000010000 */
[----:B------:R-:W-:Y:S01]  /*c810*/  FADD.FTZ R5, R144, R0 ;  /* 0x0000000090057221 */ /* 0x000fe20000010000 */
[C---:B------:R-:W-:Y:S04]  /*c820*/  HMMA.16816.F32 R140, R176.reuse, R148, R24 ;  /* 0x00000094b08c723c */ /* 0x040fe80000001818 */
[----:B------:R-:W-:Y:S02]  /*c830*/  FADD.FTZ R4, R245, R8 ;  /* 0x00000008f5047221 */ /* 0x000fe40000010000 */
[----:B------:R-:W-:Y:S02]  /*c840*/  FADD.FTZ R3, R223, R7 ;  /* 0x00000007df037221 */ /* 0x000fe40000010000 */
[----:B------:R-:W-:Y:S01]  /*c850*/  FADD.FTZ R0, R217, R6 ;  /* 0x00000006d9007221 */ /* 0x000fe20000010000 */
[-C--:B------:R-:W-:Y:S03]  /*c860*/  HMMA.16816.F32 R144, R176, R150.reuse, R28 ;  /* 0x00000096b090723c */ /* 0x080fe6000000181c */
[----:B------:R-:W-:Y:S02]  /*c870*/  FADD.FTZ R8, R247, R5 ;  /* 0x00000005f7087221 */ /* 0x000fe40000010000 */
[----:B------:R-:W-:Y:S02]  /*c880*/  FADD.FTZ R11, R244, R4 ;  /* 0x00000004f40b7221 */ /* 0x000fe40000010000 */
[----:B------:R-:W-:Y:S01]  /*c890*/  FADD.FTZ R10, R222, R3 ;  /* 0x00000003de0a7221 */ /* 0x000fe20000010000 */
[----:B------:R-:W2:Y:S01]  /*c8a0*/  LDSM.16.MT88.4 R4, [R226+0x3100] ;  /* 0x00310000e204783b */ /* 0x000ea20000004200 */
[----:B------:R-:W-:Y:S01]  /*c8b0*/  FADD.FTZ R9, R220, R0 ;  /* 0x00000000dc097221 */ /* 0x000fe20000010000 */
[C---:B------:R-:W-:Y:S04]  /*c8c0*/  HMMA.16816.F32 R148, R180.reuse, R150, R32 ;  /* 0x00000096b494723c */ /* 0x040fe80000001820 */
[----:B------:R-:W-:Y:S02]  /*c8d0*/  FADD.FTZ R8, R219, R8 ;  /* 0x00000008db087221 */ /* 0x000fe40000010000 */
[----:B------:R-:W-:Y:S02]  /*c8e0*/  FADD.FTZ R3, R218, R11 ;  /* 0x0000000bda037221 */ /* 0x000fe40000010000 */
[----:B------:R-:W-:Y:S04]  /*c8f0*/  FADD.FTZ R0, R216, R10 ;  /* 0x0000000ad8007221 */ /* 0x000fe80000010000 */
[----:B------:R-:W-:Y:S02]  /*c900*/  FADD.FTZ R12, R154, R9 ;  /* 0x000000099a0c7221 */ /* 0x000fe40000010000 */
[----:B------:R-:W-:Y:S02]  /*c910*/  FADD.FTZ R11, R153, R8 ;  /* 0x00000008990b7221 */ /* 0x000fe40000010000 */
[----:B------:R-:W-:Y:S02]  /*c920*/  FADD.FTZ R10, R152, R3 ;  /* 0x00000003980a7221 */ /* 0x000fe40000010000 */
[----:B------:R-:W-:Y:S02]  /*c930*/  FADD.FTZ R9, R155, R0 ;  /* 0x000000009b097221 */ /* 0x000fe40000010000 */
[----:B------:R-:W-:Y:S01]  /*c940*/  FADD.FTZ R8, R214, R12 ;  /* 0x0000000cd6087221 */ /* 0x000fe20000010000 */
[-C--:B------:R-:W-:Y:S03]  /*c950*/  HMMA.16816.F32 R152, R180, R164.reuse, R36 ;  /* 0x000000a4b498723c */ /* 0x080fe60000001824 */
[----:B------:R-:W-:Y:S02]  /*c960*/  FADD.FTZ R3, R159, R11 ;  /* 0x0000000b9f037221 */ /* 0x000fe40000010000 */
[----:B------:R-:W-:Y:S02]  /*c970*/  FADD.FTZ R0, R158, R10 ;  /* 0x0000000a9e007221 */ /* 0x000fe40000010000 */
[----:B------:R-:W-:Y:S02]  /*c980*/  FADD.FTZ R12, R211, R9 ;  /* 0x00000009d30c7221 */ /* 0x000fe40000010000 */
[----:B------:R-:W-:Y:S03]  /*c990*/  FADD.FTZ R11, R209, R8 ;  /* 0x00000008d10b7221 */ /* 0x000fe60000010000 */
[----:B------:R-:W-:Y:S02]  /*c9a0*/  FADD.FTZ R10, R157, R3 ;  /* 0x000000039d0a7221 */ /* 0x000fe40000010000 */
[----:B------:R-:W-:Y:S02]  /*c9b0*/  FADD.FTZ R9, R156, R0 ;  /* 0x000000009c097221 */ /* 0x000fe40000010000 */
        /* <DEDUP_REMOVED lines=21> */
[----:B------:R-:W-:Y:S02]  /*cb10*/  FADD.FTZ R11, R171, R8 ;  /* 0x00000008ab0b7221 */ /* 0x000fe40000010000 */
[----:B------:R-:W-:Y:S02]  /*cb20*/  FADD.FTZ R10, R169, R3 ;  /* 0x00000003a90a7221 */ /* 0x000fe40000010000 */
[----:B------:R-:W-:Y:S02]  /*cb30*/  FADD.FTZ R9, R168, R0 ;  /* 0x00000000a8097221 */ /* 0x000fe40000010000 */
[----:B------:R-:W-:Y:S01]  /*cb40*/  FADD.FTZ R8, R192, R12 ;  /* 0x0000000cc0087221 */ /* 0x000fe20000010000 */
[-C--:B--2---:R-:W-:Y:S03]  /*cb50*/  HMMA.16816.F32 R168, R180, R4.reuse, R52 ;  /* 0x00000004b4a8723c */ /* 0x084fe60000001834 */
[----:B------:R-:W-:Y:S02]  /*cb60*/  FADD.FTZ R3, R174, R11 ;  /* 0x0000000bae037221 */ /* 0x000fe40000010000 */
[----:B------:R-:W-:Y:S02]  /*cb70*/  FADD.FTZ R0, R172, R10 ;  /* 0x0000000aac007221 */ /* 0x000fe40000010000 */
[----:B------:R-:W-:Y:S02]  /*cb80*/  FADD.FTZ R11, R193, R9 ;  /* 0x00000009c10b7221 */ /* 0x000fe40000010000 */
[----:B------:R-:W-:Y:S03]  /*cb90*/  FADD.FTZ R10, R175, R8 ;  /* 0x00000008af0a7221 */ /* 0x000fe60000010000 */
        /* <DEDUP_REMOVED lines=10> */
[----:B------:R-:W-:Y:S04]  /*cc40*/  HMMA.16816.F32 R180, R180, R6, R64 ;  /* 0x00000006b4b4723c */ /* 0x000fe80000001840 */
[----:B------:R-:W-:Y:S02]  /*cc50*/  FADD.FTZ R3, R108, R9 ;  /* 0x000000096c037221 */ /* 0x000fe40000010000 */
[----:B------:R-:W-:Y:S02]  /*cc60*/  FADD.FTZ R8, R106, R0 ;  /* 0x000000006a087221 */ /* 0x000fe40000010000 */
[----:B------:R-:W-:Y:S04]  /*cc70*/  FADD.FTZ R4, R102, R10 ;  /* 0x0000000a66047221 */ /* 0x000fe80000010000 */
[----:B------:R-:W-:Y:S02]  /*cc80*/  FADD.FTZ R0, R109, R5 ;  /* 0x000000056d007221 */ /* 0x000fe40000010000 */
[----:B------:R-:W-:Y:S02]  /*cc90*/  FADD.FTZ R3, R110, R3 ;  /* 0x000000036e037221 */ /* 0x000fe40000010000 */
[----:B------:R-:W-:Y:S01]  /*cca0*/  FADD.FTZ R8, R116, R8 ;  /* 0x0000000874087221 */ /* 0x000fe20000010000 */
[----:B------:R-:W-:Y:S01]  /*ccb0*/  MOV R116, R72 ;  /* 0x0000004800747202 */ /* 0x000fe20000000f00 */
[----:B------:R-:W-:Y:S02]  /*ccc0*/  FADD.FTZ R4, R100, R4 ;  /* 0x0000000464047221 */ /* 0x000fe40000010000 */
[----:B------:R-:W-:Y:S02]  /*ccd0*/  FADD.FTZ R5, R111, R0 ;  /* 0x000000006f057221 */ /* 0x000fe40000010000 */
[----:B------:R-:W-:Y:S02]  /*cce0*/  FADD.FTZ R6, R112, R3 ;  /* 0x0000000370067221 */ /* 0x000fe40000010000 */
[----:B------:R-:W-:Y:S01]  /*ccf0*/  FADD.FTZ R0, R117, R8 ;  /* 0x0000000875007221 */ /* 0x000fe20000010000 */
[----:B------:R-:W-:Y:S01]  /*cd00*/  MOV R117, R71 ;  /* 0x0000004700757202 */ /* 0x000fe20000000f00 */
[----:B------:R-:W-:Y:S02]  /*cd10*/  FADD.FTZ R6, R114, R6 ;  /* 0x0000000672067221 */ /* 0x000fe40000010000 */
[----:B------:R-:W-:Y:S02]  /*cd20*/  FADD.FTZ R4, R101, R4 ;  /* 0x0000000465047221 */ /* 0x000fe40000010000 */
[----:B------:R-:W-:Y:S01]  /*cd30*/  FADD.FTZ R5, R113, R5 ;  /* 0x0000000571057221 */ /* 0x000fe20000010000 */
[----:B------:R-:W-:Y:S01]  /*cd40*/  STL [R1+0x20], R6 ;  /* 0x0000200601007387 */ /* 0x000fe20000100800 */
[----:B------:R-:W-:Y:S01]  /*cd50*/  FADD.FTZ R3, R118, R0 ;  /* 0x0000000076037221 */ /* 0x000fe20000010000 */
[----:B------:R-:W-:Y:S01]  /*cd60*/  MOV R118, R2 ;  /* 0x0000000200767202 */ /* 0x000fe20000000f00 */
[----:B------:R-:W-:Y:S02]  /*cd70*/  FADD.FTZ R0, R84, R4 ;  /* 0x0000000454007221 */ /* 0x000fe40000010000 */
[----:B------:R-:W-:Y:S02]  /*cd80*/  FADD.FTZ R4, R115, R5 ;  /* 0x0000000573047221 */ /* 0x000fe40000010000 */
[----:B------:R-:W-:Y:S02]  /*cd90*/  FADD.FTZ R3, R107, R3 ;  /* 0x000000036b037221 */ /* 0x000fe40000010000 */
[----:B------:R-:W-:Y:S01]  /*cda0*/  FADD.FTZ R0, R75, R0 ;  /* 0x000000004b007221 */ /* 0x000fe20000010000 */
[----:B------:R-:W-:Y:S04]  /*cdb0*/  STL [R1+0x1c], R4 ;  /* 0x00001c0401007387 */ /* 0x000fe80000100800 */
[----:B------:R2:W-:Y:S04]  /*cdc0*/  STL [R1+0x18], R3 ;  /* 0x0000180301007387 */ /* 0x0005e80000100800 */
[----:B------:R1:W-:Y:S01]  /*cdd0*/  STL [R1+0x14], R0 ;  /* 0x0000140001007387 */ /* 0x0003e20000100800 */
[----:B--2---:R-:W-:Y:S01]  /*cde0*/  MOV R3, R73 ;  /* 0x0000004900037202 */ /* 0x004fe20000000f00 */
[----:B-1---5:R-:W-:-:S05]  /*cdf0*/  @P2 BRA `(.L_x_3) ;  /* 0xffffad5000002947 */ /* 0x022fca000383ffff */
.L_x_2:
[----:B---3--:R-:W2:Y:S04]  /*ce00*/  LDL.LU R5, [R1+0x20] ;  /* 0x0000200001057983 */ /* 0x008ea80000300800 */
[----:B------:R-:W1:Y:S01]  /*ce10*/  S2R R8, SR_TID.X ;  /* 0x0000000000087919 */ /* 0x000e620000002100 */
[----:B------:R-:W-:Y:S01]  /*ce20*/  IMAD.MOV.U32 R57, RZ, RZ, c[0x0][0x4e8] ;  /* 0x00013a00ff397624 */ /* 0x000fe200078e00ff */
[----:B------:R-:W3:Y:S01]  /*ce30*/  S2UR UR7, SR_CTAID.Y ;  /* 0x00000000000779c3 */ /* 0x000ee20000002600 */
[----:B------:R-:W-:Y:S01]  /*ce40*/  ULDC.64 UR4, c[0x0][0x490] ;  /* 0x0001240000047ab9 */ /* 0x000fe20000000a00 */
[----:B------:R-:W4:Y:S04]  /*ce50*/  LDL.LU R6, [R1+0x1c] ;  /* 0x00001c0001067983 */ /* 0x000f280000300800 */
[----:B------:R-:W4:Y:S04]  /*ce60*/  LDL.LU R4, [R1+0x18] ;  /* 0x0000180001047983 */ /* 0x000f280000300800 */
[----:B------:R-:W4:Y:S04]  /*ce70*/  LDL.LU R0, [R1+0x14] ;  /* 0x0000140001007983 */ /* 0x000f280000300800 */
[----:B------:R-:W4:Y:S01]  /*ce80*/  LDL.LU R9, [R1+0x30] ;  /* 0x0000300001097983 */ /* 0x000f220000300800 */
[----:B------:R-:W-:-:S03]  /*ce90*/  ISETP.NE.AND P0, PT, R57, 0x1, PT ;  /* 0x000000013900780c */ /* 0x000fc60003f05270 */
[----:B------:R-:W4:Y:S01]  /*cea0*/  LDL.LU R58, [R1+0x34] ;  /* 0x00003400013a7983 */ /* 0x000f220000300800 */
[----:B-1----:R-:W-:-:S03]  /*ceb0*/  SHF.R.S32.HI R54, RZ, 0x1f, R8 ;  /* 0x0000001fff367819 */ /* 0x002fc60000011408 */
[----:B------:R-:W4:Y:S01]  /*cec0*/  LDL.LU R59, [R1+0x28] ;  /* 0x00002800013b7983 */ /* 0x000f220000300800 */
[----:B------:R-:W-:Y:S01]  /*ced0*/  LEA.HI R22, R54, R8, RZ, 0x5 ;  /* 0x0000000836167211 */ /* 0x000fe200078f28ff */
[----:B---3--:R-:W-:-:S04]  /*cee0*/  USHF.R.S32.HI UR6, URZ, 0x1f, UR7 ;  /* 0x0000001f3f067899 */ /* 0x008fc80008011407 */
[----:B------:R-:W-:Y:S02]  /*cef0*/  UIMAD UR8, UR6, UR4, URZ ;  /* 0x00000004060872a4 */ /* 0x000fe4000f8e023f */
[----:B------:R-:W-:Y:S02]  /*cf00*/  UIMAD.WIDE.U32 UR10, UR7, UR4, URZ ;  /* 0x00000004070a72a5 */ /* 0x000fe4000f8e003f */
[----:B------:R-:W-:-:S03]  /*cf10*/  UIMAD UR8, UR7, UR5, UR8 ;  /* 0x00000005070872a4 */ /* 0x000fc6000f8e0208 */
[----:B------:R-:W-:Y:S02]  /*cf20*/  ULDC.64 UR4, c[0x0][0x3e8] ;  /* 0x0000fa0000047ab9 */ /* 0x000fe40000000a00 */
[----:B------:R-:W-:Y:S01]  /*cf30*/  UIMAD.WIDE.U32 UR14, UR7, UR4, URZ ;  /* 0x00000004070e72a5 */ /* 0x000fe2000f8e003f */
[----:B------:R-:W-:Y:S01]  /*cf40*/  IMAD.MOV.U32 R53, RZ, RZ, -0x800000 ;  /* 0xff800000ff357424 */ /* 0x000fe200078e00ff */
[----:B------:R-:W-:Y:S01]  /*cf50*/  UIMAD UR6, UR6, UR4, URZ ;  /* 0x00000004060672a4 */ /* 0x000fe2000f8e023f */
[----:B------:R-:W-:-:S03]  /*cf60*/  MOV R51, 0xff800000 ;  /* 0xff80000000337802 */ /* 0x000fc60000000f00 */
[----:B------:R-:W-:Y:S01]  /*cf70*/  UIMAD UR5, UR7, UR5, UR6 ;  /* 0x00000005070572a4 */ /* 0x000fe2000f8e0206 */
[----:B------:R-:W-:-:S03]  /*cf80*/  IMAD.MOV.U32 R50, RZ, RZ, -0x800000 ;  /* 0xff800000ff327424 */ /* 0x000fc600078e00ff */
[----:B------:R-:W-:Y:S01]  /*cf90*/  UIADD3 UR5, UR15, UR5, URZ ;  /* 0x000000050f057290 */ /* 0x000fe2000fffe03f */
[----:B------:R-:W1:Y:S01]  /*cfa0*/  S2R R56, SR_CTAID.X ;  /* 0x0000000000387919 */ /* 0x000e620000002500 */
[----:B------:R-:W-:-:S03]  /*cfb0*/  IMAD.MOV.U32 R52, RZ, RZ, -0x800000 ;  /* 0xff800000ff347424 */ /* 0x000fc600078e00ff */
[----:B------:R-:W-:Y:S06]  /*cfc0*/  BAR.SYNC.DEFER_BLOCKING 0x1, 0x80 ;  /* 0x0042000000007b1d */ /* 0x000fec0000010000 */
[----:B--2---:R-:W2:Y:S04]  /*cfd0*/  SHFL.BFLY PT, R16, R5, 0x2, 0x1f ;  /* 0x0c401f0005107f89 */ /* 0x004ea800000e0000 */
[----:B----4-:R-:W3:Y:S04]  /*cfe0*/  SHFL.BFLY PT, R13, R6, 0x2, 0x1f ;  /* 0x0c401f00060d7f89 */ /* 0x010ee800000e0000 */
[----:B------:R-:W4:Y:S04]  /*cff0*/  SHFL.BFLY PT, R10, R4, 0x2, 0x1f ;  /* 0x0c401f00040a7f89 */ /* 0x000f2800000e0000 */
[----:B------:R-:W1:Y:S01]  /*d000*/  SHFL.BFLY PT, R15, R0, 0x2, 0x1f ;  /* 0x0c401f00000f7f89 */ /* 0x000e6200000e0000 */
[----:B------:R-:W-:Y:S01]  /*d010*/  MOV R25, R9 ;  /* 0x0000000900197202 */ /* 0x000fe20000000f00 */
[----:B--2---:R-:W-:-:S05]  /*d020*/  FADD.FTZ R16, R16, R5 ;  /* 0x0000000510107221 */ /* 0x004fca0000010000 */
[----:B------:R-:W2:Y:S01]  /*d030*/  SHFL.BFLY PT, R5, R16, 0x1, 0x1f ;  /* 0x0c201f0010057f89 */ /* 0x000ea200000e0000 */
[----:B---3--:R-:W-:Y:S02]  /*d040*/  FADD.FTZ R13, R13, R6 ;  /* 0x000000060d0d7221 */ /* 0x008fe40000010000 */
[----:B----4-:R-:W-:Y:S02]  /*d050*/  FADD.FTZ R10, R10, R4 ;  /* 0x000000040a0a7221 */ /* 0x010fe40000010000 */
[----:B-1----:R-:W-:-:S03]  /*d060*/  FADD.FTZ R15, R15, R0 ;  /* 0x000000000f0f7221 */ /* 0x002fc60000010000 */
[----:B------:R-:W1:Y:S04]  /*d070*/  SHFL.BFLY PT, R3, R10, 0x1, 0x1f ;  /* 0x0c201f000a037f89 */ /* 0x000e6800000e0000 */
[----:B------:R-:W3:Y:S04]  /*d080*/  SHFL.BFLY PT, R4, R15, 0x1, 0x1f ;  /* 0x0c201f000f047f89 */ /* 0x000ee800000e0000 */
[----:B------:R-:W4:Y:S01]  /*d090*/  SHFL.BFLY PT, R0, R13, 0x1, 0x1f ;  /* 0x0c201f000d007f89 */ /* 0x000f2200000e0000 */
[----:B--2---:R-:W-:Y:S01]  /*d0a0*/  FADD.FTZ R16, R16, R5 ;  /* 0x0000000510107221 */ /* 0x004fe20000010000 */
[----:B------:R-:W-:-:S02]  /*d0b0*/  LEA.HI R5, R54, R8, RZ, 0x2 ;  /* 0x0000000836057211 */ /* 0x000fc400078f10ff */
[----:B------:R-:W-:Y:S02]  /*d0c0*/  LEA.HI R54, R54, R8, RZ, 0x3 ;  /* 0x0000000836367211 */ /* 0x000fe400078f18ff */
[----:B------:R-:W-:Y:S02]  /*d0d0*/  FSETP.NE.FTZ.AND P4, PT, R16, RZ, PT ;  /* 0x000000ff1000720b */ /* 0x000fe40003f95000 */
[----:B------:R-:W-:Y:S02]  /*d0e0*/  LOP3.LUT R7, R54, 0xfffffff8, RZ, 0xc0, !PT ;  /* 0xfffffff836077812 */ /* 0x000fe400078ec0ff */
[----:B------:R-:W-:Y:S01]  /*d0f0*/  LOP3.LUT R17, R5, 0xfffffffc, RZ, 0xc0, !PT ;  /* 0xfffffffc05117812 */ /* 0x000fe200078ec0ff */
[----:B-1----:R-:W-:-:S03]  /*d100*/  FADD.FTZ R10, R10, R3 ;  /* 0x000000030a0a7221 */ /* 0x002fc60000010000 */
[----:B------:R-:W-:Y:S01]  /*d110*/  IADD3 R17, -R17, R8, RZ ;  /* 0x0000000811117210 */ /* 0x000fe20007ffe1ff */
[----:B------:R-:W-:-:S04]  /*d120*/  @P0 IMAD.HI.U32 R3, R9, c[0x0][0x4ec], RZ ;  /* 0x00013b0009030a27 */ /* 0x000fc800078e00ff */
[----:B---3--:R-:W-:Y:S01]  /*d130*/  FADD.FTZ R15, R15, R4 ;  /* 0x000000040f0f7221 */ /* 0x008fe20000010000 */
[----:B------:R-:W-:Y:S01]  /*d140*/  LOP3.LUT R4, R22, 0xffffffe0, RZ, 0xc0, !PT ;  /* 0xffffffe016047812 */ /* 0x000fe200078ec0ff */
[----:B----4-:R-:W-:Y:S01]  /*d150*/  FADD.FTZ R13, R13, R0 ;  /* 0x000000000d0d7221 */ /* 0x010fe20000010000 */
[----:B------:R-:W-:Y:S01]  /*d160*/  @P0 SHF.R.U32.HI R25, RZ, c[0x0][0x4f0], R3 ;  /* 0x00013c00ff190a19 */ /* 0x000fe20000011603 */
[----:B------:R-:W-:Y:S01]  /*d170*/  IMAD.MOV.U32 R0, RZ, RZ, RZ ;  /* 0x000000ffff007224 */ /* 0x000fe200078e00ff */
[----:B------:R-:W-:Y:S01]  /*d180*/  FSETP.NE.FTZ.AND P2, PT, R10, RZ, PT ;  /* 0x000000ff0a00720b */ /* 0x000fe20003f55000 */
[C---:B------:R-:W-:Y:S01]  /*d190*/  IMAD.IADD R3, R8.reuse, 0x1, -R4 ;  /* 0x0000000108037824 */ /* 0x040fe200078e0a04 */
[----:B------:R-:W-:Y:S01]  /*d1a0*/  FSETP.NE.FTZ.AND P3, PT, R13, RZ, PT ;  /* 0x000000ff0d00720b */ /* 0x000fe20003f75000 */
[----:B------:R-:W-:Y:S02]  /*d1b0*/  IMAD.MOV.U32 R4, RZ, RZ, RZ ;  /* 0x000000ffff047224 */ /* 0x000fe400078e00ff */
[----:B------:R-:W1:Y:S01]  /*d1c0*/  @P4 MUFU.RCP R0, R16 ;  /* 0x0000001000004308 */ /* 0x000e620000001000 */
[----:B------:R-:W-:Y:S01]  /*d1d0*/  LOP3.LUT P6, RZ, R3, 0x3, RZ, 0xc0, !PT ;  /* 0x0000000303ff7812 */ /* 0x000fe200078cc0ff */
[----:B------:R-:W-:Y:S01]  /*d1e0*/  IMAD.IADD R55, R8, 0x1, -R7 ;  /* 0x0000000108377824 */ /* 0x000fe200078e0a07 */
[----:B------:R-:W-:Y:S01]  /*d1f0*/  MOV R3, RZ ;  /* 0x000000ff00037202 */ /* 0x000fe20000000f00 */
[----:B------:R-:W-:Y:S01]  /*d200*/  IMAD.MOV R6, RZ, RZ, -R25 ;  /* 0x000000ffff067224 */ /* 0x000fe200078e0a19 */
[----:B------:R-:W-:-:S05]  /*d210*/  FSETP.NE.FTZ.AND P1, PT, R15, RZ, PT ;  /* 0x000000ff0f00720b */ /* 0x000fca0003f35000 */
[----:B------:R-:W-:Y:S01]  /*d220*/  @P3 MUFU.RCP R4, R13 ;  /* 0x0000000d00043308 */ /* 0x000fe20000001000 */
[----:B------:R-:W-:Y:S01]  /*d230*/  SHF.R.S32.HI R8, RZ, 0x2, R5 ;  /* 0x00000002ff087819 */ /* 0x000fe20000011405 */
[----:B------:R-:W-:-:S06]  /*d240*/  IMAD R49, R6, c[0x0][0x4e8], R9 ;  /* 0x00013a0006317a24 */ /* 0x000fcc00078e0209 */
[----:B------:R-:W2:Y:S01]  /*d250*/  @P2 MUFU.RCP R3, R10 ;  /* 0x0000000a00032308 */ /* 0x000ea20000001000 */
[C---:B-1----:R-:W-:Y:S02]  /*d260*/  FMUL.FTZ R125, R0.reuse, R125 ;  /* 0x0000007d007d7220 */ /* 0x042fe40000410000 */
[C---:B------:R-:W-:Y:S02]  /*d270*/  FMUL.FTZ R18, R0.reuse, R124 ;  /* 0x0000007c00127220 */ /* 0x040fe40000410000 */
[C---:B------:R-:W-:Y:S02]  /*d280*/  FMUL.FTZ R133, R0.reuse, R133 ;  /* 0x0000008500857220 */ /* 0x040fe40000410000 */
[C---:B------:R-:W-:Y:S02]  /*d290*/  FMUL.FTZ R21, R0.reuse, R132 ;  /* 0x0000008400157220 */ /* 0x040fe40000410000 */
[C---:B------:R-:W-:Y:S02]  /*d2a0*/  FMUL.FTZ R137, R0.reuse, R137 ;  /* 0x0000008900897220 */ /* 0x040fe40000410000 */
[----:B------:R-:W-:-:S02]  /*d2b0*/  FMUL.FTZ R29, R0, R136 ;  /* 0x00000088001d7220 */ /* 0x000fc40000410000 */
[C---:B------:R-:W-:Y:S02]  /*d2c0*/  FMUL.FTZ R149, R0.reuse, R149 ;  /* 0x0000009500957220 */ /* 0x040fe40000410000 */
        /* <DEDUP_REMOVED lines=8> */
[----:B------:R-:W-:Y:S02]  /*d350*/  FMUL.FTZ R40, R0, R180 ;  /* 0x000000b400287220 */ /* 0x000fe40000410000 */
[----:B------:R-:W-:Y:S02]  /*d360*/  IMAD.MOV.U32 R0, RZ, RZ, RZ ;  /* 0x000000ffff007224 */ /* 0x000fe400078e00ff */
[----:B--2---:R-:W-:-:S02]  /*d370*/  FMUL.FTZ R121, R3, R121 ;  /* 0x0000007903797220 */ /* 0x004fc40000410000 */
        /* <DEDUP_REMOVED lines=14> */
[----:B------:R-:W-:Y:S01]  /*d460*/  FMUL.FTZ R38, R3, R176 ;  /* 0x000000b003267220 */ /* 0x000fe20000410000 */
[----:B------:R-:W-:Y:S01]  /*d470*/  SHF.R.S32.HI R3, RZ, 0x1f, R5 ;  /* 0x0000001fff037819 */ /* 0x000fe20000011405 */
[----:B------:R-:W1:Y:S03]  /*d480*/  @P1 MUFU.RCP R0, R15 ;  /* 0x0000000f00001308 */ /* 0x000e660000001000 */
[----:B------:R-:W-:Y:S01]  /*d490*/  LEA.HI R3, R3, R8, RZ, 0x3 ;  /* 0x0000000803037211 */ /* 0x000fe200078f18ff */
[----:B------:R-:W-:-:S04]  /*d4a0*/  IMAD.U32 R6, RZ, RZ, UR10 ;  /* 0x0000000aff067e24 */ /* 0x000fc8000f8e00ff */
[----:B------:R-:W2:Y:S01]  /*d4b0*/  @P1 MUFU.LG2 R15, R15 ;  /* 0x0000000f000f1308 */ /* 0x000ea20000000c00 */
[----:B------:R-:W-:Y:S01]  /*d4c0*/  LOP3.LUT R3, R3, 0xfffffff8, RZ, 0xc0, !PT ;  /* 0xfffffff803037812 */ /* 0x000fe200078ec0ff */
        /* <DEDUP_REMOVED lines=15> */
[----:B------:R-:W-:Y:S02]  /*d5c0*/  FMUL.FTZ R39, R4, R182 ;  /* 0x000000b604277220 */ /* 0x000fe40000410000 */
[----:B------:R-:W-:-:S02]  /*d5d0*/  IMAD.U32 R4, RZ, RZ, UR14 ;  /* 0x0000000eff047e24 */ /* 0x000fc4000f8e00ff */
[----:B------:R-:W-:Y:S01]  /*d5e0*/  IMAD.IADD R12, R8, 0x1, -R3 ;  /* 0x00000001080c7824 */ /* 0x000fe200078e0a03 */
[----:B------:R-:W-:Y:S01]  /*d5f0*/  MOV R8, R6 ;  /* 0x0000000600087202 */ /* 0x000fe20000000f00 */
[----:B------:R-:W-:Y:S01]  /*d600*/  IMAD.MOV.U32 R6, RZ, RZ, R4 ;  /* 0x000000ffff067224 */ /* 0x000fe200078e0004 */
[----:B------:R-:W-:Y:S01]  /*d610*/  @P4 MOV R4, 0x3f317218 ;  /* 0x3f31721800044802 */ /* 0x000fe20000000f00 */
[----:B------:R-:W3:Y:S01]  /*d620*/  @P3 MUFU.LG2 R13, R13 ;  /* 0x0000000d000d3308 */ /* 0x000ee20000000c00 */
[C---:B-1----:R-:W-:Y:S01]  /*d630*/  FMUL.FTZ R123, R0.reuse, R123 ;  /* 0x0000007b007b7220 */ /* 0x042fe20000410000 */
[----:B------:R-:W-:Y:S01]  /*d640*/  @P1 MOV R11, 0x3f317218 ;  /* 0x3f317218000b1802 */ /* 0x000fe20000000f00 */
        /* <DEDUP_REMOVED lines=15> */
[----:B------:R-:W-:Y:S01]  /*d740*/  @P3 IMAD.MOV.U32 R3, RZ, RZ, 0x3f317218 ;  /* 0x3f317218ff033424 */ /* 0x000fe200078e00ff */
[----:B------:R-:W1:Y:S01]  /*d750*/  @P2 MUFU.LG2 R10, R10 ;  /* 0x0000000a000a2308 */ /* 0x000e620000000c00 */
[----:B------:R-:W-:Y:S02]  /*d760*/  @P2 IMAD.MOV.U32 R0, RZ, RZ, 0x3f317218 ;  /* 0x3f317218ff002424 */ /* 0x000fe400078e00ff */
[----:B------:R-:W-:Y:S02]  /*d770*/  IMAD.U32 R5, RZ, RZ, UR15 ;  /* 0x0000000fff057e24 */ /* 0x000fe4000f8e00ff */
[----:B------:R-:W-:Y:S02]  /*d780*/  @P4 FMUL.FTZ R14, R4, c[0x0][0x2d0] ;  /* 0x0000b400040e4a20 */ /* 0x000fe40000410000 */
[----:B------:R-:W-:Y:S02]  /*d790*/  @P3 FMUL.FTZ R5, R3, c[0x0][0x2d0] ;  /* 0x0000b40003053a20 */ /* 0x000fe40000410000 */
[----:B--2---:R-:W-:-:S02]  /*d7a0*/  @P1 FMUL.FTZ R4, R15, 0.69314718246459960938 ;  /* 0x3f3172180f041820 */ /* 0x004fc40000410000 */
[----:B------:R-:W-:Y:S01]  /*d7b0*/  @P2 FMUL.FTZ R3, R0, c[0x0][0x2d0] ;  /* 0x0000b40000032a20 */ /* 0x000fe20000410000 */
[----:B------:R-:W2:Y:S01]  /*d7c0*/  S2R R15, SR_CTAID.Z ;  /* 0x00000000000f7919 */ /* 0x000ea20000002700 */
[----:B------:R-:W-:-:S04]  /*d7d0*/  @P1 FMUL.FTZ R0, R11, c[0x0][0x2d0] ;  /* 0x0000b4000b001a20 */ /* 0x000fc80000410000 */
[----:B------:R-:W-:Y:S01]  /*d7e0*/  @P1 FFMA.FTZ R53, R0, R2, R4 ;  /* 0x0000000200351223 */ /* 0x000fe20000010004 */
[----:B------:R-:W-:Y:S01]  /*d7f0*/  SHF.R.S32.HI R0, RZ, 0x5, R22 ;  /* 0x00000005ff007819 */ /* 0x000fe20000011416 */
[----:B---3--:R-:W-:-:S03]  /*d800*/  @P3 FMUL.FTZ R13, R13, 0.69314718246459960938 ;  /* 0x3f3172180d0d3820 */ /* 0x008fc60000410000 */
[----:B------:R-:W-:Y:S01]  /*d810*/  SHF.R.S32.HI R2, RZ, 0x1f, R0 ;  /* 0x0000001fff027819 */ /* 0x000fe20000011400 */
[----:B-1----:R-:W-:Y:S02]  /*d820*/  @P2 FMUL.FTZ R10, R10, 0.69314718246459960938 ;  /* 0x3f3172180a0a2820 */ /* 0x002fe40000410000 */
[----:B------:R-:W-:Y:S01]  /*d830*/  @P3 FFMA.FTZ R51, R5, R72, R13 ;  /* 0x0000004805333223 */ /* 0x000fe2000001000d */
[----:B------:R-:W-:Y:S02]  /*d840*/  LEA.HI R2, R2, R0, RZ, 0x2 ;  /* 0x0000000002027211 */ /* 0x000fe400078f10ff */
[----:B------:R-:W-:Y:S01]  /*d850*/  LEA.HI R5, R17, R17, RZ, 0x1 ;  /* 0x0000001111057211 */ /* 0x000fe200078f08ff */
[----:B------:R-:W-:Y:S01]  /*d860*/  @P2 FFMA.FTZ R50, R3, R71, R10 ;  /* 0x0000004703322223 */ /* 0x000fe2000001000a */
[----:B------:R-:W-:Y:S02]  /*d870*/  LOP3.LUT R3, R2, 0xffffffc, RZ, 0xc0, !PT ;  /* 0x0ffffffc02037812 */ /* 0x000fe400078ec0ff */
[----:B------:R-:W-:Y:S01]  /*d880*/  MOV R7, UR11 ;  /* 0x0000000b00077c02 */ /* 0x000fe20008000f00 */
[----:B------:R-:W-:Y:S01]  /*d890*/  IMAD.U32 R7, RZ, RZ, UR5 ;  /* 0x00000005ff077e24 */ /* 0x000fe2000f8e00ff */
[----:B------:R-:W-:Y:S01]  /*d8a0*/  LOP3.LUT R2, R5, 0x1ffffffe, RZ, 0xc0, !PT ;  /* 0x1ffffffe05027812 */ /* 0x000fe200078ec0ff */
[----:B------:R-:W-:-:S03]  /*d8b0*/  IMAD.IADD R13, R0, 0x1, -R3 ;  /* 0x00000001000d7824 */ /* 0x000fc600078e0a03 */
[----:B------:R-:W-:Y:S01]  /*d8c0*/  IADD3 R11, R17, -R2, RZ ;  /* 0x80000002110b7210 */ /* 0x000fe20007ffe0ff */
[----:B--2---:R-:W-:Y:S01]  /*d8d0*/  IMAD.WIDE.U32 R2, R15, c[0x0][0x3f0], R6 ;  /* 0x0000fc000f027a25 */ /* 0x004fe200078e0006 */
[----:B------:R-:W-:Y:S02]  /*d8e0*/  SHF.R.S32.HI R7, RZ, 0x2, R58 ;  /* 0x00000002ff077819 */ /* 0x000fe4000001143a */
[----:B------:R-:W2:Y:S01]  /*d8f0*/  LDL R58, [R1+0x2c] ;  /* 0x00002c00013a7983 */ /* 0x000ea20000100800 */
[----:B------:R-:W1:Y:S01]  /*d900*/  @P4 MUFU.LG2 R16, R16 ;  /* 0x0000001000104308 */ /* 0x000e620000000c00 */
[----:B------:R-:W-:Y:S02]  /*d910*/  SHF.R.S32.HI R4, RZ, 0x1f, R15 ;  /* 0x0000001fff047819 */ /* 0x000fe4000001140f */
[----:B------:R-:W-:-:S03]  /*d920*/  LOP3.LUT R6, R12, 0x1, RZ, 0xc0, !PT ;  /* 0x000000010c067812 */ /* 0x000fc600078ec0ff */
[C---:B------:R-:W-:Y:S02]  /*d930*/  IMAD R48, R4.reuse, c[0x0][0x498], RZ ;  /* 0x0001260004307a24 */ /* 0x040fe400078e02ff */
[----:B------:R-:W-:Y:S02]  /*d940*/  IMAD R10, R4, c[0x0][0x3f0], RZ ;  /* 0x0000fc00040a7a24 */ /* 0x000fe400078e02ff */
[----:B-1----:R-:W-:-:S04]  /*d950*/  @P4 FMUL.FTZ R16, R16, 0.69314718246459960938 ;  /* 0x3f31721810104820 */ /* 0x002fc80000410000 */
[----:B------:R-:W-:Y:S02]  /*d960*/  @P4 FFMA.FTZ R52, R14, R73, R16 ;  /* 0x000000490e344223 */ /* 0x000fe40000010010 */
[----:B------:R-:W-:Y:S02]  /*d970*/  IMAD R14, R0, 0x200, R17 ;  /* 0x00000200000e7824 */ /* 0x000fe400078e0211 */
[----:B------:R-:W-:Y:S02]  /*d980*/  IMAD.SHL.U32 R0, R5, 0x20, RZ ;  /* 0x0000002005007824 */ /* 0x000fe400078e00ff */
[----:B------:R-:W-:-:S03]  /*d990*/  IMAD.SHL.U32 R4, R12, 0x40, RZ ;  /* 0x000000400c047824 */ /* 0x000fc600078e00ff */
[----:B------:R-:W-:Y:S02]  /*d9a0*/  LOP3.LUT R5, R0, 0xffffffc0, RZ, 0xc0, !PT ;  /* 0xffffffc000057812 */ /* 0x000fe400078ec0ff */
[----:B------:R-:W-:Y:S02]  /*d9b0*/  R2P PR, R12, 0x6 ;  /* 0x000000060c007804 */ /* 0x000fe40000000000 */
[----:B------:R-:W-:Y:S01]  /*d9c0*/  LOP3.LUT R4, R4, 0x1c0, RZ, 0xc0, !PT ;  /* 0x000001c004047812 */ /* 0x000fe200078ec0ff */
[----:B------:R-:W-:Y:S01]  /*d9d0*/  IMAD R0, R13, 0x10, R7 ;  /* 0x000000100d007824 */ /* 0x000fe200078e0207 */
[----:B------:R-:W-:Y:S01]  /*d9e0*/  ISETP.NE.U32.AND P3, PT, R6, 0x1, PT ;  /* 0x000000010600780c */ /* 0x000fe20003f65070 */
[----:B------:R-:W-:Y:S01]  /*d9f0*/  IMAD R6, R11, 0x8, R5 ;  /* 0x000000080b067824 */ /* 0x000fe200078e0205 */
[----:B------:R-:W-:Y:S01]  /*da00*/  UIADD3 UR8, UR11, UR8, URZ ;  /* 0x000000080b087290 */ /* 0x000fe2000fffe03f */
[----:B------:R-:W-:Y:S02]  /*da10*/  LEA.HI R4, R4, R4, RZ, 0x1d ;  /* 0x0000000404047211 */ /* 0x000fe400078fe8ff */
[----:B------:R-:W-:Y:S01]  /*da20*/  IMAD.IADD R6, R0, 0x1, R6 ;  /* 0x0000000100067824 */ /* 0x000fe200078e0206 */
[----:B------:R-:W-:Y:S01]  /*da30*/  SHF.R.S32.HI R5, RZ, 0x3, R54 ;  /* 0x00000003ff057819 */ /* 0x000fe20000011436 */
[----:B------:R-:W-:Y:S01]  /*da40*/  IMAD R0, R56, 0x80, R0 ;  /* 0x0000008038007824 */ /* 0x000fe200078e0200 */
[----:B------:R-:W-:-:S02]  /*da50*/  LEA R7, R14, R4, 0x1 ;  /* 0x000000040e077211 */ /* 0x000fc400078e08ff */
[----:B------:R-:W-:Y:S01]  /*da60*/  SHF.R.S32.HI R4, RZ, 0x1f, R25 ;  /* 0x0000001fff047819 */ /* 0x000fe20000011419 */
[----:B------:R-:W-:Y:S01]  /*da70*/  IMAD R10, R15, c[0x0][0x3f4], R10 ;  /* 0x0000fd000f0a7a24 */ /* 0x000fe200078e020a */
[----:B------:R-:W-:Y:S01]  /*da80*/  MOV R9, UR8 ;  /* 0x0000000800097c02 */ /* 0x000fe20008000f00 */
[----:B------:R-:W-:Y:S01]  /*da90*/  IMAD R54, R57, c[0x0][0x388], RZ ;  /* 0x0000e20039367a24 */ /* 0x000fe200078e02ff */
[----:B------:R-:W-:Y:S02]  /*daa0*/  LEA R22, R56, R5, 0x7 ;  /* 0x0000000538167211 */ /* 0x000fe400078e38ff */
[----:B------:R-:W-:Y:S01]  /*dab0*/  IADD3 R5, R0, 0x8, RZ ;  /* 0x0000000800057810 */ /* 0x000fe20007ffe0ff */
[----:B------:R-:W-:Y:S01]  /*dac0*/  IMAD R4, R4, c[0x0][0x3e0], RZ ;  /* 0x0000f80004047a24 */ /* 0x000fe200078e02ff */
[----:B------:R-:W-:Y:S01]  /*dad0*/  IADD3 R3, R3, R10, RZ ;  /* 0x0000000a03037210 */ /* 0x000fe20007ffe0ff */
[----:B------:R-:W-:Y:S01]  /*dae0*/  IMAD R48, R15, c[0x0][0x49c], R48 ;  /* 0x000127000f307a24 */ /* 0x000fe200078e0230 */
[----:B------:R-:W-:Y:S01]  /*daf0*/  ISETP.GE.OR P4, PT, R5, R54, P6 ;  /* 0x000000360500720c */ /* 0x000fe20003786670 */
[----:B------:R-:W-:Y:S01]  /*db00*/  IMAD.WIDE.U32 R16, R15, c[0x0][0x498], R8 ;  /* 0x000126000f107a25 */ /* 0x000fe200078e0008 */
[----:B------:R-:W-:-:S02]  /*db10*/  MOV R15, 0xfffffff0 ;  /* 0xfffffff0000f7802 */ /* 0x000fc40000000f00 */
[----:B------:R-:W-:Y:S01]  /*db20*/  IADD3 R5, R0, 0x40, RZ ;  /* 0x0000004000057810 */ /* 0x000fe20007ffe0ff */
[----:B------:R-:W-:Y:S01]  /*db30*/  IMAD R10, R56, 0x80, R6 ;  /* 0x00000080380a7824 */ /* 0x000fe200078e0206 */
[CC--:B------:R-:W-:Y:S01]  /*db40*/  ISETP.GE.OR P5, PT, R0.reuse, R54.reuse, P6 ;  /* 0x000000360000720c */ /* 0x0c0fe200037a6670 */
[----:B------:R-:W-:Y:S01]  /*db50*/  IMAD R6, R25, c[0x0][0x3e4], R4 ;  /* 0x0000f90019067a24 */ /* 0x000fe200078e0204 */
[----:B------:R-:W-:Y:S01]  /*db60*/  IADD3 R4, R0, 0x48, RZ ;  /* 0x0000004800047810 */ /* 0x000fe20007ffe0ff */
[----:B------:R-:W-:Y:S01]  /*db70*/  IMAD.SHL.U32 R0, R7, 0x2, RZ ;  /* 0x0000000207007824 */ /* 0x000fe200078e00ff */
[----:B------:R-:W-:Y:S02]  /*db80*/  SEL R15, R15, 0x10, !P3 ;  /* 0x000000100f0f7807 */ /* 0x000fe40005800000 */
[----:B------:R-:W-:Y:S01]  /*db90*/  ISETP.GE.OR P3, PT, R5, R54, P6 ;  /* 0x000000360500720c */ /* 0x000fe20003766670 */
[----:B------:R-:W-:Y:S01]  /*dba0*/  @P0 IMAD.HI.U32 R5, R10, c[0x0][0x4ec], RZ ;  /* 0x00013b000a050a27 */ /* 0x000fe200078e00ff */
[----:B------:R-:W-:-:S02]  /*dbb0*/  SHF.R.S32.HI R7, RZ, 0x1f, R49 ;  /* 0x0000001fff077819 */ /* 0x000fc40000011431 */
[----:B------:R-:W-:Y:S02]  /*dbc0*/  ISETP.GE.OR P6, PT, R4, R54, P6 ;  /* 0x000000360400720c */ /* 0x000fe400037c6670 */
[----:B------:R-:W-:Y:S01]  /*dbd0*/  MOV R4, R10 ;  /* 0x0000000a00047202 */ /* 0x000fe20000000f00 */
[----:B------:R-:W-:Y:S01]  /*dbe0*/  IMAD R7, R7, c[0x0][0x3d8], RZ ;  /* 0x0000f60007077a24 */ /* 0x000fe200078e02ff */
[C---:B------:R-:W-:Y:S02]  /*dbf0*/  IADD3 R8, R0.reuse, 0x80, RZ ;  /* 0x0000008000087810 */ /* 0x040fe40007ffe0ff */
[----:B------:R-:W-:Y:S01]  /*dc00*/  @P0 SHF.R.U32.HI R4, RZ, c[0x0][0x4f0], R5 ;  /* 0x00013c00ff040a19 */ /* 0x000fe20000011605 */
[----:B------:R-:W-:Y:S01]  /*dc10*/  IMAD R11, R49, c[0x0][0x3dc], R7 ;  /* 0x0000f700310b7a24 */ /* 0x000fe200078e0207 */
[----:B------:R-:W-:Y:S02]  /*dc20*/  IADD3 R5, R0, 0xc0, RZ ;  /* 0x000000c000057810 */ /* 0x000fe40007ffe0ff */
[----:B------:R-:W-:-:S02]  /*dc30*/  @P2 IADD3 R5, R8, -0x40, RZ ;  /* 0xffffffc008052810 */ /* 0x000fc40007ffe0ff */
[----:B------:R-:W-:Y:S02]  /*dc40*/  SHF.R.S32.HI R7, RZ, 0x1f, R4 ;  /* 0x0000001fff077819 */ /* 0x000fe40000011404 */
[C---:B------:R-:W-:Y:S01]  /*dc50*/  IADD3 R8, P0, R4.reuse, R16, RZ ;  /* 0x0000001004087210 */ /* 0x040fe20007f1e0ff */
[----:B------:R-:W-:Y:S01]  /*dc60*/  IMAD.WIDE.U32 R2, R25, c[0x0][0x3e0], R2 ;  /* 0x0000f80019027a25 */ /* 0x000fe200078e0002 */
[----:B------:R-:W-:-:S03]  /*dc70*/  IADD3 R4, -R4, RZ, RZ ;  /* 0x000000ff04047210 */ /* 0x000fc60007ffe1ff */
[----:B------:R-:W-:Y:S02]  /*dc80*/  IMAD.IADD R3, R3, 0x1, R6 ;  /* 0x0000000103037824 */ /* 0x000fe400078e0206 */
[----:B------:R-:W-:Y:S01]  /*dc90*/  IMAD R4, R4, c[0x0][0x4e8], R10 ;  /* 0x00013a0004047a24 */ /* 0x000fe200078e020a */
[----:B------:R-:W-:Y:S01]  /*dca0*/  F2FP.PACK_AB R18, R125, R18 ;  /* 0x000000127d12723e */ /* 0x000fe200000000ff */
[----:B------:R-:W-:Y:S01]  /*dcb0*/  IMAD.MOV.U32 R16, RZ, RZ, 0x20 ;  /* 0x00000020ff107424 */ /* 0x000fe200078e00ff */
[----:B------:R-:W-:Y:S01]  /*dcc0*/  F2FP.PACK_AB R19, R127, R19 ;  /* 0x000000137f13723e */ /* 0x000fe200000000ff */
[----:B------:R-:W-:Y:S01]  /*dcd0*/  IMAD.WIDE.U32 R2, R49, c[0x0][0x3d8], R2 ;  /* 0x0000f60031027a25 */ /* 0x000fe200078e0002 */
[----:B------:R-:W-:Y:S02]  /*dce0*/  F2FP.PACK_AB R21, R133, R21 ;  /* 0x000000158515723e */ /* 0x000fe400000000ff */
[----:B------:R-:W-:Y:S02]  /*dcf0*/  IADD3 R6, R0, R15, RZ ;  /* 0x0000000f00067210 */ /* 0x000fe40007ffe0ff */
[----:B------:R-:W-:-:S02]  /*dd00*/  F2FP.PACK_AB R20, R135, R20 ;  /* 0x000000148714723e */ /* 0x000fc400000000ff */
[----:B------:R-:W-:Y:S02]  /*dd10*/  IADD3.X R9, R7, R17, R48, P0, !PT ;  /* 0x0000001107097210 */ /* 0x000fe400007fe430 */
[----:B------:R-:W-:Y:S02]  /*dd20*/  F2FP.PACK_AB R23, R121, R23 ;  /* 0x000000177917723e */ /* 0x000fe400000000ff */
[----:B------:R-:W-:Y:S02]  /*dd30*/  F2FP.PACK_AB R24, R123, R24 ;  /* 0x000000187b18723e */ /* 0x000fe400000000ff */
[----:B------:R-:W-:Y:S01]  /*dd40*/  SHF.R.S32.HI R7, RZ, 0x1f, R4 ;  /* 0x0000001fff077819 */ /* 0x000fe20000011404 */
[----:B------:R-:W-:Y:S01]  /*dd50*/  STS [R0+0x80], R18 ;  /* 0x0000801200007388 */ /* 0x000fe20000000800 */
[----:B------:R-:W-:Y:S02]  /*dd60*/  F2FP.PACK_AB R26, R129, R26 ;  /* 0x0000001a811a723e */ /* 0x000fe400000000ff */
[----:B------:R-:W-:Y:S01]  /*dd70*/  F2FP.PACK_AB R27, R131, R27 ;  /* 0x0000001b831b723e */ /* 0x000fe200000000ff */
[----:B------:R-:W-:Y:S01]  /*dd80*/  STS [R0+0x480], R19 ;  /* 0x0004801300007388 */ /* 0x000fe20000000800 */
[----:B------:R-:W-:Y:S01]  /*dd90*/  SEL R16, R16, 0xffffffe0, !P1 ;  /* 0xffffffe010107807 */ /* 0x000fe20004800000 */
[----:B------:R-:W-:Y:S01]  /*dda0*/  IMAD R7, R7, c[0x0][0x488], RZ ;  /* 0x0001220007077a24 */ /* 0x000fe200078e02ff */
[----:B------:R-:W-:Y:S01]  /*ddb0*/  IADD3 R3, R3, R11, RZ ;  /* 0x0000000b03037210 */ /* 0x000fe20007ffe0ff */
[----:B------:R1:W-:Y:S01]  /*ddc0*/  STS [R6+0x80], R21 ;  /* 0x0000801506007388 */ /* 0x0003e20000000800 */
[----:B------:R-:W-:-:S03]  /*ddd0*/  F2FP.PACK_AB R29, R137, R29 ;  /* 0x0000001d891d723e */ /* 0x000fc600000000ff */
[----:B------:R3:W-:Y:S01]  /*dde0*/  STS [R6+0x480], R20 ;  /* 0x0004801406007388 */ /* 0x0007e20000000800 */
[----:B------:R-:W-:-:S03]  /*ddf0*/  F2FP.PACK_AB R28, R139, R28 ;  /* 0x0000001c8b1c723e */ /* 0x000fc600000000ff */
[----:B------:R-:W-:Y:S01]  /*de00*/  STS [R0+0x2080], R23 ;  /* 0x0020801700007388 */ /* 0x000fe20000000800 */
[----:B------:R-:W-:-:S03]  /*de10*/  F2FP.PACK_AB R30, R149, R30 ;  /* 0x0000001e951e723e */ /* 0x000fc600000000ff */
[----:B------:R4:W-:Y:S01]  /*de20*/  STS [R0+0x2480], R24 ;  /* 0x0024801800007388 */ /* 0x0009e20000000800 */
[----:B------:R-:W-:-:S03]  /*de30*/  F2FP.PACK_AB R31, R151, R31 ;  /* 0x0000001f971f723e */ /* 0x000fc600000000ff */
[----:B------:R-:W-:Y:S01]  /*de40*/  STS [R6+0x2080], R26 ;  /* 0x0020801a06007388 */ /* 0x000fe20000000800 */
[----:B------:R-:W-:-:S03]  /*de50*/  F2FP.PACK_AB R33, R141, R33 ;  /* 0x000000218d21723e */ /* 0x000fc600000000ff */
[----:B------:R4:W-:Y:S01]  /*de60*/  STS [R6+0x2480], R27 ;  /* 0x0024801b06007388 */ /* 0x0009e20000000800 */
[----:B------:R-:W-:Y:S02]  /*de70*/  F2FP.PACK_AB R32, R143, R32 ;  /* 0x000000208f20723e */ /* 0x000fe400000000ff */
[----:B-1----:R-:W-:Y:S01]  /*de80*/  LEA R21, P0, R2, c[0x0][0x380], 0x1 ;  /* 0x0000e00002157a11 */ /* 0x002fe200078008ff */
[----:B------:R-:W-:-:S03]  /*de90*/  IMAD R7, R4, c[0x0][0x48c], R7 ;  /* 0x0001230004077a24 */ /* 0x000fc600078e0207 */
[----:B---3--:R-:W-:Y:S01]  /*dea0*/  LEA.HI.X R20, R2, c[0x0][0x384], R3, 0x1, P0 ;  /* 0x0000e10002147a11 */ /* 0x008fe200000f0c03 */
[----:B------:R-:W-:-:S04]  /*deb0*/  IMAD.WIDE.U32 R2, R4, c[0x0][0x488], R8 ;  /* 0x0001220004027a25 */ /* 0x000fc800078e0008 */
[----:B----4-:R-:W-:Y:S01]  /*dec0*/  IMAD.IADD R0, R0, 0x1, R16 ;  /* 0x0000000100007824 */ /* 0x010fe200078e0210 */
[----:B------:R-:W-:Y:S01]  /*ded0*/  LEA R4, P0, R2, c[0x0][0x450], 0x2 ;  /* 0x0001140002047a11 */ /* 0x000fe200078010ff */
[----:B------:R-:W-:-:S03]  /*dee0*/  IMAD.IADD R6, R16, 0x1, R6 ;  /* 0x0000000110067824 */ /* 0x000fc600078e0206 */
[----:B------:R-:W-:Y:S04]  /*def0*/  STS [R0+0x80], R29 ;  /* 0x0000801d00007388 */ /* 0x000fe80000000800 */
[----:B------:R-:W-:Y:S04]  /*df00*/  STS [R0+0x480], R28 ;  /* 0x0004801c00007388 */ /* 0x000fe80000000800 */
[----:B------:R-:W-:Y:S04]  /*df10*/  STS [R6+0x80], R30 ;  /* 0x0000801e06007388 */ /* 0x000fe80000000800 */
[----:B------:R-:W-:Y:S04]  /*df20*/  STS [R6+0x480], R31 ;  /* 0x0004801f06007388 */ /* 0x000fe80000000800 */
[----:B------:R-:W-:Y:S04]  /*df30*/  STS [R0+0x2080], R33 ;  /* 0x0020802100007388 */ /* 0x000fe80000000800 */
[----:B------:R1:W-:Y:S01]  /*df40*/  STS [R0+0x2480], R32 ;  /* 0x0024802000007388 */ /* 0x0003e20000000800 */
[----:B------:R-:W-:-:S02]  /*df50*/  F2FP.PACK_AB R35, R145, R35 ;  /* 0x000000239123723e */ /* 0x000fc400000000ff */
[----:B------:R-:W-:Y:S02]  /*df60*/  F2FP.PACK_AB R34, R147, R34 ;  /* 0x000000229322723e */ /* 0x000fe400000000ff */
[----:B------:R-:W-:Y:S02]  /*df70*/  F2FP.PACK_AB R37, R153, R37 ;  /* 0x000000259925723e */ /* 0x000fe400000000ff */
[----:B------:R-:W-:Y:S02]  /*df80*/  F2FP.PACK_AB R36, R155, R36 ;  /* 0x000000249b24723e */ /* 0x000fe400000000ff */
[----:B------:R-:W-:Y:S02]  /*df90*/  F2FP.PACK_AB R42, R165, R42 ;  /* 0x0000002aa52a723e */ /* 0x000fe400000000ff */
[----:B------:R-:W-:Y:S02]  /*dfa0*/  F2FP.PACK_AB R41, R167, R41 ;  /* 0x00000029a729723e */ /* 0x000fe400000000ff */
[----:B------:R-:W-:-:S02]  /*dfb0*/  F2FP.PACK_AB R47, R157, R47 ;  /* 0x0000002f9d2f723e */ /* 0x000fc400000000ff */
[----:B------:R-:W-:Y:S02]  /*dfc0*/  F2FP.PACK_AB R158, R159, R158 ;  /* 0x0000009e9f9e723e */ /* 0x000fe400000000ff */
[----:B-1----:R-:W-:Y:S02]  /*dfd0*/  IADD3 R0, R3, R7, RZ ;  /* 0x0000000703007210 */ /* 0x002fe40007ffe0ff */
[----:B------:R-:W-:Y:S02]  /*dfe0*/  IADD3 R3, R16, 0x400, R5 ;  /* 0x0000040010037810 */ /* 0x000fe40007ffe005 */
[----:B------:R-:W-:Y:S02]  /*dff0*/  LEA.HI.X R2, R2, c[0x0][0x454], R0, 0x2, P0 ;  /* 0x0001150002027a11 */ /* 0x000fe400000f1400 */
[----:B------:R-:W-:Y:S01]  /*e000*/  IADD3 R0, R15, R5, RZ ;  /* 0x000000050f007210 */ /* 0x000fe20007ffe0ff */
[----:B------:R-:W-:Y:S01]  /*e010*/  STS [R6+0x2080], R35 ;  /* 0x0020802306007388 */ /* 0x000fe20000000800 */
[----:B------:R-:W-:Y:S01]  /*e020*/  F2FP.PACK_AB R46, R161, R46 ;  /* 0x0000002ea12e723e */ /* 0x000fe200000000ff */
[----:B------:R-:W-:Y:S01]  /*e030*/  IMAD.IADD R14, R15, 0x1, R3 ;  /* 0x000000010f0e7824 */ /* 0x000fe200078e0203 */
[----:B------:R-:W-:Y:S01]  /*e040*/  F2FP.PACK_AB R162, R163, R162 ;  /* 0x000000a2a3a2723e */ /* 0x000fe200000000ff */
[----:B------:R-:W-:Y:S01]  /*e050*/  SHFL.IDX PT, R13, R2, RZ, 0x1c1f ;  /* 0x001c1fff020d7589 */ /* 0x000fe200000e0000 */
[----:B------:R-:W-:-:S02]  /*e060*/  F2FP.PACK_AB R45, R169, R45 ;  /* 0x0000002da92d723e */ /* 0x000fc400000000ff */
[----:B------:R-:W-:Y:S01]  /*e070*/  F2FP.PACK_AB R44, R171, R44 ;  /* 0x0000002cab2c723e */ /* 0x000fe200000000ff */
[----:B------:R-:W-:Y:S01]  /*e080*/  SHFL.IDX PT, R11, R2, 0x1, 0x1c1f ;  /* 0x003c1f00020b7f89 */ /* 0x000fe200000e0000 */
[----:B------:R-:W-:-:S03]  /*e090*/  F2FP.PACK_AB R40, R181, R40 ;  /* 0x00000028b528723e */ /* 0x000fc600000000ff */
[----:B------:R-:W-:Y:S01]  /*e0a0*/  SHFL.IDX PT, R9, R2, 0x2, 0x1c1f ;  /* 0x005c1f0002097f89 */ /* 0x000fe200000e0000 */
[----:B------:R-:W-:-:S03]  /*e0b0*/  IADD3 R3, R16, R0, RZ ;  /* 0x0000000010037210 */ /* 0x000fc60007ffe0ff */
[----:B------:R1:W-:Y:S01]  /*e0c0*/  SHFL.IDX PT, R7, R2, 0x3, 0x1c1f ;  /* 0x007c1f0002077f89 */ /* 0x0003e200000e0000 */
[----:B------:R-:W-:-:S03]  /*e0d0*/  F2FP.PACK_AB R39, R183, R39 ;  /* 0x00000027b727723e */ /* 0x000fc600000000ff */
[----:B------:R-:W-:Y:S01]  /*e0e0*/  STS [R6+0x2480], R34 ;  /* 0x0024802206007388 */ /* 0x000fe20000000800 */
[----:B------:R-:W-:-:S03]  /*e0f0*/  F2FP.PACK_AB R43, R173, R43 ;  /* 0x0000002bad2b723e */ /* 0x000fc600000000ff */
[----:B------:R-:W-:Y:S01]  /*e100*/  STS [R5], R37 ;  /* 0x0000002505007388 */ /* 0x000fe20000000800 */
[----:B------:R-:W-:-:S03]  /*e110*/  F2FP.PACK_AB R174, R175, R174 ;  /* 0x000000aeafae723e */ /* 0x000fc600000000ff */
[----:B------:R-:W-:Y:S01]  /*e120*/  STS [R5+0x400], R36 ;  /* 0x0004002405007388 */ /* 0x000fe20000000800 */
[----:B------:R-:W-:-:S03]  /*e130*/  F2FP.PACK_AB R38, R177, R38 ;  /* 0x00000026b126723e */ /* 0x000fc600000000ff */
[----:B------:R-:W-:Y:S01]  /*e140*/  STS [R0], R42 ;  /* 0x0000002a00007388 */ /* 0x000fe20000000800 */
[----:B------:R-:W-:-:S03]  /*e150*/  F2FP.PACK_AB R178, R179, R178 ;  /* 0x000000b2b3b2723e */ /* 0x000fc600000000ff */
[----:B------:R-:W-:Y:S01]  /*e160*/  STS [R0+0x400], R41 ;  /* 0x0004002900007388 */ /* 0x000fe20000000800 */
[----:B-1----:R-:W-:-:S03]  /*e170*/  IMAD.IADD R2, R16, 0x1, R5 ;  /* 0x0000000110027824 */ /* 0x002fc600078e0205 */
[----:B------:R-:W-:Y:S04]  /*e180*/  STS [R5+0x2000], R47 ;  /* 0x0020002f05007388 */ /* 0x000fe80000000800 */
[----:B------:R-:W-:Y:S04]  /*e190*/  STS [R5+0x2400], R158 ;  /* 0x0024009e05007388 */ /* 0x000fe80000000800 */
[----:B------:R-:W-:Y:S04]  /*e1a0*/  STS [R0+0x2000], R46 ;  /* 0x0020002e00007388 */ /* 0x000fe80000000800 */
[----:B------:R-:W-:Y:S04]  /*e1b0*/  STS [R0+0x2400], R162 ;  /* 0x002400a200007388 */ /* 0x000fe80000000800 */
[----:B------:R-:W-:Y:S04]  /*e1c0*/  STS [R2], R45 ;  /* 0x0000002d02007388 */ /* 0x000fe80000000800 */
[----:B------:R-:W-:Y:S04]  /*e1d0*/  STS [R2+0x400], R44 ;  /* 0x0004002c02007388 */ /* 0x000fe80000000800 */
[----:B------:R-:W-:Y:S04]  /*e1e0*/  STS [R3], R40 ;  /* 0x0000002803007388 */ /* 0x000fe80000000800 */
[----:B------:R-:W-:Y:S04]  /*e1f0*/  STS [R14], R39 ;  /* 0x000000270e007388 */ /* 0x000fe80000000800 */
[----:B------:R-:W-:Y:S04]  /*e200*/  STS [R2+0x2000], R43 ;  /* 0x0020002b02007388 */ /* 0x000fe80000000800 */
[----:B------:R1:W-:Y:S04]  /*e210*/  STS [R2+0x2400], R174 ;  /* 0x002400ae02007388 */ /* 0x0003e80000000800 */
[----:B------:R-:W-:Y:S04]  /*e220*/  STS [R3+0x2000], R38 ;  /* 0x0020002603007388 */ /* 0x000fe80000000800 */
[----:B------:R-:W-:Y:S04]  /*e230*/  STS [R14+0x2000], R178 ;  /* 0x002000b20e007388 */ /* 0x000fe80000000800 */
[----:B------:R-:W3:Y:S04]  /*e240*/  SHFL.IDX PT, R12, R4, RZ, 0x1c1f ;  /* 0x001c1fff040c7589 */ /* 0x000ee800000e0000 */
[----:B------:R-:W-:Y:S06]  /*e250*/  BAR.SYNC.DEFER_BLOCKING 0x1, 0x80 ;  /* 0x0042000000007b1d */ /* 0x000fec0000010000 */
[----:B------:R-:W4:Y:S04]  /*e260*/  SHFL.IDX PT, R10, R4, 0x1, 0x1c1f ;  /* 0x003c1f00040a7f89 */ /* 0x000f2800000e0000 */
[----:B------:R-:W2:Y:S04]  /*e270*/  SHFL.IDX PT, R8, R4, 0x2, 0x1c1f ;  /* 0x005c1f0004087f89 */ /* 0x000ea800000e0000 */
[----:B------:R-:W2:Y:S01]  /*e280*/  SHFL.IDX PT, R6, R4, 0x3, 0x1c1f ;  /* 0x007c1f0004067f89 */ /* 0x000ea200000e0000 */
[----:B-1----:R-:W-:Y:S01]  /*e290*/  SHF.L.U32 R2, R59, 0x1, RZ ;  /* 0x000000013b027819 */ /* 0x002fe200000006ff */
[----:B------:R-:W-:-:S02]  /*e2a0*/  IMAD.SHL.U32 R0, R55, 0x8, RZ ;  /* 0x0000000837007824 */ /* 0x000fc400078e00ff */
[----:B------:R-:W1:Y:S04]  /*e2b0*/  SHFL.IDX PT, R3, R21, RZ, 0x181f ;  /* 0x00181fff15037589 */ /* 0x000e6800000e0000 */
[----:B---3--:R-:W-:Y:S04]  /*e2c0*/  @!P5 ST.E [R12.64], R52 ;  /* 0x000000340c00d985 */ /* 0x008fe8000c10190c */
[----:B------:R-:W3:Y:S04]  /*e2d0*/  SHFL.IDX PT, R5, R20, RZ, 0x181f ;  /* 0x00181fff14057589 */ /* 0x000ee800000e0000 */
[----:B----4-:R-:W-:Y:S04]  /*e2e0*/  @!P4 ST.E [R10.64], R51 ;  /* 0x000000330a00c985 */ /* 0x010fe8000c10190c */
[----:B--2---:R-:W-:Y:S04]  /*e2f0*/  @!P3 ST.E [R8.64], R50 ;  /* 0x000000320800b985 */ /* 0x004fe8000c10190c */
[----:B------:R2:W-:Y:S01]  /*e300*/  @!P6 ST.E [R6.64], R53 ;  /* 0x000000350600e985 */ /* 0x0005e2000c10190c */
[----:B------:R-:W-:-:S03]  /*e310*/  ISETP.GE.AND P6, PT, R0, c[0x0][0x3c8], PT ;  /* 0x0000f20000007a0c */ /* 0x000fc60003fc6270 */
[----:B------:R-:W4:Y:S04]  /*e320*/  SHFL.IDX PT, R4, R21, 0x1, 0x181f ;  /* 0x00381f0015047f89 */ /* 0x000f2800000e0000 */
[----:B------:R-:W-:Y:S01]  /*e330*/  LDS.128 R16, [R2+0x80] ;  /* 0x0000800002107984 */ /* 0x000fe20000000c00 */
[----:B------:R-:W-:-:S03]  /*e340*/  ISETP.GE.OR P3, PT, R22, R54, P6 ;  /* 0x000000361600720c */ /* 0x000fc60003766670 */
[----:B------:R-:W-:Y:S04]  /*e350*/  LDS.128 R12, [R2+0x880] ;  /* 0x00088000020c7984 */ /* 0x000fe80000000c00 */
[----:B------:R-:W3:Y:S04]  /*e360*/  SHFL.IDX PT, R9, R20, 0x1, 0x181f ;  /* 0x00381f0014097f89 */ /* 0x000ee800000e0000 */
[----:B------:R-:W3:Y:S04]  /*e370*/  SHFL.IDX PT, R8, R21, 0x2, 0x181f ;  /* 0x00581f0015087f89 */ /* 0x000ee800000e0000 */
[----:B------:R-:W4:Y:S01]  /*e380*/  SHFL.IDX PT, R10, R20, 0x2, 0x181f ;  /* 0x00581f00140a7f89 */ /* 0x000f2200000e0000 */
[----:B--2---:R-:W-:-:S03]  /*e390*/  IADD3 R6, R22, 0x10, RZ ;  /* 0x0000001016067810 */ /* 0x004fc60007ffe0ff */
[----:B------:R-:W2:Y:S01]  /*e3a0*/  LDS.128 R24, [R2+0x1080] ;  /* 0x0010800002187984 */ /* 0x000ea20000000c00 */
[----:B------:R-:W-:Y:S02]  /*e3b0*/  IADD3 R7, R22, 0x20, RZ ;  /* 0x0000002016077810 */ /* 0x000fe40007ffe0ff */
[-C--:B------:R-:W-:Y:S01]  /*e3c0*/  ISETP.GE.OR P1, PT, R6, R54.reuse, P6 ;  /* 0x000000360600720c */ /* 0x080fe20003726670 */
[----:B------:R-:W-:Y:S01]  /*e3d0*/  LDS.128 R28, [R2+0x1880] ;  /* 0x00188000021c7984 */ /* 0x000fe20000000c00 */
[----:B------:R-:W-:Y:S02]  /*e3e0*/  IADD3 R6, R22, 0x30, RZ ;  /* 0x0000003016067810 */ /* 0x000fe40007ffe0ff */
[-C--:B------:R-:W-:Y:S01]  /*e3f0*/  ISETP.GE.OR P2, PT, R7, R54.reuse, P6 ;  /* 0x000000360700720c */ /* 0x080fe20003746670 */
[----:B------:R-:W-:Y:S01]  /*e400*/  LDS.128 R32, [R2+0x2080] ;  /* 0x0020800002207984 */ /* 0x000fe20000000c00 */
[----:B------:R-:W-:Y:S02]  /*e410*/  ISETP.GE.OR P0, PT, R6, R54, P6 ;  /* 0x000000360600720c */ /* 0x000fe40003706670 */
[----:B-1----:R-:W-:Y:S01]  /*e420*/  @!P3 LEA R6, P4, R0, R3, 0x1 ;  /* 0x000000030006b211 */ /* 0x002fe200078808ff */
[----:B------:R-:W-:Y:S01]  /*e430*/  LDS.128 R36, [R2+0x2880] ;  /* 0x0028800002247984 */ /* 0x000fe20000000c00 */
[----:B------:R-:W-:-:S03]  /*e440*/  IADD3 R11, R22, 0x40, RZ ;  /* 0x00000040160b7810 */ /* 0x000fc60007ffe0ff */
[----:B------:R-:W1:Y:S01]  /*e450*/  SHFL.IDX PT, R3, R21, 0x3, 0x181f ;  /* 0x00781f0015037f89 */ /* 0x000e6200000e0000 */
[C-C-:B---3--:R-:W-:Y:S02]  /*e460*/  @!P3 LEA.HI.X R7, R0.reuse, R5, R58.reuse, 0x1, P4 ;  /* 0x000000050007b211 */ /* 0x148fe400020f0c3a */
[C---:B----4-:R-:W-:Y:S01]  /*e470*/  @!P1 LEA R4, P4, R0.reuse, R4, 0x1 ;  /* 0x0000000400049211 */ /* 0x050fe200078808ff */
[----:B------:R-:W-:Y:S04]  /*e480*/  LDS.128 R40, [R2+0x3080] ;  /* 0x0030800002287984 */ /* 0x000fe80000000c00 */
[----:B------:R-:W3:Y:S01]  /*e490*/  SHFL.IDX PT, R48, R20, 0x3, 0x181f ;  /* 0x00781f0014307f89 */ /* 0x000ee200000e0000 */
[----:B------:R-:W-:Y:S02]  /*e4a0*/  ISETP.GE.OR P5, PT, R11, R54, P6 ;  /* 0x000000360b00720c */ /* 0x000fe400037a6670 */
[C---:B------:R-:W-:Y:S01]  /*e4b0*/  @!P1 LEA.HI.X R5, R0.reuse, R9, R58, 0x1, P4 ;  /* 0x0000000900059211 */ /* 0x040fe200020f0c3a */
[----:B------:R-:W4:Y:S01]  /*e4c0*/  SHFL.IDX PT, R23, R21, 0x4, 0x181f ;  /* 0x00981f0015177f89 */ /* 0x000f2200000e0000 */
[----:B------:R-:W-:-:S03]  /*e4d0*/  @!P2 LEA R8, P4, R0, R8, 0x1 ;  /* 0x000000080008a211 */ /* 0x000fc600078808ff */
[----:B------:R-:W1:Y:S01]  /*e4e0*/  SHFL.IDX PT, R11, R21, 0x5, 0x181f ;  /* 0x00b81f00150b7f89 */ /* 0x000e6200000e0000 */
[----:B------:R-:W-:-:S03]  /*e4f0*/  IADD3 R44, R22, 0x50, RZ ;  /* 0x00000050162c7810 */ /* 0x000fc60007ffe0ff */
[----:B------:R-:W-:Y:S01]  /*e500*/  SHFL.IDX PT, R49, R21, 0x6, 0x181f ;  /* 0x00d81f0015317f89 */ /* 0x000fe200000e0000 */
[----:B------:R-:W-:-:S03]  /*e510*/  @!P2 LEA.HI.X R9, R0, R10, R58, 0x1, P4 ;  /* 0x0000000a0009a211 */ /* 0x000fc600020f0c3a */
[----:B------:R-:W1:Y:S04]  /*e520*/  SHFL.IDX PT, R51, R20, 0x4, 0x181f ;  /* 0x00981f0014337f89 */ /* 0x000e6800000e0000 */
[----:B------:R-:W1:Y:S01]  /*e530*/  SHFL.IDX PT, R50, R20, 0x5, 0x181f ;  /* 0x00b81f0014327f89 */ /* 0x000e6200000e0000 */
[----:B------:R-:W-:-:S03]  /*e540*/  IADD3 R52, R22, 0x60, RZ ;  /* 0x0000006016347810 */ /* 0x000fc60007ffe0ff */
[----:B------:R-:W1:Y:S01]  /*e550*/  SHFL.IDX PT, R10, R20, 0x6, 0x181f ;  /* 0x00d81f00140a7f89 */ /* 0x000e6200000e0000 */
[----:B------:R-:W-:-:S03]  /*e560*/  ISETP.GE.OR P4, PT, R44, R54, P6 ;  /* 0x000000362c00720c */ /* 0x000fc60003786670 */
[----:B------:R1:W4:Y:S04]  /*e570*/  LDS.128 R44, [R2+0x3880] ;  /* 0x00388000022c7984 */ /* 0x0003280000000c00 */
[----:B------:R4:W-:Y:S01]  /*e580*/  @!P3 ST.E.128 [R6.64], R16 ;  /* 0x000000100600b985 */ /* 0x0009e2000c101d0c */
[----:B------:R-:W-:-:S03]  /*e590*/  ISETP.GE.OR P3, PT, R52, R54, P6 ;  /* 0x000000363400720c */ /* 0x000fc60003766670 */
[----:B------:R4:W-:Y:S04]  /*e5a0*/  @!P1 ST.E.128 [R4.64], R12 ;  /* 0x0000000c04009985 */ /* 0x0009e8000c101d0c */
[----:B--2---:R-:W-:Y:S01]  /*e5b0*/  @!P2 ST.E.128 [R8.64], R24 ;  /* 0x000000180800a985 */ /* 0x004fe2000c101d0c */
[----:B-1----:R-:W-:-:S04]  /*e5c0*/  @!P0 LEA R2, P1, R0, R3, 0x1 ;  /* 0x0000000300028211 */ /* 0x002fc800078208ff */
[----:B---3--:R-:W-:-:S05]  /*e5d0*/  @!P0 LEA.HI.X R3, R0, R48, R58, 0x1, P1 ;  /* 0x0000003000038211 */ /* 0x008fca00008f0c3a */
[----:B------:R1:W-:Y:S01]  /*e5e0*/  @!P0 ST.E.128 [R2.64], R28 ;  /* 0x0000001c02008985 */ /* 0x0003e2000c101d0c */
[C---:B----4-:R-:W-:Y:S02]  /*e5f0*/  @!P5 LEA R6, P2, R0.reuse, R23, 0x1 ;  /* 0x000000170006d211 */ /* 0x050fe400078408ff */
[C---:B------:R-:W-:Y:S02]  /*e600*/  @!P4 LEA R4, P1, R0.reuse, R11, 0x1 ;  /* 0x0000000b0004c211 */ /* 0x040fe400078208ff */
[C-C-:B------:R-:W-:Y:S02]  /*e610*/  @!P5 LEA.HI.X R7, R0.reuse, R51, R58.reuse, 0x1, P2 ;  /* 0x000000330007d211 */ /* 0x140fe400010f0c3a */
[----:B------:R-:W-:-:S03]  /*e620*/  @!P4 LEA.HI.X R5, R0, R50, R58, 0x1, P1 ;  /* 0x000000320005c211 */ /* 0x000fc600008f0c3a */
[----:B------:R-:W-:Y:S04]  /*e630*/  @!P5 ST.E.128 [R6.64], R32 ;  /* 0x000000200600d985 */ /* 0x000fe8000c101d0c */
[----:B------:R-:W-:Y:S01]  /*e640*/  @!P4 ST.E.128 [R4.64], R36 ;  /* 0x000000240400c985 */ /* 0x000fe2000c101d0c */
[----:B-1----:R-:W-:-:S04]  /*e650*/  @!P3 LEA R2, P0, R0, R49, 0x1 ;  /* 0x000000310002b211 */ /* 0x002fc800078008ff */
[----:B------:R-:W-:-:S05]  /*e660*/  @!P3 LEA.HI.X R3, R0, R10, R58, 0x1, P0 ;  /* 0x0000000a0003b211 */ /* 0x000fca00000f0c3a */
[----:B------:R1:W-:Y:S04]  /*e670*/  @!P3 ST.E.128 [R2.64], R40 ;  /* 0x000000280200b985 */ /* 0x0003e8000c101d0c */
[----:B------:R2:W3:Y:S04]  /*e680*/  SHFL.IDX PT, R6, R21, 0x7, 0x181f ;  /* 0x00f81f0015067f89 */ /* 0x0004e800000e0000 */
[----:B------:R2:W4:Y:S01]  /*e690*/  SHFL.IDX PT, R4, R20, 0x7, 0x181f ;  /* 0x00f81f0014047f89 */ /* 0x00052200000e0000 */
[----:B-1----:R-:W-:-:S04]  /*e6a0*/  IADD3 R2, R22, 0x70, RZ ;  /* 0x0000007016027810 */ /* 0x002fc80007ffe0ff */
[----:B------:R-:W-:-:S13]  /*e6b0*/  ISETP.GE.OR P6, PT, R2, R54, P6 ;  /* 0x000000360200720c */ /* 0x000fda00037c6670 */
[----:B------:R-:W-:Y:S05]  /*e6c0*/  @P6 EXIT ;  /* 0x000000000000694d */ /* 0x000fea0003800000 */
[----:B--234-:R-:W-:-:S04]  /*e6d0*/  LEA R2, P0, R0, R6, 0x1 ;  /* 0x0000000600027211 */ /* 0x01cfc800078008ff */
[----:B------:R-:W-:-:S05]  /*e6e0*/  LEA.HI.X R3, R0, R4, R58, 0x1, P0 ;  /* 0x0000000400037211 */ /* 0x000fca00000f0c3a */
[----:B------:R-:W-:Y:S01]  /*e6f0*/  ST.E.128 [R2.64], R44 ;  /* 0x0000002c02007985 */ /* 0x000fe2000c101d0c */
[----:B------:R-:W-:Y:S05]  /*e700*/  EXIT ;  /* 0x000000000000794d */ /* 0x000fea0003800000 */
.L_x_6:
[----:B------:R-:W-:-:S00]  /*e710*/  BRA `(.L_x_6) ;  /* 0xfffffff000007947 */ /* 0x000fc0000383ffff */
[----:B------:R-:W-:-:S00]  /*e720*/  NOP ;  /* 0x0000000000007918 */ /* 0x000fc00000000000 */
        /* <DEDUP_REMOVED lines=13> */
.L_x_1596:


//--------------------- .text._ZN7cutlass13device_kernelIN5flash19enable_sm80_to_sm89INS1_16FlashAttnFwdSm80INS1_25CollectiveMainloopFwdSm80ILi4ELi1ELb0EN4cute5tupleIJNS5_1CILi128EEENS7_ILi112EEENS7_ILi64EEEEEELi64ENS_6half_tEfNS_4arch4Sm80ELb0ELb0ELb1ELb1ELb1ELb0ELb1ELb0EEENS1_21CollectiveEpilogueFwdINS6_IJS8_SA_S9_EEENS6_IJNS7_ILi1EEESI_SI_EEESC_SE_Li128ELb1ELb1ELb0ELb0EEENS1_19SingleTileSchedulerILb1ELb0ELb1ELi128EEEEEEEEEvNT_6ParamsE --------------------------
	.section	.text._ZN7cutlass13device_kernelIN5flash19enable_sm80_to_sm89INS1_16FlashAttnFwdSm80INS1_25CollectiveMainloopFwdSm80ILi4ELi1ELb0EN4cute5tupleIJNS5_1CILi128EEENS7_ILi112EEENS7_ILi64EEEEEELi64ENS_6half_tEfNS_4arch4Sm80ELb0ELb0ELb1ELb1ELb1ELb0ELb1ELb0EEENS1_21CollectiveEpilogueFwdINS6_IJS8_SA_S9_EEENS6_IJNS7_ILi1EEESI_SI_EEESC_SE_Li128ELb1ELb1ELb0ELb0EEENS1_19SingleTileSchedulerILb1ELb0ELb1ELi128EEEEEEEEEvNT_6ParamsE,"ax",@progbits
	.sectioninfo	@"SHI_REGISTERS=255"
	.align	128
.text._ZN7cutlass13device_kernelIN5flash19enable_sm80_to_sm89INS1_16FlashAttnFwdSm80INS1_25CollectiveMainloopFwdSm80ILi4ELi1ELb0EN4cute5tupleIJNS5_1CILi128EEENS7_ILi112EEENS7_ILi64EEEEEELi64ENS_6half_tEfNS_4arch4Sm80ELb0ELb0ELb1ELb1ELb1ELb0ELb1ELb0EEENS1_21CollectiveEpilogueFwdINS6_IJS8_SA_S9_EEENS6_IJNS7_ILi1EEESI_SI_EEESC_SE_Li128ELb1ELb1ELb0ELb0EEENS1_19SingleTileSchedulerILb1ELb0ELb1ELi128EEEEEEEEEvNT_6ParamsE:
        .type           _ZN7cutlass13device_kernelIN5flash19enable_sm80_to_sm89INS1_16FlashAttnFwdSm80INS1_25CollectiveMainloopFwdSm80ILi4ELi1ELb0EN4cute5tupleIJNS5_1CILi128EEENS7_ILi112EEENS7_ILi64EEEEEELi64ENS_6half_tEfNS_4arch4Sm80ELb0ELb0ELb1ELb1ELb1ELb0ELb1ELb0EEENS1_21CollectiveEpilogueFwdINS6_IJS8_SA_S9_EEENS6_IJNS7_ILi1EEESI_SI_EEESC_SE_Li128ELb1ELb1ELb0ELb0EEENS1_19SingleTileSchedulerILb1ELb0ELb1ELi128EEEEEEEEEvNT_6ParamsE,@function
        .size           _ZN7cutlass13device_kernelIN5flash19enable_sm80_to_sm89INS1_16FlashAttnFwdSm80INS1_25CollectiveMainloopFwdSm80ILi4ELi1ELb0EN4cute5tupleIJNS5_1CILi128EEENS7_ILi112EEENS7_ILi64EEEEEELi64ENS_6half_tEfNS_4arch4Sm80ELb0ELb0ELb1ELb1ELb1ELb0ELb1ELb0EEENS1_21CollectiveEpilogueFwdINS6_IJS8_SA_S9_EEENS6_IJNS7_ILi1EEESI_SI_EEESC_SE_Li128ELb1ELb1ELb0ELb0EEENS1_19SingleTileSchedulerILb1ELb0ELb1ELi128EEEEEEEEEvNT_6ParamsE,(.L_x_1597 - _ZN7cutlass13device_kernelIN5flash19enable_sm80_to_sm89INS1_16FlashAttnFwdSm80INS1_25CollectiveMainloopFwdSm80ILi4ELi1ELb0EN4cute5tupleIJNS5_1CILi128EEENS7_ILi112EEENS7_ILi64EEEEEELi64ENS_6half_tEfNS_4arch4Sm80ELb0ELb0ELb1ELb1ELb1ELb0ELb1ELb0EEENS1_21CollectiveEpilogueFwdINS6_IJS8_SA_S9_EEENS6_IJNS7_ILi1EEESI_SI_EEESC_SE_Li128ELb1ELb1ELb0ELb0EEENS1_19SingleTileSchedulerILb1ELb0ELb1ELi128EEEEEEEEEvNT_6ParamsE)
        .other          _ZN7cutlass13device_kernelIN5flash19enable_sm80_to_sm89INS1_16FlashAttnFwdSm80INS1_25CollectiveMainloopFwdSm80ILi4ELi1ELb0EN4cute5tupleIJNS5_1CILi128EEENS7_ILi112EEENS7_ILi64EEEEEELi64ENS_6half_tEfNS_4arch4Sm80ELb0ELb0ELb1ELb1ELb1ELb0ELb1ELb0EEENS1_21CollectiveEpilogueFwdINS6_IJS8_SA_S9_EEENS6_IJNS7_ILi1EEESI_SI_EEESC_SE_Li128ELb1ELb1ELb0ELb0EEENS1_19SingleTileSchedulerILb1ELb0ELb1ELi128EEEEEEEEEvNT_6ParamsE,@"STO_CUDA_ENTRY STV_DEFAULT"
_ZN7cutlass13device_kernelIN5flash19enable_sm80_to_sm89INS1_16FlashAttnFwdSm80INS1_25CollectiveMainloopFwdSm80ILi4ELi1ELb0EN4cute5tupleIJNS5_1CILi128EEENS7_ILi112EEENS7_ILi64EEEEEELi64ENS_6half_tEfNS_4arch4Sm80ELb0ELb0ELb1ELb1ELb1ELb0ELb1ELb0EEENS1_21CollectiveEpilogueFwdINS6_IJS8_SA_S9_EEENS6_IJNS7_ILi1EEESI_SI_EEESC_SE_Li128ELb1ELb1ELb0ELb0EEENS1_19SingleTileSchedulerILb1ELb0ELb1ELi128EEEEEEEEEvNT_6ParamsE:
[----:B------:R-:W-:Y:S02]  /*0000*/  MOV R1, c[0x0][0x28] ;  /* 0x00000a0000017a02 */ /* 0x000fe40000000f00 */
[----:B------:R-:W1:Y:S01]  /*0010*/  S2R R196, SR_TID.X ;  /* 0x0000000000c47919 */ /* 0x000e620000002100 */
[----:B------:R-:W2:Y:S01]  /*0020*/  S2UR UR11, SR_CTAID.Z ;  /* 0x00000000000b79c3 */ /* 0x000ea20000002700 */
[----:B------:R-:W-:Y:S01]  /*0030*/  UMOV UR15, 0x4 ;  /* 0x00000004000f7882 */ /* 0x000fe20000000000 */
[----:B------:R-:W-:Y:S01]  /*0040*/  IADD3 R1, R1, -0x48, RZ ;  /* 0xffffffb801017810 */ /* 0x000fe20007ffe0ff */
[----:B------:R-:W-:Y:S02]  /*0050*/  ULDC.64 UR6, c[0x0][0x568] ;  /* 0x00015a0000067ab9 */ /* 0x000fe40000000a00 */
[----:B------:R-:W-:-:S03]  /*0060*/  ULDC.64 UR12, c[0x0][0x118] ;  /* 0x00004600000c7ab9 */ /* 0x000fc60000000a00 */
[----:B------:R-:W3:Y:S01]  /*0070*/  S2UR UR5, SR_CTAID.X ;  /* 0x00000000000579c3 */ /* 0x000ee20000002500 */
[----:B-1----:R-:W-:Y:S01]  /*0080*/  SHF.R.U32.HI R0, RZ, 0x5, R196 ;  /* 0x00000005ff007819 */ /* 0x002fe200000116c4 */
[----:B--2---:R-:W-:-:S05]  /*0090*/  UIMAD.WIDE UR6, UR11, UR15, UR6 ;  /* 0x0000000f0b0672a5 */ /* 0x004fca000f8e0206 */
[----:B------:R-:W1:Y:S02]  /*00a0*/  SHFL.IDX PT, R0, R0, RZ, 0x1f ;  /* 0x00001fff00007589 */ /* 0x000e6400000e0000 */
[----:B-1----:R-:W-:-:S13]  /*00b0*/  ISETP.NE.AND P0, PT, R0, RZ, PT ;  /* 0x000000ff0000720c */ /* 0x002fda0003f05270 */
[----:B---3--:R-:W-:Y:S05]  /*00c0*/  @!P0 BRA `(.L_x_7) ;  /* 0x000001c000008947 */ /* 0x008fea0003800000 */
[----:B------:R-:W-:-:S04]  /*00d0*/  ISETP.NE.U32.AND P0, PT, RZ, c[0x0][0x568], PT ;  /* 0x00015a00ff007a0c */ /* 0x000fc80003f05070 */
[----:B------:R-:W-:-:S13]  /*00e0*/  ISETP.NE.AND.EX P0, PT, RZ, c[0x0][0x56c], PT, P0 ;  /* 0x00015b00ff007a0c */ /* 0x000fda0003f05300 */
[----:B------:R-:W-:Y:S05]  /*00f0*/  @!P0 BRA `(.L_x_8) ;  /* 0x0000005000008947 */ /* 0x000fea0003800000 */
[----:B------:R-:W-:Y:S02]  /*0100*/  MOV R2, UR6 ;  /* 0x0000000600027c02 */ /* 0x000fe40008000f00 */
[----:B------:R-:W-:-:S05]  /*0110*/  MOV R3, UR7 ;  /* 0x0000000700037c02 */ /* 0x000fca0008000f00 */
[----:B------:R-:W2:Y:S02]  /*0120*/  LDG.E R0, [R2.64] ;  /* 0x0000000c02007981 */ /* 0x000ea4000c1e1900 */
[----:B--2---:R1:W2:Y:S02]  /*0130*/  R2UR UR6, R0 ;  /* 0x00000000000673c2 */ /* 0x0042a400000e0000 */
[----:B-12---:R-:W-:Y:S05]  /*0140*/  BRA `(.L_x_9) ;  /* 0x000000e000007947 */ /* 0x006fea0003800000 */
.L_x_8:
[----:B------:R-:W-:-:S04]  /*0150*/  ISETP.NE.U32.AND P0, PT, RZ, c[0x0][0x560], PT ;  /* 0x00015800ff007a0c */ /* 0x000fc80003f05070 */
[----:B------:R-:W-:-:S13]  /*0160*/  ISETP.NE.AND.EX P0, PT, RZ, c[0x0][0x564], PT, P0 ;  /* 0x00015900ff007a0c */ /* 0x000fda0003f05300 */
[----:B------:R-:W-:Y:S05]  /*0170*/  @!P0 BRA `(.L_x_10) ;  /* 0x000000a000008947 */ /* 0x000fea0003800000 */
[----:B------:R-:W-:Y:S02]  /*0180*/  ULDC.64 UR6, c[0x0][0x560] ;  /* 0x0001580000067ab9 */ /* 0x000fe40000000a00 */
[----:B------:R-:W-:-:S06]  /*0190*/  UIMAD.WIDE UR6, UR11, UR15, UR6 ;  /* 0x0000000f0b0672a5 */ /* 0x000fcc000f8e0206 */
[----:B------:R-:W-:Y:S02]  /*01a0*/  MOV R2, UR6 ;  /* 0x0000000600027c02 */ /* 0x000fe40008000f00 */
[----:B------:R-:W-:-:S05]  /*01b0*/  MOV R3, UR7 ;  /* 0x0000000700037c02 */ /* 0x000fca0008000f00 */
[----:B------:R1:W2:Y:S04]  /*01c0*/  LDG.E R0, [R2.64] ;  /* 0x0000000c02007981 */ /* 0x0002a8000c1e1900 */
[----:B-1----:R-:W3:Y:S01]  /*01d0*/  LDG.E R2, [R2.64+0x4] ;  /* 0x0000040c02027981 */ /* 0x002ee2000c1e1900 */
[----:B--2---:R-:W1:Y:S08]  /*01e0*/  R2UR UR4, R0 ;  /* 0x00000000000473c2 */ /* 0x004e7000000e0000 */
[----:B---3--:R-:W1:Y:S02]  /*01f0*/  R2UR UR6, R2 ;  /* 0x00000000020673c2 */ /* 0x008e6400000e0000 */
[----:B-1----:R-:W-:Y:S01]  /*0200*/  UIADD3 UR6, -UR4, UR6, URZ ;  /* 0x0000000604067290 */ /* 0x002fe2000fffe13f */
[----:B------:R-:W-:Y:S05]  /*0210*/  BRA `(.L_x_9) ;  /* 0x0000001000007947 */ /* 0x000fea0003800000 */
.L_x_10:
[----:B------:R-:W-:Y:S02]  /*0220*/  ULDC UR6, c[0x0][0x54c] ;  /* 0x0001530000067ab9 */ /* 0x000fe40000000800 */
.L_x_9:
[----:B------:R-:W-:Y:S02]  /*0230*/  ULDC UR4, c[0x0][0x548] ;  /* 0x0001520000047ab9 */ /* 0x000fe40000000800 */
[----:B------:R-:W-:-:S02]  /*0240*/  USHF.L.U32 UR5, UR5, 0x7, URZ ;  /* 0x0000000705057899 */ /* 0x000fc4000800063f */
[----:B------:R-:W-:-:S04]  /*0250*/  UIMAD UR4, UR6, UR4, URZ ;  /* 0x00000004060472a4 */ /* 0x000fc8000f8e023f */
[----:B------:R-:W-:-:S04]  /*0260*/  UISETP.GE.AND UP0, UPT, UR5, UR4, UPT ;  /* 0x000000040500728c */ /* 0x000fc8000bf06270 */
[----:B------:R-:W-:Y:S01]  /*0270*/  USEL UR11, UR11, 0xffffffff, !UP0 ;  /* 0xffffffff0b0b7887 */ /* 0x000fe2000c000000 */
[----:B------:R-:W-:Y:S05]  /*0280*/  BRA `(.L_x_11) ;  /* 0x000001b000007947 */ /* 0x000fea0003800000 */
.L_x_7:
        /* <DEDUP_REMOVED lines=8> */
.L_x_12:
        /* <DEDUP_REMOVED lines=13> */
.L_x_14:
[----:B------:R-:W-:Y:S02]  /*03e0*/  ULDC UR6, c[0x0][0x54c] ;  /* 0x0001530000067ab9 */ /* 0x000fe40000000800 */
.L_x_13:
[----:B------:R-:W-:Y:S02]  /*03f0*/  ULDC UR4, c[0x0][0x548] ;  /* 0x0001520000047ab9 */ /* 0x000fe40000000800 */
[----:B------:R-:W-:-:S02]  /*0400*/  USHF.L.U32 UR5, UR5, 0x7, URZ ;  /* 0x0000000705057899 */ /* 0x000fc4000800063f */
[----:B------:R-:W-:-:S04]  /*0410*/  UIMAD UR4, UR6, UR4, URZ ;  /* 0x00000004060472a4 */ /* 0x000fc8000f8e023f */
[----:B------:R-:W-:-:S04]  /*0420*/  UISETP.GE.AND UP0, UPT, UR5, UR4, UPT ;  /* 0x000000040500728c */ /* 0x000fc8000bf06270 */
[----:B------:R-:W-:-:S06]  /*0430*/  USEL UR11, UR11, 0xffffffff, !UP0 ;  /* 0xffffffff0b0b7887 */ /* 0x000fcc000c000000 */
.L_x_11:
[----:B------:R-:W-:-:S13]  /*0440*/  ISETP.LE.AND P0, PT, RZ, UR11, PT ;  /* 0x0000000bff007c0c */ /* 0x000fda000bf03270 */
[----:B------:R-:W-:Y:S05]  /*0450*/  @!P0 EXIT ;  /* 0x000000000000894d */ /* 0x000fea0003800000 */
[----:B------:R-:W-:Y:S02]  /*0460*/  ULDC.64 UR4, c[0x0][0x370] ;  /* 0x0000dc0000047ab9 */ /* 0x000fe40000000a00 */
[----:B------:R-:W-:Y:S02]  /*0470*/  UISETP.NE.U32.AND UP0, UPT, URZ, UR4, UPT ;  /* 0x000000043f00728c */ /* 0x000fe4000bf05070 */
[----:B------:R-:W-:Y:S02]  /*0480*/  ULDC.64 UR6, c[0x0][0x370] ;  /* 0x0000dc0000067ab9 */ /* 0x000fe40000000a00 */
[----:B------:R-:W-:-:S03]  /*0490*/  UISETP.NE.AND.EX UP0, UPT, URZ, UR5, UPT, UP0 ;  /* 0x000000053f00728c */ /* 0x000fc6000bf05300 */
[----:B------:R-:W-:Y:S02]  /*04a0*/  ULDC.64 UR4, c[0x0][0x348] ;  /* 0x0000d20000047ab9 */ /* 0x000fe40000000a00 */
[----:B------:R-:W-:Y:S01]  /*04b0*/  UISETP.NE.U32.AND UP1, UPT, URZ, UR4, UPT ;  /* 0x000000043f00728c */ /* 0x000fe2000bf25070 */
[----:B------:R-:W-:-:S03]  /*04c0*/  PLOP3.LUT P2, PT, PT, PT, UP0, 0x80, 0x0 ;  /* 0x000000000000781c */ /* 0x000fc60003f4f008 */
[----:B------:R-:W-:Y:S02]  /*04d0*/  UISETP.NE.AND.EX UP1, UPT, URZ, UR5, UPT, UP1 ;  /* 0x000000053f00728c */ /* 0x000fe4000bf25310 */
[----:B------:R-:W-:Y:S02]  /*04e0*/  @UP0 UIMAD.WIDE UR6, UR11, UR15, UR6 ;  /* 0x0000000f0b0602a5 */ /* 0x000fe4000f8e0206 */
[----:B------:R-:W-:Y:S02]  /*04f0*/  ULDC.64 UR4, c[0x0][0x348] ;  /* 0x0000d20000047ab9 */ /* 0x000fe40000000a00 */
[----:B------:R-:W-:Y:S01]  /*0500*/  UIMAD.WIDE UR4, UR11, UR15, UR4 ;  /* 0x0000000f0b0472a5 */ /* 0x000fe2000f8e0204 */
[----:B------:R-:W-:Y:S01]  /*0510*/  PLOP3.LUT P1, PT, PT, PT, UP1, 0x80, 0x0 ;  /* 0x000000000000781c */ /* 0x000fe20003f2f018 */
[----:B------:R-:W-:Y:S02]  /*0520*/  IMAD.U32 R2, RZ, RZ, UR6 ;  /* 0x00000006ff027e24 */ /* 0x000fe4000f8e00ff */
[----:B------:R-:W-:-:S02]  /*0530*/  IMAD.U32 R3, RZ, RZ, UR7 ;  /* 0x00000007ff037e24 */ /* 0x000fc4000f8e00ff */
[----:B------:R-:W-:Y:S01]  /*0540*/  MOV R6, UR4 ;  /* 0x0000000400067c02 */ /* 0x000fe20008000f00 */
[----:B------:R-:W-:Y:S01]  /*0550*/  IMAD.U32 R7, RZ, RZ, UR5 ;  /* 0x00000005ff077e24 */ /* 0x000fe2000f8e00ff */
[----:B------:R-:W-:Y:S01]  /*0560*/  ULDC.64 UR4, c[0x0][0x360] ;  /* 0x0000d80000047ab9 */ /* 0x000fe20000000a00 */
[----:B------:R-:W2:Y:S01]  /*0570*/  @P2 LDG.E R2, [R2.64] ;  /* 0x0000000c02022981 */ /* 0x000ea2000c1e1900 */
[----:B------:R-:W-:-:S04]  /*0580*/  UISETP.NE.U32.AND UP0, UPT, URZ, UR4, UPT ;  /* 0x000000043f00728c */ /* 0x000fc8000bf05070 */
[----:B------:R-:W-:Y:S01]  /*0590*/  UISETP.NE.AND.EX UP0, UPT, URZ, UR5, UPT, UP0 ;  /* 0x000000053f00728c */ /* 0x000fe2000bf05300 */
[----:B------:R-:W3:Y:S02]  /*05a0*/  @P1 LDG.E R0, [R6.64] ;  /* 0x0000000c06001981 */ /* 0x000ee4000c1e1900 */
[----:B------:R-:W-:-:S03]  /*05b0*/  ULDC.64 UR4, c[0x0][0x360] ;  /* 0x0000d80000047ab9 */ /* 0x000fc60000000a00 */
[----:B------:R-:W-:-:S05]  /*05c0*/  PLOP3.LUT P0, PT, PT, PT, UP0, 0x80, 0x0 ;  /* 0x000000000000781c */ /* 0x000fca0003f0f008 */
[----:B------:R-:W-:Y:S01]  /*05d0*/  @UP0 UIMAD.WIDE UR4, UR11, UR15, UR4 ;  /* 0x0000000f0b0402a5 */ /* 0x000fe2000f8e0204 */
[----:B------:R-:W-:-:S05]  /*05e0*/  MOV R8, c[0x0][0x168] ;  /* 0x00005a0000087a02 */ /* 0x000fca0000000f00 */
[----:B------:R-:W-:Y:S01]  /*05f0*/  IMAD.U32 R4, RZ, RZ, UR4 ;  /* 0x00000004ff047e24 */ /* 0x000fe2000f8e00ff */
[----:B------:R-:W-:-:S05]  /*0600*/  MOV R5, UR5 ;  /* 0x0000000500057c02 */ /* 0x000fca0008000f00 */
[----:B------:R1:W5:Y:S01]  /*0610*/  @P0 LDG.E R8, [R4.64] ;  /* 0x0000000c04080981 */ /* 0x000362000c1e1900 */
[----:B------:R-:W4:Y:S01]  /*0620*/  S2UR UR9, SR_CTAID.Y ;  /* 0x00000000000979c3 */ /* 0x000f220000002600 */
[----:B------:R-:W-:Y:S02]  /*0630*/  UMOV UR10, URZ ;  /* 0x0000003f000a7c82 */ /* 0x000fe40008000000 */
[----:B------:R-:W-:Y:S02]  /*0640*/  UMOV UR14, URZ ;  /* 0x0000003f000e7c82 */ /* 0x000fe40008000000 */
[----:B------:R-:W-:Y:S02]  /*0650*/  ULDC UR5, c[0x0][0x2ac] ;  /* 0x0000ab0000057ab9 */ /* 0x000fe40000000800 */
[----:B------:R-:W-:Y:S02]  /*0660*/  ULDC UR4, c[0x0][0x1d0] ;  /* 0x0000740000047ab9 */ /* 0x000fe40000000800 */
[----:B------:R-:W-:-:S02]  /*0670*/  UIMAD UR4, UR5, UR4, URZ ;  /* 0x00000004050472a4 */ /* 0x000fc4000f8e023f */
[----:B----4-:R-:W-:Y:S01]  /*0680*/  USHF.R.S32.HI UR8, URZ, 0x1f, UR9 ;  /* 0x0000001f3f087899 */ /* 0x010fe20008011409 */
[----:B--2---:R1:W2:Y:S08]  /*0690*/  @P2 R2UR UR10, R2 ;  /* 0x00000000020a23c2 */ /* 0x0042b000000e0000 */
[----:B---3--:R1:W3:Y:S02]  /*06a0*/  @P1 R2UR UR14, R0 ;  /* 0x00000000000e13c2 */ /* 0x0082e400000e0000 */
[----:B-1-3--:R-:W-:Y:S05]  /*06b0*/  @P0 BRA `(.L_x_15) ;  /* 0x0000004000000947 */ /* 0x00afea0003800000 */
[----:B------:R-:W-:Y:S05]  /*06c0*/  @!P1 BRA `(.L_x_15) ;  /* 0x0000003000009947 */ /* 0x000fea0003800000 */
[----:B------:R-:W3:Y:S04]  /*06d0*/  LDG.E R0, [R6.64] ;  /* 0x0000000c06007981 */ /* 0x000ee8000c1e1900 */
[----:B------:R-:W3:Y:S02]  /*06e0*/  LDG.E R2, [R6.64+0x4] ;  /* 0x0000040c06027981 */ /* 0x000ee4000c1e1900 */
[----:B---3-5:R-:W-:-:S02]  /*06f0*/  IADD3 R8, -R0, R2, RZ ;  /* 0x0000000200087210 */ /* 0x028fc40007ffe1ff */
.L_x_15:
[----:B------:R-:W-:-:S04]  /*0700*/  ISETP.NE.U32.AND P0, PT, RZ, c[0x0][0x368], PT ;  /* 0x0000da00ff007a0c */ /* 0x000fc80003f05070 */
[----:B------:R-:W-:-:S13]  /*0710*/  ISETP.NE.AND.EX P0, PT, RZ, c[0x0][0x36c], PT, P0 ;  /* 0x0000db00ff007a0c */ /* 0x000fda0003f05300 */
[----:B------:R-:W-:Y:S05]  /*0720*/  @!P0 BRA `(.L_x_16) ;  /* 0x0000007000008947 */ /* 0x000fea0003800000 */
[----:B------:R-:W-:Y:S02]  /*0730*/  ULDC.64 UR4, c[0x0][0x368] ;  /* 0x0000da0000047ab9 */ /* 0x000fe40000000a00 */
[----:B------:R-:W-:-:S06]  /*0740*/  UIMAD.WIDE UR4, UR11, UR15, UR4 ;  /* 0x0000000f0b0472a5 */ /* 0x000fcc000f8e0204 */
[----:B------:R-:W-:Y:S02]  /*0750*/  MOV R2, UR4 ;  /* 0x0000000400027c02 */ /* 0x000fe40008000f00 */
[----:B------:R-:W-:-:S05]  /*0760*/  MOV R3, UR5 ;  /* 0x0000000500037c02 */ /* 0x000fca0008000f00 */
[----:B------:R-:W3:Y:S02]  /*0770*/  LDG.E R0, [R2.64] ;  /* 0x0000000c02007981 */ /* 0x000ee4000c1e1900 */
[----:B---3--:R1:W3:Y:S02]  /*0780*/  R2UR UR4, R0 ;  /* 0x00000000000473c2 */ /* 0x0082e400000e0000 */
[----:B-1-3--:R-:W-:Y:S05]  /*0790*/  BRA `(.L_x_17) ;  /* 0x000000c000007947 */ /* 0x00afea0003800000 */
.L_x_16:
[----:B------:R-:W-:-:S04]  /*07a0*/  ISETP.NE.U32.AND P0, PT, RZ, c[0x0][0x350], PT ;  /* 0x0000d400ff007a0c */ /* 0x000fc80003f05070 */
[----:B------:R-:W-:-:S13]  /*07b0*/  ISETP.NE.AND.EX P0, PT, RZ, c[0x0][0x354], PT, P0 ;  /* 0x0000d500ff007a0c */ /* 0x000fda0003f05300 */
[----:B------:R-:W-:Y:S05]  /*07c0*/  @!P0 BRA `(.L_x_17) ;  /* 0x0000009000008947 */ /* 0x000fea0003800000 */
[----:B------:R-:W-:Y:S02]  /*07d0*/  ULDC.64 UR4, c[0x0][0x350] ;  /* 0x0000d40000047ab9 */ /* 0x000fe40000000a00 */
[----:B------:R-:W-:-:S06]  /*07e0*/  UIMAD.WIDE UR4, UR11, UR15, UR4 ;  /* 0x0000000f0b0472a5 */ /* 0x000fcc000f8e0204 */
[----:B------:R-:W-:Y:S02]  /*07f0*/  MOV R2, UR4 ;  /* 0x0000000400027c02 */ /* 0x000fe40008000f00 */
[----:B------:R-:W-:-:S05]  /*0800*/  MOV R3, UR5 ;  /* 0x0000000500037c02 */ /* 0x000fca0008000f00 */
[----:B------:R-:W3:Y:S04]  /*0810*/  LDG.E R4, [R2.64] ;  /* 0x0000000c02047981 */ /* 0x000ee8000c1e1900 */
[----:B------:R-:W4:Y:S01]  /*0820*/  LDG.E R0, [R2.64+0x4] ;  /* 0x0000040c02007981 */ /* 0x000f22000c1e1900 */
[----:B---3--:R-:W1:Y:S08]  /*0830*/  R2UR UR5, R4 ;  /* 0x00000000040573c2 */ /* 0x008e7000000e0000 */
[----:B----4-:R-:W1:Y:S02]  /*0840*/  R2UR UR4, R0 ;  /* 0x00000000000473c2 */ /* 0x010e6400000e0000 */
[----:B-1----:R-:W-:-:S06]  /*0850*/  UIADD3 UR4, -UR5, UR4, URZ ;  /* 0x0000000405047290 */ /* 0x002fcc000fffe13f */
.L_x_17:
[----:B--2---:R-:W-:Y:S01]  /*0860*/  UIADD3 UR7, -UR10, UR4, URZ ;  /* 0x000000040a077290 */ /* 0x004fe2000fffe13f */
[----:B------:R-:W-:Y:S01]  /*0870*/  PLOP3.LUT P4, PT, PT, PT, PT, 0x80, 0x0 ;  /* 0x000000000000781c */ /* 0x000fe20003f8f070 */
[----:B------:R-:W-:Y:S01]  /*0880*/  CS2R R178, SRZ ;  /* 0x0000000000b27805 */ /* 0x000fe2000001ff00 */
[----:B------:R-:W-:Y:S01]  /*0890*/  UMOV UR4, URZ ;  /* 0x0000003f00047c82 */ /* 0x000fe20008000000 */
[----:B------:R-:W-:Y:S01]  /*08a0*/  CS2R R176, SRZ ;  /* 0x0000000000b07805 */ /* 0x000fe2000001ff00 */
[----:B------:R-:W-:Y:S01]  /*08b0*/  UISETP.GE.AND UP0, UPT, UR7, 0x1, UPT ;  /* 0x000000010700788c */ /* 0x000fe2000bf06270 */
[----:B------:R-:W-:Y:S01]  /*08c0*/  CS2R R182, SRZ ;  /* 0x0000000000b67805 */ /* 0x000fe2000001ff00 */
[----:B------:R-:W-:Y:S01]  /*08d0*/  UIADD3 UR5, UR7, 0x6f, URZ ;  /* 0x0000006f07057890 */ /* 0x000fe2000fffe03f */
[----:B------:R-:W-:Y:S01]  /*08e0*/  CS2R R180, SRZ ;  /* 0x0000000000b47805 */ /* 0x000fe2000001ff00 */
[----:B------:R-:W-:Y:S01]  /*08f0*/  IMAD.MOV.U32 R15, RZ, RZ, RZ ;  /* 0x000000ffff0f7224 */ /* 0x000fe200078e00ff */
[----:B------:R-:W-:Y:S01]  /*0900*/  CS2R R172, SRZ ;  /* 0x0000000000ac7805 */ /* 0x000fe2000001ff00 */
[----:B------:R-:W-:Y:S01]  /*0910*/  PLOP3.LUT P0, PT, PT, PT, UP0, 0x80, 0x0 ;  /* 0x000000000000781c */ /* 0x000fe20003f0f008 */
[----:B------:R-:W-:Y:S01]  /*0920*/  UIMAD.WIDE UR4, UR5, -0x6db6db6d, UR4 ;  /* 0x92492493050478a5 */ /* 0x000fe2000f8e0204 */
[----:B------:R-:W-:Y:S01]  /*0930*/  IMAD.MOV.U32 R174, RZ, RZ, RZ ;  /* 0x000000ffffae7224 */ /* 0x000fe200078e00ff */
[----:B------:R-:W-:Y:S01]  /*0940*/  CS2R R16, SRZ ;  /* 0x0000000000107805 */ /* 0x000fe2000001ff00 */
[----:B------:R-:W-:Y:S01]  /*0950*/  MOV R170, RZ ;  /* 0x000000ff00aa7202 */ /* 0x000fe20000000f00 */
[----:B------:R-:W-:Y:S01]  /*0960*/  USHF.R.U32.HI UR6, URZ, 0x1f, UR5 ;  /* 0x0000001f3f067899 */ /* 0x000fe20008011605 */
[----:B------:R-:W-:Y:S01]  /*0970*/  IMAD.MOV.U32 R168, RZ, RZ, RZ ;  /* 0x000000ffffa87224 */ /* 0x000fe200078e00ff */
[----:B------:R-:W-:Y:S01]  /*0980*/  CS2R R20, SRZ ;  /* 0x0000000000147805 */ /* 0x000fe2000001ff00 */
[----:B------:R-:W-:Y:S01]  /*0990*/  MOV R162, RZ ;  /* 0x000000ff00a27202 */ /* 0x000fe20000000f00 */
[----:B------:R-:W-:Y:S01]  /*09a0*/  ULEA.HI.SX32 UR6, UR5, UR6, 0x1a ;  /* 0x0000000605067291 */ /* 0x000fe2000f8fd23f */
[----:B------:R-:W-:Y:S01]  /*09b0*/  CS2R R12, SRZ ;  /* 0x00000000000c7805 */ /* 0x000fe2000001ff00 */
[----:B------:R-:W-:Y:S01]  /*09c0*/  IMAD.MOV.U32 R160, RZ, RZ, RZ ;  /* 0x000000ffffa07224 */ /* 0x000fe200078e00ff */
[----:B------:R-:W-:Y:S01]  /*09d0*/  MOV R166, RZ ;  /* 0x000000ff00a67202 */ /* 0x000fe20000000f00 */
[----:B------:R-:W-:Y:S01]  /*09e0*/  CS2R R18, SRZ ;  /* 0x0000000000127805 */ /* 0x000fe2000001ff00 */
[----:B------:R-:W-:Y:S01]  /*09f0*/  IMAD.MOV.U32 R164, RZ, RZ, RZ ;  /* 0x000000ffffa47224 */ /* 0x000fe200078e00ff */
[----:B------:R-:W-:Y:S01]  /*0a00*/  CS2R R158, SRZ ;  /* 0x00000000009e7805 */ /* 0x000fe2000001ff00 */
[----:B------:R-:W-:Y:S01]  /*0a10*/  CS2R R22, SRZ ;  /* 0x0000000000167805 */ /* 0x000fe2000001ff00 */
[----:B------:R-:W-:Y:S01]  /*0a20*/  MOV R156, RZ ;  /* 0x000000ff009c7202 */ /* 0x000fe20000000f00 */
[----:B------:R-:W-:Y:S01]  /*0a30*/  IMAD.MOV.U32 R154, RZ, RZ, RZ ;  /* 0x000000ffff9a7224 */ /* 0x000fe200078e00ff */
[----:B------:R-:W-:Y:S01]  /*0a40*/  CS2R R24, SRZ ;  /* 0x0000000000187805 */ /* 0x000fe2000001ff00 */
[----:B------:R-:W-:Y:S01]  /*0a50*/  MOV R152, RZ ;  /* 0x000000ff00987202 */ /* 0x000fe20000000f00 */
[----:B------:R-:W-:Y:S01]  /*0a60*/  CS2R R146, SRZ ;  /* 0x0000000000927805 */ /* 0x000fe2000001ff00 */
[----:B------:R-:W-:Y:S01]  /*0a70*/  IMAD.MOV.U32 R144, RZ, RZ, RZ ;  /* 0x000000ffff907224 */ /* 0x000fe200078e00ff */
[----:B------:R-:W-:Y:S01]  /*0a80*/  MOV R150, RZ ;  /* 0x000000ff00967202 */ /* 0x000fe20000000f00 */
        /* <DEDUP_REMOVED lines=8> */
[----:B------:R-:W-:Y:S01]  /*0b10*/  CS2R R32, SRZ ;  /* 0x0000000000207805 */ /* 0x000fe2000001ff00 */
[----:B------:R-:W-:Y:S01]  /*0b20*/  IMAD.MOV.U32 R128, RZ, RZ, RZ ;  /* 0x000000ffff807224 */ /* 0x000fe200078e00ff */
[----:B------:R-:W-:Y:S01]  /*0b30*/  MOV R134, RZ ;  /* 0x000000ff00867202 */ /* 0x000fe20000000f00 */
[----:B------:R-:W-:Y:S01]  /*0b40*/  CS2R R26, SRZ ;  /* 0x00000000001a7805 */ /* 0x000fe2000001ff00 */
[----:B------:R-:W-:Y:S01]  /*0b50*/  IMAD.MOV.U32 R132, RZ, RZ, RZ ;  /* 0x000000ffff847224 */ /* 0x000fe200078e00ff */
[----:B------:R-:W-:Y:S01]  /*0b60*/  CS2R R122, SRZ ;  /* 0x00000000007a7805 */ /* 0x000fe2000001ff00 */
[----:B------:R-:W-:Y:S01]  /*0b70*/  MOV R120, RZ ;  /* 0x000000ff00787202 */ /* 0x000fe20000000f00 */
[----:B------:R-:W-:Y:S01]  /*0b80*/  IMAD.MOV.U32 R126, RZ, RZ, RZ ;  /* 0x000000ffff7e7224 */ /* 0x000fe200078e00ff */
[----:B------:R-:W-:Y:S01]  /*0b90*/  CS2R R124, SRZ ;  /* 0x00000000007c7805 */ /* 0x000fe2000001ff00 */
[----:B------:R-:W-:Y:S01]  /*0ba0*/  CS2R R38, SRZ ;  /* 0x0000000000267805 */ /* 0x000fe2000001ff00 */
[----:B------:R-:W-:Y:S01]  /*0bb0*/  CS2R R36, SRZ ;  /* 0x0000000000247805 */ /* 0x000fe2000001ff00 */
[----:B------:R-:W-:Y:S05]  /*0bc0*/  @!P0 BRA `(.L_x_18) ;  /* 0x0000cdb000008947 */ /* 0x000fea0003800000 */
[----:B------:R-:W-:Y:S02]  /*0bd0*/  ULDC.64 UR4, c[0x0][0x340] ;  /* 0x0000d00000047ab9 */ /* 0x000fe40000000a00 */
[----:B------:R-:W-:-:S04]  /*0be0*/  UISETP.NE.U32.AND UP0, UPT, URZ, UR4, UPT ;  /* 0x000000043f00728c */ /* 0x000fc8000bf05070 */
[----:B------:R-:W-:-:S03]  /*0bf0*/  UISETP.NE.AND.EX UP0, UPT, URZ, UR5, UPT, UP0 ;  /* 0x000000053f00728c */ /* 0x000fc6000bf05300 */
[----:B------:R-:W-:-:S03]  /*0c00*/  ULDC.64 UR4, c[0x0][0x340] ;  /* 0x0000d00000047ab9 */ /* 0x000fc60000000a00 */
[----:B------:R-:W-:-:S05]  /*0c10*/  PLOP3.LUT P0, PT, PT, PT, UP0, 0x80, 0x0 ;  /* 0x000000000000781c */ /* 0x000fca0003f0f008 */
[----:B------:R-:W-:-:S06]  /*0c20*/  @UP0 UIMAD.WIDE UR4, UR11, UR15, UR4 ;  /* 0x0000000f0b0402a5 */ /* 0x000fcc000f8e0204 */
[----:B------:R-:W-:Y:S02]  /*0c30*/  IMAD.U32 R2, RZ, RZ, UR4 ;  /* 0x00000004ff027e24 */ /* 0x000fe4000f8e00ff */
[----:B------:R-:W-:Y:S01]  /*0c40*/  IMAD.U32 R3, RZ, RZ, UR5 ;  /* 0x00000005ff037e24 */ /* 0x000fe2000f8e00ff */
[----:B------:R-:W1:Y:S01]  /*0c50*/  S2R R13, SR_CTAID.X ;  /* 0x00000000000d7919 */ /* 0x000e620000002500 */
[----:B------:R-:W-:Y:S01]  /*0c60*/  SHF.R.S32.HI R27, RZ, 0x1f, R196 ;  /* 0x0000001fff1b7819 */ /* 0x000fe200000114c4 */
[----:B------:R-:W-:Y:S02]  /*0c70*/  USHF.R.S32.HI UR15, URZ, 0x1f, UR14 ;  /* 0x0000001f3f0f7899 */ /* 0x000fe4000801140e */
[----:B------:R2:W3:Y:S01]  /*0c80*/  @P0 LDG.E R7, [R2.64] ;  /* 0x0000000c02070981 */ /* 0x0004e2000c1e1900 */
[----:B------:R-:W-:Y:S01]  /*0c90*/  ULDC.64 UR4, c[0x0][0x178] ;  /* 0x00005e0000047ab9 */ /* 0x000fe20000000a00 */
[CC--:B------:R-:W-:Y:S01]  /*0ca0*/  LEA.HI R15, R27.reuse, R196.reuse, RZ, 0x4 ;  /* 0x000000c41b0f7211 */ /* 0x0c0fe200078f20ff */
[----:B------:R-:W-:Y:S01]  /*0cb0*/  UIMAD UR15, UR15, UR4, URZ ;  /* 0x000000040f0f72a4 */ /* 0x000fe2000f8e023f */
[----:B-----5:R-:W-:Y:S01]  /*0cc0*/  IMAD R8, R8, c[0x0][0x2c4], RZ ;  /* 0x0000b10008087a24 */ /* 0x020fe200078e02ff */
[----:B------:R-:W-:Y:S01]  /*0cd0*/  UIMAD.WIDE.U32 UR16, UR14, UR4, URZ ;  /* 0x000000040e1072a5 */ /* 0x000fe2000f8e003f */
[----:B------:R-:W-:Y:S01]  /*0ce0*/  LEA.HI R10, R27, R196, RZ, 0x6 ;  /* 0x000000c41b0a7211 */ /* 0x000fe200078f30ff */
[----:B------:R-:W-:Y:S01]  /*0cf0*/  UIMAD UR15, UR14, UR5, UR15 ;  /* 0x000000050e0f72a4 */ /* 0x000fe2000f8e020f */
[----:B------:R-:W-:Y:S02]  /*0d00*/  BSSY B0, `(.L_x_19) ;  /* 0x000004d000007945 */ /* 0x000fe40003800000 */
[----:B------:R-:W-:-:S02]  /*0d10*/  ULDC.64 UR4, c[0x0][0x1b8] ;  /* 0x00006e0000047ab9 */ /* 0x000fc40000000a00 */
[----:B------:R-:W-:Y:S02]  /*0d20*/  UIADD3 UR17, UR17, UR15, URZ ;  /* 0x0000000f11117290 */ /* 0x000fe4000fffe03f */
[----:B------:R-:W-:Y:S02]  /*0d30*/  USHF.R.S32.HI UR15, URZ, 0x1f, UR11 ;  /* 0x0000001f3f0f7899 */ /* 0x000fe4000801140b */
[----:B------:R-:W-:Y:S02]  /*0d40*/  UIMAD UR14, UR8, UR4, URZ ;  /* 0x00000004080e72a4 */ /* 0x000fe4000f8e023f */
[----:B------:R-:W-:Y:S02]  /*0d50*/  USEL UR15, UR15, URZ, !UP1 ;  /* 0x0000003f0f0f7287 */ /* 0x000fe4000c800000 */
[----:B------:R-:W-:Y:S02]  /*0d60*/  UIMAD UR14, UR9, UR5, UR14 ;  /* 0x00000005090e72a4 */ /* 0x000fe4000f8e020e */
[----:B------:R-:W-:-:S02]  /*0d70*/  UIMAD.WIDE.U32 UR18, UR9, UR4, UR16 ;  /* 0x00000004091272a5 */ /* 0x000fc4000f8e0010 */
[----:B------:R-:W-:Y:S01]  /*0d80*/  USEL UR16, UR11, URZ, !UP1 ;  /* 0x0000003f0b107287 */ /* 0x000fe2000c800000 */
[----:B--2---:R-:W-:Y:S01]  /*0d90*/  LEA.HI R2, R27, R196, RZ, 0x3 ;  /* 0x000000c41b027211 */ /* 0x004fe200078f18ff */
[----:B------:R-:W-:Y:S01]  /*0da0*/  IMAD.MOV.U32 R3, RZ, RZ, c[0x0][0x2c4] ;  /* 0x0000b100ff037624 */ /* 0x000fe200078e00ff */
[----:B------:R-:W-:Y:S02]  /*0db0*/  ULDC.64 UR4, c[0x0][0x1c0] ;  /* 0x0000700000047ab9 */ /* 0x000fe40000000a00 */
[----:B------:R-:W-:Y:S01]  /*0dc0*/  LOP3.LUT R0, R2, 0xfffffff8, RZ, 0xc0, !PT ;  /* 0xfffffff802007812 */ /* 0x000fe200078ec0ff */
[----:B------:R-:W-:Y:S01]  /*0dd0*/  UIMAD UR15, UR15, UR4, URZ ;  /* 0x000000040f0f72a4 */ /* 0x000fe2000f8e023f */
[----:B------:R-:W-:Y:S01]  /*0de0*/  ISETP.NE.AND P1, PT, R3, 0x1, PT ;  /* 0x000000010300780c */ /* 0x000fe20003f25270 */
[----:B------:R-:W-:Y:S01]  /*0df0*/  UIADD3 UR19, UR19, UR14, URZ ;  /* 0x0000000e13137290 */ /* 0x000fe2000fffe03f */
[----:B------:R-:W-:Y:S01]  /*0e00*/  SHF.R.S32.HI R12, RZ, 0x3, R2 ;  /* 0x00000003ff0c7819 */ /* 0x000fe20000011402 */
[----:B------:R-:W-:Y:S01]  /*0e10*/  IMAD.IADD R17, R196, 0x1, -R0 ;  /* 0x00000001c4117824 */ /* 0x000fe200078e0a00 */
[----:B------:R-:W-:-:S02]  /*0e20*/  UIMAD UR5, UR16, UR5, UR15 ;  /* 0x00000005100572a4 */ /* 0x000fc4000f8e020f */
[----:B------:R-:W-:Y:S01]  /*0e30*/  UIMAD.WIDE.U32 UR16, UR16, UR4, UR18 ;  /* 0x00000004101072a5 */ /* 0x000fe2000f8e0012 */
[C---:B------:R-:W-:Y:S02]  /*0e40*/  IMAD R198, R17.reuse, 0x10, R12 ;  /* 0x0000001011c67824 */ /* 0x040fe400078e020c */
[----:B------:R-:W-:Y:S01]  /*0e50*/  IMAD.SHL.U32 R14, R17, 0x8, RZ ;  /* 0x00000008110e7824 */ /* 0x000fe200078e00ff */
[----:B------:R-:W-:Y:S01]  /*0e60*/  UIADD3 UR5, UR17, UR5, URZ ;  /* 0x0000000511057290 */ /* 0x000fe2000fffe03f */
[C---:B-1----:R-:W-:Y:S01]  /*0e70*/  IMAD R4, R13.reuse, 0x80, R198 ;  /* 0x000000800d047824 */ /* 0x042fe200078e02c6 */
[----:B------:R1:W-:Y:S01]  /*0e80*/  STL [R1+0x20], R198 ;  /* 0x000020c601007387 */ /* 0x0003e20000100800 */
[----:B------:R-:W-:Y:S01]  /*0e90*/  IMAD.U32 R3, RZ, RZ, UR17 ;  /* 0x00000011ff037e24 */ /* 0x000fe2000f8e00ff */
[----:B------:R-:W-:Y:S01]  /*0ea0*/  LEA R13, R13, R12, 0x7 ;  /* 0x0000000c0d0d7211 */ /* 0x000fe200078e38ff */
[----:B------:R-:W-:Y:S01]  /*0eb0*/  @P1 IMAD.HI.U32 R2, R4, c[0x0][0x2c8], RZ ;  /* 0x0000b20004021a27 */ /* 0x000fe200078e00ff */
[----:B------:R-:W-:-:S02]  /*0ec0*/  MOV R3, UR5 ;  /* 0x0000000500037c02 */ /* 0x000fc40008000f00 */
[----:B------:R-:W-:Y:S01]  /*0ed0*/  ISETP.GE.AND P3, PT, R13, R8, PT ;  /* 0x000000080d00720c */ /* 0x000fe20003f66270 */
[----:B------:R-:W-:Y:S01]  /*0ee0*/  IMAD.MOV.U32 R0, RZ, RZ, R4 ;  /* 0x000000ffff007224 */ /* 0x000fe200078e0004 */
[----:B------:R-:W-:Y:S01]  /*0ef0*/  @P1 SHF.R.U32.HI R0, RZ, c[0x0][0x2cc], R2 ;  /* 0x0000b300ff001a19 */ /* 0x000fe20000011602 */
[----:B------:R-:W-:Y:S01]  /*0f00*/  IMAD.U32 R2, RZ, RZ, UR16 ;  /* 0x00000010ff027e24 */ /* 0x000fe2000f8e00ff */
[----:B------:R-:W-:Y:S02]  /*0f10*/  SHF.R.S32.HI R241, RZ, 0x1f, R14 ;  /* 0x0000001ffff17819 */ /* 0x000fe4000001140e */
[--C-:B------:R-:W-:Y:S01]  /*0f20*/  SHF.R.S32.HI R6, RZ, 0x1f, R0.reuse ;  /* 0x0000001fff067819 */ /* 0x100fe20000011400 */
[----:B------:R-:W-:Y:S02]  /*0f30*/  IMAD.MOV R5, RZ, RZ, -R0 ;  /* 0x000000ffff057224 */ /* 0x000fe400078e0a00 */
[----:B------:R-:W-:-:S04]  /*0f40*/  IMAD.WIDE.U32 R2, R0, c[0x0][0x1b0], R2 ;  /* 0x00006c0000027a25 */ /* 0x000fc800078e0002 */
[----:B------:R-:W-:Y:S02]  /*0f50*/  IMAD R4, R5, c[0x0][0x2c4], R4 ;  /* 0x0000b10005047a24 */ /* 0x000fe400078e0204 */
[----:B------:R-:W-:-:S04]  /*0f60*/  IMAD R5, R6, c[0x0][0x1b0], RZ ;  /* 0x00006c0006057a24 */ /* 0x000fc800078e02ff */
[----:B------:R-:W-:Y:S01]  /*0f70*/  IMAD R6, R0, c[0x0][0x1b4], R5 ;  /* 0x00006d0000067a24 */ /* 0x000fe200078e0205 */
[----:B------:R-:W-:-:S03]  /*0f80*/  SHF.R.S32.HI R5, RZ, 0x1f, R4 ;  /* 0x0000001fff057819 */ /* 0x000fc60000011404 */
[----:B------:R-:W-:Y:S02]  /*0f90*/  IMAD.IADD R3, R3, 0x1, R6 ;  /* 0x0000000103037824 */ /* 0x000fe400078e0206 */
[----:B------:R-:W-:Y:S02]  /*0fa0*/  IMAD R0, R5, c[0x0][0x1a8], RZ ;  /* 0x00006a0005007a24 */ /* 0x000fe400078e02ff */
[----:B------:R-:W-:-:S04]  /*0fb0*/  IMAD.WIDE.U32 R2, R4, c[0x0][0x1a8], R2 ;  /* 0x00006a0004027a25 */ /* 0x000fc800078e0002 */
[----:B------:R-:W-:Y:S01]  /*0fc0*/  IMAD R5, R4, c[0x0][0x1ac], R0 ;  /* 0x00006b0004057a24 */ /* 0x000fe200078e0200 */
[----:B------:R-:W-:Y:S02]  /*0fd0*/  LOP3.LUT R0, R15, 0xfffffff0, RZ, 0xc0, !PT ;  /* 0xfffffff00f007812 */ /* 0x000fe400078ec0ff */
[----:B------:R-:W-:Y:S01]  /*0fe0*/  LEA R9, P1, R2, c[0x0][0x160], 0x1 ;  /* 0x0000580002097a11 */ /* 0x000fe200078208ff */
[----:B------:R-:W-:Y:S02]  /*0ff0*/  IMAD.IADD R4, R3, 0x1, R5 ;  /* 0x0000000103047824 */ /* 0x000fe400078e0205 */
[----:B------:R-:W-:Y:S02]  /*1000*/  IMAD.IADD R3, R196, 0x1, -R0 ;  /* 0x00000001c4037824 */ /* 0x000fe400078e0a00 */
[----:B------:R-:W-:Y:S01]  /*1010*/  IMAD.SHL.U32 R0, R12, 0x40, RZ ;  /* 0x000000400c007824 */ /* 0x000fe200078e00ff */
[----:B------:R-:W-:Y:S01]  /*1020*/  LEA.HI.X R5, R2, c[0x0][0x164], R4, 0x1, P1 ;  /* 0x0000590002057a11 */ /* 0x000fe200008f0c04 */
[----:B------:R1:W2:Y:S01]  /*1030*/  SHFL.IDX PT, R6, R9, RZ, 0x181f ;  /* 0x00181fff09067589 */ /* 0x0002a200000e0000 */
[----:B------:R-:W-:-:S02]  /*1040*/  SHF.R.S32.HI R2, RZ, 0x1f, R3 ;  /* 0x0000001fff027819 */ /* 0x000fc40000011403 */
[----:B------:R-:W-:Y:S02]  /*1050*/  LOP3.LUT R0, R0, 0x1c0, RZ, 0xc0, !PT ;  /* 0x000001c000007812 */ /* 0x000fe400078ec0ff */
[----:B------:R-:W-:Y:S02]  /*1060*/  LEA.HI R26, R2, R3, RZ, 0x3 ;  /* 0x00000003021a7211 */ /* 0x000fe400078f18ff */
[----:B------:R-:W-:Y:S02]  /*1070*/  LOP3.LUT R2, R0, 0x38, R14, 0xf8, !PT ;  /* 0x0000003800027812 */ /* 0x000fe400078ef80e */
[----:B------:R-:W-:Y:S02]  /*1080*/  LOP3.LUT R4, R26, 0xfffffff8, RZ, 0xc0, !PT ;  /* 0xfffffff81a047812 */ /* 0x000fe400078ec0ff */
[----:B------:R-:W-:-:S03]  /*1090*/  SHF.R.U32.HI R0, RZ, 0x3, R0 ;  /* 0x00000003ff007819 */ /* 0x000fc60000011600 */
[----:B------:R-:W-:Y:S01]  /*10a0*/  IMAD.IADD R25, R3, 0x1, -R4 ;  /* 0x0000000103197824 */ /* 0x000fe200078e0a04 */
[----:B------:R-:W-:Y:S01]  /*10b0*/  LOP3.LUT R2, R2, R0, RZ, 0x3c, !PT ;  /* 0x0000000002027212 */ /* 0x000fe200078e3cff */
[----:B------:R-:W-:Y:S02]  /*10c0*/  IMAD.SHL.U32 R0, R10, 0x8, RZ ;  /* 0x000000080a007824 */ /* 0x000fe400078e00ff */
[----:B------:R-:W-:Y:S02]  /*10d0*/  IMAD.MOV.U32 R3, RZ, RZ, 0x10 ;  /* 0x00000010ff037424 */ /* 0x000fe400078e00ff */
[----:B------:R-:W-:Y:S01]  /*10e0*/  IMAD.MOV.U32 R4, RZ, RZ, 0x20 ;  /* 0x00000020ff047424 */ /* 0x000fe200078e00ff */
[----:B------:R-:W-:Y:S01]  /*10f0*/  LOP3.LUT R10, R2, 0xfffffe00, R0, 0xf8, !PT ;  /* 0xfffffe00020a7812 */ /* 0x000fe200078ef800 */
[----:B---3--:R3:W4:Y:S01]  /*1100*/  @P0 R2UR UR18, R7 ;  /* 0x00000000071203c2 */ /* 0x00872200000e0000 */
[----:B------:R-:W-:Y:S01]  /*1110*/  ISETP.GE.AND P0, PT, R14, c[0x0][0x198], PT ;  /* 0x000066000e007a0c */ /* 0x000fe20003f06270 */
[----:B----4-:R-:W-:-:S03]  /*1120*/  @!UP0 UMOV UR18, UR11 ;  /* 0x0000000b00128c82 */ /* 0x010fc60008000000 */
[----:B------:R-:W-:-:S05]  /*1130*/  R2P PR, R25, 0x6 ;  /* 0x0000000619007804 */ /* 0x000fca0000000000 */
[----:B------:R-:W-:Y:S02]  /*1140*/  SEL R3, R3, 0xfffffff0, !P1 ;  /* 0xfffffff003037807 */ /* 0x000fe40004800000 */
[----:B------:R-:W-:Y:S01]  /*1150*/  SEL R4, R4, 0xffffffe0, !P2 ;  /* 0xffffffe004047807 */ /* 0x000fe20005000000 */
[----:B---3--:R1:W3:Y:S01]  /*1160*/  SHFL.IDX PT, R7, R5, RZ, 0x181f ;  /* 0x00181fff05077589 */ /* 0x0082e200000e0000 */
[----:B------:R-:W-:Y:S05]  /*1170*/  @P3 BRA `(.L_x_20) ;  /* 0x0000005000003947 */ /* 0x000fea0003800000 */
[----:B--2---:R-:W-:Y:S01]  /*1180*/  LEA R6, P1, R14, R6, 0x1 ;  /* 0x000000060e067211 */ /* 0x004fe200078208ff */
[----:B------:R-:W-:-:S03]  /*1190*/  IMAD.SHL.U32 R0, R10, 0x2, RZ ;  /* 0x000000020a007824 */ /* 0x000fc600078e00ff */
[----:B---3--:R-:W-:-:S05]  /*11a0*/  LEA.HI.X R7, R14, R7, R241, 0x1, P1 ;  /* 0x000000070e077211 */ /* 0x008fca00008f0cf1 */
[----:B------:R-:W-:Y:S01]  /*11b0*/  @!PT LDS RZ, [RZ] ;  /* 0x00000000fffff984 */ /* 0x000fe20000000800 */
[----:B------:R2:W-:Y:S04]  /*11c0*/  LDGSTS.E.BYPASS.LTC128B.128 [R0+0x7100], [R6.64], !P0 ;  /* 0x0710000006007fae */ /* 0x0005e8000c101d4c */
.L_x_20:
[----:B--2---:R-:W-:Y:S05]  /*11d0*/  BSYNC B0 ;  /* 0x0000000000007941 */ /* 0x004fea0003800000 */
.L_x_19:
[----:B------:R-:W-:Y:S01]  /*11e0*/  IADD3 R2, R13, 0x10, RZ ;  /* 0x000000100d027810 */ /* 0x000fe20007ffe0ff */
[----:B------:R2:W4:Y:S01]  /*11f0*/  SHFL.IDX PT, R0, R5, 0x1, 0x181f ;  /* 0x00381f0005007f89 */ /* 0x00052200000e0000 */
[----:B------:R-:W-:Y:S02]  /*1200*/  BSSY B0, `(.L_x_21) ;  /* 0x0000009000007945 */ /* 0x000fe40003800000 */
[----:B------:R-:W-:Y:S01]  /*1210*/  ISETP.GE.AND P1, PT, R2, R8, PT ;  /* 0x000000080200720c */ /* 0x000fe20003f26270 */
[----:B------:R2:W1:-:S12]  /*1220*/  SHFL.IDX PT, R6, R9, 0x1, 0x181f ;  /* 0x00381f0009067f89 */ /* 0x00045800000e0000 */
[----:B------:R-:W-:Y:S05]  /*1230*/  @P1 BRA `(.L_x_22) ;  /* 0x0000005000001947 */ /* 0x000fea0003800000 */
[----:B-1----:R-:W-:-:S04]  /*1240*/  LEA R6, P1, R14, R6, 0x1 ;  /* 0x000000060e067211 */ /* 0x002fc800078208ff */
[----:B---34-:R-:W-:Y:S01]  /*1250*/  LEA.HI.X R7, R14, R0, R241, 0x1, P1 ;  /* 0x000000000e077211 */ /* 0x018fe200008f0cf1 */
[----:B------:R-:W-:-:S05]  /*1260*/  IMAD.SHL.U32 R0, R10, 0x2, RZ ;  /* 0x000000020a007824 */ /* 0x000fca00078e00ff */
[----:B------:R-:W-:Y:S01]  /*1270*/  @!PT LDS RZ, [RZ] ;  /* 0x00000000fffff984 */ /* 0x000fe20000000800 */
[----:B------:R1:W-:Y:S03]  /*1280*/  LDGSTS.E.BYPASS.LTC128B.128 [R0+0x7900], [R6.64], !P0 ;  /* 0x0790000006007fae */ /* 0x0003e6000c101d4c */
.L_x_22:
[----:B------:R-:W-:Y:S05]  /*1290*/  BSYNC B0 ;  /* 0x0000000000007941 */ /* 0x000fea0003800000 */
.L_x_21:
[----:B------:R-:W-:Y:S01]  /*12a0*/  IADD3 R2, R13, 0x20, RZ ;  /* 0x000000200d027810 */ /* 0x000fe20007ffe0ff */
[----:B-1--4-:R1:W4:Y:S01]  /*12b0*/  SHFL.IDX PT, R0, R5, 0x2, 0x181f ;  /* 0x00581f0005007f89 */ /* 0x01232200000e0000 */
[----:B------:R-:W-:Y:S02]  /*12c0*/  BSSY B0, `(.L_x_23) ;  /* 0x0000009000007945 */ /* 0x000fe40003800000 */
[----:B------:R-:W-:Y:S01]  /*12d0*/  ISETP.GE.AND P1, PT, R2, R8, PT ;  /* 0x000000080200720c */ /* 0x000fe20003f26270 */
[----:B------:R1:W2:-:S12]  /*12e0*/  SHFL.IDX PT, R6, R9, 0x2, 0x181f ;  /* 0x00581f0009067f89 */ /* 0x00029800000e0000 */
[----:B------:R-:W-:Y:S05]  /*12f0*/  @P1 BRA `(.L_x_24) ;  /* 0x0000005000001947 */ /* 0x000fea0003800000 */
[----:B--2---:R-:W-:-:S04]  /*1300*/  LEA R6, P1, R14, R6, 0x1 ;  /* 0x000000060e067211 */ /* 0x004fc800078208ff */
[----:B---34-:R-:W-:Y:S01]  /*1310*/  LEA.HI.X R7, R14, R0, R241, 0x1, P1 ;  /* 0x000000000e077211 */ /* 0x018fe200008f0cf1 */
[----:B------:R-:W-:-:S05]  /*1320*/  IMAD.SHL.U32 R0, R10, 0x2, RZ ;  /* 0x000000020a007824 */ /* 0x000fca00078e00ff */
[----:B------:R-:W-:Y:S01]  /*1330*/  @!PT LDS RZ, [RZ] ;  /* 0x00000000fffff984 */ /* 0x000fe20000000800 */
[----:B------:R2:W-:Y:S03]  /*1340*/  LDGSTS.E.BYPASS.LTC128B.128 [R0+0x8100], [R6.64], !P0 ;  /* 0x0810000006007fae */ /* 0x0005e6000c101d4c */
.L_x_24:
[----:B------:R-:W-:Y:S05]  /*1350*/  BSYNC B0 ;  /* 0x0000000000007941 */ /* 0x000fea0003800000 */
.L_x_23:
[----:B------:R-:W-:Y:S01]  /*1360*/  IADD3 R2, R13, 0x30, RZ ;  /* 0x000000300d027810 */ /* 0x000fe20007ffe0ff */
[----:B--2-4-:R2:W4:Y:S01]  /*1370*/  SHFL.IDX PT, R0, R5, 0x3, 0x181f ;  /* 0x00781f0005007f89 */ /* 0x01452200000e0000 */
        /* <DEDUP_REMOVED lines=9> */
.L_x_26:
[----:B------:R-:W-:Y:S05]  /*1410*/  BSYNC B0 ;  /* 0x0000000000007941 */ /* 0x000fea0003800000 */
.L_x_25:
        /* <DEDUP_REMOVED lines=11> */
.L_x_28:
[----:B------:R-:W-:Y:S05]  /*14d0*/  BSYNC B0 ;  /* 0x0000000000007941 */ /* 0x000fea0003800000 */
.L_x_27:
        /* <DEDUP_REMOVED lines=11> */
.L_x_30:
[----:B------:R-:W-:Y:S05]  /*1590*/  BSYNC B0 ;  /* 0x0000000000007941 */ /* 0x000fea0003800000 */
.L_x_29:
        /* <DEDUP_REMOVED lines=11> */
.L_x_32:
[----:B------:R-:W-:Y:S05]  /*1650*/  BSYNC B0 ;  /* 0x0000000000007941 */ /* 0x000fea0003800000 */
.L_x_31:
[----:B-12---:R-:W1:Y:S01]  /*1660*/  SHFL.IDX PT, R9, R9, 0x7, 0x181f ;  /* 0x00f81f0009097f89 */ /* 0x006e6200000e0000 */
[----:B------:R-:W-:Y:S01]  /*1670*/  UMOV UR14, 0x70 ;  /* 0x00000070000e7882 */ /* 0x000fe20000000000 */
[----:B----4-:R-:W-:Y:S01]  /*1680*/  MOV R0, c[0x0][0x2b8] ;  /* 0x0000ae0000007a02 */ /* 0x010fe20000000f00 */
[----:B------:R-:W-:Y:S01]  /*1690*/  UIMAD UR14, UR6, UR14, -0x70 ;  /* 0xffffff90060e74a4 */ /* 0x000fe2000f8e020e */
[----:B------:R2:W4:Y:S01]  /*16a0*/  SHFL.IDX PT, R11, R5, 0x7, 0x181f ;  /* 0x00f81f00050b7f89 */ /* 0x00052200000e0000 */
[----:B------:R-:W-:Y:S01]  /*16b0*/  SHF.L.U32 R197, R10, 0x1, RZ ;  /* 0x000000010ac57819 */ /* 0x000fe200000006ff */
[----:B------:R-:W-:Y:S01]  /*16c0*/  USHF.R.S32.HI UR15, URZ, 0x1f, UR18 ;  /* 0x0000001f3f0f7899 */ /* 0x000fe20008011412 */
[----:B------:R-:W-:Y:S01]  /*16d0*/  ISETP.NE.AND P5, PT, R0, 0x1, PT ;  /* 0x000000010000780c */ /* 0x000fe20003fa5270 */
[----:B------:R-:W-:Y:S01]  /*16e0*/  ULDC.64 UR4, c[0x0][0x2b0] ;  /* 0x0000ac0000047ab9 */ /* 0x000fe20000000a00 */
[----:B------:R-:W-:Y:S01]  /*16f0*/  IADD3 R0, R198, UR14, RZ ;  /* 0x0000000ec6007c10 */ /* 0x000fe2000fffe0ff */
[----:B------:R-:W-:Y:S01]  /*1700*/  UIMAD UR15, UR15, UR4, URZ ;  /* 0x000000040f0f72a4 */ /* 0x000fe2000f8e023f */
[----:B------:R-:W-:Y:S01]  /*1710*/  MOV R243, RZ ;  /* 0x000000ff00f37202 */ /* 0x000fe20000000f00 */
[----:B------:R-:W-:Y:S01]  /*1720*/  UIMAD.WIDE.U32 UR16, UR18, UR4, URZ ;  /* 0x00000004121072a5 */ /* 0x000fe2000f8e003f */
[C---:B------:R-:W-:Y:S01]  /*1730*/  ISETP.GE.AND P4, PT, R0.reuse, UR7, PT ;  /* 0x0000000700007c0c */ /* 0x040fe2000bf86270 */
[----:B------:R-:W-:Y:S01]  /*1740*/  UIMAD UR15, UR18, UR5, UR15 ;  /* 0x00000005120f72a4 */ /* 0x000fe2000f8e020f */
[----:B------:R-:W-:Y:S01]  /*1750*/  IADD3 R2, R0, UR10, RZ ;  /* 0x0000000a00027c10 */ /* 0x000fe2000fffe0ff */
[----:B------:R-:W-:Y:S01]  /*1760*/  STL [R1], R197 ;  /* 0x000000c501007387 */ /* 0x000fe20000100800 */
[----:B------:R-:W-:Y:S01]  /*1770*/  ISETP.GT.OR P4, PT, R198, 0x6f, P4 ;  /* 0x0000006fc600780c */ /* 0x000fe20002784670 */
[----:B------:R-:W-:Y:S01]  /*1780*/  UIADD3 UR15, UR17, UR15, URZ ;  /* 0x0000000f110f7290 */ /* 0x000fe2000fffe03f */
[----:B------:R-:W-:Y:S01]  /*1790*/  MOV R0, R2 ;  /* 0x0000000200007202 */ /* 0x000fe20000000f00 */
[----:B------:R-:W-:Y:S01]  /*17a0*/  ULDC.64 UR4, c[0x0][0x1e8] ;  /* 0x00007a0000047ab9 */ /* 0x000fe20000000a00 */
[----:B--2---:R-:W-:-:S04]  /*17b0*/  IADD3 R5, R13, 0x70, RZ ;  /* 0x000000700d057810 */ /* 0x004fc80007ffe0ff */
[----:B------:R-:W-:Y:S01]  /*17c0*/  ISETP.GE.AND P3, PT, R5, R8, PT ;  /* 0x000000080500720c */ /* 0x000fe20003f66270 */
[----:B------:R-:W-:-:S05]  /*17d0*/  @P5 IMAD.HI.U32 R5, R2, c[0x0][0x2bc], RZ ;  /* 0x0000af0002055a27 */ /* 0x000fca00078e00ff */
[----:B------:R-:W-:-:S04]  /*17e0*/  @P5 SHF.R.U32.HI R0, RZ, c[0x0][0x2c0], R5 ;  /* 0x0000b000ff005a19 */ /* 0x000fc80000011605 */
[----:B------:R-:W-:-:S03]  /*17f0*/  @!P4 IADD3 R5, P1, R0, UR16, RZ ;  /* 0x000000100005cc10 */ /* 0x000fc6000ff3e0ff */
[----:B-1----:R-:W-:Y:S02]  /*1800*/  @!P3 LEA R8, P2, R14, R9, 0x1 ;  /* 0x000000090e08b211 */ /* 0x002fe400078408ff */
[----:B---3--:R-:W-:Y:S02]  /*1810*/  @!P4 LEA.HI.X.SX32 R7, R0, UR15, 0x1, P1 ;  /* 0x0000000f0007cc11 */ /* 0x008fe400088f0eff */
[----:B----4-:R-:W-:Y:S02]  /*1820*/  @!P3 LEA.HI.X R9, R14, R11, R241, 0x1, P2 ;  /* 0x0000000b0e09b211 */ /* 0x010fe400010f0cf1 */
[----:B------:R-:W-:-:S03]  /*1830*/  @!P4 LEA R6, P1, R5, c[0x0][0x2a0], 0x2 ;  /* 0x0000a8000506ca11 */ /* 0x000fc600078210ff */
[----:B------:R-:W-:Y:S01]  /*1840*/  @!PT LDS RZ, [RZ] ;  /* 0x00000000fffff984 */ /* 0x000fe20000000800 */
[----:B------:R1:W-:Y:S01]  /*1850*/  @!P3 LDGSTS.E.BYPASS.LTC128B.128 [R197+0xa900], [R8.64], !P0 ;  /* 0x0a90000008c5bfae */ /* 0x0003e2000c101d4c */
[----:B------:R-:W-:-:S03]  /*1860*/  @!P4 LEA.HI.X R7, R5, c[0x0][0x2a4], R7, 0x2, P1 ;  /* 0x0000a9000507ca11 */ /* 0x000fc600008f1407 */
[----:B------:R-:W0:Y:S04]  /*1870*/  LDGDEPBAR ;  /* 0x00000000000079af */ /* 0x000e280000000000 */
[----:B------:R-:W-:Y:S06]  /*1880*/  BAR.SYNC.DEFER_BLOCKING 0x0 ;  /* 0x0000000000007b1d */ /* 0x000fec0000010000 */
[----:B------:R2:W3:Y:S01]  /*1890*/  @!P4 LDG.E R243, [R6.64] ;  /* 0x0000000c06f3c981 */ /* 0x0004e2000c1e1900 */
[----:B------:R-:W-:Y:S01]  /*18a0*/  IADD3 R0, -R0, RZ, RZ ;  /* 0x000000ff00007210 */ /* 0x000fe20007ffe1ff */
[----:B------:R-:W-:Y:S01]  /*18b0*/  UIMAD UR18, UR8, UR4, URZ ;  /* 0x00000004081272a4 */ /* 0x000fe2000f8e023f */
[----:B-1----:R-:W-:Y:S01]  /*18c0*/  SHF.L.U32 R9, R12, 0x3, RZ ;  /* 0x000000030c097819 */ /* 0x002fe200000006ff */
[----:B------:R-:W-:Y:S01]  /*18d0*/  UIMAD.WIDE.U32 UR20, UR9, UR4, URZ ;  /* 0x00000004091472a5 */ /* 0x000fe2000f8e003f */
[----:B------:R-:W-:Y:S01]  /*18e0*/  SHF.L.U32 R5, R17, 0x6, RZ ;  /* 0x0000000611057819 */ /* 0x000fe200000006ff */
[----:B------:R-:W-:Y:S01]  /*18f0*/  IMAD R16, R0, c[0x0][0x2b8], R2 ;  /* 0x0000ae0000107a24 */ /* 0x000fe200078e0202 */
[----:B------:R-:W-:Y:S01]  /*1900*/  UIMAD UR5, UR9, UR5, UR18 ;  /* 0x00000005090572a4 */ /* 0x000fe2000f8e0212 */
[----:B------:R-:W-:Y:S01]  /*1910*/  SHF.R.S32.HI R22, RZ, 0x4, R15 ;  /* 0x00000004ff167819 */ /* 0x000fe2000001140f */
[----:B------:R-:W-:Y:S01]  /*1920*/  UIADD3 UR18, UR6, -0x1, URZ ;  /* 0xffffffff06127890 */ /* 0x000fe2000fffe03f */
[----:B------:R-:W-:Y:S01]  /*1930*/  LOP3.LUT R5, R5, 0x1c0, RZ, 0xc0, !PT ;  /* 0x000001c005057812 */ /* 0x000fe200078ec0ff */
[----:B------:R-:W-:Y:S01]  /*1940*/  UIADD3 UR19, UR21, UR5, URZ ;  /* 0x0000000515137290 */ /* 0x000fe2000fffe03f */
[----:B------:R-:W-:Y:S01]  /*1950*/  SHF.R.S32.HI R8, RZ, 0x1f, R16 ;  /* 0x0000001fff087819 */ /* 0x000fe20000011410 */
[----:B------:R-:W-:Y:S01]  /*1960*/  UIMAD UR18, UR18, -0x70, UR7 ;  /* 0xffffff90121278a4 */ /* 0x000fe2000f8e0207 */
[----:B------:R-:W-:Y:S01]  /*1970*/  LOP3.LUT R9, R5, 0x8, R9, 0xf8, !PT ;  /* 0x0000000805097812 */ /* 0x000fe200078ef809 */
[----:B------:R-:W-:Y:S01]  /*1980*/  STL [R1+0x4], R16 ;  /* 0x0000041001007387 */ /* 0x000fe20000100800 */
[----:B------:R-:W-:Y:S01]  /*1990*/  SHF.R.U32.HI R5, RZ, 0x3, R5 ;  /* 0x00000003ff057819 */ /* 0x000fe20000011605 */
[----:B------:R-:W-:Y:S01]  /*19a0*/  IMAD R0, R8, c[0x0][0x1e0], RZ ;  /* 0x0000780008007a24 */ /* 0x000fe200078e02ff */
[----:B------:R-:W-:Y:S01]  /*19b0*/  ISETP.GE.AND P6, PT, R14, c[0x0][0x1d4], PT ;  /* 0x000075000e007a0c */ /* 0x000fe20003fc6270 */
[----:B------:R-:W-:Y:S01]  /*19c0*/  IMAD R8, R8, c[0x0][0x208], RZ ;  /* 0x0000820008087a24 */ /* 0x000fe200078e02ff */
[----:B------:R-:W-:Y:S01]  /*19d0*/  IADD3 R18, -R12, UR18, RZ ;  /* 0x000000120c127c10 */ /* 0x000fe2000fffe1ff */
[C---:B------:R-:W-:Y:S01]  /*19e0*/  IMAD R0, R16.reuse, c[0x0][0x1e4], R0 ;  /* 0x0000790010007a24 */ /* 0x040fe200078e0200 */
[----:B------:R-:W-:Y:S01]  /*19f0*/  LOP3.LUT R24, R9, R5, RZ, 0x3c, !PT ;  /* 0x0000000509187212 */ /* 0x000fe200078e3cff */
[----:B------:R-:W-:Y:S01]  /*1a00*/  IMAD R8, R16, c[0x0][0x20c], R8 ;  /* 0x0000830010087a24 */ /* 0x000fe200078e0208 */
[----:B------:R-:W-:Y:S01]  /*1a10*/  ISETP.GE.AND P4, PT, R18, 0x1, PT ;  /* 0x000000011200780c */ /* 0x000fe20003f86270 */
[----:B--2---:R-:W-:Y:S01]  /*1a20*/  IMAD.WIDE.U32 R6, R16, c[0x0][0x1e0], RZ ;  /* 0x0000780010067a25 */ /* 0x004fe200078e00ff */
[C---:B------:R-:W-:Y:S01]  /*1a30*/  ISETP.GE.AND P3, PT, R18.reuse, 0x11, PT ;  /* 0x000000111200780c */ /* 0x040fe20003f66270 */
[----:B------:R-:W-:Y:S01]  /*1a40*/  ULDC.64 UR4, c[0x0][0x210] ;  /* 0x0000840000047ab9 */ /* 0x000fe20000000a00 */
[----:B------:R-:W-:Y:S01]  /*1a50*/  ISETP.GE.AND P2, PT, R18, 0x21, PT ;  /* 0x000000211200780c */ /* 0x000fe20003f46270 */
[----:B------:R-:W-:Y:S01]  /*1a60*/  IMAD R5, R16, c[0x0][0x1e0], RZ ;  /* 0x0000780010057a24 */ /* 0x000fe200078e02ff */
[----:B------:R-:W-:Y:S01]  /*1a70*/  IADD3 R7, R7, R0, RZ ;  /* 0x0000000007077210 */ /* 0x000fe20007ffe0ff */
[----:B------:R-:W-:Y:S01]  /*1a80*/  UIMAD.WIDE.U32 UR22, UR9, UR4, URZ ;  /* 0x00000004091672a5 */ /* 0x000fe2000f8e003f */
[----:B------:R-:W-:Y:S01]  /*1a90*/  MOV R9, UR9 ;  /* 0x0000000900097c02 */ /* 0x000fe20008000f00 */
[----:B------:R-:W-:Y:S01]  /*1aa0*/  UIMAD UR4, UR8, UR4, URZ ;  /* 0x00000004080472a4 */ /* 0x000fe2000f8e023f */
[----:B------:R-:W-:Y:S01]  /*1ab0*/  LEA.HI R195, R27, R196, RZ, 0x5 ;  /* 0x000000c41bc37211 */ /* 0x000fe200078f28ff */
[----:B------:R-:W-:Y:S01]  /*1ac0*/  UISETP.GE.AND UP0, UPT, UR7, 0x71, UPT ;  /* 0x000000710700788c */ /* 0x000fe2000bf06270 */
[----:B------:R-:W-:Y:S01]  /*1ad0*/  SHF.L.U32 R242, R14, 0x1, RZ ;  /* 0x000000010ef27819 */ /* 0x000fe200000006ff */
[----:B------:R-:W-:-:S04]  /*1ae0*/  UIMAD UR4, UR9, UR5, UR4 ;  /* 0x00000005090472a4 */ /* 0x000fc8000f8e0204 */
[----:B------:R-:W-:Y:S01]  /*1af0*/  UIADD3 UR4, UR23, UR4, URZ ;  /* 0x0000000417047290 */ /* 0x000fe2000fffe03f */
[----:B---3--:R-:W-:Y:S01]  /*1b00*/  SHF.R.S32.HI R23, RZ, 0x1f, R243 ;  /* 0x0000001fff177819 */ /* 0x008fe200000114f3 */
[----:B------:R-:W-:-:S04]  /*1b10*/  IMAD.WIDE.U32 R6, R243, c[0x0][0x1f0], R6 ;  /* 0x00007c00f3067a25 */ /* 0x000fc800078e0006 */
[----:B------:R-:W-:Y:S01]  /*1b20*/  IMAD R2, R23, c[0x0][0x1f0], RZ ;  /* 0x00007c0017027a24 */ /* 0x000fe200078e02ff */
[----:B------:R-:W-:Y:S01]  /*1b30*/  IADD3 R0, P0, R6, UR20, RZ ;  /* 0x0000001406007c10 */ /* 0x000fe2000ff1e0ff */
[C---:B------:R-:W-:Y:S02]  /*1b40*/  IMAD R5, R243.reuse, c[0x0][0x1f0], R5 ;  /* 0x00007c00f3057a24 */ /* 0x040fe400078e0205 */
[----:B------:R-:W-:Y:S02]  /*1b50*/  IMAD R2, R243, c[0x0][0x1f4], R2 ;  /* 0x00007d00f3027a24 */ /* 0x000fe400078e0202 */
[----:B------:R-:W-:-:S03]  /*1b60*/  IMAD R5, R9, c[0x0][0x1e8], R5 ;  /* 0x00007a0009057a24 */ /* 0x000fc600078e0205 */
[----:B------:R-:W-:Y:S02]  /*1b70*/  IADD3.X R6, R7, UR19, R2, P0, !PT ;  /* 0x0000001307067c10 */ /* 0x000fe400087fe402 */
[C---:B------:R-:W-:Y:S02]  /*1b80*/  LEA R2, P0, R0.reuse, c[0x0][0x1c8], 0x1 ;  /* 0x0000720000027a11 */ /* 0x040fe400078008ff */
[----:B------:R-:W-:Y:S02]  /*1b90*/  LEA R5, R5, c[0x0][0x1c8], 0x1 ;  /* 0x0000720005057a11 */ /* 0x000fe400078e08ff */
[----:B------:R-:W-:Y:S01]  /*1ba0*/  LEA.HI.X R0, R0, c[0x0][0x1cc], R6, 0x1, P0 ;  /* 0x0000730000007a11 */ /* 0x000fe200000f0c06 */
[----:B------:R-:W1:Y:S01]  /*1bb0*/  SHFL.IDX PT, R12, R2, RZ, 0x181f ;  /* 0x00181fff020c7589 */ /* 0x000e6200000e0000 */
[----:B------:R-:W-:-:S03]  /*1bc0*/  LEA.HI R6, R15, R22, RZ, 0x1 ;  /* 0x000000160f067211 */ /* 0x000fc600078f08ff */
[----:B------:R-:W2:Y:S01]  /*1bd0*/  SHFL.IDX PT, R11, R2, 0x1, 0x181f ;  /* 0x00381f00020b7f89 */ /* 0x000ea200000e0000 */
[----:B------:R-:W-:Y:S01]  /*1be0*/  LOP3.LUT R10, R6, 0xfffffffe, RZ, 0xc0, !PT ;  /* 0xfffffffe060a7812 */ /* 0x000fe200078ec0ff */
[----:B------:R-:W-:Y:S02]  /*1bf0*/  IMAD.WIDE.U32 R6, R16, c[0x0][0x208], RZ ;  /* 0x0000820010067a25 */ /* 0x000fe400078e00ff */
[----:B------:R-:W3:Y:S01]  /*1c00*/  SHFL.IDX PT, R13, R0, RZ, 0x181f ;  /* 0x00181fff000d7589 */ /* 0x000ee200000e0000 */
[----:B------:R-:W-:Y:S02]  /*1c10*/  IADD3 R22, R22, -R10, RZ ;  /* 0x8000000a16167210 */ /* 0x000fe40007ffe0ff */
[----:B------:R-:W-:Y:S01]  /*1c20*/  IADD3 R7, R7, R8, RZ ;  /* 0x0000000807077210 */ /* 0x000fe20007ffe0ff */
[----:B------:R-:W4:Y:S04]  /*1c30*/  SHFL.IDX PT, R21, R0, 0x1, 0x181f ;  /* 0x00381f0000157f89 */ /* 0x000f2800000e0000 */
[----:B------:R-:W5:Y:S01]  /*1c40*/  SHFL.IDX PT, R19, R2, 0x2, 0x181f ;  /* 0x00581f0002137f89 */ /* 0x000f6200000e0000 */
[----:B------:R-:W-:-:S03]  /*1c50*/  IMAD.WIDE.U32 R6, R243, c[0x0][0x218], R6 ;  /* 0x00008600f3067a25 */ /* 0x000fc600078e0006 */
[----:B------:R-:W5:Y:S04]  /*1c60*/  SHFL.IDX PT, R20, R0, 0x2, 0x181f ;  /* 0x00581f0000147f89 */ /* 0x000f6800000e0000 */
[----:B------:R-:W5:Y:S01]  /*1c70*/  SHFL.IDX PT, R15, R2, 0x3, 0x181f ;  /* 0x00781f00020f7f89 */ /* 0x000f6200000e0000 */
[----:B-1----:R-:W-:-:S03]  /*1c80*/  @P4 LEA R12, P1, R14, R12, 0x1 ;  /* 0x0000000c0e0c4211 */ /* 0x002fc600078208ff */
[----:B------:R-:W1:Y:S01]  /*1c90*/  SHFL.IDX PT, R16, R0, 0x3, 0x181f ;  /* 0x00781f0000107f89 */ /* 0x000e6200000e0000 */
[C---:B--2---:R-:W-:Y:S02]  /*1ca0*/  @P3 LEA R10, P0, R14.reuse, R11, 0x1 ;  /* 0x0000000b0e0a3211 */ /* 0x044fe400078008ff */
[C-C-:B---3--:R-:W-:Y:S02]  /*1cb0*/  @P4 LEA.HI.X R13, R14.reuse, R13, R241.reuse, 0x1, P1 ;  /* 0x0000000d0e0d4211 */ /* 0x148fe400008f0cf1 */
[----:B----4-:R-:W-:-:S03]  /*1cc0*/  @P3 LEA.HI.X R11, R14, R21, R241, 0x1, P0 ;  /* 0x000000150e0b3211 */ /* 0x010fc600000f0cf1 */
[----:B------:R2:W-:Y:S01]  /*1cd0*/  @P4 LDGSTS.E.BYPASS.LTC128B.128 [R197+0x3900], [R12.64], !P6 ;  /* 0x039000000cc54fae */ /* 0x0005e2000f101d4c */
[----:B------:R-:W-:Y:S02]  /*1ce0*/  ISETP.GE.AND P0, PT, R18, 0x31, PT ;  /* 0x000000311200780c */ /* 0x000fe40003f06270 */
[----:B-----5:R-:W-:Y:S01]  /*1cf0*/  @P2 LEA R8, P1, R14, R19, 0x1 ;  /* 0x000000130e082211 */ /* 0x020fe200078208ff */
[----:B------:R3:W-:Y:S01]  /*1d00*/  @P3 LDGSTS.E.BYPASS.LTC128B.128 [R197+0x4100], [R10.64], !P6 ;  /* 0x041000000ac53fae */ /* 0x0007e2000f101d4c */
[----:B------:R-:W-:Y:S02]  /*1d10*/  ISETP.GE.AND P4, PT, R18, 0x41, PT ;  /* 0x000000411200780c */ /* 0x000fe40003f86270 */
[----:B------:R-:W-:Y:S01]  /*1d20*/  @P2 LEA.HI.X R9, R14, R20, R241, 0x1, P1 ;  /* 0x000000140e092211 */ /* 0x000fe200008f0cf1 */
[----:B------:R-:W-:Y:S01]  /*1d30*/  SHFL.IDX PT, R19, R0, 0x5, 0x181f ;  /* 0x00b81f0000137f89 */ /* 0x000fe200000e0000 */
[----:B------:R-:W-:-:S03]  /*1d40*/  ISETP.GE.AND P3, PT, R18, 0x51, PT ;  /* 0x000000511200780c */ /* 0x000fc60003f66270 */
[----:B------:R4:W-:Y:S01]  /*1d50*/  @P2 LDGSTS.E.BYPASS.LTC128B.128 [R197+0x4900], [R8.64], !P6 ;  /* 0x0490000008c52fae */ /* 0x0009e2000f101d4c */
[----:B------:R-:W-:-:S03]  /*1d60*/  ISETP.GE.AND P2, PT, R18, 0x61, PT ;  /* 0x000000611200780c */ /* 0x000fc60003f46270 */
[----:B--2---:R-:W-:Y:S04]  /*1d70*/  SHFL.IDX PT, R12, R2, 0x5, 0x181f ;  /* 0x00b81f00020c7f89 */ /* 0x004fe800000e0000 */
[----:B---3--:R2:W3:Y:S04]  /*1d80*/  SHFL.IDX PT, R10, R2, 0x4, 0x181f ;  /* 0x00981f00020a7f89 */ /* 0x0084e800000e0000 */
[----:B------:R-:W5:Y:S01]  /*1d90*/  SHFL.IDX PT, R11, R0, 0x4, 0x181f ;  /* 0x00981f00000b7f89 */ /* 0x000f6200000e0000 */
[----:B----4-:R-:W-:-:S03]  /*1da0*/  @P0 LEA R8, P1, R14, R15, 0x1 ;  /* 0x0000000f0e080211 */ /* 0x010fc600078208ff */
[----:B------:R-:W4:Y:S01]  /*1db0*/  SHFL.IDX PT, R15, R5, 0x6, 0x181f ;  /* 0x00d81f00050f7f89 */ /* 0x000f2200000e0000 */
[----:B-1----:R-:W-:-:S03]  /*1dc0*/  @P0 LEA.HI.X R9, R14, R16, R241, 0x1, P1 ;  /* 0x000000100e090211 */ /* 0x002fc600008f0cf1 */
[----:B------:R1:W4:Y:S04]  /*1dd0*/  SHFL.IDX PT, R16, R0, 0x6, 0x181f ;  /* 0x00d81f0000107f89 */ /* 0x00032800000e0000 */
[----:B------:R4:W-:Y:S01]  /*1de0*/  @P0 LDGSTS.E.BYPASS.LTC128B.128 [R197+0x5100], [R8.64], !P6 ;  /* 0x0510000008c50fae */ /* 0x0009e2000f101d4c */
[----:B--2---:R-:W-:Y:S02]  /*1df0*/  SHF.L.U32 R2, R25, 0x6, RZ ;  /* 0x0000000619027819 */ /* 0x004fe400000006ff */
[----:B---3--:R-:W-:-:S04]  /*1e00*/  @P4 LEA R10, P1, R14, R10, 0x1 ;  /* 0x0000000a0e0a4211 */ /* 0x008fc800078208ff */
[----:B-----5:R-:W-:-:S05]  /*1e10*/  @P4 LEA.HI.X R11, R14, R11, R241, 0x1, P1 ;  /* 0x0000000b0e0b4211 */ /* 0x020fca00008f0cf1 */
[----:B------:R2:W-:Y:S01]  /*1e20*/  @P4 LDGSTS.E.BYPASS.LTC128B.128 [R197+0x5900], [R10.64], !P6 ;  /* 0x059000000ac54fae */ /* 0x0005e2000f101d4c */
[----:B-1----:R-:W-:Y:S01]  /*1e30*/  LOP3.LUT R0, R2, 0x1c0, RZ, 0xc0, !PT ;  /* 0x000001c002007812 */ /* 0x002fe200078ec0ff */
[----:B------:R-:W-:-:S04]  /*1e40*/  IMAD R2, R23, c[0x0][0x218], RZ ;  /* 0x0000860017027a24 */ /* 0x000fc800078e02ff */
[----:B------:R-:W-:Y:S01]  /*1e50*/  IMAD R5, R243, c[0x0][0x21c], R2 ;  /* 0x00008700f3057a24 */ /* 0x000fe200078e0202 */
[----:B------:R-:W-:Y:S02]  /*1e60*/  IADD3 R2, P0, R6, UR22, RZ ;  /* 0x0000001606027c10 */ /* 0x000fe4000ff1e0ff */
[----:B------:R-:W-:Y:S02]  /*1e70*/  SHF.L.U32 R6, R22, 0x3, RZ ;  /* 0x0000000316067819 */ /* 0x000fe400000006ff */
[----:B----4-:R-:W-:Y:S02]  /*1e80*/  @P3 LEA R8, P1, R14, R12, 0x1 ;  /* 0x0000000c0e083211 */ /* 0x010fe400078208ff */
[----:B------:R-:W-:Y:S02]  /*1e90*/  IADD3.X R13, R7, UR4, R5, P0, !PT ;  /* 0x00000004070d7c10 */ /* 0x000fe400087fe405 */
[----:B------:R-:W-:Y:S02]  /*1ea0*/  LOP3.LUT R12, R0, 0x8, R6, 0xf8, !PT ;  /* 0x00000008000c7812 */ /* 0x000fe400078ef806 */
[----:B------:R-:W-:-:S02]  /*1eb0*/  SHF.R.U32.HI R7, RZ, 0x3, R0 ;  /* 0x00000003ff077819 */ /* 0x000fc40000011600 */
[C-C-:B------:R-:W-:Y:S02]  /*1ec0*/  @P3 LEA.HI.X R9, R14.reuse, R19, R241.reuse, 0x1, P1 ;  /* 0x000000130e093211 */ /* 0x140fe400008f0cf1 */
[----:B------:R-:W-:Y:S02]  /*1ed0*/  @P2 LEA R6, P1, R14, R15, 0x1 ;  /* 0x0000000f0e062211 */ /* 0x000fe400078208ff */
[----:B------:R-:W-:Y:S01]  /*1ee0*/  LOP3.LUT R117, R12, R7, RZ, 0x3c, !PT ;  /* 0x000000070c757212 */ /* 0x000fe200078e3cff */
[----:B------:R1:W-:Y:S01]  /*1ef0*/  @P3 LDGSTS.E.BYPASS.LTC128B.128 [R197+0x6100], [R8.64], !P6 ;  /* 0x0610000008c53fae */ /* 0x0003e2000f101d4c */
[----:B------:R-:W-:Y:S02]  /*1f00*/  @P2 LEA.HI.X R7, R14, R16, R241, 0x1, P1 ;  /* 0x000000100e072211 */ /* 0x000fe400008f0cf1 */
[----:B------:R-:W-:Y:S02]  /*1f10*/  LEA R5, P0, R2, c[0x0][0x1f8], 0x1 ;  /* 0x00007e0002057a11 */ /* 0x000fe400078008ff */
[----:B------:R-:W-:Y:S01]  /*1f20*/  LEA R0, R22, R24, 0x9 ;  /* 0x0000001816007211 */ /* 0x000fe200078e48ff */
[----:B------:R3:W-:Y:S01]  /*1f30*/  @P2 LDGSTS.E.BYPASS.LTC128B.128 [R197+0x6900], [R6.64], !P6 ;  /* 0x0690000006c52fae */ /* 0x0007e2000f101d4c */
[----:B------:R-:W-:-:S02]  /*1f40*/  LEA.HI.X R2, R2, c[0x0][0x1fc], R13, 0x1, P0 ;  /* 0x00007f0002027a11 */ /* 0x000fc400000f0c0d */
[----:B------:R-:W-:Y:S01]  /*1f50*/  LOP3.LUT P0, RZ, R17, 0x2, RZ, 0xc0, !PT ;  /* 0x0000000211ff7812 */ /* 0x000fe2000780c0ff */
[----:B------:R-:W0:Y:S01]  /*1f60*/  LDGDEPBAR ;  /* 0x00000000000079af */ /* 0x000e220000000000 */
[----:B------:R-:W-:Y:S02]  /*1f70*/  SHF.L.U32 R119, R0, 0x1, RZ ;  /* 0x0000000100777819 */ /* 0x000fe400000006ff */
[C---:B------:R-:W-:Y:S01]  /*1f80*/  SHF.L.U64.HI R241, R14.reuse, 0x1, R241 ;  /* 0x000000010ef17819 */ /* 0x040fe200000102f1 */
[----:B--2---:R-:W2:Y:S01]  /*1f90*/  SHFL.IDX PT, R10, R5, RZ, 0x181f ;  /* 0x00181fff050a7589 */ /* 0x004ea200000e0000 */
[C---:B------:R-:W-:Y:S02]  /*1fa0*/  IADD3 R0, R119.reuse, 0x3900, RZ ;  /* 0x0000390077007810 */ /* 0x040fe40007ffe0ff */
[----:B------:R-:W-:Y:S01]  /*1fb0*/  IADD3 R234, R119, 0x3920, RZ ;  /* 0x0000392077ea7810 */ /* 0x000fe20007ffe0ff */
[----:B------:R-:W-:Y:S01]  /*1fc0*/  SHFL.IDX PT, R11, R2, RZ, 0x181f ;  /* 0x00181fff020b7589 */ /* 0x000fe200000e0000 */
[----:B------:R-:W-:-:S03]  /*1fd0*/  ISETP.GE.AND P3, PT, R14, c[0x0][0x1d4], PT ;  /* 0x000075000e007a0c */ /* 0x000fc60003f66270 */
[----:B------:R-:W-:Y:S01]  /*1fe0*/  @P0 IADD3 R234, R0, -0x20, RZ ;  /* 0xffffffe000ea0810 */ /* 0x000fe20007ffe0ff */
[----:B------:R-:W-:Y:S01]  /*1ff0*/  SHFL.IDX PT, R13, R2, 0x1, 0x181f ;  /* 0x00381f00020d7f89 */ /* 0x000fe200000e0000 */
[C---:B------:R-:W-:Y:S02]  /*2000*/  ISETP.LT.OR P0, PT, R18.reuse, 0x1, P3 ;  /* 0x000000011200780c */ /* 0x040fe40001f01670 */
[----:B------:R-:W-:Y:S01]  /*2010*/  ISETP.LT.OR P2, PT, R18, 0x11, P3 ;  /* 0x000000111200780c */ /* 0x000fe20001f41670 */
[----:B-1----:R-:W1:Y:S01]  /*2020*/  SHFL.IDX PT, R9, R5, 0x1, 0x181f ;  /* 0x00381f0005097f89 */ /* 0x002e6200000e0000 */
[C---:B------:R-:W-:Y:S02]  /*2030*/  IADD3 R240, R234.reuse, 0x800, RZ ;  /* 0x00000800eaf07810 */ /* 0x040fe40007ffe0ff */
[C---:B------:R-:W-:Y:S01]  /*2040*/  IADD3 R239, R234.reuse, 0x1000, RZ ;  /* 0x00001000eaef7810 */ /* 0x040fe20007ffe0ff */
[----:B------:R-:W4:Y:S01]  /*2050*/  SHFL.IDX PT, R8, R5, 0x2, 0x181f ;  /* 0x00581f0005087f89 */ /* 0x000f2200000e0000 */
[----:B------:R-:W-:Y:S01]  /*2060*/  IADD3 R238, R234, 0x1800, RZ ;  /* 0x00001800eaee7810 */ /* 0x000fe20007ffe0ff */
[----:B------:R-:W-:-:S04]  /*2070*/  DEPBAR.LE SB0, 0x1 ;  /* 0x000080400000791a */ /* 0x000fc80000000000 */
[----:B------:R-:W-:-:S04]  /*2080*/  DEPBAR.LE SB0, 0x0 ;  /* 0x000080000000791a */ /* 0x000fc80000000000 */
[----:B------:R-:W-:Y:S01]  /*2090*/  BAR.SYNC.DEFER_BLOCKING 0x0 ;  /* 0x0000000000007b1d */ /* 0x000fe20000010000 */
[----:B---3--:R-:W-:Y:S02]  /*20a0*/  SHF.L.U32 R7, R26, 0x6, RZ ;  /* 0x000000061a077819 */ /* 0x008fe400000006ff */
[----:B------:R-:W-:Y:S02]  /*20b0*/  SHF.L.U32 R6, R195, 0x5, RZ ;  /* 0x00000005c3067819 */ /* 0x000fe400000006ff */
[----:B------:R-:W-:Y:S01]  /*20c0*/  LOP3.LUT R116, R7, 0xfffffe00, RZ, 0xc0, !PT ;  /* 0xfffffe0007747812 */ /* 0x000fe200078ec0ff */
[----:B------:R-:W3:Y:S01]  /*20d0*/  SHFL.IDX PT, R16, R5, 0x3, 0x181f ;  /* 0x00781f0005107f89 */ /* 0x000ee200000e0000 */
[----:B------:R-:W-:Y:S02]  /*20e0*/  LOP3.LUT R0, R6, 0x7ffffc00, RZ, 0xc0, !PT ;  /* 0x7ffffc0006007812 */ /* 0x000fe400078ec0ff */
[----:B--2---:R-:W-:Y:S01]  /*20f0*/  IADD3 R14, P1, R10, R242, RZ ;  /* 0x000000f20a0e7210 */ /* 0x004fe20007f3e0ff */
[----:B------:R-:W2:Y:S01]  /*2100*/  SHFL.IDX PT, R20, R2, 0x2, 0x181f ;  /* 0x00581f0002147f89 */ /* 0x000ea200000e0000 */
[----:B------:R-:W-:-:S02]  /*2110*/  IADD3 R0, R117, R116, R0 ;  /* 0x0000007475007210 */ /* 0x000fc40007ffe000 */
[-C--:B-1----:R-:W-:Y:S01]  /*2120*/  IADD3 R12, P4, R9, R242.reuse, RZ ;  /* 0x000000f2090c7210 */ /* 0x082fe20007f9e0ff */
[----:B------:R-:W1:Y:S01]  /*2130*/  SHFL.IDX PT, R19, R5, 0x4, 0x181f ;  /* 0x00981f0005137f89 */ /* 0x000e6200000e0000 */
[----:B------:R-:W-:Y:S02]  /*2140*/  SHF.L.U32 R230, R0, 0x1, RZ ;  /* 0x0000000100e67819 */ /* 0x000fe400000006ff */
[-C--:B------:R-:W-:Y:S01]  /*2150*/  IADD3.X R15, R11, R241.reuse, RZ, P1, !PT ;  /* 0x000000f10b0f7210 */ /* 0x080fe20000ffe4ff */
[----:B------:R-:W5:Y:S01]  /*2160*/  SHFL.IDX PT, R22, R2, 0x3, 0x181f ;  /* 0x00781f0002167f89 */ /* 0x000f6200000e0000 */
[----:B----4-:R-:W-:Y:S02]  /*2170*/  IADD3 R8, P1, R8, R242, RZ ;  /* 0x000000f208087210 */ /* 0x010fe40007f3e0ff */
[----:B------:R-:W-:Y:S01]  /*2180*/  IADD3.X R13, R13, R241, RZ, P4, !PT ;  /* 0x000000f10d0d7210 */ /* 0x000fe200027fe4ff */
[----:B------:R-:W4:Y:S01]  /*2190*/  SHFL.IDX PT, R21, R2, 0x4, 0x181f ;  /* 0x00981f0002157f89 */ /* 0x000f2200000e0000 */
[----:B------:R-:W-:-:S02]  /*21a0*/  LEA R233, R3, R230, 0x1 ;  /* 0x000000e603e97211 */ /* 0x000fc400078e08ff */
[----:B------:R-:W-:Y:S01]  /*21b0*/  LEA R231, R4, R230, 0x1 ;  /* 0x000000e604e77211 */ /* 0x000fe200078e08ff */
[----:B------:R-:W-:Y:S01]  /*21c0*/  LDSM.16.M88.4 R36, [R230+0x7100] ;  /* 0x00710000e624783b */ /* 0x000fe20000000200 */
[----:B------:R-:W-:Y:S02]  /*21d0*/  IADD3 R237, R234, 0x2000, RZ ;  /* 0x00002000eaed7810 */ /* 0x000fe40007ffe0ff */
[----:B------:R-:W-:Y:S01]  /*21e0*/  LEA R232, R3, R231, 0x1 ;  /* 0x000000e703e87211 */ /* 0x000fe200078e08ff */
[----:B------:R-:W4:Y:S01]  /*21f0*/  LDSM.16.M88.4 R48, [R119+0x3900] ;  /* 0x003900007730783b */ /* 0x000f220000000200 */
[----:B---3--:R-:W-:Y:S02]  /*2200*/  IADD3 R6, P4, R16, R242, RZ ;  /* 0x000000f210067210 */ /* 0x008fe40007f9e0ff */
[----:B------:R-:W-:Y:S01]  /*2210*/  IADD3 R236, R234, 0x2800, RZ ;  /* 0x00002800eaec7810 */ /* 0x000fe20007ffe0ff */
[----:B------:R-:W-:Y:S01]  /*2220*/  SHFL.IDX PT, R0, R5, 0x5, 0x181f ;  /* 0x00b81f0005007f89 */ /* 0x000fe200000e0000 */
[----:B--2---:R-:W-:-:S02]  /*2230*/  IADD3.X R9, R20, R241, RZ, P1, !PT ;  /* 0x000000f114097210 */ /* 0x004fc40000ffe4ff */
[----:B------:R-:W-:Y:S01]  /*2240*/  IADD3 R235, R234, 0x3000, RZ ;  /* 0x00003000eaeb7810 */ /* 0x000fe20007ffe0ff */
[----:B------:R-:W-:Y:S01]  /*2250*/  SHFL.IDX PT, R5, R5, 0x6, 0x181f ;  /* 0x00d81f0005057f89 */ /* 0x000fe200000e0000 */
[----:B-1----:R-:W-:-:S03]  /*2260*/  IADD3 R10, P1, R19, R242, RZ ;  /* 0x000000f2130a7210 */ /* 0x002fc60007f3e0ff */
[----:B------:R-:W1:Y:S01]  /*2270*/  LDSM.16.M88.4 R32, [R230+0x9100] ;  /* 0x00910000e620783b */ /* 0x000e620000000200 */
[-C--:B-----5:R-:W-:Y:S02]  /*2280*/  IADD3.X R7, R22, R241.reuse, RZ, P4, !PT ;  /* 0x000000f116077210 */ /* 0x0a0fe400027fe4ff */
[C---:B------:R-:W-:Y:S01]  /*2290*/  ISETP.LT.OR P4, PT, R18.reuse, 0x21, P3 ;  /* 0x000000211200780c */ /* 0x040fe20001f81670 */
[----:B------:R-:W-:Y:S01]  /*22a0*/  SHFL.IDX PT, R16, R2, 0x5, 0x181f ;  /* 0x00b81f0002107f89 */ /* 0x000fe200000e0000 */
[----:B----4-:R-:W-:Y:S02]  /*22b0*/  IADD3.X R11, R21, R241, RZ, P1, !PT ;  /* 0x000000f1150b7210 */ /* 0x010fe40000ffe4ff */
[C---:B------:R-:W-:Y:S01]  /*22c0*/  ISETP.LT.OR P1, PT, R18.reuse, 0x31, P3 ;  /* 0x000000311200780c */ /* 0x040fe20001f21670 */
[----:B------:R-:W-:Y:S04]  /*22d0*/  SHFL.IDX PT, R2, R2, 0x6, 0x181f ;  /* 0x00d81f0002027f89 */ /* 0x000fe800000e0000 */
[----:B------:R-:W-:Y:S04]  /*22e0*/  LDSM.16.M88.4 R80, [R119+0x4100] ;  /* 0x004100007750783b */ /* 0x000fe80000000200 */
[----:B------:R-:W-:Y:S04]  /*22f0*/  LDSM.16.M88.4 R88, [R119+0x4900] ;  /* 0x004900007758783b */ /* 0x000fe80000000200 */
[----:B------:R-:W-:Y:S04]  /*2300*/  LDSM.16.M88.4 R96, [R119+0x5100] ;  /* 0x005100007760783b */ /* 0x000fe80000000200 */
[----:B------:R-:W-:Y:S04]  /*2310*/  LDSM.16.M88.4 R104, [R119+0x5900] ;  /* 0x005900007768783b */ /* 0x000fe80000000200 */
[----:B------:R-:W-:Y:S01]  /*2320*/  LDSM.16.M88.4 R112, [R119+0x6100] ;  /* 0x006100007770783b */ /* 0x000fe20000000200 */
[----:B------:R-:W-:Y:S03]  /*2330*/  HMMA.16816.F32 R68, R36, R50, RZ ;  /* 0x000000322444723c */ /* 0x000fe600000018ff */
[----:B------:R-:W-:Y:S04]  /*2340*/  LDSM.16.M88.4 R124, [R119+0x6900] ;  /* 0x00690000777c783b */ /* 0x000fe80000000200 */
[----:B------:R-:W-:Y:S04]  /*2350*/  LDSM.16.M88.4 R28, [R233+0x7100] ;  /* 0x00710000e91c783b */ /* 0x000fe80000000200 */
[----:B------:R-:W-:Y:S01]  /*2360*/  LDSM.16.M88.4 R24, [R233+0x9100] ;  /* 0x00910000e918783b */ /* 0x000fe20000000200 */
[----:B-1----:R-:W-:Y:S03]  /*2370*/  HMMA.16816.F32 R56, R32, R48, RZ ;  /* 0x000000302038723c */ /* 0x002fe600000018ff */
[----:B------:R-:W1:Y:S04]  /*2380*/  LDSM.16.M88.4 R52, [R234] ;  /* 0x00000000ea34783b */ /* 0x000e680000000200 */
[----:B------:R-:W-:Y:S04]  /*2390*/  LDSM.16.M88.4 R84, [R234+0x800] ;  /* 0x00080000ea54783b */ /* 0x000fe80000000200 */
[----:B------:R-:W-:Y:S04]  /*23a0*/  LDSM.16.M88.4 R92, [R234+0x1000] ;  /* 0x00100000ea5c783b */ /* 0x000fe80000000200 */
[----:B------:R-:W-:Y:S04]  /*23b0*/  LDSM.16.M88.4 R100, [R234+0x1800] ;  /* 0x00180000ea64783b */ /* 0x000fe80000000200 */
[----:B------:R-:W-:Y:S04]  /*23c0*/  LDSM.16.M88.4 R108, [R234+0x2000] ;  /* 0x00200000ea6c783b */ /* 0x000fe80000000200 */
[----:B------:R-:W-:Y:S04]  /*23d0*/  LDSM.16.M88.4 R120, [R234+0x2800] ;  /* 0x00280000ea78783b */ /* 0x000fe80000000200 */
[----:B------:R-:W-:Y:S04]  /*23e0*/  LDSM.16.M88.4 R128, [R234+0x3000] ;  /* 0x00300000ea80783b */ /* 0x000fe80000000200 */
[----:B------:R-:W-:Y:S01]  /*23f0*/  @!PT LDS RZ, [RZ] ;  /* 0x00000000fffff984 */ /* 0x000fe20000000800 */
[----:B------:R-:W-:Y:S01]  /*2400*/  @!PT LDS RZ, [RZ] ;  /* 0x00000000fffff984 */ /* 0x000fe20000000800 */
[----:B------:R-:W-:Y:S01]  /*2410*/  @!PT LDS RZ, [RZ] ;  /* 0x00000000fffff984 */ /* 0x000fe20000000800 */
[----:B------:R2:W-:Y:S01]  /*2420*/  LDGSTS.E.BYPASS.LTC128B.128 [R197+0x100], [R14.64], !P0 ;  /* 0x001000000ec57fae */ /* 0x0005e2000c101d4c */
[----:B------:R-:W-:-:S03]  /*2430*/  ISETP.LT.OR P0, PT, R18, 0x41, P3 ;  /* 0x000000411200780c */ /* 0x000fc60001f01670 */
[----:B------:R2:W-:Y:S01]  /*2440*/  LDGSTS.E.BYPASS.LTC128B.128 [R197+0x900], [R12.64], !P2 ;  /* 0x009000000cc57fae */ /* 0x0005e2000d101d4c */
[----:B------:R-:W-:-:S03]  /*2450*/  LOP3.LUT P2, RZ, R17, 0x4, RZ, 0xc0, !PT ;  /* 0x0000000411ff7812 */ /* 0x000fc6000784c0ff */
[----:B------:R3:W-:Y:S01]  /*2460*/  LDGSTS.E.BYPASS.LTC128B.128 [R197+0x1100], [R8.64], !P4 ;  /* 0x0110000008c57fae */ /* 0x0007e2000e101d4c */
[C---:B------:R-:W-:Y:S02]  /*2470*/  ISETP.LT.OR P4, PT, R18.reuse, 0x51, P3 ;  /* 0x000000511200780c */ /* 0x040fe40001f81670 */
[----:B------:R-:W-:Y:S01]  /*2480*/  ISETP.LT.OR P3, PT, R18, 0x61, P3 ;  /* 0x000000611200780c */ /* 0x000fe20001f61670 */
[----:B------:R4:W-:Y:S01]  /*2490*/  LDGSTS.E.BYPASS.LTC128B.128 [R197+0x1900], [R6.64], !P1 ;  /* 0x0190000006c57fae */ /* 0x0009e2000c901d4c */
[----:B-1----:R-:W-:Y:S03]  /*24a0*/  HMMA.16816.F32 R56, R24, R52, R56 ;  /* 0x000000341838723c */ /* 0x002fe60000001838 */
[----:B------:R1:W-:Y:S05]  /*24b0*/  LDGSTS.E.BYPASS.LTC128B.128 [R197+0x2100], [R10.64], !P0 ;  /* 0x021000000ac57fae */ /* 0x0003ea000c101d4c */
[----:B--2---:R-:W-:Y:S01]  /*24c0*/  HMMA.16816.F32 R12, R36, R48, RZ ;  /* 0x00000030240c723c */ /* 0x004fe200000018ff */
[----:B---3--:R-:W-:-:S02]  /*24d0*/  IADD3 R8, P1, R0, R242, RZ ;  /* 0x000000f200087210 */ /* 0x008fc40007f3e0ff */
[----:B----4-:R-:W-:Y:S02]  /*24e0*/  MOV R7, 0x40 ;  /* 0x0000004000077802 */ /* 0x010fe40000000f00 */
[----:B------:R-:W-:Y:S02]  /*24f0*/  IADD3 R6, P0, R5, R242, RZ ;  /* 0x000000f205067210 */ /* 0x000fe40007f1e0ff */
[----:B------:R-:W-:Y:S02]  /*2500*/  SEL R0, R7, 0xffffffc0, !P2 ;  /* 0xffffffc007007807 */ /* 0x000fe40005000000 */
[-C--:B------:R-:W-:Y:S02]  /*2510*/  IADD3.X R9, R16, R241.reuse, RZ, P1, !PT ;  /* 0x000000f110097210 */ /* 0x080fe40000ffe4ff */
[----:B------:R-:W-:Y:S02]  /*2520*/  IADD3.X R7, R2, R241, RZ, P0, !PT ;  /* 0x000000f102077210 */ /* 0x000fe400007fe4ff */
[----:B------:R-:W-:Y:S01]  /*2530*/  IADD3 R229, R119, R0, RZ ;  /* 0x0000000077e57210 */ /* 0x000fe20007ffe0ff */
[----:B------:R1:W-:Y:S01]  /*2540*/  LDGSTS.E.BYPASS.LTC128B.128 [R197+0x2900], [R8.64], !P4 ;  /* 0x0290000008c57fae */ /* 0x0003e2000e101d4c */
[----:B------:R-:W-:-:S02]  /*2550*/  IADD3 R228, R0, R234, RZ ;  /* 0x000000ea00e47210 */ /* 0x000fc40007ffe0ff */
[----:B------:R-:W-:Y:S01]  /*2560*/  IADD3 R2, R197, 0x100, RZ ;  /* 0x00000100c5027810 */ /* 0x000fe20007ffe0ff */
[----:B------:R2:W-:Y:S06]  /*2570*/  LDGSTS.E.BYPASS.LTC128B.128 [R197+0x3100], [R6.64], !P3 ;  /* 0x0310000006c57fae */ /* 0x0005ec000d901d4c */
[----:B------:R-:W-:Y:S01]  /*2580*/  HMMA.16816.F32 R60, R28, R52, R12 ;  /* 0x000000341c3c723c */ /* 0x000fe2000000180c */
[----:B------:R-:W-:Y:S01]  /*2590*/  PLOP3.LUT P0, PT, PT, PT, UP0, 0x80, 0x0 ;  /* 0x000000000000781c */ /* 0x000fe20003f0f008 */
[----:B------:R-:W-:Y:S01]  /*25a0*/  LDSM.16.M88.4 R40, [R229+0x3900] ;  /* 0x00390000e528783b */ /* 0x000fe20000000200 */
[----:B------:R-:W-:-:S03]  /*25b0*/  ISETP.GT.AND P4, PT, R198, 0x6f, PT ;  /* 0x0000006fc600780c */ /* 0x000fc60003f84270 */
[----:B------:R-:W3:Y:S04]  /*25c0*/  LDSM.16.M88.4 R20, [R231+0x7100] ;  /* 0x00710000e714783b */ /* 0x000ee80000000200 */
[----:B------:R-:W4:Y:S04]  /*25d0*/  LDSM.16.M88.4 R16, [R231+0x9100] ;  /* 0x00910000e710783b */ /* 0x000f280000000200 */
[----:B------:R-:W-:Y:S04]  /*25e0*/  LDSM.16.M88.4 R44, [R228] ;  /* 0x00000000e42c783b */ /* 0x000fe80000000200 */
[----:B------:R-:W5:Y:S04]  /*25f0*/  LDSM.16.M88.4 R12, [R232+0x7100] ;  /* 0x00710000e80c783b */ /* 0x000f680000000200 */
[----:B-1----:R-:W1:Y:S04]  /*2600*/  LDSM.16.M88.4 R8, [R232+0x9100] ;  /* 0x00910000e808783b */ /* 0x002e680000000200 */
[----:B------:R-:W0:Y:S04]  /*2610*/  LDGDEPBAR ;  /* 0x00000000000079af */ /* 0x000e280000000000 */
[----:B------:R-:W-:Y:S01]  /*2620*/  STL [R1+0x8], R2 ;  /* 0x0000080201007387 */ /* 0x000fe20000100800 */
[----:B---3--:R-:W-:Y:S08]  /*2630*/  HMMA.16816.F32 R64, R20, R40, R60 ;  /* 0x000000281440723c */ /* 0x008ff0000000183c */
[----:B------:R-:W-:Y:S08]  /*2640*/  HMMA.16816.F32 R60, R32, R50, RZ ;  /* 0x00000032203c723c */ /* 0x000ff000000018ff */
[----:B----4-:R-:W-:Y:S08]  /*2650*/  HMMA.16816.F32 R48, R16, R40, R56 ;  /* 0x000000281030723c */ /* 0x010ff00000001838 */
[----:B------:R-:W-:Y:S08]  /*2660*/  HMMA.16816.F32 R56, R28, R54, R68 ;  /* 0x000000361c38723c */ /* 0x000ff00000001844 */
[----:B-----5:R-:W-:Y:S08]  /*2670*/  HMMA.16816.F32 R68, R12, R44, R64 ;  /* 0x0000002c0c44723c */ /* 0x020ff00000001840 */
[----:B------:R-:W-:Y:S08]  /*2680*/  HMMA.16816.F32 R64, R24, R54, R60 ;  /* 0x000000361840723c */ /* 0x000ff0000000183c */
[----:B------:R-:W-:Y:S08]  /*2690*/  HMMA.16816.F32 R60, R36, R80, RZ ;  /* 0x00000050243c723c */ /* 0x000ff000000018ff */
[----:B-1----:R-:W-:Y:S01]  /*26a0*/  HMMA.16816.F32 R76, R8, R44, R48 ;  /* 0x0000002c084c723c */ /* 0x002fe20000001830 */
[----:B------:R-:W1:Y:S01]  /*26b0*/  LDSM.16.M88.4 R48, [R229+0x4100] ;  /* 0x00410000e530783b */ /* 0x000e620000000200 */
[----:B------:R-:W-:-:S04]  /*26c0*/  FMUL.FTZ R0, R68, c[0x0][0x320] ;  /* 0x0000c80044007a20 */ /* 0x000fc80000410000 */
[----:B------:R3:W4:Y:S02]  /*26d0*/  MUFU.TANH R194, R0 ;  /* 0x0000000000c27308 */ /* 0x0007240000002400 */
[----:B------:R-:W-:Y:S08]  /*26e0*/  HMMA.16816.F32 R52, R20, R42, R56 ;  /* 0x0000002a1434723c */ /* 0x000ff00000001838 */
[----:B------:R-:W-:Y:S01]  /*26f0*/  HMMA.16816.F32 R56, R32, R80, RZ ;  /* 0x000000502038723c */ /* 0x000fe200000018ff */
[----:B---3--:R-:W-:-:S07]  /*2700*/  FMUL.FTZ R0, R69, c[0x0][0x320] ;  /* 0x0000c80045007a20 */ /* 0x008fce0000410000 */
[----:B------:R-:W-:Y:S01]  /*2710*/  HMMA.16816.F32 R60, R28, R84, R60 ;  /* 0x000000541c3c723c */ /* 0x000fe2000000183c */
[----:B------:R3:W1:Y:S07]  /*2720*/  MUFU.TANH R193, R0 ;  /* 0x0000000000c17308 */ /* 0x00066e0000002400 */
[----:B------:R-:W-:Y:S01]  /*2730*/  HMMA.16816.F32 R64, R16, R42, R64 ;  /* 0x0000002a1040723c */ /* 0x000fe20000001840 */
[----:B------:R-:W5:Y:S01]  /*2740*/  LDSM.16.M88.4 R40, [R228+0x800] ;  /* 0x00080000e428783b */ /* 0x000f620000000200 */
[----:B---3--:R-:W-:-:S04]  /*2750*/  FMUL.FTZ R0, R70, c[0x0][0x320] ;  /* 0x0000c80046007a20 */ /* 0x008fc80000410000 */
[----:B------:R3:W2:Y:S10]  /*2760*/  MUFU.TANH R192, R0 ;  /* 0x0000000000c07308 */ /* 0x0006b40000002400 */
[----:B-1----:R-:W-:Y:S08]  /*2770*/  HMMA.16816.F32 R60, R20, R48, R60 ;  /* 0x00000030143c723c */ /* 0x002ff0000000183c */
[----:B------:R-:W-:Y:S01]  /*2780*/  HMMA.16816.F32 R72, R8, R46, R64 ;  /* 0x0000002e0848723c */ /* 0x000fe20000001840 */
[----:B---3--:R-:W-:-:S07]  /*2790*/  FMUL.FTZ R0, R71, c[0x0][0x320] ;  /* 0x0000c80047007a20 */ /* 0x008fce0000410000 */
[----:B------:R-:W-:Y:S01]  /*27a0*/  HMMA.16816.F32 R68, R12, R46, R52 ;  /* 0x0000002e0c44723c */ /* 0x000fe20000001834 */
[----:B------:R1:W3:Y:S07]  /*27b0*/  MUFU.TANH R191, R0 ;  /* 0x0000000000bf7308 */ /* 0x0002ee0000002400 */
[----:B------:R-:W-:Y:S08]  /*27c0*/  HMMA.16816.F32 R52, R24, R84, R56 ;  /* 0x000000541834723c */ /* 0x000ff00000001838 */
[----:B------:R-:W-:Y:S01]  /*27d0*/  HMMA.16816.F32 R56, R36, R82, RZ ;  /* 0x000000522438723c */ /* 0x000fe200000018ff */
[----:B-1----:R-:W-:-:S04]  /*27e0*/  FMUL.FTZ R0, R76, c[0x0][0x320] ;  /* 0x0000c8004c007a20 */ /* 0x002fc80000410000 */
[----:B------:R1:W1:Y:S03]  /*27f0*/  MUFU.TANH R190, R0 ;  /* 0x0000000000be7308 */ /* 0x0002660000002400 */
[----:B------:R-:W-:Y:S08]  /*2800*/  HMMA.16816.F32 R64, R32, R82, RZ ;  /* 0x000000522040723c */ /* 0x000ff000000018ff */
[----:B------:R-:W-:Y:S01]  /*2810*/  HMMA.16816.F32 R44, R16, R48, R52 ;  /* 0x00000030102c723c */ /* 0x000fe20000001834 */
[----:B-1----:R-:W-:-:S07]  /*2820*/  FMUL.FTZ R0, R77, c[0x0][0x320] ;  /* 0x0000c8004d007a20 */ /* 0x002fce0000410000 */
[-C--:B------:R-:W-:Y:S01]  /*2830*/  HMMA.16816.F32 R52, R28, R86.reuse, R56 ;  /* 0x000000561c34723c */ /* 0x080fe20000001838 */
[----:B------:R1:W1:Y:S07]  /*2840*/  MUFU.TANH R189, R0 ;  /* 0x0000000000bd7308 */ /* 0x00026e0000002400 */
[----:B------:R-:W-:Y:S08]  /*2850*/  HMMA.16816.F32 R64, R24, R86, R64 ;  /* 0x000000561840723c */ /* 0x000ff00000001840 */
[----:B------:R-:W-:Y:S01]  /*2860*/  HMMA.16816.F32 R56, R32, R88, RZ ;  /* 0x000000582038723c */ /* 0x000fe200000018ff */
[----:B-1----:R-:W-:-:S04]  /*2870*/  FMUL.FTZ R0, R78, c[0x0][0x320] ;  /* 0x0000c8004e007a20 */ /* 0x002fc80000410000 */
[----:B------:R1:W1:Y:S03]  /*2880*/  MUFU.TANH R185, R0 ;  /* 0x0000000000b97308 */ /* 0x0002660000002400 */
[-C--:B------:R-:W-:Y:S08]  /*2890*/  HMMA.16816.F32 R52, R20, R50.reuse, R52 ;  /* 0x000000321434723c */ /* 0x080ff00000001834 */
        /* <DEDUP_REMOVED lines=239> */
[----:B------:R-:W-:Y:S07]  /*3790*/  HMMA.16816.F32 R36, R24, R130, R52 ;  /* 0x000000821824723c */ /* 0x000fee0000001834 */
        /* <DEDUP_REMOVED lines=10> */
[----:B------:R-:W-:Y:S01]  /*3840*/  HMMA.16816.F32 R56, R32, R124, RZ ;  /* 0x0000007c2038723c */ /* 0x000fe200000018ff */
[----:B-----5:R-:W-:-:S06]  /*3850*/  FMUL.FTZ R0, R72, c[0x0][0x320] ;  /* 0x0000c80048007a20 */ /* 0x020fcc0000410000 */
[----:B------:R5:W1:Y:S11]  /*3860*/  MUFU.TANH R86, R0 ;  /* 0x0000000000567308 */ /* 0x000a760000002400 */
[----:B------:R-:W-:Y:S06]  /*3870*/  @!UPT UIADD3 URZ, URZ, URZ, URZ ;  /* 0x0000003f3f3ff290 */ /* 0x000fec000fffe03f */
        /* <DEDUP_REMOVED lines=29> */
[----:B------:R-:W2:Y:S01]  /*3a50*/  MUFU.TANH R62, R68 ;  /* 0x00000044003e7308 */ /* 0x000ea20000002400 */
[----:B-----5:R-:W-:-:S07]  /*3a60*/  FMUL.FTZ R0, R67, c[0x0][0x320] ;  /* 0x0000c80043007a20 */ /* 0x020fce0000410000 */
[----:B------:R-:W2:Y:S01]  /*3a70*/  MUFU.TANH R61, R69 ;  /* 0x00000045003d7308 */ /* 0x000ea20000002400 */
[-C--:B-1----:R-:W-:Y:S07]  /*3a80*/  HMMA.16816.F32 R40, R12, R48.reuse, R40 ;  /* 0x000000300c28723c */ /* 0x082fee0000001828 */
[----:B------:R-:W1:Y:S01]  /*3a90*/  MUFU.TANH R60, R70 ;  /* 0x00000046003c7308 */ /* 0x000e620000002400 */
[----:B------:R-:W-:Y:S07]  /*3aa0*/  HMMA.16816.F32 R24, R8, R48, R32 ;  /* 0x000000300818723c */ /* 0x000fee0000001820 */
[----:B------:R-:W1:Y:S01]  /*3ab0*/  MUFU.TANH R71, R71 ;  /* 0x0000004700477308 */ /* 0x000e620000002400 */
[-C--:B------:R-:W-:Y:S07]  /*3ac0*/  HMMA.16816.F32 R12, R12, R50.reuse, R20 ;  /* 0x000000320c0c723c */ /* 0x080fee0000001814 */
[----:B------:R5:W1:Y:S01]  /*3ad0*/  MUFU.TANH R30, R0 ;  /* 0x00000000001e7308 */ /* 0x000a620000002400 */
[----:B------:R-:W-:Y:S01]  /*3ae0*/  HMMA.16816.F32 R8, R8, R50, R16 ;  /* 0x000000320808723c */ /* 0x000fe20000001810 */
[----:B------:R-:W-:-:S02]  /*3af0*/  FMUL.FTZ R40, R40, c[0x0][0x320] ;  /* 0x0000c80028287a20 */ /* 0x000fc40000410000 */
[----:B------:R-:W-:Y:S02]  /*3b00*/  FMUL.FTZ R41, R41, c[0x0][0x320] ;  /* 0x0000c80029297a20 */ /* 0x000fe40000410000 */
[----:B------:R-:W-:Y:S02]  /*3b10*/  FMUL.FTZ R42, R42, c[0x0][0x320] ;  /* 0x0000c8002a2a7a20 */ /* 0x000fe40000410000 */
[----:B------:R-:W-:Y:S01]  /*3b20*/  FMUL.FTZ R43, R43, c[0x0][0x320] ;  /* 0x0000c8002b2b7a20 */ /* 0x000fe20000410000 */
[----:B------:R-:W1:Y:S01]  /*3b30*/  MUFU.TANH R40, R40 ;  /* 0x0000002800287308 */ /* 0x000e620000002400 */
[----:B------:R-:W-:Y:S02]  /*3b40*/  FMUL.FTZ R24, R24, c[0x0][0x320] ;  /* 0x0000c80018187a20 */ /* 0x000fe40000410000 */
[----:B------:R-:W-:Y:S02]  /*3b50*/  FMUL.FTZ R25, R25, c[0x0][0x320] ;  /* 0x0000c80019197a20 */ /* 0x000fe40000410000 */
[----:B------:R-:W-:Y:S01]  /*3b60*/  FMUL.FTZ R26, R26, c[0x0][0x320] ;  /* 0x0000c8001a1a7a20 */ /* 0x000fe20000410000 */
[----:B-----5:R-:W-:Y:S01]  /*3b70*/  LOP3.LUT R0, R117, R116, RZ, 0xfc, !PT ;  /* 0x0000007475007212 */ /* 0x020fe200078efcff */
[----:B------:R-:W-:Y:S01]  /*3b80*/  FMUL.FTZ R27, R27, c[0x0][0x320] ;  /* 0x0000c8001b1b7a20 */ /* 0x000fe20000410000 */
[----:B------:R1:W1:Y:S01]  /*3b90*/  MUFU.TANH R47, R43 ;  /* 0x0000002b002f7308 */ /* 0x0002620000002400 */
[----:B------:R-:W-:-:S02]  /*3ba0*/  FMUL.FTZ R12, R12, c[0x0][0x320] ;  /* 0x0000c8000c0c7a20 */ /* 0x000fc40000410000 */
[----:B------:R-:W-:Y:S02]  /*3bb0*/  FMUL.FTZ R13, R13, c[0x0][0x320] ;  /* 0x0000c8000d0d7a20 */ /* 0x000fe40000410000 */
[----:B------:R-:W-:Y:S02]  /*3bc0*/  FMUL.FTZ R14, R14, c[0x0][0x320] ;  /* 0x0000c8000e0e7a20 */ /* 0x000fe40000410000 */
[----:B------:R-:W-:Y:S01]  /*3bd0*/  FMUL.FTZ R15, R15, c[0x0][0x320] ;  /* 0x0000c8000f0f7a20 */ /* 0x000fe20000410000 */
[----:B------:R-:W1:Y:S01]  /*3be0*/  MUFU.TANH R41, R41 ;  /* 0x0000002900297308 */ /* 0x000e620000002400 */
[----:B------:R-:W-:Y:S02]  /*3bf0*/  FMUL.FTZ R8, R8, c[0x0][0x320] ;  /* 0x0000c80008087a20 */ /* 0x000fe40000410000 */
[----:B------:R-:W-:Y:S02]  /*3c00*/  FMUL.FTZ R9, R9, c[0x0][0x320] ;  /* 0x0000c80009097a20 */ /* 0x000fe40000410000 */
[----:B------:R-:W-:-:S02]  /*3c10*/  FMUL.FTZ R10, R10, c[0x0][0x320] ;  /* 0x0000c8000a0a7a20 */ /* 0x000fc40000410000 */
[----:B------:R-:W-:Y:S01]  /*3c20*/  FMUL.FTZ R11, R11, c[0x0][0x320] ;  /* 0x0000c8000b0b7a20 */ /* 0x000fe20000410000 */
        /* <DEDUP_REMOVED lines=37> */
[----:B------:R-:W-:Y:S01]  /*3e80*/  IMAD R5, R5, c[0x0][0x1f0], RZ ;  /* 0x00007c0005057a24 */ /* 0x000fe200078e02ff */
[----:B------:R-:W-:-:S03]  /*3e90*/  IADD3 R2, P2, R6, UR20, RZ ;  /* 0x0000001406027c10 */ /* 0x000fc6000ff5e0ff */
[----:B------:R-:W-:Y:S01]  /*3ea0*/  IMAD R6, R243, c[0x0][0x1f4], R5 ;  /* 0x00007d00f3067a24 */ /* 0x000fe200078e0205 */
[----:B------:R-:W-:-:S04]  /*3eb0*/  LEA R5, P1, R2, c[0x0][0x1c8], 0x1 ;  /* 0x0000720002057a11 */ /* 0x000fc800078208ff */
[----:B------:R-:W-:Y:S01]  /*3ec0*/  IADD3.X R6, R7, UR19, R6, P2, !PT ;  /* 0x0000001307067c10 */ /* 0x000fe200097fe406 */
[----:B------:R-:W1:Y:S03]  /*3ed0*/  SHFL.IDX PT, R8, R5, RZ, 0x181f ;  /* 0x00181fff05087589 */ /* 0x000e6600000e0000 */
[----:B------:R-:W-:Y:S01]  /*3ee0*/  LEA.HI.X R2, R2, c[0x0][0x1cc], R6, 0x1, P1 ;  /* 0x0000730002027a11 */ /* 0x000fe200008f0c06 */
[----:B------:R-:W-:Y:S04]  /*3ef0*/  SHFL.IDX PT, R14, R5, 0x2, 0x181f ;  /* 0x00581f00050e7f89 */ /* 0x000fe800000e0000 */
[----:B------:R-:W2:Y:S04]  /*3f00*/  SHFL.IDX PT, R6, R5, 0x1, 0x181f ;  /* 0x00381f0005067f89 */ /* 0x000ea800000e0000 */
[----:B------:R-:W3:Y:S04]  /*3f10*/  SHFL.IDX PT, R9, R2, RZ, 0x181f ;  /* 0x00181fff02097589 */ /* 0x000ee800000e0000 */
[----:B------:R-:W4:Y:S04]  /*3f20*/  SHFL.IDX PT, R7, R2, 0x1, 0x181f ;  /* 0x00381f0002077f89 */ /* 0x000f2800000e0000 */
[----:B------:R-:W5:Y:S04]  /*3f30*/  SHFL.IDX PT, R12, R5, 0x3, 0x181f ;  /* 0x00781f00050c7f89 */ /* 0x000f6800000e0000 */
[----:B------:R-:W5:Y:S01]  /*3f40*/  SHFL.IDX PT, R11, R2, 0x2, 0x181f ;  /* 0x00581f00020b7f89 */ /* 0x000f6200000e0000 */
[----:B-1----:R-:W-:-:S03]  /*3f50*/  IADD3 R8, P2, R8, R242, RZ ;  /* 0x000000f208087210 */ /* 0x002fc60007f5e0ff */
[----:B------:R-:W1:Y:S04]  /*3f60*/  SHFL.IDX PT, R10, R5, 0x4, 0x181f ;  /* 0x00981f00050a7f89 */ /* 0x000e6800000e0000 */
[----:B------:R-:W-:Y:S01]  /*3f70*/  SHFL.IDX PT, R13, R5, 0x5, 0x181f ;  /* 0x00b81f00050d7f89 */ /* 0x000fe200000e0000 */
[----:B--2---:R-:W-:-:S03]  /*3f80*/  IADD3 R6, P1, R6, R242, RZ ;  /* 0x000000f206067210 */ /* 0x004fc60007f3e0ff */
[----:B------:R-:W-:Y:S01]  /*3f90*/  SHFL.IDX PT, R18, R2, 0x3, 0x181f ;  /* 0x00781f0002127f89 */ /* 0x000fe200000e0000 */
[--C-:B---3--:R-:W-:Y:S01]  /*3fa0*/  IMAD.X R9, R9, 0x1, R241.reuse, P2 ;  /* 0x0000000109097824 */ /* 0x108fe200010e06f1 */
[----:B------:R-:W-:Y:S02]  /*3fb0*/  IADD3 R14, P2, R14, R242, RZ ;  /* 0x000000f20e0e7210 */ /* 0x000fe40007f5e0ff */
[----:B------:R-:W-:Y:S01]  /*3fc0*/  SHFL.IDX PT, R5, R5, 0x6, 0x181f ;  /* 0x00d81f0005057f89 */ /* 0x000fe200000e0000 */
[----:B----4-:R-:W-:-:S03]  /*3fd0*/  IMAD.X R7, R7, 0x1, R241, P1 ;  /* 0x0000000107077824 */ /* 0x010fc600008e06f1 */
[----:B------:R-:W2:Y:S01]  /*3fe0*/  SHFL.IDX PT, R17, R2, 0x4, 0x181f ;  /* 0x00981f0002117f89 */ /* 0x000ea200000e0000 */
[----:B-----5:R-:W-:-:S03]  /*3ff0*/  IADD3 R12, P1, R12, R242, RZ ;  /* 0x000000f20c0c7210 */ /* 0x020fc60007f3e0ff */
[----:B------:R-:W3:Y:S01]  /*4000*/  SHFL.IDX PT, R16, R2, 0x5, 0x181f ;  /* 0x00b81f0002107f89 */ /* 0x000ee200000e0000 */
[----:B------:R-:W-:-:S03]  /*4010*/  IMAD.X R15, R11, 0x1, R241, P2 ;  /* 0x000000010b0f7824 */ /* 0x000fc600010e06f1 */
[----:B------:R-:W4:Y:S01]  /*4020*/  SHFL.IDX PT, R2, R2, 0x6, 0x181f ;  /* 0x00d81f0002027f89 */ /* 0x000f2200000e0000 */
[----:B-1----:R-:W-:-:S03]  /*4030*/  IADD3 R10, P3, R10, R242, RZ ;  /* 0x000000f20a0a7210 */ /* 0x002fc60007f7e0ff */
[----:B------:R1:W-:Y:S04]  /*4040*/  LDGSTS.E.BYPASS.LTC128B.128 [R197+0x3900], [R8.64], !P6 ;  /* 0x0390000008c57fae */ /* 0x0003e8000f101d4c */
[----:B------:R5:W-:Y:S04]  /*4050*/  LDGSTS.E.BYPASS.LTC128B.128 [R197+0x4100], [R6.64], !P6 ;  /* 0x0410000006c57fae */ /* 0x000be8000f101d4c */
[----:B------:R4:W-:Y:S01]  /*4060*/  LDGSTS.E.BYPASS.LTC128B.128 [R197+0x4900], [R14.64], !P6 ;  /* 0x049000000ec57fae */ /* 0x0009e2000f101d4c */
[--C-:B--2---:R-:W-:Y:S01]  /*4070*/  IMAD.X R11, R17, 0x1, R241.reuse, P3 ;  /* 0x00000001110b7824 */ /* 0x104fe200018e06f1 */
[-C--:B-1----:R-:W-:Y:S01]  /*4080*/  IADD3 R8, P2, R13, R242.reuse, RZ ;  /* 0x000000f20d087210 */ /* 0x082fe20007f5e0ff */
[----:B------:R-:W-:Y:S01]  /*4090*/  IMAD.X R13, R18, 0x1, R241, P1 ;  /* 0x00000001120d7824 */ /* 0x000fe200008e06f1 */
[----:B-----5:R-:W-:-:S03]  /*40a0*/  IADD3 R6, P1, R5, R242, RZ ;  /* 0x000000f205067210 */ /* 0x020fc60007f3e0ff */
[--C-:B---3--:R-:W-:Y:S01]  /*40b0*/  IMAD.X R9, R16, 0x1, R241.reuse, P2 ;  /* 0x0000000110097824 */ /* 0x108fe200010e06f1 */
[----:B------:R1:W-:Y:S01]  /*40c0*/  LDGSTS.E.BYPASS.LTC128B.128 [R197+0x5100], [R12.64], !P6 ;  /* 0x051000000cc57fae */ /* 0x0003e2000f101d4c */
[----:B----4-:R-:W-:-:S03]  /*40d0*/  IMAD.X R7, R2, 0x1, R241, P1 ;  /* 0x0000000102077824 */ /* 0x010fc600008e06f1 */
[----:B------:R1:W-:Y:S04]  /*40e0*/  LDGSTS.E.BYPASS.LTC128B.128 [R197+0x5900], [R10.64], !P6 ;  /* 0x059000000ac57fae */ /* 0x0003e8000f101d4c */
[----:B------:R1:W-:Y:S04]  /*40f0*/  LDGSTS.E.BYPASS.LTC128B.128 [R197+0x6100], [R8.64], !P6 ;  /* 0x0610000008c57fae */ /* 0x0003e8000f101d4c */
[----:B------:R1:W-:Y:S02]  /*4100*/  LDGSTS.E.BYPASS.LTC128B.128 [R197+0x6900], [R6.64], !P6 ;  /* 0x0690000006c57fae */ /* 0x0003e4000f101d4c */
.L_x_33:
[----:B--234-:R-:W-:Y:S01]  /*4110*/  LOP3.LUT R2, R195, 0xffffffe0, RZ, 0xc0, !PT ;  /* 0xffffffe0c3027812 */ /* 0x01cfe200078ec0ff */
[----:B-1----:R-:W-:Y:S01]  /*4120*/  IMAD.MOV.U32 R7, RZ, RZ, -0x2 ;  /* 0xfffffffeff077424 */ /* 0x002fe200078e00ff */
[----:B------:R-:W0:Y:S01]  /*4130*/  LDGDEPBAR ;  /* 0x00000000000079af */ /* 0x000e220000000000 */
[----:B------:R-:W-:-:S02]  /*4140*/  IMAD.SHL.U32 R224, R0, 0x2, RZ ;  /* 0x0000000200e07824 */ /* 0x000fc400078e00ff */
[----:B------:R-:W-:Y:S02]  /*4150*/  IMAD.IADD R2, R196, 0x1, -R2 ;  /* 0x00000001c4027824 */ /* 0x000fe400078e0a02 */
[--C-:B------:R-:W-:Y:S02]  /*4160*/  IMAD R225, R4, 0x2, R224.reuse ;  /* 0x0000000204e17824 */ /* 0x100fe400078e02e0 */
[C---:B------:R-:W-:Y:S01]  /*4170*/  IMAD R227, R3.reuse, 0x2, R224 ;  /* 0x0000000203e37824 */ /* 0x040fe200078e02e0 */
[----:B------:R-:W-:Y:S01]  /*4180*/  SHF.R.S32.HI R5, RZ, 0x1f, R2 ;  /* 0x0000001fff057819 */ /* 0x000fe20000011402 */
[----:B------:R-:W-:-:S03]  /*4190*/  IMAD R226, R3, 0x2, R225 ;  /* 0x0000000203e27824 */ /* 0x000fc600078e02e1 */
[----:B------:R-:W-:-:S04]  /*41a0*/  LEA.HI R5, R5, R2, RZ, 0x2 ;  /* 0x0000000205057211 */ /* 0x000fc800078f10ff */
[----:B------:R-:W-:-:S05]  /*41b0*/  LOP3.LUT R5, R5, 0x7ffffffc, RZ, 0xc0, !PT ;  /* 0x7ffffffc05057812 */ /* 0x000fca00078ec0ff */
[----:B------:R-:W-:-:S04]  /*41c0*/  IMAD.IADD R2, R2, 0x1, -R5 ;  /* 0x0000000102027824 */ /* 0x000fc800078e0a05 */
[----:B------:R-:W-:-:S05]  /*41d0*/  IMAD R2, R2, R7, UR18 ;  /* 0x0000001202027e24 */ /* 0x000fca000f8e0207 */
[C---:B------:R-:W-:Y:S02]  /*41e0*/  ISETP.GT.AND P3, PT, R2.reuse, 0x8, PT ;  /* 0x000000080200780c */ /* 0x040fe40003f64270 */
[C---:B------:R-:W-:Y:S02]  /*41f0*/  ISETP.GT.AND P2, PT, R2.reuse, RZ, PT ;  /* 0x000000ff0200720c */ /* 0x040fe40003f44270 */
        /* <DEDUP_REMOVED lines=25> */
[----:B------:R-:W-:Y:S02]  /*4390*/  ISETP.GT.AND P2, PT, R2, 0x18, PT ;  /* 0x000000180200780c */ /* 0x000fe40003f44270 */
[----:B------:R-:W-:Y:S02]  /*43a0*/  FSEL R68, R169, -INF , P1 ;  /* 0xff800000a9447808 */ /* 0x000fe40000800000 */
[----:B------:R-:W-:-:S02]  /*43b0*/  FSEL R36, R174, -INF , P1 ;  /* 0xff800000ae247808 */ /* 0x000fc40000800000 */
[----:B------:R-:W-:Y:S02]  /*43c0*/  FSEL R99, R176, -INF , P1 ;  /* 0xff800000b0637808 */ /* 0x000fe40000800000 */
[----:B------:R-:W-:Y:S02]  /*43d0*/  FSEL R75, R180, -INF , P1 ;  /* 0xff800000b44b7808 */ /* 0x000fe40000800000 */
        /* <DEDUP_REMOVED lines=30> */
[----:B------:R-:W-:Y:S02]  /*45c0*/  FMNMX.FTZ R5, R11, R12, !PT ;  /* 0x0000000c0b057209 */ /* 0x000fe40007810000 */
[----:B------:R-:W-:Y:S02]  /*45d0*/  FSEL R193, R73, -INF , P3 ;  /* 0xff80000049c17808 */ /* 0x000fe40001800000 */
[----:B------:R-:W-:Y:S02]  /*45e0*/  FMNMX.FTZ R73, R10, R25, !PT ;  /* 0x000000190a497209 */ /* 0x000fe40007810000 */
[----:B------:R-:W-:-:S02]  /*45f0*/  FMNMX.FTZ R5, R13, R5, !PT ;  /* 0x000000050d057209 */ /* 0x000fc40007810000 */
[----:B------:R-:W-:Y:S02]  /*4600*/  FMNMX.FTZ R73, R26, R73, !PT ;  /* 0x000000491a497209 */ /* 0x000fe40007810000 */
[----:B------:R-:W-:Y:S02]  /*4610*/  FMNMX.FTZ R5, R14, R5, !PT ;  /* 0x000000050e057209 */ /* 0x000fe40007810000 */
[----:B------:R-:W-:Y:S02]  /*4620*/  FMNMX.FTZ R73, R27, R73, !PT ;  /* 0x000000491b497209 */ /* 0x000fe40007810000 */
[----:B------:R-:W-:Y:S02]  /*4630*/  FMNMX.FTZ R5, R36, R5, !PT ;  /* 0x0000000524057209 */ /* 0x000fe40007810000 */
[----:B------:R-:W-:Y:S02]  /*4640*/  FMNMX.FTZ R73, R75, R73, !PT ;  /* 0x000000494b497209 */ /* 0x000fe40007810000 */
[----:B------:R-:W-:-:S02]  /*4650*/  FSEL R38, R166, -INF , P2 ;  /* 0xff800000a6267808 */ /* 0x000fc40001000000 */
[----:B------:R-:W-:Y:S02]  /*4660*/  FSEL R117, R168, -INF , P2 ;  /* 0xff800000a8757808 */ /* 0x000fe40001000000 */
[----:B------:R-:W-:Y:S02]  /*4670*/  ISETP.GT.AND P2, PT, R2, 0x21, PT ;  /* 0x000000210200780c */ /* 0x000fe40003f44270 */
[----:B------:R-:W-:Y:S02]  /*4680*/  FMNMX.FTZ R73, R96, R73, !PT ;  /* 0x0000004960497209 */ /* 0x000fe40007810000 */
[----:B------:R-:W-:Y:S02]  /*4690*/  FMNMX.FTZ R5, R37, R5, !PT ;  /* 0x0000000525057209 */ /* 0x000fe40007810000 */
[----:B------:R-:W-:Y:S02]  /*46a0*/  FSEL R130, R137, -INF , P2 ;  /* 0xff80000089827808 */ /* 0x000fe40001000000 */
[----:B------:R-:W-:-:S02]  /*46b0*/  FMNMX.FTZ R73, R97, R73, !PT ;  /* 0x0000004961497209 */ /* 0x000fc40007810000 */
[----:B------:R-:W-:Y:S02]  /*46c0*/  FMNMX.FTZ R5, R38, R5, !PT ;  /* 0x0000000526057209 */ /* 0x000fe40007810000 */
[----:B------:R-:W-:Y:S02]  /*46d0*/  FSEL R134, R134, -INF , P2 ;  /* 0xff80000086867808 */ /* 0x000fe40001000000 */
[----:B------:R-:W-:Y:S02]  /*46e0*/  FSEL R142, R142, -INF , P2 ;  /* 0xff8000008e8e7808 */ /* 0x000fe40001000000 */
[----:B------:R-:W-:Y:S02]  /*46f0*/  FSEL R137, R161, -INF , P2 ;  /* 0xff800000a1897808 */ /* 0x000fe40001000000 */
        /* <DEDUP_REMOVED lines=36> */
[----:B------:R-:W-:Y:S02]  /*4940*/  FMNMX.FTZ R73, R138, R73, !PT ;  /* 0x000000498a497209 */ /* 0x000fe40007810000 */
[----:B------:R-:W-:-:S02]  /*4950*/  FMNMX.FTZ R5, R131, R5, !PT ;  /* 0x0000000583057209 */ /* 0x000fc40007810000 */
[C---:B------:R-:W-:Y:S02]  /*4960*/  ISETP.GT.AND P1, PT, R2.reuse, 0x49, PT ;  /* 0x000000490200780c */ /* 0x040fe40003f24270 */
[----:B------:R-:W-:Y:S02]  /*4970*/  ISETP.GT.AND P2, PT, R2, 0x51, PT ;  /* 0x000000510200780c */ /* 0x000fe40003f44270 */
[----:B------:R-:W-:Y:S02]  /*4980*/  FMNMX.FTZ R6, R68, R6, !PT ;  /* 0x0000000644067209 */ /* 0x000fe40007810000 */
[----:B------:R-:W-:Y:S02]  /*4990*/  FMNMX.FTZ R73, R139, R73, !PT ;  /* 0x000000498b497209 */ /* 0x000fe40007810000 */
[----:B------:R-:W-:Y:S02]  /*49a0*/  FMNMX.FTZ R5, R132, R5, !PT ;  /* 0x0000000584057209 */ /* 0x000fe40007810000 */
        /* <DEDUP_REMOVED lines=12> */
[----:B------:R-:W-:-:S02]  /*4a70*/  ISETP.GT.AND P1, PT, R2, 0x58, PT ;  /* 0x000000580200780c */ /* 0x000fc40003f24270 */
        /* <DEDUP_REMOVED lines=17> */
[----:B------:R-:W-:-:S02]  /*4b90*/  ISETP.GT.AND P1, PT, R2, 0x61, PT ;  /* 0x000000610200780c */ /* 0x000fc40003f24270 */
[C---:B------:R-:W-:Y:S02]  /*4ba0*/  ISETP.GT.AND P3, PT, R2.reuse, 0x68, PT ;  /* 0x000000680200780c */ /* 0x040fe40003f64270 */
[----:B------:R-:W-:Y:S02]  /*4bb0*/  ISETP.GT.AND P2, PT, R2, 0x69, PT ;  /* 0x000000690200780c */ /* 0x000fe40003f44270 */
        /* <DEDUP_REMOVED lines=52> */
[----:B------:R-:W-:Y:S01]  /*4f00*/  FSEL R184, R28, -INF , P2 ;  /* 0xff8000001cb87808 */ /* 0x000fe20001000000 */
[----:B------:R-:W-:Y:S01]  /*4f10*/  LDSM.16.MT88.4 R20, [R224+0x100] ;  /* 0x00010000e014783b */ /* 0x000fe20000004200 */
[----:B------:R-:W-:Y:S02]  /*4f20*/  FMNMX.FTZ R73, R192, R73, !PT ;  /* 0x00000049c0497209 */ /* 0x000fe40007810000 */
[----:B------:R-:W-:Y:S02]  /*4f30*/  FMNMX.FTZ R2, R209, R2, !PT ;  /* 0x00000002d1027209 */ /* 0x000fe40007810000 */
[----:B------:R-:W-:Y:S02]  /*4f40*/  FMNMX.FTZ R5, R180, R5, !PT ;  /* 0x00000005b4057209 */ /* 0x000fe40007810000 */
[----:B------:R-:W-:Y:S02]  /*4f50*/  FMNMX.FTZ R6, R142, R6, !PT ;  /* 0x000000068e067209 */ /* 0x000fe40007810000 */
[----:B------:R-:W-:-:S02]  /*4f60*/  FMNMX.FTZ R73, R184, R73, !PT ;  /* 0x00000049b8497209 */ /* 0x000fc40007810000 */
[----:B------:R-:W-:Y:S02]  /*4f70*/  FMNMX.FTZ R2, R251, R2, !PT ;  /* 0x00000002fb027209 */ /* 0x000fe40007810000 */
[----:B------:R-:W-:Y:S01]  /*4f80*/  FMNMX.FTZ R5, R183, R5, !PT ;  /* 0x00000005b7057209 */ /* 0x000fe20007810000 */
[----:B------:R-:W1:Y:S01]  /*4f90*/  SHFL.BFLY PT, R7, R73, 0x2, 0x1f ;  /* 0x0c401f0049077f89 */ /* 0x000e6200000e0000 */
[----:B------:R-:W-:Y:S02]  /*4fa0*/  FMNMX.FTZ R6, R143, R6, !PT ;  /* 0x000000068f067209 */ /* 0x000fe40007810000 */
[----:B------:R-:W-:Y:S01]  /*4fb0*/  FMNMX.FTZ R5, R182, R5, !PT ;  /* 0x00000005b6057209 */ /* 0x000fe20007810000 */
[----:B------:R-:W2:Y:S01]  /*4fc0*/  SHFL.BFLY PT, R8, R2, 0x2, 0x1f ;  /* 0x0c401f0002087f89 */ /* 0x000ea200000e0000 */
[----:B------:R-:W-:Y:S02]  /*4fd0*/  FMNMX.FTZ R6, R144, R6, !PT ;  /* 0x0000000690067209 */ /* 0x000fe40007810000 */
[----:B------:R-:W-:-:S02]  /*4fe0*/  FMNMX.FTZ R5, R181, R5, !PT ;  /* 0x00000005b5057209 */ /* 0x000fc40007810000 */
[----:B------:R-:W-:Y:S02]  /*4ff0*/  FMNMX.FTZ R6, R159, R6, !PT ;  /* 0x000000069f067209 */ /* 0x000fe40007810000 */
[----:B------:R-:W-:Y:S02]  /*5000*/  FSEL R211, R44, -INF , P1 ;  /* 0xff8000002cd37808 */ /* 0x000fe40000800000 */
[----:B------:R-:W-:Y:S02]  /*5010*/  FMNMX.FTZ R5, R188, R5, !PT ;  /* 0x00000005bc057209 */ /* 0x000fe40007810000 */
[----:B------:R-:W-:Y:S02]  /*5020*/  FMNMX.FTZ R6, R160, R6, !PT ;  /* 0x00000006a0067209 */ /* 0x000fe40007810000 */
[----:B------:R-:W-:Y:S02]  /*5030*/  FSEL R212, R43, -INF , P3 ;  /* 0xff8000002bd47808 */ /* 0x000fe40001800000 */
[----:B------:R-:W-:Y:S01]  /*5040*/  FMNMX.FTZ R5, R211, R5, !PT ;  /* 0x00000005d3057209 */ /* 0x000fe20007810000 */
[----:B------:R-:W-:Y:S01]  /*5050*/  LDSM.16.MT88.4 R40, [R226+0x100] ;  /* 0x00010000e228783b */ /* 0x000fe20000004200 */
[----:B------:R-:W-:-:S02]  /*5060*/  FMNMX.FTZ R6, R162, R6, !PT ;  /* 0x00000006a2067209 */ /* 0x000fc40007810000 */
[----:B------:R-:W-:Y:S02]  /*5070*/  FSEL R223, R31, -INF , P2 ;  /* 0xff8000001fdf7808 */ /* 0x000fe40001000000 */
[----:B------:R-:W-:Y:S01]  /*5080*/  FMNMX.FTZ R5, R212, R5, !PT ;  /* 0x00000005d4057209 */ /* 0x000fe20007810000 */
[----:B------:R-:W-:Y:S01]  /*5090*/  LDSM.16.MT88.4 R28, [R225+0x100] ;  /* 0x00010000e11c783b */ /* 0x000fe20000004200 */
[----:B------:R-:W-:Y:S02]  /*50a0*/  FMNMX.FTZ R6, R163, R6, !PT ;  /* 0x00000006a3067209 */ /* 0x000fe40007810000 */
[----:B------:R-:W-:Y:S02]  /*50b0*/  FMNMX.FTZ R5, R223, R5, !PT ;  /* 0x00000005df057209 */ /* 0x000fe40007810000 */
[----:B------:R-:W-:Y:S02]  /*50c0*/  FMNMX.FTZ R6, R173, R6, !PT ;  /* 0x00000006ad067209 */ /* 0x000fe40007810000 */
[----:B-1----:R-:W-:-:S02]  /*50d0*/  FMNMX.FTZ R73, R73, R7, !PT ;  /* 0x0000000749497209 */ /* 0x002fc40007810000 */
[----:B--2---:R-:W-:Y:S01]  /*50e0*/  FMNMX.FTZ R2, R2, R8, !PT ;  /* 0x0000000802027209 */ /* 0x004fe20007810000 */
[----:B------:R-:W1:Y:S01]  /*50f0*/  SHFL.BFLY PT, R7, R5, 0x2, 0x1f ;  /* 0x0c401f0005077f89 */ /* 0x000e6200000e0000 */
[----:B------:R-:W-:Y:S02]  /*5100*/  FMNMX.FTZ R6, R172, R6, !PT ;  /* 0x00000006ac067209 */ /* 0x000fe40007810000 */
[----:B------:R-:W-:Y:S01]  /*5110*/  FSEL R219, R47, -INF , P1 ;  /* 0xff8000002fdb7808 */ /* 0x000fe20000800000 */
[----:B------:R-:W2:Y:S01]  /*5120*/  SHFL.BFLY PT, R8, R73, 0x1, 0x1f ;  /* 0x0c201f0049087f89 */ /* 0x000ea200000e0000 */
[----:B------:R-:W-:Y:S02]  /*5130*/  FMNMX.FTZ R6, R174, R6, !PT ;  /* 0x00000006ae067209 */ /* 0x000fe40007810000 */
[----:B------:R-:W-:Y:S01]  /*5140*/  FSEL R215, R45, -INF , P3 ;  /* 0xff8000002dd77808 */ /* 0x000fe20001800000 */
[----:B------:R-:W3:Y:S01]  /*5150*/  SHFL.BFLY PT, R71, R2, 0x1, 0x1f ;  /* 0x0c201f0002477f89 */ /* 0x000ee200000e0000 */
[----:B------:R-:W-:-:S02]  /*5160*/  FMNMX.FTZ R6, R175, R6, !PT ;  /* 0x00000006af067209 */ /* 0x000fc40007810000 */
[----:B------:R-:W-:Y:S02]  /*5170*/  FSEL R213, R46, -INF , P2 ;  /* 0xff8000002ed57808 */ /* 0x000fe40001000000 */
[----:B------:R-:W-:-:S04]  /*5180*/  FMNMX.FTZ R6, R193, R6, !PT ;  /* 0x00000006c1067209 */ /* 0x000fc80007810000 */
[----:B------:R-:W-:-:S04]  /*5190*/  FMNMX.FTZ R6, R187, R6, !PT ;  /* 0x00000006bb067209 */ /* 0x000fc80007810000 */
[----:B------:R-:W-:Y:S02]  /*51a0*/  FMNMX.FTZ R6, R203, R6, !PT ;  /* 0x00000006cb067209 */ /* 0x000fe40007810000 */
[----:B-1----:R-:W-:Y:S02]  /*51b0*/  FMNMX.FTZ R5, R5, R7, !PT ;  /* 0x0000000705057209 */ /* 0x002fe40007810000 */
[----:B------:R-:W-:Y:S02]  /*51c0*/  FMNMX.FTZ R6, R196, R6, !PT ;  /* 0x00000006c4067209 */ /* 0x000fe40007810000 */
[----:B--2---:R-:W-:Y:S01]  /*51d0*/  FMNMX.FTZ R73, R73, R8, !PT ;  /* 0x0000000849497209 */ /* 0x004fe20007810000 */
[----:B------:R-:W-:Y:S01]  /*51e0*/  SHFL.BFLY PT, R9, R5, 0x1, 0x1f ;  /* 0x0c201f0005097f89 */ /* 0x000fe200000e0000 */
[----:B---3--:R-:W-:-:S03]  /*51f0*/  FMNMX.FTZ R71, R2, R71, !PT ;  /* 0x0000004702477209 */ /* 0x008fc60007810000 */
[----:B------:R-:W-:Y:S01]  /*5200*/  FMUL.FTZ R7, R73, c[0x0][0x2d0] ;  /* 0x0000b40049077a20 */ /* 0x000fe20000410000 */
[----:B------:R-:W-:Y:S02]  /*5210*/  FMNMX.FTZ R2, R195, R6, !PT ;  /* 0x00000006c3027209 */ /* 0x000fe40007810000 */
[----:B------:R-:W-:Y:S01]  /*5220*/  FSETP.NEU.FTZ.AND P1, PT, R73, -INF , PT ;  /* 0xff8000004900780b */ /* 0x000fe20003f3d000 */
[----:B------:R-:W-:Y:S01]  /*5230*/  FMUL.FTZ R6, R71, c[0x0][0x2d0] ;  /* 0x0000b40047067a20 */ /* 0x000fe20000410000 */
[----:B------:R-:W-:Y:S02]  /*5240*/  FMNMX.FTZ R2, R219, R2, !PT ;  /* 0x00000002db027209 */ /* 0x000fe40007810000 */
[----:B------:R-:W-:Y:S02]  /*5250*/  FSEL R7, R7, RZ, P1 ;  /* 0x000000ff07077208 */ /* 0x000fe40000800000 */
[----:B------:R-:W-:Y:S02]  /*5260*/  FMNMX.FTZ R8, R215, R2, !PT ;  /* 0x00000002d7087209 */ /* 0x000fe40007810000 */
[----:B------:R-:W-:Y:S01]  /*5270*/  FSETP.NEU.FTZ.AND P1, PT, R71, -INF , PT ;  /* 0xff8000004700780b */ /* 0x000fe20003f3d000 */
[----:B------:R-:W-:Y:S01]  /*5280*/  FFMA.FTZ R2, R10, c[0x0][0x2d0], -R7 ;  /* 0x0000b4000a027a23 */ /* 0x000fe20000010807 */
[----:B------:R-:W-:-:S02]  /*5290*/  FMNMX.FTZ R8, R213, R8, !PT ;  /* 0x00000008d5087209 */ /* 0x000fc40007810000 */
[----:B------:R-:W-:Y:S01]  /*52a0*/  FSEL R6, R6, RZ, P1 ;  /* 0x000000ff06067208 */ /* 0x000fe20000800000 */
[----:B------:R1:W-:Y:S02]  /*52b0*/  MUFU.EX2 R199, R2 ;  /* 0x0000000200c77308 */ /* 0x0003e40000000800 */
[----:B------:R-:W2:Y:S02]  /*52c0*/  SHFL.BFLY PT, R10, R8, 0x2, 0x1f ;  /* 0x0c401f00080a7f89 */ /* 0x000ea400000e0000 */
[----:B-1----:R-:W-:-:S04]  /*52d0*/  FFMA.FTZ R2, R11, c[0x0][0x2d0], -R6 ;  /* 0x0000b4000b027a23 */ /* 0x002fc80000010806 */
[----:B------:R1:W3:Y:S01]  /*52e0*/  MUFU.EX2 R18, R2 ;  /* 0x0000000200127308 */ /* 0x0002e20000000800 */
[----:B--2---:R-:W-:Y:S02]  /*52f0*/  FMNMX.FTZ R8, R8, R10, !PT ;  /* 0x0000000a08087209 */ /* 0x004fe40007810000 */
[----:B-1----:R-:W-:Y:S01]  /*5300*/  FMNMX.FTZ R2, R9, R5, !PT ;  /* 0x0000000509027209 */ /* 0x002fe20007810000 */
[--C-:B------:R-:W-:Y:S02]  /*5310*/  FFMA.FTZ R5, R12, c[0x0][0x2d0], -R6.reuse ;  /* 0x0000b4000c057a23 */ /* 0x100fe40000010806 */
[----:B------:R-:W-:Y:S01]  /*5320*/  FFMA.FTZ R9, R13, c[0x0][0x2d0], -R6 ;  /* 0x0000b4000d097a23 */ /* 0x000fe20000010806 */
[----:B------:R-:W-:Y:S01]  /*5330*/  FSETP.NEU.FTZ.AND P1, PT, R2, -INF , PT ;  /* 0xff8000000200780b */ /* 0x000fe20003f3d000 */
[----:B------:R1:W-:Y:S01]  /*5340*/  MUFU.EX2 R204, R5 ;  /* 0x0000000500cc7308 */ /* 0x0003e20000000800 */
[----:B---3--:R-:W-:-:S07]  /*5350*/  IMAD.MOV.U32 R4, RZ, RZ, R18 ;  /* 0x000000ffff047224 */ /* 0x008fce00078e0012 */
[----:B------:R2:W-:Y:S01]  /*5360*/  MUFU.EX2 R105, R9 ;  /* 0x0000000900697308 */ /* 0x0005e20000000800 */
[----:B-1----:R-:W-:-:S05]  /*5370*/  FMUL.FTZ R5, R2, c[0x0][0x2d0] ;  /* 0x0000b40002057a20 */ /* 0x002fca0000410000 */
[----:B------:R-:W-:Y:S01]  /*5380*/  FSEL R5, R5, RZ, P1 ;  /* 0x000000ff05057208 */ /* 0x000fe20000800000 */
[----:B--2---:R-:W-:-:S04]  /*5390*/  FFMA.FTZ R9, R14, c[0x0][0x2d0], -R6 ;  /* 0x0000b4000e097a23 */ /* 0x004fc80000010806 */
[--C-:B------:R-:W-:Y:S01]  /*53a0*/  FFMA.FTZ R0, R16, c[0x0][0x2d0], -R5.reuse ;  /* 0x0000b40010007a23 */ /* 0x100fe20000010805 */
[----:B------:R1:W2:Y:S08]  /*53b0*/  MUFU.EX2 R185, R9 ;  /* 0x0000000900b97308 */ /* 0x0002b00000000800 */
[----:B------:R3:W-:Y:S01]  /*53c0*/  MUFU.EX2 R250, R0 ;  /* 0x0000000000fa7308 */ /* 0x0007e20000000800 */
[----:B-1----:R-:W-:Y:S01]  /*53d0*/  FFMA.FTZ R9, R15, c[0x0][0x2d0], -R5 ;  /* 0x0000b4000f097a23 */ /* 0x002fe20000010805 */
[----:B--2---:R-:W-:-:S06]  /*53e0*/  F2FP.PACK_AB R10, R185, R105 ;  /* 0x00000069b90a723e */ /* 0x004fcc00000000ff */
[----:B------:R1:W2:Y:S01]  /*53f0*/  MUFU.EX2 R190, R9 ;  /* 0x0000000900be7308 */ /* 0x0002a20000000800 */
[--C-:B---3--:R-:W-:Y:S02]  /*5400*/  FFMA.FTZ R0, R17, c[0x0][0x2d0], -R5.reuse ;  /* 0x0000b40011007a23 */ /* 0x108fe40000010805 */
[----:B------:R-:W-:Y:S05]  /*5410*/  LDSM.16.MT88.4 R16, [R227+0x100] ;  /* 0x00010000e310783b */ /* 0x000fea0000004200 */
[----:B------:R3:W-:Y:S01]  /*5420*/  MUFU.EX2 R198, R0 ;  /* 0x0000000000c67308 */ /* 0x0007e20000000800 */
[----:B-1----:R-:W1:Y:S01]  /*5430*/  SHFL.BFLY PT, R9, R8, 0x1, 0x1f ;  /* 0x0c201f0008097f89 */ /* 0x002e6200000e0000 */
[----:B---3--:R-:W-:-:S06]  /*5440*/  FFMA.FTZ R0, R24, c[0x0][0x2d0], -R5 ;  /* 0x0000b40018007a23 */ /* 0x008fcc0000010805 */
[----:B------:R3:W4:Y:S01]  /*5450*/  MUFU.EX2 R202, R0 ;  /* 0x0000000000ca7308 */ /* 0x0007220000000800 */
[----:B-1----:R-:W-:Y:S02]  /*5460*/  FMNMX.FTZ R72, R8, R9, !PT ;  /* 0x0000000908487209 */ /* 0x002fe40007810000 */
[----:B------:R-:W-:Y:S01]  /*5470*/  F2FP.PACK_AB R8, R204, R4 ;  /* 0x00000004cc08723e */ /* 0x000fe200000000ff */
[----:B---3--:R-:W-:Y:S01]  /*5480*/  FFMA.FTZ R0, R25, c[0x0][0x2d0], -R7 ;  /* 0x0000b40019007a23 */ /* 0x008fe20000010807 */
[C---:B------:R-:W-:Y:S01]  /*5490*/  FSETP.NEU.FTZ.AND P1, PT, R72.reuse, -INF , PT ;  /* 0xff8000004800780b */ /* 0x040fe20003f3d000 */
[----:B------:R-:W-:Y:S01]  /*54a0*/  FMUL.FTZ R3, R72, c[0x0][0x2d0] ;  /* 0x0000b40048037a20 */ /* 0x000fe20000410000 */
[----:B--2---:R-:W-:Y:S01]  /*54b0*/  F2FP.PACK_AB R9, R250, R190 ;  /* 0x000000befa09723e */ /* 0x004fe200000000ff */
[----:B------:R1:W2:Y:S01]  /*54c0*/  MUFU.EX2 R245, R0 ;  /* 0x0000000000f57308 */ /* 0x0002a20000000800 */
[----:B----4-:R-:W-:-:S07]  /*54d0*/  F2FP.PACK_AB R11, R202, R198 ;  /* 0x000000c6ca0b723e */ /* 0x010fce00000000ff */
[----:B------:R-:W-:Y:S01]  /*54e0*/  HMMA.16816.F32 R56, R8, R28, RZ ;  /* 0x0000001c0838723c */ /* 0x000fe200000018ff */
[----:B-1----:R-:W-:Y:S01]  /*54f0*/  FFMA.FTZ R0, R26, c[0x0][0x2d0], -R7 ;  /* 0x0000b4001a007a23 */ /* 0x002fe20000010807 */
[----:B--2---:R-:W-:-:S06]  /*5500*/  F2FP.PACK_AB R12, R245, R199 ;  /* 0x000000c7f50c723e */ /* 0x004fcc00000000ff */
[C---:B------:R-:W-:Y:S01]  /*5510*/  HMMA.16816.F32 R80, R8.reuse, R20, RZ ;  /* 0x000000140850723c */ /* 0x040fe200000018ff */
[----:B------:R1:W-:Y:S07]  /*5520*/  MUFU.EX2 R249, R0 ;  /* 0x0000000000f97308 */ /* 0x0003ee0000000800 */
[C---:B------:R-:W-:Y:S08]  /*5530*/  HMMA.16816.F32 R76, R8.reuse, R22, RZ ;  /* 0x00000016084c723c */ /* 0x040ff000000018ff */
[----:B------:R-:W-:Y:S01]  /*5540*/  HMMA.16816.F32 R64, R8, R16, RZ ;  /* 0x000000100840723c */ /* 0x000fe200000018ff */
[----:B-1----:R-:W-:Y:S01]  /*5550*/  FSEL R0, R3, RZ, P1 ;  /* 0x000000ff03007208 */ /* 0x002fe20000800000 */
[----:B------:R-:W-:-:S02]  /*5560*/  FFMA.FTZ R3, R27, c[0x0][0x2d0], -R7 ;  /* 0x0000b4001b037a23 */ /* 0x000fc40000010807 */
[----:B------:R-:W-:Y:S02]  /*5570*/  LDSM.16.MT88.4 R24, [R224+0x900] ;  /* 0x00090000e018783b */ /* 0x000fe40000004200 */
[----:B------:R1:W2:Y:S02]  /*5580*/  MUFU.EX2 R201, R3 ;  /* 0x0000000300c97308 */ /* 0x0002a40000000800 */
[C---:B------:R-:W-:Y:S08]  /*5590*/  HMMA.16816.F32 R60, R8.reuse, R18, RZ ;  /* 0x00000012083c723c */ /* 0x040ff000000018ff */
[----:B------:R-:W-:Y:S01]  /*55a0*/  HMMA.16816.F32 R48, R8, R40, RZ ;  /* 0x000000280830723c */ /* 0x000fe200000018ff */
[----:B-1----:R-:W-:Y:S01]  /*55b0*/  FFMA.FTZ R3, R32, c[0x0][0x2d0], -R0 ;  /* 0x0000b40020037a23 */ /* 0x002fe20000010800 */
[----:B--2---:R-:W-:-:S06]  /*55c0*/  F2FP.PACK_AB R14, R201, R249 ;  /* 0x000000f9c90e723e */ /* 0x004fcc00000000ff */
[C---:B------:R-:W-:Y:S01]  /*55d0*/  HMMA.16816.F32 R52, R8.reuse, R30, RZ ;  /* 0x0000001e0834723c */ /* 0x040fe200000018ff */
[----:B------:R1:W-:Y:S07]  /*55e0*/  MUFU.EX2 R222, R3 ;  /* 0x0000000300de7308 */ /* 0x0003ee0000000800 */
[----:B------:R-:W-:Y:S01]  /*55f0*/  HMMA.16816.F32 R44, R8, R42, RZ ;  /* 0x0000002a082c723c */ /* 0x000fe200000018ff */
[----:B-1----:R-:W-:-:S04]  /*5600*/  FFMA.FTZ R3, R33, c[0x0][0x2d0], -R0 ;  /* 0x0000b40021037a23 */ /* 0x002fc80000010800 */
        /* <DEDUP_REMOVED lines=12> */
[----:B------:R-:W-:Y:S01]  /*56d0*/  LDSM.16.MT88.4 R20, [R225+0x900] ;  /* 0x00090000e114783b */ /* 0x000fe20000004200 */
[----:B-1----:R-:W-:-:S04]  /*56e0*/  FFMA.FTZ R3, R37, c[0x0][0x2d0], -R6 ;  /* 0x0000b40025037a23 */ /* 0x002fc80000010806 */
[----:B------:R1:W-:Y:S02]  /*56f0*/  MUFU.EX2 R186, R3 ;  /* 0x0000000300ba7308 */ /* 0x0003e40000000800 */
[C---:B------:R-:W-:Y:S08]  /*5700*/  HMMA.16816.F32 R88, R12.reuse, R16, RZ ;  /* 0x000000100c58723c */ /* 0x040ff000000018ff */
[----:B------:R-:W-:Y:S01]  /*5710*/  HMMA.16816.F32 R112, R12, R18, RZ ;  /* 0x000000120c70723c */ /* 0x000fe200000018ff */
[----:B-1----:R-:W-:-:S07]  /*5720*/  FFMA.FTZ R3, R38, c[0x0][0x2d0], -R6 ;  /* 0x0000b40026037a23 */ /* 0x002fce0000010806 */
[C---:B------:R-:W-:Y:S01]  /*5730*/  HMMA.16816.F32 R16, R12.reuse, R40, RZ ;  /* 0x000000280c10723c */ /* 0x040fe200000018ff */
[----:B------:R1:W2:Y:S07]  /*5740*/  MUFU.EX2 R84, R3 ;  /* 0x0000000300547308 */ /* 0x0002ae0000000800 */
[C---:B------:R-:W-:Y:S08]  /*5750*/  HMMA.16816.F32 R124, R12.reuse, R30, RZ ;  /* 0x0000001e0c7c723c */ /* 0x040ff000000018ff */
[----:B------:R-:W-:Y:S01]  /*5760*/  HMMA.16816.F32 R108, R12, R42, RZ ;  /* 0x0000002a0c6c723c */ /* 0x000fe200000018ff */
[----:B-1----:R-:W-:-:S02]  /*5770*/  FFMA.FTZ R3, R39, c[0x0][0x2d0], -R6 ;  /* 0x0000b40027037a23 */ /* 0x002fc40000010806 */
[----:B------:R-:W1:Y:S02]  /*5780*/  LDSM.16.MT88.4 R36, [R227+0x900] ;  /* 0x00090000e324783b */ /* 0x000e640000004200 */
[----:B------:R3:W4:Y:S02]  /*5790*/  MUFU.EX2 R200, R3 ;  /* 0x0000000300c87308 */ /* 0x0007240000000800 */
[----:B---3--:R-:W-:Y:S02]  /*57a0*/  FFMA.FTZ R3, R68, c[0x0][0x2d0], -R5 ;  /* 0x0000b40044037a23 */ /* 0x008fe40000010805 */
[----:B------:R-:W-:-:S04]  /*57b0*/  IMAD.MOV.U32 R68, RZ, RZ, R105 ;  /* 0x000000ffff447224 */ /* 0x000fc800078e0069 */
[----:B------:R3:W-:Y:S02]  /*57c0*/  MUFU.EX2 R106, R3 ;  /* 0x00000003006a7308 */ /* 0x0007e40000000800 */
[--C-:B---3--:R-:W-:Y:S01]  /*57d0*/  FFMA.FTZ R3, R69, c[0x0][0x2d0], -R5.reuse ;  /* 0x0000b40045037a23 */ /* 0x108fe20000010805 */
[----:B--2---:R-:W-:Y:S02]  /*57e0*/  MOV R69, R84 ;  /* 0x0000005400457202 */ /* 0x004fe40000000f00 */
[----:B------:R-:W-:Y:S03]  /*57f0*/  HMMA.16816.F32 R84, R12, R28, RZ ;  /* 0x0000001c0c54723c */ /* 0x000fe600000018ff */
[----:B------:R2:W-:Y:S01]  /*5800*/  MUFU.EX2 R252, R3 ;  /* 0x0000000300fc7308 */ /* 0x0005e20000000800 */
[----:B----4-:R-:W-:Y:S01]  /*5810*/  F2FP.PACK_AB R10, R200, R69 ;  /* 0x00000045c80a723e */ /* 0x010fe200000000ff */
[----:B------:R-:W-:Y:S01]  /*5820*/  LDSM.16.MT88.4 R12, [R227+0x1100] ;  /* 0x00110000e30c783b */ /* 0x000fe20000004200 */
[----:B--2---:R-:W-:-:S02]  /*5830*/  FFMA.FTZ R3, R70, c[0x0][0x2d0], -R5 ;  /* 0x0000b40046037a23 */ /* 0x004fc40000010805 */
[----:B------:R-:W-:-:S03]  /*5840*/  IMAD.MOV.U32 R70, RZ, RZ, R104 ;  /* 0x000000ffff467224 */ /* 0x000fc600078e0068 */
[----:B------:R2:W-:Y:S02]  /*5850*/  MUFU.EX2 R194, R3 ;  /* 0x0000000300c27308 */ /* 0x0005e40000000800 */
[----:B--2---:R-:W-:Y:S02]  /*5860*/  FFMA.FTZ R3, R74, c[0x0][0x2d0], -R5 ;  /* 0x0000b4004a037a23 */ /* 0x004fe40000010805 */
[----:B------:R-:W-:-:S04]  /*5870*/  IMAD.MOV.U32 R74, RZ, RZ, R107 ;  /* 0x000000ffff4a7224 */ /* 0x000fc800078e006b */
[----:B------:R2:W3:Y:S01]  /*5880*/  MUFU.EX2 R28, R3 ;  /* 0x00000003001c7308 */ /* 0x0004e20000000800 */
[----:B------:R-:W-:Y:S01]  /*5890*/  F2FP.PACK_AB R8, R186, R74 ;  /* 0x0000004aba08723e */ /* 0x000fe200000000ff */
[----:B--2---:R-:W-:Y:S01]  /*58a0*/  FFMA.FTZ R3, R75, c[0x0][0x2d0], -R7 ;  /* 0x0000b4004b037a23 */ /* 0x004fe20000010807 */
[----:B---3--:R-:W-:Y:S01]  /*58b0*/  F2FP.PACK_AB R11, R28, R194 ;  /* 0x000000c21c0b723e */ /* 0x008fe200000000ff */
[----:B------:R-:W-:-:S04]  /*58c0*/  IMAD.MOV.U32 R75, RZ, RZ, R106 ;  /* 0x000000ffff4b7224 */ /* 0x000fc800078e006a */
[----:B------:R2:W-:Y:S01]  /*58d0*/  MUFU.EX2 R218, R3 ;  /* 0x0000000300da7308 */ /* 0x0005e20000000800 */
[----:B------:R-:W-:-:S07]  /*58e0*/  F2FP.PACK_AB R9, R252, R75 ;  /* 0x0000004bfc09723e */ /* 0x000fce00000000ff */
[----:B-1----:R-:W-:Y:S01]  /*58f0*/  HMMA.16816.F32 R104, R8, R36, R64 ;  /* 0x000000240868723c */ /* 0x002fe20000001840 */
[----:B--2---:R-:W-:-:S07]  /*5900*/  FFMA.FTZ R3, R96, c[0x0][0x2d0], -R7 ;  /* 0x0000b40060037a23 */ /* 0x004fce0000010807 */
[C---:B------:R-:W-:Y:S01]  /*5910*/  HMMA.16816.F32 R120, R8.reuse, R24, R80 ;  /* 0x000000180878723c */ /* 0x040fe20000001850 */
[----:B------:R1:W2:Y:S07]  /*5920*/  MUFU.EX2 R217, R3 ;  /* 0x0000000300d97308 */ /* 0x0002ae0000000800 */
[C---:B------:R-:W-:Y:S08]  /*5930*/  HMMA.16816.F32 R64, R8.reuse, R38, R60 ;  /* 0x000000260840723c */ /* 0x040ff0000000183c */
[----:B------:R-:W-:Y:S01]  /*5940*/  HMMA.16816.F32 R80, R8, R32, R48 ;  /* 0x000000200850723c */ /* 0x000fe20000001830 */
[----:B-1----:R-:W-:-:S04]  /*5950*/  FFMA.FTZ R3, R97, c[0x0][0x2d0], -R7 ;  /* 0x0000b40061037a23 */ /* 0x002fc80000010807 */
[----:B------:R1:W-:Y:S03]  /*5960*/  MUFU.EX2 R214, R3 ;  /* 0x0000000300d67308 */ /* 0x0003e60000000800 */
[C---:B------:R-:W-:Y:S08]  /*5970*/  HMMA.16816.F32 R76, R8.reuse, R26, R76 ;  /* 0x0000001a084c723c */ /* 0x040ff0000000184c */
[----:B------:R-:W-:Y:S01]  /*5980*/  HMMA.16816.F32 R60, R8, R22, R52 ;  /* 0x00000016083c723c */ /* 0x000fe20000001834 */
[----:B-1----:R-:W-:-:S07]  /*5990*/  FFMA.FTZ R3, R98, c[0x0][0x2d0], -R7 ;  /* 0x0000b40062037a23 */ /* 0x002fce0000010807 */
[----:B------:R-:W-:Y:S01]  /*59a0*/  HMMA.16816.F32 R44, R8, R34, R44 ;  /* 0x00000022082c723c */ /* 0x000fe2000000182c */
[----:B------:R1:W3:Y:S02]  /*59b0*/  MUFU.EX2 R216, R3 ;  /* 0x0000000300d87308 */ /* 0x0002e40000000800 */
[----:B-1----:R-:W-:-:S05]  /*59c0*/  FFMA.FTZ R3, R99, c[0x0][0x2d0], -R0 ;  /* 0x0000b40063037a23 */ /* 0x002fca0000010800 */
[----:B------:R-:W-:Y:S01]  /*59d0*/  HMMA.16816.F32 R96, R8, R20, R56 ;  /* 0x000000140860723c */ /* 0x000fe20000001838 */
[----:B------:R1:W-:Y:S06]  /*59e0*/  MUFU.EX2 R206, R3 ;  /* 0x0000000300ce7308 */ /* 0x0003ec0000000800 */
[----:B--2---:R-:W-:Y:S02]  /*59f0*/  F2FP.PACK_AB R8, R217, R218 ;  /* 0x000000dad908723e */ /* 0x004fe400000000ff */
[----:B---3--:R-:W-:Y:S01]  /*5a00*/  F2FP.PACK_AB R10, R216, R214 ;  /* 0x000000d6d80a723e */ /* 0x008fe200000000ff */
[----:B-1----:R-:W-:-:S02]  /*5a10*/  FFMA.FTZ R3, R116, c[0x0][0x2d0], -R0 ;  /* 0x0000b40074037a23 */ /* 0x002fc40000010800 */
[----:B------:R-:W-:Y:S02]  /*5a20*/  IMAD.MOV.U32 R116, RZ, RZ, R202 ;  /* 0x000000ffff747224 */ /* 0x000fe400078e00ca */
[----:B------:R1:W2:Y:S02]  /*5a30*/  MUFU.EX2 R208, R3 ;  /* 0x0000000300d07308 */ /* 0x0002a40000000800 */
[----:B-1----:R-:W-:Y:S01]  /*5a40*/  FFMA.FTZ R3, R117, c[0x0][0x2d0], -R0 ;  /* 0x0000b40075037a23 */ /* 0x002fe20000010800 */
[----:B--2---:R-:W-:Y:S01]  /*5a50*/  F2FP.PACK_AB R9, R208, R206 ;  /* 0x000000ced009723e */ /* 0x004fe200000000ff */
[----:B------:R-:W-:-:S04]  /*5a60*/  IMAD.MOV.U32 R117, RZ, RZ, R203 ;  /* 0x000000ffff757224 */ /* 0x000fc800078e00cb */
        /* <DEDUP_REMOVED lines=8> */
[C---:B------:R-:W-:Y:S07]  /*5af0*/  HMMA.16816.F32 R52, R8.reuse, R36, R88 ;  /* 0x000000240834723c */ /* 0x040fee0000001858 */
[----:B------:R-:W-:Y:S01]  /*5b00*/  IMAD.MOV.U32 R91, RZ, RZ, R28 ;  /* 0x000000ffff5b7224 */ /* 0x000fe200078e001c */
[----:B------:R-:W-:Y:S01]  /*5b10*/  HMMA.16816.F32 R36, R8, R38, R112 ;  /* 0x000000260824723c */ /* 0x000fe20000001870 */
[----:B------:R-:W2:Y:S01]  /*5b20*/  LDSM.16.MT88.4 R28, [R226+0x1100] ;  /* 0x00110000e21c783b */ /* 0x000ea20000004200 */
[----:B-1----:R-:W-:-:S02]  /*5b30*/  FFMA.FTZ R3, R129, c[0x0][0x2d0], -R6 ;  /* 0x0000b40081037a23 */ /* 0x002fc40000010806 */
[----:B------:R-:W-:-:S03]  /*5b40*/  IMAD.MOV.U32 R129, RZ, RZ, R4 ;  /* 0x000000ffff817224 */ /* 0x000fc600078e0004 */
[----:B------:R-:W-:Y:S01]  /*5b50*/  MOV R114, R195 ;  /* 0x000000c300727202 */ /* 0x000fe20000000f00 */
[----:B------:R1:W-:Y:S01]  /*5b60*/  MUFU.EX2 R204, R3 ;  /* 0x0000000300cc7308 */ /* 0x0003e20000000800 */
[----:B------:R-:W-:Y:S01]  /*5b70*/  IMAD.MOV.U32 R4, RZ, RZ, R205 ;  /* 0x000000ffff047224 */ /* 0x000fe200078e00cd */
[C---:B------:R-:W-:Y:S01]  /*5b80*/  HMMA.16816.F32 R48, R8.reuse, R24, R92 ;  /* 0x000000180830723c */ /* 0x040fe2000000185c */
[----:B------:R-:W-:Y:S02]  /*5b90*/  IMAD.MOV.U32 R113, RZ, RZ, R197 ;  /* 0x000000ffff717224 */ /* 0x000fe400078e00c5 */
[----:B------:R-:W-:Y:S02]  /*5ba0*/  IMAD.MOV.U32 R115, RZ, RZ, R192 ;  /* 0x000000ffff737224 */ /* 0x000fe400078e00c0 */
[----:B------:R-:W-:Y:S02]  /*5bb0*/  FFMA.FTZ R4, R4, c[0x0][0x2d0], -R7 ;  /* 0x0000b40004047a23 */ /* 0x000fe40000010807 */
[----:B------:R-:W-:Y:S01]  /*5bc0*/  IMAD.MOV.U32 R112, RZ, RZ, R115 ;  /* 0x000000ffff707224 */ /* 0x000fe200078e0073 */
[----:B------:R-:W-:Y:S01]  /*5bd0*/  HMMA.16816.F32 R92, R8, R32, R16 ;  /* 0x00000020085c723c */ /* 0x000fe20000001810 */
[----:B------:R-:W3:Y:S01]  /*5be0*/  LDSM.16.MT88.4 R16, [R224+0x1100] ;  /* 0x00110000e010783b */ /* 0x000ee20000004200 */
[----:B-1----:R-:W-:-:S02]  /*5bf0*/  FFMA.FTZ R3, R130, c[0x0][0x2d0], -R6 ;  /* 0x0000b40082037a23 */ /* 0x002fc40000010806 */
[----:B------:R-:W-:-:S04]  /*5c00*/  IMAD.MOV.U32 R130, RZ, RZ, R201 ;  /* 0x000000ffff827224 */ /* 0x000fc800078e00c9 */
[----:B------:R-:W-:Y:S01]  /*5c10*/  HMMA.16816.F32 R84, R8, R20, R84 ;  /* 0x000000140854723c */ /* 0x000fe20000001854 */
[----:B------:R1:W4:Y:S01]  /*5c20*/  MUFU.EX2 R205, R3 ;  /* 0x0000000300cd7308 */ /* 0x0003220000000800 */
[----:B------:R-:W-:Y:S02]  /*5c30*/  IMAD.MOV.U32 R32, RZ, RZ, R194 ;  /* 0x000000ffff207224 */ /* 0x000fe400078e00c2 */
[----:B------:R-:W-:-:S03]  /*5c40*/  IMAD.MOV.U32 R33, RZ, RZ, R189 ;  /* 0x000000ffff217224 */ /* 0x000fc600078e00bd */
[----:B------:R-:W-:Y:S01]  /*5c50*/  IMAD.MOV.U32 R21, RZ, RZ, R68 ;  /* 0x000000ffff157224 */ /* 0x000fe200078e0044 */
[----:B------:R-:W-:Y:S01]  /*5c60*/  HMMA.16816.F32 R40, R8, R26, R100 ;  /* 0x0000001a0828723c */ /* 0x000fe20000001864 */
[----:B------:R-:W-:Y:S01]  /*5c70*/  IMAD.MOV.U32 R68, RZ, RZ, R193 ;  /* 0x000000ffff447224 */ /* 0x000fe200078e00c1 */
[----:B------:R-:W5:Y:S01]  /*5c80*/  LDSM.16.MT88.4 R24, [R225+0x1100] ;  /* 0x00110000e118783b */ /* 0x000f620000004200 */
[----:B------:R-:W-:-:S05]  /*5c90*/  MOV R20, R188 ;  /* 0x000000bc00147202 */ /* 0x000fca0000000f00 */
[C---:B------:R-:W-:Y:S01]  /*5ca0*/  HMMA.16816.F32 R56, R8.reuse, R22, R124 ;  /* 0x000000160838723c */ /* 0x040fe2000000187c */
[----:B-1----:R-:W-:Y:S02]  /*5cb0*/  FFMA.FTZ R3, R131, c[0x0][0x2d0], -R6 ;  /* 0x0000b40083037a23 */ /* 0x002fe40000010806 */
[----:B------:R-:W-:Y:S02]  /*5cc0*/  IMAD.MOV.U32 R131, RZ, RZ, R200 ;  /* 0x000000ffff837224 */ /* 0x000fe400078e00c8 */
[----:B------:R1:W-:Y:S02]  /*5cd0*/  MUFU.EX2 R203, R3 ;  /* 0x0000000300cb7308 */ /* 0x0003e40000000800 */
[----:B------:R-:W-:Y:S01]  /*5ce0*/  IMAD.MOV.U32 R126, RZ, RZ, R130 ;  /* 0x000000ffff7e7224 */ /* 0x000fe200078e0082 */
[----:B------:R-:W-:Y:S01]  /*5cf0*/  MOV R127, R91 ;  /* 0x0000005b007f7202 */ /* 0x000fe20000000f00 */
[----:B------:R-:W-:Y:S01]  /*5d00*/  IMAD.MOV.U32 R130, RZ, RZ, R128 ;  /* 0x000000ffff827224 */ /* 0x000fe200078e0080 */
[----:B------:R-:W-:Y:S01]  /*5d10*/  HMMA.16816.F32 R88, R8, R34, R108 ;  /* 0x000000220858723c */ /* 0x000fe2000000186c */
[----:B------:R-:W-:-:S02]  /*5d20*/  IMAD.MOV.U32 R128, RZ, RZ, R190 ;  /* 0x000000ffff807224 */ /* 0x000fc400078e00be */
[----:B------:R-:W-:Y:S02]  /*5d30*/  IMAD.MOV.U32 R125, RZ, RZ, R114 ;  /* 0x000000ffff7d7224 */ /* 0x000fe400078e0072 */
[----:B------:R-:W-:Y:S02]  /*5d40*/  IMAD.MOV.U32 R114, RZ, RZ, R33 ;  /* 0x000000ffff727224 */ /* 0x000fe400078e0021 */
[----:B----4-:R-:W-:Y:S01]  /*5d50*/  F2FP.PACK_AB R8, R205, R204 ;  /* 0x000000cccd08723e */ /* 0x010fe200000000ff */
[----:B------:R-:W-:Y:S02]  /*5d60*/  IMAD.MOV.U32 R33, RZ, RZ, R21 ;  /* 0x000000ffff217224 */ /* 0x000fe400078e0015 */
[----:B------:R-:W-:Y:S02]  /*5d70*/  IMAD.MOV.U32 R124, RZ, RZ, R114 ;  /* 0x000000ffff7c7224 */ /* 0x000fe400078e0072 */
[----:B-1----:R-:W-:Y:S02]  /*5d80*/  FFMA.FTZ R3, R132, c[0x0][0x2d0], -R6 ;  /* 0x0000b40084037a23 */ /* 0x002fe40000010806 */
[----:B------:R-:W-:-:S02]  /*5d90*/  IMAD.MOV.U32 R132, RZ, RZ, R69 ;  /* 0x000000ffff847224 */ /* 0x000fc400078e0045 */
[----:B------:R1:W4:Y:S01]  /*5da0*/  MUFU.EX2 R202, R3 ;  /* 0x0000000300ca7308 */ /* 0x0003220000000800 */
[----:B------:R-:W-:Y:S02]  /*5db0*/  IMAD.MOV.U32 R69, RZ, RZ, R187 ;  /* 0x000000ffff457224 */ /* 0x000fe400078e00bb */
[----:B------:R-:W-:Y:S02]  /*5dc0*/  IMAD.MOV.U32 R114, RZ, RZ, R33 ;  /* 0x000000ffff727224 */ /* 0x000fe400078e0021 */
[----:B-1----:R-:W-:Y:S01]  /*5dd0*/  FFMA.FTZ R3, R133, c[0x0][0x2d0], -R5 ;  /* 0x0000b40085037a23 */ /* 0x002fe20000010805 */
[----:B----4-:R-:W-:Y:S01]  /*5de0*/  F2FP.PACK_AB R10, R202, R203 ;  /* 0x000000cbca0a723e */ /* 0x010fe200000000ff */
[----:B------:R-:W-:Y:S02]  /*5df0*/  IMAD.MOV.U32 R133, RZ, RZ, R191 ;  /* 0x000000ffff857224 */ /* 0x000fe400078e00bf */
[----:B------:R1:W-:Y:S02]  /*5e00*/  MUFU.EX2 R201, R3 ;  /* 0x0000000300c97308 */ /* 0x0003e40000000800 */
[----:B------:R-:W-:-:S02]  /*5e10*/  IMAD.MOV.U32 R115, RZ, RZ, R133 ;  /* 0x000000ffff737224 */ /* 0x000fc400078e0085 */
[----:B------:R-:W-:Y:S02]  /*5e20*/  IMAD.MOV.U32 R133, RZ, RZ, R132 ;  /* 0x000000ffff857224 */ /* 0x000fe400078e0084 */
[----:B-1----:R-:W-:Y:S02]  /*5e30*/  FFMA.FTZ R3, R134, c[0x0][0x2d0], -R5 ;  /* 0x0000b40086037a23 */ /* 0x002fe40000010805 */
[----:B------:R-:W-:Y:S02]  /*5e40*/  IMAD.MOV.U32 R134, RZ, RZ, R199 ;  /* 0x000000ffff867224 */ /* 0x000fe400078e00c7 */
[----:B------:R1:W4:Y:S02]  /*5e50*/  MUFU.EX2 R200, R3 ;  /* 0x0000000300c87308 */ /* 0x0003240000000800 */
[----:B-1----:R-:W-:Y:S01]  /*5e60*/  FFMA.FTZ R3, R135, c[0x0][0x2d0], -R5 ;  /* 0x0000b40087037a23 */ /* 0x002fe20000010805 */
[----:B----4-:R-:W-:Y:S01]  /*5e70*/  F2FP.PACK_AB R9, R200, R201 ;  /* 0x000000c9c809723e */ /* 0x010fe200000000ff */
[----:B------:R-:W-:-:S04]  /*5e80*/  IMAD.MOV.U32 R135, RZ, RZ, R198 ;  /* 0x000000ffff877224 */ /* 0x000fc800078e00c6 */
[----:B------:R1:W-:Y:S02]  /*5e90*/  MUFU.EX2 R199, R3 ;  /* 0x0000000300c77308 */ /* 0x0003e40000000800 */
[----:B-1----:R-:W-:Y:S02]  /*5ea0*/  FFMA.FTZ R3, R136, c[0x0][0x2d0], -R5 ;  /* 0x0000b40088037a23 */ /* 0x002fe40000010805 */
[----:B------:R-:W-:-:S04]  /*5eb0*/  IMAD.MOV.U32 R136, RZ, RZ, R131 ;  /* 0x000000ffff887224 */ /* 0x000fc800078e0083 */
[----:B------:R-:W1:Y:S01]  /*5ec0*/  MUFU.EX2 R198, R3 ;  /* 0x0000000300c67308 */ /* 0x000e620000000800 */
[----:B------:R-:W-:Y:S02]  /*5ed0*/  IMAD.MOV.U32 R131, RZ, RZ, R70 ;  /* 0x000000ffff837224 */ /* 0x000fe400078e0046 */
[----:B------:R-:W-:Y:S02]  /*5ee0*/  IMAD.MOV.U32 R70, RZ, RZ, R196 ;  /* 0x000000ffff467224 */ /* 0x000fe400078e00c4 */
[----:B------:R-:W-:Y:S02]  /*5ef0*/  IMAD.MOV.U32 R132, RZ, RZ, R131 ;  /* 0x000000ffff847224 */ /* 0x000fe400078e0083 */
[----:B------:R-:W-:Y:S02]  /*5f00*/  IMAD.MOV.U32 R131, RZ, RZ, R130 ;  /* 0x000000ffff837224 */ /* 0x000fe400078e0082 */
[----:B------:R-:W-:Y:S02]  /*5f10*/  IMAD.MOV.U32 R130, RZ, RZ, R129 ;  /* 0x000000ffff827224 */ /* 0x000fe400078e0081 */
[----:B------:R-:W-:-:S02]  /*5f20*/  IMAD.MOV.U32 R129, RZ, RZ, R118 ;  /* 0x000000ffff817224 */ /* 0x000fc400078e0076 */
[----:B------:R-:W-:Y:S01]  /*5f30*/  IMAD.MOV.U32 R118, RZ, RZ, R117 ;  /* 0x000000ffff767224 */ /* 0x000fe200078e0075 */
[----:B------:R-:W-:Y:S01]  /*5f40*/  MOV R117, R186 ;  /* 0x000000ba00757202 */ /* 0x000fe20000000f00 */
[----:B------:R-:W-:Y:S01]  /*5f50*/  IMAD.MOV.U32 R33, RZ, RZ, R132 ;  /* 0x000000ffff217224 */ /* 0x000fe200078e0084 */
[----:B-1----:R-:W-:Y:S01]  /*5f60*/  F2FP.PACK_AB R11, R198, R199 ;  /* 0x000000c7c60b723e */ /* 0x002fe200000000ff */
[----:B------:R-:W-:Y:S02]  /*5f70*/  FFMA.FTZ R3, R137, c[0x0][0x2d0], -R7 ;  /* 0x0000b40089037a23 */ /* 0x000fe40000010807 */
[----:B------:R-:W-:Y:S01]  /*5f80*/  IMAD.MOV.U32 R132, RZ, RZ, R130 ;  /* 0x000000ffff847224 */ /* 0x000fe200078e0082 */
[----:B------:R-:W-:Y:S01]  /*5f90*/  MOV R130, R118 ;  /* 0x0000007600827202 */ /* 0x000fe20000000f00 */
[----:B------:R1:W4:Y:S01]  /*5fa0*/  MUFU.EX2 R197, R3 ;  /* 0x0000000300c57308 */ /* 0x0003220000000800 */
[----:B------:R-:W-:Y:S01]  /*5fb0*/  IMAD.MOV.U32 R137, RZ, RZ, R112 ;  /* 0x000000ffff897224 */ /* 0x000fe200078e0070 */
[----:B--2---:R-:W-:Y:S01]  /*5fc0*/  HMMA.16816.F32 R100, R8, R28, R80 ;  /* 0x0000001c0864723c */ /* 0x004fe20000001850 */
[----:B------:R-:W-:-:S05]  /*5fd0*/  MOV R112, R115 ;  /* 0x0000007300707202 */ /* 0x000fca0000000f00 */
[----:B------:R-:W-:Y:S02]  /*5fe0*/  IMAD.MOV.U32 R110, RZ, RZ, R112 ;  /* 0x000000ffff6e7224 */ /* 0x000fe400078e0070 */
[----:B---3--:R-:W-:Y:S01]  /*5ff0*/  HMMA.16816.F32 R80, R8, R18, R76 ;  /* 0x000000120850723c */ /* 0x008fe2000000184c */
[----:B-1----:R-:W-:-:S07]  /*6000*/  FFMA.FTZ R3, R138, c[0x0][0x2d0], -R7 ;  /* 0x0000b4008a037a23 */ /* 0x002fce0000010807 */
[C---:B------:R-:W-:Y:S01]  /*6010*/  HMMA.16816.F32 R76, R8.reuse, R14, R64 ;  /* 0x0000000e084c723c */ /* 0x040fe20000001840 */
[----:B------:R-:W-:Y:S01]  /*6020*/  IMAD.MOV.U32 R138, RZ, RZ, R128 ;  /* 0x000000ffff8a7224 */ /* 0x000fe200078e0080 */
[----:B------:R1:W-:Y:S06]  /*6030*/  MUFU.EX2 R196, R3 ;  /* 0x0000000300c47308 */ /* 0x0003ec0000000800 */
[C---:B-----5:R-:W-:Y:S08]  /*6040*/  HMMA.16816.F32 R64, R8.reuse, R26, R60 ;  /* 0x0000001a0840723c */ /* 0x060ff0000000183c */
[----:B------:R-:W-:Y:S01]  /*6050*/  HMMA.16816.F32 R120, R8, R16, R120 ;  /* 0x000000100878723c */ /* 0x000fe20000001878 */
[----:B-1----:R-:W-:-:S04]  /*6060*/  FFMA.FTZ R3, R139, c[0x0][0x2d0], -R7 ;  /* 0x0000b4008b037a23 */ /* 0x002fc80000010807 */
[----:B------:R1:W2:Y:S03]  /*6070*/  MUFU.EX2 R195, R3 ;  /* 0x0000000300c37308 */ /* 0x0002a60000000800 */
[C---:B------:R-:W-:Y:S08]  /*6080*/  HMMA.16816.F32 R104, R8.reuse, R12, R104 ;  /* 0x0000000c0868723c */ /* 0x040ff00000001868 */
[----:B------:R-:W-:Y:S01]  /*6090*/  HMMA.16816.F32 R96, R8, R24, R96 ;  /* 0x000000180860723c */ /* 0x000fe20000001860 */
[----:B-1----:R-:W-:-:S07]  /*60a0*/  FFMA.FTZ R3, R140, c[0x0][0x2d0], -R7 ;  /* 0x0000b4008c037a23 */ /* 0x002fce0000010807 */
[----:B------:R-:W-:Y:S01]  /*60b0*/  HMMA.16816.F32 R60, R8, R30, R44 ;  /* 0x0000001e083c723c */ /* 0x000fe2000000182c */
[----:B------:R1:W-:Y:S06]  /*60c0*/  MUFU.EX2 R194, R3 ;  /* 0x0000000300c27308 */ /* 0x0003ec0000000800 */
[----:B----4-:R-:W-:Y:S02]  /*60d0*/  F2FP.PACK_AB R8, R197, R209 ;  /* 0x000000d1c508723e */ /* 0x010fe400000000ff */
[----:B--2---:R-:W-:Y:S01]  /*60e0*/  F2FP.PACK_AB R10, R195, R196 ;  /* 0x000000c4c30a723e */ /* 0x004fe200000000ff */
[----:B-1----:R-:W-:-:S04]  /*60f0*/  FFMA.FTZ R3, R141, c[0x0][0x2d0], -R0 ;  /* 0x0000b4008d037a23 */ /* 0x002fc80000010800 */
[----:B------:R1:W-:Y:S02]  /*6100*/  MUFU.EX2 R193, R3 ;  /* 0x0000000300c17308 */ /* 0x0003e40000000800 */
[----:B-1----:R-:W-:-:S06]  /*6110*/  FFMA.FTZ R3, R142, c[0x0][0x2d0], -R0 ;  /* 0x0000b4008e037a23 */ /* 0x002fcc0000010800 */
[----:B------:R1:W2:Y:S02]  /*6120*/  MUFU.EX2 R192, R3 ;  /* 0x0000000300c07308 */ /* 0x0002a40000000800 */
[----:B-1----:R-:W-:Y:S01]  /*6130*/  FFMA.FTZ R3, R143, c[0x0][0x2d0], -R0 ;  /* 0x0000b4008f037a23 */ /* 0x002fe20000010800 */
[----:B--2---:R-:W-:-:S05]  /*6140*/  F2FP.PACK_AB R9, R192, R193 ;  /* 0x000000c1c009723e */ /* 0x004fca00000000ff */
[----:B------:R1:W-:Y:S02]  /*6150*/  MUFU.EX2 R191, R3 ;  /* 0x0000000300bf7308 */ /* 0x0003e40000000800 */
[----:B-1----:R-:W-:-:S06]  /*6160*/  FFMA.FTZ R3, R144, c[0x0][0x2d0], -R0 ;  /* 0x0000b40090037a23 */ /* 0x002fcc0000010800 */
[----:B------:R1:W2:Y:S02]  /*6170*/  MUFU.EX2 R189, R3 ;  /* 0x0000000300bd7308 */ /* 0x0002a40000000800 */
[----:B-1----:R-:W-:Y:S01]  /*6180*/  FFMA.FTZ R3, R145, c[0x0][0x2d0], -R7 ;  /* 0x0000b40091037a23 */ /* 0x002fe20000010807 */
[----:B--2---:R-:W-:-:S05]  /*6190*/  F2FP.PACK_AB R11, R189, R191 ;  /* 0x000000bfbd0b723e */ /* 0x004fca00000000ff */
[----:B------:R1:W-:Y:S02]  /*61a0*/  MUFU.EX2 R190, R3 ;  /* 0x0000000300be7308 */ /* 0x0003e40000000800 */
[C---:B------:R-:W-:Y:S08]  /*61b0*/  HMMA.16816.F32 R36, R8.reuse, R14, R36 ;  /* 0x0000000e0824723c */ /* 0x040ff00000001824 */
[----:B------:R-:W-:Y:S01]  /*61c0*/  HMMA.16816.F32 R44, R8, R18, R40 ;  /* 0x00000012082c723c */ /* 0x000fe20000001828 */
[----:B-1----:R-:W-:-:S04]  /*61d0*/  FFMA.FTZ R3, R146, c[0x0][0x2d0], -R7 ;  /* 0x0000b40092037a23 */ /* 0x002fc80000010807 */
[----:B------:R1:W-:Y:S03]  /*61e0*/  MUFU.EX2 R188, R3 ;  /* 0x0000000300bc7308 */ /* 0x0003e60000000800 */
[C---:B------:R-:W-:Y:S01]  /*61f0*/  HMMA.16816.F32 R48, R8.reuse, R16, R48 ;  /* 0x000000100830723c */ /* 0x040fe20000001830 */
[----:B------:R-:W-:Y:S07]  /*6200*/  LDSM.16.MT88.4 R16, [R224+0x1900] ;  /* 0x00190000e010783b */ /* 0x000fee0000004200 */
[----:B------:R-:W-:Y:S01]  /*6210*/  HMMA.16816.F32 R40, R8, R24, R84 ;  /* 0x000000180828723c */ /* 0x000fe20000001854 */
[----:B-1----:R-:W-:-:S07]  /*6220*/  FFMA.FTZ R3, R147, c[0x0][0x2d0], -R6 ;  /* 0x0000b40093037a23 */ /* 0x002fce0000010806 */
[C---:B------:R-:W-:Y:S01]  /*6230*/  HMMA.16816.F32 R56, R8.reuse, R26, R56 ;  /* 0x0000001a0838723c */ /* 0x040fe20000001838 */
[----:B------:R-:W-:Y:S01]  /*6240*/  IMAD.MOV.U32 R87, RZ, RZ, R33 ;  /* 0x000000ffff577224 */ /* 0x000fe200078e0021 */
[----:B------:R-:W-:Y:S01]  /*6250*/  LDSM.16.MT88.4 R24, [R225+0x1900] ;  /* 0x00190000e118783b */ /* 0x000fe20000004200 */
[----:B------:R1:W-:Y:S05]  /*6260*/  MUFU.EX2 R187, R3 ;  /* 0x0000000300bb7308 */ /* 0x0003ea0000000800 */
[C---:B------:R-:W-:Y:S08]  /*6270*/  HMMA.16816.F32 R92, R8.reuse, R28, R92 ;  /* 0x0000001c085c723c */ /* 0x040ff0000000185c */
[----:B------:R-:W-:Y:S01]  /*6280*/  HMMA.16816.F32 R88, R8, R30, R88 ;  /* 0x0000001e0858723c */ /* 0x000fe20000001858 */
[----:B------:R-:W-:Y:S01]  /*6290*/  LDSM.16.MT88.4 R28, [R226+0x2100] ;  /* 0x00210000e21c783b */ /* 0x000fe20000004200 */
[----:B-1----:R-:W-:-:S02]  /*62a0*/  FFMA.FTZ R3, R148, c[0x0][0x2d0], -R6 ;  /* 0x0000b40094037a23 */ /* 0x002fc40000010806 */
[----:B------:R-:W-:Y:S02]  /*62b0*/  IMAD.MOV.U32 R148, RZ, RZ, R113 ;  /* 0x000000ffff947224 */ /* 0x000fe400078e0071 */
[----:B------:R-:W1:Y:S01]  /*62c0*/  MUFU.EX2 R186, R3 ;  /* 0x0000000300ba7308 */ /* 0x000e620000000800 */
[----:B------:R-:W-:Y:S01]  /*62d0*/  IMAD.MOV.U32 R113, RZ, RZ, R32 ;  /* 0x000000ffff717224 */ /* 0x000fe200078e0020 */
[----:B------:R-:W-:Y:S02]  /*62e0*/  MOV R32, R20 ;  /* 0x0000001400207202 */ /* 0x000fe40000000f00 */
[----:B------:R-:W-:Y:S01]  /*62f0*/  HMMA.16816.F32 R20, R8, R12, R52 ;  /* 0x0000000c0814723c */ /* 0x000fe20000001834 */
[----:B------:R-:W2:Y:S06]  /*6300*/  LDSM.16.MT88.4 R12, [R227+0x1900] ;  /* 0x00190000e30c783b */ /* 0x000eac0000004200 */
[----:B------:R-:W-:-:S02]  /*6310*/  IMAD.MOV.U32 R55, RZ, RZ, R124 ;  /* 0x000000ffff377224 */ /* 0x000fc400078e007c */
[----:B------:R-:W-:Y:S02]  /*6320*/  IMAD.MOV.U32 R52, RZ, RZ, R132 ;  /* 0x000000ffff347224 */ /* 0x000fe400078e0084 */
[----:B------:R-:W-:Y:S01]  /*6330*/  IMAD.MOV.U32 R132, RZ, RZ, R130 ;  /* 0x000000ffff847224 */ /* 0x000fe200078e0082 */
[----:B-1----:R-:W-:Y:S01]  /*6340*/  F2FP.PACK_AB R8, R186, R187 ;  /* 0x000000bbba08723e */ /* 0x002fe200000000ff */
[--C-:B------:R-:W-:Y:S02]  /*6350*/  FFMA.FTZ R3, R149, c[0x0][0x2d0], -R6.reuse ;  /* 0x0000b40095037a23 */ /* 0x100fe40000010806 */
[----:B------:R-:W-:Y:S02]  /*6360*/  IMAD.MOV.U32 R149, RZ, RZ, R185 ;  /* 0x000000ffff957224 */ /* 0x000fe400078e00b9 */
[----:B------:R1:W-:Y:S02]  /*6370*/  MUFU.EX2 R185, R3 ;  /* 0x0000000300b97308 */ /* 0x0003e40000000800 */
[----:B-1----:R-:W-:-:S02]  /*6380*/  FFMA.FTZ R3, R150, c[0x0][0x2d0], -R6 ;  /* 0x0000b40096037a23 */ /* 0x002fc40000010806 */
[----:B------:R-:W-:Y:S02]  /*6390*/  IMAD.MOV.U32 R150, RZ, RZ, R116 ;  /* 0x000000ffff967224 */ /* 0x000fe400078e0074 */
[----:B------:R-:W-:Y:S02]  /*63a0*/  IMAD.MOV.U32 R116, RZ, RZ, R184 ;  /* 0x000000ffff747224 */ /* 0x000fe400078e00b8 */
[----:B------:R1:W3:Y:S02]  /*63b0*/  MUFU.EX2 R184, R3 ;  /* 0x0000000300b87308 */ /* 0x0002e40000000800 */
[----:B-1----:R-:W-:Y:S01]  /*63c0*/  FFMA.FTZ R3, R151, c[0x0][0x2d0], -R5 ;  /* 0x0000b40097037a23 */ /* 0x002fe20000010805 */
[----:B---3--:R-:W-:Y:S01]  /*63d0*/  F2FP.PACK_AB R10, R184, R185 ;  /* 0x000000b9b80a723e */ /* 0x008fe200000000ff */
[----:B------:R-:W-:Y:S02]  /*63e0*/  IMAD.MOV.U32 R151, RZ, RZ, R125 ;  /* 0x000000ffff977224 */ /* 0x000fe400078e007d */
[----:B------:R-:W-:-:S02]  /*63f0*/  IMAD.MOV.U32 R125, RZ, RZ, R113 ;  /* 0x000000ffff7d7224 */ /* 0x000fc400078e0071 */
[----:B------:R1:W-:Y:S01]  /*6400*/  MUFU.EX2 R118, R3 ;  /* 0x0000000300767308 */ /* 0x0003e20000000800 */
[----:B------:R-:W-:Y:S02]  /*6410*/  IMAD.MOV.U32 R113, RZ, RZ, R32 ;  /* 0x000000ffff717224 */ /* 0x000fe400078e0020 */
[----:B------:R-:W-:Y:S02]  /*6420*/  IMAD.MOV.U32 R32, RZ, RZ, R133 ;  /* 0x000000ffff207224 */ /* 0x000fe400078e0085 */
[----:B------:R-:W-:Y:S02]  /*6430*/  IMAD.MOV.U32 R133, RZ, RZ, R131 ;  /* 0x000000ffff857224 */ /* 0x000fe400078e0083 */
[----:B------:R-:W-:Y:S01]  /*6440*/  IMAD.MOV.U32 R131, RZ, RZ, R129 ;  /* 0x000000ffff837224 */ /* 0x000fe200078e0081 */
[----:B------:R-:W-:Y:S01]  /*6450*/  MOV R124, R32 ;  /* 0x00000020007c7202 */ /* 0x000fe20000000f00 */
[----:B------:R-:W-:Y:S01]  /*6460*/  IMAD.MOV.U32 R129, RZ, RZ, R117 ;  /* 0x000000ffff817224 */ /* 0x000fe200078e0075 */
[----:B------:R-:W3:Y:S01]  /*6470*/  LDSM.16.MT88.4 R32, [R226+0x1900] ;  /* 0x00190000e220783b */ /* 0x000ee20000004200 */
[----:B------:R-:W-:-:S02]  /*6480*/  IMAD.MOV.U32 R54, RZ, RZ, R113 ;  /* 0x000000ffff367224 */ /* 0x000fc400078e0071 */
[----:B------:R-:W-:Y:S02]  /*6490*/  IMAD.MOV.U32 R53, RZ, RZ, R131 ;  /* 0x000000ffff357224 */ /* 0x000fe400078e0083 */
[----:B------:R-:W-:Y:S02]  /*64a0*/  IMAD.MOV.U32 R139, RZ, RZ, R129 ;  /* 0x000000ffff8b7224 */ /* 0x000fe400078e0081 */
[----:B-1----:R-:W-:Y:S01]  /*64b0*/  FFMA.FTZ R3, R152, c[0x0][0x2d0], -R5 ;  /* 0x0000b40098037a23 */ /* 0x002fe20000010805 */
[----:B------:R-:W-:-:S03]  /*64c0*/  MOV R152, R52 ;  /* 0x0000003400987202 */ /* 0x000fc60000000f00 */
[----:B------:R1:W4:Y:S02]  /*64d0*/  MUFU.EX2 R117, R3 ;  /* 0x0000000300757308 */ /* 0x0003240000000800 */
[----:B-1----:R-:W-:Y:S01]  /*64e0*/  FFMA.FTZ R3, R153, c[0x0][0x2d0], -R5 ;  /* 0x0000b40099037a23 */ /* 0x002fe20000010805 */
[----:B----4-:R-:W-:Y:S01]  /*64f0*/  F2FP.PACK_AB R9, R117, R118 ;  /* 0x000000767509723e */ /* 0x010fe200000000ff */
[----:B------:R-:W-:-:S04]  /*6500*/  IMAD.MOV.U32 R153, RZ, RZ, R53 ;  /* 0x000000ffff997224 */ /* 0x000fc800078e0035 */
[----:B------:R1:W-:Y:S02]  /*6510*/  MUFU.EX2 R115, R3 ;  /* 0x0000000300737308 */ /* 0x0003e40000000800 */
[----:B-1----:R-:W-:Y:S02]  /*6520*/  FFMA.FTZ R3, R154, c[0x0][0x2d0], -R5 ;  /* 0x0000b4009a037a23 */ /* 0x002fe40000010805 */
[----:B------:R-:W-:-:S04]  /*6530*/  IMAD.MOV.U32 R154, RZ, RZ, R116 ;  /* 0x000000ffff9a7224 */ /* 0x000fc800078e0074 */
[----:B------:R1:W4:Y:S02]  /*6540*/  MUFU.EX2 R116, R3 ;  /* 0x0000000300747308 */ /* 0x0003240000000800 */
[----:B-1----:R-:W-:Y:S01]  /*6550*/  FFMA.FTZ R3, R155, c[0x0][0x2d0], -R7 ;  /* 0x0000b4009b037a23 */ /* 0x002fe20000010807 */
[----:B----4-:R-:W-:Y:S01]  /*6560*/  F2FP.PACK_AB R11, R116, R115 ;  /* 0x00000073740b723e */ /* 0x010fe200000000ff */
[----:B------:R-:W-:Y:S02]  /*6570*/  IMAD.MOV.U32 R155, RZ, RZ, R137 ;  /* 0x000000ffff9b7224 */ /* 0x000fe400078e0089 */
[----:B------:R-:W-:Y:S02]  /*6580*/  IMAD.MOV.U32 R137, RZ, RZ, R114 ;  /* 0x000000ffff897224 */ /* 0x000fe400078e0072 */
[----:B------:R1:W-:Y:S02]  /*6590*/  MUFU.EX2 R114, R3 ;  /* 0x0000000300727308 */ /* 0x0003e40000000800 */
[C---:B--2---:R-:W-:Y:S08]  /*65a0*/  HMMA.16816.F32 R140, R8.reuse, R12, R104 ;  /* 0x0000000c088c723c */ /* 0x044ff00000001868 */
[----:B------:R-:W-:Y:S01]  /*65b0*/  HMMA.16816.F32 R128, R8, R18, R80 ;  /* 0x000000120880723c */ /* 0x000fe20000001850 */
[----:B-1----:R-:W-:-:S07]  /*65c0*/  FFMA.FTZ R3, R156, c[0x0][0x2d0], -R7 ;  /* 0x0000b4009c037a23 */ /* 0x002fce0000010807 */
[C---:B---3--:R-:W-:Y:S01]  /*65d0*/  HMMA.16816.F32 R80, R8.reuse, R32, R100 ;  /* 0x000000200850723c */ /* 0x048fe20000001864 */
[----:B------:R1:W-:Y:S07]  /*65e0*/  MUFU.EX2 R113, R3 ;  /* 0x0000000300717308 */ /* 0x0003ee0000000800 */
[C---:B------:R-:W-:Y:S08]  /*65f0*/  HMMA.16816.F32 R144, R8.reuse, R14, R76 ;  /* 0x0000000e0890723c */ /* 0x040ff0000000184c */
[----:B------:R-:W-:Y:S01]  /*6600*/  HMMA.16816.F32 R120, R8, R16, R120 ;  /* 0x000000100878723c */ /* 0x000fe20000001878 */
[----:B-1----:R-:W-:-:S04]  /*6610*/  FFMA.FTZ R3, R157, c[0x0][0x2d0], -R7 ;  /* 0x0000b4009d037a23 */ /* 0x002fc80000010807 */
[----:B------:R1:W-:Y:S03]  /*6620*/  MUFU.EX2 R112, R3 ;  /* 0x0000000300707308 */ /* 0x0003e60000000800 */
[----:B------:R-:W-:Y:S01]  /*6630*/  HMMA.16816.F32 R76, R8, R34, R60 ;  /* 0x00000022084c723c */ /* 0x000fe2000000183c */
[----:B-1----:R-:W-:-:S04]  /*6640*/  FFMA.FTZ R3, R158, c[0x0][0x2d0], -R7 ;  /* 0x0000b4009e037a23 */ /* 0x002fc80000010807 */
[----:B------:R1:W-:Y:S02]  /*6650*/  MUFU.EX2 R111, R3 ;  /* 0x00000003006f7308 */ /* 0x0003e40000000800 */
[--C-:B-1----:R-:W-:Y:S02]  /*6660*/  FFMA.FTZ R3, R159, c[0x0][0x2d0], -R0.reuse ;  /* 0x0000b4009f037a23 */ /* 0x102fe40000010800 */
[----:B------:R-:W-:Y:S04]  /*6670*/  HMMA.16816.F32 R156, R8, R24, R96 ;  /* 0x00000018089c723c */ /* 0x000fe80000001860 */
[----:B------:R1:W-:Y:S02]  /*6680*/  MUFU.EX2 R109, R3 ;  /* 0x00000003006d7308 */ /* 0x0003e40000000800 */
[----:B-1----:R-:W-:-:S02]  /*6690*/  FFMA.FTZ R3, R160, c[0x0][0x2d0], -R0 ;  /* 0x0000b400a0037a23 */ /* 0x002fc40000010800 */
[----:B------:R-:W-:-:S04]  /*66a0*/  IMAD.MOV.U32 R160, RZ, RZ, R70 ;  /* 0x000000ffffa07224 */ /* 0x000fc800078e0046 */
[----:B------:R1:W2:Y:S02]  /*66b0*/  MUFU.EX2 R108, R3 ;  /* 0x00000003006c7308 */ /* 0x0002a40000000800 */
[----:B-1----:R-:W-:Y:S02]  /*66c0*/  FFMA.FTZ R3, R162, c[0x0][0x2d0], -R0 ;  /* 0x0000b400a2037a23 */ /* 0x002fe40000010800 */
[----:B------:R-:W-:-:S04]  /*66d0*/  IMAD.MOV.U32 R162, RZ, RZ, R87 ;  /* 0x000000ffffa27224 */ /* 0x000fc800078e0057 */
[----:B------:R1:W-:Y:S01]  /*66e0*/  MUFU.EX2 R107, R3 ;  /* 0x00000003006b7308 */ /* 0x0003e20000000800 */
[----:B------:R-:W-:Y:S07]  /*66f0*/  HMMA.16816.F32 R84, R8, R26, R64 ;  /* 0x0000001a0854723c */ /* 0x000fee0000001840 */
[----:B------:R-:W-:Y:S02]  /*6700*/  F2FP.PACK_AB R8, R190, R194 ;  /* 0x000000c2be08723e */ /* 0x000fe400000000ff */
[----:B--2---:R-:W-:-:S02]  /*6710*/  F2FP.PACK_AB R9, R108, R109 ;  /* 0x0000006d6c09723e */ /* 0x004fc400000000ff */
[----:B------:R-:W-:Y:S01]  /*6720*/  F2FP.PACK_AB R10, R114, R188 ;  /* 0x000000bc720a723e */ /* 0x000fe200000000ff */
[----:B-1----:R-:W-:Y:S02]  /*6730*/  FFMA.FTZ R3, R163, c[0x0][0x2d0], -R0 ;  /* 0x0000b400a3037a23 */ /* 0x002fe40000010800 */
[----:B------:R-:W-:Y:S02]  /*6740*/  IMAD.MOV.U32 R163, RZ, RZ, R54 ;  /* 0x000000ffffa37224 */ /* 0x000fe400078e0036 */
[----:B------:R1:W2:Y:S02]  /*6750*/  MUFU.EX2 R106, R3 ;  /* 0x00000003006a7308 */ /* 0x0002a40000000800 */
[----:B-1----:R-:W-:Y:S01]  /*6760*/  FFMA.FTZ R3, R161, c[0x0][0x2d0], -R7 ;  /* 0x0000b400a1037a23 */ /* 0x002fe20000010807 */
[----:B--2---:R-:W-:Y:S01]  /*6770*/  F2FP.PACK_AB R11, R106, R107 ;  /* 0x0000006b6a0b723e */ /* 0x004fe200000000ff */
[----:B------:R-:W-:-:S04]  /*6780*/  IMAD.MOV.U32 R161, RZ, RZ, R110 ;  /* 0x000000ffffa17224 */ /* 0x000fc800078e006e */
[----:B------:R1:W-:Y:S02]  /*6790*/  MUFU.EX2 R110, R3 ;  /* 0x00000003006e7308 */ /* 0x0003e40000000800 */
[C---:B------:R-:W-:Y:S08]  /*67a0*/  HMMA.16816.F32 R60, R8.reuse, R18, R44 ;  /* 0x00000012083c723c */ /* 0x040ff0000000182c */
[----:B------:R-:W-:Y:S01]  /*67b0*/  HMMA.16816.F32 R44, R8, R32, R92 ;  /* 0x00000020082c723c */ /* 0x000fe2000000185c */
[----:B-1----:R-:W-:-:S02]  /*67c0*/  FFMA.FTZ R3, R164, c[0x0][0x2d0], -R6 ;  /* 0x0000b400a4037a23 */ /* 0x002fc40000010806 */
[----:B------:R-:W-:Y:S02]  /*67d0*/  IMAD.MOV.U32 R164, RZ, RZ, R55 ;  /* 0x000000ffffa47224 */ /* 0x000fe400078e0037 */
[----:B------:R1:W-:Y:S03]  /*67e0*/  MUFU.EX2 R104, R3 ;  /* 0x0000000300687308 */ /* 0x0003e60000000800 */
[C---:B------:R-:W-:Y:S01]  /*67f0*/  HMMA.16816.F32 R64, R8.reuse, R16, R48 ;  /* 0x000000100840723c */ /* 0x040fe20000001830 */
[----:B------:R-:W-:Y:S07]  /*6800*/  LDSM.16.MT88.4 R16, [R227+0x2100] ;  /* 0x00210000e310783b */ /* 0x000fee0000004200 */
[----:B------:R-:W-:Y:S01]  /*6810*/  HMMA.16816.F32 R52, R8, R12, R20 ;  /* 0x0000000c0834723c */ /* 0x000fe20000001814 */
[----:B------:R-:W2:Y:S01]  /*6820*/  LDSM.16.MT88.4 R20, [R224+0x2100] ;  /* 0x00210000e014783b */ /* 0x000ea20000004200 */
[----:B-1----:R-:W-:-:S06]  /*6830*/  FFMA.FTZ R3, R165, c[0x0][0x2d0], -R6 ;  /* 0x0000b400a5037a23 */ /* 0x002fcc0000010806 */
[----:B------:R-:W-:Y:S01]  /*6840*/  HMMA.16816.F32 R48, R8, R14, R36 ;  /* 0x0000000e0830723c */ /* 0x000fe20000001824 */
[----:B------:R-:W1:Y:S01]  /*6850*/  LDSM.16.MT88.4 R12, [R225+0x2100] ;  /* 0x00210000e10c783b */ /* 0x000e620000004200 */
[----:B------:R-:W-:Y:S01]  /*6860*/  IMAD.MOV.U32 R165, RZ, RZ, R133 ;  /* 0x000000ffffa57224 */ /* 0x000fe200078e0085 */
[----:B------:R3:W4:Y:S01]  /*6870*/  MUFU.EX2 R105, R3 ;  /* 0x0000000300697308 */ /* 0x0007220000000800 */
[----:B------:R-:W-:-:S04]  /*6880*/  IMAD.MOV.U32 R133, RZ, RZ, R75 ;  /* 0x000000ffff857224 */ /* 0x000fc800078e004b */
[C---:B------:R-:W-:Y:S08]  /*6890*/  HMMA.16816.F32 R32, R8.reuse, R34, R88 ;  /* 0x000000220820723c */ /* 0x040ff00000001858 */
[C---:B------:R-:W-:Y:S01]  /*68a0*/  HMMA.16816.F32 R36, R8.reuse, R24, R40 ;  /* 0x000000180824723c */ /* 0x040fe20000001828 */
[----:B---3--:R-:W-:Y:S02]  /*68b0*/  FFMA.FTZ R3, R166, c[0x0][0x2d0], -R6 ;  /* 0x0000b400a6037a23 */ /* 0x008fe40000010806 */
[----:B------:R-:W-:Y:S01]  /*68c0*/  IMAD.MOV.U32 R166, RZ, RZ, R132 ;  /* 0x000000ffffa67224 */ /* 0x000fe200078e0084 */
[----:B------:R-:W-:Y:S01]  /*68d0*/  MOV R132, R74 ;  /* 0x0000004a00847202 */ /* 0x000fe20000000f00 */
[----:B------:R3:W-:Y:S03]  /*68e0*/  MUFU.EX2 R103, R3 ;  /* 0x0000000300677308 */ /* 0x0007e60000000800 */
[----:B------:R-:W-:Y:S01]  /*68f0*/  HMMA.16816.F32 R40, R8, R26, R56 ;  /* 0x0000001a0828723c */ /* 0x000fe20000001838 */
[----:B------:R-:W5:Y:S06]  /*6900*/  LDSM.16.MT88.4 R24, [R224+0x2900] ;  /* 0x00290000e018783b */ /* 0x000f6c0000004200 */
[----:B----4-:R-:W-:Y:S01]  /*6910*/  F2FP.PACK_AB R8, R105, R104 ;  /* 0x000000686908723e */ /* 0x010fe200000000ff */
[----:B---3--:R-:W-:-:S02]  /*6920*/  FFMA.FTZ R3, R167, c[0x0][0x2d0], -R6 ;  /* 0x0000b400a7037a23 */ /* 0x008fc40000010806 */
[----:B------:R-:W-:Y:S02]  /*6930*/  IMAD.MOV.U32 R167, RZ, RZ, R69 ;  /* 0x000000ffffa77224 */ /* 0x000fe400078e0045 */
[----:B------:R3:W4:Y:S02]  /*6940*/  MUFU.EX2 R102, R3 ;  /* 0x0000000300667308 */ /* 0x0007240000000800 */
[----:B---3--:R-:W-:Y:S01]  /*6950*/  FFMA.FTZ R3, R168, c[0x0][0x2d0], -R5 ;  /* 0x0000b400a8037a23 */ /* 0x008fe20000010805 */
[----:B----4-:R-:W-:Y:S01]  /*6960*/  F2FP.PACK_AB R10, R102, R103 ;  /* 0x00000067660a723e */ /* 0x010fe200000000ff */
[----:B------:R-:W-:-:S04]  /*6970*/  IMAD.MOV.U32 R168, RZ, RZ, R68 ;  /* 0x000000ffffa87224 */ /* 0x000fc800078e0044 */
[----:B------:R3:W-:Y:S02]  /*6980*/  MUFU.EX2 R101, R3 ;  /* 0x0000000300657308 */ /* 0x0007e40000000800 */
[----:B---3--:R-:W-:Y:S01]  /*6990*/  FFMA.FTZ R3, R169, c[0x0][0x2d0], -R5 ;  /* 0x0000b400a9037a23 */ /* 0x008fe20000010805 */
[----:B------:R-:W-:Y:S01]  /*69a0*/  MOV R169, R126 ;  /* 0x0000007e00a97202 */ /* 0x000fe20000000f00 */
[----:B------:R-:W-:-:S04]  /*69b0*/  IMAD.MOV.U32 R126, RZ, RZ, R135 ;  /* 0x000000ffff7e7224 */ /* 0x000fc800078e0087 */
[----:B------:R3:W4:Y:S02]  /*69c0*/  MUFU.EX2 R100, R3 ;  /* 0x0000000300647308 */ /* 0x0007240000000800 */
[----:B---3--:R-:W-:Y:S01]  /*69d0*/  FFMA.FTZ R3, R170, c[0x0][0x2d0], -R5 ;  /* 0x0000b400aa037a23 */ /* 0x008fe20000010805 */
[----:B----4-:R-:W-:Y:S01]  /*69e0*/  F2FP.PACK_AB R9, R100, R101 ;  /* 0x000000656409723e */ /* 0x010fe200000000ff */
[----:B------:R-:W-:-:S04]  /*69f0*/  IMAD.MOV.U32 R170, RZ, RZ, R148 ;  /* 0x000000ffffaa7224 */ /* 0x000fc800078e0094 */
[----:B------:R3:W-:Y:S02]  /*6a00*/  MUFU.EX2 R99, R3 ;  /* 0x0000000300637308 */ /* 0x0007e40000000800 */
[----:B---3--:R-:W-:Y:S02]  /*6a10*/  FFMA.FTZ R3, R171, c[0x0][0x2d0], -R5 ;  /* 0x0000b400ab037a23 */ /* 0x008fe40000010805 */
[----:B------:R-:W-:-:S04]  /*6a20*/  IMAD.MOV.U32 R171, RZ, RZ, R150 ;  /* 0x000000ffffab7224 */ /* 0x000fc800078e0096 */
[----:B------:R3:W4:Y:S02]  /*6a30*/  MUFU.EX2 R98, R3 ;  /* 0x0000000300627308 */ /* 0x0007240000000800 */
[----:B---3--:R-:W-:Y:S01]  /*6a40*/  FFMA.FTZ R3, R173, c[0x0][0x2d0], -R0 ;  /* 0x0000b400ad037a23 */ /* 0x008fe20000010800 */
[----:B----4-:R-:W-:Y:S01]  /*6a50*/  F2FP.PACK_AB R11, R98, R99 ;  /* 0x00000063620b723e */ /* 0x010fe200000000ff */
[----:B------:R-:W-:-:S04]  /*6a60*/  IMAD.MOV.U32 R173, RZ, RZ, R149 ;  /* 0x000000ffffad7224 */ /* 0x000fc800078e0095 */
[----:B------:R3:W-:Y:S02]  /*6a70*/  MUFU.EX2 R97, R3 ;  /* 0x0000000300617308 */ /* 0x0007e40000000800 */
[C---:B--2---:R-:W-:Y:S08]  /*6a80*/  HMMA.16816.F32 R120, R8.reuse, R20, R120 ;  /* 0x000000140878723c */ /* 0x044ff00000001878 */
[----:B------:R-:W-:Y:S01]  /*6a90*/  HMMA.16816.F32 R128, R8, R22, R128 ;  /* 0x000000160880723c */ /* 0x000fe20000001880 */
[----:B---3--:R-:W-:-:S02]  /*6aa0*/  FFMA.FTZ R3, R172, c[0x0][0x2d0], -R0 ;  /* 0x0000b400ac037a23 */ /* 0x008fc40000010800 */
[----:B------:R-:W-:Y:S02]  /*6ab0*/  IMAD.MOV.U32 R172, RZ, RZ, R151 ;  /* 0x000000ffffac7224 */ /* 0x000fe400078e0097 */
[----:B------:R2:W3:Y:S03]  /*6ac0*/  MUFU.EX2 R96, R3 ;  /* 0x0000000300607308 */ /* 0x0004e60000000800 */
[C---:B------:R-:W-:Y:S01]  /*6ad0*/  HMMA.16816.F32 R140, R8.reuse, R16, R140 ;  /* 0x00000010088c723c */ /* 0x040fe2000000188c */
[----:B------:R-:W-:Y:S07]  /*6ae0*/  LDSM.16.MT88.4 R148, [R227+0x3100] ;  /* 0x00310000e394783b */ /* 0x000fee0000004200 */
[----:B------:R-:W-:Y:S01]  /*6af0*/  HMMA.16816.F32 R144, R8, R18, R144 ;  /* 0x000000120890723c */ /* 0x000fe20000001890 */
[----:B--2---:R-:W-:-:S07]  /*6b00*/  FFMA.FTZ R3, R174, c[0x0][0x2d0], -R0 ;  /* 0x0000b400ae037a23 */ /* 0x004fce0000010800 */
[----:B-1----:R-:W-:Y:S01]  /*6b10*/  HMMA.16816.F32 R156, R8, R12, R156 ;  /* 0x0000000c089c723c */ /* 0x002fe2000000189c */
[----:B------:R-:W-:Y:S01]  /*6b20*/  IMAD.MOV.U32 R174, RZ, RZ, R154 ;  /* 0x000000ffffae7224 */ /* 0x000fe200078e009a */
[----:B------:R1:W-:Y:S01]  /*6b30*/  MUFU.EX2 R95, R3 ;  /* 0x00000003005f7308 */ /* 0x0003e20000000800 */
[----:B------:R-:W-:-:S05]  /*6b40*/  IMAD.MOV.U32 R154, RZ, RZ, R132 ;  /* 0x000000ffff9a7224 */ /* 0x000fca00078e0084 */
[C---:B------:R-:W-:Y:S08]  /*6b50*/  HMMA.16816.F32 R84, R8.reuse, R14, R84 ;  /* 0x0000000e0854723c */ /* 0x040ff00000001854 */
[----:B------:R-:W-:Y:S01]  /*6b60*/  HMMA.16816.F32 R80, R8, R28, R80 ;  /* 0x0000001c0850723c */ /* 0x000fe20000001850 */
[----:B-1----:R-:W-:Y:S02]  /*6b70*/  FFMA.FTZ R3, R175, c[0x0][0x2d0], -R0 ;  /* 0x0000b400af037a23 */ /* 0x002fe40000010800 */
[----:B------:R-:W-:-:S02]  /*6b80*/  IMAD.MOV.U32 R175, RZ, RZ, R155 ;  /* 0x000000ffffaf7224 */ /* 0x000fc400078e009b */
[----:B------:R1:W2:Y:S03]  /*6b90*/  MUFU.EX2 R94, R3 ;  /* 0x00000003005e7308 */ /* 0x0002a60000000800 */
[----:B------:R-:W-:Y:S01]  /*6ba0*/  HMMA.16816.F32 R76, R8, R30, R76 ;  /* 0x0000001e084c723c */ /* 0x000fe2000000184c */
[----:B------:R-:W-:-:S06]  /*6bb0*/  IMAD.MOV.U32 R155, RZ, RZ, R133 ;  /* 0x000000ffff9b7224 */ /* 0x000fcc00078e0085 */
[----:B------:R-:W-:Y:S02]  /*6bc0*/  F2FP.PACK_AB R8, R112, R113 ;  /* 0x000000717008723e */ /* 0x000fe400000000ff */
[----:B---3--:R-:W-:Y:S02]  /*6bd0*/  F2FP.PACK_AB R9, R96, R97 ;  /* 0x000000616009723e */ /* 0x008fe400000000ff */
[----:B------:R-:W-:Y:S01]  /*6be0*/  F2FP.PACK_AB R10, R110, R111 ;  /* 0x0000006f6e0a723e */ /* 0x000fe200000000ff */
[----:B-1----:R-:W-:Y:S01]  /*6bf0*/  FFMA.FTZ R3, R178, c[0x0][0x2d0], -R6 ;  /* 0x0000b400b2037a23 */ /* 0x002fe20000010806 */
[----:B--2---:R-:W-:-:S03]  /*6c00*/  F2FP.PACK_AB R11, R94, R95 ;  /* 0x0000005f5e0b723e */ /* 0x004fc600000000ff */
[----:B------:R1:W-:Y:S04]  /*6c10*/  MUFU.EX2 R93, R3 ;  /* 0x00000003005d7308 */ /* 0x0003e80000000800 */
[C---:B------:R-:W-:Y:S08]  /*6c20*/  HMMA.16816.F32 R64, R8.reuse, R20, R64 ;  /* 0x000000140840723c */ /* 0x040ff00000001840 */
[----:B------:R-:W-:Y:S01]  /*6c30*/  HMMA.16816.F32 R60, R8, R22, R60 ;  /* 0x00000016083c723c */ /* 0x000fe2000000183c */
[----:B------:R-:W2:Y:S01]  /*6c40*/  LDSM.16.MT88.4 R20, [R227+0x2900] ;  /* 0x00290000e314783b */ /* 0x000ea20000004200 */
[----:B-1----:R-:W-:-:S04]  /*6c50*/  FFMA.FTZ R3, R179, c[0x0][0x2d0], -R6 ;  /* 0x0000b400b3037a23 */ /* 0x002fc80000010806 */
[----:B------:R1:W3:Y:S02]  /*6c60*/  MUFU.EX2 R92, R3 ;  /* 0x00000003005c7308 */ /* 0x0002e40000000800 */
[C---:B------:R-:W-:Y:S08]  /*6c70*/  HMMA.16816.F32 R52, R8.reuse, R16, R52 ;  /* 0x000000100834723c */ /* 0x040ff00000001834 */
[----:B------:R-:W-:Y:S01]  /*6c80*/  HMMA.16816.F32 R48, R8, R18, R48 ;  /* 0x000000120830723c */ /* 0x000fe20000001830 */
[----:B------:R-:W4:Y:S01]  /*6c90*/  LDSM.16.MT88.4 R16, [R225+0x2900] ;  /* 0x00290000e110783b */ /* 0x000f220000004200 */
[----:B-1----:R-:W-:-:S06]  /*6ca0*/  FFMA.FTZ R3, R177, c[0x0][0x2d0], -R6 ;  /* 0x0000b400b1037a23 */ /* 0x002fcc0000010806 */
[C---:B------:R-:W-:Y:S01]  /*6cb0*/  HMMA.16816.F32 R36, R8.reuse, R12, R36 ;  /* 0x0000000c0824723c */ /* 0x040fe20000001824 */
[----:B------:R1:W-:Y:S07]  /*6cc0*/  MUFU.EX2 R91, R3 ;  /* 0x00000003005b7308 */ /* 0x0003ee0000000800 */
[C---:B------:R-:W-:Y:S01]  /*6cd0*/  HMMA.16816.F32 R40, R8.reuse, R14, R40 ;  /* 0x0000000e0828723c */ /* 0x040fe20000001828 */
[----:B------:R-:W2:Y:S07]  /*6ce0*/  LDSM.16.MT88.4 R12, [R226+0x2900] ;  /* 0x00290000e20c783b */ /* 0x000eae0000004200 */
[----:B------:R-:W-:Y:S01]  /*6cf0*/  HMMA.16816.F32 R32, R8, R30, R32 ;  /* 0x0000001e0820723c */ /* 0x000fe20000001820 */
[----:B-1----:R-:W-:-:S04]  /*6d00*/  FFMA.FTZ R3, R176, c[0x0][0x2d0], -R6 ;  /* 0x0000b400b0037a23 */ /* 0x002fc80000010806 */
[----:B------:R1:W1:Y:S03]  /*6d10*/  MUFU.EX2 R90, R3 ;  /* 0x00000003005a7308 */ /* 0x0002660000000800 */
[----:B------:R-:W-:Y:S07]  /*6d20*/  HMMA.16816.F32 R44, R8, R28, R44 ;  /* 0x0000001c082c723c */ /* 0x000fee000000182c */
[----:B---3--:R-:W-:Y:S01]  /*6d30*/  F2FP.PACK_AB R8, R92, R93 ;  /* 0x0000005d5c08723e */ /* 0x008fe200000000ff */
[----:B-1----:R-:W-:Y:S01]  /*6d40*/  FFMA.FTZ R3, R180, c[0x0][0x2d0], -R5 ;  /* 0x0000b400b4037a23 */ /* 0x002fe20000010805 */
[----:B------:R-:W-:-:S03]  /*6d50*/  F2FP.PACK_AB R10, R90, R91 ;  /* 0x0000005b5a0a723e */ /* 0x000fc600000000ff */
        /* <DEDUP_REMOVED lines=12> */
[C---:B-----5:R-:W-:Y:S08]  /*6e20*/  HMMA.16816.F32 R120, R8.reuse, R24, R120 ;  /* 0x000000180878723c */ /* 0x060ff00000001878 */
[----:B------:R-:W-:Y:S01]  /*6e30*/  HMMA.16816.F32 R128, R8, R26, R128 ;  /* 0x0000001a0880723c */ /* 0x000fe20000001880 */
[----:B-1----:R-:W-:-:S02]  /*6e40*/  FFMA.FTZ R3, R244, c[0x0][0x2d0], -R7 ;  /* 0x0000b400f4037a23 */ /* 0x002fc40000010807 */
[----:B------:R-:W-:Y:S02]  /*6e50*/  IMAD.MOV.U32 R244, RZ, RZ, R136 ;  /* 0x000000fffff47224 */ /* 0x000fe400078e0088 */
[----:B------:R1:W3:Y:S03]  /*6e60*/  MUFU.EX2 R69, R3 ;  /* 0x0000000300457308 */ /* 0x0002e60000000800 */
[C---:B--2---:R-:W-:Y:S08]  /*6e70*/  HMMA.16816.F32 R140, R8.reuse, R20, R140 ;  /* 0x00000014088c723c */ /* 0x044ff0000000188c */
[----:B------:R-:W-:Y:S01]  /*6e80*/  HMMA.16816.F32 R144, R8, R22, R144 ;  /* 0x000000160890723c */ /* 0x000fe20000001890 */
[----:B-1----:R-:W-:-:S07]  /*6e90*/  FFMA.FTZ R3, R248, c[0x0][0x2d0], -R7 ;  /* 0x0000b400f8037a23 */ /* 0x002fce0000010807 */
[C---:B----4-:R-:W-:Y:S01]  /*6ea0*/  HMMA.16816.F32 R156, R8.reuse, R16, R156 ;  /* 0x00000010089c723c */ /* 0x050fe2000000189c */
[----:B------:R-:W-:Y:S01]  /*6eb0*/  IMAD.MOV.U32 R248, RZ, RZ, R125 ;  /* 0x000000fffff87224 */ /* 0x000fe200078e007d */
[----:B------:R1:W-:Y:S06]  /*6ec0*/  MUFU.EX2 R68, R3 ;  /* 0x0000000300447308 */ /* 0x0003ec0000000800 */
[C---:B------:R-:W-:Y:S08]  /*6ed0*/  HMMA.16816.F32 R80, R8.reuse, R12, R80 ;  /* 0x0000000c0850723c */ /* 0x040ff00000001850 */
[----:B------:R-:W-:Y:S01]  /*6ee0*/  HMMA.16816.F32 R76, R8, R14, R76 ;  /* 0x0000000e084c723c */ /* 0x000fe2000000184c */
[----:B-1----:R-:W-:-:S02]  /*6ef0*/  FFMA.FTZ R3, R246, c[0x0][0x2d0], -R7 ;  /* 0x0000b400f6037a23 */ /* 0x002fc40000010807 */
[----:B------:R-:W-:Y:S02]  /*6f00*/  IMAD.MOV.U32 R246, RZ, RZ, R124 ;  /* 0x000000fffff67224 */ /* 0x000fe400078e007c */
[----:B------:R1:W-:Y:S02]  /*6f10*/  MUFU.EX2 R59, R3 ;  /* 0x00000003003b7308 */ /* 0x0003e40000000800 */
[----:B-1----:R-:W-:Y:S02]  /*6f20*/  FFMA.FTZ R3, R168, c[0x0][0x2d0], -R0 ;  /* 0x0000b400a8037a23 */ /* 0x002fe40000010800 */
[----:B------:R-:W-:Y:S01]  /*6f30*/  IMAD.MOV.U32 R168, RZ, RZ, R164 ;  /* 0x000000ffffa87224 */ /* 0x000fe200078e00a4 */
[----:B------:R-:W-:-:S03]  /*6f40*/  MOV R164, R162 ;  /* 0x000000a200a47202 */ /* 0x000fc60000000f00 */
[----:B------:R1:W-:Y:S02]  /*6f50*/  MUFU.EX2 R58, R3 ;  /* 0x00000003003a7308 */ /* 0x0003e40000000800 */
[----:B------:R-:W-:Y:S02]  /*6f60*/  IMAD.MOV.U32 R178, RZ, RZ, R164 ;  /* 0x000000ffffb27224 */ /* 0x000fe400078e00a4 */
[--C-:B-1----:R-:W-:Y:S02]  /*6f70*/  FFMA.FTZ R3, R167, c[0x0][0x2d0], -R0.reuse ;  /* 0x0000b400a7037a23 */ /* 0x102fe40000010800 */
[----:B------:R-:W-:Y:S02]  /*6f80*/  IMAD.MOV.U32 R167, RZ, RZ, R161 ;  /* 0x000000ffffa77224 */ /* 0x000fe400078e00a1 */
[----:B------:R1:W2:Y:S02]  /*6f90*/  MUFU.EX2 R57, R3 ;  /* 0x0000000300397308 */ /* 0x0002a40000000800 */
[----:B-1----:R-:W-:-:S02]  /*6fa0*/  FFMA.FTZ R3, R166, c[0x0][0x2d0], -R0 ;  /* 0x0000b400a6037a23 */ /* 0x002fc40000010800 */
[----:B------:R-:W-:-:S04]  /*6fb0*/  IMAD.MOV.U32 R166, RZ, RZ, R165 ;  /* 0x000000ffffa67224 */ /* 0x000fc800078e00a5 */
[----:B------:R1:W-:Y:S01]  /*6fc0*/  MUFU.EX2 R56, R3 ;  /* 0x0000000300387308 */ /* 0x0003e20000000800 */
[----:B------:R-:W-:Y:S02]  /*6fd0*/  IMAD.MOV.U32 R165, RZ, RZ, R163 ;  /* 0x000000ffffa57224 */ /* 0x000fe400078e00a3 */
[----:B-1----:R-:W-:Y:S02]  /*6fe0*/  FFMA.FTZ R3, R160, c[0x0][0x2d0], -R0 ;  /* 0x0000b400a0037a23 */ /* 0x002fe40000010800 */
[----:B------:R-:W-:Y:S03]  /*6ff0*/  HMMA.16816.F32 R160, R8, R18, R84 ;  /* 0x0000001208a0723c */ /* 0x000fe60000001854 */
[----:B------:R1:W4:Y:S04]  /*7000*/  MUFU.EX2 R31, R3 ;  /* 0x00000003001f7308 */ /* 0x0003280000000800 */
[----:B---3--:R-:W-:Y:S01]  /*7010*/  F2FP.PACK_AB R8, R69, R70 ;  /* 0x000000464508723e */ /* 0x008fe200000000ff */
[----:B------:R-:W-:Y:S01]  /*7020*/  IMAD.MOV.U32 R85, RZ, RZ, R169 ;  /* 0x000000ffff557224 */ /* 0x000fe200078e00a9 */
[----:B--2---:R-:W-:Y:S01]  /*7030*/  F2FP.PACK_AB R9, R57, R58 ;  /* 0x0000003a3909723e */ /* 0x004fe200000000ff */
[----:B------:R-:W-:Y:S01]  /*7040*/  IMAD.MOV.U32 R86, RZ, RZ, R170 ;  /* 0x000000ffff567224 */ /* 0x000fe200078e00aa */
[----:B------:R-:W-:Y:S01]  /*7050*/  F2FP.PACK_AB R10, R59, R68 ;  /* 0x000000443b0a723e */ /* 0x000fe200000000ff */
[----:B------:R-:W-:Y:S01]  /*7060*/  IMAD.MOV.U32 R87, RZ, RZ, R173 ;  /* 0x000000ffff577224 */ /* 0x000fe200078e00ad */
[----:B------:R-:W-:Y:S01]  /*7070*/  MOV R169, R155 ;  /* 0x0000009b00a97202 */ /* 0x000fe20000000f00 */
[----:B------:R-:W-:-:S02]  /*7080*/  IMAD.MOV.U32 R170, RZ, RZ, R154 ;  /* 0x000000ffffaa7224 */ /* 0x000fc400078e009a */
[----:B-1----:R-:W-:Y:S01]  /*7090*/  FFMA.FTZ R3, R168, c[0x0][0x2d0], -R6 ;  /* 0x0000b400a8037a23 */ /* 0x002fe20000010806 */
[----:B----4-:R-:W-:Y:S01]  /*70a0*/  F2FP.PACK_AB R11, R31, R56 ;  /* 0x000000381f0b723e */ /* 0x010fe200000000ff */
[----:B------:R-:W-:Y:S02]  /*70b0*/  IMAD.MOV.U32 R168, RZ, RZ, R134 ;  /* 0x000000ffffa87224 */ /* 0x000fe400078e0086 */
[----:B------:R1:W-:Y:S01]  /*70c0*/  MUFU.EX2 R29, R3 ;  /* 0x00000003001d7308 */ /* 0x0003e20000000800 */
[----:B------:R-:W2:Y:S03]  /*70d0*/  LDSM.16.MT88.4 R132, [R224+0x3100] ;  /* 0x00310000e084783b */ /* 0x000ea60000004200 */
[C---:B------:R-:W-:Y:S08]  /*70e0*/  HMMA.16816.F32 R64, R8.reuse, R24, R64 ;  /* 0x000000180840723c */ /* 0x040ff00000001840 */
[----:B------:R-:W-:Y:S01]  /*70f0*/  HMMA.16816.F32 R48, R8, R22, R48 ;  /* 0x000000160830723c */ /* 0x000fe20000001830 */
[----:B-1----:R-:W-:-:S04]  /*7100*/  FFMA.FTZ R3, R167, c[0x0][0x2d0], -R6 ;  /* 0x0000b400a7037a23 */ /* 0x002fc80000010806 */
[----:B------:R1:W3:Y:S03]  /*7110*/  MUFU.EX2 R30, R3 ;  /* 0x00000003001e7308 */ /* 0x0002e60000000800 */
[C---:B------:R-:W-:Y:S05]  /*7120*/  HMMA.16816.F32 R52, R8.reuse, R20, R52 ;  /* 0x000000140834723c */ /* 0x040fea0000001834 */
[----:B------:R4:W-:Y:S03]  /*7130*/  MUFU.EX2 R20, R4 ;  /* 0x0000000400147308 */ /* 0x0009e60000000800 */
[----:B------:R-:W-:Y:S01]  /*7140*/  HMMA.16816.F32 R44, R8, R12, R44 ;  /* 0x0000000c082c723c */ /* 0x000fe2000000182c */
[----:B-1----:R-:W-:-:S07]  /*7150*/  FFMA.FTZ R3, R166, c[0x0][0x2d0], -R6 ;  /* 0x0000b400a6037a23 */ /* 0x002fce0000010806 */
[----:B------:R-:W-:Y:S01]  /*7160*/  HMMA.16816.F32 R60, R8, R26, R60 ;  /* 0x0000001a083c723c */ /* 0x000fe2000000183c */
[----:B------:R-:W-:Y:S01]  /*7170*/  FFMA.FTZ R12, R215, c[0x0][0x2d0], -R0 ;  /* 0x0000b400d70c7a23 */ /* 0x000fe20000010800 */
[----:B---3--:R-:W-:Y:S01]  /*7180*/  F2FP.PACK_AB R176, R30, R29 ;  /* 0x0000001d1eb0723e */ /* 0x008fe200000000ff */
[----:B------:R1:W-:Y:S01]  /*7190*/  MUFU.EX2 R28, R3 ;  /* 0x00000003001c7308 */ /* 0x0003e20000000800 */
[----:B----4-:R-:W-:-:S04]  /*71a0*/  FFMA.FTZ R4, R175, c[0x0][0x2d0], -R7 ;  /* 0x0000b400af047a23 */ /* 0x010fc80000010807 */
[C---:B------:R-:W-:Y:S08]  /*71b0*/  HMMA.16816.F32 R36, R8.reuse, R16, R36 ;  /* 0x000000100824723c */ /* 0x040ff00000001824 */
[----:B------:R-:W-:Y:S01]  /*71c0*/  HMMA.16816.F32 R40, R8, R18, R40 ;  /* 0x000000120828723c */ /* 0x000fe20000001828 */
[----:B------:R-:W-:Y:S01]  /*71d0*/  LDSM.16.MT88.4 R16, [R226+0x3100] ;  /* 0x00310000e210783b */ /* 0x000fe20000004200 */
[----:B-1----:R-:W-:-:S02]  /*71e0*/  FFMA.FTZ R3, R251, c[0x0][0x2d0], -R6 ;  /* 0x0000b400fb037a23 */ /* 0x002fc40000010806 */
[----:B------:R-:W-:Y:S02]  /*71f0*/  FFMA.FTZ R6, R219, c[0x0][0x2d0], -R0 ;  /* 0x0000b400db067a23 */ /* 0x000fe40000010800 */
[----:B------:R1:W-:Y:S02]  /*7200*/  MUFU.EX2 R25, R3 ;  /* 0x0000000300197308 */ /* 0x0003e40000000800 */
[----:B------:R-:W-:Y:S06]  /*7210*/  HMMA.16816.F32 R32, R8, R14, R32 ;  /* 0x0000000e0820723c */ /* 0x000fec0000001820 */
[----:B------:R3:W-:Y:S01]  /*7220*/  MUFU.EX2 R14, R4 ;  /* 0x00000004000e7308 */ /* 0x0007e20000000800 */
[----:B-1----:R-:W-:-:S07]  /*7230*/  FFMA.FTZ R3, R165, c[0x0][0x2d0], -R5 ;  /* 0x0000b400a5037a23 */ /* 0x002fce0000010805 */
[----:B------:R-:W-:Y:S01]  /*7240*/  MUFU.EX2 R11, R12 ;  /* 0x0000000c000b7308 */ /* 0x000fe20000000800 */
[----:B------:R-:W1:Y:S01]  /*7250*/  LDSM.16.MT88.4 R164, [R225+0x3100] ;  /* 0x00310000e1a4783b */ /* 0x000e620000004200 */
[----:B---3--:R-:W-:-:S06]  /*7260*/  FADD.FTZ R4, R222, R220 ;  /* 0x000000dcde047221 */ /* 0x008fcc0000010000 */
[----:B------:R3:W-:Y:S08]  /*7270*/  MUFU.EX2 R24, R3 ;  /* 0x0000000300187308 */ /* 0x0007f00000000800 */
[----:B------:R-:W-:Y:S01]  /*7280*/  MUFU.EX2 R10, R6 ;  /* 0x00000006000a7308 */ /* 0x000fe20000000800 */
[----:B---3--:R-:W-:-:S07]  /*7290*/  FFMA.FTZ R3, R211, c[0x0][0x2d0], -R5 ;  /* 0x0000b400d3037a23 */ /* 0x008fce0000010805 */
[----:B------:R3:W4:Y:S02]  /*72a0*/  MUFU.EX2 R23, R3 ;  /* 0x0000000300177308 */ /* 0x0007240000000800 */
[----:B---3--:R-:W-:Y:S01]  /*72b0*/  FFMA.FTZ R3, R212, c[0x0][0x2d0], -R5 ;  /* 0x0000b400d4037a23 */ /* 0x008fe20000010805 */
[----:B----4-:R-:W-:-:S05]  /*72c0*/  F2FP.PACK_AB R177, R23, R24 ;  /* 0x0000001817b1723e */ /* 0x010fca00000000ff */
[----:B------:R3:W-:Y:S02]  /*72d0*/  MUFU.EX2 R22, R3 ;  /* 0x0000000300167308 */ /* 0x0007e40000000800 */
[----:B---3--:R-:W-:Y:S02]  /*72e0*/  FFMA.FTZ R3, R223, c[0x0][0x2d0], -R5 ;  /* 0x0000b400df037a23 */ /* 0x008fe40000010805 */
[----:B------:R-:W-:-:S04]  /*72f0*/  FFMA.FTZ R5, R172, c[0x0][0x2d0], -R0 ;  /* 0x0000b400ac057a23 */ /* 0x000fc80000010800 */
[----:B------:R3:W4:Y:S01]  /*7300*/  MUFU.EX2 R21, R3 ;  /* 0x0000000300157308 */ /* 0x0007220000000800 */
[----:B------:R-:W-:-:S07]  /*7310*/  FFMA.FTZ R0, R213, c[0x0][0x2d0], -R0 ;  /* 0x0000b400d5007a23 */ /* 0x000fce0000010800 */
[----:B------:R5:W1:Y:S01]  /*7320*/  MUFU.EX2 R9, R5 ;  /* 0x0000000500097308 */ /* 0x000a620000000800 */
[----:B---3--:R-:W-:-:S07]  /*7330*/  FFMA.FTZ R3, R178, c[0x0][0x2d0], -R7 ;  /* 0x0000b400b2037a23 */ /* 0x008fce0000010807 */
[----:B------:R3:W3:Y:S01]  /*7340*/  MUFU.EX2 R12, R0 ;  /* 0x00000000000c7308 */ /* 0x0006e20000000800 */
[----:B------:R-:W-:Y:S01]  /*7350*/  FFMA.FTZ R7, R174, c[0x0][0x2d0], -R7 ;  /* 0x0000b400ae077a23 */ /* 0x000fe20000010807 */
[----:B------:R-:W-:Y:S02]  /*7360*/  F2FP.PACK_AB R178, R25, R28 ;  /* 0x0000001c19b2723e */ /* 0x000fe400000000ff */
[----:B----4-:R-:W-:Y:S01]  /*7370*/  F2FP.PACK_AB R179, R21, R22 ;  /* 0x0000001615b3723e */ /* 0x010fe200000000ff */
[----:B-----5:R-:W-:-:S03]  /*7380*/  FADD.FTZ R5, R168, R245 ;  /* 0x000000f5a8057221 */ /* 0x020fc60000010000 */
[----:B------:R4:W5:Y:S01]  /*7390*/  MUFU.EX2 R15, R3 ;  /* 0x00000003000f7308 */ /* 0x0009620000000800 */
[----:B------:R-:W-:Y:S01]  /*73a0*/  IMAD.MOV.U32 R168, RZ, RZ, R139 ;  /* 0x000000ffffa87224 */ /* 0x000fe200078e008b */
[----:B-1----:R-:W-:Y:S01]  /*73b0*/  F2FP.PACK_AB R181, R10, R9 ;  /* 0x000000090ab5723e */ /* 0x002fe200000000ff */
[----:B------:R-:W-:Y:S01]  /*73c0*/  FADD.FTZ R6, R249, R5 ;  /* 0x00000005f9067221 */ /* 0x000fe20000010000 */
[----:B--2---:R-:W-:Y:S01]  /*73d0*/  HMMA.16816.F32 R120, R176, R132, R120 ;  /* 0x00000084b078723c */ /* 0x004fe20000001878 */
[----:B------:R-:W-:Y:S02]  /*73e0*/  FADD.FTZ R5, R221, R4 ;  /* 0x00000004dd057221 */ /* 0x000fe40000010000 */
[----:B---3--:R-:W-:Y:S01]  /*73f0*/  FADD.FTZ R0, R138, R250 ;  /* 0x000000fa8a007221 */ /* 0x008fe20000010000 */
[----:B------:R-:W1:Y:S01]  /*7400*/  MUFU.EX2 R13, R7 ;  /* 0x00000007000d7308 */ /* 0x000e620000000800 */
[----:B------:R-:W-:-:S03]  /*7410*/  F2FP.PACK_AB R183, R12, R11 ;  /* 0x0000000b0cb7723e */ /* 0x000fc600000000ff */
[----:B------:R-:W-:Y:S01]  /*7420*/  HMMA.16816.F32 R128, R176, R134, R128 ;  /* 0x00000086b080723c */ /* 0x000fe20000001880 */
[----:B----4-:R-:W-:Y:S01]  /*7430*/  FADD.FTZ R3, R152, R153 ;  /* 0x0000009998037221 */ /* 0x010fe20000010000 */
[----:B-----5:R-:W-:-:S03]  /*7440*/  F2FP.PACK_AB R180, R15, R20 ;  /* 0x000000140fb4723e */ /* 0x020fc600000000ff */
[----:B------:R-:W-:-:S03]  /*7450*/  FADD.FTZ R4, R137, R3 ;  /* 0x0000000389047221 */ /* 0x000fc60000010000 */
[C---:B------:R-:W-:Y:S01]  /*7460*/  HMMA.16816.F32 R140, R176.reuse, R148, R140 ;  /* 0x00000094b08c723c */ /* 0x040fe2000000188c */
[----:B------:R-:W-:Y:S02]  /*7470*/  FADD.FTZ R3, R85, R6 ;  /* 0x0000000655037221 */ /* 0x000fe40000010000 */
[----:B------:R-:W-:Y:S01]  /*7480*/  FADD.FTZ R4, R87, R4 ;  /* 0x0000000457047221 */ /* 0x000fe20000010000 */
[----:B-1----:R-:W-:Y:S01]  /*7490*/  F2FP.PACK_AB R182, R13, R14 ;  /* 0x0000000e0db6723e */ /* 0x002fe200000000ff */
[----:B------:R-:W-:Y:S02]  /*74a0*/  FADD.FTZ R7, R126, R0 ;  /* 0x000000007e077221 */ /* 0x000fe40000010000 */
[----:B------:R-:W-:Y:S01]  /*74b0*/  FADD.FTZ R0, R86, R5 ;  /* 0x0000000556007221 */ /* 0x000fe20000010000 */
[----:B------:R-:W-:Y:S01]  /*74c0*/  HMMA.16816.F32 R144, R176, R150, R144 ;  /* 0x00000096b090723c */ /* 0x000fe20000001890 */
[----:B------:R-:W-:Y:S02]  /*74d0*/  FADD.FTZ R7, R171, R7 ;  /* 0x00000007ab077221 */ /* 0x000fe40000010000 */
[----:B------:R-:W-:-:S02]  /*74e0*/  FADD.FTZ R6, R218, R3 ;  /* 0x00000003da067221 */ /* 0x000fc40000010000 */
[----:B------:R-:W-:Y:S02]  /*74f0*/  FADD.FTZ R5, R206, R0 ;  /* 0x00000000ce057221 */ /* 0x000fe40000010000 */
[----:B------:R-:W-:Y:S01]  /*7500*/  FADD.FTZ R4, R170, R4 ;  /* 0x00000004aa047221 */ /* 0x000fe20000010000 */
[C---:B------:R-:W-:Y:S01]  /*7510*/  HMMA.16816.F32 R156, R176.reuse, R164, R156 ;  /* 0x000000a4b09c723c */ /* 0x040fe2000000189c */
[----:B------:R-:W-:Y:S02]  /*7520*/  FADD.FTZ R3, R169, R7 ;  /* 0x00000007a9037221 */ /* 0x000fe40000010000 */
[----:B------:R-:W-:Y:S02]  /*7530*/  FADD.FTZ R0, R217, R6 ;  /* 0x00000006d9007221 */ /* 0x000fe40000010000 */
[----:B------:R-:W-:Y:S02]  /*7540*/  FADD.FTZ R8, R208, R5 ;  /* 0x00000005d0087221 */ /* 0x000fe40000010000 */
[----:B------:R-:W-:Y:S01]  /*7550*/  FADD.FTZ R7, R168, R4 ;  /* 0x00000004a8077221 */ /* 0x000fe20000010000 */
[----:B------:R-:W-:Y:S01]  /*7560*/  HMMA.16816.F32 R160, R176, R166, R160 ;  /* 0x000000a6b0a0723c */ /* 0x000fe200000018a0 */
[----:B------:R-:W-:-:S02]  /*7570*/  FADD.FTZ R6, R252, R3 ;  /* 0x00000003fc067221 */ /* 0x000fc40000010000 */
[----:B------:R-:W-:Y:S02]  /*7580*/  FADD.FTZ R5, R214, R0 ;  /* 0x00000000d6057221 */ /* 0x000fe40000010000 */
[----:B------:R-:W-:Y:S02]  /*7590*/  FADD.FTZ R4, R210, R8 ;  /* 0x00000008d2047221 */ /* 0x000fe40000010000 */
[----:B------:R-:W-:Y:S01]  /*75a0*/  FADD.FTZ R3, R246, R7 ;  /* 0x00000007f6037221 */ /* 0x000fe20000010000 */
[----:B------:R-:W-:Y:S01]  /*75b0*/  HMMA.16816.F32 R124, R180, R132, R64 ;  /* 0x00000084b47c723c */ /* 0x000fe20000001840 */
[----:B------:R-:W-:Y:S02]  /*75c0*/  FADD.FTZ R0, R248, R6 ;  /* 0x00000006f8007221 */ /* 0x000fe40000010000 */
[----:B------:R-:W-:Y:S02]  /*75d0*/  FADD.FTZ R6, R216, R5 ;  /* 0x00000005d8067221 */ /* 0x000fe40000010000 */
[----:B------:R-:W-:-:S02]  /*75e0*/  FADD.FTZ R4, R207, R4 ;  /* 0x00000004cf047221 */ /* 0x000fc40000010000 */
        /* <DEDUP_REMOVED lines=31> */
[----:B------:R-:W-:Y:S01]  /*77e0*/  HMMA.16816.F32 R168, R180, R16, R44 ;  /* 0x00000010b4a8723c */ /* 0x000fe2000000182c */
        /* <DEDUP_REMOVED lines=57> */
[----:B------:R-:W-:Y:S01]  /*7b80*/  FADD.FTZ R0, R21, R0 ;  /* 0x0000000015007221 */ /* 0x000fe20000010000 */
[----:B------:R1:W-:Y:S01]  /*7b90*/  STL [R1+0x10], R5 ;  /* 0x0000100501007387 */ /* 0x0003e20000100800 */
[----:B------:R-:W-:-:S03]  /*7ba0*/  FADD.FTZ R3, R25, R3 ;  /* 0x0000000319037221 */ /* 0x000fc60000010000 */
[----:B------:R1:W-:Y:S04]  /*7bb0*/  STL [R1+0x14], R4 ;  /* 0x0000140401007387 */ /* 0x0003e80000100800 */
[----:B------:R1:W-:Y:S04]  /*7bc0*/  STL [R1+0x18], R0 ;  /* 0x0000180001007387 */ /* 0x0003e80000100800 */
[----:B------:R1:W-:Y:S01]  /*7bd0*/  STL [R1+0x1c], R3 ;  /* 0x00001c0301007387 */ /* 0x0003e20000100800 */
[----:B------:R-:W-:Y:S05]  /*7be0*/  @!P0 BRA `(.L_x_34) ;  /* 0x0000560000008947 */ /* 0x000fea0003800000 */
[----:B------:R-:W-:Y:S01]  /*7bf0*/  IMAD.MOV.U32 R116, RZ, RZ, R72 ;  /* 0x000000ffff747224 */ /* 0x000fe200078e0048 */
[----:B------:R-:W-:Y:S01]  /*7c00*/  MOV R118, R2 ;  /* 0x0000000200767202 */ /* 0x000fe20000000f00 */
[----:B-1----:R-:W-:Y:S01]  /*7c10*/  IMAD.MOV.U32 R3, RZ, RZ, R73 ;  /* 0x000000ffff037224 */ /* 0x002fe200078e0049 */
[----:B------:R-:W-:Y:S01]  /*7c20*/  MOV R117, R71 ;  /* 0x0000004700757202 */ /* 0x000fe20000000f00 */
[----:B------:R-:W-:Y:S01]  /*7c30*/  UIADD3 UR6, UR6, -0x2, URZ ;  /* 0xfffffffe06067890 */ /* 0x000fe2000fffe03f */
[----:B------:R-:W-:Y:S05]  /*7c40*/  BRA `(.L_x_35) ;  /* 0x0000042000007947 */ /* 0x000fea0003800000 */
.L_x_37:
[----:B------:R-:W2:Y:S01]  /*7c50*/  LDL R4, [R1+0x20] ;  /* 0x0000200001047983 */ /* 0x000ea20000100800 */
[----:B------:R-:W-:Y:S01]  /*7c60*/  UIMAD UR5, UR6, 0x70, UR10 ;  /* 0x00000070060578a4 */ /* 0x000fe2000f8e020a */
[----:B------:R-:W-:Y:S02]  /*7c70*/  IMAD.MOV.U32 R243, RZ, RZ, RZ ;  /* 0x000000fffff37224 */ /* 0x000fe400078e00ff */
[----:B------:R-:W3:Y:S03]  /*7c80*/  LDL R65, [R1] ;  /* 0x0000000001417983 */ /* 0x000ee60000100800 */
        /* <DEDUP_REMOVED lines=19> */
[C---:B------:R-:W-:Y:S04]  /*7dc0*/  IMAD.WIDE.U32 R4, R243.reuse, c[0x0][0x1f0], R4 ;  /* 0x00007c00f3047a25 */ /* 0x040fe800078e0004 */
        /* <DEDUP_REMOVED lines=9> */
[----:B------:R-:W4:Y:S04]  /*7e60*/  SHFL.IDX PT, R4, R2, 0x1, 0x181f ;  /* 0x00381f0002047f89 */ /* 0x000f2800000e0000 */
[----:B------:R-:W5:Y:S04]  /*7e70*/  SHFL.IDX PT, R5, R0, 0x1, 0x181f ;  /* 0x00381f0000057f89 */ /* 0x000f6800000e0000 */
[----:B------:R-:W5:Y:S04]  /*7e80*/  SHFL.IDX PT, R10, R2, 0x3, 0x181f ;  /* 0x00781f00020a7f89 */ /* 0x000f6800000e0000 */
[----:B------:R-:W5:Y:S01]  /*7e90*/  SHFL.IDX PT, R9, R0, 0x2, 0x181f ;  /* 0x00581f0000097f89 */ /* 0x000f6200000e0000 */
[-C--:B-1----:R-:W-:Y:S03]  /*7ea0*/  IADD3 R6, P1, R6, R242.reuse, RZ ;  /* 0x000000f206067210 */ /* 0x082fe60007f3e0ff */
[----:B------:R-:W1:Y:S04]  /*7eb0*/  SHFL.IDX PT, R8, R2, 0x4, 0x181f ;  /* 0x00981f0002087f89 */ /* 0x000e6800000e0000 */
[----:B------:R-:W1:Y:S01]  /*7ec0*/  SHFL.IDX PT, R11, R2, 0x5, 0x181f ;  /* 0x00b81f00020b7f89 */ /* 0x000e6200000e0000 */
[--C-:B--2---:R-:W-:Y:S03]  /*7ed0*/  IMAD.X R7, R7, 0x1, R241.reuse, P1 ;  /* 0x0000000107077824 */ /* 0x104fe600008e06f1 */
[----:B------:R-:W2:Y:S01]  /*7ee0*/  SHFL.IDX PT, R16, R0, 0x3, 0x181f ;  /* 0x00781f0000107f89 */ /* 0x000ea200000e0000 */
[-C--:B----4-:R-:W-:Y:S03]  /*7ef0*/  IADD3 R4, P0, R4, R242.reuse, RZ ;  /* 0x000000f204047210 */ /* 0x090fe60007f1e0ff */
[----:B---3--:R3:W-:Y:S01]  /*7f00*/  LDGSTS.E.BYPASS.LTC128B.128 [R65+0x3900], [R6.64], !P6 ;  /* 0x0390000006417fae */ /* 0x0087e2000f101d4c */
[-C--:B-----5:R-:W-:Y:S02]  /*7f10*/  IADD3.X R5, R5, R241.reuse, RZ, P0, !PT ;  /* 0x000000f105057210 */ /* 0x0a0fe400007fe4ff */
[-C--:B------:R-:W-:Y:S01]  /*7f20*/  IADD3 R12, P0, R12, R242.reuse, RZ ;  /* 0x000000f20c0c7210 */ /* 0x080fe20007f1e0ff */
[----:B------:R-:W4:Y:S01]  /*7f30*/  SHFL.IDX PT, R15, R0, 0x4, 0x181f ;  /* 0x00981f00000f7f89 */ /* 0x000f2200000e0000 */
[-C--:B------:R-:W-:Y:S03]  /*7f40*/  IADD3 R10, P3, R10, R242.reuse, RZ ;  /* 0x000000f20a0a7210 */ /* 0x080fe60007f7e0ff */
        /* <DEDUP_REMOVED lines=18> */
.L_x_35:
[----:B------:R-:W2:Y:S01]  /*8070*/  LDL R2, [R1+0x4] ;  /* 0x0000040001027983 */ /* 0x000ea20000100800 */
[----:B------:R-:W-:Y:S04]  /*8080*/  DEPBAR.LE SB0, 0x0 ;  /* 0x000080000000791a */ /* 0x000fe80000000000 */
[----:B------:R-:W3:Y:S01]  /*8090*/  LDL R244, [R1+0x8] ;  /* 0x0000080001f47983 */ /* 0x000ee20000100800 */
[----:B------:R-:W-:Y:S03]  /*80a0*/  UISETP.GE.AND UP0, UPT, UR6, 0x1, UPT ;  /* 0x000000010600788c */ /* 0x000fe6000bf06270 */
[----:B------:R-:W-:Y:S08]  /*80b0*/  BAR.SYNC.DEFER_BLOCKING 0x0 ;  /* 0x0000000000007b1d */ /* 0x000ff00000010000 */
[----:B------:R-:W-:Y:S08]  /*80c0*/  LDSM.16.M88.4 R112, [R230+0x7100] ;  /* 0x00710000e670783b */ /* 0x000ff00000000200 */
[----:B------:R-:W1:Y:S08]  /*80d0*/  LDSM.16.M88.4 R16, [R119+0x3900] ;  /* 0x003900007710783b */ /* 0x000e700000000200 */
[----:B------:R-:W4:Y:S08]  /*80e0*/  LDSM.16.M88.4 R108, [R230+0x9100] ;  /* 0x00910000e66c783b */ /* 0x000f300000000200 */
[----:B------:R-:W5:Y:S08]  /*80f0*/  LDSM.16.M88.4 R32, [R119+0x4100] ;  /* 0x004100007720783b */ /* 0x000f700000000200 */
[----:B------:R-:W1:Y:S08]  /*8100*/  LDSM.16.M88.4 R48, [R119+0x4900] ;  /* 0x004900007730783b */ /* 0x000e700000000200 */
        /* <DEDUP_REMOVED lines=13> */
[-C--:B-1----:R-:W-:Y:S08]  /*81e0*/  HMMA.16816.F32 R4, R112, R16.reuse, RZ ;  /* 0x000000107004723c */ /* 0x082ff000000018ff */
[C---:B----4-:R-:W-:Y:S08]  /*81f0*/  HMMA.16816.F32 R8, R108.reuse, R16, RZ ;  /* 0x000000106c08723c */ /* 0x050ff000000018ff */
[-C--:B------:R-:W-:Y:S08]  /*8200*/  HMMA.16816.F32 R12, R108, R18.reuse, RZ ;  /* 0x000000126c0c723c */ /* 0x080ff000000018ff */
[C---:B------:R-:W-:Y:S08]  /*8210*/  HMMA.16816.F32 R16, R112.reuse, R18, RZ ;  /* 0x000000127010723c */ /* 0x040ff000000018ff */
[-C--:B-----5:R-:W-:Y:S08]  /*8220*/  HMMA.16816.F32 R20, R112, R32.reuse, RZ ;  /* 0x000000207014723c */ /* 0x0a0ff000000018ff */
[C---:B------:R-:W-:Y:S08]  /*8230*/  HMMA.16816.F32 R24, R108.reuse, R32, RZ ;  /* 0x000000206c18723c */ /* 0x040ff000000018ff */
[-C--:B------:R-:W-:Y:S08]  /*8240*/  HMMA.16816.F32 R28, R108, R34.reuse, RZ ;  /* 0x000000226c1c723c */ /* 0x080ff000000018ff */
[C---:B------:R-:W-:Y:S08]  /*8250*/  HMMA.16816.F32 R32, R112.reuse, R34, RZ ;  /* 0x000000227020723c */ /* 0x040ff000000018ff */
[-C--:B------:R-:W-:Y:S08]  /*8260*/  HMMA.16816.F32 R36, R112, R48.reuse, RZ ;  /* 0x000000307024723c */ /* 0x080ff000000018ff */
[C---:B------:R-:W-:Y:S08]  /*8270*/  HMMA.16816.F32 R40, R108.reuse, R48, RZ ;  /* 0x000000306c28723c */ /* 0x040ff000000018ff */
[-C--:B------:R-:W-:Y:S08]  /*8280*/  HMMA.16816.F32 R44, R108, R50.reuse, RZ ;  /* 0x000000326c2c723c */ /* 0x080ff000000018ff */
[C---:B------:R-:W-:Y:S08]  /*8290*/  HMMA.16816.F32 R48, R112.reuse, R50, RZ ;  /* 0x000000327030723c */ /* 0x040ff000000018ff */
[-C--:B------:R-:W-:Y:S08]  /*82a0*/  HMMA.16816.F32 R52, R112, R64.reuse, RZ ;  /* 0x000000407034723c */ /* 0x080ff000000018ff */
[C---:B------:R-:W-:Y:S08]  /*82b0*/  HMMA.16816.F32 R56, R108.reuse, R64, RZ ;  /* 0x000000406c38723c */ /* 0x040ff000000018ff */
[-C--:B------:R-:W-:Y:S01]  /*82c0*/  HMMA.16816.F32 R60, R108, R66.reuse, RZ ;  /* 0x000000426c3c723c */ /* 0x080fe200000018ff */
[----:B--2---:R-:W-:Y:S03]  /*82d0*/  IMAD.WIDE.U32 R68, R2, c[0x0][0x208], RZ ;  /* 0x0000820002447a25 */ /* 0x004fe600078e00ff */
[----:B------:R-:W-:Y:S02]  /*82e0*/  SHF.R.S32.HI R0, RZ, 0x1f, R2 ;  /* 0x0000001fff007819 */ /* 0x000fe40000011402 */
[----:B------:R-:W-:Y:S03]  /*82f0*/  MOV R64, R68 ;  /* 0x0000004400407202 */ /* 0x000fe60000000f00 */
[----:B------:R-:W-:Y:S04]  /*8300*/  IMAD R0, R0, c[0x0][0x208], RZ ;  /* 0x0000820000007a24 */ /* 0x000fe800078e02ff */
[----:B------:R-:W-:Y:S05]  /*8310*/  IMAD R0, R2, c[0x0][0x20c], R0 ;  /* 0x0000830002007a24 */ /* 0x000fea00078e0200 */
[----:B------:R-:W-:Y:S02]  /*8320*/  IADD3 R65, R69, R0, RZ ;  /* 0x0000000045417210 */ /* 0x000fe40007ffe0ff */
[----:B------:R-:W-:Y:S03]  /*8330*/  SHF.R.S32.HI R0, RZ, 0x1f, R243 ;  /* 0x0000001fff007819 */ /* 0x000fe600000114f3 */
[C---:B------:R-:W-:Y:S02]  /*8340*/  IMAD.WIDE.U32 R72, R243.reuse, c[0x0][0x218], R64 ;  /* 0x00008600f3487a25 */ /* 0x040fe400078e0040 */
[C---:B------:R-:W-:Y:S02]  /*8350*/  HMMA.16816.F32 R64, R112.reuse, R66, RZ ;  /* 0x000000427040723c */ /* 0x040fe400000018ff */
[----:B------:R-:W-:Y:S04]  /*8360*/  IMAD R0, R0, c[0x0][0x218], RZ ;  /* 0x0000860000007a24 */ /* 0x000fe800078e02ff */
[----:B------:R-:W-:Y:S01]  /*8370*/  IMAD R2, R243, c[0x0][0x21c], R0 ;  /* 0x00008700f3027a24 */ /* 0x000fe200078e0200 */
[----:B------:R-:W-:Y:S01]  /*8380*/  IADD3 R0, P0, R72, UR22, RZ ;  /* 0x0000001648007c10 */ /* 0x000fe2000ff1e0ff */
[-C--:B------:R-:W-:Y:S04]  /*8390*/  HMMA.16816.F32 R68, R112, R80.reuse, RZ ;  /* 0x000000507044723c */ /* 0x080fe800000018ff */
[----:B------:R-:W-:Y:S02]  /*83a0*/  IADD3.X R72, R73, UR4, R2, P0, !PT ;  /* 0x0000000449487c10 */ /* 0x000fe400087fe402 */
[C---:B------:R-:W-:Y:S05]  /*83b0*/  LEA R2, P0, R0.reuse, c[0x0][0x1f8], 0x1 ;  /* 0x00007e0000027a11 */ /* 0x040fea00078008ff */
[----:B------:R-:W1:Y:S01]  /*83c0*/  SHFL.IDX PT, R94, R2, RZ, 0x181f ;  /* 0x00181fff025e7589 */ /* 0x000e6200000e0000 */
[----:B------:R-:W-:Y:S02]  /*83d0*/  LEA.HI.X R0, R0, c[0x0][0x1fc], R72, 0x1, P0 ;  /* 0x00007f0000007a11 */ /* 0x000fe400000f0c48 */
[C---:B------:R-:W-:Y:S05]  /*83e0*/  HMMA.16816.F32 R72, R108.reuse, R80, RZ ;  /* 0x000000506c48723c */ /* 0x040fea00000018ff */
[----:B------:R-:W2:Y:S03]  /*83f0*/  SHFL.IDX PT, R88, R0, RZ, 0x181f ;  /* 0x00181fff00587589 */ /* 0x000ea600000e0000 */
[-C--:B------:R-:W-:Y:S05]  /*8400*/  HMMA.16816.F32 R76, R108, R82.reuse, RZ ;  /* 0x000000526c4c723c */ /* 0x080fea00000018ff */
[----:B------:R-:W4:Y:S03]  /*8410*/  SHFL.IDX PT, R92, R2, 0x1, 0x181f ;  /* 0x00381f00025c7f89 */ /* 0x000f2600000e0000 */
[C---:B------:R-:W-:Y:S04]  /*8420*/  HMMA.16816.F32 R80, R112.reuse, R82, RZ ;  /* 0x000000527050723c */ /* 0x040fe800000018ff */
[-C--:B-1----:R-:W-:Y:S01]  /*8430*/  IADD3 R94, P0, R94, R242.reuse, RZ ;  /* 0x000000f25e5e7210 */ /* 0x082fe20007f1e0ff */
[----:B------:R-:W1:Y:S03]  /*8440*/  SHFL.IDX PT, R93, R0, 0x1, 0x181f ;  /* 0x00381f00005d7f89 */ /* 0x000e6600000e0000 */
[-C--:B------:R-:W-:Y:S01]  /*8450*/  HMMA.16816.F32 R84, R112, R96.reuse, RZ ;  /* 0x000000607054723c */ /* 0x080fe200000018ff */
[-C--:B--2---:R-:W-:Y:S04]  /*8460*/  IADD3.X R95, R88, R241.reuse, RZ, P0, !PT ;  /* 0x000000f1585f7210 */ /* 0x084fe800007fe4ff */
[----:B------:R-:W2:Y:S03]  /*8470*/  SHFL.IDX PT, R100, R2, 0x2, 0x181f ;  /* 0x00581f0002647f89 */ /* 0x000ea600000e0000 */
[C---:B------:R-:W-:Y:S04]  /*8480*/  HMMA.16816.F32 R88, R108.reuse, R96, RZ ;  /* 0x000000606c58723c */ /* 0x040fe800000018ff */
[-C--:B----4-:R-:W-:Y:S01]  /*8490*/  IADD3 R92, P1, R92, R242.reuse, RZ ;  /* 0x000000f25c5c7210 */ /* 0x090fe20007f3e0ff */
[----:B---3--:R3:W-:Y:S03]  /*84a0*/  LDGSTS.E.BYPASS.LTC128B.128 [R244], [R94.64], !P6 ;  /* 0x000000005ef47fae */ /* 0x0087e6000f101d4c */
[-C--:B-1----:R-:W-:Y:S05]  /*84b0*/  IADD3.X R93, R93, R241.reuse, RZ, P1, !PT ;  /* 0x000000f15d5d7210 */ /* 0x082fea0000ffe4ff */
[----:B------:R-:W1:Y:S01]  /*84c0*/  SHFL.IDX PT, R101, R0, 0x2, 0x181f ;  /* 0x00581f0000657f89 */ /* 0x000e6200000e0000 */
[-C--:B--2---:R-:W-:Y:S07]  /*84d0*/  IADD3 R100, P0, R100, R242.reuse, RZ ;  /* 0x000000f264647210 */ /* 0x084fee0007f1e0ff */
[----:B------:R3:W-:Y:S08]  /*84e0*/  LDGSTS.E.BYPASS.LTC128B.128 [R244+0x800], [R92.64], !P6 ;  /* 0x008000005cf47fae */ /* 0x0007f0000f101d4c */
[----:B------:R-:W2:Y:S01]  /*84f0*/  SHFL.IDX PT, R104, R2, 0x3, 0x181f ;  /* 0x00781f0002687f89 */ /* 0x000ea200000e0000 */
[-C--:B-1----:R-:W-:Y:S07]  /*8500*/  IADD3.X R101, R101, R241.reuse, RZ, P0, !PT ;  /* 0x000000f165657210 */ /* 0x082fee00007fe4ff */
[----:B------:R-:W1:Y:S08]  /*8510*/  SHFL.IDX PT, R105, R0, 0x3, 0x181f ;  /* 0x00781f0000697f89 */ /* 0x000e7000000e0000 */
[----:B------:R4:W-:Y:S01]  /*8520*/  LDGSTS.E.BYPASS.LTC128B.128 [R244+0x1000], [R100.64], !P6 ;  /* 0x0100000064f47fae */ /* 0x0009e2000f101d4c */
[-C--:B---3--:R-:W-:Y:S01]  /*8530*/  HMMA.16816.F32 R92, R108, R98.reuse, RZ ;  /* 0x000000626c5c723c */ /* 0x088fe200000018ff */
[-C--:B--2---:R-:W-:Y:S06]  /*8540*/  IADD3 R104, P1, R104, R242.reuse, RZ ;  /* 0x000000f268687210 */ /* 0x084fec0007f3e0ff */
[----:B------:R-:W2:Y:S01]  /*8550*/  SHFL.IDX PT, R102, R2, 0x4, 0x181f ;  /* 0x00981f0002667f89 */ /* 0x000ea200000e0000 */
[C---:B------:R-:W-:Y:S04]  /*8560*/  HMMA.16816.F32 R96, R112.reuse, R98, RZ ;  /* 0x000000627060723c */ /* 0x040fe800000018ff */
[-C--:B-1----:R-:W-:Y:S03]  /*8570*/  IADD3.X R105, R105, R241.reuse, RZ, P1, !PT ;  /* 0x000000f169697210 */ /* 0x082fe60000ffe4ff */
[----:B------:R-:W1:Y:S08]  /*8580*/  SHFL.IDX PT, R103, R0, 0x4, 0x181f ;  /* 0x00981f0000677f89 */ /* 0x000e7000000e0000 */
[----:B------:R3:W-:Y:S01]  /*8590*/  LDGSTS.E.BYPASS.LTC128B.128 [R244+0x1800], [R104.64], !P6 ;  /* 0x0180000068f47fae */ /* 0x0007e2000f101d4c */
[-C--:B--2---:R-:W-:Y:S07]  /*85a0*/  IADD3 R102, P0, R102, R242.reuse, RZ ;  /* 0x000000f266667210 */ /* 0x084fee0007f1e0ff */
[----:B------:R-:W3:Y:S01]  /*85b0*/  SHFL.IDX PT, R106, R2, 0x5, 0x181f ;  /* 0x00b81f00026a7f89 */ /* 0x000ee200000e0000 */
[-C--:B-1----:R-:W-:Y:S07]  /*85c0*/  IADD3.X R103, R103, R241.reuse, RZ, P0, !PT ;  /* 0x000000f167677210 */ /* 0x082fee00007fe4ff */
[----:B------:R-:W1:Y:S08]  /*85d0*/  SHFL.IDX PT, R107, R0, 0x5, 0x181f ;  /* 0x00b81f00006b7f89 */ /* 0x000e7000000e0000 */
[----:B------:R4:W-:Y:S01]  /*85e0*/  LDGSTS.E.BYPASS.LTC128B.128 [R244+0x2000], [R102.64], !P6 ;  /* 0x0200000066f47fae */ /* 0x0009e2000f101d4c */
[-C--:B---3--:R-:W-:Y:S07]  /*85f0*/  IADD3 R104, P0, R106, R242.reuse, RZ ;  /* 0x000000f26a687210 */ /* 0x088fee0007f1e0ff */
[----:B------:R-:W2:Y:S01]  /*8600*/  SHFL.IDX PT, R2, R2, 0x6, 0x181f ;  /* 0x00d81f0002027f89 */ /* 0x000ea200000e0000 */
[-C--:B-1----:R-:W-:Y:S07]  /*8610*/  IADD3.X R105, R107, R241.reuse, RZ, P0, !PT ;  /* 0x000000f16b697210 */ /* 0x082fee00007fe4ff */
[----:B------:R-:W1:Y:S08]  /*8620*/  SHFL.IDX PT, R0, R0, 0x6, 0x181f ;  /* 0x00d81f0000007f89 */ /* 0x000e7000000e0000 */
[----:B------:R3:W-:Y:S01]  /*8630*/  LDGSTS.E.BYPASS.LTC128B.128 [R244+0x2800], [R104.64], !P6 ;  /* 0x0280000068f47fae */ /* 0x0007e2000f101d4c */
[-C--:B----4-:R-:W-:Y:S08]  /*8640*/  HMMA.16816.F32 R100, R112, R184.reuse, RZ ;  /* 0x000000b87064723c */ /* 0x090ff000000018ff */
[C---:B---3--:R-:W-:Y:S07]  /*8650*/  HMMA.16816.F32 R104, R108.reuse, R184, RZ ;  /* 0x000000b86c68723c */ /* 0x048fee00000018ff */
[----:B--2---:R-:W-:Y:S01]  /*8660*/  IADD3 R184, P0, R2, R242, RZ ;  /* 0x000000f202b87210 */ /* 0x004fe20007f1e0ff */
[-C--:B------:R-:W-:Y:S04]  /*8670*/  HMMA.16816.F32 R108, R108, R186.reuse, RZ ;  /* 0x000000ba6c6c723c */ /* 0x080fe800000018ff */
[----:B-1----:R-:W-:Y:S02]  /*8680*/  IADD3.X R185, R0, R241, RZ, P0, !PT ;  /* 0x000000f100b97210 */ /* 0x002fe400007fe4ff */
[----:B------:R-:W-:Y:S02]  /*8690*/  PLOP3.LUT P0, PT, PT, PT, UP0, 0x80, 0x0 ;  /* 0x000000000000781c */ /* 0x000fe40003f0f008 */
[----:B------:R-:W-:Y:S01]  /*86a0*/  HMMA.16816.F32 R112, R112, R186, RZ ;  /* 0x000000ba7070723c */ /* 0x000fe200000018ff */
[----:B------:R1:W-:Y:S07]  /*86b0*/  LDGSTS.E.BYPASS.LTC128B.128 [R244+0x3000], [R184.64], !P6 ;  /* 0x03000000b8f47fae */ /* 0x0003ee000f101d4c */
[-C--:B------:R-:W-:Y:S01]  /*86c0*/  HMMA.16816.F32 R4, R188, R192.reuse, R4 ;  /* 0x000000c0bc04723c */ /* 0x080fe20000001804 */
[----:B------:R-:W0:Y:S07]  /*86d0*/  LDGDEPBAR ;  /* 0x00000000000079af */ /* 0x000e2e0000000000 */
[C---:B------:R-:W-:Y:S08]  /*86e0*/  HMMA.16816.F32 R8, R196.reuse, R192, R8 ;  /* 0x000000c0c408723c */ /* 0x040ff00000001808 */
[-C--:B------:R-:W-:Y:S01]  /*86f0*/  HMMA.16816.F32 R12, R196, R194.reuse, R12 ;  /* 0x000000c2c40c723c */ /* 0x080fe2000000180c */
[----:B-1----:R-:W-:Y:S07]  /*8700*/  LDSM.16.M88.4 R184, [R231+0x7100] ;  /* 0x00710000e7b8783b */ /* 0x002fee0000000200 */
        /* <DEDUP_REMOVED lines=16> */
[----:B------:R-:W4:Y:S07]  /*8810*/  LDSM.16.M88.4 R208, [R229+0x4900] ;  /* 0x00490000e5d0783b */ /* 0x000f2e0000000200 */
[-C--:B------:R-:W-:Y:S08]  /*8820*/  HMMA.16816.F32 R68, R188, R212.reuse, R68 ;  /* 0x000000d4bc44723c */ /* 0x080ff00000001844 */
[C---:B------:R-:W-:Y:S08]  /*8830*/  HMMA.16816.F32 R72, R196.reuse, R212, R72 ;  /* 0x000000d4c448723c */ /* 0x040ff00000001848 */
[-C--:B------:R-:W-:Y:S08]  /*8840*/  HMMA.16816.F32 R76, R196, R214.reuse, R76 ;  /* 0x000000d6c44c723c */ /* 0x080ff0000000184c */
[C---:B------:R-:W-:Y:S01]  /*8850*/  HMMA.16816.F32 R80, R188.reuse, R214, R80 ;  /* 0x000000d6bc50723c */ /* 0x040fe20000001850 */
[----:B------:R-:W5:Y:S07]  /*8860*/  LDSM.16.M88.4 R212, [R229+0x5100] ;  /* 0x00510000e5d4783b */ /* 0x000f6e0000000200 */
[-C--:B------:R-:W-:Y:S08]  /*8870*/  HMMA.16816.F32 R84, R188, R216.reuse, R84 ;  /* 0x000000d8bc54723c */ /* 0x080ff00000001854 */
[C---:B------:R-:W-:Y:S08]  /*8880*/  HMMA.16816.F32 R88, R196.reuse, R216, R88 ;  /* 0x000000d8c458723c */ /* 0x040ff00000001858 */
[-C--:B------:R-:W-:Y:S08]  /*8890*/  HMMA.16816.F32 R92, R196, R218.reuse, R92 ;  /* 0x000000dac45c723c */ /* 0x080ff0000000185c */
[C---:B------:R-:W-:Y:S01]  /*88a0*/  HMMA.16816.F32 R96, R188.reuse, R218, R96 ;  /* 0x000000dabc60723c */ /* 0x040fe20000001860 */
[----:B------:R-:W-:Y:S07]  /*88b0*/  LDSM.16.M88.4 R216, [R229+0x6900] ;  /* 0x00690000e5d8783b */ /* 0x000fee0000000200 */
[-C--:B------:R-:W-:Y:S08]  /*88c0*/  HMMA.16816.F32 R100, R188, R220.reuse, R100 ;  /* 0x000000dcbc64723c */ /* 0x080ff00000001864 */
[C---:B------:R-:W-:Y:S08]  /*88d0*/  HMMA.16816.F32 R104, R196.reuse, R220, R104 ;  /* 0x000000dcc468723c */ /* 0x040ff00000001868 */
[-C--:B------:R-:W-:Y:S01]  /*88e0*/  HMMA.16816.F32 R108, R196, R222.reuse, R108 ;  /* 0x000000dec46c723c */ /* 0x080fe2000000186c */
[----:B------:R-:W-:Y:S07]  /*88f0*/  LDSM.16.M88.4 R196, [R229+0x6100] ;  /* 0x00610000e5c4783b */ /* 0x000fee0000000200 */
[----:B------:R-:W-:Y:S01]  /*8900*/  HMMA.16816.F32 R112, R188, R222, R112 ;  /* 0x000000debc70723c */ /* 0x000fe20000001870 */
[----:B------:R-:W4:Y:S07]  /*8910*/  LDSM.16.M88.4 R188, [R229+0x5900] ;  /* 0x00590000e5bc783b */ /* 0x000f2e0000000200 */
[-C--:B-1----:R-:W-:Y:S01]  /*8920*/  HMMA.16816.F32 R4, R184, R192.reuse, R4 ;  /* 0x000000c0b804723c */ /* 0x082fe20000001804 */
[----:B------:R-:W-:Y:S07]  /*8930*/  LDSM.16.M88.4 R220, [R228] ;  /* 0x00000000e4dc783b */ /* 0x000fee0000000200 */
        /* <DEDUP_REMOVED lines=12> */
[C---:B------:R-:W-:Y:S08]  /*8a00*/  HMMA.16816.F32 R48, R184.reuse, R210, R48 ;  /* 0x000000d2b830723c */ /* 0x040ff00000001830 */
[-C--:B-----5:R-:W-:Y:S08]  /*8a10*/  HMMA.16816.F32 R52, R184, R212.reuse, R52 ;  /* 0x000000d4b834723c */ /* 0x0a0ff00000001834 */
        /* <DEDUP_REMOVED lines=15> */
[-C--:B-1----:R-:W-:Y:S08]  /*8b10*/  HMMA.16816.F32 R4, R192, R220.reuse, R4 ;  /* 0x000000dcc004723c */ /* 0x082ff00000001804 */
[C---:B--2---:R-:W-:Y:S08]  /*8b20*/  HMMA.16816.F32 R8, R204.reuse, R220, R8 ;  /* 0x000000dccc08723c */ /* 0x044ff00000001808 */
        /* <DEDUP_REMOVED lines=109> */
[C---:B------:R-:W-:Y:S03]  /*9200*/  HMMA.16816.F32 R96, R192.reuse, R6, R96 ;  /* 0x00000006c060723c */ /* 0x040fe60000001860 */
[----:B------:R-:W-:Y:S01]  /*9210*/  MUFU.TANH R28, R28 ;  /* 0x0000001c001c7308 */ /* 0x000fe20000002400 */
[----:B------:R-:W-:Y:S02]  /*9220*/  FMUL.FTZ R57, R57, c[0x0][0x320] ;  /* 0x0000c80039397a20 */ /* 0x000fe40000410000 */
[----:B------:R-:W-:Y:S02]  /*9230*/  FMUL.FTZ R58, R58, c[0x0][0x320] ;  /* 0x0000c8003a3a7a20 */ /* 0x000fe40000410000 */
[-C--:B--2---:R-:W-:Y:S04]  /*9240*/  HMMA.16816.F32 R100, R192, R8.reuse, R100 ;  /* 0x00000008c064723c */ /* 0x084fe80000001864 */
[----:B------:R-:W-:Y:S01]  /*9250*/  FMUL.FTZ R59, R59, c[0x0][0x320] ;  /* 0x0000c8003b3b7a20 */ /* 0x000fe20000410000 */
[----:B------:R-:W-:Y:S01]  /*9260*/  MUFU.TANH R29, R29 ;  /* 0x0000001d001d7308 */ /* 0x000fe20000002400 */
[----:B------:R-:W-:Y:S02]  /*9270*/  FMUL.FTZ R60, R60, c[0x0][0x320] ;  /* 0x0000c8003c3c7a20 */ /* 0x000fe40000410000 */
[----:B------:R-:W-:Y:S01]  /*9280*/  FMUL.FTZ R93, R93, c[0x0][0x320] ;  /* 0x0000c8005d5d7a20 */ /* 0x000fe20000410000 */
[C---:B------:R-:W-:Y:S04]  /*9290*/  HMMA.16816.F32 R104, R204.reuse, R8, R104 ;  /* 0x00000008cc68723c */ /* 0x040fe80000001868 */
[----:B------:R-:W-:Y:S02]  /*92a0*/  FMUL.FTZ R61, R61, c[0x0][0x320] ;  /* 0x0000c8003d3d7a20 */ /* 0x000fe40000410000 */
[----:B------:R-:W1:Y:S01]  /*92b0*/  MUFU.TANH R0, R93 ;  /* 0x0000005d00007308 */ /* 0x000e620000002400 */
[----:B------:R-:W-:Y:S01]  /*92c0*/  FMUL.FTZ R62, R62, c[0x0][0x320] ;  /* 0x0000c8003e3e7a20 */ /* 0x000fe20000410000 */
[-C--:B------:R-:W-:Y:S04]  /*92d0*/  HMMA.16816.F32 R108, R204, R10.reuse, R108 ;  /* 0x0000000acc6c723c */ /* 0x080fe8000000186c */
[----:B------:R-:W-:Y:S02]  /*92e0*/  FMUL.FTZ R63, R63, c[0x0][0x320] ;  /* 0x0000c8003f3f7a20 */ /* 0x000fe40000410000 */
[----:B------:R-:W-:Y:S02]  /*92f0*/  FMUL.FTZ R64, R64, c[0x0][0x320] ;  /* 0x0000c80040407a20 */ /* 0x000fe40000410000 */
[----:B------:R-:W2:Y:S01]  /*9300*/  MUFU.TANH R30, R30 ;  /* 0x0000001e001e7308 */ /* 0x000ea20000002400 */
[----:B------:R-:W-:Y:S04]  /*9310*/  HMMA.16816.F32 R112, R192, R10, R112 ;  /* 0x0000000ac070723c */ /* 0x000fe80000001870 */
[----:B------:R-:W-:Y:S02]  /*9320*/  FMUL.FTZ R74, R74, c[0x0][0x320] ;  /* 0x0000c8004a4a7a20 */ /* 0x000fe40000410000 */
[----:B------:R-:W-:Y:S02]  /*9330*/  FMUL.FTZ R80, R80, c[0x0][0x320] ;  /* 0x0000c80050507a20 */ /* 0x000fe40000410000 */
[----:B------:R-:W-:Y:S01]  /*9340*/  FMUL.FTZ R81, R81, c[0x0][0x320] ;  /* 0x0000c80051517a20 */ /* 0x000fe20000410000 */
[----:B------:R-:W3:Y:S03]  /*9350*/  MUFU.TANH R31, R31 ;  /* 0x0000001f001f7308 */ /* 0x000ee60000002400 */
[----:B------:R-:W-:Y:S01]  /*9360*/  FMUL.FTZ R82, R82, c[0x0][0x320] ;  /* 0x0000c80052527a20 */ /* 0x000fe20000410000 */
[----:B-1----:R1:W-:Y:S01]  /*9370*/  STL [R1+0xc], R0 ;  /* 0x00000c0001007387 */ /* 0x0023e20000100800 */
[----:B------:R-:W-:Y:S02]  /*9380*/  FMUL.FTZ R83, R83, c[0x0][0x320] ;  /* 0x0000c80053537a20 */ /* 0x000fe40000410000 */
[----:B------:R-:W-:Y:S02]  /*9390*/  FMUL.FTZ R97, R97, c[0x0][0x320] ;  /* 0x0000c80061617a20 */ /* 0x000fe40000410000 */
[----:B------:R-:W-:Y:S01]  /*93a0*/  FMUL.FTZ R98, R98, c[0x0][0x320] ;  /* 0x0000c80062627a20 */ /* 0x000fe20000410000 */
[----:B------:R-:W4:Y:S01]  /*93b0*/  MUFU.TANH R32, R32 ;  /* 0x0000002000207308 */ /* 0x000f220000002400 */
[----:B------:R-:W-:Y:S02]  /*93c0*/  FMUL.FTZ R99, R99, c[0x0][0x320] ;  /* 0x0000c80063637a20 */ /* 0x000fe40000410000 */
[----:B------:R-:W-:Y:S02]  /*93d0*/  FMUL.FTZ R100, R100, c[0x0][0x320] ;  /* 0x0000c80064647a20 */ /* 0x000fe40000410000 */
[----:B------:R-:W-:Y:S02]  /*93e0*/  FMUL.FTZ R101, R101, c[0x0][0x320] ;  /* 0x0000c80065657a20 */ /* 0x000fe40000410000 */
[----:B------:R-:W-:Y:S02]  /*93f0*/  FMUL.FTZ R102, R102, c[0x0][0x320] ;  /* 0x0000c80066667a20 */ /* 0x000fe40000410000 */
[----:B------:R-:W-:Y:S01]  /*9400*/  FMUL.FTZ R103, R103, c[0x0][0x320] ;  /* 0x0000c80067677a20 */ /* 0x000fe20000410000 */
[----:B------:R-:W1:Y:S01]  /*9410*/  MUFU.TANH R33, R33 ;  /* 0x0000002100217308 */ /* 0x000e620000002400 */
        /* <DEDUP_REMOVED lines=35> */
[----:B------:R2:W2:Y:S01]  /*9650*/  MUFU.TANH R17, R39 ;  /* 0x0000002700117308 */ /* 0x0004a20000002400 */
[----:B------:R-:W-:Y:S02]  /*9660*/  FMUL.FTZ R96, R96, c[0x0][0x320] ;  /* 0x0000c80060607a20 */ /* 0x000fe40000410000 */
[----:B------:R-:W-:Y:S02]  /*9670*/  FMUL.FTZ R104, R104, c[0x0][0x320] ;  /* 0x0000c80068687a20 */ /* 0x000fe40000410000 */
[----:B------:R-:W-:Y:S02]  /*9680*/  FMUL.FTZ R105, R105, c[0x0][0x320] ;  /* 0x0000c80069697a20 */ /* 0x000fe40000410000 */
[----:B------:R-:W-:Y:S02]  /*9690*/  FMUL.FTZ R106, R106, c[0x0][0x320] ;  /* 0x0000c8006a6a7a20 */ /* 0x000fe40000410000 */
[----:B------:R-:W-:Y:S01]  /*96a0*/  FMUL.FTZ R107, R107, c[0x0][0x320] ;  /* 0x0000c8006b6b7a20 */ /* 0x000fe20000410000 */
[----:B------:R-:W2:Y:S01]  /*96b0*/  MUFU.TANH R40, R40 ;  /* 0x0000002800287308 */ /* 0x000ea20000002400 */
[----:B------:R-:W-:Y:S02]  /*96c0*/  FMUL.FTZ R108, R108, c[0x0][0x320] ;  /* 0x0000c8006c6c7a20 */ /* 0x000fe40000410000 */
[----:B-1----:R-:W-:Y:S07]  /*96d0*/  FMUL.FTZ R0, R111, c[0x0][0x320] ;  /* 0x0000c8006f007a20 */ /* 0x002fee0000410000 */
[----:B------:R-:W1:Y:S10]  /*96e0*/  MUFU.TANH R41, R41 ;  /* 0x0000002900297308 */ /* 0x000e740000002400 */
[----:B------:R-:W1:Y:S10]  /*96f0*/  MUFU.TANH R42, R42 ;  /* 0x0000002a002a7308 */ /* 0x000e740000002400 */
[----:B------:R1:W1:Y:S10]  /*9700*/  MUFU.TANH R203, R43 ;  /* 0x0000002b00cb7308 */ /* 0x0002740000002400 */
[----:B------:R1:W1:Y:S10]  /*9710*/  MUFU.TANH R202, R44 ;  /* 0x0000002c00ca7308 */ /* 0x0002740000002400 */
[----:B------:R1:W1:Y:S10]  /*9720*/  MUFU.TANH R208, R45 ;  /* 0x0000002d00d07308 */ /* 0x0002740000002400 */
[----:B------:R1:W1:Y:S10]  /*9730*/  MUFU.TANH R216, R47 ;  /* 0x0000002f00d87308 */ /* 0x0002740000002400 */
        /* <DEDUP_REMOVED lines=59> */
[----:B------:R-:W1:Y:S10]  /*9af0*/  MUFU.TANH R109, R109 ;  /* 0x0000006d006d7308 */ /* 0x000e740000002400 */
[----:B------:R-:W1:Y:S10]  /*9b00*/  MUFU.TANH R75, R75 ;  /* 0x0000004b004b7308 */ /* 0x000e740000002400 */
[----:B------:R1:W1:Y:S10]  /*9b10*/  MUFU.TANH R74, R0 ;  /* 0x00000000004a7308 */ /* 0x0002740000002400 */
[----:B------:R-:W1:Y:S10]  /*9b20*/  MUFU.TANH R112, R112 ;  /* 0x0000007000707308 */ /* 0x000e740000002400 */
[----:B------:R-:W1:Y:S10]  /*9b30*/  MUFU.TANH R113, R113 ;  /* 0x0000007100717308 */ /* 0x000e740000002400 */
[----:B------:R-:W1:Y:S10]  /*9b40*/  MUFU.TANH R114, R114 ;  /* 0x0000007200727308 */ /* 0x000e740000002400 */
[----:B------:R-:W1:Y:S02]  /*9b50*/  MUFU.TANH R115, R115 ;  /* 0x0000007300737308 */ /* 0x000e640000002400 */
[----:B-1234-:R-:W-:-:S05]  /*9b60*/  @P0 BRA `(.L_x_37) ;  /* 0xffffe0e000000947 */ /* 0x01efca000383ffff */
.L_x_36:
[----:B------:R-:W3:Y:S01]  /*9b70*/  LDL.LU R108, [R1+0xc] ;  /* 0x00000c00016c7983 */ /* 0x000ee20000300800 */
        /* <DEDUP_REMOVED lines=33> */
[----:B--2---:R-:W-:Y:S02]  /*9d90*/  FMNMX.FTZ R4, R187, R116, !PT ;  /* 0x00000074bb047209 */ /* 0x004fe40007810000 */
        /* <DEDUP_REMOVED lines=52> */
[----:B------:R-:W-:Y:S01]  /*a0e0*/  FMNMX.FTZ R2, R59, R2, !PT ;  /* 0x000000023b027209 */ /* 0x000fe20007810000 */
[----:B------:R-:W1:Y:S01]  /*a0f0*/  SHFL.BFLY PT, R7, R0, 0x2, 0x1f ;  /* 0x0c401f0000077f89 */ /* 0x000e6200000e0000 */
        /* <DEDUP_REMOVED lines=25> */
[----:B------:R-:W-:Y:S01]  /*a290*/  FMNMX.FTZ R4, R102, R4, !PT ;  /* 0x0000000466047209 */ /* 0x000fe20007810000 */
[----:B------:R-:W-:Y:S01]  /*a2a0*/  LDSM.16.MT88.4 R52, [R225+0x100] ;  /* 0x00010000e134783b */ /* 0x000fe20000004200 */
[----:B------:R-:W-:Y:S02]  /*a2b0*/  MOV R111, R64 ;  /* 0x00000040006f7202 */ /* 0x000fe40000000f00 */
[----:B------:R-:W-:Y:S02]  /*a2c0*/  FMNMX.FTZ R4, R103, R4, !PT ;  /* 0x0000000467047209 */ /* 0x000fe40007810000 */
[----:B------:R-:W-:Y:S01]  /*a2d0*/  ISETP.LT.AND P0, PT, RZ, UR6, PT ;  /* 0x00000006ff007c0c */ /* 0x000fe2000bf01270 */
[----:B------:R-:W-:Y:S01]  /*a2e0*/  UIADD3 UR6, UR6, -0x1, URZ ;  /* 0xffffffff06067890 */ /* 0x000fe2000fffe03f */
[----:B------:R-:W-:Y:S04]  /*a2f0*/  FMNMX.FTZ R4, R114, R4, !PT ;  /* 0x0000000472047209 */ /* 0x000fe80007810000 */
[----:B------:R-:W-:Y:S05]  /*a300*/  FMNMX.FTZ R4, R115, R4, !PT ;  /* 0x0000000473047209 */ /* 0x000fea0007810000 */
[----:B------:R-:W2:Y:S01]  /*a310*/  SHFL.BFLY PT, R6, R4, 0x2, 0x1f ;  /* 0x0c401f0004067f89 */ /* 0x000ea200000e0000 */
[----:B---3--:R-:W-:Y:S02]  /*a320*/  FMNMX.FTZ R2, R108, R2, !PT ;  /* 0x000000026c027209 */ /* 0x008fe40007810000 */
[----:B-1----:R-:W-:Y:S02]  /*a330*/  FMNMX.FTZ R0, R0, R7, !PT ;  /* 0x0000000700007209 */ /* 0x002fe40007810000 */
[----:B------:R-:W-:Y:S02]  /*a340*/  FMNMX.FTZ R2, R206, R2, !PT ;  /* 0x00000002ce027209 */ /* 0x000fe40007810000 */
[----:B--2---:R-:W-:Y:S01]  /*a350*/  FMNMX.FTZ R4, R4, R6, !PT ;  /* 0x0000000604047209 */ /* 0x004fe20007810000 */
[----:B------:R-:W1:Y:S01]  /*a360*/  SHFL.BFLY PT, R73, R0, 0x1, 0x1f ;  /* 0x0c201f0000497f89 */ /* 0x000e6200000e0000 */
[----:B------:R-:W-:Y:S04]  /*a370*/  FMNMX.FTZ R2, R205, R2, !PT ;  /* 0x00000002cd027209 */ /* 0x000fe80007810000 */
[----:B------:R-:W-:Y:S03]  /*a380*/  FMNMX.FTZ R2, R204, R2, !PT ;  /* 0x00000002cc027209 */ /* 0x000fe60007810000 */
[----:B------:R-:W2:Y:S01]  /*a390*/  SHFL.BFLY PT, R72, R4, 0x1, 0x1f ;  /* 0x0c201f0004487f89 */ /* 0x000ea200000e0000 */
[----:B------:R-:W-:Y:S07]  /*a3a0*/  FMNMX.FTZ R2, R109, R2, !PT ;  /* 0x000000026d027209 */ /* 0x000fee0007810000 */
[----:B------:R-:W3:Y:S01]  /*a3b0*/  SHFL.BFLY PT, R71, R2, 0x2, 0x1f ;  /* 0x0c401f0002477f89 */ /* 0x000ee200000e0000 */
[----:B-1----:R-:W-:Y:S05]  /*a3c0*/  FMNMX.FTZ R73, R0, R73, !PT ;  /* 0x0000004900497209 */ /* 0x002fea0007810000 */
[C---:B------:R-:W-:Y:S02]  /*a3d0*/  FADD.FTZ R0, -R73.reuse, R3 ;  /* 0x0000000349007221 */ /* 0x040fe40000010100 */
[----:B------:R-:W-:Y:S01]  /*a3e0*/  FMUL.FTZ R105, R73, c[0x0][0x2d0] ;  /* 0x0000b40049697a20 */ /* 0x000fe20000410000 */
[----:B--2---:R-:W-:Y:S03]  /*a3f0*/  FMNMX.FTZ R72, R4, R72, !PT ;  /* 0x0000004804487209 */ /* 0x004fe60007810000 */
[--C-:B------:R-:W-:Y:S02]  /*a400*/  FFMA.FTZ R4, R186, c[0x0][0x2d0], -R105.reuse ;  /* 0x0000b400ba047a23 */ /* 0x100fe40000010869 */
[----:B------:R-:W-:Y:S02]  /*a410*/  FMUL.FTZ R107, R72, c[0x0][0x2d0] ;  /* 0x0000b400486b7a20 */ /* 0x000fe40000410000 */
[----:B------:R-:W-:Y:S01]  /*a420*/  MUFU.EX2 R106, R4 ;  /* 0x00000004006a7308 */ /* 0x000fe20000000800 */
[----:B---3--:R-:W-:Y:S01]  /*a430*/  FMNMX.FTZ R71, R2, R71, !PT ;  /* 0x0000004702477209 */ /* 0x008fe20007810000 */
[--C-:B------:R-:W-:Y:S01]  /*a440*/  FFMA.FTZ R7, R32, c[0x0][0x2d0], -R105.reuse ;  /* 0x0000b40020077a23 */ /* 0x100fe20000010869 */
[----:B------:R-:W-:Y:S01]  /*a450*/  FMNMX.FTZ R2, R81, R5, !PT ;  /* 0x0000000551027209 */ /* 0x000fe20007810000 */
[--C-:B------:R-:W-:Y:S02]  /*a460*/  FFMA.FTZ R9, R20, c[0x0][0x2d0], -R105.reuse ;  /* 0x0000b40014097a23 */ /* 0x100fe40000010869 */
[----:B------:R-:W1:Y:S01]  /*a470*/  SHFL.BFLY PT, R5, R71, 0x1, 0x1f ;  /* 0x0c201f0047057f89 */ /* 0x000e6200000e0000 */
[----:B------:R-:W-:Y:S01]  /*a480*/  FMNMX.FTZ R2, R193, R2, !PT ;  /* 0x00000002c1027209 */ /* 0x000fe20007810000 */
[--C-:B------:R-:W-:Y:S02]  /*a490*/  FFMA.FTZ R8, R21, c[0x0][0x2d0], -R105.reuse ;  /* 0x0000b40015087a23 */ /* 0x100fe40000010869 */
[----:B------:R2:W-:Y:S01]  /*a4a0*/  MUFU.EX2 R228, R9 ;  /* 0x0000000900e47308 */ /* 0x0005e20000000800 */
[----:B------:R-:W-:Y:S01]  /*a4b0*/  FMNMX.FTZ R2, R61, R2, !PT ;  /* 0x000000023d027209 */ /* 0x000fe20007810000 */
[--C-:B------:R-:W-:Y:S02]  /*a4c0*/  FFMA.FTZ R16, R48, c[0x0][0x2d0], -R105.reuse ;  /* 0x0000b40030107a23 */ /* 0x100fe40000010869 */
[--C-:B------:R-:W-:Y:S01]  /*a4d0*/  FFMA.FTZ R6, R33, c[0x0][0x2d0], -R105.reuse ;  /* 0x0000b40021067a23 */ /* 0x100fe20000010869 */
[----:B------:R-:W-:Y:S01]  /*a4e0*/  FMNMX.FTZ R3, R111, R2, !PT ;  /* 0x000000026f037209 */ /* 0x000fe20007810000 */
[----:B------:R-:W-:Y:S02]  /*a4f0*/  FMUL.FTZ R2, R0, c[0x0][0x2d0] ;  /* 0x0000b40000027a20 */ /* 0x000fe40000410000 */
[--C-:B------:R-:W-:Y:S01]  /*a500*/  FFMA.FTZ R100, R100, c[0x0][0x2d0], -R105.reuse ;  /* 0x0000b40064647a23 */ /* 0x100fe20000010869 */
[----:B------:R-:W-:Y:S01]  /*a510*/  FMNMX.FTZ R0, R207, R3, !PT ;  /* 0x00000003cf007209 */ /* 0x000fe20007810000 */
[----:B------:R3:W4:Y:S01]  /*a520*/  MUFU.EX2 R70, R2 ;  /* 0x0000000200467308 */ /* 0x0007220000000800 */
[----:B------:R-:W-:Y:S02]  /*a530*/  FFMA.FTZ R101, R101, c[0x0][0x2d0], -R105 ;  /* 0x0000b40065657a23 */ /* 0x000fe40000010869 */
[----:B------:R-:W-:Y:S01]  /*a540*/  FMNMX.FTZ R0, R75, R0, !PT ;  /* 0x000000004b007209 */ /* 0x000fe20007810000 */
[--C-:B------:R-:W-:Y:S02]  /*a550*/  FFMA.FTZ R102, R102, c[0x0][0x2d0], -R107.reuse ;  /* 0x0000b40066667a23 */ /* 0x100fe4000001086b */
[--C-:B------:R-:W-:Y:S01]  /*a560*/  FFMA.FTZ R103, R103, c[0x0][0x2d0], -R107.reuse ;  /* 0x0000b40067677a23 */ /* 0x100fe2000001086b */
[----:B------:R-:W-:Y:S03]  /*a570*/  FMNMX.FTZ R0, R74, R0, !PT ;  /* 0x000000004a007209 */ /* 0x000fe60007810000 */
[----:B------:R-:W-:Y:S01]  /*a580*/  MUFU.EX2 R88, R8 ;  /* 0x0000000800587308 */ /* 0x000fe20000000800 */
[----:B-1----:R-:W-:Y:S01]  /*a590*/  FMNMX.FTZ R71, R71, R5, !PT ;  /* 0x0000000547477209 */ /* 0x002fe20007810000 */
[----:B------:R-:W1:Y:S01]  /*a5a0*/  SHFL.BFLY PT, R3, R0, 0x2, 0x1f ;  /* 0x0c401f0000037f89 */ /* 0x000e6200000e0000 */
[----:B------:R-:W-:Y:S02]  /*a5b0*/  FFMA.FTZ R5, R22, c[0x0][0x2d0], -R107 ;  /* 0x0000b40016057a23 */ /* 0x000fe4000001086b */
[--C-:B--2---:R-:W-:Y:S02]  /*a5c0*/  FFMA.FTZ R9, R36, c[0x0][0x2d0], -R105.reuse ;  /* 0x0000b40024097a23 */ /* 0x104fe40000010869 */
[C---:B------:R-:W-:Y:S03]  /*a5d0*/  FMUL.FTZ R96, R71.reuse, c[0x0][0x2d0] ;  /* 0x0000b40047607a20 */ /* 0x040fe60000410000 */
[----:B------:R4:W-:Y:S01]  /*a5e0*/  MUFU.EX2 R119, R5 ;  /* 0x0000000500777308 */ /* 0x0009e20000000800 */
[--C-:B------:R-:W-:Y:S02]  /*a5f0*/  FFMA.FTZ R32, R40, c[0x0][0x2d0], -R96.reuse ;  /* 0x0000b40028207a23 */ /* 0x100fe40000010860 */
[----:B------:R-:W-:Y:S02]  /*a600*/  FFMA.FTZ R48, R202, c[0x0][0x2d0], -R96 ;  /* 0x0000b400ca307a23 */ /* 0x000fe40000010860 */
[----:B---3--:R-:W-:Y:S04]  /*a610*/  FADD.FTZ R2, -R72, R116 ;  /* 0x0000007448027221 */ /* 0x008fe80000010100 */
[----:B------:R-:W-:Y:S01]  /*a620*/  FMUL.FTZ R2, R2, c[0x0][0x2d0] ;  /* 0x0000b40002027a20 */ /* 0x000fe20000410000 */
[----:B------:R-:W2:Y:S01]  /*a630*/  MUFU.EX2 R56, R9 ;  /* 0x0000000900387308 */ /* 0x000ea20000000800 */
[----:B-1----:R-:W-:Y:S01]  /*a640*/  FMNMX.FTZ R0, R0, R3, !PT ;  /* 0x0000000300007209 */ /* 0x002fe20007810000 */
[----:B------:R-:W-:Y:S08]  /*a650*/  FFMA.FTZ R3, R184, c[0x0][0x2d0], -R105 ;  /* 0x0000b400b8037a23 */ /* 0x000ff00000010869 */
[----:B------:R1:W-:Y:S01]  /*a660*/  MUFU.EX2 R68, R2 ;  /* 0x0000000200447308 */ /* 0x0003e20000000800 */
[----:B----4-:R-:W-:Y:S09]  /*a670*/  FMUL.FTZ R5, R70, R125 ;  /* 0x0000007d46057220 */ /* 0x010ff20000410000 */
[----:B------:R3:W-:Y:S10]  /*a680*/  MUFU.EX2 R184, R3 ;  /* 0x0000000300b87308 */ /* 0x0007f40000000800 */
[----:B------:R4:W-:Y:S01]  /*a690*/  MUFU.EX2 R93, R16 ;  /* 0x00000010005d7308 */ /* 0x0009e20000000800 */
[----:B-1----:R-:W-:Y:S04]  /*a6a0*/  FADD.FTZ R2, -R71, R117 ;  /* 0x0000007547027221 */ /* 0x002fe80000010100 */
[----:B------:R-:W-:Y:S05]  /*a6b0*/  FMUL.FTZ R2, R2, c[0x0][0x2d0] ;  /* 0x0000b40002027a20 */ /* 0x000fea0000410000 */
[----:B------:R-:W-:Y:S01]  /*a6c0*/  MUFU.EX2 R100, R100 ;  /* 0x0000006400647308 */ /* 0x000fe20000000800 */
[--C-:B---3--:R-:W-:Y:S09]  /*a6d0*/  FFMA.FTZ R3, R187, c[0x0][0x2d0], -R107.reuse ;  /* 0x0000b400bb037a23 */ /* 0x108ff2000001086b */
[----:B------:R1:W-:Y:S01]  /*a6e0*/  MUFU.EX2 R104, R3 ;  /* 0x0000000300687308 */ /* 0x0003e20000000800 */
[----:B----4-:R-:W-:Y:S01]  /*a6f0*/  FMUL.FTZ R16, R70, R132 ;  /* 0x0000008446107220 */ /* 0x010fe20000410000 */
[----:B--2---:R-:W-:Y:S08]  /*a700*/  MOV R132, R56 ;  /* 0x0000003800847202 */ /* 0x004ff00000000f00 */
[----:B------:R2:W3:Y:S10]  /*a710*/  MUFU.EX2 R69, R2 ;  /* 0x0000000200457308 */ /* 0x0004f40000000800 */
[----:B------:R4:W-:Y:S01]  /*a720*/  MUFU.EX2 R187, R6 ;  /* 0x0000000600bb7308 */ /* 0x0009e20000000800 */
[----:B-1----:R-:W-:Y:S09]  /*a730*/  FFMA.FTZ R3, R199, c[0x0][0x2d0], -R107 ;  /* 0x0000b400c7037a23 */ /* 0x002ff2000001086b */
[----:B------:R1:W1:Y:S01]  /*a740*/  MUFU.EX2 R235, R3 ;  /* 0x0000000300eb7308 */ /* 0x0002620000000800 */
[----:B--2---:R-:W-:Y:S02]  /*a750*/  FFMA.FTZ R2, R198, c[0x0][0x2d0], -R105 ;  /* 0x0000b400c6027a23 */ /* 0x004fe40000010869 */
[C---:B---3--:R-:W-:Y:S02]  /*a760*/  FMUL.FTZ R13, R69.reuse, R129 ;  /* 0x00000081450d7220 */ /* 0x048fe40000410000 */
[C---:B------:R-:W-:Y:S05]  /*a770*/  FMUL.FTZ R8, R69.reuse, R120 ;  /* 0x0000007845087220 */ /* 0x040fea0000410000 */
[----:B------:R2:W3:Y:S01]  /*a780*/  MUFU.EX2 R116, R2 ;  /* 0x0000000200747308 */ /* 0x0004e20000000800 */
[----:B------:R-:W-:Y:S01]  /*a790*/  FMUL.FTZ R9, R69, R121 ;  /* 0x0000007945097220 */ /* 0x000fe20000410000 */
[----:B------:R-:W-:Y:S01]  /*a7a0*/  MOV R121, R63 ;  /* 0x0000003f00797202 */ /* 0x000fe20000000f00 */
[----:B----4-:R-:W-:Y:S07]  /*a7b0*/  FMUL.FTZ R6, R68, R126 ;  /* 0x0000007e44067220 */ /* 0x010fee0000410000 */
[----:B------:R-:W-:Y:S01]  /*a7c0*/  MUFU.EX2 R101, R101 ;  /* 0x0000006500657308 */ /* 0x000fe20000000800 */
[----:B-1----:R-:W-:Y:S01]  /*a7d0*/  FFMA.FTZ R3, R18, c[0x0][0x2d0], -R107 ;  /* 0x0000b40012037a23 */ /* 0x002fe2000001086b */
[----:B------:R-:W-:Y:S01]  /*a7e0*/  F2FP.PACK_AB R77, R235, R104 ;  /* 0x00000068eb4d723e */ /* 0x000fe200000000ff */
[----:B------:R-:W-:Y:S07]  /*a7f0*/  FMUL.FTZ R18, R68, R134 ;  /* 0x0000008644127220 */ /* 0x000fee0000410000 */
[----:B------:R1:W-:Y:S01]  /*a800*/  MUFU.EX2 R231, R3 ;  /* 0x0000000300e77308 */ /* 0x0003e20000000800 */
[----:B--2---:R-:W-:Y:S01]  /*a810*/  FFMA.FTZ R2, R185, c[0x0][0x2d0], -R105 ;  /* 0x0000b400b9027a23 */ /* 0x004fe20000010869 */
[----:B---3--:R-:W-:Y:S08]  /*a820*/  F2FP.PACK_AB R76, R116, R106 ;  /* 0x0000006a744c723e */ /* 0x008ff000000000ff */
[----:B------:R2:W3:Y:S10]  /*a830*/  MUFU.EX2 R232, R2 ;  /* 0x0000000200e87308 */ /* 0x0004f40000000800 */
[----:B------:R-:W-:Y:S01]  /*a840*/  MUFU.EX2 R185, R7 ;  /* 0x0000000700b97308 */ /* 0x000fe20000000800 */
[--C-:B-1----:R-:W-:Y:S09]  /*a850*/  FFMA.FTZ R3, R197, c[0x0][0x2d0], -R96.reuse ;  /* 0x0000b400c5037a23 */ /* 0x102ff20000010860 */
[----:B------:R1:W-:Y:S01]  /*a860*/  MUFU.EX2 R110, R3 ;  /* 0x00000003006e7308 */ /* 0x0003e20000000800 */
[----:B--2---:R-:W2:Y:S01]  /*a870*/  SHFL.BFLY PT, R2, R0, 0x1, 0x1f ;  /* 0x0c201f0000027f89 */ /* 0x004ea200000e0000 */
[----:B---3--:R-:W-:Y:S08]  /*a880*/  F2FP.PACK_AB R78, R184, R232 ;  /* 0x000000e8b84e723e */ /* 0x008ff000000000ff */
[----:B------:R-:W-:Y:S10]  /*a890*/  MUFU.EX2 R102, R102 ;  /* 0x0000006600667308 */ /* 0x000ff40000000800 */
[----:B------:R-:W-:Y:S01]  /*a8a0*/  MUFU.EX2 R103, R103 ;  /* 0x0000006700677308 */ /* 0x000fe20000000800 */
[--C-:B-1----:R-:W-:Y:S01]  /*a8b0*/  FFMA.FTZ R3, R200, c[0x0][0x2d0], -R96.reuse ;  /* 0x0000b400c8037a23 */ /* 0x102fe20000010860 */
[----:B------:R-:W-:Y:S02]  /*a8c0*/  MOV R200, R44 ;  /* 0x0000002c00c87202 */ /* 0x000fe40000000f00 */
[----:B--2---:R-:W-:Y:S01]  /*a8d0*/  FMNMX.FTZ R2, R2, R0, !PT ;  /* 0x0000000002027209 */ /* 0x004fe20007810000 */
[----:B------:R-:W-:Y:S05]  /*a8e0*/  FFMA.FTZ R0, R19, c[0x0][0x2d0], -R107 ;  /* 0x0000b40013007a23 */ /* 0x000fea000001086b */
[----:B------:R1:W2:Y:S01]  /*a8f0*/  MUFU.EX2 R234, R3 ;  /* 0x0000000300ea7308 */ /* 0x0002a20000000800 */
[----:B------:R-:W-:Y:S09]  /*a900*/  FMUL.FTZ R19, R68, R135 ;  /* 0x0000008744137220 */ /* 0x000ff20000410000 */
[----:B------:R3:W4:Y:S01]  /*a910*/  MUFU.EX2 R10, R0 ;  /* 0x00000000000a7308 */ /* 0x0007220000000800 */
[----:B-1----:R-:W-:Y:S01]  /*a920*/  FFMA.FTZ R3, R191, c[0x0][0x2d0], -R96 ;  /* 0x0000b400bf037a23 */ /* 0x002fe20000010860 */
[----:B--2---:R-:W-:Y:S02]  /*a930*/  F2FP.PACK_AB R64, R234, R110 ;  /* 0x0000006eea40723e */ /* 0x004fe400000000ff */
[----:B------:R-:W-:Y:S06]  /*a940*/  MOV R191, R46 ;  /* 0x0000002e00bf7202 */ /* 0x000fec0000000f00 */
[----:B------:R1:W-:Y:S01]  /*a950*/  MUFU.EX2 R230, R3 ;  /* 0x0000000300e67308 */ /* 0x0003e20000000800 */
[----:B---3--:R-:W-:Y:S01]  /*a960*/  FADD.FTZ R0, -R2, R118 ;  /* 0x0000007602007221 */ /* 0x008fe20000010100 */
[----:B----4-:R-:W-:Y:S03]  /*a970*/  MOV R120, R10 ;  /* 0x0000000a00787202 */ /* 0x010fe60000000f00 */
[----:B------:R-:W-:Y:S01]  /*a980*/  FMUL.FTZ R0, R0, c[0x0][0x2d0] ;  /* 0x0000b40000007a20 */ /* 0x000fe20000410000 */
[----:B------:R-:W-:Y:S05]  /*a990*/  F2FP.PACK_AB R79, R120, R231 ;  /* 0x000000e7784f723e */ /* 0x000fea00000000ff */
[----:B------:R-:W2:Y:S01]  /*a9a0*/  MUFU.EX2 R0, R0 ;  /* 0x0000000000007308 */ /* 0x000ea20000000800 */
[--C-:B-1----:R-:W-:Y:S01]  /*a9b0*/  FFMA.FTZ R3, R189, c[0x0][0x2d0], -R96.reuse ;  /* 0x0000b400bd037a23 */ /* 0x102fe20000010860 */
[----:B------:R-:W-:Y:S08]  /*a9c0*/  MOV R189, R82 ;  /* 0x0000005200bd7202 */ /* 0x000ff00000000f00 */
[----:B------:R1:W3:Y:S01]  /*a9d0*/  MUFU.EX2 R11, R3 ;  /* 0x00000003000b7308 */ /* 0x0002e20000000800 */
[C---:B--2---:R-:W-:Y:S01]  /*a9e0*/  FMUL.FTZ R10, R0.reuse, R122 ;  /* 0x0000007a000a7220 */ /* 0x044fe20000410000 */
[----:B------:R-:W-:Y:S01]  /*a9f0*/  MOV R122, R88 ;  /* 0x00000058007a7202 */ /* 0x000fe20000000f00 */
[C---:B------:R-:W-:Y:S01]  /*aa00*/  FMUL.FTZ R14, R0.reuse, R130 ;  /* 0x00000082000e7220 */ /* 0x040fe20000410000 */
[----:B------:R-:W-:Y:S01]  /*aa10*/  MOV R130, R83 ;  /* 0x0000005300827202 */ /* 0x000fe20000000f00 */
[C---:B------:R-:W-:Y:S01]  /*aa20*/  FMUL.FTZ R15, R0.reuse, R131 ;  /* 0x00000083000f7220 */ /* 0x040fe20000410000 */
[----:B------:R-:W-:Y:S01]  /*aa30*/  MOV R131, R84 ;  /* 0x0000005400837202 */ /* 0x000fe20000000f00 */
[C---:B------:R-:W-:Y:S02]  /*aa40*/  FMUL.FTZ R46, R0.reuse, R162 ;  /* 0x000000a2002e7220 */ /* 0x040fe40000410000 */
[----:B------:R-:W-:Y:S02]  /*aa50*/  FMUL.FTZ R63, R0, R179 ;  /* 0x000000b3003f7220 */ /* 0x000fe40000410000 */
[----:B-1----:R-:W-:Y:S04]  /*aa60*/  FMUL.FTZ R3, R2, c[0x0][0x2d0] ;  /* 0x0000b40002037a20 */ /* 0x002fe80000410000 */
[--C-:B------:R-:W-:Y:S01]  /*aa70*/  FFMA.FTZ R4, R188, c[0x0][0x2d0], -R3.reuse ;  /* 0x0000b400bc047a23 */ /* 0x100fe20000010803 */
[----:B------:R-:W-:Y:S01]  /*aa80*/  MOV R188, R80 ;  /* 0x0000005000bc7202 */ /* 0x000fe20000000f00 */
[--C-:B------:R-:W-:Y:S02]  /*aa90*/  FFMA.FTZ R7, R31, c[0x0][0x2d0], -R3.reuse ;  /* 0x0000b4001f077a23 */ /* 0x100fe40000010803 */
[----:B------:R1:W-:Y:S01]  /*aaa0*/  MUFU.EX2 R117, R4 ;  /* 0x0000000400757308 */ /* 0x0003e20000000800 */
[----:B------:R-:W-:Y:S02]  /*aab0*/  FMUL.FTZ R31, R0, R147 ;  /* 0x00000093001f7220 */ /* 0x000fe40000410000 */
[--C-:B------:R-:W-:Y:S02]  /*aac0*/  FFMA.FTZ R40, R42, c[0x0][0x2d0], -R3.reuse ;  /* 0x0000b4002a287a23 */ /* 0x100fe40000010803 */
[--C-:B------:R-:W-:Y:S02]  /*aad0*/  FFMA.FTZ R44, R203, c[0x0][0x2d0], -R3.reuse ;  /* 0x0000b400cb2c7a23 */ /* 0x100fe40000010803 */
[----:B------:R-:W-:Y:S02]  /*aae0*/  FMUL.FTZ R42, R0, R158 ;  /* 0x0000009e002a7220 */ /* 0x000fe40000410000 */
[--C-:B------:R-:W-:Y:S01]  /*aaf0*/  FFMA.FTZ R56, R209, c[0x0][0x2d0], -R3.reuse ;  /* 0x0000b400d1387a23 */ /* 0x100fe20000010803 */
[----:B------:R2:W-:Y:S01]  /*ab00*/  MUFU.EX2 R197, R7 ;  /* 0x0000000700c57308 */ /* 0x0005e20000000800 */
[--C-:B------:R-:W-:Y:S09]  /*ab10*/  FFMA.FTZ R75, R75, c[0x0][0x2d0], -R3.reuse ;  /* 0x0000b4004b4b7a23 */ /* 0x100ff20000010803 */
[----:B------:R4:W-:Y:S01]  /*ab20*/  MUFU.EX2 R147, R56 ;  /* 0x0000003800937308 */ /* 0x0009e20000000800 */
[--C-:B-1----:R-:W-:Y:S09]  /*ab30*/  FFMA.FTZ R4, R201, c[0x0][0x2d0], -R3.reuse ;  /* 0x0000b400c9047a23 */ /* 0x102ff20000010803 */
[----:B------:R1:W1:Y:S01]  /*ab40*/  MUFU.EX2 R233, R4 ;  /* 0x0000000400e97308 */ /* 0x0002620000000800 */
[----:B--2---:R-:W-:Y:S01]  /*ab50*/  FMUL.FTZ R7, R68, R127 ;  /* 0x0000007f44077220 */ /* 0x004fe20000410000 */
[----:B---3--:R-:W-:Y:S01]  /*ab60*/  MOV R127, R11 ;  /* 0x0000000b007f7202 */ /* 0x008fe20000000f00 */
[----:B------:R-:W-:Y:S03]  /*ab70*/  FMUL.FTZ R11, R0, R123 ;  /* 0x0000007b000b7220 */ /* 0x000fe60000410000 */
[----:B------:R-:W-:Y:S01]  /*ab80*/  F2FP.PACK_AB R66, R127, R230 ;  /* 0x000000e67f42723e */ /* 0x000fe200000000ff */
[----:B----4-:R-:W-:Y:S02]  /*ab90*/  FMUL.FTZ R56, R69, R172 ;  /* 0x000000ac45387220 */ /* 0x010fe40000410000 */
[--C-:B-1----:R-:W-:Y:S01]  /*aba0*/  FFMA.FTZ R4, R196, c[0x0][0x2d0], -R3.reuse ;  /* 0x0000b400c4047a23 */ /* 0x102fe20000010803 */
[----:B------:R-:W-:Y:S02]  /*abb0*/  F2FP.PACK_AB R65, R233, R117 ;  /* 0x00000075e941723e */ /* 0x000fe400000000ff */
[----:B------:R-:W-:Y:S01]  /*abc0*/  MOV R196, R62 ;  /* 0x0000003e00c47202 */ /* 0x000fe20000000f00 */
[----:B------:R1:W-:Y:S01]  /*abd0*/  MUFU.EX2 R229, R4 ;  /* 0x0000000400e57308 */ /* 0x0003e20000000800 */
[----:B------:R-:W-:Y:S02]  /*abe0*/  FMUL.FTZ R62, R0, R178 ;  /* 0x000000b2003e7220 */ /* 0x000fe40000410000 */
[----:B-1----:R-:W-:Y:S01]  /*abf0*/  FFMA.FTZ R4, R190, c[0x0][0x2d0], -R3 ;  /* 0x0000b400be047a23 */ /* 0x002fe20000010803 */
[----:B------:R-:W-:Y:S01]  /*ac00*/  MOV R190, R45 ;  /* 0x0000002d00be7202 */ /* 0x000fe20000000f00 */
[----:B------:R-:W-:Y:S05]  /*ac10*/  FMUL.FTZ R45, R69, R161 ;  /* 0x000000a1452d7220 */ /* 0x000fea0000410000 */
[----:B------:R1:W2:Y:S02]  /*ac20*/  MUFU.EX2 R12, R4 ;  /* 0x00000004000c7308 */ /* 0x0002a40000000800 */
[--C-:B-1----:R-:W-:Y:S01]  /*ac30*/  FFMA.FTZ R4, R23, c[0x0][0x2d0], -R107.reuse ;  /* 0x0000b40017047a23 */ /* 0x102fe2000001086b */
[----:B--2---:R-:W-:Y:S01]  /*ac40*/  MOV R126, R12 ;  /* 0x0000000c007e7202 */ /* 0x004fe20000000f00 */
[----:B------:R-:W1:Y:S01]  /*ac50*/  LDSM.16.MT88.4 R20, [R224+0x100] ;  /* 0x00010000e014783b */ /* 0x000e620000004200 */
[--C-:B------:R-:W-:Y:S05]  /*ac60*/  FFMA.FTZ R12, R17, c[0x0][0x2d0], -R107.reuse ;  /* 0x0000b400110c7a23 */ /* 0x100fea000001086b */
[----:B------:R2:W-:Y:S01]  /*ac70*/  MUFU.EX2 R91, R4 ;  /* 0x00000004005b7308 */ /* 0x0005e20000000800 */
[----:B------:R-:W-:Y:S01]  /*ac80*/  F2FP.PACK_AB R67, R126, R229 ;  /* 0x000000e57e43723e */ /* 0x000fe200000000ff */
[----:B------:R-:W-:Y:S01]  /*ac90*/  FMUL.FTZ R17, R70, R133 ;  /* 0x0000008546117220 */ /* 0x000fe20000410000 */
[----:B------:R-:W-:Y:S01]  /*aca0*/  MOV R133, R47 ;  /* 0x0000002f00857202 */ /* 0x000fe20000000f00 */
[----:B------:R-:W-:Y:S06]  /*acb0*/  FMUL.FTZ R47, R0, R163 ;  /* 0x000000a3002f7220 */ /* 0x000fec0000410000 */
[----:B------:R3:W-:Y:S01]  /*acc0*/  MUFU.EX2 R95, R12 ;  /* 0x0000000c005f7308 */ /* 0x0007e20000000800 */
[--C-:B--2---:R-:W-:Y:S02]  /*acd0*/  FFMA.FTZ R4, R34, c[0x0][0x2d0], -R107.reuse ;  /* 0x0000b40022047a23 */ /* 0x104fe4000001086b */
[C---:B------:R-:W-:Y:S01]  /*ace0*/  FMUL.FTZ R34, R68.reuse, R150 ;  /* 0x0000009644227220 */ /* 0x040fe20000410000 */
[----:B------:R-:W-:Y:S06]  /*acf0*/  MOV R150, R93 ;  /* 0x0000005d00967202 */ /* 0x000fec0000000f00 */
[----:B------:R2:W4:Y:S01]  /*ad00*/  MUFU.EX2 R87, R4 ;  /* 0x0000000400577308 */ /* 0x0005220000000800 */
[----:B---3--:R-:W-:Y:S02]  /*ad10*/  FMUL.FTZ R12, R69, R128 ;  /* 0x00000080450c7220 */ /* 0x008fe40000410000 */
[--C-:B--2---:R-:W-:Y:S01]  /*ad20*/  FFMA.FTZ R4, R35, c[0x0][0x2d0], -R107.reuse ;  /* 0x0000b40023047a23 */ /* 0x104fe2000001086b */
[----:B----4-:R-:W-:Y:S01]  /*ad30*/  MOV R123, R87 ;  /* 0x00000057007b7202 */ /* 0x010fe20000000f00 */
[----:B------:R-:W-:Y:S05]  /*ad40*/  FMUL.FTZ R35, R68, R151 ;  /* 0x0000009744237220 */ /* 0x000fea0000410000 */
[----:B------:R2:W-:Y:S10]  /*ad50*/  MUFU.EX2 R199, R4 ;  /* 0x0000000400c77308 */ /* 0x0005f40000000800 */
[----:B------:R3:W-:Y:S01]  /*ad60*/  MUFU.EX2 R151, R48 ;  /* 0x0000003000977308 */ /* 0x0007e20000000800 */
[--C-:B--2---:R-:W-:Y:S02]  /*ad70*/  FFMA.FTZ R4, R24, c[0x0][0x2d0], -R96.reuse ;  /* 0x0000b40018047a23 */ /* 0x104fe40000010860 */
[----:B------:R-:W-:Y:S07]  /*ad80*/  FFMA.FTZ R24, R50, c[0x0][0x2d0], -R107 ;  /* 0x0000b40032187a23 */ /* 0x000fee000001086b */
[----:B------:R2:W4:Y:S01]  /*ad90*/  MUFU.EX2 R89, R4 ;  /* 0x0000000400597308 */ /* 0x0005220000000800 */
[----:B------:R-:W-:Y:S02]  /*ada0*/  FMUL.FTZ R50, R68, R166 ;  /* 0x000000a644327220 */ /* 0x000fe40000410000 */
[----:B---3--:R-:W-:Y:S07]  /*adb0*/  FMUL.FTZ R48, R70, R164 ;  /* 0x000000a446307220 */ /* 0x008fee0000410000 */
[----:B------:R3:W-:Y:S01]  /*adc0*/  MUFU.EX2 R135, R24 ;  /* 0x0000001800877308 */ /* 0x0007e20000000800 */
[--C-:B--2---:R-:W-:Y:S01]  /*add0*/  FFMA.FTZ R4, R25, c[0x0][0x2d0], -R96.reuse ;  /* 0x0000b40019047a23 */ /* 0x104fe20000010860 */
[----:B----4-:R-:W-:Y:S01]  /*ade0*/  MOV R125, R89 ;  /* 0x00000059007d7202 */ /* 0x010fe20000000f00 */
[C---:B------:R-:W-:Y:S07]  /*adf0*/  FMUL.FTZ R25, R69.reuse, R141 ;  /* 0x0000008d45197220 */ /* 0x040fee0000410000 */
[----:B------:R2:W-:Y:S01]  /*ae00*/  MUFU.EX2 R186, R4 ;  /* 0x0000000400ba7308 */ /* 0x0005e20000000800 */
[C---:B---3--:R-:W-:Y:S01]  /*ae10*/  FMUL.FTZ R24, R69.reuse, R140 ;  /* 0x0000008c45187220 */ /* 0x048fe20000410000 */
[----:B------:R-:W-:Y:S02]  /*ae20*/  MOV R140, R197 ;  /* 0x000000c5008c7202 */ /* 0x000fe40000000f00 */
[----:B------:R-:W-:Y:S01]  /*ae30*/  MOV R197, R61 ;  /* 0x0000003d00c57202 */ /* 0x000fe20000000f00 */
[----:B------:R-:W-:Y:S02]  /*ae40*/  FMUL.FTZ R61, R69, R177 ;  /* 0x000000b1453d7220 */ /* 0x000fe40000410000 */
[--C-:B--2---:R-:W-:Y:S02]  /*ae50*/  FFMA.FTZ R4, R26, c[0x0][0x2d0], -R3.reuse ;  /* 0x0000b4001a047a23 */ /* 0x104fe40000010803 */
[C---:B------:R-:W-:Y:S01]  /*ae60*/  FMUL.FTZ R26, R0.reuse, R142 ;  /* 0x0000008e001a7220 */ /* 0x040fe20000410000 */
[----:B------:R-:W-:Y:S01]  /*ae70*/  MOV R142, R199 ;  /* 0x000000c7008e7202 */ /* 0x000fe20000000f00 */
[----:B------:R2:W-:Y:S01]  /*ae80*/  MUFU.EX2 R90, R4 ;  /* 0x00000004005a7308 */ /* 0x0005e20000000800 */
[----:B------:R-:W-:Y:S01]  /*ae90*/  MOV R199, R43 ;  /* 0x0000002b00c77202 */ /* 0x000fe20000000f00 */
[C---:B------:R-:W-:Y:S02]  /*aea0*/  FMUL.FTZ R43, R0.reuse, R159 ;  /* 0x0000009f002b7220 */ /* 0x040fe40000410000 */
[--C-:B--2---:R-:W-:Y:S02]  /*aeb0*/  FFMA.FTZ R4, R27, c[0x0][0x2d0], -R3.reuse ;  /* 0x0000b4001b047a23 */ /* 0x104fe40000010803 */
[----:B------:R-:W-:Y:S01]  /*aec0*/  FMUL.FTZ R27, R0, R143 ;  /* 0x0000008f001b7220 */ /* 0x000fe20000410000 */
[----:B------:R-:W-:Y:S03]  /*aed0*/  MOV R143, R187 ;  /* 0x000000bb008f7202 */ /* 0x000fe60000000f00 */
[----:B------:R2:W-:Y:S01]  /*aee0*/  MUFU.EX2 R198, R4 ;  /* 0x0000000400c67308 */ /* 0x0005e20000000800 */
[----:B------:R-:W-:Y:S01]  /*aef0*/  MOV R187, R60 ;  /* 0x0000003c00bb7202 */ /* 0x000fe20000000f00 */
[----:B------:R-:W-:Y:S08]  /*af00*/  FFMA.FTZ R60, R216, c[0x0][0x2d0], -R3 ;  /* 0x0000b400d83c7a23 */ /* 0x000ff00000010803 */
        /* <DEDUP_REMOVED lines=10> */
[----:B------:R2:W4:Y:S01]  /*afb0*/  MUFU.EX2 R118, R4 ;  /* 0x0000000400767308 */ /* 0x0005220000000800 */
[C---:B---3--:R-:W-:Y:S09]  /*afc0*/  FMUL.FTZ R28, R69.reuse, R144 ;  /* 0x00000090451c7220 */ /* 0x048ff20000410000 */
[----:B------:R3:W-:Y:S01]  /*afd0*/  MUFU.EX2 R144, R40 ;  /* 0x0000002800907308 */ /* 0x0007e20000000800 */
[----:B--2---:R-:W-:Y:S01]  /*afe0*/  FFMA.FTZ R4, R30, c[0x0][0x2d0], -R3 ;  /* 0x0000b4001e047a23 */ /* 0x004fe20000010803 */
[----:B----4-:R-:W-:Y:S01]  /*aff0*/  MOV R141, R118 ;  /* 0x00000076008d7202 */ /* 0x010fe20000000f00 */
[----:B------:R-:W-:Y:S01]  /*b000*/  FMUL.FTZ R30, R0, R146 ;  /* 0x00000092001e7220 */ /* 0x000fe20000410000 */
[----:B------:R-:W-:Y:S06]  /*b010*/  MOV R118, R81 ;  /* 0x0000005100767202 */ /* 0x000fec0000000f00 */
[----:B------:R2:W4:Y:S01]  /*b020*/  MUFU.EX2 R85, R4 ;  /* 0x0000000400557308 */ /* 0x0005220000000800 */
[----:B------:R-:W-:Y:S01]  /*b030*/  LDSM.16.MT88.4 R80, [R226+0x100] ;  /* 0x00010000e250783b */ /* 0x000fe20000004200 */
[----:B---3--:R-:W-:Y:S08]  /*b040*/  FMUL.FTZ R40, R69, R156 ;  /* 0x0000009c45287220 */ /* 0x008ff00000410000 */
[----:B------:R3:W-:Y:S01]  /*b050*/  MUFU.EX2 R146, R32 ;  /* 0x0000002000927308 */ /* 0x0007e20000000800 */
[----:B--2---:R-:W-:Y:S01]  /*b060*/  FFMA.FTZ R4, R37, c[0x0][0x2d0], -R105 ;  /* 0x0000b40025047a23 */ /* 0x004fe20000010869 */
[----:B----4-:R-:W-:Y:S02]  /*b070*/  MOV R129, R85 ;  /* 0x0000005500817202 */ /* 0x010fe40000000f00 */
[----:B------:R-:W-:Y:S06]  /*b080*/  LDSM.16.MT88.4 R84, [R224+0x900] ;  /* 0x00090000e054783b */ /* 0x000fec0000004200 */
[----:B------:R2:W-:Y:S01]  /*b090*/  MUFU.EX2 R201, R4 ;  /* 0x0000000400c97308 */ /* 0x0005e20000000800 */
[C---:B---3--:R-:W-:Y:S01]  /*b0a0*/  FMUL.FTZ R32, R70.reuse, R148 ;  /* 0x0000009446207220 */ /* 0x048fe20000410000 */
[----:B------:R-:W-:Y:S01]  /*b0b0*/  MOV R148, R33 ;  /* 0x0000002100947202 */ /* 0x000fe20000000f00 */
[----:B------:R-:W-:Y:S07]  /*b0c0*/  FMUL.FTZ R33, R70, R149 ;  /* 0x0000009546217220 */ /* 0x000fee0000410000 */
[----:B------:R3:W-:Y:S01]  /*b0d0*/  MUFU.EX2 R149, R44 ;  /* 0x0000002c00957308 */ /* 0x0007e20000000800 */
[----:B--2---:R-:W-:Y:S02]  /*b0e0*/  FFMA.FTZ R4, R38, c[0x0][0x2d0], -R107 ;  /* 0x0000b40026047a23 */ /* 0x004fe4000001086b */
[----:B------:R-:W2:Y:S07]  /*b0f0*/  LDSM.16.MT88.4 R36, [R227+0x100] ;  /* 0x00010000e324783b */ /* 0x000eae0000004200 */
[----:B------:R4:W-:Y:S01]  /*b100*/  MUFU.EX2 R94, R4 ;  /* 0x00000004005e7308 */ /* 0x0009e20000000800 */
[----:B---3--:R-:W-:Y:S02]  /*b110*/  FMUL.FTZ R44, R69, R160 ;  /* 0x000000a0452c7220 */ /* 0x008fe40000410000 */
[C---:B----4-:R-:W-:Y:S01]  /*b120*/  FMUL.FTZ R4, R70.reuse, R124 ;  /* 0x0000007c46047220 */ /* 0x050fe20000410000 */
[----:B------:R-:W-:Y:S06]  /*b130*/  MOV R124, R90 ;  /* 0x0000005a007c7202 */ /* 0x000fec0000000f00 */
[-C--:B-1----:R-:W-:Y:S08]  /*b140*/  HMMA.16816.F32 R4, R76, R20.reuse, R4 ;  /* 0x000000144c04723c */ /* 0x082ff00000001804 */
[C---:B------:R-:W-:Y:S07]  /*b150*/  HMMA.16816.F32 R8, R64.reuse, R20, R8 ;  /* 0x000000144008723c */ /* 0x040fee0000001808 */
[--C-:B------:R-:W-:Y:S01]  /*b160*/  FFMA.FTZ R20, R49, c[0x0][0x2d0], -R105.reuse ;  /* 0x0000b40031147a23 */ /* 0x100fe20000010869 */
[-C--:B------:R-:W-:Y:S03]  /*b170*/  HMMA.16816.F32 R12, R64, R22.reuse, R12 ;  /* 0x00000016400c723c */ /* 0x080fe6000000180c */
[----:B------:R1:W-:Y:S01]  /*b180*/  MUFU.EX2 R134, R20 ;  /* 0x0000001400867308 */ /* 0x0003e20000000800 */
[C---:B------:R-:W-:Y:S02]  /*b190*/  FMUL.FTZ R49, R70.reuse, R165 ;  /* 0x000000a546317220 */ /* 0x040fe40000410000 */
[----:B------:R-:W-:Y:S01]  /*b1a0*/  FMUL.FTZ R21, R70, R137 ;  /* 0x0000008946157220 */ /* 0x000fe20000410000 */
[----:B------:R-:W-:Y:S01]  /*b1b0*/  MOV R137, R198 ;  /* 0x000000c600897202 */ /* 0x000fe20000000f00 */
[C---:B------:R-:W-:Y:S04]  /*b1c0*/  HMMA.16816.F32 R16, R76.reuse, R22, R16 ;  /* 0x000000164c10723c */ /* 0x040fe80000001810 */
[----:B------:R-:W-:Y:S01]  /*b1d0*/  MOV R198, R58 ;  /* 0x0000003a00c67202 */ /* 0x000fe20000000f00 */
[----:B------:R-:W-:Y:S02]  /*b1e0*/  FMUL.FTZ R58, R0, R174 ;  /* 0x000000ae003a7220 */ /* 0x000fe40000410000 */
[C---:B------:R-:W-:Y:S01]  /*b1f0*/  FMUL.FTZ R22, R68.reuse, R138 ;  /* 0x0000008a44167220 */ /* 0x040fe20000410000 */
[----:B------:R-:W-:Y:S01]  /*b200*/  MOV R138, R186 ;  /* 0x000000ba008a7202 */ /* 0x000fe20000000f00 */
[----:B------:R-:W-:Y:S03]  /*b210*/  FMUL.FTZ R23, R68, R139 ;  /* 0x0000008b44177220 */ /* 0x000fe60000410000 */
[----:B------:R-:W-:Y:S01]  /*b220*/  MOV R186, R57 ;  /* 0x0000003900ba7202 */ /* 0x000fe20000000f00 */
[----:B------:R-:W-:Y:S01]  /*b230*/  FMUL.FTZ R57, R69, R173 ;  /* 0x000000ad45397220 */ /* 0x000fe20000410000 */
[----:B------:R-:W-:Y:S01]  /*b240*/  MOV R139, R91 ;  /* 0x0000005b008b7202 */ /* 0x000fe20000000f00 */
[----:B-1----:R-:W-:Y:S01]  /*b250*/  FMUL.FTZ R20, R70, R136 ;  /* 0x0000008846147220 */ /* 0x002fe20000410000 */
[----:B------:R-:W-:Y:S02]  /*b260*/  MOV R136, R185 ;  /* 0x000000b900887202 */ /* 0x000fe40000000f00 */
[----:B------:R-:W-:Y:S01]  /*b270*/  MOV R185, R59 ;  /* 0x0000003b00b97202 */ /* 0x000fe20000000f00 */
[----:B------:R-:W-:Y:S03]  /*b280*/  FMUL.FTZ R59, R0, R175 ;  /* 0x000000af003b7220 */ /* 0x000fe60000410000 */
[-C--:B--2---:R-:W-:Y:S08]  /*b290*/  HMMA.16816.F32 R20, R76, R36.reuse, R20 ;  /* 0x000000244c14723c */ /* 0x084ff00000001814 */
[C---:B------:R-:W-:Y:S07]  /*b2a0*/  HMMA.16816.F32 R24, R64.reuse, R36, R24 ;  /* 0x000000244018723c */ /* 0x040fee0000001818 */
[--C-:B------:R-:W-:Y:S01]  /*b2b0*/  FFMA.FTZ R36, R41, c[0x0][0x2d0], -R96.reuse ;  /* 0x0000b40029247a23 */ /* 0x100fe20000010860 */
[-C--:B------:R-:W-:Y:S03]  /*b2c0*/  HMMA.16816.F32 R28, R64, R38.reuse, R28 ;  /* 0x00000026401c723c */ /* 0x080fe6000000181c */
[----:B------:R1:W-:Y:S01]  /*b2d0*/  MUFU.EX2 R145, R36 ;  /* 0x0000002400917308 */ /* 0x0003e20000000800 */
[----:B------:R-:W-:Y:S02]  /*b2e0*/  FMUL.FTZ R37, R70, R153 ;  /* 0x0000009946257220 */ /* 0x000fe40000410000 */
[----:B------:R-:W-:Y:S02]  /*b2f0*/  FMUL.FTZ R41, R69, R157 ;  /* 0x0000009d45297220 */ /* 0x000fe40000410000 */
[C---:B------:R-:W-:Y:S07]  /*b300*/  HMMA.16816.F32 R32, R76.reuse, R38, R32 ;  /* 0x000000264c20723c */ /* 0x040fee0000001820 */
[C---:B------:R-:W-:Y:S02]  /*b310*/  FMUL.FTZ R38, R68.reuse, R154 ;  /* 0x0000009a44267220 */ /* 0x040fe40000410000 */
[----:B------:R-:W-:Y:S03]  /*b320*/  FMUL.FTZ R39, R68, R155 ;  /* 0x0000009b44277220 */ /* 0x000fe60000410000 */
[----:B-1----:R-:W-:Y:S07]  /*b330*/  FMUL.FTZ R36, R70, R152 ;  /* 0x0000009846247220 */ /* 0x002fee0000410000 */
[-C--:B------:R-:W-:Y:S08]  /*b340*/  HMMA.16816.F32 R36, R76, R52.reuse, R36 ;  /* 0x000000344c24723c */ /* 0x080ff00000001824 */
[C---:B------:R-:W-:Y:S07]  /*b350*/  HMMA.16816.F32 R40, R64.reuse, R52, R40 ;  /* 0x000000344028723c */ /* 0x040fee0000001828 */
[--C-:B------:R-:W-:Y:S01]  /*b360*/  FFMA.FTZ R52, R208, c[0x0][0x2d0], -R96.reuse ;  /* 0x0000b400d0347a23 */ /* 0x100fe20000010860 */
[-C--:B------:R-:W-:Y:S03]  /*b370*/  HMMA.16816.F32 R44, R64, R54.reuse, R44 ;  /* 0x00000036402c723c */ /* 0x080fe6000000182c */
[----:B------:R1:W2:Y:S01]  /*b380*/  MUFU.EX2 R88, R52 ;  /* 0x0000003400587308 */ /* 0x0002a20000000800 */
[----:B------:R-:W-:Y:S04]  /*b390*/  FMUL.FTZ R53, R70, R169 ;  /* 0x000000a946357220 */ /* 0x000fe80000410000 */
        /* <DEDUP_REMOVED lines=8> */
[----:B------:R1:W-:Y:S01]  /*b420*/  MUFU.EX2 R210, R80 ;  /* 0x0000005000d27308 */ /* 0x0003e20000000800 */
[----:B------:R-:W-:Y:S03]  /*b430*/  F2FP.PACK_AB R81, R137, R124 ;  /* 0x0000007c8951723e */ /* 0x000fe600000000ff */
[C---:B------:R-:W-:Y:S01]  /*b440*/  FMUL.FTZ R64, R70.reuse, R180 ;  /* 0x000000b446407220 */ /* 0x040fe20000410000 */
[----:B------:R-:W-:Y:S01]  /*b450*/  F2FP.PACK_AB R180, R101, R100 ;  /* 0x0000006465b4723e */ /* 0x000fe200000000ff */
[----:B------:R-:W-:Y:S03]  /*b460*/  FMUL.FTZ R65, R70, R181 ;  /* 0x000000b546417220 */ /* 0x000fe60000410000 */
[C---:B------:R-:W-:Y:S01]  /*b470*/  FMUL.FTZ R66, R68.reuse, R182 ;  /* 0x000000b644427220 */ /* 0x040fe20000410000 */
[----:B------:R-:W-:Y:S01]  /*b480*/  F2FP.PACK_AB R181, R103, R102 ;  /* 0x0000006667b5723e */ /* 0x000fe200000000ff */
[----:B------:R-:W-:Y:S07]  /*b490*/  FMUL.FTZ R67, R68, R183 ;  /* 0x000000b744437220 */ /* 0x000fee0000410000 */
[----:B------:R-:W-:Y:S04]  /*b4a0*/  HMMA.16816.F32 R64, R76, R82, R64 ;  /* 0x000000524c40723c */ /* 0x000fe80000001840 */
[----:B-1----:R-:W-:Y:S03]  /*b4b0*/  FFMA.FTZ R80, R213, c[0x0][0x2d0], -R105 ;  /* 0x0000b400d5507a23 */ /* 0x002fe60000010869 */
[----:B------:R-:W-:Y:S02]  /*b4c0*/  F2FP.PACK_AB R76, R122, R228 ;  /* 0x000000e47a4c723e */ /* 0x000fe400000000ff */
[----:B------:R-:W-:Y:S01]  /*b4d0*/  F2FP.PACK_AB R77, R139, R119 ;  /* 0x000000778b4d723e */ /* 0x000fe200000000ff */
[----:B------:R1:W-:Y:S02]  /*b4e0*/  MUFU.EX2 R155, R80 ;  /* 0x00000050009b7308 */ /* 0x0003e40000000800 */
[----:B------:R-:W-:Y:S02]  /*b4f0*/  F2FP.PACK_AB R78, R143, R136 ;  /* 0x000000888f4e723e */ /* 0x000fe400000000ff */
[----:B------:R-:W-:Y:S02]  /*b500*/  F2FP.PACK_AB R79, R142, R123 ;  /* 0x0000007b8e4f723e */ /* 0x000fe400000000ff */
[----:B--2---:R-:W-:Y:S02]  /*b510*/  MOV R213, R88 ;  /* 0x0000005800d57202 */ /* 0x004fe40000000f00 */
[----:B------:R-:W2:Y:S01]  /*b520*/  LDSM.16.MT88.4 R88, [R227+0x900] ;  /* 0x00090000e358783b */ /* 0x000ea20000004200 */
[----:B------:R-:W-:Y:S02]  /*b530*/  F2FP.PACK_AB R82, R141, R128 ;  /* 0x000000808d52723e */ /* 0x000fe400000000ff */
[-C--:B------:R-:W-:Y:S03]  /*b540*/  HMMA.16816.F32 R4, R76, R84.reuse, R4 ;  /* 0x000000544c04723c */ /* 0x080fe60000001804 */
[----:B------:R-:W-:Y:S01]  /*b550*/  F2FP.PACK_AB R83, R140, R129 ;  /* 0x000000818c53723e */ /* 0x000fe200000000ff */
[--C-:B-1----:R-:W-:Y:S01]  /*b560*/  FFMA.FTZ R80, R217, c[0x0][0x2d0], -R107.reuse ;  /* 0x0000b400d9507a23 */ /* 0x102fe2000001086b */
[----:B------:R-:W-:Y:S02]  /*b570*/  MOV R217, R148 ;  /* 0x0000009400d97202 */ /* 0x000fe40000000f00 */
[----:B------:R-:W-:Y:S01]  /*b580*/  MOV R148, R134 ;  /* 0x0000008600947202 */ /* 0x000fe20000000f00 */
[----:B------:R1:W-:Y:S01]  /*b590*/  MUFU.EX2 R154, R80 ;  /* 0x00000050009a7308 */ /* 0x0003e20000000800 */
[----:B------:R-:W-:Y:S03]  /*b5a0*/  MOV R134, R132 ;  /* 0x0000008400867202 */ /* 0x000fe60000000f00 */
[----:B------:R-:W-:Y:S01]  /*b5b0*/  MOV R132, R92 ;  /* 0x0000005c00847202 */ /* 0x000fe20000000f00 */
[----:B------:R-:W-:Y:S01]  /*b5c0*/  FFMA.FTZ R92, R218, c[0x0][0x2d0], -R107 ;  /* 0x0000b400da5c7a23 */ /* 0x000fe2000001086b */
[----:B------:R-:W-:Y:S02]  /*b5d0*/  MOV R218, R148 ;  /* 0x0000009400da7202 */ /* 0x000fe40000000f00 */
[----:B------:R-:W-:Y:S02]  /*b5e0*/  MOV R148, R135 ;  /* 0x0000008700947202 */ /* 0x000fe40000000f00 */
[----:B------:R-:W-:Y:S01]  /*b5f0*/  MOV R135, R94 ;  /* 0x0000005e00877202 */ /* 0x000fe20000000f00 */
[----:B------:R3:W-:Y:S01]  /*b600*/  MUFU.EX2 R209, R92 ;  /* 0x0000005c00d17308 */ /* 0x0007e20000000800 */
[----:B-1----:R-:W-:Y:S07]  /*b610*/  F2FP.PACK_AB R80, R138, R125 ;  /* 0x0000007d8a50723e */ /* 0x002fee00000000ff */
[C---:B------:R-:W-:Y:S07]  /*b620*/  HMMA.16816.F32 R8, R80.reuse, R84, R8 ;  /* 0x000000545008723c */ /* 0x040fee0000001808 */
[--C-:B------:R-:W-:Y:S01]  /*b630*/  FFMA.FTZ R84, R211, c[0x0][0x2d0], -R105.reuse ;  /* 0x0000b400d3547a23 */ /* 0x100fe20000010869 */
[-C--:B------:R-:W-:Y:S03]  /*b640*/  HMMA.16816.F32 R12, R80, R86.reuse, R12 ;  /* 0x00000056500c723c */ /* 0x080fe6000000180c */
[----:B------:R1:W-:Y:S01]  /*b650*/  MUFU.EX2 R203, R84 ;  /* 0x0000005400cb7308 */ /* 0x0003e20000000800 */
[----:B------:R-:W-:Y:S02]  /*b660*/  MOV R211, R147 ;  /* 0x0000009300d37202 */ /* 0x000fe40000000f00 */
[----:B------:R-:W-:Y:S02]  /*b670*/  MOV R147, R95 ;  /* 0x0000005f00937202 */ /* 0x000fe40000000f00 */
[C---:B------:R-:W-:Y:S01]  /*b680*/  HMMA.16816.F32 R16, R76.reuse, R86, R16 ;  /* 0x000000564c10723c */ /* 0x040fe20000001810 */
[----:B---3--:R-:W3:Y:S07]  /*b690*/  LDSM.16.MT88.4 R92, [R225+0x900] ;  /* 0x00090000e15c783b */ /* 0x008eee0000004200 */
[-C--:B--2---:R-:W-:Y:S08]  /*b6a0*/  HMMA.16816.F32 R20, R76, R88.reuse, R20 ;  /* 0x000000584c14723c */ /* 0x084ff00000001814 */
[C---:B------:R-:W-:Y:S04]  /*b6b0*/  HMMA.16816.F32 R24, R80.reuse, R88, R24 ;  /* 0x000000585018723c */ /* 0x040fe80000001818 */
[----:B-1----:R-:W-:Y:S01]  /*b6c0*/  FFMA.FTZ R84, R212, c[0x0][0x2d0], -R105 ;  /* 0x0000b400d4547a23 */ /* 0x002fe20000010869 */
[----:B------:R-:W-:Y:S02]  /*b6d0*/  MOV R212, R151 ;  /* 0x0000009700d47202 */ /* 0x000fe40000000f00 */
[--C-:B------:R-:W-:Y:S01]  /*b6e0*/  FFMA.FTZ R88, R220, c[0x0][0x2d0], -R96.reuse ;  /* 0x0000b400dc587a23 */ /* 0x100fe20000010860 */
[-C--:B------:R-:W-:Y:S01]  /*b6f0*/  HMMA.16816.F32 R28, R80, R90.reuse, R28 ;  /* 0x0000005a501c723c */ /* 0x080fe2000000181c */
[----:B------:R1:W-:Y:S03]  /*b700*/  MUFU.EX2 R208, R84 ;  /* 0x0000005400d07308 */ /* 0x0003e60000000800 */
[----:B------:R-:W-:Y:S02]  /*b710*/  MOV R220, R149 ;  /* 0x0000009500dc7202 */ /* 0x000fe40000000f00 */
[----:B------:R-:W-:Y:S02]  /*b720*/  MOV R149, R131 ;  /* 0x0000008300957202 */ /* 0x000fe40000000f00 */
[C---:B------:R-:W-:Y:S03]  /*b730*/  HMMA.16816.F32 R32, R76.reuse, R90, R32 ;  /* 0x0000005a4c20723c */ /* 0x040fe60000001820 */
[----:B------:R2:W-:Y:S01]  /*b740*/  MUFU.EX2 R153, R88 ;  /* 0x0000005800997308 */ /* 0x0005e20000000800 */
[----:B------:R-:W-:Y:S02]  /*b750*/  MOV R131, R121 ;  /* 0x0000007900837202 */ /* 0x000fe40000000f00 */
[----:B------:R-:W-:Y:S02]  /*b760*/  MOV R121, R197 ;  /* 0x000000c500797202 */ /* 0x000fe40000000f00 */
[-C--:B---3--:R-:W-:Y:S08]  /*b770*/  HMMA.16816.F32 R36, R76, R92.reuse, R36 ;  /* 0x0000005c4c24723c */ /* 0x088ff00000001824 */
[C---:B------:R-:W-:Y:S04]  /*b780*/  HMMA.16816.F32 R40, R80.reuse, R92, R40 ;  /* 0x0000005c5028723c */ /* 0x040fe80000001828 */
[--C-:B-1----:R-:W-:Y:S01]  /*b790*/  FFMA.FTZ R84, R214, c[0x0][0x2d0], -R107.reuse ;  /* 0x0000b400d6547a23 */ /* 0x102fe2000001086b */
[----:B------:R-:W-:Y:S02]  /*b7a0*/  MOV R214, R148 ;  /* 0x0000009400d67202 */ /* 0x000fe40000000f00 */
[----:B------:R-:W-:Y:S01]  /*b7b0*/  MOV R148, R201 ;  /* 0x000000c900947202 */ /* 0x000fe20000000f00 */
[-C--:B------:R-:W-:Y:S01]  /*b7c0*/  HMMA.16816.F32 R44, R80, R94.reuse, R44 ;  /* 0x0000005e502c723c */ /* 0x080fe2000000182c */
[----:B------:R1:W-:Y:S03]  /*b7d0*/  MUFU.EX2 R201, R84 ;  /* 0x0000005400c97308 */ /* 0x0003e60000000800 */
[--C-:B--2---:R-:W-:Y:S01]  /*b7e0*/  FFMA.FTZ R88, R219, c[0x0][0x2d0], -R96.reuse ;  /* 0x0000b400db587a23 */ /* 0x104fe20000010860 */
[----:B------:R-:W-:Y:S01]  /*b7f0*/  MOV R219, R148 ;  /* 0x0000009400db7202 */ /* 0x000fe20000000f00 */
[--C-:B------:R-:W-:Y:S01]  /*b800*/  FFMA.FTZ R92, R249, c[0x0][0x2d0], -R96.reuse ;  /* 0x0000b400f95c7a23 */ /* 0x100fe20000010860 */
[----:B------:R-:W-:Y:S01]  /*b810*/  MOV R148, R187 ;  /* 0x000000bb00947202 */ /* 0x000fe20000000f00 */
[C---:B------:R-:W-:Y:S03]  /*b820*/  HMMA.16816.F32 R48, R76.reuse, R94, R48 ;  /* 0x0000005e4c30723c */ /* 0x040fe60000001830 */
[----:B------:R2:W-:Y:S01]  /*b830*/  MUFU.EX2 R159, R88 ;  /* 0x00000058009f7308 */ /* 0x0005e20000000800 */
[----:B------:R-:W-:Y:S02]  /*b840*/  MOV R187, R185 ;  /* 0x000000b900bb7202 */ /* 0x000fe40000000f00 */
[----:B------:R-:W-:Y:S02]  /*b850*/  MOV R185, R186 ;  /* 0x000000ba00b97202 */ /* 0x000fe40000000f00 */
[----:B------:R-:W-:Y:S04]  /*b860*/  MOV R186, R194 ;  /* 0x000000c200ba7202 */ /* 0x000fe80000000f00 */
[----:B------:R-:W-:Y:S01]  /*b870*/  MOV R249, R128 ;  /* 0x0000008000f97202 */ /* 0x000fe20000000f00 */
[----:B-1----:R-:W-:Y:S01]  /*b880*/  FFMA.FTZ R84, R215, c[0x0][0x2d0], -R107 ;  /* 0x0000b400d7547a23 */ /* 0x002fe2000001086b */
[----:B------:R-:W-:Y:S02]  /*b890*/  MOV R215, R150 ;  /* 0x0000009600d77202 */ /* 0x000fe40000000f00 */
[----:B------:R-:W-:Y:S01]  /*b8a0*/  MOV R150, R132 ;  /* 0x0000008400967202 */ /* 0x000fe20000000f00 */
[----:B------:R1:W-:Y:S01]  /*b8b0*/  MUFU.EX2 R202, R84 ;  /* 0x0000005400ca7308 */ /* 0x0003e20000000800 */
[----:B------:R-:W-:Y:S02]  /*b8c0*/  MOV R132, R130 ;  /* 0x0000008200847202 */ /* 0x000fe40000000f00 */
[----:B------:R-:W-:Y:S01]  /*b8d0*/  MOV R130, R196 ;  /* 0x000000c400827202 */ /* 0x000fe20000000f00 */
[--C-:B--2---:R-:W-:Y:S01]  /*b8e0*/  FFMA.FTZ R88, R222, c[0x0][0x2d0], -R3.reuse ;  /* 0x0000b400de587a23 */ /* 0x104fe20000010803 */
[----:B------:R-:W-:Y:S02]  /*b8f0*/  MOV R222, R135 ;  /* 0x0000008700de7202 */ /* 0x000fe40000000f00 */
[----:B------:R-:W-:Y:S03]  /*b900*/  MOV R135, R199 ;  /* 0x000000c700877202 */ /* 0x000fe60000000f00 */
[----:B------:R2:W-:Y:S01]  /*b910*/  MUFU.EX2 R152, R88 ;  /* 0x0000005800987308 */ /* 0x0005e20000000800 */
[----:B-1----:R-:W1:Y:S01]  /*b920*/  LDSM.16.MT88.4 R84, [R226+0x900] ;  /* 0x00090000e254783b */ /* 0x002e620000004200 */
[--C-:B--2---:R-:W-:Y:S01]  /*b930*/  FFMA.FTZ R88, R245, c[0x0][0x2d0], -R3.reuse ;  /* 0x0000b400f5587a23 */ /* 0x104fe20000010803 */
[----:B------:R-:W-:Y:S02]  /*b940*/  MOV R245, R134 ;  /* 0x0000008600f57202 */ /* 0x000fe40000000f00 */
[----:B------:R-:W-:Y:S05]  /*b950*/  MOV R134, R200 ;  /* 0x000000c800867202 */ /* 0x000fea0000000f00 */
[----:B------:R2:W3:Y:S10]  /*b960*/  MUFU.EX2 R158, R88 ;  /* 0x00000058009e7308 */ /* 0x0004f40000000800 */
[----:B------:R4:W-:Y:S01]  /*b970*/  MUFU.EX2 R200, R92 ;  /* 0x0000005c00c87308 */ /* 0x0009e20000000800 */
[--C-:B--2---:R-:W-:Y:S01]  /*b980*/  FFMA.FTZ R88, R221, c[0x0][0x2d0], -R96.reuse ;  /* 0x0000b400dd587a23 */ /* 0x104fe20000010860 */
[----:B------:R-:W-:Y:S01]  /*b990*/  MOV R221, R129 ;  /* 0x0000008100dd7202 */ /* 0x000fe20000000f00 */
[-C--:B-1----:R-:W-:Y:S07]  /*b9a0*/  HMMA.16816.F32 R52, R76, R84.reuse, R52 ;  /* 0x000000544c34723c */ /* 0x082fee0000001834 */
[----:B------:R1:W2:Y:S01]  /*b9b0*/  MUFU.EX2 R157, R88 ;  /* 0x00000058009d7308 */ /* 0x0002a20000000800 */
[C---:B------:R-:W-:Y:S04]  /*b9c0*/  HMMA.16816.F32 R56, R80.reuse, R84, R56 ;  /* 0x000000545038723c */ /* 0x040fe80000001838 */
[--C-:B----4-:R-:W-:Y:S01]  /*b9d0*/  FFMA.FTZ R92, R251, c[0x0][0x2d0], -R3.reuse ;  /* 0x0000b400fb5c7a23 */ /* 0x110fe20000010803 */
[----:B------:R-:W-:Y:S02]  /*b9e0*/  MOV R251, R123 ;  /* 0x0000007b00fb7202 */ /* 0x000fe40000000f00 */
[----:B------:R-:W-:Y:S01]  /*b9f0*/  FFMA.FTZ R84, R252, c[0x0][0x2d0], -R3 ;  /* 0x0000b400fc547a23 */ /* 0x000fe20000010803 */
[-C--:B------:R-:W-:Y:S01]  /*ba00*/  HMMA.16816.F32 R60, R80, R86.reuse, R60 ;  /* 0x00000056503c723c */ /* 0x080fe2000000183c */
[----:B------:R4:W-:Y:S03]  /*ba10*/  MUFU.EX2 R156, R92 ;  /* 0x0000005c009c7308 */ /* 0x0009e60000000800 */
[----:B------:R-:W-:Y:S03]  /*ba20*/  MOV R252, R122 ;  /* 0x0000007a00fc7202 */ /* 0x000fe60000000f00 */
[----:B------:R-:W-:Y:S01]  /*ba30*/  FFMA.FTZ R80, R223, c[0x0][0x2d0], -R105 ;  /* 0x0000b400df507a23 */ /* 0x000fe20000010869 */
[----:B------:R-:W-:Y:S01]  /*ba40*/  HMMA.16816.F32 R64, R76, R86, R64 ;  /* 0x000000564c40723c */ /* 0x000fe20000001840 */
[----:B-1----:R-:W1:Y:S02]  /*ba50*/  LDSM.16.MT88.4 R88, [R224+0x1100] ;  /* 0x00110000e058783b */ /* 0x002e640000004200 */
[----:B------:R2:W-:Y:S01]  /*ba60*/  MUFU.EX2 R162, R80 ;  /* 0x0000005000a27308 */ /* 0x0005e20000000800 */
[----:B------:R-:W-:Y:S02]  /*ba70*/  F2FP.PACK_AB R81, R220, R144 ;  /* 0x00000090dc51723e */ /* 0x000fe400000000ff */
[----:B------:R-:W-:Y:S02]  /*ba80*/  F2FP.PACK_AB R82, R213, R212 ;  /* 0x000000d4d552723e */ /* 0x000fe400000000ff */
[----:B------:R-:W-:Y:S04]  /*ba90*/  F2FP.PACK_AB R76, R219, R245 ;  /* 0x000000f5db4c723e */ /* 0x000fe800000000ff */
[----:B------:R-:W-:Y:S01]  /*baa0*/  F2FP.PACK_AB R77, R147, R222 ;  /* 0x000000de934d723e */ /* 0x000fe200000000ff */
[----:B------:R3:W1:Y:S01]  /*bab0*/  MUFU.EX2 R163, R84 ;  /* 0x0000005400a37308 */ /* 0x0006620000000800 */
[----:B------:R-:W-:Y:S02]  /*bac0*/  F2FP.PACK_AB R78, R218, R215 ;  /* 0x000000d7da4e723e */ /* 0x000fe400000000ff */
[----:B------:R-:W-:Y:S01]  /*bad0*/  F2FP.PACK_AB R79, R217, R214 ;  /* 0x000000d6d94f723e */ /* 0x000fe200000000ff */
[----:B----4-:R-:W-:Y:S01]  /*bae0*/  FFMA.FTZ R92, R135, c[0x0][0x2d0], -R107 ;  /* 0x0000b400875c7a23 */ /* 0x010fe2000001086b */
[----:B------:R-:W-:Y:S02]  /*baf0*/  F2FP.PACK_AB R83, R216, R211 ;  /* 0x000000d3d853723e */ /* 0x000fe400000000ff */
[----:B------:R-:W-:Y:S03]  /*bb00*/  MOV R135, R195 ;  /* 0x000000c300877202 */ /* 0x000fe60000000f00 */
[----:B------:R4:W-:Y:S01]  /*bb10*/  MUFU.EX2 R161, R92 ;  /* 0x0000005c00a17308 */ /* 0x0009e20000000800 */
[----:B--2---:R-:W-:Y:S09]  /*bb20*/  FFMA.FTZ R80, R248, c[0x0][0x2d0], -R105 ;  /* 0x0000b400f8507a23 */ /* 0x004ff20000010869 */
[----:B------:R2:W-:Y:S01]  /*bb30*/  MUFU.EX2 R199, R80 ;  /* 0x0000005000c77308 */ /* 0x0005e20000000800 */
[----:B---3--:R-:W3:Y:S01]  /*bb40*/  LDSM.16.MT88.4 R84, [R227+0x1100] ;  /* 0x00110000e354783b */ /* 0x008ee20000004200 */
[-C--:B-1----:R-:W-:Y:S07]  /*bb50*/  HMMA.16816.F32 R4, R76, R88.reuse, R4 ;  /* 0x000000584c04723c */ /* 0x082fee0000001804 */
[----:B----4-:R-:W1:Y:S01]  /*bb60*/  LDSM.16.MT88.4 R92, [R225+0x1100] ;  /* 0x00110000e15c783b */ /* 0x010e620000004200 */
[----:B--2---:R-:W-:Y:S07]  /*bb70*/  F2FP.PACK_AB R80, R145, R146 ;  /* 0x000000929150723e */ /* 0x004fee00000000ff */
[C---:B------:R-:W-:Y:S07]  /*bb80*/  HMMA.16816.F32 R8, R80.reuse, R88, R8 ;  /* 0x000000585008723c */ /* 0x040fee0000001808 */
[----:B------:R-:W-:Y:S01]  /*bb90*/  FFMA.FTZ R88, R134, c[0x0][0x2d0], -R107 ;  /* 0x0000b40086587a23 */ /* 0x000fe2000001086b */
[-C--:B------:R-:W-:Y:S04]  /*bba0*/  HMMA.16816.F32 R12, R80, R90.reuse, R12 ;  /* 0x0000005a500c723c */ /* 0x080fe8000000180c */
[----:B------:R-:W-:Y:S02]  /*bbb0*/  MOV R134, R198 ;  /* 0x000000c600867202 */ /* 0x000fe40000000f00 */
[----:B------:R2:W-:Y:S02]  /*bbc0*/  MUFU.EX2 R198, R88 ;  /* 0x0000005800c67308 */ /* 0x0005e40000000800 */
[C---:B------:R-:W-:Y:S08]  /*bbd0*/  HMMA.16816.F32 R16, R76.reuse, R90, R16 ;  /* 0x0000005a4c10723c */ /* 0x040ff00000001810 */
[-C--:B---3--:R-:W-:Y:S08]  /*bbe0*/  HMMA.16816.F32 R20, R76, R84.reuse, R20 ;  /* 0x000000544c14723c */ /* 0x088ff00000001814 */
[C---:B------:R-:W-:Y:S04]  /*bbf0*/  HMMA.16816.F32 R24, R80.reuse, R84, R24 ;  /* 0x000000545018723c */ /* 0x040fe80000001818 */
[----:B--2---:R-:W-:Y:S04]  /*bc00*/  FFMA.FTZ R88, R246, c[0x0][0x2d0], -R105 ;  /* 0x0000b400f6587a23 */ /* 0x004fe80000010869 */
[-C--:B------:R-:W-:Y:S01]  /*bc10*/  HMMA.16816.F32 R28, R80, R86.reuse, R28 ;  /* 0x00000056501c723c */ /* 0x080fe2000000181c */
[----:B------:R2:W-:Y:S03]  /*bc20*/  MUFU.EX2 R197, R88 ;  /* 0x0000005800c57308 */ /* 0x0005e60000000800 */
[----:B------:R-:W-:Y:S04]  /*bc30*/  FFMA.FTZ R84, R250, c[0x0][0x2d0], -R107 ;  /* 0x0000b400fa547a23 */ /* 0x000fe8000001086b */
[C---:B------:R-:W-:Y:S03]  /*bc40*/  HMMA.16816.F32 R32, R76.reuse, R86, R32 ;  /* 0x000000564c20723c */ /* 0x040fe60000001820 */
[----:B------:R3:W-:Y:S05]  /*bc50*/  MUFU.EX2 R194, R84 ;  /* 0x0000005400c27308 */ /* 0x0007ea0000000800 */
[-C--:B-1----:R-:W-:Y:S08]  /*bc60*/  HMMA.16816.F32 R36, R76, R92.reuse, R36 ;  /* 0x0000005c4c24723c */ /* 0x082ff00000001824 */
[C---:B------:R-:W-:Y:S04]  /*bc70*/  HMMA.16816.F32 R40, R80.reuse, R92, R40 ;  /* 0x0000005c5028723c */ /* 0x040fe80000001828 */
[----:B--2---:R-:W-:Y:S03]  /*bc80*/  FFMA.FTZ R88, R244, c[0x0][0x2d0], -R105 ;  /* 0x0000b400f4587a23 */ /* 0x004fe60000010869 */
[--C-:B------:R-:W-:Y:S01]  /*bc90*/  FFMA.FTZ R92, R190, c[0x0][0x2d0], -R96.reuse ;  /* 0x0000b400be5c7a23 */ /* 0x100fe20000010860 */
[-C--:B------:R-:W-:Y:S01]  /*bca0*/  HMMA.16816.F32 R44, R80, R94.reuse, R44 ;  /* 0x0000005e502c723c */ /* 0x080fe2000000182c */
[----:B------:R1:W-:Y:S03]  /*bcb0*/  MUFU.EX2 R196, R88 ;  /* 0x0000005800c47308 */ /* 0x0003e60000000800 */
[--C-:B---3--:R-:W-:Y:S01]  /*bcc0*/  FFMA.FTZ R84, R150, c[0x0][0x2d0], -R96.reuse ;  /* 0x0000b40096547a23 */ /* 0x108fe20000010860 */
[----:B------:R-:W-:Y:S01]  /*bcd0*/  MOV R150, R106 ;  /* 0x0000006a00967202 */ /* 0x000fe20000000f00 */
[--C-:B------:R-:W-:Y:S02]  /*bce0*/  FFMA.FTZ R106, R114, c[0x0][0x2d0], -R107.reuse ;  /* 0x0000b400726a7a23 */ /* 0x100fe4000001086b */
[C---:B------:R-:W-:Y:S03]  /*bcf0*/  HMMA.16816.F32 R48, R76.reuse, R94, R48 ;  /* 0x0000005e4c30723c */ /* 0x040fe60000001830 */
[----:B------:R2:W-:Y:S10]  /*bd00*/  MUFU.EX2 R160, R84 ;  /* 0x0000005400a07308 */ /* 0x0005f40000000800 */
[----:B------:R3:W-:Y:S01]  /*bd10*/  MUFU.EX2 R190, R92 ;  /* 0x0000005c00be7308 */ /* 0x0007e20000000800 */
[----:B-1----:R-:W-:Y:S09]  /*bd20*/  FFMA.FTZ R88, R247, c[0x0][0x2d0], -R107 ;  /* 0x0000b400f7587a23 */ /* 0x002ff2000001086b */
[----:B------:R1:W-:Y:S01]  /*bd30*/  MUFU.EX2 R195, R88 ;  /* 0x0000005800c37308 */ /* 0x0003e20000000800 */
[--C-:B--2---:R-:W-:Y:S01]  /*bd40*/  FFMA.FTZ R84, R135, c[0x0][0x2d0], -R96.reuse ;  /* 0x0000b40087547a23 */ /* 0x104fe20000010860 */
[----:B------:R-:W-:Y:S02]  /*bd50*/  MOV R135, R185 ;  /* 0x000000b900877202 */ /* 0x000fe40000000f00 */
[----:B------:R-:W-:Y:S06]  /*bd60*/  MOV R185, R193 ;  /* 0x000000c100b97202 */ /* 0x000fec0000000f00 */
[----:B------:R2:W-:Y:S01]  /*bd70*/  MUFU.EX2 R193, R84 ;  /* 0x0000005400c17308 */ /* 0x0005e20000000800 */
[--C-:B---3--:R-:W-:Y:S02]  /*bd80*/  FFMA.FTZ R92, R149, c[0x0][0x2d0], -R96.reuse ;  /* 0x0000b400955c7a23 */ /* 0x108fe40000010860 */
[----:B------:R-:W3:Y:S07]  /*bd90*/  LDL.LU R149, [R1+0x10] ;  /* 0x0000100001957983 */ /* 0x000eee0000300800 */
[----:B------:R4:W-:Y:S01]  /*bda0*/  MUFU.EX2 R171, R92 ;  /* 0x0000005c00ab7308 */ /* 0x0009e20000000800 */
[----:B-1----:R-:W1:Y:S09]  /*bdb0*/  LDSM.16.MT88.4 R88, [R226+0x1100] ;  /* 0x00110000e258783b */ /* 0x002e720000004200 */
[----:B------:R-:W-:Y:S01]  /*bdc0*/  MUFU.EX2 R106, R106 ;  /* 0x0000006a006a7308 */ /* 0x000fe20000000800 */
[----:B--2---:R-:W-:Y:S01]  /*bdd0*/  FFMA.FTZ R84, R134, c[0x0][0x2d0], -R3 ;  /* 0x0000b40086547a23 */ /* 0x004fe20000010803 */
[----:B------:R-:W-:Y:S08]  /*bde0*/  MOV R134, R192 ;  /* 0x000000c000867202 */ /* 0x000ff00000000f00 */
[----:B------:R2:W-:Y:S01]  /*bdf0*/  MUFU.EX2 R192, R84 ;  /* 0x0000005400c07308 */ /* 0x0005e20000000800 */
[----:B----4-:R-:W-:Y:S01]  /*be00*/  FFMA.FTZ R92, R132, c[0x0][0x2d0], -R105 ;  /* 0x0000b400845c7a23 */ /* 0x010fe20000010869 */
[----:B------:R-:W-:Y:S01]  /*be10*/  MOV R132, R187 ;  /* 0x000000bb00847202 */ /* 0x000fe20000000f00 */
[-C--:B-1----:R-:W-:Y:S03]  /*be20*/  HMMA.16816.F32 R52, R76, R88.reuse, R52 ;  /* 0x000000584c34723c */ /* 0x082fe60000001834 */
[--C-:B--2---:R-:W-:Y:S04]  /*be30*/  FFMA.FTZ R84, R191, c[0x0][0x2d0], -R3.reuse ;  /* 0x0000b400bf547a23 */ /* 0x104fe80000010803 */
[----:B------:R1:W-:Y:S01]  /*be40*/  MUFU.EX2 R191, R84 ;  /* 0x0000005400bf7308 */ /* 0x0003e20000000800 */
[C---:B------:R-:W-:Y:S07]  /*be50*/  HMMA.16816.F32 R56, R80.reuse, R88, R56 ;  /* 0x000000585038723c */ /* 0x040fee0000001838 */
[----:B------:R-:W-:Y:S01]  /*be60*/  FFMA.FTZ R88, R148, c[0x0][0x2d0], -R3 ;  /* 0x0000b40094587a23 */ /* 0x000fe20000010803 */
[-C--:B------:R-:W-:Y:S03]  /*be70*/  HMMA.16816.F32 R60, R80, R90.reuse, R60 ;  /* 0x0000005a503c723c */ /* 0x080fe6000000183c */
[----:B------:R2:W-:Y:S01]  /*be80*/  MUFU.EX2 R170, R88 ;  /* 0x0000005800aa7308 */ /* 0x0005e20000000800 */
[----:B------:R-:W-:Y:S01]  /*be90*/  MOV R148, R104 ;  /* 0x0000006800947202 */ /* 0x000fe20000000f00 */
[----:B------:R-:W-:Y:S02]  /*bea0*/  FFMA.FTZ R104, R112, c[0x0][0x2d0], -R105 ;  /* 0x0000b40070687a23 */ /* 0x000fe40000010869 */
[----:B------:R-:W-:Y:S01]  /*beb0*/  FFMA.FTZ R80, R135, c[0x0][0x2d0], -R3 ;  /* 0x0000b40087507a23 */ /* 0x000fe20000010803 */
[----:B------:R-:W-:Y:S04]  /*bec0*/  HMMA.16816.F32 R64, R76, R90, R64 ;  /* 0x0000005a4c40723c */ /* 0x000fe80000001840 */
[----:B------:R-:W-:Y:S01]  /*bed0*/  F2FP.PACK_AB R81, R158, R152 ;  /* 0x000000989e51723e */ /* 0x000fe200000000ff */
[----:B------:R4:W-:Y:S01]  /*bee0*/  MUFU.EX2 R169, R80 ;  /* 0x0000005000a97308 */ /* 0x0009e20000000800 */
[----:B------:R-:W-:Y:S01]  /*bef0*/  F2FP.PACK_AB R82, R200, R157 ;  /* 0x0000009dc852723e */ /* 0x000fe200000000ff */
[----:B-1----:R-:W1:Y:S01]  /*bf00*/  LDSM.16.MT88.4 R84, [R224+0x1900] ;  /* 0x00190000e054783b */ /* 0x002e620000004200 */
[----:B------:R-:W-:Y:S01]  /*bf10*/  F2FP.PACK_AB R76, R155, R210 ;  /* 0x000000d29b4c723e */ /* 0x000fe200000000ff */
[--C-:B------:R-:W-:Y:S03]  /*bf20*/  FFMA.FTZ R112, R204, c[0x0][0x2d0], -R96.reuse ;  /* 0x0000b400cc707a23 */ /* 0x100fe60000010860 */
[----:B------:R-:W-:Y:S02]  /*bf30*/  F2FP.PACK_AB R77, R209, R154 ;  /* 0x0000009ad14d723e */ /* 0x000fe400000000ff */
[----:B------:R-:W-:Y:S01]  /*bf40*/  F2FP.PACK_AB R78, R208, R203 ;  /* 0x000000cbd04e723e */ /* 0x000fe200000000ff */
[----:B------:R-:W-:Y:S01]  /*bf50*/  MUFU.EX2 R104, R104 ;  /* 0x0000006800687308 */ /* 0x000fe20000000800 */
[----:B------:R-:W-:Y:S02]  /*bf60*/  F2FP.PACK_AB R79, R202, R201 ;  /* 0x000000c9ca4f723e */ /* 0x000fe400000000ff */
[----:B------:R-:W-:Y:S01]  /*bf70*/  MOV R135, R133 ;  /* 0x0000008500877202 */ /* 0x000fe20000000f00 */
[----:B--2---:R-:W2:Y:S01]  /*bf80*/  LDSM.16.MT88.4 R88, [R227+0x1900] ;  /* 0x00190000e358783b */ /* 0x004ea20000004200 */
[----:B------:R-:W-:Y:S02]  /*bf90*/  MOV R133, R188 ;  /* 0x000000bc00857202 */ /* 0x000fe40000000f00 */
[----:B------:R-:W-:Y:S03]  /*bfa0*/  F2FP.PACK_AB R83, R163, R156 ;  /* 0x0000009ca353723e */ /* 0x000fe600000000ff */
[----:B------:R-:W-:Y:S01]  /*bfb0*/  MUFU.EX2 R112, R112 ;  /* 0x0000007000707308 */ /* 0x000fe20000000800 */
[----:B----4-:R-:W-:Y:S01]  /*bfc0*/  FFMA.FTZ R80, R134, c[0x0][0x2d0], -R105 ;  /* 0x0000b40086507a23 */ /* 0x010fe20000010869 */
[----:B------:R-:W-:Y:S08]  /*bfd0*/  MOV R134, R189 ;  /* 0x000000bd00867202 */ /* 0x000ff00000000f00 */
[----:B------:R4:W-:Y:S10]  /*bfe0*/  MUFU.EX2 R168, R80 ;  /* 0x0000005000a87308 */ /* 0x0009f40000000800 */
[----:B------:R2:W-:Y:S01]  /*bff0*/  MUFU.EX2 R189, R92 ;  /* 0x0000005c00bd7308 */ /* 0x0005e20000000800 */
[-C--:B-1----:R-:W-:Y:S03]  /*c000*/  HMMA.16816.F32 R4, R76, R84.reuse, R4 ;  /* 0x000000544c04723c */ /* 0x082fe60000001804 */
[----:B----4-:R-:W-:Y:S07]  /*c010*/  F2FP.PACK_AB R80, R159, R153 ;  /* 0x000000999f50723e */ /* 0x010fee00000000ff */
[C---:B------:R-:W-:Y:S01]  /*c020*/  HMMA.16816.F32 R8, R80.reuse, R84, R8 ;  /* 0x000000545008723c */ /* 0x040fe20000001808 */
[----:B--2---:R-:W1:Y:S06]  /*c030*/  LDSM.16.MT88.4 R92, [R225+0x1900] ;  /* 0x00190000e15c783b */ /* 0x004e6c0000004200 */
[--C-:B------:R-:W-:Y:S01]  /*c040*/  FFMA.FTZ R84, R131, c[0x0][0x2d0], -R107.reuse ;  /* 0x0000b40083547a23 */ /* 0x100fe2000001086b */
[-C--:B------:R-:W-:Y:S03]  /*c050*/  HMMA.16816.F32 R12, R80, R86.reuse, R12 ;  /* 0x00000056500c723c */ /* 0x080fe6000000180c */
[----:B------:R2:W-:Y:S01]  /*c060*/  MUFU.EX2 R188, R84 ;  /* 0x0000005400bc7308 */ /* 0x0005e20000000800 */
[----:B------:R-:W-:Y:S04]  /*c070*/  MOV R131, R185 ;  /* 0x000000b900837202 */ /* 0x000fe80000000f00 */
        /* <DEDUP_REMOVED lines=9> */
[----:B------:R-:W-:Y:S02]  /*c110*/  MOV R121, R184 ;  /* 0x000000b800797202 */ /* 0x000fe40000000f00 */
[----:B------:R-:W-:Y:S02]  /*c120*/  MOV R151, R130 ;  /* 0x0000008200977202 */ /* 0x000fe40000000f00 */
[C---:B------:R-:W-:Y:S03]  /*c130*/  HMMA.16816.F32 R32, R76.reuse, R90, R32 ;  /* 0x0000005a4c20723c */ /* 0x040fe60000001820 */
[----:B------:R4:W-:Y:S01]  /*c140*/  MUFU.EX2 R185, R88 ;  /* 0x0000005800b97308 */ /* 0x0009e20000000800 */
[----:B------:R-:W-:Y:S04]  /*c150*/  MOV R130, R116 ;  /* 0x0000007400827202 */ /* 0x000fe80000000f00 */
[-C--:B-1----:R-:W-:Y:S08]  /*c160*/  HMMA.16816.F32 R36, R76, R92.reuse, R36 ;  /* 0x0000005c4c24723c */ /* 0x082ff00000001824 */
[C---:B------:R-:W-:Y:S04]  /*c170*/  HMMA.16816.F32 R40, R80.reuse, R92, R40 ;  /* 0x0000005c5028723c */ /* 0x040fe80000001828 */
[----:B--2---:R-:W-:Y:S03]  /*c180*/  FFMA.FTZ R84, R186, c[0x0][0x2d0], -R105 ;  /* 0x0000b400ba547a23 */ /* 0x004fe60000010869 */
[--C-:B------:R-:W-:Y:S01]  /*c190*/  FFMA.FTZ R92, R132, c[0x0][0x2d0], -R96.reuse ;  /* 0x0000b400845c7a23 */ /* 0x100fe20000010860 */
[-C--:B------:R-:W-:Y:S01]  /*c1a0*/  HMMA.16816.F32 R44, R80, R94.reuse, R44 ;  /* 0x0000005e502c723c */ /* 0x080fe2000000182c */
[----:B------:R1:W-:Y:S03]  /*c1b0*/  MUFU.EX2 R187, R84 ;  /* 0x0000005400bb7308 */ /* 0x0003e60000000800 */
[--C-:B----4-:R-:W-:Y:S01]  /*c1c0*/  FFMA.FTZ R88, R99, c[0x0][0x2d0], -R107.reuse ;  /* 0x0000b40063587a23 */ /* 0x110fe2000001086b */
[----:B------:R-:W-:Y:S01]  /*c1d0*/  MOV R132, R117 ;  /* 0x0000007500847202 */ /* 0x000fe20000000f00 */
[----:B------:R-:W-:Y:S02]  /*c1e0*/  FFMA.FTZ R107, R115, c[0x0][0x2d0], -R107 ;  /* 0x0000b400736b7a23 */ /* 0x000fe4000001086b */
[C---:B------:R-:W-:Y:S03]  /*c1f0*/  HMMA.16816.F32 R48, R76.reuse, R94, R48 ;  /* 0x0000005e4c30723c */ /* 0x040fe60000001830 */
[----:B------:R2:W-:Y:S10]  /*c200*/  MUFU.EX2 R184, R88 ;  /* 0x0000005800b87308 */ /* 0x0005f40000000800 */
[----:B------:R4:W-:Y:S01]  /*c210*/  MUFU.EX2 R117, R92 ;  /* 0x0000005c00757308 */ /* 0x0009e20000000800 */
[--C-:B-1----:R-:W-:Y:S02]  /*c220*/  FFMA.FTZ R84, R97, c[0x0][0x2d0], -R105.reuse ;  /* 0x0000b40061547a23 */ /* 0x102fe40000010869 */
[----:B------:R-:W-:Y:S02]  /*c230*/  FFMA.FTZ R105, R113, c[0x0][0x2d0], -R105 ;  /* 0x0000b40071697a23 */ /* 0x000fe40000010869 */
[--C-:B------:R-:W-:Y:S05]  /*c240*/  FFMA.FTZ R113, R109, c[0x0][0x2d0], -R96.reuse ;  /* 0x0000b4006d717a23 */ /* 0x100fea0000010860 */
[----:B------:R1:W-:Y:S01]  /*c250*/  MUFU.EX2 R186, R84 ;  /* 0x0000005400ba7308 */ /* 0x0003e20000000800 */
[--C-:B------:R-:W-:Y:S02]  /*c260*/  FFMA.FTZ R109, R111, c[0x0][0x2d0], -R3.reuse ;  /* 0x0000b4006f6d7a23 */ /* 0x100fe40000010803 */
[--C-:B------:R-:W-:Y:S02]  /*c270*/  FFMA.FTZ R111, R207, c[0x0][0x2d0], -R3.reuse ;  /* 0x0000b400cf6f7a23 */ /* 0x100fe40000010803 */
[--C-:B--2---:R-:W-:Y:S02]  /*c280*/  FFMA.FTZ R88, R135, c[0x0][0x2d0], -R96.reuse ;  /* 0x0000b40087587a23 */ /* 0x104fe40000010860 */
[----:B------:R-:W2:Y:S03]  /*c290*/  LDL.LU R135, [R1+0x14] ;  /* 0x0000140001877983 */ /* 0x000ea60000300800 */
[----:B------:R1:W-:Y:S01]  /*c2a0*/  MUFU.EX2 R174, R88 ;  /* 0x0000005800ae7308 */ /* 0x0003e20000000800 */
[----:B----4-:R-:W-:Y:S09]  /*c2b0*/  LDSM.16.MT88.4 R92, [R227+0x2100] ;  /* 0x00210000e35c783b */ /* 0x010ff20000004200 */
[----:B------:R-:W4:Y:S01]  /*c2c0*/  MUFU.EX2 R105, R105 ;  /* 0x0000006900697308 */ /* 0x000f220000000800 */
[----:B-1----:R-:W1:Y:S09]  /*c2d0*/  LDSM.16.MT88.4 R84, [R226+0x1900] ;  /* 0x00190000e254783b */ /* 0x002e720000004200 */
[----:B------:R-:W3:Y:S01]  /*c2e0*/  MUFU.EX2 R107, R107 ;  /* 0x0000006b006b7308 */ /* 0x000ee20000000800 */
[--C-:B------:R-:W-:Y:S01]  /*c2f0*/  FFMA.FTZ R88, R134, c[0x0][0x2d0], -R96.reuse ;  /* 0x0000b40086587a23 */ /* 0x100fe20000010860 */
[----:B------:R-:W-:Y:S01]  /*c300*/  MOV R134, R110 ;  /* 0x0000006e00867202 */ /* 0x000fe20000000f00 */
[--C-:B------:R-:W-:Y:S07]  /*c310*/  FFMA.FTZ R110, R205, c[0x0][0x2d0], -R96.reuse ;  /* 0x0000b400cd6e7a23 */ /* 0x100fee0000010860 */
[----:B------:R1:W-:Y:S01]  /*c320*/  MUFU.EX2 R173, R88 ;  /* 0x0000005800ad7308 */ /* 0x0003e20000000800 */
[----:B----4-:R-:W-:Y:S09]  /*c330*/  F2FP.PACK_AB R182, R105, R104 ;  /* 0x0000006869b6723e */ /* 0x010ff200000000ff */
[----:B------:R-:W4:Y:S01]  /*c340*/  MUFU.EX2 R113, R113 ;  /* 0x0000007100717308 */ /* 0x000f220000000800 */
[----:B---3--:R-:W-:Y:S09]  /*c350*/  F2FP.PACK_AB R183, R107, R106 ;  /* 0x0000006a6bb7723e */ /* 0x008ff200000000ff */
[----:B------:R-:W-:Y:S01]  /*c360*/  MUFU.EX2 R111, R111 ;  /* 0x0000006f006f7308 */ /* 0x000fe20000000800 */
[-C--:B-1----:R-:W-:Y:S03]  /*c370*/  HMMA.16816.F32 R52, R76, R84.reuse, R52 ;  /* 0x000000544c34723c */ /* 0x082fe60000001834 */
[--C-:B------:R-:W-:Y:S02]  /*c380*/  FFMA.FTZ R88, R133, c[0x0][0x2d0], -R3.reuse ;  /* 0x0000b40085587a23 */ /* 0x100fe40000010803 */
[----:B------:R-:W3:Y:S04]  /*c390*/  LDL.LU R133, [R1+0x1c] ;  /* 0x00001c0001857983 */ /* 0x000ee80000300800 */
[----:B------:R-:W-:Y:S01]  /*c3a0*/  MUFU.EX2 R110, R110 ;  /* 0x0000006e006e7308 */ /* 0x000fe20000000800 */
[C---:B------:R-:W-:Y:S01]  /*c3b0*/  HMMA.16816.F32 R56, R80.reuse, R84, R56 ;  /* 0x000000545038723c */ /* 0x040fe20000001838 */
[----:B------:R-:W3:Y:S03]  /*c3c0*/  LDL.LU R131, [R1+0x18] ;  /* 0x0000180001837983 */ /* 0x000ee60000300800 */
[----:B----4-:R-:W-:Y:S03]  /*c3d0*/  F2FP.PACK_AB R178, R113, R112 ;  /* 0x0000007071b2723e */ /* 0x010fe600000000ff */
[--C-:B------:R-:W-:Y:S01]  /*c3e0*/  FFMA.FTZ R84, R108, c[0x0][0x2d0], -R96.reuse ;  /* 0x0000b4006c547a23 */ /* 0x100fe20000010860 */
[-C--:B------:R-:W-:Y:S01]  /*c3f0*/  HMMA.16816.F32 R60, R80, R86.reuse, R60 ;  /* 0x00000056503c723c */ /* 0x080fe2000000183c */
[----:B------:R1:W-:Y:S03]  /*c400*/  MUFU.EX2 R172, R88 ;  /* 0x0000005800ac7308 */ /* 0x0003e60000000800 */
[----:B------:R-:W-:Y:S02]  /*c410*/  FFMA.FTZ R108, R206, c[0x0][0x2d0], -R96 ;  /* 0x0000b400ce6c7a23 */ /* 0x000fe40000010860 */
[----:B------:R-:W-:Y:S01]  /*c420*/  LDSM.16.MT88.4 R96, [R225+0x2100] ;  /* 0x00210000e160783b */ /* 0x000fe20000004200 */
[--C-:B------:R-:W-:Y:S01]  /*c430*/  FFMA.FTZ R80, R164, c[0x0][0x2d0], -R3.reuse ;  /* 0x0000b400a4507a23 */ /* 0x100fe20000010803 */
[----:B------:R-:W-:Y:S03]  /*c440*/  HMMA.16816.F32 R64, R76, R86, R64 ;  /* 0x000000564c40723c */ /* 0x000fe60000001840 */
[----:B------:R4:W-:Y:S01]  /*c450*/  MUFU.EX2 R115, R80 ;  /* 0x0000005000737308 */ /* 0x0009e20000000800 */
[--C-:B------:R-:W-:Y:S01]  /*c460*/  FFMA.FTZ R81, R151, c[0x0][0x2d0], -R3.reuse ;  /* 0x0000b40097517a23 */ /* 0x100fe20000010803 */
[----:B------:R-:W-:Y:S01]  /*c470*/  F2FP.PACK_AB R82, R171, R190 ;  /* 0x000000beab52723e */ /* 0x000fe200000000ff */
[----:B------:R-:W-:Y:S01]  /*c480*/  LDSM.16.MT88.4 R164, [R225+0x3100] ;  /* 0x00310000e1a4783b */ /* 0x000fe20000004200 */
[----:B------:R-:W-:Y:S02]  /*c490*/  F2FP.PACK_AB R76, R199, R162 ;  /* 0x000000a2c74c723e */ /* 0x000fe400000000ff */
[----:B------:R-:W-:Y:S03]  /*c4a0*/  F2FP.PACK_AB R77, R198, R161 ;  /* 0x000000a1c64d723e */ /* 0x000fe600000000ff */
[----:B------:R-:W-:Y:S01]  /*c4b0*/  F2FP.PACK_AB R78, R196, R197 ;  /* 0x000000c5c44e723e */ /* 0x000fe200000000ff */
[----:B------:R4:W-:Y:S01]  /*c4c0*/  MUFU.EX2 R114, R81 ;  /* 0x0000005100727308 */ /* 0x0009e20000000800 */
[----:B------:R-:W-:Y:S02]  /*c4d0*/  F2FP.PACK_AB R79, R194, R195 ;  /* 0x000000c3c24f723e */ /* 0x000fe400000000ff */
[----:B------:R-:W-:Y:S01]  /*c4e0*/  F2FP.PACK_AB R83, R169, R170 ;  /* 0x000000aaa953723e */ /* 0x000fe200000000ff */
[--C-:B-1----:R-:W-:Y:S02]  /*c4f0*/  FFMA.FTZ R88, R118, c[0x0][0x2d0], -R3.reuse ;  /* 0x0000b40076587a23 */ /* 0x102fe40000010803 */
[----:B------:R-:W-:Y:S02]  /*c500*/  FFMA.FTZ R3, R74, c[0x0][0x2d0], -R3 ;  /* 0x0000b4004a037a23 */ /* 0x000fe40000010803 */
[----:B------:R-:W-:Y:S02]  /*c510*/  FFMA.FTZ R74, R70, R149, R150 ;  /* 0x00000095464a7223 */ /* 0x000fe40000010096 */
[----:B------:R1:W-:Y:S01]  /*c520*/  MUFU.EX2 R118, R88 ;  /* 0x0000005800767308 */ /* 0x0003e20000000800 */
[----:B----4-:R-:W-:Y:S09]  /*c530*/  F2FP.PACK_AB R80, R193, R160 ;  /* 0x000000a0c150723e */ /* 0x010ff200000000ff */
[----:B------:R4:W-:Y:S01]  /*c540*/  MUFU.EX2 R116, R84 ;  /* 0x0000005400747308 */ /* 0x0009e20000000800 */
[----:B------:R-:W-:Y:S09]  /*c550*/  F2FP.PACK_AB R81, R191, R192 ;  /* 0x000000c0bf51723e */ /* 0x000ff200000000ff */
[----:B------:R-:W4:Y:S01]  /*c560*/  MUFU.EX2 R108, R108 ;  /* 0x0000006c006c7308 */ /* 0x000f220000000800 */
[----:B-1----:R-:W1:Y:S09]  /*c570*/  LDSM.16.MT88.4 R88, [R224+0x2100] ;  /* 0x00210000e058783b */ /* 0x002e720000004200 */
[----:B------:R-:W1:Y:S01]  /*c580*/  MUFU.EX2 R109, R109 ;  /* 0x0000006d006d7308 */ /* 0x000e620000000800 */
[----:B----4-:R-:W4:Y:S01]  /*c590*/  LDSM.16.MT88.4 R84, [R226+0x2100] ;  /* 0x00210000e254783b */ /* 0x010f220000004200 */
[----:B------:R-:W-:Y:S02]  /*c5a0*/  F2FP.PACK_AB R176, R110, R108 ;  /* 0x0000006c6eb0723e */ /* 0x000fe400000000ff */
[----:B-1----:R-:W-:Y:S01]  /*c5b0*/  F2FP.PACK_AB R177, R111, R109 ;  /* 0x0000006d6fb1723e */ /* 0x002fe200000000ff */
[-C--:B------:R-:W-:Y:S08]  /*c5c0*/  HMMA.16816.F32 R4, R76, R88.reuse, R4 ;  /* 0x000000584c04723c */ /* 0x080ff00000001804 */
[C---:B------:R-:W-:Y:S08]  /*c5d0*/  HMMA.16816.F32 R8, R80.reuse, R88, R8 ;  /* 0x000000585008723c */ /* 0x040ff00000001808 */
[-C--:B------:R-:W-:Y:S08]  /*c5e0*/  HMMA.16816.F32 R12, R80, R90.reuse, R12 ;  /* 0x0000005a500c723c */ /* 0x080ff0000000180c */
[C---:B------:R-:W-:Y:S01]  /*c5f0*/  HMMA.16816.F32 R16, R76.reuse, R90, R16 ;  /* 0x0000005a4c10723c */ /* 0x040fe20000001810 */
[----:B------:R-:W1:Y:S07]  /*c600*/  LDSM.16.MT88.4 R88, [R224+0x2900] ;  /* 0x00290000e058783b */ /* 0x000e6e0000004200 */
        /* <DEDUP_REMOVED lines=10> */
[-C--:B----4-:R-:W-:Y:S08]  /*c6b0*/  HMMA.16816.F32 R52, R76, R84.reuse, R52 ;  /* 0x000000544c34723c */ /* 0x090ff00000001834 */
[C---:B------:R-:W-:Y:S08]  /*c6c0*/  HMMA.16816.F32 R56, R80.reuse, R84, R56 ;  /* 0x000000545038723c */ /* 0x040ff00000001838 */
[-C--:B------:R-:W-:Y:S07]  /*c6d0*/  HMMA.16816.F32 R60, R80, R86.reuse, R60 ;  /* 0x00000056503c723c */ /* 0x080fee000000183c */
[----:B------:R-:W-:Y:S01]  /*c6e0*/  F2FP.PACK_AB R80, R173, R174 ;  /* 0x000000aead50723e */ /* 0x000fe200000000ff */
[----:B------:R-:W-:Y:S01]  /*c6f0*/  HMMA.16816.F32 R64, R76, R86, R64 ;  /* 0x000000564c40723c */ /* 0x000fe20000001840 */
[----:B------:R-:W4:Y:S03]  /*c700*/  LDSM.16.MT88.4 R84, [R226+0x2900] ;  /* 0x00290000e254783b */ /* 0x000f260000004200 */
[----:B------:R-:W-:Y:S02]  /*c710*/  F2FP.PACK_AB R81, R118, R172 ;  /* 0x000000ac7651723e */ /* 0x000fe400000000ff */
[----:B------:R-:W-:Y:S02]  /*c720*/  F2FP.PACK_AB R82, R116, R117 ;  /* 0x000000757452723e */ /* 0x000fe400000000ff */
[----:B------:R-:W-:Y:S04]  /*c730*/  F2FP.PACK_AB R76, R189, R168 ;  /* 0x000000a8bd4c723e */ /* 0x000fe800000000ff */
[----:B------:R-:W-:Y:S01]  /*c740*/  F2FP.PACK_AB R77, R175, R188 ;  /* 0x000000bcaf4d723e */ /* 0x000fe200000000ff */
[----:B--2---:R-:W-:Y:S01]  /*c750*/  FFMA.FTZ R68, R68, R135, R148 ;  /* 0x0000008744447223 */ /* 0x004fe20000010094 */
[----:B------:R-:W-:Y:S01]  /*c760*/  F2FP.PACK_AB R78, R186, R187 ;  /* 0x000000bbba4e723e */ /* 0x000fe200000000ff */
[----:B------:R-:W-:Y:S01]  /*c770*/  LDSM.16.MT88.4 R148, [R227+0x3100] ;  /* 0x00310000e394783b */ /* 0x000fe20000004200 */
[----:B------:R-:W-:Y:S01]  /*c780*/  F2FP.PACK_AB R79, R184, R185 ;  /* 0x000000b9b84f723e */ /* 0x000fe200000000ff */
[----:B------:R-:W-:Y:S01]  /*c790*/  FADD.FTZ R68, R235, R68 ;  /* 0x00000044eb447221 */ /* 0x000fe20000010000 */
[----:B------:R-:W-:Y:S05]  /*c7a0*/  F2FP.PACK_AB R83, R114, R115 ;  /* 0x000000737253723e */ /* 0x000fea00000000ff */
[-C--:B-1----:R-:W-:Y:S01]  /*c7b0*/  HMMA.16816.F32 R4, R76, R88.reuse, R4 ;  /* 0x000000584c04723c */ /* 0x082fe20000001804 */
[----:B------:R1:W5:Y:S07]  /*c7c0*/  LDL.LU R235, [R1+0x44] ;  /* 0x0000440001eb7983 */ /* 0x00036e0000300800 */
[C---:B------:R-:W-:Y:S01]  /*c7d0*/  HMMA.16816.F32 R8, R80.reuse, R88, R8 ;  /* 0x000000585008723c */ /* 0x040fe20000001808 */
[----:B------:R-:W-:Y:S07]  /*c7e0*/  MUFU.EX2 R88, R75 ;  /* 0x0000004b00587308 */ /* 0x000fee0000000800 */
[-C--:B------:R-:W-:Y:S03]  /*c7f0*/  HMMA.16816.F32 R12, R80, R90.reuse, R12 ;  /* 0x0000005a500c723c */ /* 0x080fe6000000180c */
[----:B------:R-:W2:Y:S05]  /*c800*/  MUFU.EX2 R75, R3 ;  /* 0x00000003004b7308 */ /* 0x000eaa0000000800 */
[C---:B------:R-:W-:Y:S08]  /*c810*/  HMMA.16816.F32 R16, R76.reuse, R90, R16 ;  /* 0x0000005a4c10723c */ /* 0x040ff00000001810 */
[-C--:B------:R-:W-:Y:S08]  /*c820*/  HMMA.16816.F32 R20, R76, R92.reuse, R20 ;  /* 0x0000005c4c14723c */ /* 0x080ff00000001814 */
[C---:B------:R-:W-:Y:S04]  /*c830*/  HMMA.16816.F32 R24, R80.reuse, R92, R24 ;  /* 0x0000005c5018723c */ /* 0x040fe80000001818 */
[----:B--2---:R-:W-:Y:S04]  /*c840*/  F2FP.PACK_AB R179, R75, R88 ;  /* 0x000000584bb3723e */ /* 0x004fe800000000ff */
[-C--:B------:R-:W-:Y:S04]  /*c850*/  HMMA.16816.F32 R28, R80, R94.reuse, R28 ;  /* 0x0000005e501c723c */ /* 0x080fe8000000181c */
[----:B---3--:R-:W-:Y:S02]  /*c860*/  FFMA.FTZ R70, R69, R133, R134 ;  /* 0x0000008545467223 */ /* 0x008fe40000010086 */
[----:B------:R-:W-:Y:S02]  /*c870*/  FADD.FTZ R69, R130, R74 ;  /* 0x0000004a82457221 */ /* 0x000fe40000010000 */
[----:B------:R-:W-:Y:S01]  /*c880*/  FFMA.FTZ R0, R0, R131, R132 ;  /* 0x0000008300007223 */ /* 0x000fe20000010084 */
[C---:B------:R-:W-:Y:S01]  /*c890*/  HMMA.16816.F32 R32, R76.reuse, R94, R32 ;  /* 0x0000005e4c20723c */ /* 0x040fe20000001820 */
[----:B------:R-:W2:Y:S03]  /*c8a0*/  LDSM.16.MT88.4 R132, [R224+0x3100] ;  /* 0x00310000e084783b */ /* 0x000ea60000004200 */
[----:B------:R-:W-:Y:S02]  /*c8b0*/  FADD.FTZ R70, R234, R70 ;  /* 0x00000046ea467221 */ /* 0x000fe40000010000 */
[----:B------:R-:W-:Y:S02]  /*c8c0*/  FADD.FTZ R0, R233, R0 ;  /* 0x00000000e9007221 */ /* 0x000fe40000010000 */
[----:B------:R-:W-:Y:S01]  /*c8d0*/  FADD.FTZ R74, R232, R69 ;  /* 0x00000045e84a7221 */ /* 0x000fe20000010000 */
[----:B------:R1:W5:Y:S01]  /*c8e0*/  LDL.LU R234, [R1+0x40] ;  /* 0x0000400001ea7983 */ /* 0x0003620000300800 */
[-C--:B------:R-:W-:Y:S03]  /*c8f0*/  HMMA.16816.F32 R36, R76, R96.reuse, R36 ;  /* 0x000000604c24723c */ /* 0x080fe60000001824 */
[----:B------:R-:W-:Y:S01]  /*c900*/  FADD.FTZ R69, R231, R68 ;  /* 0x00000044e7457221 */ /* 0x000fe20000010000 */
        /* <DEDUP_REMOVED lines=20> */
[----:B------:R-:W-:Y:S02]  /*ca50*/  FADD.FTZ R68, R124, R3 ;  /* 0x000000037c447221 */ /* 0x000fe40000010000 */
[----:B------:R-:W-:Y:S01]  /*ca60*/  FADD.FTZ R3, R138, R69 ;  /* 0x000000458a037221 */ /* 0x000fe20000010000 */
[-C--:B----4-:R-:W-:Y:S03]  /*ca70*/  HMMA.16816.F32 R52, R76, R84.reuse, R52 ;  /* 0x000000544c34723c */ /* 0x090fe60000001834 */
[----:B------:R-:W-:Y:S05]  /*ca80*/  FADD.FTZ R3, R249, R3 ;  /* 0x00000003f9037221 */ /* 0x000fea0000010000 */
[C---:B------:R-:W-:Y:S08]  /*ca90*/  HMMA.16816.F32 R56, R80.reuse, R84, R56 ;  /* 0x000000545038723c */ /* 0x040ff00000001838 */
[-C--:B------:R-:W-:Y:S08]  /*caa0*/  HMMA.16816.F32 R60, R80, R86.reuse, R60 ;  /* 0x00000056503c723c */ /* 0x080ff0000000183c */
[----:B------:R-:W-:Y:S08]  /*cab0*/  HMMA.16816.F32 R64, R76, R86, R64 ;  /* 0x000000564c40723c */ /* 0x000ff00000001840 */
[-C--:B--2---:R-:W-:Y:S07]  /*cac0*/  HMMA.16816.F32 R124, R180, R132.reuse, R4 ;  /* 0x00000084b47c723c */ /* 0x084fee0000001804 */
        /* <DEDUP_REMOVED lines=20> */
[----:B------:R-:W-:Y:S02]  /*cc10*/  FADD.FTZ R5, R145, R0 ;  /* 0x0000000091057221 */ /* 0x000fe40000010000 */
        /* <DEDUP_REMOVED lines=8> */
[----:B------:R-:W2:Y:S03]  /*cca0*/  LDSM.16.MT88.4 R4, [R226+0x3100] ;  /* 0x00310000e204783b */ /* 0x000ea60000004200 */
[----:B------:R-:W-:Y:S02]  /*ccb0*/  FADD.FTZ R9, R217, R0 ;  /* 0x00000000d9097221 */ /* 0x000fe40000010000 */
        /* <DEDUP_REMOVED lines=48> */
[----:B------:R-:W-:Y:S01]  /*cfc0*/  FADD.FTZ R3, R185, R10 ;  /* 0x0000000ab9037221 */ /* 0x000fe20000010000 */
[----:B------:R-:W-:Y:S01]  /*cfd0*/  MOV R118, R2 ;  /* 0x0000000200767202 */ /* 0x000fe20000000f00 */
[----:B------:R-:W-:Y:S01]  /*cfe0*/  FADD.FTZ R0, R117, R9 ;  /* 0x0000000975007221 */ /* 0x000fe20000010000 */
[----:B------:R-:W-:Y:S01]  /*cff0*/  MOV R117, R71 ;  /* 0x0000004700757202 */ /* 0x000fe20000000f00 */
[----:B------:R-:W-:Y:S01]  /*d000*/  FADD.FTZ R4, R187, R11 ;  /* 0x0000000bbb047221 */ /* 0x000fe20000010000 */
[-C--:B------:R-:W-:Y:S03]  /*d010*/  HMMA.16816.F32 R176, R176, R6.reuse, R60 ;  /* 0x00000006b0b0723c */ /* 0x080fe6000000183c */
[----:B------:R-:W-:Y:S02]  /*d020*/  FADD.FTZ R9, R186, R4 ;  /* 0x00000004ba097221 */ /* 0x000fe40000010000 */
[----:B------:R-:W-:Y:S02]  /*d030*/  FADD.FTZ R10, R115, R8 ;  /* 0x00000008730a7221 */ /* 0x000fe40000010000 */
[----:B------:R-:W-:Y:S01]  /*d040*/  FADD.FTZ R5, R184, R3 ;  /* 0x00000003b8057221 */ /* 0x000fe20000010000 */
[----:B------:R-:W-:Y:S04]  /*d050*/  HMMA.16816.F32 R180, R180, R6, R64 ;  /* 0x00000006b4b4723c */ /* 0x000fe80000001840 */
[----:B------:R-:W-:Y:S02]  /*d060*/  FADD.FTZ R3, R100, R9 ;  /* 0x0000000964037221 */ /* 0x000fe40000010000 */
[----:B------:R-:W-:Y:S01]  /*d070*/  FADD.FTZ R8, R116, R0 ;  /* 0x0000000074087221 */ /* 0x000fe20000010000 */
[----:B------:R-:W-:Y:S01]  /*d080*/  MOV R116, R72 ;  /* 0x0000004800747202 */ /* 0x000fe20000000f00 */
        /* <DEDUP_REMOVED lines=11> */
[----:B------:R-:W-:Y:S01]  /*d140*/  STL [R1+0x10], R6 ;  /* 0x0000100601007387 */ /* 0x000fe20000100800 */
[----:B------:R-:W-:Y:S02]  /*d150*/  FADD.FTZ R3, R112, R0 ;  /* 0x0000000070037221 */ /* 0x000fe40000010000 */
        /* <DEDUP_REMOVED lines=9> */
.L_x_34:
[----:B-1----:R-:W2:Y:S04]  /*d1f0*/  LDL.LU R0, [R1+0x10] ;  /* 0x0000100001007983 */ /* 0x002ea80000300800 */
[----:B------:R-:W3:Y:S04]  /*d200*/  LDL.LU R4, [R1+0x14] ;  /* 0x0000140001047983 */ /* 0x000ee80000300800 */
[----:B------:R-:W4:Y:S04]  /*d210*/  LDL.LU R10, [R1+0x1c] ;  /* 0x00001c00010a7983 */ /* 0x000f280000300800 */
[----:B------:R-:W5:Y:S01]  /*d220*/  LDL.LU R9, [R1+0x18] ;  /* 0x0000180001097983 */ /* 0x000f620000300800 */
[----:B------:R-:W-:-:S02]  /*d230*/  MOV R36, 0xff800000 ;  /* 0xff80000000247802 */ /* 0x000fc40000000f00 */
[----:B------:R-:W-:Y:S02]  /*d240*/  MOV R37, 0xff800000 ;  /* 0xff80000000257802 */ /* 0x000fe40000000f00 */
[----:B------:R-:W-:Y:S02]  /*d250*/  MOV R38, 0xff800000 ;  /* 0xff80000000267802 */ /* 0x000fe40000000f00 */
[----:B------:R-:W-:Y:S02]  /*d260*/  MOV R39, 0xff800000 ;  /* 0xff80000000277802 */ /* 0x000fe40000000f00 */
[----:B------:R-:W-:Y:S01]  /*d270*/  PLOP3.LUT P4, PT, PT, PT, PT, 0x8, 0x0 ;  /* 0x000000000000781c */ /* 0x000fe20003f8e170 */
[----:B--2---:R-:W1:Y:S04]  /*d280*/  SHFL.BFLY PT, R5, R0, 0x2, 0x1f ;  /* 0x0c401f0000057f89 */ /* 0x004e6800000e0000 */
[----:B---3--:R-:W2:Y:S04]  /*d290*/  SHFL.BFLY PT, R6, R4, 0x2, 0x1f ;  /* 0x0c401f0004067f89 */ /* 0x008ea800000e0000 */
[----:B----4-:R-:W3:Y:S04]  /*d2a0*/  SHFL.BFLY PT, R7, R10, 0x2, 0x1f ;  /* 0x0c401f000a077f89 */ /* 0x010ee800000e0000 */
[----:B-----5:R-:W4:Y:S01]  /*d2b0*/  SHFL.BFLY PT, R8, R9, 0x2, 0x1f ;  /* 0x0c401f0009087f89 */ /* 0x020f2200000e0000 */
[----:B-1----:R-:W-:-:S02]  /*d2c0*/  FADD.FTZ R5, R5, R0 ;  /* 0x0000000005057221 */ /* 0x002fc40000010000 */
[----:B--2---:R-:W-:-:S03]  /*d2d0*/  FADD.FTZ R6, R6, R4 ;  /* 0x0000000406067221 */ /* 0x004fc60000010000 */
[----:B------:R-:W1:Y:S01]  /*d2e0*/  SHFL.BFLY PT, R0, R5, 0x1, 0x1f ;  /* 0x0c201f0005007f89 */ /* 0x000e6200000e0000 */
[----:B---3--:R-:W-:-:S03]  /*d2f0*/  FADD.FTZ R7, R7, R10 ;  /* 0x0000000a07077221 */ /* 0x008fc60000010000 */
[----:B------:R-:W2:Y:S01]  /*d300*/  SHFL.BFLY PT, R4, R6, 0x1, 0x1f ;  /* 0x0c201f0006047f89 */ /* 0x000ea200000e0000 */
[----:B----4-:R-:W-:-:S03]  /*d310*/  FADD.FTZ R8, R8, R9 ;  /* 0x0000000908087221 */ /* 0x010fc60000010000 */
[----:B------:R-:W3:Y:S04]  /*d320*/  SHFL.BFLY PT, R3, R7, 0x1, 0x1f ;  /* 0x0c201f0007037f89 */ /* 0x000ee800000e0000 */
[----:B------:R-:W4:Y:S01]  /*d330*/  SHFL.BFLY PT, R9, R8, 0x1, 0x1f ;  /* 0x0c201f0008097f89 */ /* 0x000f2200000e0000 */
[----:B-1----:R-:W-:Y:S01]  /*d340*/  FADD.FTZ R5, R5, R0 ;  /* 0x0000000005057221 */ /* 0x002fe20000010000 */
[----:B------:R-:W-:Y:S01]  /*d350*/  MOV R0, RZ ;  /* 0x000000ff00007202 */ /* 0x000fe20000000f00 */
[----:B--2---:R-:W-:-:S03]  /*d360*/  FADD.FTZ R6, R6, R4 ;  /* 0x0000000406067221 */ /* 0x004fc60000010000 */
[----:B------:R-:W-:Y:S02]  /*d370*/  FSETP.NE.FTZ.AND P3, PT, R5, RZ, PT ;  /* 0x000000ff0500720b */ /* 0x000fe40003f75000 */
[----:B------:R-:W-:Y:S01]  /*d380*/  MOV R4, RZ ;  /* 0x000000ff00047202 */ /* 0x000fe20000000f00 */
[----:B---3--:R-:W-:Y:S01]  /*d390*/  FADD.FTZ R7, R7, R3 ;  /* 0x0000000307077221 */ /* 0x008fe20000010000 */
[----:B------:R-:W-:Y:S02]  /*d3a0*/  FSETP.NE.FTZ.AND P2, PT, R6, RZ, PT ;  /* 0x000000ff0600720b */ /* 0x000fe40003f55000 */
[----:B------:R-:W-:Y:S01]  /*d3b0*/  MOV R3, RZ ;  /* 0x000000ff00037202 */ /* 0x000fe20000000f00 */
[----:B----4-:R-:W-:Y:S01]  /*d3c0*/  FADD.FTZ R8, R9, R8 ;  /* 0x0000000809087221 */ /* 0x010fe20000010000 */
[----:B------:R-:W-:-:S04]  /*d3d0*/  FSETP.NE.FTZ.AND P1, PT, R7, RZ, PT ;  /* 0x000000ff0700720b */ /* 0x000fc80003f35000 */
[----:B------:R-:W-:Y:S01]  /*d3e0*/  FSETP.NE.FTZ.AND P0, PT, R8, RZ, PT ;  /* 0x000000ff0800720b */ /* 0x000fe20003f15000 */
[----:B------:R-:W1:Y:S08]  /*d3f0*/  @P3 MUFU.RCP R0, R5 ;  /* 0x0000000500003308 */ /* 0x000e700000001000 */
[----:B------:R-:W2:Y:S01]  /*d400*/  @P1 MUFU.RCP R3, R7 ;  /* 0x0000000700031308 */ /* 0x000ea20000001000 */
[----:B-1----:R-:W-:-:S07]  /*d410*/  FMUL.FTZ R124, R0, R124 ;  /* 0x0000007c007c7220 */ /* 0x002fce0000410000 */
[----:B------:R-:W1:Y:S01]  /*d420*/  @P2 MUFU.RCP R4, R6 ;  /* 0x0000000600042308 */ /* 0x000e620000001000 */
[C---:B------:R-:W-:Y:S02]  /*d430*/  FMUL.FTZ R125, R0.reuse, R125 ;  /* 0x0000007d007d7220 */ /* 0x040fe40000410000 */
[C---:B------:R-:W-:Y:S02]  /*d440*/  FMUL.FTZ R132, R0.reuse, R132 ;  /* 0x0000008400847220 */ /* 0x040fe40000410000 */
[C---:B------:R-:W-:Y:S02]  /*d450*/  FMUL.FTZ R26, R0.reuse, R133 ;  /* 0x00000085001a7220 */ /* 0x040fe40000410000 */
[C---:B------:R-:W-:Y:S01]  /*d460*/  FMUL.FTZ R136, R0.reuse, R136 ;  /* 0x0000008800887220 */ /* 0x040fe20000410000 */
[----:B------:R-:W-:Y:S01]  /*d470*/  @P2 MUFU.LG2 R9, R6 ;  /* 0x0000000600092308 */ /* 0x000fe20000000c00 */
[C---:B------:R-:W-:Y:S02]  /*d480*/  FMUL.FTZ R30, R0.reuse, R137 ;  /* 0x00000089001e7220 */ /* 0x040fe40000410000 */
[----:B------:R-:W-:-:S02]  /*d490*/  FMUL.FTZ R148, R0, R148 ;  /* 0x0000009400947220 */ /* 0x000fc40000410000 */
[C---:B------:R-:W-:Y:S02]  /*d4a0*/  FMUL.FTZ R20, R0.reuse, R149 ;  /* 0x0000009500147220 */ /* 0x040fe40000410000 */
[C---:B------:R-:W-:Y:S01]  /*d4b0*/  FMUL.FTZ R152, R0.reuse, R152 ;  /* 0x0000009800987220 */ /* 0x040fe20000410000 */
[----:B------:R-:W-:Y:S01]  /*d4c0*/  @P3 MUFU.LG2 R11, R5 ;  /* 0x00000005000b3308 */ /* 0x000fe20000000c00 */
[C---:B------:R-:W-:Y:S02]  /*d4d0*/  FMUL.FTZ R24, R0.reuse, R153 ;  /* 0x0000009900187220 */ /* 0x040fe40000410000 */
[C---:B------:R-:W-:Y:S02]  /*d4e0*/  FMUL.FTZ R164, R0.reuse, R164 ;  /* 0x000000a400a47220 */ /* 0x040fe40000410000 */
[C---:B------:R-:W-:Y:S02]  /*d4f0*/  FMUL.FTZ R18, R0.reuse, R165 ;  /* 0x000000a500127220 */ /* 0x040fe40000410000 */
[C---:B------:R-:W-:Y:S01]  /*d500*/  FMUL.FTZ R168, R0.reuse, R168 ;  /* 0x000000a800a87220 */ /* 0x040fe20000410000 */
[----:B------:R-:W-:Y:S01]  /*d510*/  @P1 MUFU.LG2 R7, R7 ;  /* 0x0000000700071308 */ /* 0x000fe20000000c00 */
[----:B------:R-:W-:-:S02]  /*d520*/  FMUL.FTZ R17, R0, R169 ;  /* 0x000000a900117220 */ /* 0x000fc40000410000 */
[C---:B------:R-:W-:Y:S02]  /*d530*/  FMUL.FTZ R180, R0.reuse, R180 ;  /* 0x000000b400b47220 */ /* 0x040fe40000410000 */
[----:B------:R-:W-:Y:S01]  /*d540*/  FMUL.FTZ R181, R0, R181 ;  /* 0x000000b500b57220 */ /* 0x000fe20000410000 */
[----:B------:R-:W-:Y:S01]  /*d550*/  MOV R0, RZ ;  /* 0x000000ff00007202 */ /* 0x000fe20000000f00 */
[C---:B--2---:R-:W-:Y:S01]  /*d560*/  FMUL.FTZ R120, R3.reuse, R120 ;  /* 0x0000007803787220 */ /* 0x044fe20000410000 */
[----:B------:R-:W-:Y:S01]  /*d570*/  @P0 MUFU.LG2 R6, R8 ;  /* 0x0000000800060308 */ /* 0x000fe20000000c00 */
[C---:B------:R-:W-:Y:S02]  /*d580*/  FMUL.FTZ R33, R3.reuse, R121 ;  /* 0x0000007903217220 */ /* 0x040fe40000410000 */
[C---:B------:R-:W-:Y:S02]  /*d590*/  FMUL.FTZ R128, R3.reuse, R128 ;  /* 0x0000008003807220 */ /* 0x040fe40000410000 */
[----:B------:R-:W-:-:S02]  /*d5a0*/  FMUL.FTZ R32, R3, R129 ;  /* 0x0000008103207220 */ /* 0x000fc40000410000 */
[C---:B------:R-:W-:Y:S01]  /*d5b0*/  FMUL.FTZ R140, R3.reuse, R140 ;  /* 0x0000008c038c7220 */ /* 0x040fe20000410000 */
[----:B------:R2:W3:Y:S01]  /*d5c0*/  @P0 MUFU.RCP R0, R8 ;  /* 0x0000000800000308 */ /* 0x0004e20000001000 */
[C---:B------:R-:W-:Y:S02]  /*d5d0*/  FMUL.FTZ R28, R3.reuse, R141 ;  /* 0x0000008d031c7220 */ /* 0x040fe40000410000 */
[C---:B------:R-:W-:Y:S02]  /*d5e0*/  FMUL.FTZ R144, R3.reuse, R144 ;  /* 0x0000009003907220 */ /* 0x040fe40000410000 */
[C---:B------:R-:W-:Y:S02]  /*d5f0*/  FMUL.FTZ R25, R3.reuse, R145 ;  /* 0x0000009103197220 */ /* 0x040fe40000410000 */
[C---:B------:R-:W-:Y:S02]  /*d600*/  FMUL.FTZ R156, R3.reuse, R156 ;  /* 0x0000009c039c7220 */ /* 0x040fe40000410000 */
[----:B------:R-:W-:-:S02]  /*d610*/  FMUL.FTZ R22, R3, R157 ;  /* 0x0000009d03167220 */ /* 0x000fc40000410000 */
[C---:B------:R-:W-:Y:S02]  /*d620*/  FMUL.FTZ R160, R3.reuse, R160 ;  /* 0x000000a003a07220 */ /* 0x040fe40000410000 */
[C---:B------:R-:W-:Y:S02]  /*d630*/  FMUL.FTZ R12, R3.reuse, R161 ;  /* 0x000000a1030c7220 */ /* 0x040fe40000410000 */
[C---:B------:R-:W-:Y:S01]  /*d640*/  FMUL.FTZ R172, R3.reuse, R172 ;  /* 0x000000ac03ac7220 */ /* 0x040fe20000410000 */
[----:B--2---:R-:W-:Y:S01]  /*d650*/  @P0 MOV R8, 0x3f317218 ;  /* 0x3f31721800080802 */ /* 0x004fe20000000f00 */
[C---:B------:R-:W-:Y:S02]  /*d660*/  FMUL.FTZ R173, R3.reuse, R173 ;  /* 0x000000ad03ad7220 */ /* 0x040fe40000410000 */
[C---:B------:R-:W-:Y:S02]  /*d670*/  FMUL.FTZ R176, R3.reuse, R176 ;  /* 0x000000b003b07220 */ /* 0x040fe40000410000 */
[----:B------:R-:W-:Y:S01]  /*d680*/  FMUL.FTZ R177, R3, R177 ;  /* 0x000000b103b17220 */ /* 0x000fe20000410000 */
[----:B------:R-:W-:Y:S01]  /*d690*/  @P2 MOV R3, 0x3f317218 ;  /* 0x3f31721800032802 */ /* 0x000fe20000000f00 */
[----:B-1----:R-:W-:-:S02]  /*d6a0*/  FMUL.FTZ R126, R4, R126 ;  /* 0x0000007e047e7220 */ /* 0x002fc40000410000 */
        /* <DEDUP_REMOVED lines=15> */
[----:B------:R-:W-:Y:S01]  /*d7a0*/  @P3 MOV R4, 0x3f317218 ;  /* 0x3f31721800043802 */ /* 0x000fe20000000f00 */
[C---:B---3--:R-:W-:Y:S02]  /*d7b0*/  FMUL.FTZ R122, R0.reuse, R122 ;  /* 0x0000007a007a7220 */ /* 0x048fe40000410000 */
        /* <DEDUP_REMOVED lines=14> */
[----:B------:R-:W-:Y:S01]  /*d8a0*/  FMUL.FTZ R179, R0, R179 ;  /* 0x000000b300b37220 */ /* 0x000fe20000410000 */
[----:B------:R-:W-:Y:S01]  /*d8b0*/  @P1 MOV R0, 0x3f317218 ;  /* 0x3f31721800001802 */ /* 0x000fe20000000f00 */
[----:B------:R-:W-:Y:S02]  /*d8c0*/  @P2 FMUL.FTZ R5, R3, c[0x0][0x2d0] ;  /* 0x0000b40003052a20 */ /* 0x000fe40000410000 */
[----:B------:R-:W-:Y:S02]  /*d8d0*/  @P3 FMUL.FTZ R10, R4, c[0x0][0x2d0] ;  /* 0x0000b400040a3a20 */ /* 0x000fe40000410000 */
[----:B------:R-:W-:Y:S02]  /*d8e0*/  @P1 FMUL.FTZ R3, R0, c[0x0][0x2d0] ;  /* 0x0000b40000031a20 */ /* 0x000fe40000410000 */
[----:B------:R-:W-:Y:S02]  /*d8f0*/  @P3 FMUL.FTZ R11, R11, 0.69314718246459960938 ;  /* 0x3f3172180b0b3820 */ /* 0x000fe40000410000 */
[----:B------:R-:W-:-:S02]  /*d900*/  @P2 FMUL.FTZ R9, R9, 0.69314718246459960938 ;  /* 0x3f31721809092820 */ /* 0x000fc40000410000 */
[----:B------:R-:W-:Y:S02]  /*d910*/  @P1 FMUL.FTZ R7, R7, 0.69314718246459960938 ;  /* 0x3f31721807071820 */ /* 0x000fe40000410000 */
[----:B------:R-:W-:Y:S02]  /*d920*/  @P0 FMUL.FTZ R4, R6, 0.69314718246459960938 ;  /* 0x3f31721806040820 */ /* 0x000fe40000410000 */
[----:B------:R-:W-:Y:S02]  /*d930*/  @P0 FMUL.FTZ R0, R8, c[0x0][0x2d0] ;  /* 0x0000b40008000a20 */ /* 0x000fe40000410000 */
[----:B------:R-:W-:Y:S02]  /*d940*/  @P3 FFMA.FTZ R36, R10, R73, R11 ;  /* 0x000000490a243223 */ /* 0x000fe4000001000b */
[----:B------:R-:W-:Y:S02]  /*d950*/  @P2 FFMA.FTZ R37, R5, R72, R9 ;  /* 0x0000004805252223 */ /* 0x000fe40000010009 */
[----:B------:R-:W-:-:S02]  /*d960*/  @P1 FFMA.FTZ R38, R3, R71, R7 ;  /* 0x0000004703261223 */ /* 0x000fc40000010007 */
[----:B------:R-:W-:Y:S02]  /*d970*/  @P0 FFMA.FTZ R39, R0, R2, R4 ;  /* 0x0000000200270223 */ /* 0x000fe40000010004 */
.L_x_18:
[----:B------:R-:W-:Y:S01]  /*d980*/  USHF.R.S32.HI UR8, URZ, 0x1f, UR9 ;  /* 0x0000001f3f087899 */ /* 0x000fe20008011409 */
[----:B------:R-:W-:Y:S05]  /*d990*/  @P4 BRA `(.L_x_38) ;  /* 0x0000147000004947 */ /* 0x000fea0003800000 */
[----:B------:R-:W1:Y:S01]  /*d9a0*/  S2R R40, SR_TID.X ;  /* 0x0000000000287919 */ /* 0x000e620000002100 */
[----:B------:R-:W-:Y:S01]  /*d9b0*/  F2FP.PACK_AB R6, R125, R124 ;  /* 0x0000007c7d06723e */ /* 0x000fe200000000ff */
[----:B------:R-:W-:Y:S01]  /*d9c0*/  IMAD.MOV.U32 R5, RZ, RZ, -0x10 ;  /* 0xfffffff0ff057424 */ /* 0x000fe200078e00ff */
[----:B------:R-:W-:Y:S01]  /*d9d0*/  F2FP.PACK_AB R27, R27, R126 ;  /* 0x0000007e1b1b723e */ /* 0x000fe200000000ff */
[----:B------:R-:W-:Y:S01]  /*d9e0*/  BAR.SYNC.DEFER_BLOCKING 0x1, 0x80 ;  /* 0x0042000000007b1d */ /* 0x000fe20000010000 */
[----:B------:R-:W-:Y:S02]  /*d9f0*/  F2FP.PACK_AB R26, R26, R132 ;  /* 0x000000841a1a723e */ /* 0x000fe400000000ff */
[----:B------:R-:W-:Y:S02]  /*da00*/  F2FP.PACK_AB R31, R31, R134 ;  /* 0x000000861f1f723e */ /* 0x000fe400000000ff */
[----:B------:R-:W-:Y:S01]  /*da10*/  F2FP.PACK_AB R33, R33, R120 ;  /* 0x000000782121723e */ /* 0x000fe200000000ff */
[----:B------:R-:W-:Y:S01]  /*da20*/  ULDC.64 UR4, c[0x0][0x500] ;  /* 0x0001400000047ab9 */ /* 0x000fe20000000a00 */
[----:B------:R-:W-:Y:S01]  /*da30*/  F2FP.PACK_AB R122, R123, R122 ;  /* 0x0000007a7b7a723e */ /* 0x000fe200000000ff */
[----:B------:R-:W-:Y:S01]  /*da40*/  UISETP.NE.U32.AND UP1, UPT, URZ, UR4, UPT ;  /* 0x000000043f00728c */ /* 0x000fe2000bf25070 */
[----:B------:R-:W-:Y:S01]  /*da50*/  F2FP.PACK_AB R32, R32, R128 ;  /* 0x000000802020723e */ /* 0x000fe200000000ff */
[----:B------:R-:W-:Y:S01]  /*da60*/  UMOV UR6, 0x4 ;  /* 0x0000000400067882 */ /* 0x000fe20000000000 */
[----:B------:R-:W-:Y:S01]  /*da70*/  F2FP.PACK_AB R130, R131, R130 ;  /* 0x000000828382723e */ /* 0x000fe200000000ff */
[----:B------:R-:W-:Y:S01]  /*da80*/  UISETP.NE.AND.EX UP1, UPT, URZ, UR5, UPT, UP1 ;  /* 0x000000053f00728c */ /* 0x000fe2000bf25310 */
[----:B------:R-:W-:-:S02]  /*da90*/  F2FP.PACK_AB R30, R30, R136 ;  /* 0x000000881e1e723e */ /* 0x000fc400000000ff */
[----:B------:R-:W-:Y:S01]  /*daa0*/  F2FP.PACK_AB R29, R29, R138 ;  /* 0x0000008a1d1d723e */ /* 0x000fe200000000ff */
[----:B------:R-:W-:Y:S01]  /*dab0*/  ULDC.64 UR4, c[0x0][0x500] ;  /* 0x0001400000047ab9 */ /* 0x000fe20000000a00 */
[----:B------:R-:W-:Y:S01]  /*dac0*/  F2FP.PACK_AB R20, R20, R148 ;  /* 0x000000941414723e */ /* 0x000fe200000000ff */
[----:B------:R-:W-:Y:S01]  /*dad0*/  UIMAD.WIDE UR4, UR11, UR6, UR4 ;  /* 0x000000060b0472a5 */ /* 0x000fe2000f8e0204 */
[----:B------:R-:W-:Y:S02]  /*dae0*/  F2FP.PACK_AB R19, R19, R150 ;  /* 0x000000961313723e */ /* 0x000fe400000000ff */
[----:B-1----:R-:W-:Y:S02]  /*daf0*/  SHF.R.S32.HI R41, RZ, 0x1f, R40 ;  /* 0x0000001fff297819 */ /* 0x002fe40000011428 */
[----:B------:R-:W-:Y:S02]  /*db00*/  F2FP.PACK_AB R28, R28, R140 ;  /* 0x0000008c1c1c723e */ /* 0x000fe400000000ff */
[----:B------:R-:W-:-:S02]  /*db10*/  LEA.HI R2, R41, R40, RZ, 0x2 ;  /* 0x0000002829027211 */ /* 0x000fc400078f10ff */
[----:B------:R-:W-:Y:S02]  /*db20*/  LEA.HI R35, R41, R40, RZ, 0x5 ;  /* 0x0000002829237211 */ /* 0x000fe400078f28ff */
[--C-:B------:R-:W-:Y:S02]  /*db30*/  SHF.R.S32.HI R3, RZ, 0x2, R2.reuse ;  /* 0x00000002ff037819 */ /* 0x100fe40000011402 */
[----:B------:R-:W-:Y:S02]  /*db40*/  SHF.R.S32.HI R0, RZ, 0x1f, R2 ;  /* 0x0000001fff007819 */ /* 0x000fe40000011402 */
[----:B------:R-:W-:Y:S02]  /*db50*/  SHF.R.S32.HI R34, RZ, 0x5, R35 ;  /* 0x00000005ff227819 */ /* 0x000fe40000011423 */
[----:B------:R-:W-:Y:S02]  /*db60*/  LEA.HI R0, R0, R3, RZ, 0x3 ;  /* 0x0000000300007211 */ /* 0x000fe400078f18ff */
[----:B------:R-:W-:-:S02]  /*db70*/  F2FP.PACK_AB R142, R143, R142 ;  /* 0x0000008e8f8e723e */ /* 0x000fc400000000ff */
[----:B------:R-:W-:Y:S02]  /*db80*/  LOP3.LUT R0, R0, 0xfffffff8, RZ, 0xc0, !PT ;  /* 0xfffffff800007812 */ /* 0x000fe400078ec0ff */
[----:B------:R-:W-:Y:S02]  /*db90*/  F2FP.PACK_AB R25, R25, R144 ;  /* 0x000000901919723e */ /* 0x000fe400000000ff */
[----:B------:R-:W-:Y:S01]  /*dba0*/  F2FP.PACK_AB R147, R147, R146 ;  /* 0x000000929393723e */ /* 0x000fe200000000ff */
[----:B------:R-:W-:Y:S01]  /*dbb0*/  IMAD.IADD R3, R3, 0x1, -R0 ;  /* 0x0000000103037824 */ /* 0x000fe200078e0a00 */
[----:B------:R-:W-:Y:S02]  /*dbc0*/  LOP3.LUT R0, R2, 0xfffffffc, RZ, 0xc0, !PT ;  /* 0xfffffffc02007812 */ /* 0x000fe400078ec0ff */
[----:B------:R-:W-:Y:S01]  /*dbd0*/  F2FP.PACK_AB R24, R24, R152 ;  /* 0x000000981818723e */ /* 0x000fe200000000ff */
[C---:B------:R-:W-:Y:S01]  /*dbe0*/  IMAD.SHL.U32 R2, R3.reuse, 0x40, RZ ;  /* 0x0000004003027824 */ /* 0x040fe200078e00ff */
[----:B------:R-:W-:Y:S01]  /*dbf0*/  LOP3.LUT R4, R3, 0x1, RZ, 0xc0, !PT ;  /* 0x0000000103047812 */ /* 0x000fe200078ec0ff */
[----:B------:R-:W-:Y:S01]  /*dc00*/  IMAD.IADD R14, R40, 0x1, -R0 ;  /* 0x00000001280e7824 */ /* 0x000fe200078e0a00 */
[----:B------:R-:W-:-:S02]  /*dc10*/  F2FP.PACK_AB R23, R23, R154 ;  /* 0x0000009a1717723e */ /* 0x000fc400000000ff */
[----:B------:R-:W-:Y:S01]  /*dc20*/  LOP3.LUT R0, R2, 0x1c0, RZ, 0xc0, !PT ;  /* 0x000001c002007812 */ /* 0x000fe200078ec0ff */
[----:B------:R-:W-:Y:S01]  /*dc30*/  IMAD R2, R34, 0x200, R14 ;  /* 0x0000020022027824 */ /* 0x000fe200078e020e */
[----:B------:R-:W-:Y:S02]  /*dc40*/  ISETP.NE.U32.AND P0, PT, R4, 0x1, PT ;  /* 0x000000010400780c */ /* 0x000fe40003f05070 */
[----:B------:R-:W-:Y:S02]  /*dc50*/  LEA.HI R0, R0, R0, RZ, 0x1d ;  /* 0x0000000000007211 */ /* 0x000fe400078fe8ff */
[----:B------:R-:W-:Y:S02]  /*dc60*/  R2P PR, R3, 0x6 ;  /* 0x0000000603007804 */ /* 0x000fe40000000000 */
[----:B------:R-:W-:Y:S01]  /*dc70*/  SEL R5, R5, 0x10, !P0 ;  /* 0x0000001005057807 */ /* 0x000fe20004000000 */
[----:B------:R-:W-:Y:S01]  /*dc80*/  IMAD.U32 R0, R2, 0x2, R0 ;  /* 0x0000000202007824 */ /* 0x000fe200078e0000 */
[----:B------:R-:W-:-:S02]  /*dc90*/  F2FP.PACK_AB R18, R18, R164 ;  /* 0x000000a41212723e */ /* 0x000fc400000000ff */
[----:B------:R-:W-:Y:S01]  /*dca0*/  F2FP.PACK_AB R13, R13, R166 ;  /* 0x000000a60d0d723e */ /* 0x000fe200000000ff */
[----:B------:R-:W-:Y:S01]  /*dcb0*/  IMAD.SHL.U32 R0, R0, 0x2, RZ ;  /* 0x0000000200007824 */ /* 0x000fe200078e00ff */
[----:B------:R-:W-:Y:S02]  /*dcc0*/  F2FP.PACK_AB R22, R22, R156 ;  /* 0x0000009c1616723e */ /* 0x000fe400000000ff */
[----:B------:R-:W-:Y:S01]  /*dcd0*/  F2FP.PACK_AB R159, R159, R158 ;  /* 0x0000009e9f9f723e */ /* 0x000fe200000000ff */
[C---:B------:R-:W-:Y:S01]  /*dce0*/  IMAD.IADD R3, R0.reuse, 0x1, R5 ;  /* 0x0000000100037824 */ /* 0x040fe200078e0205 */
[----:B------:R1:W-:Y:S01]  /*dcf0*/  STS [R0+0x80], R6 ;  /* 0x0000800600007388 */ /* 0x0003e20000000800 */
[C---:B------:R-:W-:Y:S02]  /*dd00*/  IADD3 R4, R0.reuse, 0x80, RZ ;  /* 0x0000008000047810 */ /* 0x040fe40007ffe0ff */
[----:B------:R-:W-:Y:S01]  /*dd10*/  IADD3 R2, R0, 0xc0, RZ ;  /* 0x000000c000027810 */ /* 0x000fe20007ffe0ff */
[----:B------:R-:W-:Y:S01]  /*dd20*/  STS [R0+0x480], R27 ;  /* 0x0004801b00007388 */ /* 0x000fe20000000800 */
[----:B------:R-:W-:-:S02]  /*dd30*/  @P2 IADD3 R2, R4, -0x40, RZ ;  /* 0xffffffc004022810 */ /* 0x000fc40007ffe0ff */
[----:B------:R-:W-:Y:S01]  /*dd40*/  F2FP.PACK_AB R12, R12, R160 ;  /* 0x000000a00c0c723e */ /* 0x000fe200000000ff */
[----:B------:R-:W-:Y:S01]  /*dd50*/  STS [R3+0x80], R26 ;  /* 0x0000801a03007388 */ /* 0x000fe20000000800 */
[----:B------:R-:W-:Y:S02]  /*dd60*/  F2FP.PACK_AB R21, R21, R162 ;  /* 0x000000a21515723e */ /* 0x000fe400000000ff */
[----:B------:R-:W-:Y:S01]  /*dd70*/  F2FP.PACK_AB R17, R17, R168 ;  /* 0x000000a81111723e */ /* 0x000fe200000000ff */
[----:B------:R-:W-:Y:S01]  /*dd80*/  STS [R3+0x480], R31 ;  /* 0x0004801f03007388 */ /* 0x000fe20000000800 */
[----:B------:R-:W-:Y:S02]  /*dd90*/  F2FP.PACK_AB R16, R16, R170 ;  /* 0x000000aa1010723e */ /* 0x000fe400000000ff */
[----:B------:R-:W-:Y:S01]  /*dda0*/  F2FP.PACK_AB R9, R181, R180 ;  /* 0x000000b4b509723e */ /* 0x000fe200000000ff */
[----:B------:R-:W-:Y:S01]  /*ddb0*/  STS [R0+0x2080], R33 ;  /* 0x0020802100007388 */ /* 0x000fe20000000800 */
[----:B-----5:R-:W-:-:S02]  /*ddc0*/  F2FP.PACK_AB R8, R183, R182 ;  /* 0x000000b6b708723e */ /* 0x020fc400000000ff */
[----:B------:R-:W-:Y:S01]  /*ddd0*/  F2FP.PACK_AB R11, R173, R172 ;  /* 0x000000acad0b723e */ /* 0x000fe200000000ff */
[----:B------:R2:W-:Y:S01]  /*dde0*/  STS [R0+0x2480], R122 ;  /* 0x0024807a00007388 */ /* 0x0005e20000000800 */
[----:B------:R-:W-:Y:S02]  /*ddf0*/  F2FP.PACK_AB R15, R15, R174 ;  /* 0x000000ae0f0f723e */ /* 0x000fe400000000ff */
[----:B------:R-:W-:Y:S01]  /*de00*/  F2FP.PACK_AB R10, R177, R176 ;  /* 0x000000b0b10a723e */ /* 0x000fe200000000ff */
[----:B------:R-:W-:Y:S01]  /*de10*/  STS [R3+0x2080], R32 ;  /* 0x0020802003007388 */ /* 0x000fe20000000800 */
[----:B-1----:R-:W-:Y:S01]  /*de20*/  IMAD.MOV.U32 R6, RZ, RZ, 0x20 ;  /* 0x00000020ff067424 */ /* 0x002fe200078e00ff */
[----:B------:R-:W-:Y:S02]  /*de30*/  F2FP.PACK_AB R7, R179, R178 ;  /* 0x000000b2b307723e */ /* 0x000fe400000000ff */
[----:B------:R1:W-:Y:S02]  /*de40*/  STS [R3+0x2480], R130 ;  /* 0x0024808203007388 */ /* 0x0003e40000000800 */
[----:B------:R-:W-:-:S02]  /*de50*/  SEL R6, R6, 0xffffffe0, !P1 ;  /* 0xffffffe006067807 */ /* 0x000fc40004800000 */
[----:B------:R-:W-:-:S03]  /*de60*/  PLOP3.LUT P1, PT, PT, PT, UP1, 0x80, 0x0 ;  /* 0x000000000000781c */ /* 0x000fc60003f2f018 */
[----:B------:R-:W-:-:S05]  /*de70*/  IMAD.IADD R4, R0, 0x1, R6 ;  /* 0x0000000100047824 */ /* 0x000fca00078e0206 */
[----:B------:R-:W-:Y:S04]  /*de80*/  STS [R4+0x80], R30 ;  /* 0x0000801e04007388 */ /* 0x000fe80000000800 */
[----:B------:R-:W-:Y:S01]  /*de90*/  STS [R4+0x480], R29 ;  /* 0x0004801d04007388 */ /* 0x000fe20000000800 */
[----:B--2---:R-:W-:-:S05]  /*dea0*/  IMAD.IADD R0, R6, 0x1, R3 ;  /* 0x0000000106007824 */ /* 0x004fca00078e0203 */
[----:B------:R-:W-:Y:S01]  /*deb0*/  STS [R0+0x80], R20 ;  /* 0x0000801400007388 */ /* 0x000fe20000000800 */
[----:B-1----:R-:W-:-:S03]  /*dec0*/  IADD3 R3, R6, 0x400, R2 ;  /* 0x0000040006037810 */ /* 0x002fc60007ffe002 */
[----:B------:R-:W-:Y:S04]  /*ded0*/  STS [R0+0x480], R19 ;  /* 0x0004801300007388 */ /* 0x000fe80000000800 */
[----:B------:R-:W-:Y:S04]  /*dee0*/  STS [R4+0x2080], R28 ;  /* 0x0020801c04007388 */ /* 0x000fe80000000800 */
[----:B------:R1:W-:Y:S04]  /*def0*/  STS [R4+0x2480], R142 ;  /* 0x0024808e04007388 */ /* 0x0003e80000000800 */
[----:B------:R-:W-:Y:S04]  /*df00*/  STS [R0+0x2080], R25 ;  /* 0x0020801900007388 */ /* 0x000fe80000000800 */
[----:B------:R2:W-:Y:S04]  /*df10*/  STS [R0+0x2480], R147 ;  /* 0x0024809300007388 */ /* 0x0005e80000000800 */
[----:B------:R-:W-:Y:S04]  /*df20*/  STS [R2], R24 ;  /* 0x0000001802007388 */ /* 0x000fe80000000800 */
[----:B------:R-:W-:Y:S01]  /*df30*/  STS [R2+0x400], R23 ;  /* 0x0004001702007388 */ /* 0x000fe20000000800 */
[----:B-1----:R-:W-:-:S02]  /*df40*/  IMAD.IADD R4, R5, 0x1, R3 ;  /* 0x0000000105047824 */ /* 0x002fc400078e0203 */
[----:B--2---:R-:W-:-:S04]  /*df50*/  IMAD.IADD R0, R5, 0x1, R2 ;  /* 0x0000000105007824 */ /* 0x004fc800078e0202 */
[C---:B------:R-:W-:Y:S01]  /*df60*/  IMAD.IADD R3, R6.reuse, 0x1, R0 ;  /* 0x0000000106037824 */ /* 0x040fe200078e0200 */
[----:B------:R-:W-:Y:S04]  /*df70*/  STS [R0], R18 ;  /* 0x0000001200007388 */ /* 0x000fe80000000800 */
[----:B------:R-:W-:Y:S04]  /*df80*/  STS [R0+0x400], R13 ;  /* 0x0004000d00007388 */ /* 0x000fe80000000800 */
[----:B------:R-:W-:Y:S04]  /*df90*/  STS [R2+0x2000], R22 ;  /* 0x0020001602007388 */ /* 0x000fe80000000800 */
[----:B------:R1:W-:Y:S04]  /*dfa0*/  STS [R2+0x2400], R159 ;  /* 0x0024009f02007388 */ /* 0x0003e80000000800 */
[----:B------:R-:W-:Y:S04]  /*dfb0*/  STS [R0+0x2000], R12 ;  /* 0x0020000c00007388 */ /* 0x000fe80000000800 */
[----:B------:R-:W-:Y:S01]  /*dfc0*/  STS [R0+0x2400], R21 ;  /* 0x0024001500007388 */ /* 0x000fe20000000800 */
[----:B-1----:R-:W-:-:S05]  /*dfd0*/  IMAD.IADD R2, R6, 0x1, R2 ;  /* 0x0000000106027824 */ /* 0x002fca00078e0202 */
[----:B------:R-:W-:Y:S04]  /*dfe0*/  STS [R2], R17 ;  /* 0x0000001102007388 */ /* 0x000fe80000000800 */
[----:B------:R-:W-:Y:S04]  /*dff0*/  STS [R2+0x400], R16 ;  /* 0x0004001002007388 */ /* 0x000fe80000000800 */
[----:B------:R1:W-:Y:S04]  /*e000*/  STS [R3], R9 ;  /* 0x0000000903007388 */ /* 0x0003e80000000800 */
[----:B------:R2:W-:Y:S04]  /*e010*/  STS [R4], R8 ;  /* 0x0000000804007388 */ /* 0x0005e80000000800 */
[----:B------:R-:W-:Y:S04]  /*e020*/  STS [R2+0x2000], R11 ;  /* 0x0020000b02007388 */ /* 0x000fe80000000800 */
[----:B------:R3:W-:Y:S04]  /*e030*/  STS [R2+0x2400], R15 ;  /* 0x0024000f02007388 */ /* 0x0007e80000000800 */
[----:B------:R4:W-:Y:S04]  /*e040*/  STS [R3+0x2000], R10 ;  /* 0x0020000a03007388 */ /* 0x0009e80000000800 */
[----:B------:R3:W-:Y:S01]  /*e050*/  STS [R4+0x2000], R7 ;  /* 0x0020000704007388 */ /* 0x0007e20000000800 */
[----:B-1----:R-:W-:-:S02]  /*e060*/  IMAD.U32 R9, RZ, RZ, UR5 ;  /* 0x00000005ff097e24 */ /* 0x002fc4000f8e00ff */
[----:B--2---:R-:W-:Y:S01]  /*e070*/  IMAD.U32 R8, RZ, RZ, UR4 ;  /* 0x00000004ff087e24 */ /* 0x004fe2000f8e00ff */
[----:B------:R-:W-:Y:S06]  /*e080*/  BAR.SYNC.DEFER_BLOCKING 0x1, 0x80 ;  /* 0x0042000000007b1d */ /* 0x000fec0000010000 */
[----:B------:R-:W-:Y:S02]  /*e090*/  ULDC.64 UR4, c[0x0][0x508] ;  /* 0x0001420000047ab9 */ /* 0x000fe40000000a00 */
[----:B------:R-:W-:Y:S01]  /*e0a0*/  UISETP.NE.U32.AND UP0, UPT, URZ, UR4, UPT ;  /* 0x000000043f00728c */ /* 0x000fe2000bf05070 */
[----:B------:R-:W2:Y:S03]  /*e0b0*/  @P1 LDG.E R0, [R8.64] ;  /* 0x0000000c08001981 */ /* 0x000ea6000c1e1900 */
[----:B------:R-:W-:Y:S01]  /*e0c0*/  UISETP.NE.AND.EX UP0, UPT, URZ, UR5, UPT, UP0 ;  /* 0x000000053f00728c */ /* 0x000fe2000bf05300 */
[----:B------:R-:W-:-:S02]  /*e0d0*/  IMAD.MOV.U32 R12, RZ, RZ, c[0x0][0x388] ;  /* 0x0000e200ff0c7624 */ /* 0x000fc400078e00ff */
[----:B------:R-:W-:-:S03]  /*e0e0*/  ULDC.64 UR4, c[0x0][0x508] ;  /* 0x0001420000047ab9 */ /* 0x000fc60000000a00 */
[----:B------:R-:W-:-:S05]  /*e0f0*/  PLOP3.LUT P0, PT, PT, PT, UP0, 0x80, 0x0 ;  /* 0x000000000000781c */ /* 0x000fca0003f0f008 */
[----:B------:R-:W-:-:S06]  /*e100*/  @UP0 UIMAD.WIDE UR4, UR11, UR6, UR4 ;  /* 0x000000060b0402a5 */ /* 0x000fcc000f8e0204 */
[----:B---3--:R-:W-:Y:S02]  /*e110*/  IMAD.U32 R2, RZ, RZ, UR4 ;  /* 0x00000004ff027e24 */ /* 0x008fe4000f8e00ff */
[----:B----4-:R-:W-:-:S05]  /*e120*/  IMAD.U32 R3, RZ, RZ, UR5 ;  /* 0x00000005ff037e24 */ /* 0x010fca000f8e00ff */
[----:B------:R1:W5:Y:S01]  /*e130*/  @P0 LDG.E R12, [R2.64] ;  /* 0x0000000c020c0981 */ /* 0x000362000c1e1900 */
[----:B------:R-:W-:Y:S02]  /*e140*/  UMOV UR6, URZ ;  /* 0x0000003f00067c82 */ /* 0x000fe40008000000 */
[----:B------:R-:W-:Y:S01]  /*e150*/  UMOV UR7, URZ ;  /* 0x0000003f00077c82 */ /* 0x000fe20008000000 */
[----:B--2---:R-:W2:Y:S02]  /*e160*/  @P1 R2UR UR5, R0 ;  /* 0x00000000000513c2 */ /* 0x004ea400000e0000 */
[----:B--2---:R-:W-:Y:S02]  /*e170*/  @UP1 USHF.R.S32.HI UR4, URZ, 0x1f, UR5 ;  /* 0x0000001f3f041899 */ /* 0x004fe40008011405 */
[----:B------:R-:W-:-:S05]  /*e180*/  @UP1 UMOV UR6, UR5 ;  /* 0x0000000500061c82 */ /* 0x000fca0008000000 */
[----:B------:R-:W-:Y:S01]  /*e190*/  @UP1 UMOV UR7, UR4 ;  /* 0x0000000400071c82 */ /* 0x000fe20008000000 */
[----:B------:R-:W-:Y:S05]  /*e1a0*/  @P0 BRA `(.L_x_39) ;  /* 0x0000004000000947 */ /* 0x000fea0003800000 */
[----:B-1----:R-:W-:Y:S05]  /*e1b0*/  @!P1 BRA `(.L_x_39) ;  /* 0x0000003000009947 */ /* 0x002fea0003800000 */
[----:B------:R-:W2:Y:S04]  /*e1c0*/  LDG.E R0, [R8.64] ;  /* 0x0000000c08007981 */ /* 0x000ea8000c1e1900 */
[----:B------:R-:W2:Y:S02]  /*e1d0*/  LDG.E R2, [R8.64+0x4] ;  /* 0x0000040c08027981 */ /* 0x000ea4000c1e1900 */
[----:B--2--5:R-:W-:Y:S02]  /*e1e0*/  IADD3 R12, -R0, R2, RZ ;  /* 0x00000002000c7210 */ /* 0x024fe40007ffe1ff */
.L_x_39:
[----:B-1----:R-:W-:Y:S01]  /*e1f0*/  LEA.HI R0, R14, R14, RZ, 0x1 ;  /* 0x0000000e0e007211 */ /* 0x002fe200078f08ff */
[----:B------:R-:W-:Y:S01]  /*e200*/  IMAD.MOV.U32 R3, RZ, RZ, c[0x0][0x4e8] ;  /* 0x00013a00ff037624 */ /* 0x000fe200078e00ff */
[----:B------:R-:W-:Y:S01]  /*e210*/  LOP3.LUT R5, R35, 0xffffffe0, RZ, 0xc0, !PT ;  /* 0xffffffe023057812 */ /* 0x000fe200078ec0ff */
[----:B------:R-:W1:Y:S01]  /*e220*/  S2R R22, SR_CTAID.X ;  /* 0x0000000000167919 */ /* 0x000e620000002500 */
[C---:B------:R-:W-:Y:S01]  /*e230*/  LOP3.LUT R2, R0.reuse, 0x1ffffffe, RZ, 0xc0, !PT ;  /* 0x1ffffffe00027812 */ /* 0x040fe200078ec0ff */
[----:B------:R-:W-:Y:S01]  /*e240*/  IMAD.SHL.U32 R0, R0, 0x20, RZ ;  /* 0x0000002000007824 */ /* 0x000fe200078e00ff */
[----:B------:R-:W-:Y:S01]  /*e250*/  ISETP.NE.AND P0, PT, R3, 0x1, PT ;  /* 0x000000010300780c */ /* 0x000fe20003f05270 */
[----:B------:R-:W-:Y:S01]  /*e260*/  IMAD.IADD R5, R40, 0x1, -R5 ;  /* 0x0000000128057824 */ /* 0x000fe200078e0a05 */
[----:B------:R-:W-:Y:S01]  /*e270*/  LEA.HI R6, R41, R40, RZ, 0x3 ;  /* 0x0000002829067211 */ /* 0x000fe200078f18ff */
[----:B------:R-:W-:Y:S01]  /*e280*/  IMAD.IADD R2, R14, 0x1, -R2 ;  /* 0x000000010e027824 */ /* 0x000fe200078e0a02 */
[----:B------:R-:W-:Y:S01]  /*e290*/  LOP3.LUT R0, R0, 0xffffffc0, RZ, 0xc0, !PT ;  /* 0xffffffc000007812 */ /* 0x000fe200078ec0ff */
[----:B------:R-:W-:Y:S01]  /*e2a0*/  ULDC.64 UR14, c[0x0][0x490] ;  /* 0x00012400000e7ab9 */ /* 0x000fe20000000a00 */
[----:B------:R-:W-:Y:S01]  /*e2b0*/  SHF.R.S32.HI R3, RZ, 0x1f, R5 ;  /* 0x0000001fff037819 */ /* 0x000fe20000011405 */
[----:B------:R-:W-:Y:S01]  /*e2c0*/  UIMAD UR4, UR8, UR14, URZ ;  /* 0x0000000e080472a4 */ /* 0x000fe2000f8e023f */
[----:B------:R-:W-:Y:S01]  /*e2d0*/  SHF.R.S32.HI R19, RZ, 0x3, R6 ;  /* 0x00000003ff137819 */ /* 0x000fe20000011406 */
[----:B------:R-:W-:Y:S01]  /*e2e0*/  IMAD R4, R2, 0x8, R0 ;  /* 0x0000000802047824 */ /* 0x000fe200078e0200 */
[----:B------:R-:W-:Y:S01]  /*e2f0*/  SHF.R.S32.HI R0, RZ, 0x1f, R34 ;  /* 0x0000001fff007819 */ /* 0x000fe20000011422 */
[----:B------:R-:W-:Y:S01]  /*e300*/  UIMAD UR15, UR9, UR15, UR4 ;  /* 0x0000000f090f72a4 */ /* 0x000fe2000f8e0204 */
[----:B------:R-:W-:Y:S01]  /*e310*/  LOP3.LUT P1, RZ, R5, 0x3, RZ, 0xc0, !PT ;  /* 0x0000000305ff7812 */ /* 0x000fe2000782c0ff */
[----:B------:R-:W-:Y:S01]  /*e320*/  USHF.R.S32.HI UR10, URZ, 0x1f, UR11 ;  /* 0x0000001f3f0a7899 */ /* 0x000fe2000801140b */
[----:B------:R-:W-:Y:S01]  /*e330*/  LEA.HI R0, R0, R34, RZ, 0x2 ;  /* 0x0000002200007211 */ /* 0x000fe200078f10ff */
[----:B------:R-:W-:Y:S01]  /*e340*/  ULDC.64 UR4, c[0x0][0x3a0] ;  /* 0x0000e80000047ab9 */ /* 0x000fe20000000a00 */
[----:B------:R-:W-:Y:S01]  /*e350*/  LEA.HI R21, R41, R40, RZ, 0x6 ;  /* 0x0000002829157211 */ /* 0x000fe200078f30ff */
[----:B------:R-:W-:Y:S01]  /*e360*/  UIMAD UR17, UR7, UR4, URZ ;  /* 0x00000004071172a4 */ /* 0x000fe2000f8e023f */
[----:B------:R-:W-:Y:S01]  /*e370*/  LOP3.LUT R2, R0, 0xffffffc, RZ, 0xc0, !PT ;  /* 0x0ffffffc00027812 */ /* 0x000fe200078ec0ff */
[----:B------:R-:W-:Y:S01]  /*e380*/  UMOV UR18, UR6 ;  /* 0x0000000600127c82 */ /* 0x000fe20008000000 */
[----:B------:R-:W-:Y:S01]  /*e390*/  LEA.HI R0, R3, R5, RZ, 0x2 ;  /* 0x0000000503007211 */ /* 0x000fe200078f10ff */
[----:B------:R-:W-:-:S02]  /*e3a0*/  UMOV UR19, UR7 ;  /* 0x0000000700137c82 */ /* 0x000fc40008000000 */
[----:B------:R-:W-:Y:S01]  /*e3b0*/  IMAD.IADD R2, R34, 0x1, -R2 ;  /* 0x0000000122027824 */ /* 0x000fe200078e0a02 */
[----:B------:R-:W-:Y:S01]  /*e3c0*/  SHF.R.S32.HI R0, RZ, 0x2, R0 ;  /* 0x00000002ff007819 */ /* 0x000fe20000011400 */
[----:B------:R-:W-:Y:S02]  /*e3d0*/  USEL UR10, UR10, URZ, !UP1 ;  /* 0x0000003f0a0a7287 */ /* 0x000fe4000c800000 */
[----:B------:R-:W-:Y:S02]  /*e3e0*/  UIMAD.WIDE.U32 UR18, UR9, UR14, UR18 ;  /* 0x0000000e091272a5 */ /* 0x000fe4000f8e0012 */
[----:B------:R-:W-:Y:S01]  /*e3f0*/  IMAD R11, R2, 0x10, R0 ;  /* 0x00000010020b7824 */ /* 0x000fe200078e0200 */
[----:B------:R-:W-:Y:S01]  /*e400*/  LOP3.LUT R0, R6, 0xfffffff8, RZ, 0xc0, !PT ;  /* 0xfffffff806007812 */ /* 0x000fe200078ec0ff */
[----:B------:R-:W-:Y:S02]  /*e410*/  UIMAD.WIDE.U32 UR22, UR6, UR4, URZ ;  /* 0x00000004061672a5 */ /* 0x000fe4000f8e003f */
[----:B------:R-:W-:Y:S01]  /*e420*/  IMAD.IADD R3, R11, 0x1, R4 ;  /* 0x000000010b037824 */ /* 0x000fe200078e0204 */
[----:B------:R-:W-:Y:S01]  /*e430*/  UIMAD UR17, UR6, UR5, UR17 ;  /* 0x00000005061172a4 */ /* 0x000fe2000f8e0211 */
[----:B------:R-:W-:Y:S01]  /*e440*/  IMAD.IADD R0, R40, 0x1, -R0 ;  /* 0x0000000128007824 */ /* 0x000fe200078e0a00 */
[----:B------:R-:W-:Y:S01]  /*e450*/  USEL UR14, UR11, URZ, !UP1 ;  /* 0x0000003f0b0e7287 */ /* 0x000fe2000c800000 */
[----:B-1----:R-:W-:Y:S01]  /*e460*/  IMAD R3, R22, 0x80, R3 ;  /* 0x0000008016037824 */ /* 0x002fe200078e0203 */
[----:B------:R-:W-:Y:S01]  /*e470*/  ULDC.64 UR6, c[0x0][0x498] ;  /* 0x0001260000067ab9 */ /* 0x000fe20000000a00 */
[----:B------:R-:W-:Y:S01]  /*e480*/  IMAD R6, R0, 0x10, R19 ;  /* 0x0000001000067824 */ /* 0x000fe200078e0213 */
[----:B------:R-:W-:Y:S01]  /*e490*/  ULDC.64 UR4, c[0x0][0x3e8] ;  /* 0x0000fa0000047ab9 */ /* 0x000fe20000000a00 */
[----:B------:R-:W-:Y:S01]  /*e4a0*/  @P0 IMAD.HI.U32 R4, R3, c[0x0][0x4ec], RZ ;  /* 0x00013b0003040a27 */ /* 0x000fe200078e00ff */
[----:B------:R-:W-:-:S02]  /*e4b0*/  UIMAD UR20, UR10, UR6, URZ ;  /* 0x000000060a1472a4 */ /* 0x000fc4000f8e023f */
[----:B------:R-:W-:Y:S01]  /*e4c0*/  UIMAD UR16, UR8, UR4, URZ ;  /* 0x00000004081072a4 */ /* 0x000fe2000f8e023f */
[----:B------:R-:W-:Y:S01]  /*e4d0*/  IMAD R9, R22, 0x80, R6 ;  /* 0x0000008016097824 */ /* 0x000fe200078e0206 */
[----:B------:R-:W-:Y:S01]  /*e4e0*/  UIADD3 UR19, UR19, UR15, URZ ;  /* 0x0000000f13137290 */ /* 0x000fe2000fffe03f */
[----:B------:R-:W-:Y:S01]  /*e4f0*/  IMAD.MOV.U32 R2, RZ, RZ, R3 ;  /* 0x000000ffff027224 */ /* 0x000fe200078e0003 */
[----:B------:R-:W-:Y:S01]  /*e500*/  @P0 SHF.R.U32.HI R2, RZ, c[0x0][0x4f0], R4 ;  /* 0x00013c00ff020a19 */ /* 0x000fe20000011604 */
[----:B------:R-:W-:Y:S01]  /*e510*/  @P0 IMAD.HI.U32 R4, R9, c[0x0][0x4ec], RZ ;  /* 0x00013b0009040a27 */ /* 0x000fe200078e00ff */
[----:B------:R-:W-:Y:S02]  /*e520*/  UIADD3 UR23, UR23, UR17, URZ ;  /* 0x0000001117177290 */ /* 0x000fe4000fffe03f */
[----:B------:R-:W-:Y:S01]  /*e530*/  UIMAD UR7, UR14, UR7, UR20 ;  /* 0x000000070e0772a4 */ /* 0x000fe2000f8e0214 */
[----:B------:R-:W-:Y:S01]  /*e540*/  IMAD.MOV.U32 R7, RZ, RZ, R9 ;  /* 0x000000ffff077224 */ /* 0x000fe200078e0009 */
[----:B------:R-:W-:Y:S01]  /*e550*/  @P0 SHF.R.U32.HI R7, RZ, c[0x0][0x4f0], R4 ;  /* 0x00013c00ff070a19 */ /* 0x000fe20000011604 */
[----:B------:R-:W-:Y:S01]  /*e560*/  IMAD.SHL.U32 R4, R19, 0x40, RZ ;  /* 0x0000004013047824 */ /* 0x000fe200078e00ff */
[----:B------:R-:W-:Y:S01]  /*e570*/  UIMAD.WIDE.U32 UR18, UR14, UR6, UR18 ;  /* 0x000000060e1272a5 */ /* 0x000fe2000f8e0012 */
[----:B------:R-:W-:Y:S01]  /*e580*/  IMAD.MOV R6, RZ, RZ, -R2 ;  /* 0x000000ffff067224 */ /* 0x000fe200078e0a02 */
[----:B------:R-:W-:Y:S01]  /*e590*/  UIMAD UR16, UR9, UR5, UR16 ;  /* 0x00000005091072a4 */ /* 0x000fe2000f8e0210 */
[----:B------:R-:W-:Y:S01]  /*e5a0*/  IMAD.SHL.U32 R0, R0, 0x8, RZ ;  /* 0x0000000800007824 */ /* 0x000fe200078e00ff */
[----:B------:R-:W-:Y:S01]  /*e5b0*/  UIMAD.WIDE.U32 UR22, UR9, UR4, UR22 ;  /* 0x00000004091672a5 */ /* 0x000fe2000f8e0016 */
[----:B------:R-:W-:Y:S01]  /*e5c0*/  LOP3.LUT R4, R4, 0x1c0, RZ, 0xc0, !PT ;  /* 0x000001c004047812 */ /* 0x000fe200078ec0ff */
[----:B------:R-:W-:Y:S01]  /*e5d0*/  IMAD R6, R6, c[0x0][0x4e8], R3 ;  /* 0x00013a0006067a24 */ /* 0x000fe200078e0203 */
[----:B------:R-:W-:Y:S01]  /*e5e0*/  ULDC.64 UR4, c[0x0][0x3f0] ;  /* 0x0000fc0000047ab9 */ /* 0x000fe20000000a00 */
[----:B------:R-:W-:Y:S01]  /*e5f0*/  IMAD.U32 R3, RZ, RZ, UR7 ;  /* 0x00000007ff037e24 */ /* 0x000fe2000f8e00ff */
[----:B------:R-:W-:Y:S01]  /*e600*/  UIMAD UR10, UR10, UR4, URZ ;  /* 0x000000040a0a72a4 */ /* 0x000fe2000f8e023f */
[----:B------:R-:W-:Y:S01]  /*e610*/  LOP3.LUT R10, R4, 0x38, R0, 0xf8, !PT ;  /* 0x00000038040a7812 */ /* 0x000fe200078ef800 */
[----:B------:R-:W-:Y:S01]  /*e620*/  UIADD3 UR17, UR23, UR16, URZ ;  /* 0x0000001017117290 */ /* 0x000fe2000fffe03f */
[----:B------:R-:W-:Y:S01]  /*e630*/  SHF.R.U32.HI R5, RZ, 0x3, R4 ;  /* 0x00000003ff057819 */ /* 0x000fe20000011604 */
[----:B------:R-:W-:Y:S01]  /*e640*/  UIMAD UR5, UR14, UR5, UR10 ;  /* 0x000000050e0572a4 */ /* 0x000fe2000f8e020a */
[----:B------:R-:W-:Y:S01]  /*e650*/  SHF.R.S32.HI R8, RZ, 0x1f, R2 ;  /* 0x0000001fff087819 */ /* 0x000fe20000011402 */
[----:B------:R-:W-:Y:S01]  /*e660*/  UMOV UR16, UR22 ;  /* 0x0000001600107c82 */ /* 0x000fe20008000000 */
[----:B------:R-:W-:Y:S01]  /*e670*/  IADD3 R2, P0, R2, UR18, RZ ;  /* 0x0000001202027c10 */ /* 0x000fe2000ff1e0ff */
[----:B------:R-:W-:Y:S01]  /*e680*/  UIMAD.WIDE.U32 UR14, UR14, UR4, UR16 ;  /* 0x000000040e0e72a5 */ /* 0x000fe2000f8e0010 */
[----:B------:R-:W-:Y:S01]  /*e690*/  SHF.R.S32.HI R4, RZ, 0x1f, R6 ;  /* 0x0000001fff047819 */ /* 0x000fe20000011406 */
[----:B------:R-:W-:Y:S01]  /*e6a0*/  IMAD.MOV R18, RZ, RZ, -R7 ;  /* 0x000000ffff127224 */ /* 0x000fe200078e0a07 */
[----:B------:R-:W-:Y:S01]  /*e6b0*/  IADD3.X R3, R8, UR19, R3, P0, !PT ;  /* 0x0000001308037c10 */ /* 0x000fe200087fe403 */
[----:B------:R-:W-:Y:S01]  /*e6c0*/  UIADD3 UR5, UR15, UR5, URZ ;  /* 0x000000050f057290 */ /* 0x000fe2000fffe03f */
[----:B------:R-:W-:Y:S01]  /*e6d0*/  LOP3.LUT R20, R10, R5, RZ, 0x3c, !PT ;  /* 0x000000050a147212 */ /* 0x000fe200078e3cff */
[----:B------:R-:W-:Y:S01]  /*e6e0*/  IMAD R8, R4, c[0x0][0x488], RZ ;  /* 0x0001220004087a24 */ /* 0x000fe200078e02ff */
[----:B------:R-:W-:Y:S01]  /*e6f0*/  SHF.R.S32.HI R10, RZ, 0x1f, R7 ;  /* 0x0000001fff0a7819 */ /* 0x000fe20000011407 */
[----:B------:R-:W-:Y:S01]  /*e700*/  IMAD.WIDE.U32 R4, R6, c[0x0][0x488], R2 ;  /* 0x0001220006047a25 */ /* 0x000fe200078e0002 */
[----:B------:R-:W-:-:S02]  /*e710*/  ISETP.GE.AND P6, PT, R0, c[0x0][0x3c8], PT ;  /* 0x0000f20000007a0c */ /* 0x000fc40003fc6270 */
[----:B------:R-:W-:Y:S01]  /*e720*/  SHF.R.S32.HI R53, RZ, 0x1f, R0 ;  /* 0x0000001fff357819 */ /* 0x000fe20000011400 */
[----:B------:R-:W-:Y:S02]  /*e730*/  IMAD R8, R6, c[0x0][0x48c], R8 ;  /* 0x0001230006087a24 */ /* 0x000fe400078e0208 */
[----:B------:R-:W-:Y:S02]  /*e740*/  IMAD.U32 R3, RZ, RZ, UR15 ;  /* 0x0000000fff037e24 */ /* 0x000fe4000f8e00ff */
[----:B------:R-:W-:Y:S02]  /*e750*/  IMAD R6, R10, c[0x0][0x3e0], RZ ;  /* 0x0000f8000a067a24 */ /* 0x000fe400078e02ff */
[----:B------:R-:W-:Y:S02]  /*e760*/  IMAD.U32 R2, RZ, RZ, UR14 ;  /* 0x0000000eff027e24 */ /* 0x000fe4000f8e00ff */
[----:B------:R-:W-:Y:S02]  /*e770*/  IMAD.U32 R3, RZ, RZ, UR5 ;  /* 0x00000005ff037e24 */ /* 0x000fe4000f8e00ff */
[----:B------:R-:W-:Y:S01]  /*e780*/  IMAD R18, R18, c[0x0][0x4e8], R9 ;  /* 0x00013a0012127a24 */ /* 0x000fe200078e0209 */
[----:B------:R-:W-:Y:S01]  /*e790*/  LEA R9, P0, R4, c[0x0][0x450], 0x2 ;  /* 0x0001140004097a11 */ /* 0x000fe200078010ff */
[----:B------:R-:W-:-:S02]  /*e7a0*/  IMAD.IADD R8, R5, 0x1, R8 ;  /* 0x0000000105087824 */ /* 0x000fc400078e0208 */
[C---:B------:R-:W-:Y:S01]  /*e7b0*/  IMAD R5, R7.reuse, c[0x0][0x3e4], R6 ;  /* 0x0000f90007057a24 */ /* 0x040fe200078e0206 */
[----:B------:R-:W-:Y:S01]  /*e7c0*/  SHF.R.S32.HI R10, RZ, 0x1f, R18 ;  /* 0x0000001fff0a7819 */ /* 0x000fe20000011412 */
[----:B------:R-:W-:Y:S01]  /*e7d0*/  IMAD.WIDE.U32 R6, R7, c[0x0][0x3e0], R2 ;  /* 0x0000f80007067a25 */ /* 0x000fe200078e0002 */
[----:B------:R-:W-:Y:S01]  /*e7e0*/  LEA.HI.X R3, R4, c[0x0][0x454], R8, 0x2, P0 ;  /* 0x0001150004037a11 */ /* 0x000fe200000f1408 */
[----:B------:R-:W-:Y:S02]  /*e7f0*/  SHFL.IDX PT, R16, R9, RZ, 0x1c1f ;  /* 0x001c1fff09107589 */ /* 0x000fe400000e0000 */
[----:B-----5:R-:W-:Y:S02]  /*e800*/  IMAD R2, R12, c[0x0][0x4e8], RZ ;  /* 0x00013a000c027a24 */ /* 0x020fe400078e02ff */
[----:B------:R-:W1:Y:S01]  /*e810*/  SHFL.IDX PT, R17, R3, RZ, 0x1c1f ;  /* 0x001c1fff03117589 */ /* 0x000e6200000e0000 */
[----:B------:R-:W-:Y:S02]  /*e820*/  IMAD R8, R22, 0x80, R11 ;  /* 0x0000008016087824 */ /* 0x000fe400078e020b */
[----:B------:R-:W-:Y:S01]  /*e830*/  IMAD.IADD R5, R7, 0x1, R5 ;  /* 0x0000000107057824 */ /* 0x000fe200078e0205 */
[----:B------:R-:W-:Y:S01]  /*e840*/  SHFL.IDX PT, R14, R9, 0x1, 0x1c1f ;  /* 0x003c1f00090e7f89 */ /* 0x000fe200000e0000 */
[----:B------:R-:W-:Y:S01]  /*e850*/  IMAD.MOV.U32 R4, RZ, RZ, R6 ;  /* 0x000000ffff047224 */ /* 0x000fe200078e0006 */
[----:B------:R-:W-:Y:S01]  /*e860*/  IADD3 R7, R8, 0x8, RZ ;  /* 0x0000000808077810 */ /* 0x000fe20007ffe0ff */
[----:B------:R-:W-:Y:S01]  /*e870*/  IMAD R6, R10, c[0x0][0x3d8], RZ ;  /* 0x0000f6000a067a24 */ /* 0x000fe200078e02ff */
[----:B------:R-:W2:Y:S01]  /*e880*/  SHFL.IDX PT, R15, R3, 0x1, 0x1c1f ;  /* 0x003c1f00030f7f89 */ /* 0x000ea200000e0000 */
[-C--:B------:R-:W-:Y:S01]  /*e890*/  ISETP.GE.OR P4, PT, R8, R2.reuse, P1 ;  /* 0x000000020800720c */ /* 0x080fe20000f86670 */
[C---:B------:R-:W-:Y:S01]  /*e8a0*/  IMAD.WIDE.U32 R4, R18.reuse, c[0x0][0x3d8], R4 ;  /* 0x0000f60012047a25 */ /* 0x040fe200078e0004 */
[----:B------:R-:W-:Y:S01]  /*e8b0*/  ISETP.GE.OR P3, PT, R7, R2, P1 ;  /* 0x000000020700720c */ /* 0x000fe20000f66670 */
[----:B------:R-:W-:Y:S02]  /*e8c0*/  SHFL.IDX PT, R12, R9, 0x2, 0x1c1f ;  /* 0x005c1f00090c7f89 */ /* 0x000fe400000e0000 */
[----:B------:R-:W-:-:S02]  /*e8d0*/  IMAD R6, R18, c[0x0][0x3dc], R6 ;  /* 0x0000f70012067a24 */ /* 0x000fc400078e0206 */
[----:B------:R-:W3:Y:S01]  /*e8e0*/  SHFL.IDX PT, R13, R3, 0x2, 0x1c1f ;  /* 0x005c1f00030d7f89 */ /* 0x000ee200000e0000 */
[----:B------:R-:W-:Y:S02]  /*e8f0*/  IMAD.SHL.U32 R7, R21, 0x8, RZ ;  /* 0x0000000815077824 */ /* 0x000fe400078e00ff */
[----:B------:R-:W-:Y:S01]  /*e900*/  IMAD.IADD R6, R5, 0x1, R6 ;  /* 0x0000000105067824 */ /* 0x000fe200078e0206 */
[----:B------:R4:W-:Y:S01]  /*e910*/  SHFL.IDX PT, R11, R3, 0x3, 0x1c1f ;  /* 0x007c1f00030b7f89 */ /* 0x0009e200000e0000 */
[----:B------:R-:W-:Y:S02]  /*e920*/  LEA R5, P0, R4, c[0x0][0x380], 0x1 ;  /* 0x0000e00004057a11 */ /* 0x000fe400078008ff */
[----:B------:R-:W-:Y:S01]  /*e930*/  LOP3.LUT R7, R20, 0x7ffffe00, R7, 0xf8, !PT ;  /* 0x7ffffe0014077812 */ /* 0x000fe200078ef807 */
[----:B------:R-:W3:Y:S01]  /*e940*/  SHFL.IDX PT, R10, R9, 0x3, 0x1c1f ;  /* 0x007c1f00090a7f89 */ /* 0x000ee200000e0000 */
[----:B------:R-:W-:-:S03]  /*e950*/  LEA.HI.X R4, R4, c[0x0][0x384], R6, 0x1, P0 ;  /* 0x0000e10004047a11 */ /* 0x000fc600000f0c06 */
[----:B-1----:R-:W-:Y:S01]  /*e960*/  @!P4 ST.E [R16.64], R36 ;  /* 0x000000241000c985 */ /* 0x002fe2000c10190c */
[----:B------:R-:W-:-:S03]  /*e970*/  IMAD.SHL.U32 R6, R7, 0x2, RZ ;  /* 0x0000000207067824 */ /* 0x000fc600078e00ff */
[----:B--2---:R-:W-:Y:S04]  /*e980*/  @!P3 ST.E [R14.64], R37 ;  /* 0x000000250e00b985 */ /* 0x004fe8000c10190c */
[----:B------:R-:W-:Y:S04]  /*e990*/  SHFL.IDX PT, R9, R4, RZ, 0x181f ;  /* 0x00181fff04097589 */ /* 0x000fe800000e0000 */
[----:B------:R-:W-:Y:S01]  /*e9a0*/  SHFL.IDX PT, R14, R5, 0x2, 0x181f ;  /* 0x00581f00050e7f89 */ /* 0x000fe200000e0000 */
[----:B----4-:R-:W-:-:S03]  /*e9b0*/  IADD3 R3, R8, 0x40, RZ ;  /* 0x0000004008037810 */ /* 0x010fc60007ffe0ff */
[----:B------:R-:W-:Y:S01]  /*e9c0*/  SHFL.IDX PT, R15, R5, 0x3, 0x181f ;  /* 0x00781f00050f7f89 */ /* 0x000fe200000e0000 */
[----:B------:R-:W-:Y:S02]  /*e9d0*/  IADD3 R8, R8, 0x48, RZ ;  /* 0x0000004808087810 */ /* 0x000fe40007ffe0ff */
[-C--:B------:R-:W-:Y:S01]  /*e9e0*/  ISETP.GE.OR P2, PT, R3, R2.reuse, P1 ;  /* 0x000000020300720c */ /* 0x080fe20000f46670 */
[----:B------:R-:W-:Y:S01]  /*e9f0*/  IMAD R3, R22, 0x80, R19 ;  /* 0x0000008016037824 */ /* 0x000fe200078e0213 */
[-C--:B------:R-:W-:Y:S01]  /*ea00*/  ISETP.GE.OR P1, PT, R8, R2.reuse, P1 ;  /* 0x000000020800720c */ /* 0x080fe20000f26670 */
[----:B------:R-:W-:Y:S03]  /*ea10*/  SHFL.IDX PT, R44, R4, 0x3, 0x181f ;  /* 0x00781f00042c7f89 */ /* 0x000fe600000e0000 */
[C---:B------:R-:W-:Y:S01]  /*ea20*/  IADD3 R7, R3.reuse, 0x10, RZ ;  /* 0x0000001003077810 */ /* 0x040fe20007ffe0ff */
[----:B------:R-:W-:Y:S01]  /*ea30*/  SHFL.IDX PT, R8, R5, 0x1, 0x181f ;  /* 0x00381f0005087f89 */ /* 0x000fe200000e0000 */
[----:B------:R-:W-:-:S02]  /*ea40*/  ISETP.GE.OR P3, PT, R3, R2, P6 ;  /* 0x000000020300720c */ /* 0x000fc40003766670 */
[C---:B------:R-:W-:Y:S01]  /*ea50*/  IADD3 R32, R3.reuse, 0x40, RZ ;  /* 0x0000004003207810 */ /* 0x040fe20007ffe0ff */
[----:B------:R-:W-:Y:S01]  /*ea60*/  SHFL.IDX PT, R49, R5, 0x4, 0x181f ;  /* 0x00981f0005317f89 */ /* 0x000fe200000e0000 */
[C---:B------:R-:W-:Y:S02]  /*ea70*/  IADD3 R45, R3.reuse, 0x50, RZ ;  /* 0x00000050032d7810 */ /* 0x040fe40007ffe0ff */
[----:B------:R-:W-:Y:S01]  /*ea80*/  IADD3 R54, R3, 0x60, RZ ;  /* 0x0000006003367810 */ /* 0x000fe20007ffe0ff */
[----:B---3--:R-:W-:Y:S01]  /*ea90*/  @!P2 ST.E [R12.64], R38 ;  /* 0x000000260c00a985 */ /* 0x008fe2000c10190c */
[----:B------:R-:W-:-:S03]  /*eaa0*/  ISETP.GE.OR P2, PT, R7, R2, P6 ;  /* 0x000000020700720c */ /* 0x000fc60003746670 */
[----:B------:R-:W1:Y:S04]  /*eab0*/  SHFL.IDX PT, R12, R5, RZ, 0x181f ;  /* 0x00181fff050c7589 */ /* 0x000e6800000e0000 */
[----:B------:R2:W-:Y:S04]  /*eac0*/  @!P1 ST.E [R10.64], R39 ;  /* 0x000000270a009985 */ /* 0x0005e8000c10190c */
[----:B------:R-:W-:Y:S04]  /*ead0*/  LDS.128 R24, [R6+0x80] ;  /* 0x0000800006187984 */ /* 0x000fe80000000c00 */
[----:B------:R-:W3:Y:S04]  /*eae0*/  SHFL.IDX PT, R11, R4, 0x1, 0x181f ;  /* 0x00381f00040b7f89 */ /* 0x000ee800000e0000 */
[----:B------:R-:W4:Y:S04]  /*eaf0*/  SHFL.IDX PT, R7, R4, 0x2, 0x181f ;  /* 0x00581f0004077f89 */ /* 0x000f2800000e0000 */
[----:B------:R-:W4:Y:S04]  /*eb00*/  LDS.128 R20, [R6+0x880] ;  /* 0x0008800006147984 */ /* 0x000f280000000c00 */
[----:B------:R-:W4:Y:S01]  /*eb10*/  LDS.128 R16, [R6+0x1080] ;  /* 0x0010800006107984 */ /* 0x000f220000000c00 */
[----:B-1----:R-:W-:-:S03]  /*eb20*/  @!P3 LEA R12, P5, R0, R12, 0x1 ;  /* 0x0000000c000cb211 */ /* 0x002fc600078a08ff */
[----:B------:R-:W1:Y:S01]  /*eb30*/  LDS.128 R28, [R6+0x1880] ;  /* 0x00188000061c7984 */ /* 0x000e620000000c00 */
[----:B------:R-:W-:Y:S02]  /*eb40*/  @!P3 LEA.HI.X R13, R0, R9, R53, 0x1, P5 ;  /* 0x00000009000db211 */ /* 0x000fe400028f0c35 */
[C---:B--2---:R-:W-:Y:S01]  /*eb50*/  IADD3 R10, R3.reuse, 0x20, RZ ;  /* 0x00000020030a7810 */ /* 0x044fe20007ffe0ff */
[----:B------:R-:W-:Y:S01]  /*eb60*/  LDS.128 R36, [R6+0x2880] ;  /* 0x0028800006247984 */ /* 0x000fe20000000c00 */
[-C--:B------:R-:W-:Y:S02]  /*eb70*/  ISETP.GE.OR P5, PT, R32, R2.reuse, P6 ;  /* 0x000000022000720c */ /* 0x080fe400037a6670 */
[-C--:B------:R-:W-:Y:S01]  /*eb80*/  ISETP.GE.OR P1, PT, R10, R2.reuse, P6 ;  /* 0x000000020a00720c */ /* 0x080fe20003726670 */
[----:B------:R-:W-:Y:S01]  /*eb90*/  LDS.128 R32, [R6+0x2080] ;  /* 0x0020800006207984 */ /* 0x000fe20000000c00 */
[C---:B------:R-:W-:Y:S02]  /*eba0*/  IADD3 R10, R3.reuse, 0x30, RZ ;  /* 0x00000030030a7810 */ /* 0x040fe40007ffe0ff */
[----:B------:R-:W-:Y:S01]  /*ebb0*/  IADD3 R3, R3, 0x70, RZ ;  /* 0x0000007003037810 */ /* 0x000fe20007ffe0ff */
[----:B------:R-:W-:Y:S01]  /*ebc0*/  LDS.128 R40, [R6+0x3080] ;  /* 0x0030800006287984 */ /* 0x000fe20000000c00 */
[----:B------:R-:W-:-:S02]  /*ebd0*/  ISETP.GE.OR P0, PT, R10, R2, P6 ;  /* 0x000000020a00720c */ /* 0x000fc40003706670 */
[C---:B------:R-:W-:Y:S01]  /*ebe0*/  @!P2 LEA R10, P4, R0.reuse, R8, 0x1 ;  /* 0x00000008000aa211 */ /* 0x040fe200078808ff */
[----:B------:R-:W-:Y:S03]  /*ebf0*/  SHFL.IDX PT, R48, R5, 0x5, 0x181f ;  /* 0x00b81f0005307f89 */ /* 0x000fe600000e0000 */
[C---:B---3--:R-:W-:Y:S01]  /*ec00*/  @!P2 LEA.HI.X R11, R0.reuse, R11, R53, 0x1, P4 ;  /* 0x0000000b000ba211 */ /* 0x048fe200020f0c35 */
[----:B------:R-:W2:Y:S01]  /*ec10*/  SHFL.IDX PT, R50, R5, 0x6, 0x181f ;  /* 0x00d81f0005327f89 */ /* 0x000ea200000e0000 */
[----:B------:R-:W-:-:S03]  /*ec20*/  @!P1 LEA R8, P4, R0, R14, 0x1 ;  /* 0x0000000e00089211 */ /* 0x000fc600078808ff */
[----:B------:R-:W-:Y:S01]  /*ec30*/  SHFL.IDX PT, R52, R4, 0x4, 0x181f ;  /* 0x00981f0004347f89 */ /* 0x000fe200000e0000 */
[C-C-:B----4-:R-:W-:Y:S02]  /*ec40*/  @!P1 LEA.HI.X R9, R0.reuse, R7, R53.reuse, 0x1, P4 ;  /* 0x0000000700099211 */ /* 0x150fe400020f0c35 */
[C---:B------:R-:W-:Y:S01]  /*ec50*/  @!P0 LEA R14, P4, R0.reuse, R15, 0x1 ;  /* 0x0000000f000e8211 */ /* 0x040fe200078808ff */
[----:B------:R-:W-:Y:S03]  /*ec60*/  SHFL.IDX PT, R51, R4, 0x5, 0x181f ;  /* 0x00b81f0004337f89 */ /* 0x000fe600000e0000 */
[----:B------:R-:W-:Y:S01]  /*ec70*/  @!P0 LEA.HI.X R15, R0, R44, R53, 0x1, P4 ;  /* 0x0000002c000f8211 */ /* 0x000fe200020f0c35 */
[----:B------:R-:W3:Y:S01]  /*ec80*/  SHFL.IDX PT, R7, R4, 0x6, 0x181f ;  /* 0x00d81f0004077f89 */ /* 0x000ee200000e0000 */
[----:B------:R-:W-:-:S03]  /*ec90*/  ISETP.GE.OR P4, PT, R45, R2, P6 ;  /* 0x000000022d00720c */ /* 0x000fc60003786670 */
[----:B------:R2:W4:Y:S04]  /*eca0*/  LDS.128 R44, [R6+0x3880] ;  /* 0x00388000062c7984 */ /* 0x0005280000000c00 */
[----:B------:R-:W-:Y:S01]  /*ecb0*/  @!P3 ST.E.128 [R12.64], R24 ;  /* 0x000000180c00b985 */ /* 0x000fe2000c101d0c */
[-C--:B------:R-:W-:Y:S02]  /*ecc0*/  ISETP.GE.OR P3, PT, R54, R2.reuse, P6 ;  /* 0x000000023600720c */ /* 0x080fe40003766670 */
[----:B------:R-:W-:Y:S01]  /*ecd0*/  ISETP.GE.OR P6, PT, R3, R2, P6 ;  /* 0x000000020300720c */ /* 0x000fe200037c6670 */
[----:B------:R4:W-:Y:S04]  /*ece0*/  @!P2 ST.E.128 [R10.64], R20 ;  /* 0x000000140a00a985 */ /* 0x0009e8000c101d0c */
[----:B------:R4:W-:Y:S04]  /*ecf0*/  @!P1 ST.E.128 [R8.64], R16 ;  /* 0x0000001008009985 */ /* 0x0009e8000c101d0c */
[----:B-1----:R1:W-:Y:S04]  /*ed00*/  @!P0 ST.E.128 [R14.64], R28 ;  /* 0x0000001c0e008985 */ /* 0x0023e8000c101d0c */
[----:B------:R-:W1:Y:S01]  /*ed10*/  SHFL.IDX PT, R5, R5, 0x7, 0x181f ;  /* 0x00f81f0005057f89 */ /* 0x000e6200000e0000 */
[----:B--2---:R-:W-:-:S03]  /*ed20*/  @!P3 LEA R6, P0, R0, R50, 0x1 ;  /* 0x000000320006b211 */ /* 0x004fc600078008ff */
[----:B------:R-:W2:Y:S01]  /*ed30*/  SHFL.IDX PT, R4, R4, 0x7, 0x181f ;  /* 0x00f81f0004047f89 */ /* 0x000ea200000e0000 */
[C-C-:B---3--:R-:W-:Y:S02]  /*ed40*/  @!P3 LEA.HI.X R7, R0.reuse, R7, R53.reuse, 0x1, P0 ;  /* 0x000000070007b211 */ /* 0x148fe400000f0c35 */
[C---:B----4-:R-:W-:Y:S02]  /*ed50*/  @!P5 LEA R10, P2, R0.reuse, R49, 0x1 ;  /* 0x00000031000ad211 */ /* 0x050fe400078408ff */
[C---:B------:R-:W-:Y:S02]  /*ed60*/  @!P4 LEA R8, P1, R0.reuse, R48, 0x1 ;  /* 0x000000300008c211 */ /* 0x040fe400078208ff */
[C-C-:B------:R-:W-:Y:S02]  /*ed70*/  @!P5 LEA.HI.X R11, R0.reuse, R52, R53.reuse, 0x1, P2 ;  /* 0x00000034000bd211 */ /* 0x140fe400010f0c35 */
[----:B------:R-:W-:-:S03]  /*ed80*/  @!P4 LEA.HI.X R9, R0, R51, R53, 0x1, P1 ;  /* 0x000000330009c211 */ /* 0x000fc600008f0c35 */
[----:B------:R3:W-:Y:S04]  /*ed90*/  @!P5 ST.E.128 [R10.64], R32 ;  /* 0x000000200a00d985 */ /* 0x0007e8000c101d0c */
[----:B------:R3:W-:Y:S04]  /*eda0*/  @!P4 ST.E.128 [R8.64], R36 ;  /* 0x000000240800c985 */ /* 0x0007e8000c101d0c */
[----:B------:R3:W-:Y:S01]  /*edb0*/  @!P3 ST.E.128 [R6.64], R40 ;  /* 0x000000280600b985 */ /* 0x0007e2000c101d0c */
[----:B------:R-:W-:Y:S05]  /*edc0*/  @P6 EXIT ;  /* 0x000000000000694d */ /* 0x000fea0003800000 */
[----:B-12---:R-:W-:-:S04]  /*edd0*/  LEA R2, P0, R0, R5, 0x1 ;  /* 0x0000000500027211 */ /* 0x006fc800078008ff */
[----:B------:R-:W-:-:S05]  /*ede0*/  LEA.HI.X R3, R0, R4, R53, 0x1, P0 ;  /* 0x0000000400037211 */ /* 0x000fca00000f0c35 */
[----:B------:R-:W-:Y:S01]  /*edf0*/  ST.E.128 [R2.64], R44 ;  /* 0x0000002c02007985 */ /* 0x000fe2000c101d0c */
[----:B------:R-:W-:Y:S05]  /*ee00*/  EXIT ;  /* 0x000000000000794d */ /* 0x000fea0003800000 */
.L_x_38:
[----:B------:R-:W-:Y:S02]  /*ee10*/  ULDC.64 UR4, c[0x0][0x500] ;  /* 0x0001400000047ab9 */ /* 0x000fe40000000a00 */
[----:B------:R-:W-:Y:S02]  /*ee20*/  UISETP.NE.U32.AND UP1, UPT, URZ, UR4, UPT ;  /* 0x000000043f00728c */ /* 0x000fe4000bf25070 */
[----:B------:R-:W-:Y:S02]  /*ee30*/  UMOV UR6, 0x4 ;  /* 0x0000000400067882 */ /* 0x000fe40000000000 */
[----:B------:R-:W-:-:S03]  /*ee40*/  UISETP.NE.AND.EX UP1, UPT, URZ, UR5, UPT, UP1 ;  /* 0x000000053f00728c */ /* 0x000fc6000bf25310 */
[----:B------:R-:W-:Y:S02]  /*ee50*/  ULDC.64 UR4, c[0x0][0x500] ;  /* 0x0001400000047ab9 */ /* 0x000fe40000000a00 */
[----:B------:R-:W-:Y:S01]  /*ee60*/  UIMAD.WIDE UR4, UR11, UR6, UR4 ;  /* 0x000000060b0472a5 */ /* 0x000fe2000f8e0204 */
[----:B------:R-:W-:-:S05]  /*ee70*/  PLOP3.LUT P1, PT, PT, PT, UP1, 0x80, 0x0 ;  /* 0x000000000000781c */ /* 0x000fca0003f2f018 */
[----:B------:R-:W-:Y:S01]  /*ee80*/  IMAD.U32 R4, RZ, RZ, UR4 ;  /* 0x00000004ff047e24 */ /* 0x000fe2000f8e00ff */
[----:B------:R-:W-:Y:S01]  /*ee90*/  MOV R5, UR5 ;  /* 0x0000000500057c02 */ /* 0x000fe20008000f00 */
[----:B------:R-:W-:-:S06]  /*eea0*/  ULDC.64 UR4, c[0x0][0x508] ;  /* 0x0001420000047ab9 */ /* 0x000fcc0000000a00 */
[----:B------:R-:W2:Y:S01]  /*eeb0*/  @P1 LDG.E R0, [R4.64] ;  /* 0x0000000c04001981 */ /* 0x000ea2000c1e1900 */
[----:B------:R-:W-:Y:S01]  /*eec0*/  UISETP.NE.U32.AND UP0, UPT, URZ, UR4, UPT ;  /* 0x000000043f00728c */ /* 0x000fe2000bf05070 */
[----:B------:R-:W-:-:S03]  /*eed0*/  IMAD.MOV.U32 R9, RZ, RZ, c[0x0][0x388] ;  /* 0x0000e200ff097624 */ /* 0x000fc600078e00ff */
[----:B------:R-:W-:-:S03]  /*eee0*/  UISETP.NE.AND.EX UP0, UPT, URZ, UR5, UPT, UP0 ;  /* 0x000000053f00728c */ /* 0x000fc6000bf05300 */
[----:B------:R-:W-:-:S03]  /*eef0*/  ULDC.64 UR4, c[0x0][0x508] ;  /* 0x0001420000047ab9 */ /* 0x000fc60000000a00 */
[----:B------:R-:W-:-:S05]  /*ef00*/  PLOP3.LUT P0, PT, PT, PT, UP0, 0x80, 0x0 ;  /* 0x000000000000781c */ /* 0x000fca0003f0f008 */
[----:B------:R-:W-:-:S06]  /*ef10*/  @UP0 UIMAD.WIDE UR4, UR11, UR6, UR4 ;  /* 0x000000060b0402a5 */ /* 0x000fcc000f8e0204 */
[----:B------:R-:W-:Y:S01]  /*ef20*/  MOV R2, UR4 ;  /* 0x0000000400027c02 */ /* 0x000fe20008000f00 */
[----:B------:R-:W-:-:S05]  /*ef30*/  IMAD.U32 R3, RZ, RZ, UR5 ;  /* 0x00000005ff037e24 */ /* 0x000fca000f8e00ff */
        /* <DEDUP_REMOVED lines=12> */
.L_x_40:
[----:B-1----:R-:W1:Y:S01]  /*f000*/  S2R R7, SR_TID.X ;  /* 0x0000000000077919 */ /* 0x002e620000002100 */
[----:B------:R-:W-:Y:S01]  /*f010*/  USHF.R.S32.HI UR6, URZ, 0x1f, UR11 ;  /* 0x0000001f3f067899 */ /* 0x000fe2000801140b */
[----:B------:R-:W-:Y:S01]  /*f020*/  BSSY B0, `(.L_x_41) ;  /* 0x0000029000007945 */ /* 0x000fe20003800000 */
[----:B------:R-:W-:-:S02]  /*f030*/  USEL UR11, UR11, URZ, !UP1 ;  /* 0x0000003f0b0b7287 */ /* 0x000fc4000c800000 */
[----:B------:R-:W-:Y:S01]  /*f040*/  USEL UR6, UR6, URZ, !UP1 ;  /* 0x0000003f06067287 */ /* 0x000fe2000c800000 */
[----:B-1----:R-:W-:-:S13]  /*f050*/  ISETP.GE.AND P0, PT, R7, 0x80, PT ;  /* 0x000000800700780c */ /* 0x002fda0003f06270 */
[----:B------:R-:W-:Y:S05]  /*f060*/  @P0 BRA `(.L_x_42) ;  /* 0x0000024000000947 */ /* 0x000fea0003800000 */
[----:B------:R-:W1:Y:S01]  /*f070*/  S2R R3, SR_CTAID.X ;  /* 0x0000000000037919 */ /* 0x000e620000002500 */
[----:B-----5:R-:W-:Y:S01]  /*f080*/  IMAD R0, R9, c[0x0][0x4e8], RZ ;  /* 0x00013a0009007a24 */ /* 0x020fe200078e02ff */
[----:B-1----:R-:W-:-:S04]  /*f090*/  LEA R3, R3, R7, 0x7 ;  /* 0x0000000703037211 */ /* 0x002fc800078e38ff */
[----:B------:R-:W-:-:S13]  /*f0a0*/  ISETP.GE.AND P0, PT, R3, R0, PT ;  /* 0x000000000300720c */ /* 0x000fda0003f06270 */
[----:B------:R-:W-:Y:S05]  /*f0b0*/  @P0 BRA `(.L_x_42) ;  /* 0x000001f000000947 */ /* 0x000fea0003800000 */
[----:B------:R-:W-:Y:S01]  /*f0c0*/  IMAD.MOV.U32 R0, RZ, RZ, c[0x0][0x4e8] ;  /* 0x00013a00ff007624 */ /* 0x000fe200078e00ff */
[----:B------:R-:W-:Y:S02]  /*f0d0*/  ULDC.64 UR4, c[0x0][0x490] ;  /* 0x0001240000047ab9 */ /* 0x000fe40000000a00 */
[----:B------:R-:W-:Y:S02]  /*f0e0*/  UIMAD UR7, UR8, UR4, URZ ;  /* 0x00000004080772a4 */ /* 0x000fe4000f8e023f */
[----:B------:R-:W-:Y:S01]  /*f0f0*/  ISETP.NE.AND P0, PT, R0, 0x1, PT ;  /* 0x000000010000780c */ /* 0x000fe20003f05270 */
[----:B------:R-:W-:Y:S01]  /*f100*/  UMOV UR16, UR14 ;  /* 0x0000000e00107c82 */ /* 0x000fe20008000000 */
[----:B------:R-:W-:Y:S01]  /*f110*/  IMAD.MOV.U32 R0, RZ, RZ, R3 ;  /* 0x000000ffff007224 */ /* 0x000fe200078e0003 */
[----:B------:R-:W-:Y:S02]  /*f120*/  UMOV UR17, UR15 ;  /* 0x0000000f00117c82 */ /* 0x000fe40008000000 */
[----:B------:R-:W-:-:S02]  /*f130*/  UIMAD.WIDE.U32 UR16, UR9, UR4, UR16 ;  /* 0x00000004091072a5 */ /* 0x000fc4000f8e0010 */
[----:B------:R-:W-:-:S03]  /*f140*/  UIMAD UR7, UR9, UR5, UR7 ;  /* 0x00000005090772a4 */ /* 0x000fc6000f8e0207 */
[----:B------:R-:W-:Y:S02]  /*f150*/  ULDC.64 UR4, c[0x0][0x498] ;  /* 0x0001260000047ab9 */ /* 0x000fe40000000a00 */
[----:B------:R-:W-:Y:S01]  /*f160*/  UIADD3 UR17, UR7, UR17, URZ ;  /* 0x0000001107117290 */ /* 0x000fe2000fffe03f */
[----:B------:R-:W-:Y:S01]  /*f170*/  @P0 IMAD.HI.U32 R2, R3, c[0x0][0x4ec], RZ ;  /* 0x00013b0003020a27 */ /* 0x000fe200078e00ff */
[----:B------:R-:W-:Y:S02]  /*f180*/  UIMAD UR7, UR6, UR4, URZ ;  /* 0x00000004060772a4 */ /* 0x000fe4000f8e023f */
[----:B------:R-:W-:Y:S02]  /*f190*/  UIMAD.WIDE.U32 UR16, UR11, UR4, UR16 ;  /* 0x000000040b1072a5 */ /* 0x000fe4000f8e0010 */
[----:B------:R-:W-:Y:S01]  /*f1a0*/  @P0 SHF.R.U32.HI R0, RZ, c[0x0][0x4f0], R2 ;  /* 0x00013c00ff000a19 */ /* 0x000fe20000011602 */
[----:B------:R-:W-:-:S03]  /*f1b0*/  UIMAD UR5, UR11, UR5, UR7 ;  /* 0x000000050b0572a4 */ /* 0x000fc6000f8e0207 */
[----:B------:R-:W-:-:S03]  /*f1c0*/  IADD3 R2, -R0, RZ, RZ ;  /* 0x000000ff00027210 */ /* 0x000fc60007ffe1ff */
[----:B------:R-:W-:Y:S02]  /*f1d0*/  IMAD.U32 R5, RZ, RZ, UR5 ;  /* 0x00000005ff057e24 */ /* 0x000fe4000f8e00ff */
[----:B------:R-:W-:Y:S01]  /*f1e0*/  IMAD R4, R2, c[0x0][0x4e8], R3 ;  /* 0x00013a0002047a24 */ /* 0x000fe200078e0203 */
[----:B------:R-:W-:Y:S02]  /*f1f0*/  SHF.R.S32.HI R3, RZ, 0x1f, R0 ;  /* 0x0000001fff037819 */ /* 0x000fe40000011400 */
[----:B------:R-:W-:Y:S02]  /*f200*/  IADD3 R2, P0, R0, UR16, RZ ;  /* 0x0000001000027c10 */ /* 0x000fe4000ff1e0ff */
[----:B------:R-:W-:Y:S02]  /*f210*/  SHF.R.S32.HI R0, RZ, 0x1f, R4 ;  /* 0x0000001fff007819 */ /* 0x000fe40000011404 */
[----:B------:R-:W-:-:S03]  /*f220*/  IADD3.X R3, R3, UR17, R5, P0, !PT ;  /* 0x0000001103037c10 */ /* 0x000fc600087fe405 */
[----:B------:R-:W-:Y:S02]  /*f230*/  IMAD R0, R0, c[0x0][0x488], RZ ;  /* 0x0001220000007a24 */ /* 0x000fe400078e02ff */
[----:B------:R-:W-:-:S04]  /*f240*/  IMAD.WIDE.U32 R2, R4, c[0x0][0x488], R2 ;  /* 0x0001220004027a25 */ /* 0x000fc800078e0002 */
[----:B------:R-:W-:Y:S01]  /*f250*/  IMAD R0, R4, c[0x0][0x48c], R0 ;  /* 0x0001230004007a24 */ /* 0x000fe200078e0200 */
[----:B------:R-:W-:-:S04]  /*f260*/  LEA R4, P0, R2, c[0x0][0x450], 0x2 ;  /* 0x0001140002047a11 */ /* 0x000fc800078010ff */
[----:B------:R-:W-:-:S04]  /*f270*/  IADD3 R0, R3, R0, RZ ;  /* 0x0000000003007210 */ /* 0x000fc80007ffe0ff */
[----:B------:R-:W-:Y:S01]  /*f280*/  LEA.HI.X R5, R2, c[0x0][0x454], R0, 0x2, P0 ;  /* 0x0001150002057a11 */ /* 0x000fe200000f1400 */
[----:B------:R-:W-:-:S05]  /*f290*/  IMAD.MOV.U32 R0, RZ, RZ, -0x800000 ;  /* 0xff800000ff007424 */ /* 0x000fca00078e00ff */
[----:B------:R1:W-:Y:S02]  /*f2a0*/  STG.E [R4.64], R0 ;  /* 0x0000000004007986 */ /* 0x0003e4000c10190c */
.L_x_42:
[----:B------:R-:W-:Y:S05]  /*f2b0*/  BSYNC B0 ;  /* 0x0000000000007941 */ /* 0x000fea0003800000 */
.L_x_41:
[----:B------:R-:W2:Y:S01]  /*f2c0*/  S2R R10, SR_CTAID.X ;  /* 0x00000000000a7919 */ /* 0x000ea20000002500 */
[----:B-1----:R-:W-:Y:S01]  /*f2d0*/  SHF.R.S32.HI R0, RZ, 0x1f, R7 ;  /* 0x0000001fff007819 */ /* 0x002fe20000011407 */
[----:B------:R-:W-:Y:S01]  /*f2e0*/  IMAD.MOV.U32 R3, RZ, RZ, c[0x0][0x4e8] ;  /* 0x00013a00ff037624 */ /* 0x000fe200078e00ff */
[----:B------:R-:W-:Y:S01]  /*f2f0*/  ULDC.64 UR4, c[0x0][0x3a0] ;  /* 0x0000e80000047ab9 */ /* 0x000fe20000000a00 */
[----:B-----5:R-:W-:Y:S01]  /*f300*/  IMAD R18, R9, c[0x0][0x4e8], RZ ;  /* 0x00013a0009127a24 */ /* 0x020fe200078e02ff */
[----:B------:R-:W-:Y:S01]  /*f310*/  LEA.HI R0, R0, R7, RZ, 0x3 ;  /* 0x0000000700007211 */ /* 0x000fe200078f18ff */
[----:B------:R-:W-:Y:S01]  /*f320*/  UIMAD UR7, UR15, UR4, URZ ;  /* 0x000000040f0772a4 */ /* 0x000fe2000f8e023f */
[----:B------:R-:W-:Y:S01]  /*f330*/  ISETP.NE.AND P0, PT, R3, 0x1, PT ;  /* 0x000000010300780c */ /* 0x000fe20003f05270 */
[----:B------:R-:W-:Y:S01]  /*f340*/  UIMAD.WIDE.U32 UR16, UR14, UR4, URZ ;  /* 0x000000040e1072a5 */ /* 0x000fe2000f8e003f */
[----:B------:R-:W-:Y:S01]  /*f350*/  LOP3.LUT R2, R0, 0xfffffff8, RZ, 0xc0, !PT ;  /* 0xfffffff800027812 */ /* 0x000fe200078ec0ff */
[----:B------:R-:W-:Y:S01]  /*f360*/  UIMAD UR7, UR14, UR5, UR7 ;  /* 0x000000050e0772a4 */ /* 0x000fe2000f8e0207 */
[----:B------:R-:W-:-:S02]  /*f370*/  SHF.R.S32.HI R8, RZ, 0x3, R0 ;  /* 0x00000003ff087819 */ /* 0x000fc40000011400 */
[----:B------:R-:W-:Y:S01]  /*f380*/  ULDC.64 UR4, c[0x0][0x3e8] ;  /* 0x0000fa0000047ab9 */ /* 0x000fe20000000a00 */
[----:B------:R-:W-:Y:S01]  /*f390*/  IMAD.IADD R7, R7, 0x1, -R2 ;  /* 0x0000000107077824 */ /* 0x000fe200078e0a02 */
[----:B------:R-:W-:Y:S02]  /*f3a0*/  UIADD3 UR17, UR17, UR7, URZ ;  /* 0x0000000711117290 */ /* 0x000fe4000fffe03f */
[----:B------:R-:W-:Y:S01]  /*f3b0*/  UIMAD UR7, UR8, UR4, URZ ;  /* 0x00000004080772a4 */ /* 0x000fe2000f8e023f */
[----:B------:R-:W-:Y:S01]  /*f3c0*/  IMAD R0, R7, 0x10, R8 ;  /* 0x0000001007007824 */ /* 0x000fe200078e0208 */
[----:B------:R-:W-:Y:S02]  /*f3d0*/  UIMAD.WIDE.U32 UR16, UR9, UR4, UR16 ;  /* 0x00000004091072a5 */ /* 0x000fe4000f8e0010 */
[----:B------:R-:W-:Y:S01]  /*f3e0*/  UIMAD UR7, UR9, UR5, UR7 ;  /* 0x00000005090772a4 */ /* 0x000fe2000f8e0207 */
[----:B--2---:R-:W-:Y:S02]  /*f3f0*/  IMAD R0, R10, 0x80, R0 ;  /* 0x000000800a007824 */ /* 0x004fe400078e0200 */
[----:B------:R-:W-:-:S02]  /*f400*/  ULDC.64 UR4, c[0x0][0x3f0] ;  /* 0x0000fc0000047ab9 */ /* 0x000fc40000000a00 */
[----:B------:R-:W-:Y:S01]  /*f410*/  UIMAD UR10, UR6, UR4, URZ ;  /* 0x00000004060a72a4 */ /* 0x000fe2000f8e023f */
[----:B------:R-:W-:Y:S01]  /*f420*/  @P0 IMAD.HI.U32 R2, R0, c[0x0][0x4ec], RZ ;  /* 0x00013b0000020a27 */ /* 0x000fe200078e00ff */
[----:B------:R-:W-:Y:S02]  /*f430*/  UIADD3 UR17, UR7, UR17, URZ ;  /* 0x0000001107117290 */ /* 0x000fe4000fffe03f */
[----:B------:R-:W-:Y:S01]  /*f440*/  UIMAD UR5, UR11, UR5, UR10 ;  /* 0x000000050b0572a4 */ /* 0x000fe2000f8e020a */
[----:B------:R-:W-:Y:S01]  /*f450*/  IMAD.MOV.U32 R4, RZ, RZ, R0 ;  /* 0x000000ffff047224 */ /* 0x000fe200078e0000 */
[----:B------:R-:W-:Y:S01]  /*f460*/  @P0 SHF.R.U32.HI R4, RZ, c[0x0][0x4f0], R2 ;  /* 0x00013c00ff040a19 */ /* 0x000fe20000011602 */
[----:B------:R-:W-:-:S03]  /*f470*/  UIMAD.WIDE.U32 UR16, UR11, UR4, UR16 ;  /* 0x000000040b1072a5 */ /* 0x000fc6000f8e0010 */
[--C-:B------:R-:W-:Y:S01]  /*f480*/  SHF.R.S32.HI R3, RZ, 0x1f, R4.reuse ;  /* 0x0000001fff037819 */ /* 0x100fe20000011404 */
[----:B------:R-:W-:Y:S01]  /*f490*/  IMAD.MOV R2, RZ, RZ, -R4 ;  /* 0x000000ffff027224 */ /* 0x000fe200078e0a04 */
[----:B------:R-:W-:-:S03]  /*f4a0*/  UIADD3 UR5, UR17, UR5, URZ ;  /* 0x0000000511057290 */ /* 0x000fc6000fffe03f */
[----:B------:R-:W-:Y:S02]  /*f4b0*/  IMAD R5, R2, c[0x0][0x4e8], R0 ;  /* 0x00013a0002057a24 */ /* 0x000fe400078e0200 */
[----:B------:R-:W-:Y:S02]  /*f4c0*/  IMAD R0, R3, c[0x0][0x3e0], RZ ;  /* 0x0000f80003007a24 */ /* 0x000fe400078e02ff */
[----:B------:R-:W-:Y:S02]  /*f4d0*/  IMAD.U32 R3, RZ, RZ, UR17 ;  /* 0x00000011ff037e24 */ /* 0x000fe4000f8e00ff */
[----:B------:R-:W-:Y:S02]  /*f4e0*/  IMAD.U32 R2, RZ, RZ, UR16 ;  /* 0x00000010ff027e24 */ /* 0x000fe4000f8e00ff */
[----:B------:R-:W-:Y:S02]  /*f4f0*/  IMAD.U32 R3, RZ, RZ, UR5 ;  /* 0x00000005ff037e24 */ /* 0x000fe4000f8e00ff */
[C---:B------:R-:W-:Y:S01]  /*f500*/  IMAD R6, R4.reuse, c[0x0][0x3e4], R0 ;  /* 0x0000f90004067a24 */ /* 0x040fe200078e0200 */
[----:B------:R-:W-:Y:S01]  /*f510*/  SHF.R.S32.HI R0, RZ, 0x1f, R5 ;  /* 0x0000001fff007819 */ /* 0x000fe20000011405 */
[----:B------:R-:W-:-:S04]  /*f520*/  IMAD.WIDE.U32 R2, R4, c[0x0][0x3e0], R2 ;  /* 0x0000f80004027a25 */ /* 0x000fc800078e0002 */
[----:B------:R-:W-:Y:S02]  /*f530*/  IMAD R0, R0, c[0x0][0x3d8], RZ ;  /* 0x0000f60000007a24 */ /* 0x000fe400078e02ff */
[----:B------:R-:W-:Y:S02]  /*f540*/  IMAD.IADD R3, R3, 0x1, R6 ;  /* 0x0000000103037824 */ /* 0x000fe400078e0206 */
[C---:B------:R-:W-:Y:S02]  /*f550*/  IMAD R0, R5.reuse, c[0x0][0x3dc], R0 ;  /* 0x0000f70005007a24 */ /* 0x040fe400078e0200 */
[----:B------:R-:W-:-:S04]  /*f560*/  IMAD.WIDE.U32 R2, R5, c[0x0][0x3d8], R2 ;  /* 0x0000f60005027a25 */ /* 0x000fc800078e0002 */
[----:B------:R-:W-:Y:S01]  /*f570*/  IMAD.IADD R3, R3, 0x1, R0 ;  /* 0x0000000103037824 */ /* 0x000fe200078e0200 */
[----:B------:R-:W-:Y:S01]  /*f580*/  LEA R4, P0, R2, c[0x0][0x380], 0x1 ;  /* 0x0000e00002047a11 */ /* 0x000fe200078008ff */
[----:B------:R-:W-:-:S03]  /*f590*/  IMAD.SHL.U32 R0, R7, 0x8, RZ ;  /* 0x0000000807007824 */ /* 0x000fc600078e00ff */
[----:B------:R-:W-:Y:S01]  /*f5a0*/  LEA.HI.X R3, R2, c[0x0][0x384], R3, 0x1, P0 ;  /* 0x0000e10002037a11 */ /* 0x000fe200000f0c03 */
[----:B------:R-:W1:Y:S01]  /*f5b0*/  SHFL.IDX PT, R6, R4, RZ, 0x181f ;  /* 0x00181fff04067589 */ /* 0x000e6200000e0000 */
[----:B------:R-:W-:Y:S01]  /*f5c0*/  IMAD R2, R10, 0x80, R8 ;  /* 0x000000800a027824 */ /* 0x000fe200078e0208 */
[----:B------:R-:W-:Y:S02]  /*f5d0*/  ISETP.GE.AND P0, PT, R0, c[0x0][0x3c8], PT ;  /* 0x0000f20000007a0c */ /* 0x000fe40003f06270 */
[----:B------:R-:W2:Y:S01]  /*f5e0*/  SHFL.IDX PT, R7, R3, RZ, 0x181f ;  /* 0x00181fff03077589 */ /* 0x000ea200000e0000 */
[----:B------:R-:W-:Y:S02]  /*f5f0*/  SHF.R.S32.HI R19, RZ, 0x1f, R0 ;  /* 0x0000001fff137819 */ /* 0x000fe40000011400 */
[C---:B------:R-:W-:Y:S01]  /*f600*/  ISETP.GE.OR P2, PT, R2.reuse, R18, P0 ;  /* 0x000000120200720c */ /* 0x040fe20000746670 */
[----:B------:R-:W3:Y:S01]  /*f610*/  SHFL.IDX PT, R5, R4, 0x1, 0x181f ;  /* 0x00381f0004057f89 */ /* 0x000ee200000e0000 */
[----:B------:R-:W-:-:S02]  /*f620*/  IADD3 R8, R2, 0x10, RZ ;  /* 0x0000001002087810 */ /* 0x000fc40007ffe0ff */
[----:B------:R-:W-:Y:S01]  /*f630*/  IADD3 R14, R2, 0x20, RZ ;  /* 0x00000020020e7810 */ /* 0x000fe20007ffe0ff */
[----:B------:R-:W4:Y:S01]  /*f640*/  SHFL.IDX PT, R9, R3, 0x1, 0x181f ;  /* 0x00381f0003097f89 */ /* 0x000f2200000e0000 */
[-C--:B------:R-:W-:Y:S02]  /*f650*/  ISETP.GE.OR P4, PT, R8, R18.reuse, P0 ;  /* 0x000000120800720c */ /* 0x080fe40000786670 */
[C---:B------:R-:W-:Y:S01]  /*f660*/  IADD3 R10, R2.reuse, 0x40, RZ ;  /* 0x00000040020a7810 */ /* 0x040fe20007ffe0ff */
[----:B------:R-:W3:Y:S01]  /*f670*/  SHFL.IDX PT, R8, R4, 0x2, 0x181f ;  /* 0x00581f0004087f89 */ /* 0x000ee200000e0000 */
[----:B------:R-:W-:Y:S02]  /*f680*/  IADD3 R13, R2, 0x30, RZ ;  /* 0x00000030020d7810 */ /* 0x000fe40007ffe0ff */
[-C--:B------:R-:W-:Y:S01]  /*f690*/  ISETP.GE.OR P3, PT, R14, R18.reuse, P0 ;  /* 0x000000120e00720c */ /* 0x080fe20000766670 */
[----:B------:R-:W3:Y:S01]  /*f6a0*/  SHFL.IDX PT, R12, R3, 0x2, 0x181f ;  /* 0x00581f00030c7f89 */ /* 0x000ee200000e0000 */
[----:B------:R-:W-:-:S02]  /*f6b0*/  ISETP.GE.OR P6, PT, R10, R18, P0 ;  /* 0x000000120a00720c */ /* 0x000fc400007c6670 */
[C---:B-1----:R-:W-:Y:S01]  /*f6c0*/  @!P2 LEA R6, P1, R0.reuse, R6, 0x1 ;  /* 0x000000060006a211 */ /* 0x042fe200078208ff */
[----:B------:R-:W-:Y:S03]  /*f6d0*/  SHFL.IDX PT, R11, R4, 0x3, 0x181f ;  /* 0x00781f00040b7f89 */ /* 0x000fe600000e0000 */
[----:B--2---:R-:W-:Y:S01]  /*f6e0*/  @!P2 LEA.HI.X R7, R0, R7, R19, 0x1, P1 ;  /* 0x000000070007a211 */ /* 0x004fe200008f0c13 */
[----:B------:R-:W-:Y:S01]  /*f6f0*/  SHFL.IDX PT, R14, R3, 0x3, 0x181f ;  /* 0x00781f00030e7f89 */ /* 0x000fe200000e0000 */
[----:B------:R-:W-:-:S03]  /*f700*/  ISETP.GE.OR P1, PT, R13, R18, P0 ;  /* 0x000000120d00720c */ /* 0x000fc60000726670 */
[----:B------:R3:W-:Y:S04]  /*f710*/  @!P2 ST.E.128 [R6.64], RZ ;  /* 0x000000ff0600a985 */ /* 0x0007e8000c101d0c */
[----:B------:R-:W1:Y:S04]  /*f720*/  SHFL.IDX PT, R10, R4, 0x4, 0x181f ;  /* 0x00981f00040a7f89 */ /* 0x000e6800000e0000 */
[----:B------:R-:W-:Y:S04]  /*f730*/  SHFL.IDX PT, R13, R4, 0x5, 0x181f ;  /* 0x00b81f00040d7f89 */ /* 0x000fe800000e0000 */
[----:B------:R-:W2:Y:S04]  /*f740*/  SHFL.IDX PT, R17, R3, 0x4, 0x181f ;  /* 0x00981f0003117f89 */ /* 0x000ea800000e0000 */
[----:B------:R-:W1:Y:S04]  /*f750*/  SHFL.IDX PT, R16, R3, 0x5, 0x181f ;  /* 0x00b81f0003107f89 */ /* 0x000e6800000e0000 */
[----:B------:R-:W-:Y:S04]  /*f760*/  SHFL.IDX PT, R15, R3, 0x6, 0x181f ;  /* 0x00d81f00030f7f89 */ /* 0x000fe800000e0000 */
[----:B------:R-:W-:Y:S01]  /*f770*/  SHFL.IDX PT, R3, R3, 0x7, 0x181f ;  /* 0x00f81f0003037f89 */ /* 0x000fe200000e0000 */
[----:B---3--:R-:W-:-:S02]  /*f780*/  @!P4 LEA R6, P2, R0, R5, 0x1 ;  /* 0x000000050006c211 */ /* 0x008fc400078408ff */
[----:B------:R-:W-:Y:S01]  /*f790*/  IADD3 R7, R2, 0x50, RZ ;  /* 0x0000005002077810 */ /* 0x000fe20007ffe0ff */
[----:B------:R-:W3:Y:S03]  /*f7a0*/  SHFL.IDX PT, R5, R4, 0x6, 0x181f ;  /* 0x00d81f0004057f89 */ /* 0x000ee600000e0000 */
[----:B------:R-:W-:Y:S01]  /*f7b0*/  ISETP.GE.OR P5, PT, R7, R18, P0 ;  /* 0x000000120700720c */ /* 0x000fe200007a6670 */
[----:B------:R-:W2:Y:S01]  /*f7c0*/  SHFL.IDX PT, R4, R4, 0x7, 0x181f ;  /* 0x00f81f0004047f89 */ /* 0x000ea200000e0000 */
[----:B----4-:R-:W-:Y:S02]  /*f7d0*/  @!P4 LEA.HI.X R7, R0, R9, R19, 0x1, P2 ;  /* 0x000000090007c211 */ /* 0x010fe400010f0c13 */
[----:B------:R-:W-:Y:S02]  /*f7e0*/  IADD3 R9, R2, 0x60, RZ ;  /* 0x0000006002097810 */ /* 0x000fe40007ffe0ff */
[----:B------:R-:W-:Y:S01]  /*f7f0*/  @!P3 LEA R8, P2, R0, R8, 0x1 ;  /* 0x000000080008b211 */ /* 0x000fe200078408ff */
[----:B------:R4:W-:Y:S01]  /*f800*/  @!P4 ST.E.128 [R6.64], RZ ;  /* 0x000000ff0600c985 */ /* 0x0009e2000c101d0c */
[----:B------:R-:W-:-:S02]  /*f810*/  ISETP.GE.OR P4, PT, R9, R18, P0 ;  /* 0x000000120900720c */ /* 0x000fc40000786670 */
[----:B------:R-:W-:Y:S02]  /*f820*/  @!P3 LEA.HI.X R9, R0, R12, R19, 0x1, P2 ;  /* 0x0000000c0009b211 */ /* 0x000fe400010f0c13 */
[----:B------:R-:W-:-:S03]  /*f830*/  IADD3 R2, R2, 0x70, RZ ;  /* 0x0000007002027810 */ /* 0x000fc60007ffe0ff */
[----:B------:R3:W-:Y:S01]  /*f840*/  @!P3 ST.E.128 [R8.64], RZ ;  /* 0x000000ff0800b985 */ /* 0x0007e2000c101d0c */
[----:B------:R-:W-:Y:S02]  /*f850*/  ISETP.GE.OR P0, PT, R2, R18, P0 ;  /* 0x000000120200720c */ /* 0x000fe40000706670 */
[C---:B-1----:R-:W-:Y:S02]  /*f860*/  @!P6 LEA R10, P3, R0.reuse, R10, 0x1 ;  /* 0x0000000a000ae211 */ /* 0x042fe400078608ff */
[C---:B----4-:R-:W-:Y:S02]  /*f870*/  @!P1 LEA R6, P2, R0.reuse, R11, 0x1 ;  /* 0x0000000b00069211 */ /* 0x050fe400078408ff */
[C-C-:B--2---:R-:W-:Y:S02]  /*f880*/  @!P6 LEA.HI.X R11, R0.reuse, R17, R19.reuse, 0x1, P3 ;  /* 0x00000011000be211 */ /* 0x144fe400018f0c13 */
[C---:B------:R-:W-:Y:S02]  /*f890*/  @!P1 LEA.HI.X R7, R0.reuse, R14, R19, 0x1, P2 ;  /* 0x0000000e00079211 */ /* 0x040fe400010f0c13 */
[----:B---3--:R-:W-:-:S03]  /*f8a0*/  @!P5 LEA R8, P2, R0, R13, 0x1 ;  /* 0x0000000d0008d211 */ /* 0x008fc600078408ff */
[----:B------:R1:W-:Y:S01]  /*f8b0*/  @!P1 ST.E.128 [R6.64], RZ ;  /* 0x000000ff06009985 */ /* 0x0003e2000c101d0c */
[----:B------:R-:W-:-:S03]  /*f8c0*/  @!P5 LEA.HI.X R9, R0, R16, R19, 0x1, P2 ;  /* 0x000000100009d211 */ /* 0x000fc600010f0c13 */
[----:B------:R2:W-:Y:S04]  /*f8d0*/  @!P6 ST.E.128 [R10.64], RZ ;  /* 0x000000ff0a00e985 */ /* 0x0005e8000c101d0c */
[----:B------:R2:W-:Y:S01]  /*f8e0*/  @!P5 ST.E.128 [R8.64], RZ ;  /* 0x000000ff0800d985 */ /* 0x0005e2000c101d0c */
[----:B-1----:R-:W-:-:S04]  /*f8f0*/  @!P4 LEA R6, P1, R0, R5, 0x1 ;  /* 0x000000050006c211 */ /* 0x002fc800078208ff */
[----:B------:R-:W-:-:S05]  /*f900*/  @!P4 LEA.HI.X R7, R0, R15, R19, 0x1, P1 ;  /* 0x0000000f0007c211 */ /* 0x000fca00008f0c13 */
[----:B------:R2:W-:Y:S01]  /*f910*/  @!P4 ST.E.128 [R6.64], RZ ;  /* 0x000000ff0600c985 */ /* 0x0005e2000c101d0c */
[----:B------:R-:W-:Y:S05]  /*f920*/  @P0 EXIT ;  /* 0x000000000000094d */ /* 0x000fea0003800000 */
[----:B------:R-:W-:-:S04]  /*f930*/  LEA R2, P0, R0, R4, 0x1 ;  /* 0x0000000400027211 */ /* 0x000fc800078008ff */
[----:B------:R-:W-:-:S05]  /*f940*/  LEA.HI.X R3, R0, R3, R19, 0x1, P0 ;  /* 0x0000000300037211 */ /* 0x000fca00000f0c13 */
[----:B------:R-:W-:Y:S01]  /*f950*/  ST.E.128 [R2.64], RZ ;  /* 0x000000ff02007985 */ /* 0x000fe2000c101d0c */
[----:B------:R-:W-:Y:S05]  /*f960*/  EXIT ;  /* 0x000000000000794d */ /* 0x000fea0003800000 */
.L_x_43:
        /* <DEDUP_REMOVED lines=9> */
.L_x_1597:


//--------------------- .text._ZN7cutlass13device_kernelIN5flash19enable_sm80_to_sm89INS1_16FlashAttnFwdSm80INS1_25CollectiveMainloopFwdSm80ILi4ELi1ELb0EN4cute5tupleIJNS5_1CILi128EEENS7_ILi112EEENS7_ILi64EEEEEELi64ENS_6half_tEfNS_4arch4Sm80ELb0ELb0ELb1ELb1ELb1ELb1ELb1ELb0EEENS1_21CollectiveEpilogueFwdINS6_IJS8_SA_S9_EEENS6_IJNS7_ILi1EEESI_SI_EEESC_SE_Li128ELb1ELb1ELb0ELb0EEENS1_19SingleTileSchedulerILb1ELb0ELb1ELi128EEEEEEEEEvNT_6ParamsE --------------------------
	.section	.text._ZN7cutlass13device_kernelIN5flash19enable_sm80_to_sm89INS1_16FlashAttnFwdSm80INS1_25CollectiveMainloopFwdSm80ILi4ELi1ELb0EN4cute5tupleIJNS5_1CILi128EEENS7_ILi112EEENS7_ILi64EEEEEELi64ENS_6half_tEfNS_4arch4Sm80ELb0ELb0ELb1ELb1ELb1ELb1ELb1ELb0EEENS1_21CollectiveEpilogueFwdINS6_IJS8_SA_S9_EEENS6_IJNS7_ILi1EEESI_SI_EEESC_SE_Li128ELb1ELb1ELb0ELb0EEENS1_19SingleTileSchedulerILb1ELb0ELb1ELi128EEEEEEEEEvNT_6ParamsE,"ax",@progbits
	.sectioninfo	@"SHI_REGISTERS=255"
	.align	128
.text._ZN7cutlass13device_kernelIN5flash19enable_sm80_to_sm89INS1_16FlashAttnFwdSm80INS1_25CollectiveMainloopFwdSm80ILi4ELi1ELb0EN4cute5tupleIJNS5_1CILi128EEENS7_ILi112EEENS7_ILi64EEEEEELi64ENS_6half_tEfNS_4arch4Sm80ELb0ELb0ELb1ELb1ELb1ELb1ELb1ELb0EEENS1_21CollectiveEpilogueFwdINS6_IJS8_SA_S9_EEENS6_IJNS7_ILi1EEESI_SI_EEESC_SE_Li128ELb1ELb1ELb0ELb0EEENS1_19SingleTileSchedulerILb1ELb0ELb1ELi128EEEEEEEEEvNT_6ParamsE:
        .type           _ZN7cutlass13device_kernelIN5flash19enable_sm80_to_sm89INS1_16FlashAttnFwdSm80INS1_25CollectiveMainloopFwdSm80ILi4ELi1ELb0EN4cute5tupleIJNS5_1CILi128EEENS7_ILi112EEENS7_ILi64EEEEEELi64ENS_6half_tEfNS_4arch4Sm80ELb0ELb0ELb1ELb1ELb1ELb1ELb1ELb0EEENS1_21CollectiveEpilogueFwdINS6_IJS8_SA_S9_EEENS6_IJNS7_ILi1EEESI_SI_EEESC_SE_Li128ELb1ELb1ELb0ELb0EEENS1_19SingleTileSchedulerILb1ELb0ELb1ELi128EEEEEEEEEvNT_6ParamsE,@function
        .size           _ZN7cutlass13device_kernelIN5flash19enable_sm80_to_sm89INS1_16FlashAttnFwdSm80INS1_25CollectiveMainloopFwdSm80ILi4ELi1ELb0EN4cute5tupleIJNS5_1CILi128EEENS7_ILi112EEENS7_ILi64EEEEEELi64ENS_6half_tEfNS_4arch4Sm80ELb0ELb0ELb1ELb1ELb1ELb1ELb1ELb0EEENS1_21CollectiveEpilogueFwdINS6_IJS8_SA_S9_EEENS6_IJNS7_ILi1EEESI_SI_EEESC_SE_Li128ELb1ELb1ELb0ELb0EEENS1_19SingleTileSchedulerILb1ELb0ELb1ELi128EEEEEEEEEvNT_6ParamsE,(.L_x_1598 - _ZN7cutlass13device_kernelIN5flash19enable_sm80_to_sm89INS1_16FlashAttnFwdSm80INS1_25CollectiveMainloopFwdSm80ILi4ELi1ELb0EN4cute5tupleIJNS5_1CILi128EEENS7_ILi112EEENS7_ILi64EEEEEELi64ENS_6half_tEfNS_4arch4Sm80ELb0ELb0ELb1ELb1ELb1ELb1ELb1ELb0EEENS1_21CollectiveEpilogueFwdINS6_IJS8_SA_S9_EEENS6_IJNS7_ILi1EEESI_SI_EEESC_SE_Li128ELb1ELb1ELb0ELb0EEENS1_19SingleTileSchedulerILb1ELb0ELb1ELi128EEEEEEEEEvNT_6ParamsE)
        .other          _ZN7cutlass13device_kernelIN5flash19enable_sm80_to_sm89INS1_16FlashAttnFwdSm80INS1_25CollectiveMainloopFwdSm80ILi4ELi1ELb0EN4cute5tupleIJNS5_1CILi128EEENS7_ILi112EEENS7_ILi64EEEEEELi64ENS_6half_tEfNS_4arch4Sm80ELb0ELb0ELb1ELb1ELb1ELb1ELb1ELb0EEENS1_21CollectiveEpilogueFwdINS6_IJS8_SA_S9_EEENS6_IJNS7_ILi1EEESI_SI_EEESC_SE_Li128ELb1ELb1ELb0ELb0EEENS1_19SingleTileSchedulerILb1ELb0ELb1ELi128EEEEEEEEEvNT_6ParamsE,@"STO_CUDA_ENTRY STV_DEFAULT"
_ZN7cutlass13device_kernelIN5flash19enable_sm80_to_sm89INS1_16FlashAttnFwdSm80INS1_25CollectiveMainloopFwdSm80ILi4ELi1ELb0EN4cute5tupleIJNS5_1CILi128EEENS7_ILi112EEENS7_ILi64EEEEEELi64ENS_6half_tEfNS_4arch4Sm80ELb0ELb0ELb1ELb1ELb1ELb1ELb1ELb0EEENS1_21CollectiveEpilogueFwdINS6_IJS8_SA_S9_EEENS6_IJNS7_ILi1EEESI_SI_EEESC_SE_Li128ELb1ELb1ELb0ELb0EEENS1_19SingleTileSchedulerILb1ELb0ELb1ELi128EEEEEEEEEvNT_6ParamsE:
        /* <DEDUP_REMOVED lines=12> */
[----:B------:R-:W-:Y:S05]  /*00c0*/  @!P0 BRA `(.L_x_44) ;  /* 0x000001c000008947 */ /* 0x000fea0003800000 */
[----:B---3--:R-:W-:-:S04]  /*00d0*/  ISETP.NE.U32.AND P0, PT, RZ, c[0x0][0x568], PT ;  /* 0x00015a00ff007a0c */ /* 0x008fc80003f05070 */
[----:B------:R-:W-:-:S13]  /*00e0*/  ISETP.NE.AND.EX P0, PT, RZ, c[0x0][0x56c], PT, P0 ;  /* 0x00015b00ff007a0c */ /* 0x000fda0003f05300 */
[----:B------:R-:W-:Y:S05]  /*00f0*/  @!P0 BRA `(.L_x_45) ;  /* 0x0000005000008947 */ /* 0x000fea0003800000 */
[----:B------:R-:W-:Y:S02]  /*0100*/  MOV R2, UR4 ;  /* 0x0000000400027c02 */ /* 0x000fe40008000f00 */
[----:B------:R-:W-:-:S05]  /*0110*/  MOV R3, UR5 ;  /* 0x0000000500037c02 */ /* 0x000fca0008000f00 */
[----:B------:R-:W2:Y:S02]  /*0120*/  LDG.E R0, [R2.64] ;  /* 0x0000001602007981 */ /* 0x000ea4000c1e1900 */
[----:B--2---:R1:W2:Y:S02]  /*0130*/  R2UR UR6, R0 ;  /* 0x00000000000673c2 */ /* 0x0042a400000e0000 */
[----:B-12---:R-:W-:Y:S05]  /*0140*/  BRA `(.L_x_46) ;  /* 0x000000e000007947 */ /* 0x006fea0003800000 */
.L_x_45:
        /* <DEDUP_REMOVED lines=13> */
.L_x_47:
[----:B------:R-:W-:Y:S02]  /*0220*/  ULDC UR6, c[0x0][0x54c] ;  /* 0x0001530000067ab9 */ /* 0x000fe40000000800 */
.L_x_46:
[----:B------:R-:W-:Y:S02]  /*0230*/  ULDC UR4, c[0x0][0x548] ;  /* 0x0001520000047ab9 */ /* 0x000fe40000000800 */
[----:B------:R-:W-:-:S02]  /*0240*/  USHF.L.U32 UR5, UR16, 0x7, URZ ;  /* 0x0000000710057899 */ /* 0x000fc4000800063f */
[----:B------:R-:W-:-:S04]  /*0250*/  UIMAD UR4, UR6, UR4, URZ ;  /* 0x00000004060472a4 */ /* 0x000fc8000f8e023f */
[----:B------:R-:W-:-:S04]  /*0260*/  UISETP.GE.AND UP0, UPT, UR5, UR4, UPT ;  /* 0x000000040500728c */ /* 0x000fc8000bf06270 */
[----:B------:R-:W-:Y:S01]  /*0270*/  USEL UR20, UR20, 0xffffffff, !UP0 ;  /* 0xffffffff14147887 */ /* 0x000fe2000c000000 */
[----:B------:R-:W-:Y:S05]  /*0280*/  BRA `(.L_x_48) ;  /* 0x000001b000007947 */ /* 0x000fea0003800000 */
.L_x_44:
        /* <DEDUP_REMOVED lines=8> */
.L_x_49:
        /* <DEDUP_REMOVED lines=13> */
.L_x_51:
[----:B------:R-:W-:Y:S02]  /*03e0*/  ULDC UR6, c[0x0][0x54c] ;  /* 0x0001530000067ab9 */ /* 0x000fe40000000800 */
.L_x_50:
[----:B------:R-:W-:Y:S02]  /*03f0*/  ULDC UR4, c[0x0][0x548] ;  /* 0x0001520000047ab9 */ /* 0x000fe40000000800 */
[----:B------:R-:W-:-:S02]  /*0400*/  USHF.L.U32 UR5, UR16, 0x7, URZ ;  /* 0x0000000710057899 */ /* 0x000fc4000800063f */
[----:B------:R-:W-:-:S04]  /*0410*/  UIMAD UR4, UR6, UR4, URZ ;  /* 0x00000004060472a4 */ /* 0x000fc8000f8e023f */
[----:B------:R-:W-:-:S04]  /*0420*/  UISETP.GE.AND UP0, UPT, UR5, UR4, UPT ;  /* 0x000000040500728c */ /* 0x000fc8000bf06270 */
[----:B------:R-:W-:-:S06]  /*0430*/  USEL UR20, UR20, 0xffffffff, !UP0 ;  /* 0xffffffff14147887 */ /* 0x000fcc000c000000 */
.L_x_48:
[----:B------:R-:W-:-:S13]  /*0440*/  ISETP.LE.AND P0, PT, RZ, UR20, PT ;  /* 0x00000014ff007c0c */ /* 0x000fda000bf03270 */
[----:B------:R-:W-:Y:S05]  /*0450*/  @!P0 EXIT ;  /* 0x000000000000894d */ /* 0x000fea0003800000 */
[----:B------:R-:W-:Y:S01]  /*0460*/  ULDC.64 UR4, c[0x0][0x360] ;  /* 0x0000d80000047ab9 */ /* 0x000fe20000000a00 */
[----:B------:R-:W-:Y:S01]  /*0470*/  ISETP.NE.U32.AND P3, PT, RZ, c[0x0][0x348], PT ;  /* 0x0000d200ff007a0c */ /* 0x000fe20003f65070 */
[----:B------:R-:W-:Y:S02]  /*0480*/  UISETP.NE.U32.AND UP0, UPT, URZ, UR4, UPT ;  /* 0x000000043f00728c */ /* 0x000fe4000bf05070 */
[----:B------:R-:W-:Y:S01]  /*0490*/  ULDC.64 UR6, c[0x0][0x370] ;  /* 0x0000dc0000067ab9 */ /* 0x000fe20000000a00 */
[----:B------:R-:W-:Y:S01]  /*04a0*/  ISETP.NE.AND.EX P3, PT, RZ, c[0x0][0x34c], PT, P3 ;  /* 0x0000d300ff007a0c */ /* 0x000fe20003f65330 */
[----:B------:R-:W-:Y:S02]  /*04b0*/  UISETP.NE.AND.EX UP0, UPT, URZ, UR5, UPT, UP0 ;  /* 0x000000053f00728c */ /* 0x000fe4000bf05300 */
[----:B------:R-:W-:Y:S02]  /*04c0*/  UISETP.NE.U32.AND UP1, UPT, URZ, UR6, UPT ;  /* 0x000000063f00728c */ /* 0x000fe4000bf25070 */
[----:B------:R-:W-:-:S02]  /*04d0*/  ULDC.64 UR4, c[0x0][0x360] ;  /* 0x0000d80000047ab9 */ /* 0x000fc40000000a00 */
[----:B------:R-:W-:Y:S01]  /*04e0*/  UISETP.NE.AND.EX UP1, UPT, URZ, UR7, UPT, UP1 ;  /* 0x000000073f00728c */ /* 0x000fe2000bf25310 */
[----:B------:R-:W-:Y:S01]  /*04f0*/  PLOP3.LUT P1, PT, PT, PT, UP0, 0x80, 0x0 ;  /* 0x000000000000781c */ /* 0x000fe20003f2f008 */
[----:B------:R-:W-:Y:S02]  /*0500*/  ULDC.64 UR8, c[0x0][0x370] ;  /* 0x0000dc0000087ab9 */ /* 0x000fe40000000a00 */
[----:B------:R-:W-:Y:S02]  /*0510*/  ULDC.64 UR6, c[0x0][0x348] ;  /* 0x0000d20000067ab9 */ /* 0x000fe40000000a00 */
[----:B------:R-:W-:Y:S01]  /*0520*/  @UP0 UIMAD.WIDE UR4, UR20, UR10, UR4 ;  /* 0x0000000a140402a5 */ /* 0x000fe2000f8e0204 */
[----:B------:R-:W-:Y:S01]  /*0530*/  PLOP3.LUT P2, PT, PT, PT, UP1, 0x80, 0x0 ;  /* 0x000000000000781c */ /* 0x000fe20003f4f018 */
[----:B------:R-:W-:-:S03]  /*0540*/  UIMAD.WIDE UR6, UR20, UR10, UR6 ;  /* 0x0000000a140672a5 */ /* 0x000fc6000f8e0206 */
[----:B------:R-:W-:Y:S01]  /*0550*/  @UP1 UIMAD.WIDE UR8, UR20, UR10, UR8 ;  /* 0x0000000a140812a5 */ /* 0x000fe2000f8e0208 */
[----:B------:R-:W-:Y:S01]  /*0560*/  IMAD.U32 R2, RZ, RZ, UR4 ;  /* 0x00000004ff027e24 */ /* 0x000fe2000f8e00ff */
[----:B------:R-:W-:Y:S01]  /*0570*/  MOV R3, UR5 ;  /* 0x0000000500037c02 */ /* 0x000fe20008000f00 */
[----:B------:R-:W-:Y:S01]  /*0580*/  ULDC.64 UR4, c[0x0][0x358] ;  /* 0x0000d60000047ab9 */ /* 0x000fe20000000a00 */
[----:B------:R-:W-:Y:S01]  /*0590*/  ISETP.NE.U32.AND P4, PT, RZ, c[0x0][0x350], PT ;  /* 0x0000d400ff007a0c */ /* 0x000fe20003f85070 */
[----:B------:R-:W-:Y:S01]  /*05a0*/  UISETP.NE.U32.AND UP1, UPT, URZ, UR4, UPT ;  /* 0x000000043f00728c */ /* 0x000fe2000bf25070 */
[----:B------:R-:W-:Y:S01]  /*05b0*/  IMAD.U32 R8, RZ, RZ, UR6 ;  /* 0x00000006ff087e24 */ /* 0x000fe2000f8e00ff */
[----:B------:R1:W2:Y:S01]  /*05c0*/  @P1 LDG.E R0, [R2.64] ;  /* 0x0000001602001981 */ /* 0x0002a2000c1e1900 */
[----:B------:R-:W-:Y:S01]  /*05d0*/  IMAD.U32 R9, RZ, RZ, UR7 ;  /* 0x00000007ff097e24 */ /* 0x000fe2000f8e00ff */
[----:B------:R-:W-:Y:S01]  /*05e0*/  UISETP.NE.AND.EX UP1, UPT, URZ, UR5, UPT, UP1 ;  /* 0x000000053f00728c */ /* 0x000fe2000bf25310 */
[----:B------:R-:W-:Y:S01]  /*05f0*/  ISETP.NE.AND.EX P4, PT, RZ, c[0x0][0x354], PT, P4 ;  /* 0x0000d500ff007a0c */ /* 0x000fe20003f85340 */
[----:B------:R-:W-:Y:S01]  /*0600*/  ULDC.64 UR6, c[0x0][0x350] ;  /* 0x0000d40000067ab9 */ /* 0x000fe20000000a00 */
[----:B------:R-:W-:Y:S01]  /*0610*/  IMAD.U32 R4, RZ, RZ, UR8 ;  /* 0x00000008ff047e24 */ /* 0x000fe2000f8e00ff */
[----:B------:R-:W-:Y:S01]  /*0620*/  ULDC.64 UR4, c[0x0][0x358] ;  /* 0x0000d60000047ab9 */ /* 0x000fe20000000a00 */
[----:B------:R-:W-:Y:S01]  /*0630*/  IMAD.U32 R5, RZ, RZ, UR9 ;  /* 0x00000009ff057e24 */ /* 0x000fe2000f8e00ff */
[----:B------:R-:W-:Y:S01]  /*0640*/  PLOP3.LUT P0, PT, PT, PT, UP1, 0x80, 0x0 ;  /* 0x000000000000781c */ /* 0x000fe20003f0f018 */
[----:B------:R-:W-:Y:S01]  /*0650*/  UIMAD.WIDE UR6, UR20, UR10, UR6 ;  /* 0x0000000a140672a5 */ /* 0x000fe2000f8e0206 */
[----:B------:R-:W3:Y:S01]  /*0660*/  @P3 LDG.E R6, [R8.64] ;  /* 0x0000001608063981 */ /* 0x000ee2000c1e1900 */
[----:B------:R-:W-:Y:S01]  /*0670*/  UIMAD.WIDE UR4, UR20, UR10, UR4 ;  /* 0x0000000a140472a5 */ /* 0x000fe2000f8e0204 */
[----:B------:R-:W-:Y:S01]  /*0680*/  MOV R23, RZ ;  /* 0x000000ff00177202 */ /* 0x000fe20000000f00 */
[----:B------:R-:W-:Y:S01]  /*0690*/  IMAD.MOV.U32 R10, RZ, RZ, RZ ;  /* 0x000000ffff0a7224 */ /* 0x000fe200078e00ff */
[----:B------:R4:W3:Y:S03]  /*06a0*/  @P2 LDG.E R7, [R4.64] ;  /* 0x0000001604072981 */ /* 0x0008e6000c1e1900 */
[----:B-1----:R-:W-:Y:S01]  /*06b0*/  IMAD.U32 R2, RZ, RZ, UR4 ;  /* 0x00000004ff027e24 */ /* 0x002fe2000f8e00ff */
[----:B------:R-:W-:-:S05]  /*06c0*/  MOV R3, UR5 ;  /* 0x0000000500037c02 */ /* 0x000fca0008000f00 */
[----:B------:R1:W5:Y:S01]  /*06d0*/  @P0 LDG.E R10, [R2.64] ;  /* 0x00000016020a0981 */ /* 0x000362000c1e1900 */
[----:B----4-:R-:W-:Y:S01]  /*06e0*/  IMAD.U32 R4, RZ, RZ, UR6 ;  /* 0x00000006ff047e24 */ /* 0x010fe2000f8e00ff */
[----:B------:R-:W-:-:S05]  /*06f0*/  MOV R5, UR7 ;  /* 0x0000000700057c02 */ /* 0x000fca0008000f00 */
[----:B------:R1:W5:Y:S01]  /*0700*/  @P4 LDG.E R23, [R4.64] ;  /* 0x0000001604174981 */ /* 0x000362000c1e1900 */
[----:B------:R-:W4:Y:S01]  /*0710*/  S2UR UR15, SR_CTAID.Y ;  /* 0x00000000000f79c3 */ /* 0x000f220000002600 */
[----:B------:R-:W-:Y:S02]  /*0720*/  UMOV UR17, URZ ;  /* 0x0000003f00117c82 */ /* 0x000fe40008000000 */
[----:B------:R-:W-:Y:S02]  /*0730*/  ULDC UR19, c[0x0][0x168] ;  /* 0x00005a0000137ab9 */ /* 0x000fe40000000800 */
[----:B------:R-:W-:Y:S02]  /*0740*/  UMOV UR18, URZ ;  /* 0x0000003f00127c82 */ /* 0x000fe40008000000 */
[----:B------:R-:W-:Y:S02]  /*0750*/  ULDC UR4, c[0x0][0x2ac] ;  /* 0x0000ab0000047ab9 */ /* 0x000fe40000000800 */
[----:B------:R-:W-:-:S02]  /*0760*/  ULDC UR21, c[0x0][0x1d0] ;  /* 0x0000740000157ab9 */ /* 0x000fc40000000800 */
[----:B------:R-:W-:-:S03]  /*0770*/  UIMAD UR21, UR4, UR21, URZ ;  /* 0x00000015041572a4 */ /* 0x000fc6000f8e023f */
[----:B------:R-:W-:Y:S02]  /*0780*/  ULDC UR4, c[0x0][0x228] ;  /* 0x00008a0000047ab9 */ /* 0x000fe40000000800 */
[----:B----4-:R-:W-:Y:S01]  /*0790*/  USHF.R.S32.HI UR14, URZ, 0x1f, UR15 ;  /* 0x0000001f3f0e7899 */ /* 0x010fe2000801140f */
[----:B--2---:R1:W2:Y:S08]  /*07a0*/  @P1 R2UR UR19, R0 ;  /* 0x00000000001313c2 */ /* 0x0042b000000e0000 */
[----:B---3--:R1:W3:Y:S08]  /*07b0*/  @P3 R2UR UR18, R6 ;  /* 0x00000000061233c2 */ /* 0x0082f000000e0000 */
[----:B------:R1:W4:Y:S01]  /*07c0*/  @P2 R2UR UR17, R7 ;  /* 0x00000000071123c2 */ /* 0x00032200000e0000 */
[----:B------:R-:W-:Y:S05]  /*07d0*/  @P1 BRA `(.L_x_52) ;  /* 0x0000006000001947 */ /* 0x000fea0003800000 */
[----:B------:R-:W-:Y:S05]  /*07e0*/  @!P3 BRA `(.L_x_52) ;  /* 0x000000500000b947 */ /* 0x000fea0003800000 */
[----:B-1--4-:R-:W4:Y:S04]  /*07f0*/  LDG.E R6, [R8.64] ;  /* 0x0000001608067981 */ /* 0x012f28000c1e1900 */
[----:B---3--:R-:W3:Y:S01]  /*0800*/  LDG.E R0, [R8.64+0x4] ;  /* 0x0000041608007981 */ /* 0x008ee2000c1e1900 */
[----:B--2-4-:R-:W1:Y:S08]  /*0810*/  R2UR UR19, R6 ;  /* 0x00000000061373c2 */ /* 0x014e7000000e0000 */
[----:B---3--:R-:W1:Y:S02]  /*0820*/  R2UR UR5, R0 ;  /* 0x00000000000573c2 */ /* 0x008e6400000e0000 */
[----:B-1----:R-:W-:-:S06]  /*0830*/  UIADD3 UR19, -UR19, UR5, URZ ;  /* 0x0000000513137290 */ /* 0x002fcc000fffe13f */
.L_x_52:
[----:B------:R-:W-:-:S04]  /*0840*/  ISETP.NE.U32.AND P1, PT, RZ, c[0x0][0x368], PT ;  /* 0x0000da00ff007a0c */ /* 0x000fc80003f25070 */
[----:B------:R-:W-:-:S13]  /*0850*/  ISETP.NE.AND.EX P1, PT, RZ, c[0x0][0x36c], PT, P1 ;  /* 0x0000db00ff007a0c */ /* 0x000fda0003f25310 */
[----:B------:R-:W-:Y:S05]  /*0860*/  @!P1 BRA `(.L_x_53) ;  /* 0x0000007000009947 */ /* 0x000fea0003800000 */
[----:B------:R-:W-:Y:S02]  /*0870*/  ULDC.64 UR6, c[0x0][0x368] ;  /* 0x0000da0000067ab9 */ /* 0x000fe40000000a00 */
[----:B------:R-:W-:-:S06]  /*0880*/  UIMAD.WIDE UR6, UR20, UR10, UR6 ;  /* 0x0000000a140672a5 */ /* 0x000fcc000f8e0206 */
[----:B-1----:R-:W-:Y:S02]  /*0890*/  MOV R4, UR6 ;  /* 0x0000000600047c02 */ /* 0x002fe40008000f00 */
[----:B------:R-:W-:-:S05]  /*08a0*/  MOV R5, UR7 ;  /* 0x0000000700057c02 */ /* 0x000fca0008000f00 */
[----:B----4-:R-:W4:Y:S02]  /*08b0*/  LDG.E R0, [R4.64] ;  /* 0x0000001604007981 */ /* 0x010f24000c1e1900 */
[----:B----4-:R1:W4:Y:S02]  /*08c0*/  R2UR UR21, R0 ;  /* 0x00000000001573c2 */ /* 0x01032400000e0000 */
[----:B-1--4-:R-:W-:Y:S05]  /*08d0*/  BRA `(.L_x_54) ;  /* 0x0000006000007947 */ /* 0x012fea0003800000 */
.L_x_53:
[----:B------:R-:W-:Y:S05]  /*08e0*/  @!P4 BRA `(.L_x_54) ;  /* 0x000000500000c947 */ /* 0x000fea0003800000 */
[----:B-1--4-:R1:W4:Y:S04]  /*08f0*/  LDG.E R0, [R4.64] ;  /* 0x0000001604007981 */ /* 0x012328000c1e1900 */
[----:B-1-3--:R-:W3:Y:S01]  /*0900*/  LDG.E R4, [R4.64+0x4] ;  /* 0x0000041604047981 */ /* 0x00aee2000c1e1900 */
[----:B----4-:R-:W1:Y:S08]  /*0910*/  R2UR UR21, R0 ;  /* 0x00000000001573c2 */ /* 0x010e7000000e0000 */
[----:B---3--:R-:W1:Y:S02]  /*0920*/  R2UR UR5, R4 ;  /* 0x00000000040573c2 */ /* 0x008e6400000e0000 */
[----:B-1----:R-:W-:-:S06]  /*0930*/  UIADD3 UR21, -UR21, UR5, URZ ;  /* 0x0000000515157290 */ /* 0x002fcc000fffe13f */
.L_x_54:
[----:B-1--4-:R1:W4:Y:S01]  /*0940*/  @P0 LDG.E R0, [R2.64] ;  /* 0x0000001602000981 */ /* 0x012322000c1e1900 */
[----:B------:R-:W-:-:S03]  /*0950*/  ULDC.64 UR6, c[0x0][0x378] ;  /* 0x0000de0000067ab9 */ /* 0x000fc60000000a00 */
[----:B-1-3--:R-:W3:Y:S01]  /*0960*/  @P0 LDG.E R2, [R2.64+0x4] ;  /* 0x0000041602020981 */ /* 0x00aee2000c1e1900 */
[----:B------:R-:W-:Y:S01]  /*0970*/  UISETP.NE.U32.AND UP0, UPT, URZ, UR6, UPT ;  /* 0x000000063f00728c */ /* 0x000fe2000bf05070 */
[----:B------:R-:W-:-:S03]  /*0980*/  IMAD.U32 R149, RZ, RZ, UR21 ;  /* 0x00000015ff957e24 */ /* 0x000fc6000f8e00ff */
[----:B------:R-:W-:-:S03]  /*0990*/  UISETP.NE.AND.EX UP0, UPT, URZ, UR7, UPT, UP0 ;  /* 0x000000073f00728c */ /* 0x000fc6000bf05300 */
[----:B------:R-:W-:-:S03]  /*09a0*/  ULDC.64 UR6, c[0x0][0x378] ;  /* 0x0000de0000067ab9 */ /* 0x000fc60000000a00 */
[----:B------:R-:W-:-:S05]  /*09b0*/  PLOP3.LUT P1, PT, PT, PT, UP0, 0x80, 0x0 ;  /* 0x000000000000781c */ /* 0x000fca0003f2f008 */
[----:B------:R-:W-:-:S06]  /*09c0*/  @UP0 UIMAD.WIDE UR6, UR20, UR10, UR6 ;  /* 0x0000000a140602a5 */ /* 0x000fcc000f8e0206 */
[----:B------:R-:W-:Y:S01]  /*09d0*/  IMAD.U32 R4, RZ, RZ, UR6 ;  /* 0x00000006ff047e24 */ /* 0x000fe2000f8e00ff */
[----:B------:R-:W-:-:S05]  /*09e0*/  MOV R5, UR7 ;  /* 0x0000000700057c02 */ /* 0x000fca0008000f00 */
[----:B------:R1:W5:Y:S01]  /*09f0*/  @P1 LDG.E R149, [R4.64] ;  /* 0x0000001604951981 */ /* 0x000362000c1e1900 */
[----:B------:R-:W-:Y:S02]  /*0a00*/  UIADD3 UR5, -UR17, UR21, URZ ;  /* 0x0000001511057290 */ /* 0x000fe4000fffe13f */
[----:B------:R-:W-:Y:S01]  /*0a10*/  UMOV UR24, URZ ;  /* 0x0000003f00187c82 */ /* 0x000fe20008000000 */
[----:B----4-:R-:W4:Y:S08]  /*0a20*/  @P0 R2UR UR6, R0 ;  /* 0x00000000000603c2 */ /* 0x010f3000000e0000 */
[----:B---3--:R-:W4:Y:S02]  /*0a30*/  @P0 R2UR UR7, R2 ;  /* 0x00000000020703c2 */ /* 0x008f2400000e0000 */
[----:B----4-:R-:W-:-:S02]  /*0a40*/  @UP1 UIADD3 UR4, -UR6, UR7, URZ ;  /* 0x0000000706041290 */ /* 0x010fc4000fffe13f */
[----:B------:R-:W-:Y:S02]  /*0a50*/  UIADD3 UR6, -UR5, URZ, URZ ;  /* 0x0000003f05067290 */ /* 0x000fe4000fffe13f */
[----:B------:R-:W-:Y:S02]  /*0a60*/  UIADD3 UR13, UR5, UR4, URZ ;  /* 0x00000004050d7290 */ /* 0x000fe4000fffe03f */
[----:B------:R-:W-:Y:S02]  /*0a70*/  UISETP.LT.AND UP0, UPT, URZ, UR6, UPT ;  /* 0x000000063f00728c */ /* 0x000fe4000bf01270 */
[----:B------:R-:W-:Y:S02]  /*0a80*/  UIADD3 UR25, UR13, 0x6f, URZ ;  /* 0x0000006f0d197890 */ /* 0x000fe4000fffe03f */
[----:B------:R-:W-:Y:S02]  /*0a90*/  USEL UR6, URZ, UR6, !UP0 ;  /* 0x000000063f067287 */ /* 0x000fe4000c000000 */
[----:B------:R-:W-:-:S07]  /*0aa0*/  UIMAD.WIDE UR24, UR25, -0x6db6db6d, UR24 ;  /* 0x92492493191878a5 */ /* 0x000fce000f8e0218 */
[----:B------:R-:W-:Y:S02]  /*0ab0*/  UMOV UR7, UR25 ;  /* 0x0000001900077c82 */ /* 0x000fe40008000000 */
[----:B------:R-:W-:-:S04]  /*0ac0*/  USHF.R.U32.HI UR12, URZ, 0x1f, UR7 ;  /* 0x0000001f3f0c7899 */ /* 0x000fc80008011607 */
[----:B------:R-:W-:Y:S02]  /*0ad0*/  ULEA.HI.SX32 UR12, UR7, UR12, 0x1a ;  /* 0x0000000c070c7291 */ /* 0x000fe4000f8fd23f */
[----:B------:R-:W-:Y:S02]  /*0ae0*/  USHF.R.U32.HI UR7, URZ, 0x4, UR6 ;  /* 0x000000043f077899 */ /* 0x000fe40008011606 */
[----:B------:R-:W-:-:S04]  /*0af0*/  UIMAD UR5, UR12, 0x70, -UR5 ;  /* 0x000000700c0578a4 */ /* 0x000fc8000f8e0a05 */
[----:B------:R-:W-:Y:S01]  /*0b00*/  MOV R0, UR7 ;  /* 0x0000000700007c02 */ /* 0x000fe20008000f00 */
[----:B------:R-:W-:-:S04]  /*0b10*/  UISETP.LT.AND UP0, UPT, UR5, UR4, UPT ;  /* 0x000000040500728c */ /* 0x000fc8000bf01270 */
[----:B------:R-:W-:Y:S01]  /*0b20*/  IMAD.WIDE.U32 R2, R0, 0x24924925, RZ ;  /* 0x2492492500027825 */ /* 0x000fe200078e00ff */
[----:B------:R-:W-:-:S03]  /*0b30*/  USEL UR5, UR5, UR4, UP0 ;  /* 0x0000000405057287 */ /* 0x000fc60008000000 */
[----:B------:R-:W3:Y:S01]  /*0b40*/  R2UR UR7, R3 ;  /* 0x00000000030773c2 */ /* 0x000ee200000e0000 */
[----:B------:R-:W-:-:S07]  /*0b50*/  UISETP.GT.AND UP0, UPT, UR5, UR6, UPT ;  /* 0x000000060500728c */ /* 0x000fce000bf04270 */
[----:B------:R1:W4:Y:S04]  /*0b60*/  R2UR UR6, R2 ;  /* 0x00000000020673c2 */ /* 0x00032800000e0000 */
[----:B------:R-:W-:Y:S02]  /*0b70*/  @UP0 UIADD3 UR25, UR5, 0x6f, URZ ;  /* 0x0000006f05190890 */ /* 0x000fe4000fffe03f */
[----:B------:R-:W-:Y:S02]  /*0b80*/  @UP0 UMOV UR24, URZ ;  /* 0x0000003f00180c82 */ /* 0x000fe40008000000 */
[----:B------:R-:W-:-:S04]  /*0b90*/  @UP0 UIMAD.WIDE UR8, UR25, -0x6db6db6d, UR24 ;  /* 0x92492493190808a5 */ /* 0x000fc8000f8e0218 */
[----:B----4-:R-:W-:Y:S02]  /*0ba0*/  @UP0 USHF.R.U32.HI UR6, URZ, 0x1f, UR9 ;  /* 0x0000001f3f060899 */ /* 0x010fe40008011609 */
[----:B---3--:R-:W-:Y:S02]  /*0bb0*/  UMOV UR5, UR7 ;  /* 0x0000000700057c82 */ /* 0x008fe40008000000 */
[----:B------:R-:W-:-:S04]  /*0bc0*/  @UP0 ULEA.HI.SX32 UR5, UR9, UR6, 0x1a ;  /* 0x0000000609050291 */ /* 0x000fc8000f8fd23f */
[----:B------:R-:W-:-:S06]  /*0bd0*/  UISETP.GT.AND UP0, UPT, UR5, UR7, UPT ;  /* 0x000000070500728c */ /* 0x000fcc000bf04270 */
[----:B------:R-:W-:-:S13]  /*0be0*/  PLOP3.LUT P0, PT, PT, PT, UP0, 0x80, 0x0 ;  /* 0x000000000000781c */ /* 0x000fda0003f0f008 */
[----:B-1----:R-:W-:Y:S05]  /*0bf0*/  @!P0 BRA `(.L_x_55) ;  /* 0x0000762000008947 */ /* 0x002fea0003800000 */
[----:B------:R-:W-:Y:S02]  /*0c00*/  ULDC.64 UR8, c[0x0][0x340] ;  /* 0x0000d00000087ab9 */ /* 0x000fe40000000a00 */
[----:B------:R-:W-:-:S04]  /*0c10*/  UISETP.NE.U32.AND UP0, UPT, URZ, UR8, UPT ;  /* 0x000000083f00728c */ /* 0x000fc8000bf05070 */
[----:B------:R-:W-:-:S03]  /*0c20*/  UISETP.NE.AND.EX UP0, UPT, URZ, UR9, UPT, UP0 ;  /* 0x000000093f00728c */ /* 0x000fc6000bf05300 */
[----:B------:R-:W-:-:S03]  /*0c30*/  ULDC.64 UR8, c[0x0][0x340] ;  /* 0x0000d00000087ab9 */ /* 0x000fc60000000a00 */
[----:B------:R-:W-:-:S05]  /*0c40*/  PLOP3.LUT P5, PT, PT, PT, UP0, 0x80, 0x0 ;  /* 0x000000000000781c */ /* 0x000fca0003faf008 */
[----:B------:R-:W-:Y:S01]  /*0c50*/  @UP0 UIMAD.WIDE UR8, UR20, UR10, UR8 ;  /* 0x0000000a140802a5 */ /* 0x000fe2000f8e0208 */
[----:B------:R-:W-:Y:S01]  /*0c60*/  SHF.R.S32.HI R28, RZ, 0x1f, R194 ;  /* 0x0000001fff1c7819 */ /* 0x000fe200000114c2 */
[----:B------:R-:W-:Y:S02]  /*0c70*/  UIADD3 UR6, UR5, -0x1, URZ ;  /* 0xffffffff05067890 */ /* 0x000fe4000fffe03f */
[----:B------:R-:W-:Y:S02]  /*0c80*/  ULDC.64 UR10, c[0x0][0x238] ;  /* 0x00008e00000a7ab9 */ /* 0x000fe40000000a00 */
[----:B------:R-:W-:Y:S02]  /*0c90*/  IMAD.U32 R2, RZ, RZ, UR8 ;  /* 0x00000008ff027e24 */ /* 0x000fe4000f8e00ff */
[----:B------:R-:W-:Y:S01]  /*0ca0*/  IMAD.U32 R3, RZ, RZ, UR9 ;  /* 0x00000009ff037e24 */ /* 0x000fe2000f8e00ff */
[----:B------:R-:W-:Y:S01]  /*0cb0*/  LEA.HI R0, R28, R194, RZ, 0x3 ;  /* 0x000000c21c007211 */ /* 0x000fe200078f18ff */
[----:B------:R-:W-:-:S03]  /*0cc0*/  ULDC.64 UR8, c[0x0][0x240] ;  /* 0x0000900000087ab9 */ /* 0x000fc60000000a00 */
[----:B------:R-:W-:Y:S01]  /*0cd0*/  SHF.R.S32.HI R8, RZ, 0x3, R0 ;  /* 0x00000003ff087819 */ /* 0x000fe20000011400 */
[----:B------:R1:W3:Y:S01]  /*0ce0*/  @P5 LDG.E R17, [R2.64] ;  /* 0x0000001602115981 */ /* 0x0002e2000c1e1900 */
[----:B------:R-:W-:Y:S01]  /*0cf0*/  LOP3.LUT R0, R0, 0x1ffffff8, RZ, 0xc0, !PT ;  /* 0x1ffffff800007812 */ /* 0x000fe200078ec0ff */
[----:B------:R-:W-:Y:S01]  /*0d00*/  UMOV UR5, 0x70 ;  /* 0x0000007000057882 */ /* 0x000fe20000000000 */
[C---:B-----5:R-:W-:Y:S01]  /*0d10*/  IADD3 R128, P0, R8.reuse, R10, RZ ;  /* 0x0000000a08807210 */ /* 0x060fe20007f1e0ff */
[----:B------:R-:W-:Y:S01]  /*0d20*/  UIMAD UR8, UR14, UR8, URZ ;  /* 0x000000080e0872a4 */ /* 0x000fe2000f8e023f */
[----:B------:R-:W-:Y:S01]  /*0d30*/  IADD3 R125, -R8, UR4, RZ ;  /* 0x00000004087d7c10 */ /* 0x000fe2000fffe1ff */
[----:B------:R-:W-:Y:S01]  /*0d40*/  IMAD.IADD R0, R194, 0x1, -R0 ;  /* 0x00000001c2007824 */ /* 0x000fe200078e0a00 */
[----:B------:R-:W-:Y:S01]  /*0d50*/  UIMAD.WIDE.U32 UR24, UR5, UR10, URZ ;  /* 0x0000000a051872a5 */ /* 0x000fe2000f8e003f */
[----:B------:R-:W-:Y:S01]  /*0d60*/  IMAD.MOV.U32 R148, RZ, RZ, c[0x0][0x238] ;  /* 0x00008e00ff947624 */ /* 0x000fe200078e00ff */
[----:B------:R-:W-:Y:S01]  /*0d70*/  USHF.R.S32.HI UR10, URZ, 0x1f, UR20 ;  /* 0x0000001f3f0a7899 */ /* 0x000fe20008011414 */
[----:B------:R-:W-:Y:S01]  /*0d80*/  IMAD.SHL.U32 R4, R0, 0x8, RZ ;  /* 0x0000000800047824 */ /* 0x000fe200078e00ff */
[----:B------:R-:W-:Y:S01]  /*0d90*/  UIMAD UR28, UR15, UR9, UR8 ;  /* 0x000000090f1c72a4 */ /* 0x000fe2000f8e0208 */
[----:B------:R-:W-:Y:S01]  /*0da0*/  IMAD.MOV.U32 R29, RZ, RZ, c[0x0][0x23c] ;  /* 0x00008f00ff1d7624 */ /* 0x000fe200078e00ff */
[----:B------:R-:W-:Y:S01]  /*0db0*/  USEL UR27, UR20, URZ, !UP1 ;  /* 0x0000003f141b7287 */ /* 0x000fe2000c800000 */
[----:B------:R-:W-:Y:S01]  /*0dc0*/  IMAD.U32 R6, RZ, RZ, UR24 ;  /* 0x00000018ff067e24 */ /* 0x000fe2000f8e00ff */
[----:B------:R-:W-:Y:S01]  /*0dd0*/  SHF.R.S32.HI R5, RZ, 0x1f, R4 ;  /* 0x0000001fff057819 */ /* 0x000fe20000011404 */
[----:B------:R-:W-:Y:S01]  /*0de0*/  USEL UR26, UR10, URZ, !UP1 ;  /* 0x0000003f0a1a7287 */ /* 0x000fe2000c800000 */
[----:B------:R-:W-:Y:S01]  /*0df0*/  IMAD.WIDE.U32 R12, R148, 0x20, RZ ;  /* 0x00000020940c7825 */ /* 0x000fe200078e00ff */
[----:B------:R-:W-:Y:S01]  /*0e00*/  ULDC.64 UR8, c[0x0][0x248] ;  /* 0x0000920000087ab9 */ /* 0x000fe20000000a00 */
[----:B------:R-:W-:Y:S01]  /*0e10*/  LEA.HI R90, R28, R194, RZ, 0x6 ;  /* 0x000000c21c5a7211 */ /* 0x000fe200078f30ff */
[----:B------:R-:W-:Y:S01]  /*0e20*/  UIMAD UR8, UR26, UR8, URZ ;  /* 0x000000081a0872a4 */ /* 0x000fe2000f8e023f */
[----:B------:R-:W-:Y:S01]  /*0e30*/  IMAD.U32 R96, RZ, RZ, UR27 ;  /* 0x0000001bff607e24 */ /* 0x000fe2000f8e00ff */
[----:B------:R-:W-:Y:S01]  /*0e40*/  UIMAD UR11, UR5, UR11, URZ ;  /* 0x0000000b050b72a4 */ /* 0x000fe2000f8e023f */
[----:B------:R-:W-:Y:S01]  /*0e50*/  IMAD.MOV.U32 R145, RZ, RZ, R6 ;  /* 0x000000ffff917224 */ /* 0x000fe200078e0006 */
[----:B------:R-:W-:Y:S01]  /*0e60*/  UIMAD UR8, UR27, UR9, UR8 ;  /* 0x000000091b0872a4 */ /* 0x000fe2000f8e0208 */
[----:B-1----:R-:W-:Y:S01]  /*0e70*/  SHF.R.S32.HI R2, RZ, 0x1f, R10 ;  /* 0x0000001fff027819 */ /* 0x002fe2000001140a */
[----:B------:R-:W-:Y:S01]  /*0e80*/  UIADD3 UR11, UR25, UR11, URZ ;  /* 0x0000000b190b7290 */ /* 0x000fe2000fffe03f */
[----:B------:R-:W-:Y:S01]  /*0e90*/  IMAD.U32 R7, RZ, RZ, UR25 ;  /* 0x00000019ff077e24 */ /* 0x000fe2000f8e00ff */
[----:B------:R-:W-:Y:S01]  /*0ea0*/  ISETP.GE.AND P6, PT, R4, c[0x0][0x1d4], PT ;  /* 0x0000750004007a0c */ /* 0x000fe20003fc6270 */
[----:B------:R-:W-:Y:S01]  /*0eb0*/  IMAD.SHL.U32 R11, R29, 0x20, RZ ;  /* 0x000000201d0b7824 */ /* 0x000fe200078e00ff */
[----:B------:R-:W-:Y:S01]  /*0ec0*/  LEA.HI.X.SX32 R129, R8, R2, 0x1, P0 ;  /* 0x0000000208817211 */ /* 0x000fe200000f0eff */
[----:B------:R-:W-:Y:S01]  /*0ed0*/  IMAD.WIDE.U32 R2, R128, c[0x0][0x238], R4 ;  /* 0x00008e0080027a25 */ /* 0x000fe200078e0004 */
[----:B------:R-:W-:Y:S01]  /*0ee0*/  UIMAD UR9, UR11, UR6, URZ ;  /* 0x000000060b0972a4 */ /* 0x000fe2000f8e023f */
[----:B------:R-:W-:-:S02]  /*0ef0*/  LEA.HI R22, R28, R194, RZ, 0x2 ;  /* 0x000000c21c167211 */ /* 0x000fc400078f10ff */
[----:B------:R-:W-:Y:S01]  /*0f00*/  IMAD R0, R129, c[0x0][0x238], RZ ;  /* 0x00008e0081007a24 */ /* 0x000fe200078e02ff */
[----:B------:R-:W-:Y:S01]  /*0f10*/  IADD3 R146, R23, UR21, RZ ;  /* 0x0000001517927c10 */ /* 0x000fe2000fffe0ff */
[----:B------:R-:W-:Y:S01]  /*0f20*/  IMAD.SHL.U32 R90, R90, 0x8, RZ ;  /* 0x000000085a5a7824 */ /* 0x000fe200078e00ff */
[----:B------:R-:W-:Y:S01]  /*0f30*/  SHF.R.S32.HI R38, RZ, 0x2, R22 ;  /* 0x00000002ff267819 */ /* 0x000fe20000011416 */
[----:B------:R-:W-:Y:S01]  /*0f40*/  IMAD R0, R128, c[0x0][0x23c], R0 ;  /* 0x00008f0080007a24 */ /* 0x000fe200078e0200 */
[----:B------:R-:W-:Y:S01]  /*0f50*/  ULDC UR21, c[0x0][0x294] ;  /* 0x0000a50000157ab9 */ /* 0x000fe20000000800 */
[----:B------:R-:W-:Y:S01]  /*0f60*/  IMAD.MOV.U32 R153, RZ, RZ, 0x6 ;  /* 0x00000006ff997424 */ /* 0x000fe200078e00ff */
[C---:B------:R-:W-:Y:S01]  /*0f70*/  IADD3 R157, R38.reuse, 0x40, RZ ;  /* 0x00000040269d7810 */ /* 0x040fe20007ffe0ff */
[----:B------:R-:W-:Y:S01]  /*0f80*/  IMAD.IADD R3, R3, 0x1, R0 ;  /* 0x0000000103037824 */ /* 0x000fe200078e0200 */
[C---:B------:R-:W-:Y:S01]  /*0f90*/  IADD3 R158, R38.reuse, 0x20, RZ ;  /* 0x00000020269e7810 */ /* 0x040fe20007ffe0ff */
[----:B------:R-:W-:Y:S01]  /*0fa0*/  IMAD.U32 R0, RZ, RZ, UR15 ;  /* 0x0000000fff007e24 */ /* 0x000fe2000f8e00ff */
[----:B------:R-:W-:Y:S01]  /*0fb0*/  IADD3 R156, R38, 0x60, RZ ;  /* 0x00000060269c7810 */ /* 0x000fe20007ffe0ff */
[----:B------:R-:W-:Y:S01]  /*0fc0*/  IMAD.MOV.U32 R155, RZ, RZ, 0x5 ;  /* 0x00000005ff9b7424 */ /* 0x000fe200078e00ff */
[----:B------:R-:W-:Y:S01]  /*0fd0*/  UIMAD UR21, UR5, UR21, URZ ;  /* 0x00000015051572a4 */ /* 0x000fe2000f8e023f */
[----:B------:R-:W-:Y:S01]  /*0fe0*/  IMAD.WIDE.U32 R2, R0, c[0x0][0x240], R2 ;  /* 0x0000900000027a25 */ /* 0x000fe200078e0002 */
[----:B------:R-:W-:-:S03]  /*0ff0*/  P2R R121, PR, RZ, 0x40 ;  /* 0x00000040ff797803 */ /* 0x000fc60000000000 */
[----:B------:R-:W-:Y:S01]  /*1000*/  IMAD.U32 R0, RZ, RZ, UR6 ;  /* 0x00000006ff007e24 */ /* 0x000fe2000f8e00ff */
[----:B------:R-:W-:Y:S01]  /*1010*/  IADD3 R3, R3, UR28, RZ ;  /* 0x0000001c03037c10 */ /* 0x000fe2000fffe0ff */
[----:B------:R-:W-:Y:S01]  /*1020*/  USHF.R.S32.HI UR28, URZ, 0x1f, UR6 ;  /* 0x0000001f3f1c7899 */ /* 0x000fe20008011406 */
[----:B------:R-:W-:Y:S02]  /*1030*/  IMAD.SHL.U32 R150, R148, 0x20, RZ ;  /* 0x0000002094967824 */ /* 0x000fe400078e00ff */
[----:B------:R-:W-:Y:S01]  /*1040*/  IMAD R10, R0, -0x70, R125 ;  /* 0xffffff90000a7824 */ /* 0x000fe200078e027d */
[----:B------:R-:W-:Y:S01]  /*1050*/  UIMAD UR9, UR28, UR24, UR9 ;  /* 0x000000181c0972a4 */ /* 0x000fe2000f8e0209 */
[----:B------:R-:W-:-:S03]  /*1060*/  IMAD.WIDE.U32 R130, R96, c[0x0][0x248], R2 ;  /* 0x0000920060827a25 */ /* 0x000fc600078e0002 */
[----:B------:R-:W-:Y:S01]  /*1070*/  ISETP.GE.AND P0, PT, R10, 0x11, PT ;  /* 0x000000110a00780c */ /* 0x000fe20003f06270 */
[----:B------:R-:W-:Y:S01]  /*1080*/  IMAD.SHL.U32 R0, R8, 0x40, RZ ;  /* 0x0000004008007824 */ /* 0x000fe200078e00ff */
[----:B------:R-:W-:Y:S01]  /*1090*/  ISETP.GE.AND P4, PT, R10, 0x21, PT ;  /* 0x000000210a00780c */ /* 0x000fe20003f86270 */
[----:B------:R-:W-:Y:S01]  /*10a0*/  IMAD.MOV.U32 R126, RZ, RZ, R130 ;  /* 0x000000ffff7e7224 */ /* 0x000fe200078e0082 */
[----:B------:R-:W-:Y:S01]  /*10b0*/  IADD3 R127, R131, UR8, RZ ;  /* 0x00000008837f7c10 */ /* 0x000fe2000fffe0ff */
[----:B------:R-:W-:Y:S01]  /*10c0*/  IMAD.MOV.U32 R175, RZ, RZ, c[0x0][0x2b8] ;  /* 0x0000ae00ffaf7624 */ /* 0x000fe200078e00ff */
[----:B------:R-:W-:Y:S01]  /*10d0*/  LOP3.LUT R0, R0, 0x1c0, RZ, 0xc0, !PT ;  /* 0x000001c000007812 */ /* 0x000fe200078ec0ff */
[----:B------:R-:W-:Y:S01]  /*10e0*/  IMAD.MOV.U32 R174, RZ, RZ, c[0x0][0x27c] ;  /* 0x00009f00ffae7624 */ /* 0x000fe200078e00ff */
[----:B------:R-:W-:Y:S01]  /*10f0*/  ISETP.GE.AND P1, PT, R10, 0x1, PT ;  /* 0x000000010a00780c */ /* 0x000fe20003f26270 */
[----:B------:R-:W-:Y:S01]  /*1100*/  IMAD.WIDE.U32 R2, R145, UR6, R126 ;  /* 0x0000000691027c25 */ /* 0x000fe2000f8e007e */
[----:B------:R-:W-:-:S02]  /*1110*/  LOP3.LUT R7, R0, 0x38, R4, 0xf8, !PT ;  /* 0x0000003800077812 */ /* 0x000fc400078ef804 */
[----:B------:R-:W-:Y:S01]  /*1120*/  SHF.R.U32.HI R6, RZ, 0x3, R0 ;  /* 0x00000003ff067819 */ /* 0x000fe20000011600 */
[----:B------:R-:W-:Y:S01]  /*1130*/  IMAD.MOV.U32 R151, RZ, RZ, c[0x0][0x27c] ;  /* 0x00009f00ff977624 */ /* 0x000fe200078e00ff */
[----:B------:R-:W-:Y:S01]  /*1140*/  IADD3 R3, R3, UR9, RZ ;  /* 0x0000000903037c10 */ /* 0x000fe2000fffe0ff */
[----:B------:R-:W-:Y:S01]  /*1150*/  ULDC.64 UR8, c[0x0][0x260] ;  /* 0x0000980000087ab9 */ /* 0x000fe20000000a00 */
[----:B------:R-:W-:Y:S01]  /*1160*/  @P0 LEA R0, P2, R148, R2, 0x4 ;  /* 0x0000000294000211 */ /* 0x000fe200078420ff */
[----:B------:R-:W-:Y:S01]  /*1170*/  UIMAD UR8, UR14, UR8, URZ ;  /* 0x000000080e0872a4 */ /* 0x000fe2000f8e023f */
[----:B------:R-:W-:Y:S01]  /*1180*/  @P4 IADD3 R8, P3, R2, R12, RZ ;  /* 0x0000000c02084210 */ /* 0x000fe20007f7e0ff */
[----:B------:R-:W-:Y:S01]  /*1190*/  IMAD.U32 R12, RZ, RZ, UR15 ;  /* 0x0000000fff0c7e24 */ /* 0x000fe2000f8e00ff */
[----:B------:R-:W-:Y:S01]  /*11a0*/  LOP3.LUT R9, R7, R6, RZ, 0x3c, !PT ;  /* 0x0000000607097212 */ /* 0x000fe200078e3cff */
[----:B------:R-:W-:Y:S01]  /*11b0*/  UIMAD UR8, UR15, UR9, UR8 ;  /* 0x000000090f0872a4 */ /* 0x000fe2000f8e0208 */
[----:B------:R-:W-:Y:S01]  /*11c0*/  @P0 LEA.HI.X R7, R148, R3, R29, 0x4, P2 ;  /* 0x0000000394070211 */ /* 0x000fe200010f241d */
[----:B------:R-:W-:Y:S01]  /*11d0*/  IMAD.SHL.U32 R151, R151, 0x2, RZ ;  /* 0x0000000297977824 */ /* 0x000fe200078e00ff */
[----:B------:R-:W-:-:S02]  /*11e0*/  @P0 LEA R6, P2, R0, c[0x0][0x220], 0x1 ;  /* 0x0000880000060a11 */ /* 0x000fc400078408ff */
[----:B------:R-:W-:Y:S01]  /*11f0*/  @P4 IADD3.X R11, R3, R13, R11, P3, !PT ;  /* 0x0000000d030b4210 */ /* 0x000fe20001ffe40b */
[----:B------:R-:W-:Y:S01]  /*1200*/  IMAD.WIDE.U32 R12, R12, c[0x0][0x260], R4 ;  /* 0x000098000c0c7a25 */ /* 0x000fe200078e0004 */
[----:B------:R-:W-:Y:S02]  /*1210*/  LOP3.LUT R90, R9, 0xfffffe00, R90, 0xf8, !PT ;  /* 0xfffffe00095a7812 */ /* 0x000fe400078ef85a */
[----:B------:R-:W-:Y:S02]  /*1220*/  @P1 LEA R4, P3, R2, c[0x0][0x220], 0x1 ;  /* 0x0000880002041a11 */ /* 0x000fe400078608ff */
[----:B------:R-:W-:Y:S01]  /*1230*/  @P0 LEA.HI.X R7, R0, c[0x0][0x224], R7, 0x1, P2 ;  /* 0x0000890000070a11 */ /* 0x000fe200010f0c07 */
[----:B------:R-:W-:Y:S01]  /*1240*/  IMAD.SHL.U32 R90, R90, 0x2, RZ ;  /* 0x000000025a5a7824 */ /* 0x000fe200078e00ff */
[----:B------:R-:W-:Y:S02]  /*1250*/  LOP3.LUT R0, R22, 0xfffffffc, RZ, 0xc0, !PT ;  /* 0xfffffffc16007812 */ /* 0x000fe400078ec0ff */
[----:B------:R-:W-:-:S02]  /*1260*/  @P1 LEA.HI.X R5, R2, c[0x0][0x224], R3, 0x1, P3 ;  /* 0x0000890002051a11 */ /* 0x000fc400018f0c03 */
[----:B------:R-:W-:Y:S01]  /*1270*/  @P4 LEA R14, P2, R8, c[0x0][0x220], 0x1 ;  /* 0x00008800080e4a11 */ /* 0x000fe200078408ff */
[----:B------:R-:W-:Y:S01]  /*1280*/  IMAD.IADD R0, R194, 0x1, -R0 ;  /* 0x00000001c2007824 */ /* 0x000fe200078e0a00 */
[----:B------:R-:W-:Y:S01]  /*1290*/  ISETP.GE.AND P3, PT, R10, 0x41, PT ;  /* 0x000000410a00780c */ /* 0x000fe20003f66270 */
[----:B------:R-:W-:Y:S01]  /*12a0*/  @!PT LDS RZ, [RZ] ;  /* 0x00000000fffff984 */ /* 0x000fe20000000800 */
[----:B------:R-:W-:Y:S01]  /*12b0*/  @!PT LDS RZ, [RZ] ;  /* 0x00000000fffff984 */ /* 0x000fe20000000800 */
[----:B------:R-:W-:Y:S01]  /*12c0*/  @!PT LDS RZ, [RZ] ;  /* 0x00000000fffff984 */ /* 0x000fe20000000800 */
[----:B------:R1:W-:Y:S01]  /*12d0*/  @P1 LDGSTS.E.BYPASS.LTC128B.128 [R90+0x3900], [R4.64], !P6 ;  /* 0x03900000045a1fae */ /* 0x0003e2000f101d56 */
[----:B------:R-:W-:Y:S01]  /*12e0*/  @P4 LEA.HI.X R15, R8, c[0x0][0x224], R11, 0x1, P2 ;  /* 0x00008900080f4a11 */ /* 0x000fe200010f0c0b */
[----:B------:R-:W-:Y:S01]  /*12f0*/  IMAD.SHL.U32 R36, R0, 0x4, RZ ;  /* 0x0000000400247824 */ /* 0x000fe200078e00ff */
[----:B------:R-:W-:Y:S01]  /*1300*/  ISETP.GE.AND P2, PT, R10, 0x31, PT ;  /* 0x000000310a00780c */ /* 0x000fe20003f46270 */
[----:B------:R-:W-:Y:S01]  /*1310*/  IMAD.SHL.U32 R20, R0, 0x8, RZ ;  /* 0x0000000800147824 */ /* 0x000fe200078e00ff */
[----:B------:R4:W-:Y:S01]  /*1320*/  @P0 LDGSTS.E.BYPASS.LTC128B.128 [R90+0x4100], [R6.64], !P6 ;  /* 0x04100000065a0fae */ /* 0x0009e2000f101d56 */
[----:B------:R-:W-:Y:S01]  /*1330*/  ISETP.GE.AND P1, PT, R10, 0x51, PT ;  /* 0x000000510a00780c */ /* 0x000fe20003f26270 */
[----:B------:R-:W-:Y:S01]  /*1340*/  IMAD R0, R0, 0x20, R38 ;  /* 0x0000002000007824 */ /* 0x000fe200078e0226 */
[----:B------:R-:W-:Y:S01]  /*1350*/  SHF.R.S32.HI R37, RZ, 0x1f, R36 ;  /* 0x0000001fff257819 */ /* 0x000fe20000011424 */
[----:B------:R2:W-:Y:S01]  /*1360*/  @P4 LDGSTS.E.BYPASS.LTC128B.128 [R90+0x4900], [R14.64], !P6 ;  /* 0x049000000e5a4fae */ /* 0x0005e2000f101d56 */
[----:B------:R-:W-:-:S02]  /*1370*/  SHF.R.S32.HI R21, RZ, 0x1f, R20 ;  /* 0x0000001fff157819 */ /* 0x000fc40000011414 */
[----:B------:R-:W-:Y:S01]  /*1380*/  ISETP.GE.AND P4, PT, R20, c[0x0][0x27c], PT ;  /* 0x00009f0014007a0c */ /* 0x000fe20003f86270 */
[----:B------:R-:W-:Y:S01]  /*1390*/  IMAD.WIDE.U32 R8, R38, c[0x0][0x280], R36 ;  /* 0x0000a00026087a25 */ /* 0x000fe200078e0024 */
[----:B------:R-:W-:Y:S02]  /*13a0*/  ISETP.GT.AND P0, PT, R10, 0x60, PT ;  /* 0x000000600a00780c */ /* 0x000fe40003f04270 */
[----:B------:R-:W-:Y:S01]  /*13b0*/  P2R R147, PR, RZ, 0x10 ;  /* 0x00000010ff937803 */ /* 0x000fe20000000000 */
[----:B------:R-:W-:Y:S01]  /*13c0*/  IMAD.MOV.U32 R26, RZ, RZ, R8 ;  /* 0x000000ffff1a7224 */ /* 0x000fe200078e0008 */
[----:B------:R-:W-:Y:S02]  /*13d0*/  SEL R8, RZ, c[0x0][0x27c], !P4 ;  /* 0x00009f00ff087a07 */ /* 0x000fe40006000000 */
[----:B------:R-:W-:Y:S01]  /*13e0*/  IADD3 R13, R13, UR8, RZ ;  /* 0x000000080d0d7c10 */ /* 0x000fe2000fffe0ff */
[----:B------:R-:W-:Y:S01]  /*13f0*/  ULDC.64 UR8, c[0x0][0x210] ;  /* 0x0000840000087ab9 */ /* 0x000fe20000000a00 */
[----:B------:R-:W-:Y:S01]  /*1400*/  IADD3 R94, R20, 0x20, RZ ;  /* 0x00000020145e7810 */ /* 0x000fe20007ffe0ff */
[----:B------:R-:W-:Y:S01]  /*1410*/  UIMAD UR29, UR14, UR8, URZ ;  /* 0x000000080e1d72a4 */ /* 0x000fe2000f8e023f */
[----:B------:R-:W-:Y:S01]  /*1420*/  IADD3 R23, R36, 0x10, RZ ;  /* 0x0000001024177810 */ /* 0x000fe20007ffe0ff */
[----:B------:R-:W-:Y:S01]  /*1430*/  UIMAD.WIDE.U32 UR30, UR15, UR8, URZ ;  /* 0x000000080f1e72a5 */ /* 0x000fe2000f8e003f */
[----:B------:R-:W-:Y:S01]  /*1440*/  SHF.R.S32.HI R83, RZ, 0x1f, R94 ;  /* 0x0000001fff537819 */ /* 0x000fe2000001145e */
[----:B------:R-:W-:Y:S01]  /*1450*/  UIMAD UR29, UR15, UR9, UR29 ;  /* 0x000000090f1d72a4 */ /* 0x000fe2000f8e021d */
[----:B-1----:R-:W-:Y:S01]  /*1460*/  SHF.R.S32.HI R4, RZ, 0x1f, R38 ;  /* 0x0000001fff047819 */ /* 0x002fe20000011426 */
[----:B------:R-:W-:Y:S01]  /*1470*/  IMAD.WIDE.U32 R96, R96, c[0x0][0x268], R12 ;  /* 0x00009a0060607a25 */ /* 0x000fe200078e000c */
[----:B------:R-:W-:Y:S01]  /*1480*/  ULDC.64 UR8, c[0x0][0x1e8] ;  /* 0x00007a0000087ab9 */ /* 0x000fe20000000a00 */
[----:B------:R-:W-:Y:S01]  /*1490*/  LEA.HI R83, R83, R94, RZ, 0x3 ;  /* 0x0000005e53537211 */ /* 0x000fe200078f18ff */
[----:B------:R-:W-:Y:S01]  /*14a0*/  UIMAD UR32, UR14, UR8, URZ ;  /* 0x000000080e2072a4 */ /* 0x000fe2000f8e023f */
[C---:B------:R-:W-:Y:S01]  /*14b0*/  IMAD R11, R4.reuse, c[0x0][0x280], RZ ;  /* 0x0000a000040b7a24 */ /* 0x040fe200078e02ff */
[----:B------:R-:W-:Y:S01]  /*14c0*/  UIMAD.WIDE.U32 UR34, UR15, UR8, URZ ;  /* 0x000000080f2272a5 */ /* 0x000fe2000f8e003f */
[----:B------:R-:W-:Y:S01]  /*14d0*/  IMAD R4, R4, c[0x0][0x290], RZ ;  /* 0x0000a40004047a24 */ /* 0x000fe200078e02ff */
[----:B------:R-:W-:Y:S01]  /*14e0*/  UIMAD UR32, UR15, UR9, UR32 ;  /* 0x000000090f2072a4 */ /* 0x000fe2000f8e0220 */
[C---:B------:R-:W-:Y:S01]  /*14f0*/  IMAD R11, R38.reuse, c[0x0][0x284], R11 ;  /* 0x0000a100260b7a24 */ /* 0x040fe200078e020b */
[----:B------:R-:W-:Y:S01]  /*1500*/  LOP3.LUT R83, R83, 0xfffffff8, RZ, 0xc0, !PT ;  /* 0xfffffff853537812 */ /* 0x000fe200078ec0ff */
[C---:B------:R-:W-:Y:S01]  /*1510*/  IMAD R16, R38.reuse, c[0x0][0x294], R4 ;  /* 0x0000a50026107a24 */ /* 0x040fe200078e0204 */
[----:B------:R-:W-:Y:S01]  /*1520*/  ULDC.64 UR8, c[0x0][0x268] ;  /* 0x00009a0000087ab9 */ /* 0x000fe20000000a00 */
[C---:B----4-:R-:W-:Y:S01]  /*1530*/  IMAD.WIDE.U32 R6, R38.reuse, c[0x0][0x290], R36 ;  /* 0x0000a40026067a25 */ /* 0x050fe200078e0024 */
[----:B------:R-:W-:Y:S01]  /*1540*/  UIMAD UR8, UR26, UR8, URZ ;  /* 0x000000081a0872a4 */ /* 0x000fe2000f8e023f */
[----:B------:R-:W-:Y:S01]  /*1550*/  SHF.R.S32.HI R93, RZ, 0x1f, R83 ;  /* 0x0000001fff5d7819 */ /* 0x000fe20000011453 */
[----:B------:R-:W-:Y:S01]  /*1560*/  UIADD3 UR29, UR31, UR29, URZ ;  /* 0x0000001d1f1d7290 */ /* 0x000fe2000fffe03f */
[----:B------:R-:W-:Y:S01]  /*1570*/  IMAD.WIDE.U32 R4, R38, c[0x0][0x280], R20 ;  /* 0x0000a00026047a25 */ /* 0x000fe200078e0014 */
[----:B------:R-:W-:-:S02]  /*1580*/  UIMAD UR27, UR27, UR9, UR8 ;  /* 0x000000091b1b72a4 */ /* 0x000fc4000f8e0208 */
[----:B------:R-:W-:Y:S01]  /*1590*/  UMOV UR26, 0x60 ;  /* 0x00000060001a7882 */ /* 0x000fe20000000000 */
[----:B------:R-:W-:Y:S01]  /*15a0*/  IMAD.IADD R27, R9, 0x1, R11 ;  /* 0x00000001091b7824 */ /* 0x000fe200078e020b */
[----:B------:R-:W-:Y:S01]  /*15b0*/  ULDC.64 UR8, c[0x0][0x2b0] ;  /* 0x0000ac0000087ab9 */ /* 0x000fe20000000a00 */
[----:B------:R-:W-:Y:S01]  /*15c0*/  IMAD.IADD R25, R7, 0x1, R16 ;  /* 0x0000000107197824 */ /* 0x000fe200078e0210 */
[----:B------:R-:W-:Y:S01]  /*15d0*/  IADD3 R98, R97, UR27, RZ ;  /* 0x0000001b61627c10 */ /* 0x000fe2000fffe0ff */
[----:B------:R-:W-:Y:S01]  /*15e0*/  IMAD.IADD R19, R11, 0x1, R5 ;  /* 0x000000010b137824 */ /* 0x000fe200078e0205 */
[----:B------:R-:W-:Y:S01]  /*15f0*/  UIADD3 UR32, UR35, UR32, URZ ;  /* 0x0000002023207290 */ /* 0x000fe2000fffe03f */
[----:B------:R-:W-:Y:S02]  /*1600*/  IMAD.MOV.U32 R24, RZ, RZ, R6 ;  /* 0x000000ffff187224 */ /* 0x000fe400078e0006 */
[----:B------:R-:W-:Y:S02]  /*1610*/  IMAD.MOV.U32 R18, RZ, RZ, R4 ;  /* 0x000000ffff127224 */ /* 0x000fe400078e0004 */
[----:B------:R-:W-:-:S02]  /*1620*/  @P2 IMAD R9, R29, 0x30, RZ ;  /* 0x000000301d092824 */ /* 0x000fc400078e02ff */
[----:B------:R-:W-:-:S04]  /*1630*/  IMAD.WIDE.U32 R6, R38, c[0x0][0x290], R20 ;  /* 0x0000a40026067a25 */ /* 0x000fc800078e0014 */
[----:B------:R-:W-:-:S04]  /*1640*/  @P2 IMAD.WIDE.U32 R4, R148, 0x30, R2 ;  /* 0x0000003094042825 */ /* 0x000fc800078e0002 */
[----:B------:R-:W-:Y:S01]  /*1650*/  @P2 IMAD.IADD R9, R5, 0x1, R9 ;  /* 0x0000000105092824 */ /* 0x000fe200078e0209 */
[C---:B------:R-:W-:Y:S01]  /*1660*/  @P2 LEA R10, P4, R4.reuse, c[0x0][0x220], 0x1 ;  /* 0x00008800040a2a11 */ /* 0x040fe200078808ff */
[----:B------:R-:W-:Y:S02]  /*1670*/  @P1 IMAD.MOV.U32 R5, RZ, RZ, R3 ;  /* 0x000000ffff051224 */ /* 0x000fe400078e0003 */
[----:B------:R-:W-:Y:S01]  /*1680*/  IMAD.WIDE.U32 R108, R149, c[0x0][0x280], R26 ;  /* 0x0000a000956c7a25 */ /* 0x000fe200078e001a */
[----:B------:R-:W-:-:S03]  /*1690*/  @P2 LEA.HI.X R11, R4, c[0x0][0x224], R9, 0x1, P4 ;  /* 0x00008900040b2a11 */ /* 0x000fc600020f0c09 */
[----:B------:R-:W-:Y:S02]  /*16a0*/  @P1 IMAD.MOV.U32 R4, RZ, RZ, R2 ;  /* 0x000000ffff041224 */ /* 0x000fe400078e0002 */
[----:B------:R1:W-:Y:S01]  /*16b0*/  @P2 LDGSTS.E.BYPASS.LTC128B.128 [R90+0x5100], [R10.64], !P6 ;  /* 0x051000000a5a2fae */ /* 0x0003e2000f101d56 */
[----:B------:R-:W-:-:S04]  /*16c0*/  IMAD.WIDE.U32 R106, R149, c[0x0][0x290], R24 ;  /* 0x0000a400956a7a25 */ /* 0x000fc800078e0018 */
[----:B------:R-:W-:-:S04]  /*16d0*/  @P1 IMAD.WIDE.U32 R4, R148, 0x50, R4 ;  /* 0x0000005094041825 */ /* 0x000fc800078e0004 */
[----:B------:R-:W-:-:S04]  /*16e0*/  IMAD.WIDE.U32 R104, R149, c[0x0][0x280], R18 ;  /* 0x0000a00095687a25 */ /* 0x000fc800078e0012 */
[----:B-1----:R-:W-:-:S05]  /*16f0*/  IMAD.SHL.U32 R10, R156, 0x40, RZ ;  /* 0x000000409c0a7824 */ /* 0x002fca00078e00ff */
[----:B------:R-:W-:-:S04]  /*1700*/  LOP3.LUT R122, R10, 0x1c0, RZ, 0xc0, !PT ;  /* 0x000001c00a7a7812 */ /* 0x000fc800078ec0ff */
[----:B------:R-:W-:Y:S01]  /*1710*/  SHF.R.U32.HI R159, RZ, 0x3, R122 ;  /* 0x00000003ff9f7819 */ /* 0x000fe2000001167a */
[----:B---3--:R1:W3:Y:S02]  /*1720*/  @P5 R2UR UR28, R17 ;  /* 0x00000000111c53c2 */ /* 0x0082e400000e0000 */
[----:B-1----:R-:W-:Y:S01]  /*1730*/  IMAD.IADD R17, R16, 0x1, R7 ;  /* 0x0000000110117824 */ /* 0x002fe200078e0207 */
[----:B---3--:R-:W-:Y:S01]  /*1740*/  @UP0 USHF.R.S32.HI UR39, URZ, 0x1f, UR28 ;  /* 0x0000001f3f270899 */ /* 0x008fe2000801141c */
[----:B------:R-:W-:Y:S01]  /*1750*/  IMAD.IADD R7, R20, 0x1, R8 ;  /* 0x0000000114077824 */ /* 0x000fe200078e0208 */
[----:B------:R-:W-:Y:S01]  /*1760*/  @UP0 UMOV UR38, UR28 ;  /* 0x0000001c00260c82 */ /* 0x000fe20008000000 */
[----:B------:R-:W-:Y:S01]  /*1770*/  IMAD.MOV.U32 R16, RZ, RZ, R6 ;  /* 0x000000ffff107224 */ /* 0x000fe200078e0006 */
[C---:B------:R-:W-:Y:S01]  /*1780*/  @P3 LEA R6, P4, R148.reuse, R2, 0x6 ;  /* 0x0000000294063211 */ /* 0x040fe200078830ff */
[----:B------:R-:W-:Y:S01]  /*1790*/  @!UP0 UMOV UR38, UR20 ;  /* 0x0000001400268c82 */ /* 0x000fe20008000000 */
[----:B--2---:R-:W-:Y:S01]  /*17a0*/  SHF.R.S32.HI R14, RZ, 0x1f, R7 ;  /* 0x0000001fff0e7819 */ /* 0x004fe20000011407 */
[----:B------:R-:W-:Y:S01]  /*17b0*/  @!UP0 UMOV UR39, UR10 ;  /* 0x0000000a00278c82 */ /* 0x000fe20008000000 */
[C---:B------:R-:W-:Y:S01]  /*17c0*/  @P3 LEA.HI.X R9, R148.reuse, R3, R29, 0x6, P4 ;  /* 0x0000000394093211 */ /* 0x040fe200020f341d */
[----:B------:R-:W-:Y:S01]  /*17d0*/  @P0 IMAD.WIDE.U32 R2, R148, 0x60, R2 ;  /* 0x0000006094020825 */ /* 0x000fe200078e0002 */
[----:B------:R-:W-:Y:S01]  /*17e0*/  LEA.HI R14, R14, R7, RZ, 0x3 ;  /* 0x000000070e0e7211 */ /* 0x000fe200078f18ff */
[----:B------:R-:W-:Y:S01]  /*17f0*/  UIMAD UR28, UR39, UR8, URZ ;  /* 0x00000008271c72a4 */ /* 0x000fe2000f8e023f */
[----:B------:R-:W-:Y:S01]  /*1800*/  @P3 LEA R8, P4, R6, c[0x0][0x220], 0x1 ;  /* 0x0000880006083a11 */ /* 0x000fe200078808ff */
[----:B------:R-:W-:Y:S01]  /*1810*/  @P1 IMAD R7, R29, 0x50, RZ ;  /* 0x000000501d071824 */ /* 0x000fe200078e02ff */
[----:B------:R-:W-:Y:S01]  /*1820*/  SHF.L.U64.HI R148, R148, R155, c[0x0][0x23c] ;  /* 0x00008f0094947619 */ /* 0x000fe2000001029b */
[----:B------:R-:W-:Y:S01]  /*1830*/  UIMAD UR28, UR38, UR9, UR28 ;  /* 0x00000009261c72a4 */ /* 0x000fe2000f8e021c */
[----:B------:R-:W-:Y:S01]  /*1840*/  @P3 LEA.HI.X R9, R6, c[0x0][0x224], R9, 0x1, P4 ;  /* 0x0000890006093a11 */ /* 0x000fe200020f0c09 */
[----:B------:R-:W-:Y:S01]  /*1850*/  @P1 IMAD.IADD R7, R5, 0x1, R7 ;  /* 0x0000000105071824 */ /* 0x000fe200078e0207 */
[C---:B------:R-:W-:Y:S01]  /*1860*/  @P1 LEA R6, P4, R4.reuse, c[0x0][0x220], 0x1 ;  /* 0x0000880004061a11 */ /* 0x040fe200078808ff */
[----:B------:R-:W-:Y:S01]  /*1870*/  @P0 IMAD R5, R29, 0x60, RZ ;  /* 0x000000601d050824 */ /* 0x000fe200078e02ff */
[----:B------:R-:W-:Y:S01]  /*1880*/  ULDC UR10, c[0x0][0x284] ;  /* 0x0000a100000a7ab9 */ /* 0x000fe20000000800 */
[----:B------:R1:W-:Y:S01]  /*1890*/  @P3 LDGSTS.E.BYPASS.LTC128B.128 [R90+0x5900], [R8.64], !P6 ;  /* 0x05900000085a3fae */ /* 0x0003e2000f101d56 */
[----:B------:R-:W-:Y:S01]  /*18a0*/  @P1 LEA.HI.X R7, R4, c[0x0][0x224], R7, 0x1, P4 ;  /* 0x0000890004071a11 */ /* 0x000fe200020f0c07 */
[----:B------:R-:W-:Y:S01]  /*18b0*/  @P0 IMAD.IADD R5, R3, 0x1, R5 ;  /* 0x0000000103050824 */ /* 0x000fe200078e0205 */
[----:B------:R-:W-:Y:S01]  /*18c0*/  @P0 LEA R4, P4, R2, c[0x0][0x220], 0x1 ;  /* 0x0000880002040a11 */ /* 0x000fe200078808ff */
[----:B------:R-:W-:Y:S01]  /*18d0*/  ULDC UR9, c[0x0][0x294] ;  /* 0x0000a50000097ab9 */ /* 0x000fe20000000800 */
[----:B------:R-:W-:Y:S01]  /*18e0*/  LEA.HI R3, R28, R194, RZ, 0x5 ;  /* 0x000000c21c037211 */ /* 0x000fe200078f28ff */
[----:B------:R2:W-:Y:S01]  /*18f0*/  @P1 LDGSTS.E.BYPASS.LTC128B.128 [R90+0x6100], [R6.64], !P6 ;  /* 0x06100000065a1fae */ /* 0x0005e2000f101d56 */
[----:B------:R-:W-:Y:S01]  /*1900*/  @P0 LEA.HI.X R5, R2, c[0x0][0x224], R5, 0x1, P4 ;  /* 0x0000890002050a11 */ /* 0x000fe200020f0c05 */
[----:B------:R-:W-:Y:S01]  /*1910*/  UIMAD.WIDE.U32 UR36, UR38, UR8, URZ ;  /* 0x00000008262472a5 */ /* 0x000fe2000f8e003f */
[----:B------:R-:W-:Y:S01]  /*1920*/  SHF.R.S32.HI R2, RZ, 0x1f, R149 ;  /* 0x0000001fff027819 */ /* 0x000fe20000011495 */
[----:B------:R-:W-:Y:S01]  /*1930*/  IMAD.SHL.U32 R3, R3, 0x10, RZ ;  /* 0x0000001003037824 */ /* 0x000fe200078e00ff */
[----:B------:R-:W-:Y:S01]  /*1940*/  ULDC UR8, c[0x0][0x284] ;  /* 0x0000a10000087ab9 */ /* 0x000fe20000000800 */
[----:B------:R3:W-:Y:S01]  /*1950*/  @P0 LDGSTS.E.BYPASS.LTC128B.128 [R90+0x6900], [R4.64], !P6 ;  /* 0x06900000045a0fae */ /* 0x0007e2000f101d56 */
[----:B------:R-:W-:Y:S01]  /*1960*/  ISETP.GE.AND P0, PT, R20, c[0x0][0x1d4], PT ;  /* 0x0000750014007a0c */ /* 0x000fe20003f06270 */
[----:B------:R-:W-:Y:S01]  /*1970*/  UIMAD UR10, UR26, UR10, URZ ;  /* 0x0000000a1a0a72a4 */ /* 0x000fe2000f8e023f */
[----:B------:R-:W-:Y:S01]  /*1980*/  LOP3.LUT R135, R3, 0xfffffe00, RZ, 0xc0, !PT ;  /* 0xfffffe0003877812 */ /* 0x000fe200078ec0ff */
[----:B------:R-:W-:Y:S01]  /*1990*/  IMAD.SHL.U32 R3, R158, 0x40, RZ ;  /* 0x000000409e037824 */ /* 0x000fe200078e00ff */
[----:B------:R-:W-:Y:S01]  /*19a0*/  P2R R101, PR, RZ, 0x1 ;  /* 0x00000001ff657803 */ /* 0x000fe20000000000 */
[----:B------:R-:W0:Y:S01]  /*19b0*/  LDGDEPBAR ;  /* 0x00000000000079af */ /* 0x000e220000000000 */
[----:B------:R-:W-:Y:S01]  /*19c0*/  UIMAD UR9, UR26, UR9, URZ ;  /* 0x000000091a0972a4 */ /* 0x000fe2000f8e023f */
[----:B------:R-:W-:Y:S01]  /*19d0*/  ISETP.GE.AND P1, PT, R94, c[0x0][0x1d4], PT ;  /* 0x000075005e007a0c */ /* 0x000fe20003f26270 */
[----:B------:R-:W-:Y:S01]  /*19e0*/  UIMAD UR8, UR5, UR8, URZ ;  /* 0x00000008050872a4 */ /* 0x000fe2000f8e023f */
[----:B------:R-:W-:Y:S01]  /*19f0*/  LOP3.LUT R124, R3, 0x1c0, RZ, 0xc0, !PT ;  /* 0x000001c0037c7812 */ /* 0x000fe200078ec0ff */
[----:B------:R-:W-:Y:S01]  /*1a00*/  IMAD.WIDE.U32 R102, R149, c[0x0][0x290], R16 ;  /* 0x0000a40095667a25 */ /* 0x000fe200078e0010 */
[----:B------:R-:W-:Y:S01]  /*1a10*/  LOP3.LUT R95, R14, 0xfffffff8, RZ, 0xc0, !PT ;  /* 0xfffffff80e5f7812 */ /* 0x000fe200078ec0ff */
[----:B------:R-:W-:Y:S01]  /*1a20*/  UIADD3 UR28, UR37, UR28, URZ ;  /* 0x0000001c251c7290 */ /* 0x000fe2000fffe03f */
[----:B------:R-:W-:-:S02]  /*1a30*/  SHF.R.U32.HI R161, RZ, 0x3, R124 ;  /* 0x00000003ffa17819 */ /* 0x000fc4000001167c */
[----:B-1----:R-:W-:Y:S02]  /*1a40*/  SHF.R.S32.HI R9, RZ, 0x1f, R156 ;  /* 0x0000001fff097819 */ /* 0x002fe4000001149c */
[----:B------:R-:W-:Y:S02]  /*1a50*/  P2R R116, PR, RZ, 0x2 ;  /* 0x00000002ff747803 */ /* 0x000fe40000000000 */
[----:B------:R-:W-:Y:S01]  /*1a60*/  LEA.HI R3, R9, R156, RZ, 0x3 ;  /* 0x0000009c09037211 */ /* 0x000fe200078f18ff */
[----:B--2---:R-:W-:Y:S01]  /*1a70*/  IMAD.MOV.U32 R6, RZ, RZ, c[0x0][0x280] ;  /* 0x0000a000ff067624 */ /* 0x004fe200078e00ff */
[----:B------:R-:W-:Y:S02]  /*1a80*/  SHF.R.S32.HI R115, RZ, 0x3, R14 ;  /* 0x00000003ff737819 */ /* 0x000fe4000001140e */
[----:B------:R-:W-:Y:S01]  /*1a90*/  SHF.R.S32.HI R110, RZ, 0x1f, R95 ;  /* 0x0000001fff6e7819 */ /* 0x000fe2000001145f */
[C---:B------:R-:W-:Y:S01]  /*1aa0*/  IMAD.SHL.U32 R172, R6.reuse, 0x40, RZ ;  /* 0x0000004006ac7824 */ /* 0x040fe200078e00ff */
[C---:B------:R-:W-:Y:S01]  /*1ab0*/  SHF.L.U64.HI R152, R6.reuse, R153, c[0x0][0x284] ;  /* 0x0000a10006987619 */ /* 0x040fe20000010299 */
[----:B---3--:R-:W-:Y:S01]  /*1ac0*/  IMAD.MOV.U32 R4, RZ, RZ, c[0x0][0x290] ;  /* 0x0000a400ff047624 */ /* 0x008fe200078e00ff */
[----:B------:R-:W-:Y:S01]  /*1ad0*/  SHF.L.U64.HI R154, R6, R155, c[0x0][0x284] ;  /* 0x0000a100069a7619 */ /* 0x000fe2000001029b */
[C---:B------:R-:W-:Y:S01]  /*1ae0*/  IMAD R5, R2.reuse, c[0x0][0x280], RZ ;  /* 0x0000a00002057a24 */ /* 0x040fe200078e02ff */
[----:B------:R-:W-:Y:S01]  /*1af0*/  ISETP.NE.AND P1, PT, R175, 0x1, PT ;  /* 0x00000001af00780c */ /* 0x000fe20003f25270 */
[----:B------:R-:W-:Y:S01]  /*1b00*/  IMAD R2, R2, c[0x0][0x290], RZ ;  /* 0x0000a40002027a24 */ /* 0x000fe200078e02ff */
[C---:B------:R-:W-:Y:S01]  /*1b10*/  SHF.L.U64.HI R153, R4.reuse, R153, c[0x0][0x294] ;  /* 0x0000a50004997619 */ /* 0x040fe20000010299 */
[C---:B------:R-:W-:Y:S01]  /*1b20*/  IMAD.SHL.U32 R170, R4.reuse, 0x40, RZ ;  /* 0x0000004004aa7824 */ /* 0x040fe200078e00ff */
[C---:B------:R-:W-:Y:S01]  /*1b30*/  SHF.L.U64.HI R155, R4.reuse, R155, c[0x0][0x294] ;  /* 0x0000a500049b7619 */ /* 0x040fe2000001029b */
[----:B------:R-:W-:-:S02]  /*1b40*/  IMAD.SHL.U32 R171, R4, 0x20, RZ ;  /* 0x0000002004ab7824 */ /* 0x000fc400078e00ff */
[----:B------:R-:W-:-:S04]  /*1b50*/  IMAD.WIDE.U32 R166, R4, 0x60, RZ ;  /* 0x0000006004a67825 */ /* 0x000fc800078e00ff */
[----:B------:R-:W-:Y:S01]  /*1b60*/  IMAD.WIDE.U32 R162, R4, 0x70, RZ ;  /* 0x0000007004a27825 */ /* 0x000fe200078e00ff */
[----:B------:R-:W-:Y:S02]  /*1b70*/  SHF.R.S32.HI R4, RZ, 0x1f, R22 ;  /* 0x0000001fff047819 */ /* 0x000fe40000011416 */
[----:B------:R-:W-:Y:S01]  /*1b80*/  IADD3 R120, R167, UR9, RZ ;  /* 0x00000009a7787c10 */ /* 0x000fe2000fffe0ff */
[----:B------:R-:W-:Y:S01]  /*1b90*/  IMAD R7, R149, c[0x0][0x294], R2 ;  /* 0x0000a50095077a24 */ /* 0x000fe200078e0202 */
[----:B------:R-:W-:Y:S01]  /*1ba0*/  LEA.HI R2, R4, R38, RZ, 0x3 ;  /* 0x0000002604027211 */ /* 0x000fe200078f18ff */
[C---:B------:R-:W-:Y:S01]  /*1bb0*/  IMAD.SHL.U32 R173, R6.reuse, 0x20, RZ ;  /* 0x0000002006ad7824 */ /* 0x040fe200078e00ff */
[----:B------:R-:W-:Y:S01]  /*1bc0*/  SHF.R.S32.HI R4, RZ, 0x1f, R157 ;  /* 0x0000001fff047819 */ /* 0x000fe2000001149d */
[----:B------:R-:W-:Y:S01]  /*1bd0*/  IMAD.WIDE.U32 R168, R6, 0x60, RZ ;  /* 0x0000006006a87825 */ /* 0x000fe200078e00ff */
[----:B------:R-:W-:Y:S02]  /*1be0*/  LOP3.LUT R2, R2, 0xfffffff8, RZ, 0xc0, !PT ;  /* 0xfffffff802027812 */ /* 0x000fe400078ec0ff */
[----:B------:R-:W-:Y:S01]  /*1bf0*/  LEA.HI R4, R4, R157, RZ, 0x3 ;  /* 0x0000009d04047211 */ /* 0x000fe200078f18ff */
[----:B------:R-:W-:Y:S01]  /*1c00*/  IMAD.WIDE.U32 R164, R6, 0x70, RZ ;  /* 0x0000007006a47825 */ /* 0x000fe200078e00ff */
[----:B------:R-:W-:-:S02]  /*1c10*/  SHF.R.S32.HI R6, RZ, 0x1f, R158 ;  /* 0x0000001fff067819 */ /* 0x000fc4000001149e */
[----:B------:R-:W-:Y:S01]  /*1c20*/  IADD3 R119, R169, UR10, RZ ;  /* 0x0000000aa9777c10 */ /* 0x000fe2000fffe0ff */
[----:B------:R-:W-:Y:S01]  /*1c30*/  IMAD R8, R149, c[0x0][0x284], R5 ;  /* 0x0000a10095087a24 */ /* 0x000fe200078e0205 */
[----:B------:R-:W-:Y:S01]  /*1c40*/  LEA.HI R6, R6, R158, RZ, 0x3 ;  /* 0x0000009e06067211 */ /* 0x000fe200078f18ff */
[----:B------:R-:W-:Y:S01]  /*1c50*/  IMAD.SHL.U32 R5, R157, 0x40, RZ ;  /* 0x000000409d057824 */ /* 0x000fe200078e00ff */
[----:B------:R-:W-:Y:S01]  /*1c60*/  IADD3 R144, R163, UR21, RZ ;  /* 0x00000015a3907c10 */ /* 0x000fe2000fffe0ff */
[----:B------:R-:W-:Y:S01]  /*1c70*/  IMAD.IADD R2, R38, 0x1, -R2 ;  /* 0x0000000126027824 */ /* 0x000fe200078e0a02 */
[----:B------:R-:W-:Y:S01]  /*1c80*/  IADD3 R143, R165, UR8, RZ ;  /* 0x00000008a58f7c10 */ /* 0x000fe2000fffe0ff */
[----:B------:R-:W-:Y:S01]  /*1c90*/  IMAD.SHL.U32 R3, R3, 0x40, RZ ;  /* 0x0000004003037824 */ /* 0x000fe200078e00ff */
[----:B------:R-:W-:Y:S01]  /*1ca0*/  LOP3.LUT R123, R5, 0x1c0, RZ, 0xc0, !PT ;  /* 0x000001c0057b7812 */ /* 0x000fe200078ec0ff */
[C---:B------:R-:W-:Y:S01]  /*1cb0*/  IMAD.SHL.U32 R5, R2.reuse, 0x40, RZ ;  /* 0x0000004002057824 */ /* 0x040fe200078e00ff */
[----:B------:R-:W-:Y:S01]  /*1cc0*/  LOP3.LUT P0, RZ, R2, 0x4, RZ, 0xc0, !PT ;  /* 0x0000000402ff7812 */ /* 0x000fe2000780c0ff */
[----:B------:R-:W-:Y:S01]  /*1cd0*/  IMAD.SHL.U32 R2, R6, 0x40, RZ ;  /* 0x0000004006027824 */ /* 0x000fe200078e00ff */
[----:B------:R-:W-:Y:S01]  /*1ce0*/  LOP3.LUT R136, R3, 0xfffffe00, RZ, 0xc0, !PT ;  /* 0xfffffe0003887812 */ /* 0x000fe200078ec0ff */
[----:B------:R-:W-:Y:S01]  /*1cf0*/  IMAD.SHL.U32 R4, R4, 0x40, RZ ;  /* 0x0000004004047824 */ /* 0x000fe200078e00ff */
[----:B------:R-:W-:Y:S01]  /*1d00*/  LOP3.LUT R133, R5, 0x1c0, RZ, 0xc0, !PT ;  /* 0x000001c005857812 */ /* 0x000fe200078ec0ff */
[----:B------:R-:W-:Y:S01]  /*1d10*/  IMAD.IADD R114, R109, 0x1, R8 ;  /* 0x000000016d727824 */ /* 0x000fe200078e0208 */
[----:B------:R-:W-:Y:S01]  /*1d20*/  LOP3.LUT R138, R2, 0xfffffe00, RZ, 0xc0, !PT ;  /* 0xfffffe00028a7812 */ /* 0x000fe200078ec0ff */
[----:B------:R-:W-:Y:S01]  /*1d30*/  IMAD.IADD R112, R8, 0x1, R105 ;  /* 0x0000000108707824 */ /* 0x000fe200078e0269 */
[----:B------:R-:W-:Y:S01]  /*1d40*/  SHF.R.U32.HI R134, RZ, 0x3, R133 ;  /* 0x00000003ff867819 */ /* 0x000fe20000011685 */
[----:B------:R-:W-:Y:S01]  /*1d50*/  IMAD.IADD R113, R107, 0x1, R7 ;  /* 0x000000016b717824 */ /* 0x000fe200078e0207 */
[----:B------:R-:W-:Y:S01]  /*1d60*/  LOP3.LUT R2, R133, 0x18, R20, 0xf8, !PT ;  /* 0x0000001885027812 */ /* 0x000fe200078ef814 */
[----:B------:R-:W-:Y:S01]  /*1d70*/  IMAD.IADD R111, R7, 0x1, R103 ;  /* 0x00000001076f7824 */ /* 0x000fe200078e0267 */
[----:B------:R-:W-:Y:S01]  /*1d80*/  LOP3.LUT R3, R133, 0x38, R14, 0xf8, !PT ;  /* 0x0000003885037812 */ /* 0x000fe200078ef80e */
[----:B------:R-:W-:Y:S01]  /*1d90*/  ULDC.U8 UR8, c[0x0][0x298] ;  /* 0x0000a60000087ab9 */ /* 0x000fe20000000000 */
[----:B------:R-:W-:-:S02]  /*1da0*/  LOP3.LUT R2, R2, R134, RZ, 0x3c, !PT ;  /* 0x0000008602027212 */ /* 0x000fc400078e3cff */
[----:B------:R-:W-:Y:S02]  /*1db0*/  LOP3.LUT R137, R4, 0xfffffe00, RZ, 0xc0, !PT ;  /* 0xfffffe0004897812 */ /* 0x000fe400078ec0ff */
[----:B------:R-:W-:Y:S01]  /*1dc0*/  SHF.R.U32.HI R160, RZ, 0x3, R123 ;  /* 0x00000003ffa07819 */ /* 0x000fe2000001167b */
[----:B------:R-:W-:Y:S01]  /*1dd0*/  IMAD.IADD R2, R2, 0x1, R135 ;  /* 0x0000000102027824 */ /* 0x000fe200078e0287 */
[--C-:B------:R-:W-:Y:S02]  /*1de0*/  LOP3.LUT R6, R124, 0x38, R14.reuse, 0xf8, !PT ;  /* 0x000000387c067812 */ /* 0x100fe400078ef80e */
[--C-:B------:R-:W-:Y:S02]  /*1df0*/  LOP3.LUT R5, R123, 0x38, R14.reuse, 0xf8, !PT ;  /* 0x000000387b057812 */ /* 0x100fe400078ef80e */
[----:B------:R-:W-:Y:S02]  /*1e00*/  LEA R91, R2, 0x100, 0x1 ;  /* 0x00000100025b7811 */ /* 0x000fe400078e08ff */
[----:B------:R-:W-:-:S02]  /*1e10*/  LOP3.LUT R4, R122, 0x38, R14, 0xf8, !PT ;  /* 0x000000387a047812 */ /* 0x000fc400078ef80e */
[----:B------:R-:W-:Y:S02]  /*1e20*/  LOP3.LUT R2, R3, R134, RZ, 0x3c, !PT ;  /* 0x0000008603027212 */ /* 0x000fe400078e3cff */
[----:B------:R-:W-:Y:S02]  /*1e30*/  LOP3.LUT R6, R138, R6, R161, 0xf6, !PT ;  /* 0x000000068a067212 */ /* 0x000fe400078ef6a1 */
[----:B------:R-:W-:Y:S01]  /*1e40*/  LOP3.LUT R5, R137, R5, R160, 0xf6, !PT ;  /* 0x0000000589057212 */ /* 0x000fe200078ef6a0 */
[----:B------:R-:W-:Y:S01]  /*1e50*/  IMAD.IADD R2, R2, 0x1, R135 ;  /* 0x0000000102027824 */ /* 0x000fe200078e0287 */
[----:B------:R-:W-:Y:S01]  /*1e60*/  LOP3.LUT R3, R136, R4, R159, 0xf6, !PT ;  /* 0x0000000488037212 */ /* 0x000fe200078ef69f */
[----:B------:R-:W-:Y:S01]  /*1e70*/  IMAD.SHL.U32 R142, R6, 0x2, RZ ;  /* 0x00000002068e7824 */ /* 0x000fe200078e00ff */
[----:B------:R-:W-:Y:S01]  /*1e80*/  IADD3 R92, R91, 0x40, RZ ;  /* 0x000000405b5c7810 */ /* 0x000fe20007ffe0ff */
[----:B------:R-:W-:Y:S01]  /*1e90*/  IMAD.SHL.U32 R141, R5, 0x2, RZ ;  /* 0x00000002058d7824 */ /* 0x000fe200078e00ff */
[----:B------:R-:W-:Y:S01]  /*1ea0*/  @P0 IADD3 R92, R91, -0x40, RZ ;  /* 0xffffffc05b5c0810 */ /* 0x000fe20007ffe0ff */
[----:B------:R-:W-:Y:S01]  /*1eb0*/  IMAD.SHL.U32 R140, R3, 0x2, RZ ;  /* 0x00000002038c7824 */ /* 0x000fe200078e00ff */
[----:B------:R-:W-:Y:S01]  /*1ec0*/  BAR.SYNC.DEFER_BLOCKING 0x0 ;  /* 0x0000000000007b1d */ /* 0x000fe20000010000 */
[----:B------:R-:W-:Y:S01]  /*1ed0*/  IMAD.SHL.U32 R139, R2, 0x2, RZ ;  /* 0x00000002028b7824 */ /* 0x000fe200078e00ff */
[----:B------:R-:W-:-:S04]  /*1ee0*/  ISETP.GE.AND P0, PT, R174, 0x1, PT ;  /* 0x00000001ae00780c */ /* 0x000fc80003f06270 */
.L_x_102:
[----:B-1----:R-:W-:Y:S01]  /*1ef0*/  IMAD.U32 R2, RZ, RZ, UR6 ;  /* 0x00000006ff027e24 */ /* 0x002fe2000f8e00ff */
[----:B------:R-:W-:Y:S04]  /*1f00*/  DEPBAR.LE SB0, 0x0 ;  /* 0x000080000000791a */ /* 0x000fe80000000000 */
[----:B------:R-:W-:Y:S01]  /*1f10*/  IMAD R2, R2, 0x70, R0 ;  /* 0x0000007002027824 */ /* 0x000fe200078e0200 */
[----:B------:R-:W-:Y:S01]  /*1f20*/  ISETP.NE.AND P1, PT, R175, 0x1, PT ;  /* 0x00000001af00780c */ /* 0x000fe20003f25270 */
[----:B------:R-:W-:Y:S01]  /*1f30*/  IMAD.MOV.U32 R99, RZ, RZ, RZ ;  /* 0x000000ffff637224 */ /* 0x000fe200078e00ff */
[----:B------:R-:W-:Y:S01]  /*1f40*/  ISETP.GE.AND P2, PT, R174, 0x1, PT ;  /* 0x00000001ae00780c */ /* 0x000fe20003f46270 */
[----:B------:R-:W-:Y:S01]  /*1f50*/  IMAD.IADD R4, R146, 0x1, R2 ;  /* 0x0000000192047824 */ /* 0x000fe200078e0202 */
[----:B------:R-:W-:Y:S01]  /*1f60*/  ISETP.GE.AND P0, PT, R2, UR4, PT ;  /* 0x0000000402007c0c */ /* 0x000fe2000bf06270 */
[----:B------:R-:W-:Y:S02]  /*1f70*/  BSSY B2, `(.L_x_56) ;  /* 0x0000547000027945 */ /* 0x000fe40003800000 */
[----:B------:R-:W-:Y:S01]  /*1f80*/  IMAD.MOV.U32 R5, RZ, RZ, R4 ;  /* 0x000000ffff057224 */ /* 0x000fe200078e0004 */
[----:B------:R-:W-:Y:S05]  /*1f90*/  ISETP.GT.OR P0, PT, R0, 0x6f, P0 ;  /* 0x0000006f0000780c */ /* 0x000fea0000704670 */
[----:B------:R-:W-:Y:S05]  /*1fa0*/  @P1 IMAD.HI.U32 R2, R4, c[0x0][0x2bc], RZ ;  /* 0x0000af0004021a27 */ /* 0x000fea00078e00ff */
[----:B------:R-:W-:Y:S04]  /*1fb0*/  @P1 SHF.R.U32.HI R5, RZ, c[0x0][0x2c0], R2 ;  /* 0x0000b000ff051a19 */ /* 0x000fe80000011602 */
[C---:B------:R-:W-:Y:S04]  /*1fc0*/  @!P0 IADD3 R3, P1, R5.reuse, UR36, RZ ;  /* 0x0000002405038c10 */ /* 0x040fe8000ff3e0ff */
[----:B------:R-:W-:Y:S02]  /*1fd0*/  @!P0 LEA.HI.X.SX32 R6, R5, UR28, 0x1, P1 ;  /* 0x0000001c05068c11 */ /* 0x000fe400088f0eff */
[C---:B------:R-:W-:Y:S04]  /*1fe0*/  @!P0 LEA R2, P1, R3.reuse, c[0x0][0x2a0], 0x2 ;  /* 0x0000a80003028a11 */ /* 0x040fe800078210ff */
[----:B------:R-:W-:Y:S05]  /*1ff0*/  @!P0 LEA.HI.X R3, R3, c[0x0][0x2a4], R6, 0x2, P1 ;  /* 0x0000a90003038a11 */ /* 0x000fea00008f1406 */
[----:B------:R1:W2:Y:S04]  /*2000*/  @!P0 LDG.E R99, [R2.64] ;  /* 0x0000001602638981 */ /* 0x0002a8000c1e1900 */
[----:B------:R-:W-:Y:S01]  /*2010*/  BAR.SYNC.DEFER_BLOCKING 0x0 ;  /* 0x0000000000007b1d */ /* 0x000fe20000010000 */
[----:B-1----:R-:W-:Y:S04]  /*2020*/  IMAD.MOV R2, RZ, RZ, -R5 ;  /* 0x000000ffff027224 */ /* 0x002fe800078e0a05 */
[----:B------:R-:W-:Y:S04]  /*2030*/  IMAD R100, R2, c[0x0][0x2b8], R4 ;  /* 0x0000ae0002647a24 */ /* 0x000fe800078e0204 */
[C---:B------:R-:W-:Y:S01]  /*2040*/  IMAD.WIDE.U32 R2, R100.reuse, c[0x0][0x1e0], RZ ;  /* 0x0000780064027a25 */ /* 0x040fe200078e00ff */
[----:B------:R-:W-:Y:S05]  /*2050*/  SHF.R.S32.HI R117, RZ, 0x1f, R100 ;  /* 0x0000001fff757819 */ /* 0x000fea0000011464 */
[----:B------:R-:W-:Y:S04]  /*2060*/  IMAD R4, R117, c[0x0][0x1e0], RZ ;  /* 0x0000780075047a24 */ /* 0x000fe800078e02ff */
[----:B------:R-:W-:Y:S04]  /*2070*/  IMAD R4, R100, c[0x0][0x1e4], R4 ;  /* 0x0000790064047a24 */ /* 0x000fe800078e0204 */
[----:B------:R-:W-:Y:S01]  /*2080*/  IMAD.IADD R3, R3, 0x1, R4 ;  /* 0x0000000103037824 */ /* 0x000fe200078e0204 */
[----:B--2---:R-:W-:Y:S03]  /*2090*/  SHF.R.S32.HI R118, RZ, 0x1f, R99 ;  /* 0x0000001fff767819 */ /* 0x004fe60000011463 */
[C---:B------:R-:W-:Y:S04]  /*20a0*/  IMAD.WIDE.U32 R2, R99.reuse, c[0x0][0x1f0], R2 ;  /* 0x00007c0063027a25 */ /* 0x040fe800078e0002 */
[----:B------:R-:W-:Y:S01]  /*20b0*/  IMAD R4, R118, c[0x0][0x1f0], RZ ;  /* 0x00007c0076047a24 */ /* 0x000fe200078e02ff */
[----:B------:R-:W-:Y:S03]  /*20c0*/  IADD3 R2, P0, R2, UR34, RZ ;  /* 0x0000002202027c10 */ /* 0x000fe6000ff1e0ff */
[----:B------:R-:W-:Y:S05]  /*20d0*/  IMAD R4, R99, c[0x0][0x1f4], R4 ;  /* 0x00007d0063047a24 */ /* 0x000fea00078e0204 */
[----:B------:R-:W-:Y:S02]  /*20e0*/  IADD3.X R3, R3, UR32, R4, P0, !PT ;  /* 0x0000002003037c10 */ /* 0x000fe400087fe404 */
[C---:B------:R-:W-:Y:S04]  /*20f0*/  LEA R89, P0, R2.reuse, c[0x0][0x1c8], 0x1 ;  /* 0x0000720002597a11 */ /* 0x040fe800078008ff */
[----:B------:R-:W-:Y:S01]  /*2100*/  LEA.HI.X R88, R2, c[0x0][0x1cc], R3, 0x1, P0 ;  /* 0x0000730002587a11 */ /* 0x000fe200000f0c03 */
[----:B------:R-:W-:-:S05]  /*2110*/  @!P2 BRA `(.L_x_57) ;  /* 0x00004e100000a947 */ /* 0x000fca0003800000 */
[----:B------:R-:W-:Y:S01]  /*2120*/  IMAD R3, R143, UR6, RZ ;  /* 0x000000068f037c24 */ /* 0x000fe2000f8e02ff */
[----:B------:R-:W-:Y:S01]  /*2130*/  ISETP.NE.AND P0, PT, RZ, UR8, PT ;  /* 0x00000008ff007c0c */ /* 0x000fe2000bf05270 */
[----:B------:R-:W-:Y:S01]  /*2140*/  IMAD R2, R144, UR6, RZ ;  /* 0x0000000690027c24 */ /* 0x000fe2000f8e02ff */
[----:B------:R-:W-:Y:S01]  /*2150*/  USHF.R.S32.HI UR9, URZ, 0x1f, UR6 ;  /* 0x0000001f3f097899 */ /* 0x000fe20008011406 */
[----:B------:R-:W-:Y:S01]  /*2160*/  IMAD.WIDE.U32 R72, R164, UR6, RZ ;  /* 0x00000006a4487c25 */ /* 0x000fe2000f8e00ff */
[----:B------:R-:W-:Y:S03]  /*2170*/  UIMAD UR5, UR6, -0x70, UR4 ;  /* 0xffffff90060578a4 */ /* 0x000fe6000f8e0204 */
[----:B------:R-:W-:Y:S01]  /*2180*/  IMAD.WIDE.U32 R74, R162, UR6, RZ ;  /* 0x00000006a24a7c25 */ /* 0x000fe2000f8e00ff */
[----:B------:R-:W-:Y:S03]  /*2190*/  UISETP.LT.AND UP0, UPT, UR5, 0x70, UPT ;  /* 0x000000700500788c */ /* 0x000fe6000bf01270 */
[----:B------:R-:W-:Y:S02]  /*21a0*/  IMAD R3, R164, UR9, R3 ;  /* 0x00000009a4037c24 */ /* 0x000fe4000f8e0203 */
[----:B------:R-:W-:Y:S01]  /*21b0*/  IMAD R2, R162, UR9, R2 ;  /* 0x00000009a2027c24 */ /* 0x000fe2000f8e0202 */
[----:B------:R-:W-:Y:S02]  /*21c0*/  USEL UR9, UR5, 0x70, UP0 ;  /* 0x0000007005097887 */ /* 0x000fe40008000000 */
[----:B------:R-:W-:Y:S02]  /*21d0*/  IADD3 R39, R73, R3, RZ ;  /* 0x0000000349277210 */ /* 0x000fe40007ffe0ff */
[----:B------:R-:W-:Y:S01]  /*21e0*/  IADD3 R43, R75, R2, RZ ;  /* 0x000000024b2b7210 */ /* 0x000fe20007ffe0ff */
[----:B------:R-:W-:-:S05]  /*21f0*/  @!P0 BRA `(.L_x_58) ;  /* 0x0000284000008947 */ /* 0x000fca0003800000 */
[----:B------:R-:W-:Y:S01]  /*2200*/  ISETP.GE.AND P4, PT, R38, UR9, PT ;  /* 0x0000000926007c0c */ /* 0x000fe2000bf86270 */
[----:B------:R-:W-:Y:S01]  /*2210*/  BSSY B0, `(.L_x_59) ;  /* 0x000001b000007945 */ /* 0x000fe20003800000 */
[----:B------:R-:W-:Y:S01]  /*2220*/  CS2R R50, SRZ ;  /* 0x0000000000327805 */ /* 0x000fe2000001ff00 */
[----:B------:R-:W-:Y:S01]  /*2230*/  CS2R R46, SRZ ;  /* 0x00000000002e7805 */ /* 0x000fe2000001ff00 */
[----:B------:R-:W-:Y:S01]  /*2240*/  CS2R R40, SRZ ;  /* 0x0000000000287805 */ /* 0x000fe2000001ff00 */
[----:B------:R-:W-:Y:S01]  /*2250*/  CS2R R12, SRZ ;  /* 0x00000000000c7805 */ /* 0x000fe2000001ff00 */
[----:B------:R-:W-:Y:S07]  /*2260*/  CS2R R2, SRZ ;  /* 0x0000000000027805 */ /* 0x000fee000001ff00 */
[----:B------:R-:W-:-:S05]  /*2270*/  @P4 BRA `(.L_x_60) ;  /* 0x0000014000004947 */ /* 0x000fca0003800000 */
[----:B------:R-:W-:Y:S01]  /*2280*/  IADD3 R2, P0, R108, R72, RZ ;  /* 0x000000486c027210 */ /* 0x000fe20007f1e0ff */
[----:B------:R-:W-:Y:S01]  /*2290*/  CS2R R40, SRZ ;  /* 0x0000000000287805 */ /* 0x000fe2000001ff00 */
[----:B------:R-:W-:Y:S01]  /*22a0*/  CS2R R46, SRZ ;  /* 0x00000000002e7805 */ /* 0x000fe2000001ff00 */
[----:B------:R-:W-:Y:S02]  /*22b0*/  CS2R R12, SRZ ;  /* 0x00000000000c7805 */ /* 0x000fe4000001ff00 */
[----:B------:R-:W-:Y:S01]  /*22c0*/  IMAD.X R4, R39, 0x1, R114, P0 ;  /* 0x0000000127047824 */ /* 0x000fe200000e0672 */
[----:B------:R-:W-:Y:S05]  /*22d0*/  IADD3 R3, P0, R106, R74, RZ ;  /* 0x0000004a6a037210 */ /* 0x000fea0007f1e0ff */
[----:B------:R-:W-:Y:S01]  /*22e0*/  IMAD.X R5, R43, 0x1, R113, P0 ;  /* 0x000000012b057824 */ /* 0x000fe200000e0671 */
[C---:B------:R-:W-:Y:S04]  /*22f0*/  LEA R6, P0, R2.reuse, c[0x0][0x270], 0x1 ;  /* 0x00009c0002067a11 */ /* 0x040fe800078008ff */
[----:B------:R-:W-:Y:S02]  /*2300*/  LEA.HI.X R7, R2, c[0x0][0x274], R4, 0x1, P0 ;  /* 0x00009d0002077a11 */ /* 0x000fe400000f0c04 */
[C---:B------:R-:W-:Y:S04]  /*2310*/  LEA R4, P0, R3.reuse, c[0x0][0x288], 0x1 ;  /* 0x0000a20003047a11 */ /* 0x040fe800078008ff */
[----:B------:R-:W-:Y:S02]  /*2320*/  LEA.HI.X R5, R3, c[0x0][0x28c], R5, 0x1, P0 ;  /* 0x0000a30003057a11 */ /* 0x000fe400000f0c05 */
[----:B------:R-:W-:Y:S01]  /*2330*/  ISETP.GE.AND P0, PT, R36, c[0x0][0x27c], PT ;  /* 0x00009f0024007a0c */ /* 0x000fe20003f06270 */
[----:B------:R-:W-:Y:S11]  /*2340*/  CS2R R2, SRZ ;  /* 0x0000000000027805 */ /* 0x000ff6000001ff00 */
[----:B------:R-:W-:Y:S01]  /*2350*/  @!UPT UIADD3 URZ, URZ, URZ, URZ ;  /* 0x0000003f3f3ff290 */ /* 0x000fe2000fffe03f */
[----:B------:R1:W5:Y:S04]  /*2360*/  @!P0 LDG.E.64 R40, [R6.64] ;  /* 0x0000001606288981 */ /* 0x000368000c1e1b00 */
[----:B------:R1:W5:Y:S01]  /*2370*/  @!P0 LDG.E.64 R2, [R4.64] ;  /* 0x0000001604028981 */ /* 0x000362000c1e1b00 */
[----:B------:R-:W-:Y:S11]  /*2380*/  ISETP.GE.AND P0, PT, R23, c[0x0][0x27c], PT ;  /* 0x00009f0017007a0c */ /* 0x000ff60003f06270 */
[----:B------:R-:W-:Y:S02]  /*2390*/  @!UPT UIADD3 URZ, URZ, URZ, URZ ;  /* 0x0000003f3f3ff290 */ /* 0x000fe4000fffe03f */
[----:B------:R1:W5:Y:S04]  /*23a0*/  @!P0 LDG.E.64 R46, [R6.64+0x20] ;  /* 0x00002016062e8981 */ /* 0x000368000c1e1b00 */
[----:B------:R1:W5:Y:S02]  /*23b0*/  @!P0 LDG.E.64 R12, [R4.64+0x20] ;  /* 0x00002016040c8981 */ /* 0x000364000c1e1b00 */
.L_x_60:
[----:B------:R-:W-:Y:S05]  /*23c0*/  BSYNC B0 ;  /* 0x0000000000007941 */ /* 0x000fea0003800000 */
.L_x_59:
[----:B------:R-:W-:Y:S01]  /*23d0*/  ISETP.GE.AND P5, PT, R158, UR9, PT ;  /* 0x000000099e007c0c */ /* 0x000fe2000bfa6270 */
[----:B-1---5:R-:W-:Y:S01]  /*23e0*/  IMAD.MOV.U32 R7, RZ, RZ, R46 ;  /* 0x000000ffff077224 */ /* 0x022fe200078e002e */
[----:B------:R-:W-:Y:S01]  /*23f0*/  BSSY B0, `(.L_x_61) ;  /* 0x0000025000007945 */ /* 0x000fe20003800000 */
[----:B------:R-:W-:Y:S01]  /*2400*/  IMAD.MOV.U32 R6, RZ, RZ, R47 ;  /* 0x000000ffff067224 */ /* 0x000fe200078e002f */
[----:B------:R-:W-:Y:S01]  /*2410*/  CS2R R48, SRZ ;  /* 0x0000000000307805 */ /* 0x000fe2000001ff00 */
[----:B------:R-:W-:Y:S01]  /*2420*/  IMAD.MOV.U32 R5, RZ, RZ, R40 ;  /* 0x000000ffff057224 */ /* 0x000fe200078e0028 */
[----:B------:R-:W-:Y:S01]  /*2430*/  CS2R R16, SRZ ;  /* 0x0000000000107805 */ /* 0x000fe2000001ff00 */
[----:B------:R-:W-:Y:S01]  /*2440*/  IMAD.MOV.U32 R4, RZ, RZ, R41 ;  /* 0x000000ffff047224 */ /* 0x000fe200078e0029 */
[----:B------:R-:W-:Y:S01]  /*2450*/  PRMT R60, R7, 0x5410, R6 ;  /* 0x00005410073c7816 */ /* 0x000fe20000000006 */
[----:B------:R-:W-:Y:S01]  /*2460*/  IMAD.MOV.U32 R6, RZ, RZ, R13 ;  /* 0x000000ffff067224 */ /* 0x000fe200078e000d */
[----:B------:R-:W-:Y:S01]  /*2470*/  PRMT R42, R5, 0x7610, R42 ;  /* 0x00007610052a7816 */ /* 0x000fe2000000002a */
[----:B------:R-:W-:Y:S01]  /*2480*/  IMAD.MOV.U32 R5, RZ, RZ, R2 ;  /* 0x000000ffff057224 */ /* 0x000fe200078e0002 */
[----:B------:R-:W-:Y:S01]  /*2490*/  PRMT R44, R4, 0x7610, R44 ;  /* 0x00007610042c7816 */ /* 0x000fe2000000002c */
[----:B------:R-:W-:Y:S01]  /*24a0*/  CS2R R14, SRZ ;  /* 0x00000000000e7805 */ /* 0x000fe2000001ff00 */
[----:B------:R-:W-:Y:S02]  /*24b0*/  MOV R7, R12 ;  /* 0x0000000c00077202 */ /* 0x000fe40000000f00 */
[----:B------:R-:W-:Y:S02]  /*24c0*/  MOV R4, R3 ;  /* 0x0000000300047202 */ /* 0x000fe40000000f00 */
[----:B------:R-:W-:Y:S02]  /*24d0*/  PRMT R30, R7, 0x5410, R6 ;  /* 0x00005410071e7816 */ /* 0x000fe40000000006 */
[----:B------:R-:W-:Y:S01]  /*24e0*/  PRMT R22, R5, 0x5410, R4 ;  /* 0x0000541005167816 */ /* 0x000fe20000000004 */
[----:B------:R-:W-:-:S05]  /*24f0*/  @P5 BRA `(.L_x_62) ;  /* 0x0000014000005947 */ /* 0x000fca0003800000 */
[----:B------:R-:W-:Y:S01]  /*2500*/  IADD3 R4, P1, P0, R108, R72, R173 ;  /* 0x000000486c047210 */ /* 0x000fe2000783e0ad */
[----:B------:R-:W-:Y:S01]  /*2510*/  CS2R R48, SRZ ;  /* 0x0000000000307805 */ /* 0x000fe2000001ff00 */
[----:B------:R-:W-:Y:S01]  /*2520*/  CS2R R14, SRZ ;  /* 0x00000000000e7805 */ /* 0x000fe2000001ff00 */
[----:B------:R-:W-:Y:S01]  /*2530*/  CS2R R50, SRZ ;  /* 0x0000000000327805 */ /* 0x000fe2000001ff00 */
[----:B------:R-:W-:Y:S01]  /*2540*/  IADD3.X R7, R114, R39, R154, P1, P0 ;  /* 0x0000002772077210 */ /* 0x000fe20000fe049a */
[----:B------:R-:W-:Y:S01]  /*2550*/  CS2R R16, SRZ ;  /* 0x0000000000107805 */ /* 0x000fe2000001ff00 */
[----:B------:R-:W-:Y:S04]  /*2560*/  IADD3 R5, P1, P0, R106, R74, R171 ;  /* 0x0000004a6a057210 */ /* 0x000fe8000783e0ab */
[----:B------:R-:W-:Y:S02]  /*2570*/  IADD3.X R8, R113, R43, R155, P1, P0 ;  /* 0x0000002b71087210 */ /* 0x000fe40000fe049b */
[C---:B------:R-:W-:Y:S04]  /*2580*/  LEA R6, P0, R4.reuse, c[0x0][0x270], 0x1 ;  /* 0x00009c0004067a11 */ /* 0x040fe800078008ff */
[----:B------:R-:W-:Y:S02]  /*2590*/  LEA.HI.X R7, R4, c[0x0][0x274], R7, 0x1, P0 ;  /* 0x00009d0004077a11 */ /* 0x000fe400000f0c07 */
[C---:B------:R-:W-:Y:S04]  /*25a0*/  LEA R4, P0, R5.reuse, c[0x0][0x288], 0x1 ;  /* 0x0000a20005047a11 */ /* 0x040fe800078008ff */
[----:B------:R-:W-:Y:S02]  /*25b0*/  LEA.HI.X R5, R5, c[0x0][0x28c], R8, 0x1, P0 ;  /* 0x0000a30005057a11 */ /* 0x000fe400000f0c08 */
[----:B------:R-:W-:Y:S11]  /*25c0*/  ISETP.GE.AND P0, PT, R36, c[0x0][0x27c], PT ;  /* 0x00009f0024007a0c */ /* 0x000ff60003f06270 */
[----:B------:R-:W-:Y:S02]  /*25d0*/  @!UPT UIADD3 URZ, URZ, URZ, URZ ;  /* 0x0000003f3f3ff290 */ /* 0x000fe4000fffe03f */
[----:B------:R1:W5:Y:S04]  /*25e0*/  @!P0 LDG.E.64 R48, [R6.64] ;  /* 0x0000001606308981 */ /* 0x000368000c1e1b00 */
[----:B------:R1:W5:Y:S01]  /*25f0*/  @!P0 LDG.E.64 R14, [R4.64] ;  /* 0x00000016040e8981 */ /* 0x000362000c1e1b00 */
[----:B------:R-:W-:Y:S11]  /*2600*/  ISETP.GE.AND P0, PT, R23, c[0x0][0x27c], PT ;  /* 0x00009f0017007a0c */ /* 0x000ff60003f06270 */
[----:B------:R-:W-:Y:S02]  /*2610*/  @!UPT UIADD3 URZ, URZ, URZ, URZ ;  /* 0x0000003f3f3ff290 */ /* 0x000fe4000fffe03f */
[----:B------:R1:W5:Y:S04]  /*2620*/  @!P0 LDG.E.64 R50, [R6.64+0x20] ;  /* 0x0000201606328981 */ /* 0x000368000c1e1b00 */
[----:B------:R1:W5:Y:S02]  /*2630*/  @!P0 LDG.E.64 R16, [R4.64+0x20] ;  /* 0x0000201604108981 */ /* 0x000364000c1e1b00 */
.L_x_62:
[----:B------:R-:W-:Y:S05]  /*2640*/  BSYNC B0 ;  /* 0x0000000000007941 */ /* 0x000fea0003800000 */
.L_x_61:
[----:B------:R-:W-:Y:S01]  /*2650*/  ISETP.GE.AND P3, PT, R157, UR9, PT ;  /* 0x000000099d007c0c */ /* 0x000fe2000bf66270 */
[----:B-1---5:R-:W-:Y:S01]  /*2660*/  IMAD.MOV.U32 R7, RZ, RZ, R50 ;  /* 0x000000ffff077224 */ /* 0x022fe200078e0032 */
[----:B------:R-:W-:Y:S01]  /*2670*/  MOV R5, R48 ;  /* 0x0000003000057202 */ /* 0x000fe20000000f00 */
[----:B------:R-:W-:Y:S01]  /*2680*/  IMAD.MOV.U32 R6, RZ, RZ, R51 ;  /* 0x000000ffff067224 */ /* 0x000fe200078e0033 */
[----:B------:R-:W-:Y:S01]  /*2690*/  BSSY B0, `(.L_x_63) ;  /* 0x0000024000007945 */ /* 0x000fe20003800000 */
[----:B------:R-:W-:Y:S01]  /*26a0*/  IMAD.MOV.U32 R4, RZ, RZ, R49 ;  /* 0x000000ffff047224 */ /* 0x000fe200078e0031 */
[----:B------:R-:W-:Y:S01]  /*26b0*/  CS2R R58, SRZ ;  /* 0x00000000003a7805 */ /* 0x000fe2000001ff00 */
[----:B------:R-:W-:Y:S01]  /*26c0*/  CS2R R54, SRZ ;  /* 0x0000000000367805 */ /* 0x000fe2000001ff00 */
[----:B------:R-:W-:Y:S01]  /*26d0*/  PRMT R62, R7, 0x5410, R6 ;  /* 0x00005410073e7816 */ /* 0x000fe20000000006 */
[----:B------:R-:W-:Y:S01]  /*26e0*/  IMAD.MOV.U32 R7, RZ, RZ, R16 ;  /* 0x000000ffff077224 */ /* 0x000fe200078e0010 */
[----:B------:R-:W-:Y:S01]  /*26f0*/  PRMT R61, R5, 0x5410, R4 ;  /* 0x00005410053d7816 */ /* 0x000fe20000000004 */
[----:B------:R-:W-:Y:S01]  /*2700*/  IMAD.MOV.U32 R5, RZ, RZ, R14 ;  /* 0x000000ffff057224 */ /* 0x000fe200078e000e */
[----:B------:R-:W-:Y:S01]  /*2710*/  MOV R6, R17 ;  /* 0x0000001100067202 */ /* 0x000fe20000000f00 */
[----:B------:R-:W-:Y:S01]  /*2720*/  CS2R R52, SRZ ;  /* 0x0000000000347805 */ /* 0x000fe2000001ff00 */
[----:B------:R-:W-:Y:S01]  /*2730*/  MOV R4, R15 ;  /* 0x0000000f00047202 */ /* 0x000fe20000000f00 */
[----:B------:R-:W-:Y:S01]  /*2740*/  CS2R R24, SRZ ;  /* 0x0000000000187805 */ /* 0x000fe2000001ff00 */
[----:B------:R-:W-:Y:S01]  /*2750*/  PRMT R32, R7, 0x5410, R6 ;  /* 0x0000541007207816 */ /* 0x000fe20000000006 */
[----:B------:R-:W-:Y:S01]  /*2760*/  CS2R R18, SRZ ;  /* 0x0000000000127805 */ /* 0x000fe2000001ff00 */
        /* <DEDUP_REMOVED lines=22> */
.L_x_64:
[----:B------:R-:W-:Y:S05]  /*28d0*/  BSYNC B0 ;  /* 0x0000000000007941 */ /* 0x000fea0003800000 */
.L_x_63:
        /* <DEDUP_REMOVED lines=38> */
.L_x_66:
[----:B------:R-:W-:Y:S05]  /*2b40*/  BSYNC B0 ;  /* 0x0000000000007941 */ /* 0x000fea0003800000 */
.L_x_65:
[----:B-1---5:R-:W-:Y:S01]  /*2b50*/  MOV R5, R56 ;  /* 0x0000003800057202 */ /* 0x022fe20000000f00 */
[----:B------:R1:W2:Y:S01]  /*2b60*/  SHFL.IDX PT, R70, R88, RZ, 0x1c1f ;  /* 0x001c1fff58467589 */ /* 0x0002a200000e0000 */
[----:B------:R-:W-:Y:S01]  /*2b70*/  IMAD.MOV.U32 R7, RZ, RZ, R58 ;  /* 0x000000ffff077224 */ /* 0x000fe200078e003a */
[----:B------:R-:W-:Y:S01]  /*2b80*/  BSSY B1, `(.L_x_67) ;  /* 0x0000081000017945 */ /* 0x000fe20003800000 */
[----:B------:R-:W-:Y:S02]  /*2b90*/  IMAD.MOV.U32 R6, RZ, RZ, R59 ;  /* 0x000000ffff067224 */ /* 0x000fe400078e003b */
[----:B------:R-:W-:Y:S01]  /*2ba0*/  IMAD.MOV.U32 R4, RZ, RZ, R57 ;  /* 0x000000ffff047224 */ /* 0x000fe200078e0039 */
[----:B------:R1:W3:Y:S02]  /*2bb0*/  SHFL.IDX PT, R67, R89, RZ, 0x1c1f ;  /* 0x001c1fff59437589 */ /* 0x0002e400000e0000 */
[----:B------:R-:W-:Y:S01]  /*2bc0*/  PRMT R66, R7, 0x5410, R6 ;  /* 0x0000541007427816 */ /* 0x000fe20000000006 */
[----:B------:R-:W-:Y:S01]  /*2bd0*/  IMAD.MOV.U32 R7, RZ, RZ, R28 ;  /* 0x000000ffff077224 */ /* 0x000fe200078e001c */
[----:B------:R-:W-:Y:S01]  /*2be0*/  PRMT R65, R5, 0x5410, R4 ;  /* 0x0000541005417816 */ /* 0x000fe20000000004 */
[----:B------:R-:W-:Y:S01]  /*2bf0*/  IMAD.MOV.U32 R5, RZ, RZ, R26 ;  /* 0x000000ffff057224 */ /* 0x000fe200078e001a */
[----:B------:R-:W-:Y:S02]  /*2c00*/  MOV R6, R29 ;  /* 0x0000001d00067202 */ /* 0x000fe40000000f00 */
[----:B------:R-:W-:Y:S02]  /*2c10*/  MOV R4, R27 ;  /* 0x0000001b00047202 */ /* 0x000fe40000000f00 */
[----:B------:R-:W-:Y:S02]  /*2c20*/  PRMT R39, R7, 0x5410, R6 ;  /* 0x0000541007277816 */ /* 0x000fe40000000006 */
[----:B------:R-:W-:Y:S01]  /*2c30*/  PRMT R35, R5, 0x5410, R4 ;  /* 0x0000541005237816 */ /* 0x000fe20000000004 */
[----:B------:R-:W-:-:S05]  /*2c40*/  @P4 BRA `(.L_x_68) ;  /* 0x0000074000004947 */ /* 0x000fca0003800000 */
[----:B------:R-:W-:Y:S01]  /*2c50*/  ISETP.NE.AND P0, PT, R101, RZ, PT ;  /* 0x000000ff6500720c */ /* 0x000fe20003f05270 */
[----:B------:R-:W-:Y:S01]  /*2c60*/  @!UPT UIADD3 URZ, URZ, URZ, URZ ;  /* 0x0000003f3f3ff290 */ /* 0x000fe2000fffe03f */
[----:B------:R-:W-:Y:S11]  /*2c70*/  BSSY B0, `(.L_x_69) ;  /* 0x0000038000007945 */ /* 0x000ff60003800000 */
[----:B------:R-:W-:-:S05]  /*2c80*/  @P0 BRA `(.L_x_70) ;  /* 0x0000036000000947 */ /* 0x000fca0003800000 */
[C---:B---3--:R-:W-:Y:S01]  /*2c90*/  LEA R68, P0, R20.reuse, R67, 0x1 ;  /* 0x0000004314447211 */ /* 0x048fe200078008ff */
[----:B------:R-:W3:Y:S03]  /*2ca0*/  LDS.128 R8, [R91+0x3800] ;  /* 0x003800005b087984 */ /* 0x000ee60000000c00 */
[----:B--2---:R-:W-:Y:S02]  /*2cb0*/  LEA.HI.X R69, R20, R70, R21, 0x1, P0 ;  /* 0x0000004614457211 */ /* 0x004fe400000f0c15 */
[----:B------:R-:W-:Y:S11]  /*2cc0*/  ISETP.GE.AND P0, PT, R36, c[0x0][0x27c], PT ;  /* 0x00009f0024007a0c */ /* 0x000ff60003f06270 */
[----:B------:R-:W-:Y:S02]  /*2cd0*/  @!UPT UIADD3 URZ, URZ, URZ, URZ ;  /* 0x0000003f3f3ff290 */ /* 0x000fe4000fffe03f */
[----:B------:R-:W-:Y:S01]  /*2ce0*/  @!P0 SHF.R.U64 R6, R2, 0x10, R3 ;  /* 0x0000001002068819 */ /* 0x000fe20000001203 */
[----:B------:R-:W-:Y:S01]  /*2cf0*/  @!P0 HADD2.F32 R2, -RZ, R22.H0_H0 ;  /* 0x20000016ff028230 */ /* 0x000fe20000004100 */
[----:B------:R-:W-:Y:S02]  /*2d00*/  @!P0 SHF.R.U64 R43, R40, 0x10, R41 ;  /* 0x00000010282b8819 */ /* 0x000fe40000001229 */
[----:B------:R-:W-:Y:S02]  /*2d10*/  @!P0 SHF.R.U32.HI R7, RZ, 0x10, R3 ;  /* 0x00000010ff078819 */ /* 0x000fe40000011603 */
[----:B------:R-:W-:Y:S01]  /*2d20*/  @!P0 SHF.R.U32.HI R45, RZ, 0x10, R41 ;  /* 0x00000010ff2d8819 */ /* 0x000fe20000011629 */
[----:B------:R-:W-:Y:S02]  /*2d30*/  @!P0 HADD2.F32 R41, -RZ, R42.H0_H0 ;  /* 0x2000002aff298230 */ /* 0x000fe40000004100 */
[----:B------:R-:W-:Y:S02]  /*2d40*/  @!P0 HADD2.F32 R43, -RZ, R43.H0_H0 ;  /* 0x2000002bff2b8230 */ /* 0x000fe40000004100 */
[----:B------:R-:W-:Y:S01]  /*2d50*/  @!P0 HADD2.F32 R45, -RZ, R45.H0_H0 ;  /* 0x2000002dff2d8230 */ /* 0x000fe20000004100 */
[----:B---3--:R-:W-:Y:S02]  /*2d60*/  @!P0 MOV R5, R8 ;  /* 0x0000000800058202 */ /* 0x008fe40000000f00 */
[----:B------:R-:W-:Y:S03]  /*2d70*/  @!P0 MOV R4, R9 ;  /* 0x0000000900048202 */ /* 0x000fe60000000f00 */
[--C-:B------:R-:W-:Y:S02]  /*2d80*/  @!P0 HADD2.F32 R40, -RZ, R5.reuse.H1_H1 ;  /* 0x30000005ff288230 */ /* 0x100fe40000004100 */
[----:B------:R-:W-:Y:S02]  /*2d90*/  @!P0 HADD2.F32 R3, -RZ, R5.H0_H0 ;  /* 0x20000005ff038230 */ /* 0x000fe40000004100 */
[----:B------:R-:W-:Y:S01]  /*2da0*/  @!P0 HADD2.F32 R5, -RZ, R6.H0_H0 ;  /* 0x20000006ff058230 */ /* 0x000fe20000004100 */
[-C--:B------:R-:W-:Y:S01]  /*2db0*/  @!P0 FMUL.FTZ R71, R40, R2.reuse ;  /* 0x0000000228478220 */ /* 0x080fe20000410000 */
[--C-:B------:R-:W-:Y:S01]  /*2dc0*/  @!P0 HADD2.F32 R42, -RZ, R4.reuse.H1_H1 ;  /* 0x30000004ff2a8230 */ /* 0x100fe20000004100 */
[C---:B------:R-:W-:Y:S01]  /*2dd0*/  @!P0 FMUL.FTZ R2, R3.reuse, R2 ;  /* 0x0000000203028220 */ /* 0x040fe20000410000 */
[----:B------:R-:W-:Y:S01]  /*2de0*/  @!P0 HADD2.F32 R4, -RZ, R4.H0_H0 ;  /* 0x20000004ff048230 */ /* 0x000fe20000004100 */
[----:B------:R-:W-:Y:S01]  /*2df0*/  @!P0 FFMA.FTZ R73, R3, R41, -R71 ;  /* 0x0000002903498223 */ /* 0x000fe20000010847 */
[----:B------:R-:W-:Y:S01]  /*2e00*/  @!P0 MOV R6, R10 ;  /* 0x0000000a00068202 */ /* 0x000fe20000000f00 */
[-C--:B------:R-:W-:Y:S02]  /*2e10*/  @!P0 FMUL.FTZ R71, R42, R5.reuse ;  /* 0x000000052a478220 */ /* 0x080fe40000410000 */
[----:B------:R-:W-:Y:S01]  /*2e20*/  @!P0 FMUL.FTZ R3, R4, R5 ;  /* 0x0000000504038220 */ /* 0x000fe20000410000 */
[----:B------:R-:W-:Y:S01]  /*2e30*/  @!P0 MOV R5, R11 ;  /* 0x0000000b00058202 */ /* 0x000fe20000000f00 */
[----:B------:R-:W-:Y:S01]  /*2e40*/  @!P0 FFMA.FTZ R2, R40, R41, R2 ;  /* 0x0000002928028223 */ /* 0x000fe20000010002 */
[----:B------:R-:W-:Y:S01]  /*2e50*/  @!P0 HADD2.F32 R40, -RZ, R6.H1_H1 ;  /* 0x30000006ff288230 */ /* 0x000fe20000004100 */
[-C--:B------:R-:W-:Y:S01]  /*2e60*/  @!P0 FFMA.FTZ R72, R4, R43.reuse, -R71 ;  /* 0x0000002b04488223 */ /* 0x080fe20000010847 */
[----:B------:R-:W-:Y:S01]  /*2e70*/  @!P0 HADD2.F32 R4, -RZ, R22.H1_H1 ;  /* 0x30000016ff048230 */ /* 0x000fe20000004100 */
[----:B------:R-:W-:Y:S01]  /*2e80*/  @!P0 FFMA.FTZ R3, R42, R43, R3 ;  /* 0x0000002b2a038223 */ /* 0x000fe20000010003 */
[----:B------:R-:W-:Y:S01]  /*2e90*/  @!P0 F2FP.PACK_AB R2, R2, R73 ;  /* 0x000000490202823e */ /* 0x000fe200000000ff */
[----:B------:R-:W-:Y:S02]  /*2ea0*/  @!P0 HADD2.F32 R22, -RZ, R7.H0_H0 ;  /* 0x20000007ff168230 */ /* 0x000fe40000004100 */
[----:B------:R-:W-:Y:S01]  /*2eb0*/  @!P0 HADD2.F32 R7, -RZ, R6.H0_H0 ;  /* 0x20000006ff078230 */ /* 0x000fe20000004100 */
[----:B------:R-:W-:Y:S01]  /*2ec0*/  @!P0 F2FP.PACK_AB R3, R3, R72 ;  /* 0x000000480303823e */ /* 0x000fe200000000ff */
[----:B------:R-:W-:Y:S01]  /*2ed0*/  @!P0 HADD2.F32 R41, -RZ, R44.H0_H0 ;  /* 0x2000002cff298230 */ /* 0x000fe20000004100 */
[----:B------:R-:W-:Y:S01]  /*2ee0*/  @!P0 MOV R8, R2 ;  /* 0x0000000200088202 */ /* 0x000fe20000000f00 */
[--C-:B------:R-:W-:Y:S01]  /*2ef0*/  @!P0 HADD2.F32 R44, -RZ, R5.reuse.H1_H1 ;  /* 0x30000005ff2c8230 */ /* 0x100fe20000004100 */
[----:B------:R-:W-:Y:S01]  /*2f00*/  @!P0 MOV R9, R3 ;  /* 0x0000000300098202 */ /* 0x000fe20000000f00 */
[----:B------:R-:W-:Y:S01]  /*2f10*/  @!P0 HADD2.F32 R6, -RZ, R5.H0_H0 ;  /* 0x20000005ff068230 */ /* 0x000fe20000004100 */
[-C--:B------:R-:W-:Y:S02]  /*2f20*/  @!P0 FMUL.FTZ R5, R40, R4.reuse ;  /* 0x0000000428058220 */ /* 0x080fe40000410000 */
[C---:B------:R-:W-:Y:S02]  /*2f30*/  @!P0 FMUL.FTZ R4, R7.reuse, R4 ;  /* 0x0000000407048220 */ /* 0x040fe40000410000 */
[-C--:B------:R-:W-:Y:S02]  /*2f40*/  @!P0 FMUL.FTZ R71, R44, R22.reuse ;  /* 0x000000162c478220 */ /* 0x080fe40000410000 */
[-C--:B------:R-:W-:Y:S02]  /*2f50*/  @!P0 FFMA.FTZ R7, R7, R41.reuse, -R5 ;  /* 0x0000002907078223 */ /* 0x080fe40000010805 */
[----:B------:R-:W-:Y:S02]  /*2f60*/  @!P0 FMUL.FTZ R5, R6, R22 ;  /* 0x0000001606058220 */ /* 0x000fe40000410000 */
[----:B------:R-:W-:Y:S02]  /*2f70*/  @!P0 FFMA.FTZ R4, R40, R41, R4 ;  /* 0x0000002928048223 */ /* 0x000fe40000010004 */
[-C--:B------:R-:W-:Y:S02]  /*2f80*/  @!P0 FFMA.FTZ R71, R6, R45.reuse, -R71 ;  /* 0x0000002d06478223 */ /* 0x080fe40000010847 */
[----:B------:R-:W-:Y:S01]  /*2f90*/  @!P0 FFMA.FTZ R5, R44, R45, R5 ;  /* 0x0000002d2c058223 */ /* 0x000fe20000010005 */
[----:B------:R-:W-:Y:S04]  /*2fa0*/  @!P0 F2FP.PACK_AB R4, R4, R7 ;  /* 0x000000070404823e */ /* 0x000fe800000000ff */
[----:B------:R-:W-:Y:S02]  /*2fb0*/  @!P0 F2FP.PACK_AB R5, R5, R71 ;  /* 0x000000470505823e */ /* 0x000fe400000000ff */
[----:B------:R-:W-:Y:S02]  /*2fc0*/  @!P0 MOV R10, R4 ;  /* 0x00000004000a8202 */ /* 0x000fe40000000f00 */
[----:B------:R-:W-:Y:S05]  /*2fd0*/  @!P0 MOV R11, R5 ;  /* 0x00000005000b8202 */ /* 0x000fea0000000f00 */
[----:B------:R2:W-:Y:S02]  /*2fe0*/  ST.E.128 [R68.64], R8 ;  /* 0x0000000844007985 */ /* 0x0005e4000c101d16 */
.L_x_70:
[----:B------:R-:W-:Y:S05]  /*2ff0*/  BSYNC B0 ;  /* 0x0000000000007941 */ /* 0x000fea0003800000 */
.L_x_69:
[----:B------:R-:W-:Y:S11]  /*3000*/  ISETP.NE.AND P0, PT, R116, RZ, PT ;  /* 0x000000ff7400720c */ /* 0x000ff60003f05270 */
[----:B------:R-:W-:Y:S02]  /*3010*/  @!UPT UIADD3 URZ, URZ, URZ, URZ ;  /* 0x0000003f3f3ff290 */ /* 0x000fe4000fffe03f */
[----:B------:R-:W-:-:S05]  /*3020*/  @P0 BRA `(.L_x_68) ;  /* 0x0000036000000947 */ /* 0x000fca0003800000 */
[C---:B---3--:R-:W-:Y:S01]  /*3030*/  LEA R44, P0, R83.reuse, R67, 0x1 ;  /* 0x00000043532c7211 */ /* 0x048fe200078008ff */
[----:B--2---:R-:W2:Y:S03]  /*3040*/  LDS.128 R8, [R92+0x3800] ;  /* 0x003800005c087984 */ /* 0x004ea60000000c00 */
[----:B------:R-:W-:Y:S02]  /*3050*/  LEA.HI.X R45, R83, R70, R93, 0x1, P0 ;  /* 0x00000046532d7211 */ /* 0x000fe400000f0c5d */
[----:B------:R-:W-:Y:S11]  /*3060*/  ISETP.GE.AND P0, PT, R23, c[0x0][0x27c], PT ;  /* 0x00009f0017007a0c */ /* 0x000ff60003f06270 */
[----:B------:R-:W-:Y:S02]  /*3070*/  @!UPT UIADD3 URZ, URZ, URZ, URZ ;  /* 0x0000003f3f3ff290 */ /* 0x000fe4000fffe03f */
[----:B------:R-:W-:Y:S01]  /*3080*/  @!P0 HADD2.F32 R2, -RZ, R30.H0_H0 ;  /* 0x2000001eff028230 */ /* 0x000fe20000004100 */
[----:B------:R-:W-:Y:S01]  /*3090*/  @!P0 SHF.R.U64 R5, R12, 0x10, R13 ;  /* 0x000000100c058819 */ /* 0x000fe2000000120d */
[----:B------:R-:W-:Y:S01]  /*30a0*/  @!P0 HADD2.F32 R7, -RZ, R60.H0_H0 ;  /* 0x2000003cff078230 */ /* 0x000fe20000004100 */
[----:B------:R-:W-:Y:S02]  /*30b0*/  @!P0 SHF.R.U64 R22, R46, 0x10, R47 ;  /* 0x000000102e168819 */ /* 0x000fe4000000122f */
[----:B------:R-:W-:Y:S01]  /*30c0*/  @!P0 SHF.R.U32.HI R12, RZ, 0x10, R13 ;  /* 0x00000010ff0c8819 */ /* 0x000fe2000001160d */
[----:B------:R-:W-:Y:S01]  /*30d0*/  @!P0 HADD2.F32 R5, -RZ, R5.H0_H0 ;  /* 0x20000005ff058230 */ /* 0x000fe20000004100 */
[----:B------:R-:W-:Y:S01]  /*30e0*/  @!P0 SHF.R.U32.HI R42, RZ, 0x10, R47 ;  /* 0x00000010ff2a8819 */ /* 0x000fe2000001162f */
[----:B------:R-:W-:Y:S02]  /*30f0*/  @!P0 HADD2.F32 R22, -RZ, R22.H0_H0 ;  /* 0x20000016ff168230 */ /* 0x000fe40000004100 */
[----:B------:R-:W-:Y:S02]  /*3100*/  @!P0 HADD2.F32 R12, -RZ, R12.H0_H0 ;  /* 0x2000000cff0c8230 */ /* 0x000fe40000004100 */
[----:B------:R-:W-:Y:S01]  /*3110*/  @!P0 HADD2.F32 R42, -RZ, R42.H0_H0 ;  /* 0x2000002aff2a8230 */ /* 0x000fe20000004100 */
[----:B--2---:R-:W-:Y:S02]  /*3120*/  @!P0 MOV R3, R8 ;  /* 0x0000000800038202 */ /* 0x004fe40000000f00 */
[----:B------:R-:W-:Y:S03]  /*3130*/  @!P0 MOV R4, R9 ;  /* 0x0000000900048202 */ /* 0x000fe60000000f00 */
[--C-:B------:R-:W-:Y:S02]  /*3140*/  @!P0 HADD2.F32 R6, -RZ, R3.reuse.H1_H1 ;  /* 0x30000003ff068230 */ /* 0x100fe40000004100 */
[----:B------:R-:W-:Y:S02]  /*3150*/  @!P0 HADD2.F32 R3, -RZ, R3.H0_H0 ;  /* 0x20000003ff038230 */ /* 0x000fe40000004100 */
[--C-:B------:R-:W-:Y:S01]  /*3160*/  @!P0 HADD2.F32 R13, -RZ, R4.reuse.H1_H1 ;  /* 0x30000004ff0d8230 */ /* 0x100fe20000004100 */
[CC--:B------:R-:W-:Y:S01]  /*3170*/  @!P0 FMUL.FTZ R40, R6.reuse, R2.reuse ;  /* 0x0000000206288220 */ /* 0x0c0fe20000410000 */
[----:B------:R-:W-:Y:S01]  /*3180*/  @!P0 HADD2.F32 R4, -RZ, R4.H0_H0 ;  /* 0x20000004ff048230 */ /* 0x000fe20000004100 */
[C---:B------:R-:W-:Y:S02]  /*3190*/  @!P0 FMUL.FTZ R2, R3.reuse, R2 ;  /* 0x0000000203028220 */ /* 0x040fe40000410000 */
[-C--:B------:R-:W-:Y:S02]  /*31a0*/  @!P0 FFMA.FTZ R47, R3, R7.reuse, -R40 ;  /* 0x00000007032f8223 */ /* 0x080fe40000010828 */
[----:B------:R-:W-:Y:S01]  /*31b0*/  @!P0 FFMA.FTZ R2, R6, R7, R2 ;  /* 0x0000000706028223 */ /* 0x000fe20000010002 */
[----:B------:R-:W-:Y:S01]  /*31c0*/  @!P0 MOV R6, R10 ;  /* 0x0000000a00068202 */ /* 0x000fe20000000f00 */
[CC--:B------:R-:W-:Y:S02]  /*31d0*/  @!P0 FMUL.FTZ R40, R13.reuse, R5.reuse ;  /* 0x000000050d288220 */ /* 0x0c0fe40000410000 */
[C---:B------:R-:W-:Y:S01]  /*31e0*/  @!P0 FMUL.FTZ R3, R4.reuse, R5 ;  /* 0x0000000504038220 */ /* 0x040fe20000410000 */
[----:B------:R-:W-:Y:S01]  /*31f0*/  @!P0 MOV R5, R11 ;  /* 0x0000000b00058202 */ /* 0x000fe20000000f00 */
[-C--:B------:R-:W-:Y:S01]  /*3200*/  @!P0 FFMA.FTZ R46, R4, R22.reuse, -R40 ;  /* 0x00000016042e8223 */ /* 0x080fe20000010828 */
[----:B------:R-:W-:Y:S01]  /*3210*/  @!P0 HADD2.F32 R4, -RZ, R30.H1_H1 ;  /* 0x3000001eff048230 */ /* 0x000fe20000004100 */
[----:B------:R-:W-:Y:S01]  /*3220*/  @!P0 FFMA.FTZ R3, R13, R22, R3 ;  /* 0x000000160d038223 */ /* 0x000fe20000010003 */
[----:B------:R-:W-:Y:S01]  /*3230*/  @!P0 F2FP.PACK_AB R2, R2, R47 ;  /* 0x0000002f0202823e */ /* 0x000fe200000000ff */
[--C-:B------:R-:W-:Y:S02]  /*3240*/  @!P0 HADD2.F32 R30, -RZ, R6.reuse.H1_H1 ;  /* 0x30000006ff1e8230 */ /* 0x100fe40000004100 */
[----:B------:R-:W-:Y:S01]  /*3250*/  @!P0 HADD2.F32 R7, -RZ, R6.H0_H0 ;  /* 0x20000006ff078230 */ /* 0x000fe20000004100 */
[----:B------:R-:W-:Y:S01]  /*3260*/  @!P0 F2FP.PACK_AB R3, R3, R46 ;  /* 0x0000002e0303823e */ /* 0x000fe200000000ff */
[----:B------:R-:W-:Y:S01]  /*3270*/  @!P0 HADD2.F32 R40, -RZ, R60.H1_H1 ;  /* 0x3000003cff288230 */ /* 0x000fe20000004100 */
[----:B------:R-:W-:Y:S01]  /*3280*/  @!P0 MOV R8, R2 ;  /* 0x0000000200088202 */ /* 0x000fe20000000f00 */
[--C-:B------:R-:W-:Y:S01]  /*3290*/  @!P0 HADD2.F32 R41, -RZ, R5.reuse.H1_H1 ;  /* 0x30000005ff298230 */ /* 0x100fe20000004100 */
[----:B------:R-:W-:Y:S01]  /*32a0*/  @!P0 MOV R9, R3 ;  /* 0x0000000300098202 */ /* 0x000fe20000000f00 */
[----:B------:R-:W-:Y:S01]  /*32b0*/  @!P0 HADD2.F32 R6, -RZ, R5.H0_H0 ;  /* 0x20000005ff068230 */ /* 0x000fe20000004100 */
[-C--:B------:R-:W-:Y:S02]  /*32c0*/  @!P0 FMUL.FTZ R5, R30, R4.reuse ;  /* 0x000000041e058220 */ /* 0x080fe40000410000 */
[----:B------:R-:W-:Y:S02]  /*32d0*/  @!P0 FMUL.FTZ R4, R7, R4 ;  /* 0x0000000407048220 */ /* 0x000fe40000410000 */
[----:B------:R-:W-:Y:S02]  /*32e0*/  @!P0 FMUL.FTZ R43, R41, R12 ;  /* 0x0000000c292b8220 */ /* 0x000fe40000410000 */
[----:B------:R-:W-:Y:S02]  /*32f0*/  @!P0 FFMA.FTZ R7, R7, R40, -R5 ;  /* 0x0000002807078223 */ /* 0x000fe40000010805 */
        /* <DEDUP_REMOVED lines=9> */
.L_x_68:
[----:B------:R-:W-:Y:S05]  /*3390*/  BSYNC B1 ;  /* 0x0000000000017941 */ /* 0x000fea0003800000 */
.L_x_67:
[----:B------:R4:W1:Y:S01]  /*33a0*/  SHFL.IDX PT, R43, R88, 0x1, 0x1c1f ;  /* 0x003c1f00582b7f89 */ /* 0x00086200000e0000 */
[----:B------:R-:W-:Y:S03]  /*33b0*/  BSSY B1, `(.L_x_71) ;  /* 0x0000077000017945 */ /* 0x000fe60003800000 */
[----:B------:R4:W3:Y:S01]  /*33c0*/  SHFL.IDX PT, R42, R89, 0x1, 0x1c1f ;  /* 0x003c1f00592a7f89 */ /* 0x0008e200000e0000 */
[----:B------:R-:W-:-:S05]  /*33d0*/  @P5 BRA `(.L_x_72) ;  /* 0x0000074000005947 */ /* 0x000fca0003800000 */
[----:B------:R-:W-:Y:S01]  /*33e0*/  ISETP.NE.AND P0, PT, R101, RZ, PT ;  /* 0x000000ff6500720c */ /* 0x000fe20003f05270 */
[----:B------:R-:W-:Y:S01]  /*33f0*/  @!UPT UIADD3 URZ, URZ, URZ, URZ ;  /* 0x0000003f3f3ff290 */ /* 0x000fe2000fffe03f */
[----:B------:R-:W-:Y:S11]  /*3400*/  BSSY B0, `(.L_x_73) ;  /* 0x0000038000007945 */ /* 0x000ff60003800000 */
[----:B------:R-:W-:-:S05]  /*3410*/  @P0 BRA `(.L_x_74) ;  /* 0x0000036000000947 */ /* 0x000fca0003800000 */
[C---:B---3--:R-:W-:Y:S01]  /*3420*/  LEA R40, P0, R20.reuse, R42, 0x1 ;  /* 0x0000002a14287211 */ /* 0x048fe200078008ff */
[----:B--2---:R-:W2:Y:S03]  /*3430*/  LDS.128 R8, [R91+0x4800] ;  /* 0x004800005b087984 */ /* 0x004ea60000000c00 */
[----:B-1----:R-:W-:Y:S02]  /*3440*/  LEA.HI.X R41, R20, R43, R21, 0x1, P0 ;  /* 0x0000002b14297211 */ /* 0x002fe400000f0c15 */
[----:B------:R-:W-:Y:S11]  /*3450*/  ISETP.GE.AND P0, PT, R36, c[0x0][0x27c], PT ;  /* 0x00009f0024007a0c */ /* 0x000ff60003f06270 */
[----:B------:R-:W-:Y:S02]  /*3460*/  @!UPT UIADD3 URZ, URZ, URZ, URZ ;  /* 0x0000003f3f3ff290 */ /* 0x000fe4000fffe03f */
[----:B------:R-:W-:Y:S01]  /*3470*/  @!P0 HADD2.F32 R2, -RZ, R31.H0_H0 ;  /* 0x2000001fff028230 */ /* 0x000fe20000004100 */
[----:B------:R-:W-:Y:S01]  /*3480*/  @!P0 SHF.R.U64 R5, R14, 0x10, R15 ;  /* 0x000000100e058819 */ /* 0x000fe2000000120f */
[--C-:B------:R-:W-:Y:S01]  /*3490*/  @!P0 HADD2.F32 R7, -RZ, R61.reuse.H0_H0 ;  /* 0x2000003dff078230 */ /* 0x100fe20000004100 */
[----:B------:R-:W-:Y:S01]  /*34a0*/  @!P0 SHF.R.U64 R13, R48, 0x10, R49 ;  /* 0x00000010300d8819 */ /* 0x000fe20000001231 */
[----:B------:R-:W-:Y:S01]  /*34b0*/  @!P0 HADD2.F32 R22, -RZ, R61.H1_H1 ;  /* 0x3000003dff168230 */ /* 0x000fe20000004100 */
[----:B------:R-:W-:Y:S01]  /*34c0*/  @!P0 SHF.R.U32.HI R14, RZ, 0x10, R15 ;  /* 0x00000010ff0e8819 */ /* 0x000fe2000001160f */
[----:B------:R-:W-:Y:S01]  /*34d0*/  @!P0 HADD2.F32 R5, -RZ, R5.H0_H0 ;  /* 0x20000005ff058230 */ /* 0x000fe20000004100 */
[----:B------:R-:W-:Y:S01]  /*34e0*/  @!P0 SHF.R.U32.HI R48, RZ, 0x10, R49 ;  /* 0x00000010ff308819 */ /* 0x000fe20000011631 */
        /* <DEDUP_REMOVED lines=13> */
[-C--:B------:R-:W-:Y:S02]  /*35c0*/  @!P0 FMUL.FTZ R15, R12, R5.reuse ;  /* 0x000000050c0f8220 */ /* 0x080fe40000410000 */
[C---:B------:R-:W-:Y:S01]  /*35d0*/  @!P0 FMUL.FTZ R3, R4.reuse, R5 ;  /* 0x0000000504038220 */ /* 0x040fe20000410000 */
[----:B------:R-:W-:Y:S01]  /*35e0*/  @!P0 MOV R5, R11 ;  /* 0x0000000b00058202 */ /* 0x000fe20000000f00 */
[-C--:B------:R-:W-:Y:S01]  /*35f0*/  @!P0 FFMA.FTZ R45, R4, R13.reuse, -R15 ;  /* 0x0000000d042d8223 */ /* 0x080fe2000001080f */
[--C-:B------:R-:W-:Y:S01]  /*3600*/  @!P0 HADD2.F32 R15, -RZ, R6.reuse.H1_H1 ;  /* 0x30000006ff0f8230 */ /* 0x100fe20000004100 */
[----:B------:R-:W-:Y:S01]  /*3610*/  @!P0 FFMA.FTZ R3, R12, R13, R3 ;  /* 0x0000000d0c038223 */ /* 0x000fe20000010003 */
[----:B------:R-:W-:Y:S01]  /*3620*/  @!P0 F2FP.PACK_AB R2, R2, R46 ;  /* 0x0000002e0202823e */ /* 0x000fe200000000ff */
[----:B------:R-:W-:Y:S02]  /*3630*/  @!P0 HADD2.F32 R4, -RZ, R31.H1_H1 ;  /* 0x3000001fff048230 */ /* 0x000fe40000004100 */
[----:B------:R-:W-:Y:S01]  /*3640*/  @!P0 HADD2.F32 R7, -RZ, R6.H0_H0 ;  /* 0x20000006ff078230 */ /* 0x000fe20000004100 */
[----:B------:R-:W-:Y:S01]  /*3650*/  @!P0 F2FP.PACK_AB R3, R3, R45 ;  /* 0x0000002d0303823e */ /* 0x000fe200000000ff */
[--C-:B------:R-:W-:Y:S01]  /*3660*/  @!P0 HADD2.F32 R30, -RZ, R5.reuse.H1_H1 ;  /* 0x30000005ff1e8230 */ /* 0x100fe20000004100 */
[----:B------:R-:W-:Y:S01]  /*3670*/  @!P0 MOV R8, R2 ;  /* 0x0000000200088202 */ /* 0x000fe20000000f00 */
[----:B------:R-:W-:Y:S01]  /*3680*/  @!P0 HADD2.F32 R6, -RZ, R5.H0_H0 ;  /* 0x20000005ff068230 */ /* 0x000fe20000004100 */
[-C--:B------:R-:W-:Y:S01]  /*3690*/  @!P0 FMUL.FTZ R5, R15, R4.reuse ;  /* 0x000000040f058220 */ /* 0x080fe20000410000 */
[----:B------:R-:W-:Y:S01]  /*36a0*/  @!P0 MOV R9, R3 ;  /* 0x0000000300098202 */ /* 0x000fe20000000f00 */
[C---:B------:R-:W-:Y:S01]  /*36b0*/  @!P0 FMUL.FTZ R4, R7.reuse, R4 ;  /* 0x0000000407048220 */ /* 0x040fe20000410000 */
[----:B------:R-:W-:Y:S01]  /*36c0*/  @!P0 HADD2.F32 R31, -RZ, R48.H0_H0 ;  /* 0x20000030ff1f8230 */ /* 0x000fe20000004100 */
[----:B------:R-:W-:Y:S02]  /*36d0*/  @!P0 FMUL.FTZ R44, R30, R14 ;  /* 0x0000000e1e2c8220 */ /* 0x000fe40000410000 */
[----:B------:R-:W-:Y:S02]  /*36e0*/  @!P0 FFMA.FTZ R7, R7, R22, -R5 ;  /* 0x0000001607078223 */ /* 0x000fe40000010805 */
[C---:B------:R-:W-:Y:S02]  /*36f0*/  @!P0 FMUL.FTZ R5, R6.reuse, R14 ;  /* 0x0000000e06058220 */ /* 0x040fe40000410000 */
        /* <DEDUP_REMOVED lines=8> */
.L_x_74:
[----:B------:R-:W-:Y:S05]  /*3780*/  BSYNC B0 ;  /* 0x0000000000007941 */ /* 0x000fea0003800000 */
.L_x_73:
[----:B------:R-:W-:Y:S11]  /*3790*/  ISETP.NE.AND P0, PT, R116, RZ, PT ;  /* 0x000000ff7400720c */ /* 0x000ff60003f05270 */
[----:B------:R-:W-:Y:S02]  /*37a0*/  @!UPT UIADD3 URZ, URZ, URZ, URZ ;  /* 0x0000003f3f3ff290 */ /* 0x000fe4000fffe03f */
[----:B------:R-:W-:-:S05]  /*37b0*/  @P0 BRA `(.L_x_72) ;  /* 0x0000036000000947 */ /* 0x000fca0003800000 */
[C---:B---3--:R-:W-:Y:S01]  /*37c0*/  LEA R30, P0, R83.reuse, R42, 0x1 ;  /* 0x0000002a531e7211 */ /* 0x048fe200078008ff */
[----:B-12---:R-:W1:Y:S03]  /*37d0*/  LDS.128 R8, [R92+0x4800] ;  /* 0x004800005c087984 */ /* 0x006e660000000c00 */
[----:B------:R-:W-:Y:S02]  /*37e0*/  LEA.HI.X R31, R83, R43, R93, 0x1, P0 ;  /* 0x0000002b531f7211 */ /* 0x000fe400000f0c5d */
        /* <DEDUP_REMOVED lines=11> */
[----:B------:R-:W-:Y:S02]  /*38a0*/  @!P0 HADD2.F32 R12, -RZ, R12.H0_H0 ;  /* 0x2000000cff0c8230 */ /* 0x000fe40000004100 */
[----:B------:R-:W-:Y:S01]  /*38b0*/  @!P0 HADD2.F32 R22, -RZ, R22.H0_H0 ;  /* 0x20000016ff168230 */ /* 0x000fe20000004100 */
[----:B-1----:R-:W-:Y:S02]  /*38c0*/  @!P0 MOV R3, R8 ;  /* 0x0000000800038202 */ /* 0x002fe40000000f00 */
        /* <DEDUP_REMOVED lines=25> */
[----:B------:R-:W-:Y:S02]  /*3a60*/  @!P0 FMUL.FTZ R4, R7, R4 ;  /* 0x0000000407048220 */ /* 0x000fe40000410000 */
        /* <DEDUP_REMOVED lines=11> */
.L_x_72:
[----:B------:R-:W-:Y:S05]  /*3b20*/  BSYNC B1 ;  /* 0x0000000000017941 */ /* 0x000fea0003800000 */
.L_x_71:
[----:B------:R4:W3:Y:S01]  /*3b30*/  SHFL.IDX PT, R32, R88, 0x2, 0x1c1f ;  /* 0x005c1f0058207f89 */ /* 0x0008e200000e0000 */
[----:B------:R-:W-:Y:S03]  /*3b40*/  BSSY B1, `(.L_x_75) ;  /* 0x0000077000017945 */ /* 0x000fe60003800000 */
[----:B------:R4:W2:Y:S01]  /*3b50*/  SHFL.IDX PT, R22, R89, 0x2, 0x1c1f ;  /* 0x005c1f0059167f89 */ /* 0x0008a200000e0000 */
[----:B------:R-:W-:-:S05]  /*3b60*/  @P3 BRA `(.L_x_76) ;  /* 0x0000074000003947 */ /* 0x000fca0003800000 */
[----:B------:R-:W-:Y:S01]  /*3b70*/  ISETP.NE.AND P0, PT, R101, RZ, PT ;  /* 0x000000ff6500720c */ /* 0x000fe20003f05270 */
[----:B------:R-:W-:Y:S01]  /*3b80*/  @!UPT UIADD3 URZ, URZ, URZ, URZ ;  /* 0x0000003f3f3ff290 */ /* 0x000fe2000fffe03f */
[----:B------:R-:W-:Y:S11]  /*3b90*/  BSSY B0, `(.L_x_77) ;  /* 0x0000038000007945 */ /* 0x000ff60003800000 */
[----:B------:R-:W-:-:S05]  /*3ba0*/  @P0 BRA `(.L_x_78) ;  /* 0x0000036000000947 */ /* 0x000fca0003800000 */
[C---:B-12---:R-:W-:Y:S01]  /*3bb0*/  LEA R30, P0, R20.reuse, R22, 0x1 ;  /* 0x00000016141e7211 */ /* 0x046fe200078008ff */
[----:B------:R-:W1:Y:S03]  /*3bc0*/  LDS.128 R8, [R91+0x5800] ;  /* 0x005800005b087984 */ /* 0x000e660000000c00 */
[----:B---3--:R-:W-:Y:S02]  /*3bd0*/  LEA.HI.X R31, R20, R32, R21, 0x1, P0 ;  /* 0x00000020141f7211 */ /* 0x008fe400000f0c15 */
        /* <DEDUP_REMOVED lines=51> */
.L_x_78:
[----:B------:R-:W-:Y:S05]  /*3f10*/  BSYNC B0 ;  /* 0x0000000000007941 */ /* 0x000fea0003800000 */
.L_x_77:
[----:B------:R-:W-:Y:S11]  /*3f20*/  ISETP.NE.AND P0, PT, R116, RZ, PT ;  /* 0x000000ff7400720c */ /* 0x000ff60003f05270 */
[----:B------:R-:W-:Y:S02]  /*3f30*/  @!UPT UIADD3 URZ, URZ, URZ, URZ ;  /* 0x0000003f3f3ff290 */ /* 0x000fe4000fffe03f */
        /* <DEDUP_REMOVED lines=55> */
.L_x_76:
[----:B------:R-:W-:Y:S05]  /*42b0*/  BSYNC B1 ;  /* 0x0000000000017941 */ /* 0x000fea0003800000 */
.L_x_75:
[----:B-1----:R1:W4:Y:S04]  /*42c0*/  SHFL.IDX PT, R31, R88, 0x3, 0x1c1f ;  /* 0x007c1f00581f7f89 */ /* 0x00232800000e0000 */
        /* <DEDUP_REMOVED lines=8> */
[----:B----4-:R-:W-:Y:S02]  /*4350*/  LEA.HI.X R25, R20, R31, R21, 0x1, P0 ;  /* 0x0000001f14197211 */ /* 0x010fe400000f0c15 */
        /* <DEDUP_REMOVED lines=51> */
.L_x_81:
[----:B------:R-:W-:Y:S05]  /*4690*/  BSYNC B0 ;  /* 0x0000000000007941 */ /* 0x000fea0003800000 */
.L_x_80:
[----:B------:R-:W-:Y:S11]  /*46a0*/  ISETP.NE.AND P0, PT, R116, RZ, PT ;  /* 0x000000ff7400720c */ /* 0x000ff60003f05270 */
[----:B------:R-:W-:Y:S02]  /*46b0*/  @!UPT UIADD3 URZ, URZ, URZ, URZ ;  /* 0x0000003f3f3ff290 */ /* 0x000fe4000fffe03f */
[----:B------:R-:W-:-:S05]  /*46c0*/  @P0 BRA `(.L_x_79) ;  /* 0x00002d1000000947 */ /* 0x000fca0003800000 */
[C---:B--23--:R-:W-:Y:S01]  /*46d0*/  LEA R24, P0, R83.reuse, R30, 0x1 ;  /* 0x0000001e53187211 */ /* 0x04cfe200078008ff */
[----:B------:R-:W2:Y:S03]  /*46e0*/  LDS.128 R8, [R92+0x6800] ;  /* 0x006800005c087984 */ /* 0x000ea60000000c00 */
        /* <DEDUP_REMOVED lines=51> */
[----:B------:R2:W-:Y:S01]  /*4a20*/  ST.E.128 [R24.64], R8 ;  /* 0x0000000818007985 */ /* 0x0005e2000c101d16 */
[----:B------:R-:W-:-:S05]  /*4a30*/  BRA `(.L_x_79) ;  /* 0x000029a000007947 */ /* 0x000fca0003800000 */
.L_x_58:
[----:B------:R-:W-:Y:S01]  /*4a40*/  ISETP.GE.AND P0, PT, R158, UR9, PT ;  /* 0x000000099e007c0c */ /* 0x000fe2000bf06270 */
[----:B------:R-:W-:Y:S01]  /*4a50*/  CS2R R66, SRZ ;  /* 0x0000000000427805 */ /* 0x000fe2000001ff00 */
[----:B------:R-:W-:Y:S01]  /*4a60*/  ISETP.NE.AND P6, PT, R101, RZ, PT ;  /* 0x000000ff6500720c */ /* 0x000fe20003fc5270 */
[----:B------:R-:W-:Y:S01]  /*4a70*/  CS2R R64, SRZ ;  /* 0x0000000000407805 */ /* 0x000fe2000001ff00 */
[----:B------:R-:W-:Y:S01]  /*4a80*/  ISETP.GE.OR P4, PT, R20, c[0x0][0x27c], P0 ;  /* 0x00009f0014007a0c */ /* 0x000fe20000786670 */
[----:B------:R-:W-:Y:S01]  /*4a90*/  CS2R R26, SRZ ;  /* 0x00000000001a7805 */ /* 0x000fe2000001ff00 */
[----:B------:R-:W-:Y:S01]  /*4aa0*/  ISETP.NE.AND P5, PT, R147, RZ, PT ;  /* 0x000000ff9300720c */ /* 0x000fe20003fa5270 */
[----:B------:R-:W-:Y:S01]  /*4ab0*/  CS2R R24, SRZ ;  /* 0x0000000000187805 */ /* 0x000fe2000001ff00 */
[----:B------:R-:W-:Y:S01]  /*4ac0*/  IADD3 R132, -R151, c[0x0][0x1d4], RZ ;  /* 0x0000750097847a10 */ /* 0x000fe20007ffe1ff */
[----:B------:R-:W-:Y:S01]  /*4ad0*/  CS2R R62, SRZ ;  /* 0x00000000003e7805 */ /* 0x000fe2000001ff00 */
[----:B------:R-:W-:Y:S01]  /*4ae0*/  CS2R R60, SRZ ;  /* 0x00000000003c7805 */ /* 0x000fe2000001ff00 */
[----:B------:R-:W-:Y:S01]  /*4af0*/  CS2R R30, SRZ ;  /* 0x00000000001e7805 */ /* 0x000fe2000001ff00 */
[----:B------:R-:W-:Y:S01]  /*4b00*/  CS2R R28, SRZ ;  /* 0x00000000001c7805 */ /* 0x000fe2000001ff00 */
[----:B------:R-:W-:Y:S01]  /*4b10*/  CS2R R70, SRZ ;  /* 0x0000000000467805 */ /* 0x000fe2000001ff00 */
[----:B------:R-:W-:Y:S01]  /*4b20*/  CS2R R68, SRZ ;  /* 0x0000000000447805 */ /* 0x000fe2000001ff00 */
[----:B------:R-:W-:Y:S01]  /*4b30*/  CS2R R34, SRZ ;  /* 0x0000000000227805 */ /* 0x000fe2000001ff00 */
[----:B------:R-:W-:Y:S01]  /*4b40*/  CS2R R32, SRZ ;  /* 0x0000000000207805 */ /* 0x000fe2000001ff00 */
[----:B------:R-:W-:Y:S01]  /*4b50*/  @!P4 IADD3 R2, P1, P0, R104, R72, R173 ;  /* 0x000000486802c210 */ /* 0x000fe2000783e0ad */
[----:B------:R-:W-:Y:S01]  /*4b60*/  CS2R R46, SRZ ;  /* 0x00000000002e7805 */ /* 0x000fe2000001ff00 */
[----:B------:R-:W-:Y:S01]  /*4b70*/  CS2R R44, SRZ ;  /* 0x00000000002c7805 */ /* 0x000fe2000001ff00 */
[----:B------:R1:W2:Y:S01]  /*4b80*/  SHFL.IDX PT, R77, R88, RZ, 0x1c1f ;  /* 0x001c1fff584d7589 */ /* 0x0002a200000e0000 */
[----:B------:R-:W-:Y:S01]  /*4b90*/  @!P4 IADD3.X R5, R112, R39, R154, P1, P0 ;  /* 0x000000277005c210 */ /* 0x000fe20000fe049a */
[----:B------:R-:W-:Y:S01]  /*4ba0*/  BSSY B0, `(.L_x_82) ;  /* 0x00000d2000007945 */ /* 0x000fe20003800000 */
[----:B------:R-:W-:Y:S04]  /*4bb0*/  @!P4 IADD3 R3, P1, P0, R102, R74, R171 ;  /* 0x0000004a6603c210 */ /* 0x000fe8000783e0ab */
[----:B------:R-:W-:Y:S01]  /*4bc0*/  @!P4 IADD3.X R8, R111, R43, R155, P1, P0 ;  /* 0x0000002b6f08c210 */ /* 0x000fe20000fe049b */
[----:B------:R1:W3:Y:S01]  /*4bd0*/  SHFL.IDX PT, R76, R89, RZ, 0x1c1f ;  /* 0x001c1fff594c7589 */ /* 0x0002e200000e0000 */
[----:B------:R-:W-:Y:S04]  /*4be0*/  ISETP.GE.AND P0, PT, R157, UR9, PT ;  /* 0x000000099d007c0c */ /* 0x000fe8000bf06270 */
[----:B------:R-:W-:Y:S11]  /*4bf0*/  ISETP.GE.OR P2, PT, R20, c[0x0][0x27c], P0 ;  /* 0x00009f0014007a0c */ /* 0x000ff60000746670 */
[----:B------:R-:W-:Y:S02]  /*4c00*/  @!UPT UIADD3 URZ, URZ, URZ, URZ ;  /* 0x0000003f3f3ff290 */ /* 0x000fe4000fffe03f */
[----:B------:R-:W-:Y:S04]  /*4c10*/  @!P2 IADD3 R6, P1, P0, R104, R172, R72 ;  /* 0x000000ac6806a210 */ /* 0x000fe8000783e048 */
[----:B------:R-:W-:Y:S02]  /*4c20*/  @!P2 IADD3.X R9, R112, R152, R39, P1, P0 ;  /* 0x000000987009a210 */ /* 0x000fe40000fe0427 */
[----:B------:R-:W-:Y:S04]  /*4c30*/  @!P2 IADD3 R7, P1, P0, R102, R170, R74 ;  /* 0x000000aa6607a210 */ /* 0x000fe8000783e04a */
[C---:B------:R-:W-:Y:S02]  /*4c40*/  @!P2 IADD3.X R12, R111.reuse, R153, R43, P1, P0 ;  /* 0x000000996f0ca210 */ /* 0x040fe40000fe042b */
[----:B------:R-:W-:Y:S04]  /*4c50*/  ISETP.GE.AND P0, PT, R156, UR9, PT ;  /* 0x000000099c007c0c */ /* 0x000fe8000bf06270 */
[----:B------:R-:W-:Y:S11]  /*4c60*/  ISETP.GE.OR P1, PT, R20, c[0x0][0x27c], P0 ;  /* 0x00009f0014007a0c */ /* 0x000ff60000726670 */
[----:B------:R-:W-:Y:S02]  /*4c70*/  @!UPT UIADD3 URZ, URZ, URZ, URZ ;  /* 0x0000003f3f3ff290 */ /* 0x000fe4000fffe03f */
[----:B------:R-:W-:Y:S04]  /*4c80*/  @!P1 IADD3 R10, P3, P0, R104, R168, R72 ;  /* 0x000000a8680a9210 */ /* 0x000fe8000787e048 */
[----:B------:R-:W-:Y:S02]  /*4c90*/  @!P1 IADD3.X R13, R112, R119, R39, P3, P0 ;  /* 0x00000077700d9210 */ /* 0x000fe40001fe0427 */
[----:B------:R-:W-:Y:S04]  /*4ca0*/  @!P1 IADD3 R11, P3, P0, R102, R166, R74 ;  /* 0x000000a6660b9210 */ /* 0x000fe8000787e04a */
[----:B------:R-:W-:Y:S02]  /*4cb0*/  @!P1 IADD3.X R14, R111, R120, R43, P3, P0 ;  /* 0x000000786f0e9210 */ /* 0x000fe40001fe042b */
[C---:B------:R-:W-:Y:S04]  /*4cc0*/  @!P4 LEA R4, P0, R2.reuse, c[0x0][0x270], 0x1 ;  /* 0x00009c000204ca11 */ /* 0x040fe800078008ff */
[----:B------:R-:W-:Y:S02]  /*4cd0*/  @!P4 LEA.HI.X R5, R2, c[0x0][0x274], R5, 0x1, P0 ;  /* 0x00009d000205ca11 */ /* 0x000fe400000f0c05 */
[C---:B------:R-:W-:Y:S03]  /*4ce0*/  @!P4 LEA R2, P0, R3.reuse, c[0x0][0x288], 0x1 ;  /* 0x0000a2000302ca11 */ /* 0x040fe600078008ff */
[----:B------:R4:W2:Y:S01]  /*4cf0*/  @!P4 LDG.E.128 R60, [R4.64] ;  /* 0x00000016043cc981 */ /* 0x0008a2000c1e1d00 */
[----:B------:R-:W-:Y:S02]  /*4d00*/  @!P4 LEA.HI.X R3, R3, c[0x0][0x28c], R8, 0x1, P0 ;  /* 0x0000a3000303ca11 */ /* 0x000fe400000f0c08 */
[C---:B------:R-:W-:Y:S04]  /*4d10*/  @!P2 LEA R8, P0, R6.reuse, c[0x0][0x270], 0x1 ;  /* 0x00009c000608aa11 */ /* 0x040fe800078008ff */
[----:B------:R-:W-:Y:S01]  /*4d20*/  @!P2 LEA.HI.X R9, R6, c[0x0][0x274], R9, 0x1, P0 ;  /* 0x00009d000609aa11 */ /* 0x000fe200000f0c09 */
[----:B------:R1:W3:Y:S01]  /*4d30*/  @!P4 LDG.E.128 R24, [R2.64] ;  /* 0x000000160218c981 */ /* 0x0002e2000c1e1d00 */
[C---:B------:R-:W-:Y:S04]  /*4d40*/  @!P2 LEA R6, P0, R7.reuse, c[0x0][0x288], 0x1 ;  /* 0x0000a2000706aa11 */ /* 0x040fe800078008ff */
[----:B------:R-:W-:Y:S02]  /*4d50*/  @!P2 LEA.HI.X R7, R7, c[0x0][0x28c], R12, 0x1, P0 ;  /* 0x0000a3000707aa11 */ /* 0x000fe400000f0c0c */
[C---:B------:R-:W-:Y:S01]  /*4d60*/  @!P1 LEA R12, P0, R10.reuse, c[0x0][0x270], 0x1 ;  /* 0x00009c000a0c9a11 */ /* 0x040fe200078008ff */
[----:B------:R1:W3:Y:S03]  /*4d70*/  @!P2 LDG.E.128 R64, [R8.64] ;  /* 0x000000160840a981 */ /* 0x0002e6000c1e1d00 */
[----:B------:R-:W-:Y:S02]  /*4d80*/  @!P1 LEA.HI.X R13, R10, c[0x0][0x274], R13, 0x1, P0 ;  /* 0x00009d000a0d9a11 */ /* 0x000fe400000f0c0d */
[C---:B------:R-:W-:Y:S03]  /*4d90*/  @!P1 LEA R10, P0, R11.reuse, c[0x0][0x288], 0x1 ;  /* 0x0000a2000b0a9a11 */ /* 0x040fe600078008ff */
[----:B------:R1:W3:Y:S01]  /*4da0*/  @!P2 LDG.E.128 R28, [R6.64] ;  /* 0x00000016061ca981 */ /* 0x0002e2000c1e1d00 */
[----:B------:R-:W-:Y:S01]  /*4db0*/  @!P1 LEA.HI.X R11, R11, c[0x0][0x28c], R14, 0x1, P0 ;  /* 0x0000a3000b0b9a11 */ /* 0x000fe200000f0c0e */
[----:B----4-:R-:W-:Y:S01]  /*4dc0*/  CS2R R4, SRZ ;  /* 0x0000000000047805 */ /* 0x010fe2000001ff00 */
[----:B------:R-:W-:Y:S04]  /*4dd0*/  ISETP.GE.AND P0, PT, R38, UR9, PT ;  /* 0x0000000926007c0c */ /* 0x000fe8000bf06270 */
[----:B------:R-:W-:Y:S01]  /*4de0*/  ISETP.GE.OR P0, PT, R20, c[0x0][0x27c], P0 ;  /* 0x00009f0014007a0c */ /* 0x000fe20000706670 */
[----:B------:R-:W4:Y:S08]  /*4df0*/  @!P1 LDG.E.128 R68, [R12.64] ;  /* 0x000000160c449981 */ /* 0x000f30000c1e1d00 */
[----:B------:R-:W4:Y:S04]  /*4e00*/  @!P1 LDG.E.128 R32, [R10.64] ;  /* 0x000000160a209981 */ /* 0x000f28000c1e1d00 */
[----:B------:R-:W-:Y:S05]  /*4e10*/  @!P0 IADD3 R72, P1, R104, R72, RZ ;  /* 0x0000004868488210 */ /* 0x000fea0007f3e0ff */
[----:B------:R-:W-:Y:S01]  /*4e20*/  @!P0 IMAD.X R39, R112, 0x1, R39, P1 ;  /* 0x0000000170278824 */ /* 0x000fe200008e0627 */
[C---:B-1----:R-:W-:Y:S01]  /*4e30*/  @!P0 LEA R8, P1, R72.reuse, c[0x0][0x270], 0x1 ;  /* 0x00009c0048088a11 */ /* 0x042fe200078208ff */
[----:B------:R-:W-:Y:S03]  /*4e40*/  CS2R R6, SRZ ;  /* 0x0000000000067805 */ /* 0x000fe6000001ff00 */
[----:B------:R-:W-:Y:S02]  /*4e50*/  @!P0 LEA.HI.X R9, R72, c[0x0][0x274], R39, 0x1, P1 ;  /* 0x00009d0048098a11 */ /* 0x000fe400008f0c27 */
[----:B------:R-:W-:Y:S03]  /*4e60*/  @!P0 IADD3 R74, P1, R102, R74, RZ ;  /* 0x0000004a664a8210 */ /* 0x000fe60007f3e0ff */
[----:B------:R2:W5:Y:S02]  /*4e70*/  @!P0 LDG.E.128 R44, [R8.64] ;  /* 0x00000016082c8981 */ /* 0x000564000c1e1d00 */
[----:B------:R-:W-:Y:S01]  /*4e80*/  @!P0 IMAD.X R3, R111, 0x1, R43, P1 ;  /* 0x000000016f038824 */ /* 0x000fe200008e062b */
[C---:B------:R-:W-:Y:S04]  /*4e90*/  @!P0 LEA R2, P1, R74.reuse, c[0x0][0x288], 0x1 ;  /* 0x0000a2004a028a11 */ /* 0x040fe800078208ff */
[----:B------:R-:W-:Y:S02]  /*4ea0*/  @!P0 LEA.HI.X R3, R74, c[0x0][0x28c], R3, 0x1, P1 ;  /* 0x0000a3004a038a11 */ /* 0x000fe400008f0c03 */
[----:B------:R-:W-:Y:S03]  /*4eb0*/  ISETP.GE.AND P1, PT, R20, c[0x0][0x27c], PT ;  /* 0x00009f0014007a0c */ /* 0x000fe60003f26270 */
[----:B------:R1:W5:Y:S01]  /*4ec0*/  @!P0 LDG.E.128 R4, [R2.64] ;  /* 0x0000001602048981 */ /* 0x000362000c1e1d00 */
[----:B------:R-:W-:Y:S01]  /*4ed0*/  ISETP.GE.OR P0, PT, R38, UR9, P6 ;  /* 0x0000000926007c0c */ /* 0x000fe2000b706670 */
[----:B--2---:R-:W-:Y:S02]  /*4ee0*/  IMAD.MOV.U32 R9, RZ, RZ, R62 ;  /* 0x000000ffff097224 */ /* 0x004fe400078e003e */
[----:B------:R-:W-:Y:S02]  /*4ef0*/  IMAD.MOV.U32 R8, RZ, RZ, R63 ;  /* 0x000000ffff087224 */ /* 0x000fe400078e003f */
[----:B-1----:R-:W-:Y:S02]  /*4f00*/  IMAD.MOV.U32 R3, RZ, RZ, R60 ;  /* 0x000000ffff037224 */ /* 0x002fe400078e003c */
[----:B------:R-:W-:Y:S01]  /*4f10*/  IMAD.MOV.U32 R2, RZ, RZ, R61 ;  /* 0x000000ffff027224 */ /* 0x000fe200078e003d */
[----:B------:R-:W-:Y:S01]  /*4f20*/  PRMT R55, R8, 0x5410, R9 ;  /* 0x0000541008377816 */ /* 0x000fe20000000009 */
[----:B---3--:R-:W-:Y:S02]  /*4f30*/  IMAD.MOV.U32 R9, RZ, RZ, R26 ;  /* 0x000000ffff097224 */ /* 0x008fe400078e001a */
[----:B------:R-:W-:Y:S01]  /*4f40*/  IMAD.MOV.U32 R8, RZ, RZ, R27 ;  /* 0x000000ffff087224 */ /* 0x000fe200078e001b */
[----:B------:R-:W-:Y:S01]  /*4f50*/  PRMT R54, R3, 0x5410, R2 ;  /* 0x0000541003367816 */ /* 0x000fe20000000002 */
[----:B------:R-:W-:Y:S02]  /*4f60*/  IMAD.MOV.U32 R3, RZ, RZ, R24 ;  /* 0x000000ffff037224 */ /* 0x000fe400078e0018 */
        /* <DEDUP_REMOVED lines=14> */
[----:B----4-:R-:W-:Y:S02]  /*5050*/  IMAD.MOV.U32 R9, RZ, RZ, R70 ;  /* 0x000000ffff097224 */ /* 0x010fe400078e0046 */
        /* <DEDUP_REMOVED lines=10> */
[----:B------:R-:W-:Y:S04]  /*5100*/  PRMT R42, R8, 0x5410, R9 ;  /* 0x00005410082a7816 */ /* 0x000fe80000000009 */
[----:B------:R-:W-:Y:S01]  /*5110*/  PRMT R41, R2, 0x5410, R3 ;  /* 0x0000541002297816 */ /* 0x000fe20000000003 */
[----:B------:R-:W-:-:S05]  /*5120*/  @P0 BRA `(.L_x_83) ;  /* 0x0000079000000947 */ /* 0x000fca0003800000 */
[----:B-----5:R-:W-:Y:S01]  /*5130*/  IMAD.MOV.U32 R10, RZ, RZ, R5 ;  /* 0x000000ffff0a7224 */ /* 0x020fe200078e0005 */
[----:B------:R-:W-:Y:S01]  /*5140*/  SEL R2, R151, R132, !P5 ;  /* 0x0000008497027207 */ /* 0x000fe20006800000 */
[----:B------:R-:W-:Y:S01]  /*5150*/  LDS.128 R16, [R139+0x3900] ;  /* 0x003900008b107984 */ /* 0x000fe20000000c00 */
[----:B------:R-:W-:Y:S01]  /*5160*/  MOV R3, R4 ;  /* 0x0000000400037202 */ /* 0x000fe20000000f00 */
[----:B------:R-:W-:Y:S01]  /*5170*/  IMAD.MOV.U32 R48, RZ, RZ, R45 ;  /* 0x000000ffff307224 */ /* 0x000fe200078e002d */
[----:B------:R-:W-:Y:S01]  /*5180*/  SHF.R.S32.HI R78, RZ, 0x1f, R2 ;  /* 0x0000001fff4e7819 */ /* 0x000fe20000011402 */
[----:B------:R-:W-:Y:S01]  /*5190*/  IMAD.MOV.U32 R50, RZ, RZ, R46 ;  /* 0x000000ffff327224 */ /* 0x000fe200078e002e */
[--C-:B------:R-:W-:Y:S01]  /*51a0*/  @!P1 SHF.R.U64 R8, R4, 0x10, R5.reuse ;  /* 0x0000001004089819 */ /* 0x100fe20000001205 */
[----:B------:R-:W-:Y:S01]  /*51b0*/  @!P1 HADD2.F32 R4, -RZ, R3.H0_H0 ;  /* 0x20000003ff049230 */ /* 0x000fe20000004100 */
[----:B------:R-:W-:Y:S02]  /*51c0*/  LEA.HI R78, R78, R2, RZ, 0x4 ;  /* 0x000000024e4e7211 */ /* 0x000fe400078f20ff */
[----:B------:R-:W-:Y:S01]  /*51d0*/  @!P1 SHF.R.U32.HI R9, RZ, 0x10, R5 ;  /* 0x00000010ff099819 */ /* 0x000fe20000011605 */
[----:B------:R-:W-:Y:S01]  /*51e0*/  @!P1 HADD2.F32 R3, -RZ, R8.H0_H0 ;  /* 0x20000008ff039230 */ /* 0x000fe20000004100 */
[----:B------:R-:W-:Y:S02]  /*51f0*/  LEA.HI.SX32 R78, R78, R115, 0x1c ;  /* 0x000000734e4e7211 */ /* 0x000fe400078fe2ff */
[----:B------:R-:W-:Y:S02]  /*5200*/  MOV R43, R44 ;  /* 0x0000002c002b7202 */ /* 0x000fe40000000f00 */
[----:B------:R-:W-:Y:S02]  /*5210*/  SHF.L.U32 R78, R78, 0x3, RZ ;  /* 0x000000034e4e7819 */ /* 0x000fe400000006ff */
[----:B------:R-:W-:Y:S01]  /*5220*/  MOV R11, R6 ;  /* 0x00000006000b7202 */ /* 0x000fe20000000f00 */
[----:B------:R-:W-:Y:S01]  /*5230*/  @!P1 HADD2.F32 R8, -RZ, R43.H0_H0 ;  /* 0x2000002bff089230 */ /* 0x000fe20000004100 */
[----:B------:R-:W-:Y:S02]  /*5240*/  LOP3.LUT R56, R133, 0x38, R78, 0xf8, !PT ;  /* 0x0000003885387812 */ /* 0x000fe400078ef84e */
[----:B------:R-:W-:Y:S02]  /*5250*/  @!P1 SHF.R.U64 R12, R6, 0x10, R7 ;  /* 0x00000010060c9819 */ /* 0x000fe40000001207 */
[----:B------:R-:W-:Y:S02]  /*5260*/  LOP3.LUT R56, R56, R134, RZ, 0x3c, !PT ;  /* 0x0000008638387212 */ /* 0x000fe400078e3cff */
[----:B------:R-:W-:Y:S02]  /*5270*/  @!P1 SHF.R.U64 R44, R44, 0x10, R45 ;  /* 0x000000102c2c9819 */ /* 0x000fe4000000122d */
[----:B------:R-:W-:Y:S02]  /*5280*/  IADD3 R56, R56, R135, RZ ;  /* 0x0000008738387210 */ /* 0x000fe40007ffe0ff */
[C---:B------:R-:W-:Y:S01]  /*5290*/  LEA R80, P0, R95.reuse, R76, 0x1 ;  /* 0x0000004c5f507211 */ /* 0x040fe200078008ff */
[----:B------:R-:W-:Y:S01]  /*52a0*/  @!P1 HADD2.F32 R44, -RZ, R44.H0_H0 ;  /* 0x2000002cff2c9230 */ /* 0x000fe20000004100 */
[----:B------:R-:W-:Y:S01]  /*52b0*/  MOV R13, R7 ;  /* 0x00000007000d7202 */ /* 0x000fe20000000f00 */
[----:B------:R-:W-:Y:S01]  /*52c0*/  IMAD.SHL.U32 R56, R56, 0x2, RZ ;  /* 0x0000000238387824 */ /* 0x000fe200078e00ff */
[----:B------:R-:W-:Y:S02]  /*52d0*/  @!P1 SHF.R.U32.HI R14, RZ, 0x10, R7 ;  /* 0x00000010ff0e9819 */ /* 0x000fe40000011607 */
[----:B------:R-:W-:Y:S02]  /*52e0*/  @!P1 SHF.R.U32.HI R49, RZ, 0x10, R45 ;  /* 0x00000010ff319819 */ /* 0x000fe4000001162d */
[----:B------:R-:W-:Y:S01]  /*52f0*/  LEA.HI.X R81, R95, R77, R110, 0x1, P0 ;  /* 0x0000004d5f517211 */ /* 0x000fe200000f0c6e */
[----:B------:R-:W1:Y:S01]  /*5300*/  LDS.128 R56, [R56+0x3900] ;  /* 0x0039000038387984 */ /* 0x000e620000000c00 */
[----:B------:R-:W-:Y:S02]  /*5310*/  ISETP.GE.AND P0, PT, R78, c[0x0][0x1d4], PT ;  /* 0x000075004e007a0c */ /* 0x000fe40003f06270 */
[--C-:B------:R-:W-:Y:S02]  /*5320*/  @!P1 SHF.R.U32.HI R53, RZ, 0x10, R47.reuse ;  /* 0x00000010ff359819 */ /* 0x100fe4000001162f */
[----:B------:R-:W-:Y:S01]  /*5330*/  @!P1 SHF.R.U64 R51, R46, 0x10, R47 ;  /* 0x000000102e339819 */ /* 0x000fe2000000122f */
[----:B------:R-:W-:Y:S01]  /*5340*/  @!P1 HADD2.F32 R46, -RZ, R49.H0_H0 ;  /* 0x20000031ff2e9230 */ /* 0x000fe20000004100 */
[----:B------:R-:W-:Y:S07]  /*5350*/  MOV R52, R47 ;  /* 0x0000002f00347202 */ /* 0x000fee0000000f00 */
[----:B------:R-:W-:Y:S04]  /*5360*/  @!P0 IMAD.WIDE R76, R78, 0x2, R76 ;  /* 0x000000024e4c8825 */ /* 0x000fe800078e024c */
[----:B-1----:R-:W-:Y:S01]  /*5370*/  @!P1 IMAD.MOV.U32 R5, RZ, RZ, R56 ;  /* 0x000000ffff059224 */ /* 0x002fe200078e0038 */
[----:B------:R-:W-:Y:S04]  /*5380*/  @!P1 MOV R2, R16 ;  /* 0x0000001000029202 */ /* 0x000fe80000000f00 */
[--C-:B------:R-:W-:Y:S02]  /*5390*/  @!P1 HADD2.F32 R7, -RZ, R5.reuse.H0_H0 ;  /* 0x20000005ff079230 */ /* 0x100fe40000004100 */
[--C-:B------:R-:W-:Y:S02]  /*53a0*/  @!P1 HADD2.F32 R6, -RZ, R2.reuse.H0_H0 ;  /* 0x20000002ff069230 */ /* 0x100fe40000004100 */
[----:B------:R-:W-:Y:S01]  /*53b0*/  @!P1 HADD2.F32 R43, -RZ, R5.H1_H1 ;  /* 0x30000005ff2b9230 */ /* 0x000fe20000004100 */
[-C--:B------:R-:W-:Y:S01]  /*53c0*/  @!P1 FMUL.FTZ R45, R7, R4.reuse ;  /* 0x00000004072d9220 */ /* 0x080fe20000410000 */
[----:B------:R-:W-:Y:S01]  /*53d0*/  @!P1 HADD2.F32 R5, -RZ, R2.H1_H1 ;  /* 0x30000002ff059230 */ /* 0x000fe20000004100 */
[C---:B------:R-:W-:Y:S02]  /*53e0*/  @!P1 FMUL.FTZ R2, R6.reuse, R4 ;  /* 0x0000000406029220 */ /* 0x040fe40000410000 */
[----:B------:R-:W-:Y:S02]  /*53f0*/  @!P1 FMUL.FTZ R4, R43, R3 ;  /* 0x000000032b049220 */ /* 0x000fe40000410000 */
[----:B------:R-:W-:Y:S01]  /*5400*/  @!P1 FFMA.FTZ R2, R7, R8, R2 ;  /* 0x0000000807029223 */ /* 0x000fe20000010002 */
[----:B------:R-:W-:Y:S01]  /*5410*/  @!P1 MOV R7, R57 ;  /* 0x0000003900079202 */ /* 0x000fe20000000f00 */
[C---:B------:R-:W-:Y:S02]  /*5420*/  @!P1 FMUL.FTZ R3, R5.reuse, R3 ;  /* 0x0000000305039220 */ /* 0x040fe40000410000 */
[----:B------:R-:W-:Y:S01]  /*5430*/  @!P1 FFMA.FTZ R86, R5, R44, -R4 ;  /* 0x0000002c05569223 */ /* 0x000fe20000010804 */
[----:B------:R-:W-:Y:S01]  /*5440*/  @!P1 MOV R5, R17 ;  /* 0x0000001100059202 */ /* 0x000fe20000000f00 */
[----:B------:R-:W-:Y:S01]  /*5450*/  @!P1 FFMA.FTZ R87, R6, R8, -R45 ;  /* 0x0000000806579223 */ /* 0x000fe2000001082d */
[----:B------:R-:W-:Y:S01]  /*5460*/  @!P1 HADD2.F32 R6, -RZ, R9.H0_H0 ;  /* 0x20000009ff069230 */ /* 0x000fe20000004100 */
[----:B------:R-:W-:Y:S01]  /*5470*/  @!P1 FFMA.FTZ R3, R43, R44, R3 ;  /* 0x0000002c2b039223 */ /* 0x000fe20000010003 */
[--C-:B------:R-:W-:Y:S01]  /*5480*/  @!P1 HADD2.F32 R43, -RZ, R7.reuse.H0_H0 ;  /* 0x20000007ff2b9230 */ /* 0x100fe20000004100 */
[----:B------:R-:W-:Y:S01]  /*5490*/  @!P1 IMAD.MOV.U32 R9, RZ, RZ, R58 ;  /* 0x000000ffff099224 */ /* 0x000fe200078e003a */
[----:B------:R-:W-:Y:S02]  /*54a0*/  @!P1 HADD2.F32 R4, -RZ, R10.H0_H0 ;  /* 0x2000000aff049230 */ /* 0x000fe40000004100 */
[----:B------:R-:W-:Y:S01]  /*54b0*/  @!P1 HADD2.F32 R45, -RZ, R7.H1_H1 ;  /* 0x30000007ff2d9230 */ /* 0x000fe20000004100 */
[----:B------:R-:W-:Y:S01]  /*54c0*/  @!P1 F2FP.PACK_AB R2, R3, R2 ;  /* 0x000000020302923e */ /* 0x000fe200000000ff */
[--C-:B------:R-:W-:Y:S02]  /*54d0*/  @!P1 HADD2.F32 R7, -RZ, R5.reuse.H1_H1 ;  /* 0x30000005ff079230 */ /* 0x100fe40000004100 */
[----:B------:R-:W-:Y:S01]  /*54e0*/  @!P1 HADD2.F32 R44, -RZ, R48.H0_H0 ;  /* 0x20000030ff2c9230 */ /* 0x000fe20000004100 */
[----:B------:R-:W-:Y:S01]  /*54f0*/  @!P1 FMUL.FTZ R10, R45, R6 ;  /* 0x000000062d0a9220 */ /* 0x000fe20000410000 */
[----:B------:R-:W-:Y:S01]  /*5500*/  @!P1 HADD2.F32 R8, -RZ, R5.H0_H0 ;  /* 0x20000005ff089230 */ /* 0x000fe20000004100 */
[----:B------:R-:W-:Y:S01]  /*5510*/  @!P1 FMUL.FTZ R5, R43, R4 ;  /* 0x000000042b059220 */ /* 0x000fe20000410000 */
[----:B------:R-:W-:Y:S01]  /*5520*/  @!P1 MOV R56, R2 ;  /* 0x0000000200389202 */ /* 0x000fe20000000f00 */
[C---:B------:R-:W-:Y:S01]  /*5530*/  @!P1 FFMA.FTZ R84, R7.reuse, R46, -R10 ;  /* 0x0000002e07549223 */ /* 0x040fe2000001080a */
[--C-:B------:R-:W-:Y:S01]  /*5540*/  @!P1 HADD2.F32 R47, -RZ, R9.reuse.H0_H0 ;  /* 0x20000009ff2f9230 */ /* 0x100fe20000004100 */
[C---:B------:R-:W-:Y:S01]  /*5550*/  @!P1 FFMA.FTZ R85, R8.reuse, R44, -R5 ;  /* 0x0000002c08559223 */ /* 0x040fe20000010805 */
[----:B------:R-:W-:Y:S01]  /*5560*/  @!P1 HADD2.F32 R49, -RZ, R9.H1_H1 ;  /* 0x30000009ff319230 */ /* 0x000fe20000004100 */
[----:B------:R-:W-:Y:S01]  /*5570*/  @!P1 FMUL.FTZ R5, R7, R6 ;  /* 0x0000000607059220 */ /* 0x000fe20000410000 */
[----:B------:R-:W-:Y:S01]  /*5580*/  @!P1 MOV R7, R18 ;  /* 0x0000001200079202 */ /* 0x000fe20000000f00 */
[----:B------:R-:W-:Y:S01]  /*5590*/  @!P1 FMUL.FTZ R4, R8, R4 ;  /* 0x0000000408049220 */ /* 0x000fe20000410000 */
[----:B------:R-:W-:Y:S01]  /*55a0*/  @!P1 HADD2.F32 R6, -RZ, R11.H0_H0 ;  /* 0x2000000bff069230 */ /* 0x000fe20000004100 */
[----:B------:R-:W-:Y:S01]  /*55b0*/  @!P1 MOV R11, R59 ;  /* 0x0000003b000b9202 */ /* 0x000fe20000000f00 */
[----:B------:R-:W-:Y:S01]  /*55c0*/  @!P1 HADD2.F32 R8, -RZ, R12.H0_H0 ;  /* 0x2000000cff089230 */ /* 0x000fe20000004100 */
[----:B------:R-:W-:Y:S01]  /*55d0*/  @!P1 FFMA.FTZ R4, R43, R44, R4 ;  /* 0x0000002c2b049223 */ /* 0x000fe20000010004 */
[--C-:B------:R-:W-:Y:S01]  /*55e0*/  @!P1 HADD2.F32 R9, -RZ, R7.reuse.H1_H1 ;  /* 0x30000007ff099230 */ /* 0x100fe20000004100 */
[----:B------:R-:W-:Y:S01]  /*55f0*/  @!P1 FFMA.FTZ R5, R45, R46, R5 ;  /* 0x0000002e2d059223 */ /* 0x000fe20000010005 */
[----:B------:R-:W-:Y:S01]  /*5600*/  @!P1 HADD2.F32 R48, -RZ, R50.H0_H0 ;  /* 0x20000032ff309230 */ /* 0x000fe20000004100 */
[----:B------:R-:W-:Y:S01]  /*5610*/  @!P1 FMUL.FTZ R12, R49, R8 ;  /* 0x00000008310c9220 */ /* 0x000fe20000410000 */
[----:B------:R-:W-:Y:S01]  /*5620*/  @!P1 HADD2.F32 R10, -RZ, R7.H0_H0 ;  /* 0x20000007ff0a9230 */ /* 0x000fe20000004100 */
[----:B------:R-:W-:Y:S01]  /*5630*/  @!P1 FMUL.FTZ R7, R47, R6 ;  /* 0x000000062f079220 */ /* 0x000fe20000410000 */
[----:B------:R-:W-:Y:S01]  /*5640*/  @!P1 HADD2.F32 R50, -RZ, R51.H0_H0 ;  /* 0x20000033ff329230 */ /* 0x000fe20000004100 */
[----:B------:R-:W-:Y:S01]  /*5650*/  @!P1 F2FP.PACK_AB R4, R5, R4 ;  /* 0x000000040504923e */ /* 0x000fe200000000ff */
[----:B------:R-:W-:Y:S01]  /*5660*/  @!P1 HADD2.F32 R51, -RZ, R11.H1_H1 ;  /* 0x3000000bff339230 */ /* 0x000fe20000004100 */
[C---:B------:R-:W-:Y:S02]  /*5670*/  @!P1 FFMA.FTZ R82, R10.reuse, R48, -R7 ;  /* 0x000000300a529223 */ /* 0x040fe40000010807 */
[C---:B------:R-:W-:Y:S01]  /*5680*/  @!P1 FMUL.FTZ R7, R9.reuse, R8 ;  /* 0x0000000809079220 */ /* 0x040fe20000410000 */
[----:B------:R-:W-:Y:S01]  /*5690*/  @!P1 HADD2.F32 R8, -RZ, R13.H0_H0 ;  /* 0x2000000dff089230 */ /* 0x000fe20000004100 */
[----:B------:R-:W-:Y:S01]  /*56a0*/  @!P1 FFMA.FTZ R79, R9, R50, -R12 ;  /* 0x00000032094f9223 */ /* 0x000fe2000001080c */
[----:B------:R-:W-:Y:S01]  /*56b0*/  @!P1 HADD2.F32 R13, -RZ, R11.H0_H0 ;  /* 0x2000000bff0d9230 */ /* 0x000fe20000004100 */
[----:B------:R-:W-:Y:S02]  /*56c0*/  @!P1 IMAD.MOV.U32 R9, RZ, RZ, R19 ;  /* 0x000000ffff099224 */ /* 0x000fe400078e0013 */
[----:B------:R-:W-:Y:S01]  /*56d0*/  @!P1 FMUL.FTZ R6, R10, R6 ;  /* 0x000000060a069220 */ /* 0x000fe20000410000 */
[----:B------:R-:W-:Y:S01]  /*56e0*/  @!P1 HADD2.F32 R10, -RZ, R14.H0_H0 ;  /* 0x2000000eff0a9230 */ /* 0x000fe20000004100 */
[----:B------:R-:W-:Y:S01]  /*56f0*/  @!P1 IMAD.MOV.U32 R57, RZ, RZ, R4 ;  /* 0x000000ffff399224 */ /* 0x000fe200078e0004 */
[--C-:B------:R-:W-:Y:S01]  /*5700*/  @!P1 HADD2.F32 R12, -RZ, R9.reuse.H0_H0 ;  /* 0x20000009ff0c9230 */ /* 0x100fe20000004100 */
[----:B------:R-:W-:Y:S01]  /*5710*/  @!P1 FFMA.FTZ R6, R47, R48, R6 ;  /* 0x000000302f069223 */ /* 0x000fe20000010006 */
[----:B------:R-:W-:Y:S01]  /*5720*/  @!P1 HADD2.F32 R11, -RZ, R9.H1_H1 ;  /* 0x30000009ff0b9230 */ /* 0x000fe20000004100 */
[-C--:B------:R-:W-:Y:S01]  /*5730*/  @!P1 FMUL.FTZ R9, R13, R8.reuse ;  /* 0x000000080d099220 */ /* 0x080fe20000410000 */
[----:B------:R-:W-:Y:S01]  /*5740*/  @!P1 HADD2.F32 R14, -RZ, R52.H0_H0 ;  /* 0x20000034ff0e9230 */ /* 0x000fe20000004100 */
[C---:B------:R-:W-:Y:S01]  /*5750*/  @!P1 FMUL.FTZ R8, R12.reuse, R8 ;  /* 0x000000080c089220 */ /* 0x040fe20000410000 */
[----:B------:R-:W-:Y:S01]  /*5760*/  @!P1 HADD2.F32 R52, -RZ, R53.H0_H0 ;  /* 0x20000035ff349230 */ /* 0x000fe20000004100 */
[----:B------:R-:W-:Y:S02]  /*5770*/  @!P1 FMUL.FTZ R53, R51, R10 ;  /* 0x0000000a33359220 */ /* 0x000fe40000410000 */
[----:B------:R-:W-:Y:S01]  /*5780*/  @!P1 FFMA.FTZ R78, R12, R14, -R9 ;  /* 0x0000000e0c4e9223 */ /* 0x000fe20000010809 */
[----:B------:R-:W-:Y:S01]  /*5790*/  @!P1 F2FP.PACK_AB R12, R79, R82 ;  /* 0x000000524f0c923e */ /* 0x000fe200000000ff */
[C---:B------:R-:W-:Y:S02]  /*57a0*/  @!P1 FFMA.FTZ R53, R11.reuse, R52, -R53 ;  /* 0x000000340b359223 */ /* 0x040fe40000010835 */
[----:B------:R-:W-:Y:S01]  /*57b0*/  @!P1 FMUL.FTZ R9, R11, R10 ;  /* 0x0000000a0b099220 */ /* 0x000fe20000410000 */
[----:B------:R-:W-:Y:S01]  /*57c0*/  @!P1 F2FP.PACK_AB R11, R84, R85 ;  /* 0x00000055540b923e */ /* 0x000fe200000000ff */
[----:B------:R-:W-:Y:S01]  /*57d0*/  @!P1 FFMA.FTZ R7, R49, R50, R7 ;  /* 0x0000003231079223 */ /* 0x000fe20000010007 */
[----:B------:R-:W-:Y:S01]  /*57e0*/  @!P1 F2FP.PACK_AB R10, R86, R87 ;  /* 0x00000057560a923e */ /* 0x000fe200000000ff */
[----:B------:R-:W-:Y:S01]  /*57f0*/  @!P1 FFMA.FTZ R8, R13, R14, R8 ;  /* 0x0000000e0d089223 */ /* 0x000fe20000010008 */
[----:B------:R-:W-:Y:S01]  /*5800*/  @!P1 F2FP.PACK_AB R43, R53, R78 ;  /* 0x0000004e352b923e */ /* 0x000fe200000000ff */
[----:B------:R-:W-:Y:S01]  /*5810*/  @!P1 FFMA.FTZ R9, R51, R52, R9 ;  /* 0x0000003433099223 */ /* 0x000fe20000010009 */
[----:B------:R-:W-:Y:S01]  /*5820*/  @!P1 MOV R16, R10 ;  /* 0x0000000a00109202 */ /* 0x000fe20000000f00 */
[----:B------:R-:W-:Y:S01]  /*5830*/  @!P1 IMAD.MOV.U32 R18, RZ, RZ, R12 ;  /* 0x000000ffff129224 */ /* 0x000fe200078e000c */
[----:B------:R-:W-:Y:S02]  /*5840*/  @!P1 MOV R17, R11 ;  /* 0x0000000b00119202 */ /* 0x000fe40000000f00 */
[----:B------:R-:W-:Y:S02]  /*5850*/  @!P1 MOV R19, R43 ;  /* 0x0000002b00139202 */ /* 0x000fe40000000f00 */
[----:B------:R-:W-:Y:S02]  /*5860*/  @!P1 F2FP.PACK_AB R6, R7, R6 ;  /* 0x000000060706923e */ /* 0x000fe400000000ff */
[----:B------:R-:W-:Y:S01]  /*5870*/  @!P1 F2FP.PACK_AB R8, R9, R8 ;  /* 0x000000080908923e */ /* 0x000fe200000000ff */
[----:B------:R1:W-:Y:S01]  /*5880*/  ST.E.128 [R80.64], R16 ;  /* 0x0000001050007985 */ /* 0x0003e2000c101d16 */
[----:B------:R-:W-:Y:S02]  /*5890*/  @!P1 MOV R58, R6 ;  /* 0x00000006003a9202 */ /* 0x000fe40000000f00 */
[----:B------:R-:W-:Y:S05]  /*58a0*/  @!P1 MOV R59, R8 ;  /* 0x00000008003b9202 */ /* 0x000fea0000000f00 */
[----:B------:R1:W-:Y:S02]  /*58b0*/  @!P0 ST.E.128 [R76.64], R56 ;  /* 0x000000384c008985 */ /* 0x0003e4000c101d16 */
.L_x_83:
[----:B------:R-:W-:Y:S05]  /*58c0*/  BSYNC B0 ;  /* 0x0000000000007941 */ /* 0x000fea0003800000 */
.L_x_82:
[----:B-----5:R2:W3:Y:S01]  /*58d0*/  SHFL.IDX PT, R5, R88, 0x1, 0x1c1f ;  /* 0x003c1f0058057f89 */ /* 0x0204e200000e0000 */
[----:B------:R-:W-:Y:S01]  /*58e0*/  ISETP.GE.OR P0, PT, R158, UR9, P6 ;  /* 0x000000099e007c0c */ /* 0x000fe2000b706670 */
[----:B------:R-:W-:Y:S02]  /*58f0*/  BSSY B0, `(.L_x_84) ;  /* 0x0000074000007945 */ /* 0x000fe40003800000 */
[----:B------:R2:W4:Y:S10]  /*5900*/  SHFL.IDX PT, R4, R89, 0x1, 0x1c1f ;  /* 0x003c1f0059047f89 */ /* 0x00053400000e0000 */
[----:B------:R-:W-:-:S05]  /*5910*/  @P0 BRA `(.L_x_85) ;  /* 0x0000071000000947 */ /* 0x000fca0003800000 */
[----:B------:R-:W-:Y:S01]  /*5920*/  SEL R2, R151, R132, !P5 ;  /* 0x0000008497027207 */ /* 0x000fe20006800000 */
[----:B-1----:R-:W-:Y:S01]  /*5930*/  LDS.128 R16, [R142+0x3900] ;  /* 0x003900008e107984 */ /* 0x002fe20000000c00 */
[C---:B----4-:R-:W-:Y:S01]  /*5940*/  LEA R56, P0, R95.reuse, R4, 0x1 ;  /* 0x000000045f387211 */ /* 0x050fe200078008ff */
[----:B------:R-:W-:Y:S01]  /*5950*/  @!P1 HADD2.F32 R10, -RZ, R54.H0_H0 ;  /* 0x20000036ff0a9230 */ /* 0x000fe20000004100 */
[----:B------:R-:W-:Y:S01]  /*5960*/  SHF.R.S32.HI R6, RZ, 0x1f, R2 ;  /* 0x0000001fff067819 */ /* 0x000fe20000011402 */
[----:B------:R-:W-:Y:S01]  /*5970*/  @!P1 HADD2.F32 R44, -RZ, R55.H0_H0 ;  /* 0x20000037ff2c9230 */ /* 0x000fe20000004100 */
[----:B---3--:R-:W-:Y:S02]  /*5980*/  LEA.HI.X R57, R95, R5, R110, 0x1, P0 ;  /* 0x000000055f397211 */ /* 0x008fe400000f0c6e */
[----:B------:R-:W-:Y:S02]  /*5990*/  LEA.HI R6, R6, R2, RZ, 0x4 ;  /* 0x0000000206067211 */ /* 0x000fe400078f20ff */
[--C-:B------:R-:W-:Y:S02]  /*59a0*/  @!P1 SHF.R.U64 R3, R24, 0x10, R25.reuse ;  /* 0x0000001018039819 */ /* 0x100fe40000001219 */
[----:B------:R-:W-:Y:S02]  /*59b0*/  LEA.HI.SX32 R6, R6, R115, 0x1c ;  /* 0x0000007306067211 */ /* 0x000fe400078fe2ff */
[----:B------:R-:W-:Y:S01]  /*59c0*/  @!P1 SHF.R.U32.HI R7, RZ, 0x10, R25 ;  /* 0x00000010ff079819 */ /* 0x000fe20000011619 */
[----:B------:R-:W-:Y:S01]  /*59d0*/  @!P1 HADD2.F32 R3, -RZ, R3.H0_H0 ;  /* 0x20000003ff039230 */ /* 0x000fe20000004100 */
[----:B------:R-:W-:Y:S02]  /*59e0*/  SHF.L.U32 R6, R6, 0x3, RZ ;  /* 0x0000000306067819 */ /* 0x000fe400000006ff */
[----:B------:R-:W-:Y:S02]  /*59f0*/  @!P1 SHF.R.U32.HI R25, RZ, 0x10, R63 ;  /* 0x00000010ff199819 */ /* 0x000fe4000001163f */
[----:B------:R-:W-:Y:S02]  /*5a00*/  LOP3.LUT R48, R124, 0x38, R6, 0xf8, !PT ;  /* 0x000000387c307812 */ /* 0x000fe400078ef806 */
[----:B------:R-:W-:Y:S01]  /*5a10*/  ISETP.GE.AND P0, PT, R6, c[0x0][0x1d4], PT ;  /* 0x0000750006007a0c */ /* 0x000fe20003f06270 */
[----:B------:R-:W-:Y:S01]  /*5a20*/  @!P1 HADD2.F32 R46, -RZ, R25.H0_H0 ;  /* 0x20000019ff2e9230 */ /* 0x000fe20000004100 */
[----:B------:R-:W-:Y:S01]  /*5a30*/  LOP3.LUT R48, R48, R161, RZ, 0x3c, !PT ;  /* 0x000000a130307212 */ /* 0x000fe200078e3cff */
[----:B------:R-:W-:Y:S01]  /*5a40*/  @!P1 HADD2.F32 R25, -RZ, R55.H1_H1 ;  /* 0x30000037ff199230 */ /* 0x000fe20000004100 */
[--C-:B------:R-:W-:Y:S02]  /*5a50*/  @!P1 SHF.R.U32.HI R9, RZ, 0x10, R27.reuse ;  /* 0x00000010ff099819 */ /* 0x100fe4000001161b */
[----:B------:R-:W-:Y:S02]  /*5a60*/  IADD3 R48, R138, R48, RZ ;  /* 0x000000308a307210 */ /* 0x000fe40007ffe0ff */
[----:B------:R-:W-:Y:S01]  /*5a70*/  @!P1 SHF.R.U64 R11, R26, 0x10, R27 ;  /* 0x000000101a0b9819 */ /* 0x000fe2000000121b */
[----:B------:R-:W-:Y:S01]  /*5a80*/  @!P1 HADD2.F32 R9, -RZ, R9.H0_H0 ;  /* 0x20000009ff099230 */ /* 0x000fe20000004100 */
[----:B------:R-:W-:Y:S01]  /*5a90*/  @!P1 SHF.R.U64 R27, R62, 0x10, R63 ;  /* 0x000000103e1b9819 */ /* 0x000fe2000000123f */
[----:B------:R-:W-:Y:S01]  /*5aa0*/  IMAD.SHL.U32 R48, R48, 0x2, RZ ;  /* 0x0000000230307824 */ /* 0x000fe200078e00ff */
[----:B------:R-:W-:Y:S01]  /*5ab0*/  @!P1 SHF.R.U64 R13, R60, 0x10, R61 ;  /* 0x000000103c0d9819 */ /* 0x000fe2000000123d */
[----:B------:R-:W-:Y:S01]  /*5ac0*/  @!P0 IMAD.WIDE R62, R6, 0x2, R4 ;  /* 0x00000002063e8825 */ /* 0x000fe200078e0204 */
[----:B------:R-:W-:Y:S01]  /*5ad0*/  @!P1 HADD2.F32 R5, -RZ, R15.H0_H0 ;  /* 0x2000000fff059230 */ /* 0x000fe20000004100 */
[----:B------:R-:W-:Y:S01]  /*5ae0*/  @!P1 SHF.R.U32.HI R24, RZ, 0x10, R61 ;  /* 0x00000010ff189819 */ /* 0x000fe2000001163d */
[----:B------:R-:W-:Y:S01]  /*5af0*/  @!P1 HADD2.F32 R27, -RZ, R27.H0_H0 ;  /* 0x2000001bff1b9230 */ /* 0x000fe20000004100 */
[----:B------:R-:W1:Y:S01]  /*5b00*/  LDS.128 R48, [R48+0x3900] ;  /* 0x0039000030307984 */ /* 0x000e620000000c00 */
[----:B------:R-:W-:Y:S02]  /*5b10*/  @!P1 HADD2.F32 R13, -RZ, R13.H0_H0 ;  /* 0x2000000dff0d9230 */ /* 0x000fe40000004100 */
[----:B------:R-:W-:Y:S01]  /*5b20*/  @!P1 HADD2.F32 R24, -RZ, R24.H0_H0 ;  /* 0x20000018ff189230 */ /* 0x000fe20000004100 */
[----:B-1----:R-:W-:Y:S02]  /*5b30*/  @!P1 MOV R4, R48 ;  /* 0x0000003000049202 */ /* 0x002fe40000000f00 */
[----:B------:R-:W-:Y:S03]  /*5b40*/  @!P1 MOV R2, R16 ;  /* 0x0000001000029202 */ /* 0x000fe60000000f00 */
[----:B------:R-:W-:Y:S02]  /*5b50*/  @!P1 HADD2.F32 R8, -RZ, R4.H0_H0 ;  /* 0x20000004ff089230 */ /* 0x000fe40000004100 */
[----:B------:R-:W-:Y:S02]  /*5b60*/  @!P1 HADD2.F32 R6, -RZ, R2.H0_H0 ;  /* 0x20000002ff069230 */ /* 0x000fe40000004100 */
[----:B------:R-:W-:Y:S01]  /*5b70*/  @!P1 HADD2.F32 R12, -RZ, R4.H1_H1 ;  /* 0x30000004ff0c9230 */ /* 0x000fe20000004100 */
[-C--:B------:R-:W-:Y:S01]  /*5b80*/  @!P1 FMUL.FTZ R14, R8, R5.reuse ;  /* 0x00000005080e9220 */ /* 0x080fe20000410000 */
[----:B------:R-:W-:Y:S01]  /*5b90*/  @!P1 HADD2.F32 R4, -RZ, R2.H1_H1 ;  /* 0x30000002ff049230 */ /* 0x000fe20000004100 */
[----:B------:R-:W-:Y:S02]  /*5ba0*/  @!P1 FMUL.FTZ R2, R6, R5 ;  /* 0x0000000506029220 */ /* 0x000fe40000410000 */
[-C--:B------:R-:W-:Y:S02]  /*5bb0*/  @!P1 FMUL.FTZ R5, R12, R3.reuse ;  /* 0x000000030c059220 */ /* 0x080fe40000410000 */
[-C--:B------:R-:W-:Y:S02]  /*5bc0*/  @!P1 FFMA.FTZ R2, R8, R10.reuse, R2 ;  /* 0x0000000a08029223 */ /* 0x080fe40000010002 */
[----:B------:R-:W-:Y:S01]  /*5bd0*/  @!P1 FFMA.FTZ R61, R6, R10, -R14 ;  /* 0x0000000a063d9223 */ /* 0x000fe2000001080e */
[----:B------:R-:W-:Y:S01]  /*5be0*/  @!P1 HADD2.F32 R6, -RZ, R7.H0_H0 ;  /* 0x20000007ff069230 */ /* 0x000fe20000004100 */
[----:B------:R-:W-:Y:S01]  /*5bf0*/  @!P1 IMAD.MOV.U32 R10, RZ, RZ, R49 ;  /* 0x000000ffff0a9224 */ /* 0x000fe200078e0031 */
[----:B------:R-:W-:Y:S01]  /*5c00*/  @!P1 HADD2.F32 R14, -RZ, R54.H1_H1 ;  /* 0x30000036ff0e9230 */ /* 0x000fe20000004100 */
[C---:B------:R-:W-:Y:S02]  /*5c10*/  @!P1 FMUL.FTZ R3, R4.reuse, R3 ;  /* 0x0000000304039220 */ /* 0x040fe40000410000 */
[----:B------:R-:W-:Y:S01]  /*5c20*/  @!P1 FFMA.FTZ R60, R4, R13, -R5 ;  /* 0x0000000d043c9223 */ /* 0x000fe20000010805 */
[----:B------:R-:W-:Y:S01]  /*5c30*/  @!P1 MOV R5, R17 ;  /* 0x0000001100059202 */ /* 0x000fe20000000f00 */
[----:B------:R-:W-:Y:S01]  /*5c40*/  @!P1 FFMA.FTZ R3, R12, R13, R3 ;  /* 0x0000000d0c039223 */ /* 0x000fe20000010003 */
[--C-:B------:R-:W-:Y:S02]  /*5c50*/  @!P1 HADD2.F32 R13, -RZ, R10.reuse.H0_H0 ;  /* 0x2000000aff0d9230 */ /* 0x100fe40000004100 */
[----:B------:R-:W-:Y:S02]  /*5c60*/  @!P1 HADD2.F32 R4, -RZ, R15.H1_H1 ;  /* 0x3000000fff049230 */ /* 0x000fe40000004100 */
[----:B------:R-:W-:Y:S01]  /*5c70*/  @!P1 HADD2.F32 R15, -RZ, R10.H1_H1 ;  /* 0x3000000aff0f9230 */ /* 0x000fe20000004100 */
[----:B------:R-:W-:Y:S01]  /*5c80*/  @!P1 F2FP.PACK_AB R2, R3, R2 ;  /* 0x000000020302923e */ /* 0x000fe200000000ff */
[--C-:B------:R-:W-:Y:S02]  /*5c90*/  @!P1 HADD2.F32 R8, -RZ, R5.reuse.H0_H0 ;  /* 0x20000005ff089230 */ /* 0x100fe40000004100 */
[----:B------:R-:W-:Y:S01]  /*5ca0*/  @!P1 HADD2.F32 R7, -RZ, R5.H1_H1 ;  /* 0x30000005ff079230 */ /* 0x000fe20000004100 */
[----:B------:R-:W-:Y:S02]  /*5cb0*/  @!P1 FMUL.FTZ R5, R13, R4 ;  /* 0x000000040d059220 */ /* 0x000fe40000410000 */
[----:B------:R-:W-:Y:S02]  /*5cc0*/  @!P1 FMUL.FTZ R10, R15, R6 ;  /* 0x000000060f0a9220 */ /* 0x000fe40000410000 */
[C---:B------:R-:W-:Y:S02]  /*5cd0*/  @!P1 FMUL.FTZ R4, R8.reuse, R4 ;  /* 0x0000000408049220 */ /* 0x040fe40000410000 */
[----:B------:R-:W-:Y:S01]  /*5ce0*/  @!P1 FFMA.FTZ R59, R8, R14, -R5 ;  /* 0x0000000e083b9223 */ /* 0x000fe20000010805 */
[----:B------:R-:W-:Y:S01]  /*5cf0*/  @!P1 MOV R8, R51 ;  /* 0x0000003300089202 */ /* 0x000fe20000000f00 */
[C---:B------:R-:W-:Y:S01]  /*5d00*/  @!P1 FMUL.FTZ R5, R7.reuse, R6 ;  /* 0x0000000607059220 */ /* 0x040fe20000410000 */
[----:B------:R-:W-:Y:S01]  /*5d10*/  @!P1 HADD2.F32 R6, -RZ, R22.H0_H0 ;  /* 0x20000016ff069230 */ /* 0x000fe20000004100 */
[----:B------:R-:W-:Y:S02]  /*5d20*/  @!P1 FFMA.FTZ R58, R7, R24, -R10 ;  /* 0x00000018073a9223 */ /* 0x000fe4000001080a */
[----:B------:R-:W-:Y:S01]  /*5d30*/  @!P1 IMAD.MOV.U32 R7, RZ, RZ, R19 ;  /* 0x000000ffff079224 */ /* 0x000fe200078e0013 */
[--C-:B------:R-:W-:Y:S01]  /*5d40*/  @!P1 HADD2.F32 R43, -RZ, R8.reuse.H0_H0 ;  /* 0x20000008ff2b9230 */ /* 0x100fe20000004100 */
[----:B------:R-:W-:Y:S01]  /*5d50*/  @!P1 FFMA.FTZ R4, R13, R14, R4 ;  /* 0x0000000e0d049223 */ /* 0x000fe20000010004 */
[----:B------:R-:W-:Y:S01]  /*5d60*/  @!P1 HADD2.F32 R45, -RZ, R8.H1_H1 ;  /* 0x30000008ff2d9230 */ /* 0x000fe20000004100 */
[----:B------:R-:W-:Y:S01]  /*5d70*/  @!P1 FFMA.FTZ R5, R15, R24, R5 ;  /* 0x000000180f059223 */ /* 0x000fe20000010005 */
[--C-:B------:R-:W-:Y:S01]  /*5d80*/  @!P1 HADD2.F32 R10, -RZ, R7.reuse.H0_H0 ;  /* 0x20000007ff0a9230 */ /* 0x100fe20000004100 */
[----:B------:R-:W-:Y:S01]  /*5d90*/  @!P1 FMUL.FTZ R12, R43, R6 ;  /* 0x000000062b0c9220 */ /* 0x000fe20000410000 */
[----:B------:R-:W-:Y:S01]  /*5da0*/  @!P1 HADD2.F32 R7, -RZ, R7.H1_H1 ;  /* 0x30000007ff079230 */ /* 0x000fe20000004100 */
[----:B------:R-:W-:Y:S01]  /*5db0*/  @!P1 IMAD.MOV.U32 R48, RZ, RZ, R2 ;  /* 0x000000ffff309224 */ /* 0x000fe200078e0002 */
[----:B------:R-:W-:Y:S01]  /*5dc0*/  @!P1 F2FP.PACK_AB R4, R5, R4 ;  /* 0x000000040504923e */ /* 0x000fe200000000ff */
[C---:B------:R-:W-:Y:S02]  /*5dd0*/  @!P1 FMUL.FTZ R8, R10.reuse, R6 ;  /* 0x000000060a089220 */ /* 0x040fe40000410000 */
[-C--:B------:R-:W-:Y:S01]  /*5de0*/  @!P1 FMUL.FTZ R6, R45, R9.reuse ;  /* 0x000000092d069220 */ /* 0x080fe20000410000 */
[----:B------:R-:W-:Y:S01]  /*5df0*/  @!P1 MOV R49, R4 ;  /* 0x0000000400319202 */ /* 0x000fe20000000f00 */
[----:B------:R-:W-:Y:S01]  /*5e00*/  @!P1 FFMA.FTZ R54, R10, R44, -R12 ;  /* 0x0000002c0a369223 */ /* 0x000fe2000001080c */
[----:B------:R-:W-:Y:S01]  /*5e10*/  @!P1 MOV R12, R50 ;  /* 0x00000032000c9202 */ /* 0x000fe20000000f00 */
[C---:B------:R-:W-:Y:S01]  /*5e20*/  @!P1 FMUL.FTZ R9, R7.reuse, R9 ;  /* 0x0000000907099220 */ /* 0x040fe20000410000 */
[----:B------:R-:W-:Y:S01]  /*5e30*/  @!P1 HADD2.F32 R10, -RZ, R11.H0_H0 ;  /* 0x2000000bff0a9230 */ /* 0x000fe20000004100 */
[----:B------:R-:W-:Y:S01]  /*5e40*/  @!P1 FFMA.FTZ R53, R7, R46, -R6 ;  /* 0x0000002e07359223 */ /* 0x000fe20000010806 */
[----:B------:R-:W-:Y:S01]  /*5e50*/  @!P1 MOV R7, R18 ;  /* 0x0000001200079202 */ /* 0x000fe20000000f00 */
[----:B------:R-:W-:Y:S02]  /*5e60*/  @!P1 HADD2.F32 R26, -RZ, R12.H1_H1 ;  /* 0x3000000cff1a9230 */ /* 0x000fe40000004100 */
[----:B------:R-:W-:Y:S01]  /*5e70*/  @!P1 HADD2.F32 R6, -RZ, R22.H1_H1 ;  /* 0x30000016ff069230 */ /* 0x000fe20000004100 */
[----:B------:R-:W-:Y:S01]  /*5e80*/  @!P1 F2FP.PACK_AB R13, R53, R54 ;  /* 0x00000036350d923e */ /* 0x000fe200000000ff */
[----:B------:R-:W-:Y:S01]  /*5e90*/  @!P1 HADD2.F32 R22, -RZ, R12.H0_H0 ;  /* 0x2000000cff169230 */ /* 0x000fe20000004100 */
[----:B------:R-:W-:Y:S01]  /*5ea0*/  @!P1 FMUL.FTZ R47, R26, R10 ;  /* 0x0000000a1a2f9220 */ /* 0x000fe20000410000 */
[--C-:B------:R-:W-:Y:S01]  /*5eb0*/  @!P1 HADD2.F32 R12, -RZ, R7.reuse.H0_H0 ;  /* 0x20000007ff0c9230 */ /* 0x100fe20000004100 */
[----:B------:R-:W-:Y:S01]  /*5ec0*/  @!P1 MOV R19, R13 ;  /* 0x0000000d00139202 */ /* 0x000fe20000000f00 */
[----:B------:R-:W-:Y:S01]  /*5ed0*/  @!P1 HADD2.F32 R11, -RZ, R7.H1_H1 ;  /* 0x30000007ff0b9230 */ /* 0x000fe20000004100 */
[-C--:B------:R-:W-:Y:S02]  /*5ee0*/  @!P1 FMUL.FTZ R7, R22, R6.reuse ;  /* 0x0000000616079220 */ /* 0x080fe40000410000 */
[C---:B------:R-:W-:Y:S02]  /*5ef0*/  @!P1 FMUL.FTZ R6, R12.reuse, R6 ;  /* 0x000000060c069220 */ /* 0x040fe40000410000 */
[----:B------:R-:W-:Y:S02]  /*5f00*/  @!P1 FFMA.FTZ R52, R12, R25, -R7 ;  /* 0x000000190c349223 */ /* 0x000fe40000010807 */
[C---:B------:R-:W-:Y:S01]  /*5f10*/  @!P1 FMUL.FTZ R7, R11.reuse, R10 ;  /* 0x0000000a0b079220 */ /* 0x040fe20000410000 */
[----:B------:R-:W-:Y:S01]  /*5f20*/  @!P1 F2FP.PACK_AB R10, R60, R61 ;  /* 0x0000003d3c0a923e */ /* 0x000fe200000000ff */
[----:B------:R-:W-:Y:S01]  /*5f30*/  @!P1 FFMA.FTZ R12, R11, R27, -R47 ;  /* 0x0000001b0b0c9223 */ /* 0x000fe2000001082f */
[----:B------:R-:W-:Y:S01]  /*5f40*/  @!P1 F2FP.PACK_AB R11, R58, R59 ;  /* 0x0000003b3a0b923e */ /* 0x000fe200000000ff */
[----:B------:R-:W-:Y:S02]  /*5f50*/  @!P1 FFMA.FTZ R6, R22, R25, R6 ;  /* 0x0000001916069223 */ /* 0x000fe40000010006 */
[----:B------:R-:W-:Y:S01]  /*5f60*/  @!P1 FFMA.FTZ R7, R26, R27, R7 ;  /* 0x0000001b1a079223 */ /* 0x000fe20000010007 */
[----:B------:R-:W-:Y:S01]  /*5f70*/  @!P1 F2FP.PACK_AB R12, R12, R52 ;  /* 0x000000340c0c923e */ /* 0x000fe200000000ff */
[----:B------:R-:W-:Y:S01]  /*5f80*/  @!P1 FFMA.FTZ R8, R43, R44, R8 ;  /* 0x0000002c2b089223 */ /* 0x000fe20000010008 */
[----:B------:R-:W-:Y:S01]  /*5f90*/  @!P1 MOV R17, R11 ;  /* 0x0000000b00119202 */ /* 0x000fe20000000f00 */
[----:B------:R-:W-:Y:S01]  /*5fa0*/  @!P1 FFMA.FTZ R9, R45, R46, R9 ;  /* 0x0000002e2d099223 */ /* 0x000fe20000010009 */
[----:B------:R-:W-:Y:S01]  /*5fb0*/  @!P1 MOV R18, R12 ;  /* 0x0000000c00129202 */ /* 0x000fe20000000f00 */
[----:B------:R-:W-:Y:S01]  /*5fc0*/  @!P1 IMAD.MOV.U32 R16, RZ, RZ, R10 ;  /* 0x000000ffff109224 */ /* 0x000fe200078e000a */
[----:B------:R-:W-:Y:S02]  /*5fd0*/  @!P1 F2FP.PACK_AB R6, R7, R6 ;  /* 0x000000060706923e */ /* 0x000fe400000000ff */
[----:B------:R-:W-:Y:S02]  /*5fe0*/  @!P1 F2FP.PACK_AB R8, R9, R8 ;  /* 0x000000080908923e */ /* 0x000fe400000000ff */
[----:B------:R1:W-:Y:S01]  /*5ff0*/  ST.E.128 [R56.64], R16 ;  /* 0x0000001038007985 */ /* 0x0003e2000c101d16 */
[----:B------:R-:W-:Y:S02]  /*6000*/  @!P1 MOV R50, R6 ;  /* 0x0000000600329202 */ /* 0x000fe40000000f00 */
[----:B------:R-:W-:Y:S05]  /*6010*/  @!P1 MOV R51, R8 ;  /* 0x0000000800339202 */ /* 0x000fea0000000f00 */
[----:B------:R1:W-:Y:S02]  /*6020*/  @!P0 ST.E.128 [R62.64], R48 ;  /* 0x000000303e008985 */ /* 0x0003e4000c101d16 */
.L_x_85:
[----:B------:R-:W-:Y:S05]  /*6030*/  BSYNC B0 ;  /* 0x0000000000007941 */ /* 0x000fea0003800000 */
.L_x_84:
[----:B---3--:R3:W1:Y:S01]  /*6040*/  SHFL.IDX PT, R5, R88, 0x2, 0x1c1f ;  /* 0x005c1f0058057f89 */ /* 0x00866200000e0000 */
[----:B------:R-:W-:Y:S01]  /*6050*/  ISETP.GE.OR P0, PT, R157, UR9, P6 ;  /* 0x000000099d007c0c */ /* 0x000fe2000b706670 */
[----:B------:R-:W-:Y:S02]  /*6060*/  BSSY B0, `(.L_x_86) ;  /* 0x0000074000007945 */ /* 0x000fe40003800000 */
[----:B----4-:R3:W4:Y:S10]  /*6070*/  SHFL.IDX PT, R4, R89, 0x2, 0x1c1f ;  /* 0x005c1f0059047f89 */ /* 0x01073400000e0000 */
[----:B------:R-:W-:-:S05]  /*6080*/  @P0 BRA `(.L_x_87) ;  /* 0x0000071000000947 */ /* 0x000fca0003800000 */
[----:B------:R-:W-:Y:S01]  /*6090*/  SEL R2, R151, R132, !P5 ;  /* 0x0000008497027207 */ /* 0x000fe20006800000 */
[----:B-1----:R-:W-:Y:S01]  /*60a0*/  LDS.128 R16, [R141+0x3900] ;  /* 0x003900008d107984 */ /* 0x002fe20000000c00 */
[C---:B----4-:R-:W-:Y:S01]  /*60b0*/  LEA R50, P0, R95.reuse, R4, 0x1 ;  /* 0x000000045f327211 */ /* 0x050fe200078008ff */
[----:B------:R-:W-:Y:S01]  /*60c0*/  @!P1 HADD2.F32 R10, -RZ, R72.H0_H0 ;  /* 0x20000048ff0a9230 */ /* 0x000fe20000004100 */
[----:B------:R-:W-:Y:S01]  /*60d0*/  SHF.R.S32.HI R6, RZ, 0x1f, R2 ;  /* 0x0000001fff067819 */ /* 0x000fe20000011402 */
[----:B------:R-:W-:Y:S01]  /*60e0*/  @!P1 HADD2.F32 R25, -RZ, R73.H1_H1 ;  /* 0x30000049ff199230 */ /* 0x000fe20000004100 */
[----:B------:R-:W-:Y:S02]  /*60f0*/  LEA.HI.X R51, R95, R5, R110, 0x1, P0 ;  /* 0x000000055f337211 */ /* 0x000fe400000f0c6e */
[----:B------:R-:W-:Y:S02]  /*6100*/  LEA.HI R6, R6, R2, RZ, 0x4 ;  /* 0x0000000206067211 */ /* 0x000fe400078f20ff */
[----:B------:R-:W-:Y:S02]  /*6110*/  @!P1 SHF.R.U64 R3, R28, 0x10, R29 ;  /* 0x000000101c039819 */ /* 0x000fe4000000121d */
[----:B------:R-:W-:Y:S02]  /*6120*/  LEA.HI.SX32 R6, R6, R115, 0x1c ;  /* 0x0000007306067211 */ /* 0x000fe400078fe2ff */
[----:B------:R-:W-:Y:S01]  /*6130*/  @!P1 SHF.R.U64 R13, R64, 0x10, R65 ;  /* 0x00000010400d9819 */ /* 0x000fe20000001241 */
[----:B------:R-:W-:Y:S01]  /*6140*/  @!P1 HADD2.F32 R3, -RZ, R3.H0_H0 ;  /* 0x20000003ff039230 */ /* 0x000fe20000004100 */
[----:B------:R-:W-:Y:S02]  /*6150*/  SHF.L.U32 R6, R6, 0x3, RZ ;  /* 0x0000000306067819 */ /* 0x000fe400000006ff */
[----:B------:R-:W-:Y:S01]  /*6160*/  @!P1 SHF.R.U32.HI R7, RZ, 0x10, R29 ;  /* 0x00000010ff079819 */ /* 0x000fe2000001161d */
[----:B------:R-:W-:Y:S01]  /*6170*/  @!P1 HADD2.F32 R13, -RZ, R13.H0_H0 ;  /* 0x2000000dff0d9230 */ /* 0x000fe20000004100 */
[----:B------:R-:W-:Y:S01]  /*6180*/  LOP3.LUT R44, R123, 0x38, R6, 0xf8, !PT ;  /* 0x000000387b2c7812 */ /* 0x000fe200078ef806 */
[----:B------:R-:W-:Y:S01]  /*6190*/  @!P1 HADD2.F32 R29, -RZ, R73.H0_H0 ;  /* 0x20000049ff1d9230 */ /* 0x000fe20000004100 */
[----:B------:R-:W-:Y:S02]  /*61a0*/  ISETP.GE.AND P0, PT, R6, c[0x0][0x1d4], PT ;  /* 0x0000750006007a0c */ /* 0x000fe40003f06270 */
[----:B------:R-:W-:Y:S02]  /*61b0*/  LOP3.LUT R44, R44, R160, RZ, 0x3c, !PT ;  /* 0x000000a02c2c7212 */ /* 0x000fe400078e3cff */
[----:B------:R-:W-:Y:S02]  /*61c0*/  @!P1 SHF.R.U64 R11, R30, 0x10, R31 ;  /* 0x000000101e0b9819 */ /* 0x000fe4000000121f */
[----:B------:R-:W-:Y:S02]  /*61d0*/  IADD3 R44, R137, R44, RZ ;  /* 0x0000002c892c7210 */ /* 0x000fe40007ffe0ff */
[----:B------:R-:W-:Y:S02]  /*61e0*/  @!P1 SHF.R.U32.HI R22, RZ, 0x10, R65 ;  /* 0x00000010ff169819 */ /* 0x000fe40000011641 */
[----:B------:R-:W-:Y:S01]  /*61f0*/  @!P1 SHF.R.U32.HI R9, RZ, 0x10, R31 ;  /* 0x00000010ff099819 */ /* 0x000fe2000001161f */
[----:B------:R-:W-:Y:S01]  /*6200*/  IMAD.SHL.U32 R44, R44, 0x2, RZ ;  /* 0x000000022c2c7824 */ /* 0x000fe200078e00ff */
[----:B------:R-:W-:Y:S01]  /*6210*/  @!P1 SHF.R.U32.HI R24, RZ, 0x10, R67 ;  /* 0x00000010ff189819 */ /* 0x000fe20000011643 */
[----:B------:R-:W-:Y:S01]  /*6220*/  @!P0 IMAD.WIDE R56, R6, 0x2, R4 ;  /* 0x0000000206388825 */ /* 0x000fe200078e0204 */
[----:B------:R-:W-:Y:S01]  /*6230*/  @!P1 HADD2.F32 R5, -RZ, R39.H0_H0 ;  /* 0x20000027ff059230 */ /* 0x000fe20000004100 */
[----:B------:R-:W-:Y:S01]  /*6240*/  @!P1 SHF.R.U64 R27, R66, 0x10, R67 ;  /* 0x00000010421b9819 */ /* 0x000fe20000001243 */
[----:B------:R-:W-:Y:S01]  /*6250*/  @!P1 HADD2.F32 R22, -RZ, R22.H0_H0 ;  /* 0x20000016ff169230 */ /* 0x000fe20000004100 */
[----:B------:R-:W1:Y:S01]  /*6260*/  LDS.128 R44, [R44+0x3900] ;  /* 0x003900002c2c7984 */ /* 0x000e620000000c00 */
[----:B------:R-:W-:Y:S02]  /*6270*/  @!P1 HADD2.F32 R9, -RZ, R9.H0_H0 ;  /* 0x20000009ff099230 */ /* 0x000fe40000004100 */
        /* <DEDUP_REMOVED lines=44> */
[----:B------:R-:W-:Y:S02]  /*6540*/  @!P1 FMUL.FTZ R8, R10, R6 ;  /* 0x000000060a089220 */ /* 0x000fe40000410000 */
[----:B------:R-:W-:Y:S01]  /*6550*/  @!P1 FMUL.FTZ R6, R30, R9 ;  /* 0x000000091e069220 */ /* 0x000fe20000410000 */
        /* <DEDUP_REMOVED lines=8> */
[--C-:B------:R-:W-:Y:S01]  /*65e0*/  @!P1 HADD2.F32 R24, -RZ, R12.reuse.H0_H0 ;  /* 0x2000000cff189230 */ /* 0x100fe20000004100 */
[----:B------:R-:W-:Y:S01]  /*65f0*/  @!P1 F2FP.PACK_AB R13, R43, R48 ;  /* 0x000000302b0d923e */ /* 0x000fe200000000ff */
[----:B------:R-:W-:Y:S02]  /*6600*/  @!P1 HADD2.F32 R26, -RZ, R12.H1_H1 ;  /* 0x3000000cff1a9230 */ /* 0x000fe40000004100 */
[--C-:B------:R-:W-:Y:S01]  /*6610*/  @!P1 HADD2.F32 R12, -RZ, R7.reuse.H0_H0 ;  /* 0x20000007ff0c9230 */ /* 0x100fe20000004100 */
[----:B------:R-:W-:Y:S01]  /*6620*/  @!P1 MOV R19, R13 ;  /* 0x0000000d00139202 */ /* 0x000fe20000000f00 */
[----:B------:R-:W-:Y:S01]  /*6630*/  @!P1 HADD2.F32 R11, -RZ, R7.H1_H1 ;  /* 0x30000007ff0b9230 */ /* 0x000fe20000004100 */
[----:B------:R-:W-:Y:S02]  /*6640*/  @!P1 FMUL.FTZ R7, R24, R6 ;  /* 0x0000000618079220 */ /* 0x000fe40000410000 */
[----:B------:R-:W-:Y:S02]  /*6650*/  @!P1 FMUL.FTZ R39, R26, R10 ;  /* 0x0000000a1a279220 */ /* 0x000fe40000410000 */
[C---:B------:R-:W-:Y:S02]  /*6660*/  @!P1 FMUL.FTZ R6, R12.reuse, R6 ;  /* 0x000000060c069220 */ /* 0x040fe40000410000 */
[----:B------:R-:W-:Y:S02]  /*6670*/  @!P1 FFMA.FTZ R40, R12, R25, -R7 ;  /* 0x000000190c289223 */ /* 0x000fe40000010807 */
[----:B------:R-:W-:Y:S01]  /*6680*/  @!P1 FMUL.FTZ R7, R11, R10 ;  /* 0x0000000a0b079220 */ /* 0x000fe20000410000 */
        /* <DEDUP_REMOVED lines=17> */
.L_x_87:
[----:B------:R-:W-:Y:S05]  /*67a0*/  BSYNC B0 ;  /* 0x0000000000007941 */ /* 0x000fea0003800000 */
.L_x_86:
[----:B-1----:R1:W2:Y:S01]  /*67b0*/  SHFL.IDX PT, R49, R88, 0x3, 0x1c1f ;  /* 0x007c1f0058317f89 */ /* 0x0022a200000e0000 */
[----:B------:R-:W-:Y:S03]  /*67c0*/  ISETP.GE.OR P0, PT, R156, UR9, P6 ;  /* 0x000000099c007c0c */ /* 0x000fe6000b706670 */
[----:B------:R1:W3:Y:S10]  /*67d0*/  SHFL.IDX PT, R48, R89, 0x3, 0x1c1f ;  /* 0x007c1f0059307f89 */ /* 0x0002f400000e0000 */
[----:B------:R-:W-:-:S05]  /*67e0*/  @P0 BRA `(.L_x_79) ;  /* 0x00000bf000000947 */ /* 0x000fca0003800000 */
[----:B------:R-:W-:Y:S01]  /*67f0*/  SEL R2, R151, R132, !P5 ;  /* 0x0000008497027207 */ /* 0x000fe20006800000 */
[----:B------:R-:W5:Y:S01]  /*6800*/  LDS.128 R16, [R140+0x3900] ;  /* 0x003900008c107984 */ /* 0x000f620000000c00 */
[C---:B---3--:R-:W-:Y:S01]  /*6810*/  LEA R52, P0, R95.reuse, R48, 0x1 ;  /* 0x000000305f347211 */ /* 0x048fe200078008ff */
[--C-:B------:R-:W-:Y:S01]  /*6820*/  @!P1 HADD2.F32 R26, -RZ, R74.reuse.H0_H0 ;  /* 0x2000004aff1a9230 */ /* 0x100fe20000004100 */
[----:B------:R-:W-:Y:S01]  /*6830*/  SHF.R.S32.HI R3, RZ, 0x1f, R2 ;  /* 0x0000001fff037819 */ /* 0x000fe20000011402 */
[----:B------:R-:W-:Y:S01]  /*6840*/  @!P1 HADD2.F32 R15, -RZ, R74.H1_H1 ;  /* 0x3000004aff0f9230 */ /* 0x000fe20000004100 */
[----:B--2---:R-:W-:Y:S01]  /*6850*/  LEA.HI.X R53, R95, R49, R110, 0x1, P0 ;  /* 0x000000315f357211 */ /* 0x004fe200000f0c6e */
[----:B------:R-:W-:Y:S01]  /*6860*/  @!P1 HADD2.F32 R30, -RZ, R75.H1_H1 ;  /* 0x3000004bff1e9230 */ /* 0x000fe20000004100 */
[----:B------:R-:W-:Y:S02]  /*6870*/  LEA.HI R2, R3, R2, RZ, 0x4 ;  /* 0x0000000203027211 */ /* 0x000fe400078f20ff */
[----:B------:R-:W-:Y:S02]  /*6880*/  @!P1 SHF.R.U32.HI R10, RZ, 0x10, R69 ;  /* 0x00000010ff0a9819 */ /* 0x000fe40000011645 */
[----:B------:R-:W-:Y:S02]  /*6890*/  LEA.HI.SX32 R2, R2, R115, 0x1c ;  /* 0x0000007302027211 */ /* 0x000fe400078fe2ff */
[--C-:B------:R-:W-:Y:S01]  /*68a0*/  @!P1 SHF.R.U32.HI R11, RZ, 0x10, R35.reuse ;  /* 0x00000010ff0b9819 */ /* 0x100fe20000011623 */
[----:B------:R-:W-:Y:S01]  /*68b0*/  @!P1 HADD2.F32 R28, -RZ, R10.H0_H0 ;  /* 0x2000000aff1c9230 */ /* 0x000fe20000004100 */
[----:B------:R-:W-:Y:S01]  /*68c0*/  SHF.L.U32 R43, R2, 0x3, RZ ;  /* 0x00000003022b7819 */ /* 0x000fe200000006ff */
[----:B------:R-:W-:Y:S01]  /*68d0*/  @!P1 HADD2.F32 R2, -RZ, R41.H0_H0 ;  /* 0x20000029ff029230 */ /* 0x000fe20000004100 */
[----:B------:R-:W-:Y:S01]  /*68e0*/  @!P1 SHF.R.U64 R12, R34, 0x10, R35 ;  /* 0x00000010220c9819 */ /* 0x000fe20000001223 */
[----:B------:R-:W-:Y:S01]  /*68f0*/  @!P1 HADD2.F32 R34, -RZ, R75.H0_H0 ;  /* 0x2000004bff229230 */ /* 0x000fe20000004100 */
[----:B------:R-:W-:Y:S02]  /*6900*/  LOP3.LUT R44, R122, 0x38, R43, 0xf8, !PT ;  /* 0x000000387a2c7812 */ /* 0x000fe400078ef82b */
[--C-:B------:R-:W-:Y:S02]  /*6910*/  @!P1 SHF.R.U32.HI R6, RZ, 0x10, R33.reuse ;  /* 0x00000010ff069819 */ /* 0x100fe40000011621 */
[----:B------:R-:W-:Y:S02]  /*6920*/  LOP3.LUT R44, R44, R159, RZ, 0x3c, !PT ;  /* 0x0000009f2c2c7212 */ /* 0x000fe400078e3cff */
[----:B------:R-:W-:Y:S02]  /*6930*/  @!P1 SHF.R.U64 R9, R32, 0x10, R33 ;  /* 0x0000001020099819 */ /* 0x000fe40000001221 */
[----:B------:R-:W-:Y:S02]  /*6940*/  IADD3 R44, R136, R44, RZ ;  /* 0x0000002c882c7210 */ /* 0x000fe40007ffe0ff */
[----:B------:R-:W-:Y:S02]  /*6950*/  @!P1 SHF.R.U64 R24, R68, 0x10, R69 ;  /* 0x0000001044189819 */ /* 0x000fe40000001245 */
[--C-:B------:R-:W-:Y:S01]  /*6960*/  @!P1 SHF.R.U64 R32, R70, 0x10, R71.reuse ;  /* 0x0000001046209819 */ /* 0x100fe20000001247 */
[----:B------:R-:W-:Y:S01]  /*6970*/  IMAD.SHL.U32 R44, R44, 0x2, RZ ;  /* 0x000000022c2c7824 */ /* 0x000fe200078e00ff */
[----:B------:R-:W-:Y:S01]  /*6980*/  @!P1 SHF.R.U32.HI R39, RZ, 0x10, R71 ;  /* 0x00000010ff279819 */ /* 0x000fe20000011647 */
[----:B------:R-:W-:Y:S01]  /*6990*/  @!P1 HADD2.F32 R24, -RZ, R24.H0_H0 ;  /* 0x20000018ff189230 */ /* 0x000fe20000004100 */
[----:B------:R-:W-:Y:S01]  /*69a0*/  ISETP.GE.AND P0, PT, R43, c[0x0][0x1d4], PT ;  /* 0x000075002b007a0c */ /* 0x000fe20003f06270 */
[----:B------:R-:W-:Y:S02]  /*69b0*/  @!P1 HADD2.F32 R32, -RZ, R32.H0_H0 ;  /* 0x20000020ff209230 */ /* 0x000fe40000004100 */
[----:B------:R-:W2:Y:S01]  /*69c0*/  LDS.128 R44, [R44+0x3900] ;  /* 0x003900002c2c7984 */ /* 0x000ea20000000c00 */
[----:B------:R-:W-:Y:S01]  /*69d0*/  @!P1 HADD2.F32 R39, -RZ, R39.H0_H0 ;  /* 0x20000027ff279230 */ /* 0x000fe20000004100 */
[----:B-----5:R-:W-:Y:S05]  /*69e0*/  @!P1 IMAD.MOV.U32 R5, RZ, RZ, R17 ;  /* 0x000000ffff059224 */ /* 0x020fea00078e0011 */
[----:B------:R-:W-:Y:S05]  /*69f0*/  @!P1 HADD2.F32 R3, -RZ, R5.H0_H0 ;  /* 0x20000005ff039230 */ /* 0x000fea0000004100 */
[----:B----4-:R-:W-:Y:S02]  /*6a00*/  @!P1 FMUL.FTZ R4, R3, R2 ;  /* 0x0000000203049220 */ /* 0x010fe40000410000 */
[----:B--2---:R-:W-:Y:S01]  /*6a10*/  @!P1 IMAD.MOV.U32 R35, RZ, RZ, R47 ;  /* 0x000000ffff239224 */ /* 0x004fe200078e002f */
[----:B------:R-:W-:Y:S01]  /*6a20*/  @!P1 MOV R7, R45 ;  /* 0x0000002d00079202 */ /* 0x000fe20000000f00 */
[----:B------:R-:W-:Y:S01]  /*6a30*/  @!P1 IMAD.MOV.U32 R31, RZ, RZ, R46 ;  /* 0x000000ffff1f9224 */ /* 0x000fe200078e002e */
[----:B------:R-:W-:Y:S02]  /*6a40*/  @!P1 MOV R13, R44 ;  /* 0x0000002c000d9202 */ /* 0x000fe40000000f00 */
[----:B------:R-:W-:Y:S02]  /*6a50*/  @!P1 HADD2.F32 R33, -RZ, R35.H0_H0 ;  /* 0x20000023ff219230 */ /* 0x000fe40000004100 */
[--C-:B------:R-:W-:Y:S02]  /*6a60*/  @!P1 HADD2.F32 R25, -RZ, R7.reuse.H0_H0 ;  /* 0x20000007ff199230 */ /* 0x100fe40000004100 */
[----:B------:R-:W-:Y:S02]  /*6a70*/  @!P1 HADD2.F32 R27, -RZ, R7.H1_H1 ;  /* 0x30000007ff1b9230 */ /* 0x000fe40000004100 */
[----:B------:R-:W-:Y:S01]  /*6a80*/  @!P1 HADD2.F32 R35, -RZ, R35.H1_H1 ;  /* 0x30000023ff239230 */ /* 0x000fe20000004100 */
[----:B------:R-:W-:Y:S01]  /*6a90*/  @!P1 FMUL.FTZ R8, R25, R2 ;  /* 0x0000000219089220 */ /* 0x000fe20000410000 */
[----:B------:R-:W-:Y:S02]  /*6aa0*/  @!P1 HADD2.F32 R2, -RZ, R6.H0_H0 ;  /* 0x20000006ff029230 */ /* 0x000fe40000004100 */
[----:B------:R-:W-:Y:S01]  /*6ab0*/  @!P1 HADD2.F32 R6, -RZ, R5.H1_H1 ;  /* 0x30000005ff069230 */ /* 0x000fe20000004100 */
[----:B------:R-:W-:Y:S01]  /*6ac0*/  @!P1 FFMA.FTZ R56, R3, R26, -R8 ;  /* 0x0000001a03389223 */ /* 0x000fe20000010808 */
[----:B------:R-:W-:Y:S01]  /*6ad0*/  @!P1 MOV R8, R16 ;  /* 0x0000001000089202 */ /* 0x000fe20000000f00 */
[-C--:B------:R-:W-:Y:S01]  /*6ae0*/  @!P1 FMUL.FTZ R10, R27, R2.reuse ;  /* 0x000000021b0a9220 */ /* 0x080fe20000410000 */
[----:B------:R-:W-:Y:S01]  /*6af0*/  @!P1 HADD2.F32 R3, -RZ, R41.H1_H1 ;  /* 0x30000029ff039230 */ /* 0x000fe20000004100 */
[C---:B------:R-:W-:Y:S01]  /*6b00*/  @!P1 FMUL.FTZ R5, R6.reuse, R2 ;  /* 0x0000000206059220 */ /* 0x040fe20000410000 */
[----:B------:R-:W-:Y:S01]  /*6b10*/  @!P1 HADD2.F32 R14, -RZ, R13.H0_H0 ;  /* 0x2000000dff0e9230 */ /* 0x000fe20000004100 */
[----:B------:R-:W-:Y:S01]  /*6b20*/  @!P1 FFMA.FTZ R55, R6, R28, -R10 ;  /* 0x0000001c06379223 */ /* 0x000fe2000001080a */
[----:B------:R-:W-:Y:S01]  /*6b30*/  @!P1 HADD2.F32 R7, -RZ, R8.H0_H0 ;  /* 0x20000008ff079230 */ /* 0x000fe20000004100 */
[----:B------:R-:W-:Y:S01]  /*6b40*/  @!P1 MOV R10, R19 ;  /* 0x00000013000a9202 */ /* 0x000fe20000000f00 */
[----:B------:R-:W-:Y:S01]  /*6b50*/  @!P1 HADD2.F32 R6, -RZ, R42.H0_H0 ;  /* 0x2000002aff069230 */ /* 0x000fe20000004100 */
[CC--:B------:R-:W-:Y:S01]  /*6b60*/  @!P1 FMUL.FTZ R22, R14.reuse, R3.reuse ;  /* 0x000000030e169220 */ /* 0x0c0fe20000410000 */
[----:B------:R-:W-:Y:S01]  /*6b70*/  @!P1 HADD2.F32 R29, -RZ, R31.H0_H0 ;  /* 0x2000001fff1d9230 */ /* 0x000fe20000004100 */
[C---:B------:R-:W-:Y:S01]  /*6b80*/  @!P1 FMUL.FTZ R2, R7.reuse, R3 ;  /* 0x0000000307029220 */ /* 0x040fe20000410000 */
[----:B------:R-:W-:Y:S01]  /*6b90*/  @!P1 HADD2.F32 R3, -RZ, R9.H0_H0 ;  /* 0x20000009ff039230 */ /* 0x000fe20000004100 */
[-C--:B------:R-:W-:Y:S01]  /*6ba0*/  @!P1 FFMA.FTZ R54, R7, R15.reuse, -R22 ;  /* 0x0000000f07369223 */ /* 0x080fe20000010816 */
[----:B------:R-:W-:Y:S01]  /*6bb0*/  @!P1 HADD2.F32 R22, -RZ, R13.H1_H1 ;  /* 0x3000000dff169230 */ /* 0x000fe20000004100 */
[----:B------:R-:W-:Y:S01]  /*6bc0*/  @!P1 FMUL.FTZ R13, R33, R6 ;  /* 0x00000006210d9220 */ /* 0x000fe20000410000 */
[----:B------:R-:W-:Y:S01]  /*6bd0*/  @!P1 HADD2.F32 R7, -RZ, R8.H1_H1 ;  /* 0x30000008ff079230 */ /* 0x000fe20000004100 */
[----:B------:R-:W-:Y:S01]  /*6be0*/  @!P1 FFMA.FTZ R2, R14, R15, R2 ;  /* 0x0000000f0e029223 */ /* 0x000fe20000010002 */
[--C-:B------:R-:W-:Y:S01]  /*6bf0*/  @!P1 HADD2.F32 R9, -RZ, R10.reuse.H0_H0 ;  /* 0x2000000aff099230 */ /* 0x100fe20000004100 */
[CC--:B------:R-:W-:Y:S01]  /*6c00*/  @!P1 FMUL.FTZ R8, R22.reuse, R3.reuse ;  /* 0x0000000316089220 */ /* 0x0c0fe20000410000 */
[----:B------:R-:W-:Y:S01]  /*6c10*/  @!P1 HADD2.F32 R10, -RZ, R10.H1_H1 ;  /* 0x3000000aff0a9230 */ /* 0x000fe20000004100 */
[C---:B------:R-:W-:Y:S01]  /*6c20*/  @!P1 FMUL.FTZ R3, R7.reuse, R3 ;  /* 0x0000000307039220 */ /* 0x040fe20000410000 */
[----:B------:R-:W-:Y:S01]  /*6c30*/  @!P1 HADD2.F32 R31, -RZ, R31.H1_H1 ;  /* 0x3000001fff1f9230 */ /* 0x000fe20000004100 */
[----:B------:R-:W-:Y:S01]  /*6c40*/  @!P1 FFMA.FTZ R51, R7, R24, -R8 ;  /* 0x0000001807339223 */ /* 0x000fe20000010808 */
[----:B------:R-:W-:Y:S01]  /*6c50*/  @!P1 MOV R7, R18 ;  /* 0x0000001200079202 */ /* 0x000fe20000000f00 */
[C---:B------:R-:W-:Y:S01]  /*6c60*/  @!P1 FMUL.FTZ R8, R9.reuse, R6 ;  /* 0x0000000609089220 */ /* 0x040fe20000410000 */
[----:B------:R-:W-:Y:S01]  /*6c70*/  @!P1 HADD2.F32 R6, -RZ, R42.H1_H1 ;  /* 0x3000002aff069230 */ /* 0x000fe20000004100 */
[----:B------:R-:W-:Y:S01]  /*6c80*/  @!P1 FFMA.FTZ R50, R9, R34, -R13 ;  /* 0x0000002209329223 */ /* 0x000fe2000001080d */
[----:B------:R-:W-:Y:S01]  /*6c90*/  @!P1 HADD2.F32 R9, -RZ, R12.H0_H0 ;  /* 0x2000000cff099230 */ /* 0x000fe20000004100 */
[----:B------:R-:W-:Y:S01]  /*6ca0*/  @!P1 FFMA.FTZ R3, R22, R24, R3 ;  /* 0x0000001816039223 */ /* 0x000fe20000010003 */
[----:B------:R-:W-:Y:S01]  /*6cb0*/  @!P1 HADD2.F32 R13, -RZ, R11.H0_H0 ;  /* 0x2000000bff0d9230 */ /* 0x000fe20000004100 */
[----:B------:R-:W-:Y:S01]  /*6cc0*/  @!P1 FFMA.FTZ R4, R25, R26, R4 ;  /* 0x0000001a19049223 */ /* 0x000fe20000010004 */
[--C-:B------:R-:W-:Y:S01]  /*6cd0*/  @!P1 HADD2.F32 R12, -RZ, R7.reuse.H0_H0 ;  /* 0x20000007ff0c9230 */ /* 0x100fe20000004100 */
[----:B------:R-:W-:Y:S01]  /*6ce0*/  @!P1 FMUL.FTZ R41, R31, R9 ;  /* 0x000000091f299220 */ /* 0x000fe20000410000 */
[----:B------:R-:W-:Y:S01]  /*6cf0*/  @!P1 HADD2.F32 R11, -RZ, R7.H1_H1 ;  /* 0x30000007ff0b9230 */ /* 0x000fe20000004100 */
[----:B------:R-:W-:Y:S01]  /*6d00*/  @!P1 FMUL.FTZ R7, R29, R6 ;  /* 0x000000061d079220 */ /* 0x000fe20000410000 */
[----:B------:R-:W-:Y:S01]  /*6d10*/  @!P1 F2FP.PACK_AB R2, R3, R2 ;  /* 0x000000020302923e */ /* 0x000fe200000000ff */
[----:B------:R-:W-:Y:S02]  /*6d20*/  @!P1 FMUL.FTZ R40, R35, R13 ;  /* 0x0000000d23289220 */ /* 0x000fe40000410000 */
[----:B------:R-:W-:Y:S01]  /*6d30*/  @!P1 FFMA.FTZ R42, R12, R30, -R7 ;  /* 0x0000001e0c2a9223 */ /* 0x000fe20000010807 */
[----:B------:R-:W-:Y:S01]  /*6d40*/  @!P1 MOV R44, R2 ;  /* 0x00000002002c9202 */ /* 0x000fe20000000f00 */
[C---:B------:R-:W-:Y:S02]  /*6d50*/  @!P1 FFMA.FTZ R41, R11.reuse, R32, -R41 ;  /* 0x000000200b299223 */ /* 0x040fe40000010829 */
[C---:B------:R-:W-:Y:S02]  /*6d60*/  @!P1 FFMA.FTZ R40, R10.reuse, R39, -R40 ;  /* 0x000000270a289223 */ /* 0x040fe40000010828 */
[----:B------:R-:W-:Y:S02]  /*6d70*/  @!P1 FMUL.FTZ R7, R11, R9 ;  /* 0x000000090b079220 */ /* 0x000fe40000410000 */
[----:B------:R-:W-:Y:S01]  /*6d80*/  @!P1 FMUL.FTZ R9, R10, R13 ;  /* 0x0000000d0a099220 */ /* 0x000fe20000410000 */
[----:B------:R-:W-:Y:S01]  /*6d90*/  @!P1 F2FP.PACK_AB R10, R41, R42 ;  /* 0x0000002a290a923e */ /* 0x000fe200000000ff */
[----:B------:R-:W-:Y:S01]  /*6da0*/  @!P1 FMUL.FTZ R6, R12, R6 ;  /* 0x000000060c069220 */ /* 0x000fe20000410000 */
[----:B------:R-:W-:Y:S01]  /*6db0*/  @!P1 F2FP.PACK_AB R13, R55, R56 ;  /* 0x00000038370d923e */ /* 0x000fe200000000ff */
[----:B------:R-:W-:Y:S01]  /*6dc0*/  @!P1 FFMA.FTZ R5, R27, R28, R5 ;  /* 0x0000001c1b059223 */ /* 0x000fe20000010005 */
[----:B------:R-:W-:Y:S01]  /*6dd0*/  @!P1 F2FP.PACK_AB R12, R51, R54 ;  /* 0x00000036330c923e */ /* 0x000fe200000000ff */
[----:B------:R-:W-:Y:S01]  /*6de0*/  @!P1 IMAD.MOV.U32 R18, RZ, RZ, R10 ;  /* 0x000000ffff129224 */ /* 0x000fe200078e000a */
[----:B------:R-:W-:Y:S01]  /*6df0*/  @!P1 F2FP.PACK_AB R11, R40, R50 ;  /* 0x00000032280b923e */ /* 0x000fe200000000ff */
[----:B------:R-:W-:Y:S01]  /*6e00*/  @!P1 FFMA.FTZ R6, R29, R30, R6 ;  /* 0x0000001e1d069223 */ /* 0x000fe20000010006 */
[----:B------:R-:W-:Y:S01]  /*6e10*/  @!P1 MOV R16, R12 ;  /* 0x0000000c00109202 */ /* 0x000fe20000000f00 */
[----:B------:R-:W-:Y:S01]  /*6e20*/  @!P1 FFMA.FTZ R7, R31, R32, R7 ;  /* 0x000000201f079223 */ /* 0x000fe20000010007 */
[----:B------:R-:W-:Y:S01]  /*6e30*/  @!P1 MOV R17, R13 ;  /* 0x0000000d00119202 */ /* 0x000fe20000000f00 */
[----:B------:R-:W-:Y:S01]  /*6e40*/  @!P1 FFMA.FTZ R8, R33, R34, R8 ;  /* 0x0000002221089223 */ /* 0x000fe20000010008 */
[----:B------:R-:W-:Y:S01]  /*6e50*/  @!P1 MOV R19, R11 ;  /* 0x0000000b00139202 */ /* 0x000fe20000000f00 */
[----:B------:R-:W-:Y:S01]  /*6e60*/  @!P1 FFMA.FTZ R9, R35, R39, R9 ;  /* 0x0000002723099223 */ /* 0x000fe20000010009 */
[----:B------:R-:W-:Y:S02]  /*6e70*/  @!P1 F2FP.PACK_AB R4, R5, R4 ;  /* 0x000000040504923e */ /* 0x000fe400000000ff */
[----:B------:R-:W-:Y:S01]  /*6e80*/  @!P1 F2FP.PACK_AB R6, R7, R6 ;  /* 0x000000060706923e */ /* 0x000fe200000000ff */
[----:B------:R2:W-:Y:S01]  /*6e90*/  ST.E.128 [R52.64], R16 ;  /* 0x0000001034007985 */ /* 0x0005e2000c101d16 */
[----:B------:R-:W-:Y:S01]  /*6ea0*/  @!P1 F2FP.PACK_AB R8, R9, R8 ;  /* 0x000000080908923e */ /* 0x000fe200000000ff */
[----:B------:R-:W-:Y:S01]  /*6eb0*/  @!P1 IMAD.MOV.U32 R45, RZ, RZ, R4 ;  /* 0x000000ffff2d9224 */ /* 0x000fe200078e0004 */
[----:B------:R-:W-:Y:S02]  /*6ec0*/  @!P1 MOV R46, R6 ;  /* 0x00000006002e9202 */ /* 0x000fe40000000f00 */
[----:B------:R-:W-:Y:S01]  /*6ed0*/  @!P1 MOV R47, R8 ;  /* 0x00000008002f9202 */ /* 0x000fe20000000f00 */
[----:B------:R-:W-:-:S05]  /*6ee0*/  @P0 BRA `(.L_x_79) ;  /* 0x000004f000000947 */ /* 0x000fca0003800000 */
[C---:B------:R-:W-:Y:S04]  /*6ef0*/  LEA R2, P0, R43.reuse, R48, 0x1 ;  /* 0x000000302b027211 */ /* 0x040fe800078008ff */
[----:B------:R-:W-:Y:S05]  /*6f00*/  LEA.HI.X.SX32 R3, R43, R49, 0x1, P0 ;  /* 0x000000312b037211 */ /* 0x000fea00000f0eff */
[----:B------:R3:W-:Y:S01]  /*6f10*/  ST.E.128 [R2.64], R44 ;  /* 0x0000002c02007985 */ /* 0x0007e2000c101d16 */
[----:B------:R-:W-:-:S05]  /*6f20*/  BRA `(.L_x_79) ;  /* 0x000004b000007947 */ /* 0x000fca0003800000 */
.L_x_57:
[----:B------:R1:W2:Y:S01]  /*6f30*/  SHFL.IDX PT, R3, R88, RZ, 0x1c1f ;  /* 0x001c1fff58037589 */ /* 0x0002a200000e0000 */
[----:B------:R-:W-:Y:S01]  /*6f40*/  UIMAD UR5, UR6, -0x70, UR4 ;  /* 0xffffff90060578a4 */ /* 0x000fe2000f8e0204 */
[----:B------:R-:W-:Y:S02]  /*6f50*/  BSSY B0, `(.L_x_88) ;  /* 0x0000014000007945 */ /* 0x000fe40003800000 */
[----:B------:R1:W3:Y:S01]  /*6f60*/  SHFL.IDX PT, R2, R89, RZ, 0x1c1f ;  /* 0x001c1fff59027589 */ /* 0x0002e200000e0000 */
[----:B------:R-:W-:Y:S04]  /*6f70*/  UISETP.LT.AND UP0, UPT, UR5, 0x70, UPT ;  /* 0x000000700500788c */ /* 0x000fe8000bf01270 */
[----:B------:R-:W-:Y:S06]  /*6f80*/  USEL UR9, UR5, 0x70, UP0 ;  /* 0x0000007005097887 */ /* 0x000fec0008000000 */
[----:B------:R-:W-:Y:S04]  /*6f90*/  IADD3 R12, -R38, UR9, RZ ;  /* 0x00000009260c7c10 */ /* 0x000fe8000fffe1ff */
[----:B------:R-:W-:Y:S11]  /*6fa0*/  ISETP.GE.AND P0, PT, R12, 0x1, PT ;  /* 0x000000010c00780c */ /* 0x000ff60003f06270 */
[----:B------:R-:W-:Y:S02]  /*6fb0*/  @!UPT UIADD3 URZ, URZ, URZ, URZ ;  /* 0x0000003f3f3ff290 */ /* 0x000fe4000fffe03f */
[----:B------:R-:W-:-:S05]  /*6fc0*/  @!P0 BRA `(.L_x_89) ;  /* 0x000000c000008947 */ /* 0x000fca0003800000 */
[C---:B-123--:R-:W-:Y:S11]  /*6fd0*/  ISETP.GE.AND P1, PT, R20.reuse, c[0x0][0x1d4], PT ;  /* 0x0000750014007a0c */ /* 0x04eff60003f26270 */
[----:B------:R-:W-:Y:S02]  /*6fe0*/  @!UPT UIADD3 URZ, URZ, URZ, URZ ;  /* 0x0000003f3f3ff290 */ /* 0x000fe4000fffe03f */
[----:B------:R-:W1:Y:S01]  /*6ff0*/  @!P1 LDS.128 R8, [R91+0x3800] ;  /* 0x003800005b089984 */ /* 0x000e620000000c00 */
[CC--:B------:R-:W-:Y:S04]  /*7000*/  @!P1 LEA R4, P0, R20.reuse, R2.reuse, 0x1 ;  /* 0x0000000214049211 */ /* 0x0c0fe800078008ff */
[-C--:B------:R-:W-:Y:S02]  /*7010*/  @!P1 LEA.HI.X R5, R20, R3.reuse, R21, 0x1, P0 ;  /* 0x0000000314059211 */ /* 0x080fe400000f0c15 */
[----:B------:R-:W-:Y:S11]  /*7020*/  ISETP.GE.AND P0, PT, R94, c[0x0][0x1d4], PT ;  /* 0x000075005e007a0c */ /* 0x000ff60003f06270 */
[----:B------:R-:W-:Y:S02]  /*7030*/  @!UPT UIADD3 URZ, URZ, URZ, URZ ;  /* 0x0000003f3f3ff290 */ /* 0x000fe4000fffe03f */
[C---:B------:R-:W-:Y:S04]  /*7040*/  @!P0 LEA R2, P2, R83.reuse, R2, 0x1 ;  /* 0x0000000253028211 */ /* 0x040fe800078408ff */
[----:B------:R-:W-:Y:S01]  /*7050*/  @!P0 LEA.HI.X R3, R83, R3, R93, 0x1, P2 ;  /* 0x0000000353038211 */ /* 0x000fe200010f0c5d */
[----:B-1----:R-:W-:Y:S04]  /*7060*/  @!P1 ST.E.128 [R4.64], R8 ;  /* 0x0000000804009985 */ /* 0x002fe8000c101d16 */
[----:B------:R-:W1:Y:S04]  /*7070*/  @!P0 LDS.128 R4, [R92+0x3800] ;  /* 0x003800005c048984 */ /* 0x000e680000000c00 */
[----:B-1----:R1:W-:Y:S02]  /*7080*/  @!P0 ST.E.128 [R2.64], R4 ;  /* 0x0000000402008985 */ /* 0x0023e4000c101d16 */
.L_x_89:
[----:B-123--:R-:W-:Y:S05]  /*7090*/  BSYNC B0 ;  /* 0x0000000000007941 */ /* 0x00efea0003800000 */
.L_x_88:
[----:B------:R1:W2:Y:S01]  /*70a0*/  SHFL.IDX PT, R3, R88, 0x1, 0x1c1f ;  /* 0x003c1f0058037f89 */ /* 0x0002a200000e0000 */
[----:B------:R-:W-:Y:S01]  /*70b0*/  ISETP.GE.AND P0, PT, R12, 0x21, PT ;  /* 0x000000210c00780c */ /* 0x000fe20003f06270 */
[----:B------:R-:W-:Y:S02]  /*70c0*/  BSSY B0, `(.L_x_90) ;  /* 0x000000f000007945 */ /* 0x000fe40003800000 */
[----:B------:R1:W3:Y:S10]  /*70d0*/  SHFL.IDX PT, R2, R89, 0x1, 0x1c1f ;  /* 0x003c1f0059027f89 */ /* 0x0002f400000e0000 */
[----:B------:R-:W-:-:S05]  /*70e0*/  @!P0 BRA `(.L_x_91) ;  /* 0x000000c000008947 */ /* 0x000fca0003800000 */
[C---:B------:R-:W-:Y:S11]  /*70f0*/  ISETP.GE.AND P1, PT, R20.reuse, c[0x0][0x1d4], PT ;  /* 0x0000750014007a0c */ /* 0x040ff60003f26270 */
[----:B------:R-:W-:Y:S02]  /*7100*/  @!UPT UIADD3 URZ, URZ, URZ, URZ ;  /* 0x0000003f3f3ff290 */ /* 0x000fe4000fffe03f */
[----:B------:R-:W4:Y:S01]  /*7110*/  @!P1 LDS.128 R8, [R91+0x4800] ;  /* 0x004800005b089984 */ /* 0x000f220000000c00 */
[CC--:B---3--:R-:W-:Y:S04]  /*7120*/  @!P1 LEA R4, P0, R20.reuse, R2.reuse, 0x1 ;  /* 0x0000000214049211 */ /* 0x0c8fe800078008ff */
[-C--:B--2---:R-:W-:Y:S02]  /*7130*/  @!P1 LEA.HI.X R5, R20, R3.reuse, R21, 0x1, P0 ;  /* 0x0000000314059211 */ /* 0x084fe400000f0c15 */
[----:B------:R-:W-:Y:S11]  /*7140*/  ISETP.GE.AND P0, PT, R94, c[0x0][0x1d4], PT ;  /* 0x000075005e007a0c */ /* 0x000ff60003f06270 */
[----:B------:R-:W-:Y:S02]  /*7150*/  @!UPT UIADD3 URZ, URZ, URZ, URZ ;  /* 0x0000003f3f3ff290 */ /* 0x000fe4000fffe03f */
[C---:B------:R-:W-:Y:S04]  /*7160*/  @!P0 LEA R2, P2, R83.reuse, R2, 0x1 ;  /* 0x0000000253028211 */ /* 0x040fe800078408ff */
[----:B------:R-:W-:Y:S01]  /*7170*/  @!P0 LEA.HI.X R3, R83, R3, R93, 0x1, P2 ;  /* 0x0000000353038211 */ /* 0x000fe200010f0c5d */
[----:B----4-:R-:W-:Y:S04]  /*7180*/  @!P1 ST.E.128 [R4.64], R8 ;  /* 0x0000000804009985 */ /* 0x010fe8000c101d16 */
[----:B------:R-:W2:Y:S04]  /*7190*/  @!P0 LDS.128 R4, [R92+0x4800] ;  /* 0x004800005c048984 */ /* 0x000ea80000000c00 */
[----:B--2---:R2:W-:Y:S02]  /*71a0*/  @!P0 ST.E.128 [R2.64], R4 ;  /* 0x0000000402008985 */ /* 0x0045e4000c101d16 */
.L_x_91:
[----:B------:R-:W-:Y:S05]  /*71b0*/  BSYNC B0 ;  /* 0x0000000000007941 */ /* 0x000fea0003800000 */
.L_x_90:
[----:B--2---:R2:W4:Y:S01]  /*71c0*/  SHFL.IDX PT, R3, R88, 0x2, 0x1c1f ;  /* 0x005c1f0058037f89 */ /* 0x00452200000e0000 */
[----:B------:R-:W-:Y:S01]  /*71d0*/  ISETP.GE.AND P0, PT, R12, 0x41, PT ;  /* 0x000000410c00780c */ /* 0x000fe20003f06270 */
[----:B------:R-:W-:Y:S02]  /*71e0*/  BSSY B0, `(.L_x_92) ;  /* 0x000000f000007945 */ /* 0x000fe40003800000 */
[----:B---3--:R2:W3:Y:S10]  /*71f0*/  SHFL.IDX PT, R2, R89, 0x2, 0x1c1f ;  /* 0x005c1f0059027f89 */ /* 0x0084f400000e0000 */
[----:B------:R-:W-:-:S05]  /*7200*/  @!P0 BRA `(.L_x_93) ;  /* 0x000000c000008947 */ /* 0x000fca0003800000 */
[C---:B------:R-:W-:Y:S11]  /*7210*/  ISETP.GE.AND P1, PT, R20.reuse, c[0x0][0x1d4], PT ;  /* 0x0000750014007a0c */ /* 0x040ff60003f26270 */
[----:B------:R-:W-:Y:S02]  /*7220*/  @!UPT UIADD3 URZ, URZ, URZ, URZ ;  /* 0x0000003f3f3ff290 */ /* 0x000fe4000fffe03f */
[----:B------:R-:W5:Y:S01]  /*7230*/  @!P1 LDS.128 R8, [R91+0x5800] ;  /* 0x005800005b089984 */ /* 0x000f620000000c00 */
[CC--:B---3--:R-:W-:Y:S04]  /*7240*/  @!P1 LEA R4, P0, R20.reuse, R2.reuse, 0x1 ;  /* 0x0000000214049211 */ /* 0x0c8fe800078008ff */
[-C--:B----4-:R-:W-:Y:S02]  /*7250*/  @!P1 LEA.HI.X R5, R20, R3.reuse, R21, 0x1, P0 ;  /* 0x0000000314059211 */ /* 0x090fe400000f0c15 */
[----:B------:R-:W-:Y:S11]  /*7260*/  ISETP.GE.AND P0, PT, R94, c[0x0][0x1d4], PT ;  /* 0x000075005e007a0c */ /* 0x000ff60003f06270 */
[----:B------:R-:W-:Y:S02]  /*7270*/  @!UPT UIADD3 URZ, URZ, URZ, URZ ;  /* 0x0000003f3f3ff290 */ /* 0x000fe4000fffe03f */
[C---:B------:R-:W-:Y:S04]  /*7280*/  @!P0 LEA R2, P2, R83.reuse, R2, 0x1 ;  /* 0x0000000253028211 */ /* 0x040fe800078408ff */
[----:B------:R-:W-:Y:S01]  /*7290*/  @!P0 LEA.HI.X R3, R83, R3, R93, 0x1, P2 ;  /* 0x0000000353038211 */ /* 0x000fe200010f0c5d */
[----:B-----5:R-:W-:Y:S04]  /*72a0*/  @!P1 ST.E.128 [R4.64], R8 ;  /* 0x0000000804009985 */ /* 0x020fe8000c101d16 */
[----:B------:R-:W3:Y:S04]  /*72b0*/  @!P0 LDS.128 R4, [R92+0x5800] ;  /* 0x005800005c048984 */ /* 0x000ee80000000c00 */
[----:B---3--:R3:W-:Y:S02]  /*72c0*/  @!P0 ST.E.128 [R2.64], R4 ;  /* 0x0000000402008985 */ /* 0x0087e4000c101d16 */
.L_x_93:
[----:B------:R-:W-:Y:S05]  /*72d0*/  BSYNC B0 ;  /* 0x0000000000007941 */ /* 0x000fea0003800000 */
.L_x_92:
[----:B---34-:R3:W4:Y:S01]  /*72e0*/  SHFL.IDX PT, R3, R88, 0x3, 0x1c1f ;  /* 0x007c1f0058037f89 */ /* 0x01872200000e0000 */
[----:B------:R-:W-:Y:S03]  /*72f0*/  ISETP.GE.AND P0, PT, R12, 0x61, PT ;  /* 0x000000610c00780c */ /* 0x000fe60003f06270 */
[----:B------:R3:W1:Y:S10]  /*7300*/  SHFL.IDX PT, R2, R89, 0x3, 0x1c1f ;  /* 0x007c1f0059027f89 */ /* 0x00067400000e0000 */
[----:B------:R-:W-:-:S05]  /*7310*/  @!P0 BRA `(.L_x_79) ;  /* 0x000000c000008947 */ /* 0x000fca0003800000 */
[C---:B------:R-:W-:Y:S11]  /*7320*/  ISETP.GE.AND P1, PT, R20.reuse, c[0x0][0x1d4], PT ;  /* 0x0000750014007a0c */ /* 0x040ff60003f26270 */
[----:B------:R-:W-:Y:S02]  /*7330*/  @!UPT UIADD3 URZ, URZ, URZ, URZ ;  /* 0x0000003f3f3ff290 */ /* 0x000fe4000fffe03f */
[----:B------:R-:W5:Y:S01]  /*7340*/  @!P1 LDS.128 R8, [R91+0x6800] ;  /* 0x006800005b089984 */ /* 0x000f620000000c00 */
[CC--:B-1----:R-:W-:Y:S04]  /*7350*/  @!P1 LEA R4, P0, R20.reuse, R2.reuse, 0x1 ;  /* 0x0000000214049211 */ /* 0x0c2fe800078008ff */
[-C--:B----4-:R-:W-:Y:S02]  /*7360*/  @!P1 LEA.HI.X R5, R20, R3.reuse, R21, 0x1, P0 ;  /* 0x0000000314059211 */ /* 0x090fe400000f0c15 */
[----:B------:R-:W-:Y:S11]  /*7370*/  ISETP.GE.AND P0, PT, R94, c[0x0][0x1d4], PT ;  /* 0x000075005e007a0c */ /* 0x000ff60003f06270 */
[----:B------:R-:W-:Y:S02]  /*7380*/  @!UPT UIADD3 URZ, URZ, URZ, URZ ;  /* 0x0000003f3f3ff290 */ /* 0x000fe4000fffe03f */
[C---:B------:R-:W-:Y:S04]  /*7390*/  @!P0 LEA R2, P2, R83.reuse, R2, 0x1 ;  /* 0x0000000253028211 */ /* 0x040fe800078408ff */
[----:B------:R-:W-:Y:S01]  /*73a0*/  @!P0 LEA.HI.X R3, R83, R3, R93, 0x1, P2 ;  /* 0x0000000353038211 */ /* 0x000fe200010f0c5d */
[----:B-----5:R-:W-:Y:S04]  /*73b0*/  @!P1 ST.E.128 [R4.64], R8 ;  /* 0x0000000804009985 */ /* 0x020fe8000c101d16 */
[----:B------:R-:W1:Y:S04]  /*73c0*/  @!P0 LDS.128 R4, [R92+0x6800] ;  /* 0x006800005c048984 */ /* 0x000e680000000c00 */
[----:B-1----:R1:W-:Y:S02]  /*73d0*/  @!P0 ST.E.128 [R2.64], R4 ;  /* 0x0000000402008985 */ /* 0x0023e4000c101d16 */
.L_x_79:
[----:B------:R-:W-:Y:S05]  /*73e0*/  BSYNC B2 ;  /* 0x0000000000027941 */ /* 0x000fea0003800000 */
.L_x_56:
[----:B-1-3--:R-:W-:Y:S01]  /*73f0*/  IMAD.U32 R2, RZ, RZ, UR6 ;  /* 0x00000006ff027e24 */ /* 0x00afe2000f8e00ff */
[----:B------:R-:W-:Y:S01]  /*7400*/  UIMAD UR5, UR6, -0x70, URZ ;  /* 0xffffff90060578a4 */ /* 0x000fe2000f8e023f */
[----:B------:R-:W-:Y:S02]  /*7410*/  BSSY B0, `(.L_x_94) ;  /* 0x0000085000007945 */ /* 0x000fe40003800000 */
[----:B----4-:R-:W-:Y:S03]  /*7420*/  IMAD.WIDE R2, R2, 0x70, R128 ;  /* 0x0000007002027825 */ /* 0x010fe600078e0280 */
[----:B------:R-:W-:Y:S01]  /*7430*/  IADD3 R4, R125, UR5, RZ ;  /* 0x000000057d047c10 */ /* 0x000fe2000fffe0ff */
[----:B------:R-:W-:Y:S03]  /*7440*/  UIADD3 UR5, UR5, UR4, URZ ;  /* 0x0000000405057290 */ /* 0x000fe6000fffe03f */
[C---:B------:R-:W-:Y:S01]  /*7450*/  ISETP.GE.AND P5, PT, R4.reuse, 0x11, PT ;  /* 0x000000110400780c */ /* 0x040fe20003fa6270 */
[----:B------:R-:W-:Y:S01]  /*7460*/  UISETP.LT.AND UP0, UPT, UR5, 0x70, UPT ;  /* 0x000000700500788c */ /* 0x000fe2000bf01270 */
[C---:B------:R-:W-:Y:S02]  /*7470*/  ISETP.GE.AND P4, PT, R4.reuse, 0x21, PT ;  /* 0x000000210400780c */ /* 0x040fe40003f86270 */
[C---:B------:R-:W-:Y:S01]  /*7480*/  ISETP.GE.AND P3, PT, R4.reuse, 0x31, PT ;  /* 0x000000310400780c */ /* 0x040fe20003f66270 */
[----:B------:R-:W-:Y:S01]  /*7490*/  USEL UR5, UR5, 0x70, UP0 ;  /* 0x0000007005057887 */ /* 0x000fe20008000000 */
[C---:B------:R-:W-:Y:S02]  /*74a0*/  ISETP.GE.AND P2, PT, R4.reuse, 0x41, PT ;  /* 0x000000410400780c */ /* 0x040fe40003f46270 */
[----:B------:R-:W-:Y:S02]  /*74b0*/  ISETP.GE.AND P1, PT, R4, 0x51, PT ;  /* 0x000000510400780c */ /* 0x000fe40003f26270 */
[----:B--2---:R-:W-:Y:S03]  /*74c0*/  P2R R8, PR, RZ, 0x20 ;  /* 0x00000020ff087803 */ /* 0x004fe60000000000 */
[C---:B------:R-:W-:Y:S05]  /*74d0*/  @P5 IADD3 R6, P0, R2.reuse, 0x10, RZ ;  /* 0x0000001002065810 */ /* 0x040fea0007f1e0ff */
[--C-:B------:R-:W-:Y:S01]  /*74e0*/  @P5 IMAD.X R7, RZ, RZ, R3.reuse, P0 ;  /* 0x000000ffff075224 */ /* 0x100fe200000e0603 */
[C---:B------:R-:W-:Y:S05]  /*74f0*/  @P4 IADD3 R9, P0, R2.reuse, 0x20, RZ ;  /* 0x0000002002094810 */ /* 0x040fea0007f1e0ff */
[--C-:B------:R-:W-:Y:S01]  /*7500*/  @P4 IMAD.X R11, RZ, RZ, R3.reuse, P0 ;  /* 0x000000ffff0b4224 */ /* 0x100fe200000e0603 */
[C---:B------:R-:W-:Y:S04]  /*7510*/  @P3 IADD3 R10, P0, R2.reuse, 0x30, RZ ;  /* 0x00000030020a3810 */ /* 0x040fe80007f1e0ff */
[-C--:B------:R-:W-:Y:S02]  /*7520*/  @P3 IADD3.X R19, RZ, R3.reuse, RZ, P0, !PT ;  /* 0x00000003ff133210 */ /* 0x080fe400007fe4ff */
[C---:B------:R-:W-:Y:S05]  /*7530*/  @P2 IADD3 R18, P0, R2.reuse, 0x40, RZ ;  /* 0x0000004002122810 */ /* 0x040fea0007f1e0ff */
[--C-:B------:R-:W-:Y:S01]  /*7540*/  @P2 IMAD.X R25, RZ, RZ, R3.reuse, P0 ;  /* 0x000000ffff192224 */ /* 0x100fe200000e0603 */
[----:B------:R-:W-:Y:S05]  /*7550*/  @P1 IADD3 R22, P0, R2, 0x50, RZ ;  /* 0x0000005002161810 */ /* 0x000fea0007f1e0ff */
[----:B------:R-:W-:Y:S01]  /*7560*/  @P1 IMAD.X R27, RZ, RZ, R3, P0 ;  /* 0x000000ffff1b1224 */ /* 0x000fe200000e0603 */
[----:B------:R-:W-:Y:S11]  /*7570*/  ISETP.GE.AND P0, PT, R4, 0x61, PT ;  /* 0x000000610400780c */ /* 0x000ff60003f06270 */
[----:B------:R-:W-:Y:S02]  /*7580*/  @!UPT UIADD3 URZ, URZ, URZ, URZ ;  /* 0x0000003f3f3ff290 */ /* 0x000fe4000fffe03f */
[----:B------:R-:W-:Y:S04]  /*7590*/  @P0 IADD3 R24, P6, R2, 0x60, RZ ;  /* 0x0000006002180810 */ /* 0x000fe80007fde0ff */
[----:B------:R-:W-:Y:S02]  /*75a0*/  @P0 IADD3.X R29, RZ, R3, RZ, P6, !PT ;  /* 0x00000003ff1d0210 */ /* 0x000fe400037fe4ff */
[----:B------:R-:W-:Y:S04]  /*75b0*/  ISETP.GE.AND P6, PT, R4, 0x1, PT ;  /* 0x000000010400780c */ /* 0x000fe80003fc6270 */
[----:B------:R-:W-:Y:S09]  /*75c0*/  P2R R28, PR, RZ, 0x40 ;  /* 0x00000040ff1c7803 */ /* 0x000ff20000000000 */
[----:B------:R-:W-:Y:S02]  /*75d0*/  @P6 IMAD R3, R3, c[0x0][0x258], RZ ;  /* 0x0000960003036a24 */ /* 0x000fe400078e02ff */
[----:B------:R-:W-:Y:S02]  /*75e0*/  @P6 IMAD.MOV.U32 R4, RZ, RZ, R96 ;  /* 0x000000ffff046224 */ /* 0x000fe400078e0060 */
[----:B------:R-:W-:Y:S04]  /*75f0*/  @P6 IMAD.MOV.U32 R5, RZ, RZ, R98 ;  /* 0x000000ffff056224 */ /* 0x000fe800078e0062 */
[C---:B------:R-:W-:Y:S04]  /*7600*/  @P6 IMAD.WIDE.U32 R4, R2.reuse, c[0x0][0x258], R4 ;  /* 0x0000960002046a25 */ /* 0x040fe800078e0004 */
[----:B------:R-:W-:Y:S01]  /*7610*/  @P6 IMAD R2, R2, c[0x0][0x25c], R3 ;  /* 0x0000970002026a24 */ /* 0x000fe200078e0203 */
[C---:B------:R-:W-:Y:S04]  /*7620*/  @P6 LEA R16, P5, R4.reuse, c[0x0][0x250], 0x1 ;  /* 0x0000940004106a11 */ /* 0x040fe800078a08ff */
[----:B------:R-:W-:Y:S04]  /*7630*/  @P6 IADD3 R2, R5, R2, RZ ;  /* 0x0000000205026210 */ /* 0x000fe80007ffe0ff */
[----:B------:R-:W-:Y:S02]  /*7640*/  @P6 LEA.HI.X R17, R4, c[0x0][0x254], R2, 0x1, P5 ;  /* 0x0000950004116a11 */ /* 0x000fe400028f0c02 */
[----:B------:R-:W-:Y:S04]  /*7650*/  ISETP.NE.AND P5, PT, R8, RZ, PT ;  /* 0x000000ff0800720c */ /* 0x000fe80003fa5270 */
[----:B------:R-:W-:Y:S09]  /*7660*/  P2R R26, PR, RZ, 0x20 ;  /* 0x00000020ff1a7803 */ /* 0x000ff20000000000 */
[----:B------:R-:W-:Y:S02]  /*7670*/  @P5 IMAD R4, R7, c[0x0][0x258], RZ ;  /* 0x0000960007045a24 */ /* 0x000fe400078e02ff */
[----:B------:R-:W-:Y:S02]  /*7680*/  @P5 IMAD.MOV.U32 R2, RZ, RZ, R96 ;  /* 0x000000ffff025224 */ /* 0x000fe400078e0060 */
[----:B------:R-:W-:Y:S02]  /*7690*/  @P5 IMAD.MOV.U32 R3, RZ, RZ, R98 ;  /* 0x000000ffff035224 */ /* 0x000fe400078e0062 */
[C---:B------:R-:W-:Y:S02]  /*76a0*/  @P5 IMAD R4, R6.reuse, c[0x0][0x25c], R4 ;  /* 0x0000970006045a24 */ /* 0x040fe400078e0204 */
[----:B------:R-:W-:Y:S04]  /*76b0*/  @P5 IMAD.WIDE.U32 R2, R6, c[0x0][0x258], R2 ;  /* 0x0000960006025a25 */ /* 0x000fe800078e0002 */
[----:B------:R-:W-:Y:S01]  /*76c0*/  @P0 IMAD R6, R29, c[0x0][0x258], RZ ;  /* 0x000096001d060a24 */ /* 0x000fe200078e02ff */
[----:B------:R-:W-:Y:S02]  /*76d0*/  @P5 LEA R14, P6, R2, c[0x0][0x250], 0x1 ;  /* 0x00009400020e5a11 */ /* 0x000fe400078c08ff */
[----:B------:R-:W-:Y:S01]  /*76e0*/  @P5 IADD3 R4, R3, R4, RZ ;  /* 0x0000000403045210 */ /* 0x000fe20007ffe0ff */
[----:B------:R-:W-:Y:S02]  /*76f0*/  @P4 IMAD.MOV.U32 R3, RZ, RZ, R98 ;  /* 0x000000ffff034224 */ /* 0x000fe400078e0062 */
[----:B------:R-:W-:Y:S01]  /*7700*/  @P0 IMAD R6, R24, c[0x0][0x25c], R6 ;  /* 0x0000970018060a24 */ /* 0x000fe200078e0206 */
[----:B------:R-:W-:Y:S01]  /*7710*/  @P5 LEA.HI.X R15, R2, c[0x0][0x254], R4, 0x1, P6 ;  /* 0x00009500020f5a11 */ /* 0x000fe200030f0c04 */
[----:B------:R-:W-:Y:S02]  /*7720*/  @P4 IMAD R4, R11, c[0x0][0x258], RZ ;  /* 0x000096000b044a24 */ /* 0x000fe400078e02ff */
[----:B------:R-:W-:Y:S02]  /*7730*/  @P4 IMAD.MOV.U32 R2, RZ, RZ, R96 ;  /* 0x000000ffff024224 */ /* 0x000fe400078e0060 */
[C---:B------:R-:W-:Y:S02]  /*7740*/  @P4 IMAD R4, R9.reuse, c[0x0][0x25c], R4 ;  /* 0x0000970009044a24 */ /* 0x040fe400078e0204 */
[----:B------:R-:W-:Y:S05]  /*7750*/  @P4 IMAD.WIDE.U32 R2, R9, c[0x0][0x258], R2 ;  /* 0x0000960009024a25 */ /* 0x000fea00078e0002 */
[C---:B------:R-:W-:Y:S02]  /*7760*/  @P4 LEA R12, P6, R2.reuse, c[0x0][0x250], 0x1 ;  /* 0x00009400020c4a11 */ /* 0x040fe400078c08ff */
[----:B------:R-:W-:Y:S01]  /*7770*/  @P4 IADD3 R4, R3, R4, RZ ;  /* 0x0000000403044210 */ /* 0x000fe20007ffe0ff */
[----:B------:R-:W-:Y:S03]  /*7780*/  @P3 IMAD.MOV.U32 R3, RZ, RZ, R98 ;  /* 0x000000ffff033224 */ /* 0x000fe600078e0062 */
        /* <DEDUP_REMOVED lines=9> */
[----:B------:R-:W-:Y:S01]  /*7820*/  @P2 IMAD.MOV.U32 R2, RZ, RZ, R96 ;  /* 0x000000ffff022224 */ /* 0x000fe200078e0060 */
[----:B------:R-:W-:Y:S01]  /*7830*/  ISETP.NE.AND P5, PT, R121, RZ, PT ;  /* 0x000000ff7900720c */ /* 0x000fe20003fa5270 */
[----:B------:R-:W-:Y:S02]  /*7840*/  @P2 IMAD R4, R25, c[0x0][0x258], RZ ;  /* 0x0000960019042a24 */ /* 0x000fe400078e02ff */
[C---:B------:R-:W-:Y:S04]  /*7850*/  @P2 IMAD.WIDE.U32 R2, R18.reuse, c[0x0][0x258], R2 ;  /* 0x0000960012022a25 */ /* 0x040fe800078e0002 */
[----:B------:R-:W-:Y:S01]  /*7860*/  @P2 IMAD R4, R18, c[0x0][0x25c], R4 ;  /* 0x0000970012042a24 */ /* 0x000fe200078e0204 */
[C---:B------:R-:W-:Y:S04]  /*7870*/  @P2 LEA R8, P6, R2.reuse, c[0x0][0x250], 0x1 ;  /* 0x0000940002082a11 */ /* 0x040fe800078c08ff */
[----:B------:R-:W-:Y:S01]  /*7880*/  @P2 IADD3 R4, R3, R4, RZ ;  /* 0x0000000403042210 */ /* 0x000fe20007ffe0ff */
[----:B------:R-:W-:Y:S03]  /*7890*/  @P1 IMAD.MOV.U32 R3, RZ, RZ, R98 ;  /* 0x000000ffff031224 */ /* 0x000fe600078e0062 */
[----:B------:R-:W-:Y:S01]  /*78a0*/  @P2 LEA.HI.X R9, R2, c[0x0][0x254], R4, 0x1, P6 ;  /* 0x0000950002092a11 */ /* 0x000fe200030f0c04 */
[----:B------:R-:W-:Y:S02]  /*78b0*/  @P1 IMAD R4, R27, c[0x0][0x258], RZ ;  /* 0x000096001b041a24 */ /* 0x000fe400078e02ff */
[----:B------:R-:W-:Y:S02]  /*78c0*/  @P1 IMAD.MOV.U32 R2, RZ, RZ, R96 ;  /* 0x000000ffff021224 */ /* 0x000fe400078e0060 */
[C---:B------:R-:W-:Y:S02]  /*78d0*/  @P1 IMAD R4, R22.reuse, c[0x0][0x25c], R4 ;  /* 0x0000970016041a24 */ /* 0x040fe400078e0204 */
[----:B------:R-:W-:Y:S05]  /*78e0*/  @P1 IMAD.WIDE.U32 R2, R22, c[0x0][0x258], R2 ;  /* 0x0000960016021a25 */ /* 0x000fea00078e0002 */
[----:B------:R-:W-:Y:S02]  /*78f0*/  @P1 IADD3 R3, R3, R4, RZ ;  /* 0x0000000403031210 */ /* 0x000fe40007ffe0ff */
[C---:B------:R-:W-:Y:S04]  /*7900*/  @P1 LEA R4, P6, R2.reuse, c[0x0][0x250], 0x1 ;  /* 0x0000940002041a11 */ /* 0x040fe800078c08ff */
[----:B------:R-:W-:Y:S01]  /*7910*/  @P1 LEA.HI.X R5, R2, c[0x0][0x254], R3, 0x1, P6 ;  /* 0x0000950002051a11 */ /* 0x000fe200030f0c03 */
[----:B------:R-:W-:Y:S02]  /*7920*/  @P0 IMAD.MOV.U32 R2, RZ, RZ, R96 ;  /* 0x000000ffff020224 */ /* 0x000fe400078e0060 */
[----:B------:R-:W-:Y:S04]  /*7930*/  @P0 IMAD.MOV.U32 R3, RZ, RZ, R98 ;  /* 0x000000ffff030224 */ /* 0x000fe800078e0062 */
[----:B------:R-:W-:Y:S05]  /*7940*/  @P0 IMAD.WIDE.U32 R2, R24, c[0x0][0x258], R2 ;  /* 0x0000960018020a25 */ /* 0x000fea00078e0002 */
[----:B------:R-:W-:Y:S02]  /*7950*/  @P0 IADD3 R3, R3, R6, RZ ;  /* 0x0000000603030210 */ /* 0x000fe40007ffe0ff */
[C---:B------:R-:W-:Y:S04]  /*7960*/  @P0 LEA R6, P6, R2.reuse, c[0x0][0x250], 0x1 ;  /* 0x0000940002060a11 */ /* 0x040fe800078c08ff */
[----:B------:R-:W-:Y:S01]  /*7970*/  @P0 LEA.HI.X R7, R2, c[0x0][0x254], R3, 0x1, P6 ;  /* 0x0000950002070a11 */ /* 0x000fe200030f0c03 */
[----:B------:R-:W-:Y:S01]  /*7980*/  IMAD R2, R117, c[0x0][0x208], RZ ;  /* 0x0000820075027a24 */ /* 0x000fe200078e02ff */
[----:B------:R-:W-:Y:S11]  /*7990*/  ISETP.NE.AND P6, PT, R28, RZ, PT ;  /* 0x000000ff1c00720c */ /* 0x000ff60003fc5270 */
[----:B------:R-:W-:Y:S02]  /*79a0*/  @!UPT UIADD3 URZ, URZ, URZ, URZ ;  /* 0x0000003f3f3ff290 */ /* 0x000fe4000fffe03f */
[----:B------:R-:W-:Y:S01]  /*79b0*/  @!PT LDS RZ, [RZ] ;  /* 0x00000000fffff984 */ /* 0x000fe20000000800 */
[----:B------:R-:W-:Y:S01]  /*79c0*/  @!PT LDS RZ, [RZ] ;  /* 0x00000000fffff984 */ /* 0x000fe20000000800 */
[----:B------:R-:W-:Y:S01]  /*79d0*/  @!PT LDS RZ, [RZ] ;  /* 0x00000000fffff984 */ /* 0x000fe20000000800 */
[----:B------:R1:W-:Y:S01]  /*79e0*/  @P6 LDGSTS.E.BYPASS.LTC128B.128 [R90+0x100], [R16.64], !P5 ;  /* 0x00100000105a6fae */ /* 0x0003e2000e901d56 */
[----:B------:R-:W-:Y:S02]  /*79f0*/  ISETP.NE.AND P5, PT, R26, RZ, PT ;  /* 0x000000ff1a00720c */ /* 0x000fe40003fa5270 */
[----:B------:R-:W-:Y:S11]  /*7a00*/  ISETP.NE.AND P6, PT, R121, RZ, PT ;  /* 0x000000ff7900720c */ /* 0x000ff60003fc5270 */
[----:B------:R-:W-:Y:S02]  /*7a10*/  @!UPT UIADD3 URZ, URZ, URZ, URZ ;  /* 0x0000003f3f3ff290 */ /* 0x000fe4000fffe03f */
[----:B------:R2:W-:Y:S08]  /*7a20*/  @P5 LDGSTS.E.BYPASS.LTC128B.128 [R90+0x900], [R14.64], !P6 ;  /* 0x009000000e5a5fae */ /* 0x0005f0000f101d56 */
[----:B------:R3:W-:Y:S08]  /*7a30*/  @P4 LDGSTS.E.BYPASS.LTC128B.128 [R90+0x1100], [R12.64], !P6 ;  /* 0x011000000c5a4fae */ /* 0x0007f0000f101d56 */
[----:B------:R1:W-:Y:S08]  /*7a40*/  @P3 LDGSTS.E.BYPASS.LTC128B.128 [R90+0x1900], [R10.64], !P6 ;  /* 0x019000000a5a3fae */ /* 0x0003f0000f101d56 */
[----:B------:R1:W-:Y:S08]  /*7a50*/  @P2 LDGSTS.E.BYPASS.LTC128B.128 [R90+0x2100], [R8.64], !P6 ;  /* 0x02100000085a2fae */ /* 0x0003f0000f101d56 */
[----:B------:R4:W-:Y:S01]  /*7a60*/  @P1 LDGSTS.E.BYPASS.LTC128B.128 [R90+0x2900], [R4.64], !P6 ;  /* 0x02900000045a1fae */ /* 0x0009e2000f101d56 */
[----:B---3--:R-:W-:Y:S07]  /*7a70*/  IADD3 R12, -R38, UR5, RZ ;  /* 0x00000005260c7c10 */ /* 0x008fee000fffe1ff */
[----:B------:R1:W-:Y:S08]  /*7a80*/  @P0 LDGSTS.E.BYPASS.LTC128B.128 [R90+0x3100], [R6.64], !P6 ;  /* 0x03100000065a0fae */ /* 0x0003f0000f101d56 */
[----:B------:R-:W0:Y:S01]  /*7a90*/  LDGDEPBAR ;  /* 0x00000000000079af */ /* 0x000e220000000000 */
[C---:B----4-:R-:W-:Y:S02]  /*7aa0*/  IMAD R4, R100.reuse, c[0x0][0x20c], R2 ;  /* 0x0000830064047a24 */ /* 0x050fe400078e0202 */
[----:B------:R-:W-:Y:S04]  /*7ab0*/  IMAD.WIDE.U32 R2, R100, c[0x0][0x208], RZ ;  /* 0x0000820064027a25 */ /* 0x000fe800078e00ff */
[----:B------:R-:W-:Y:S02]  /*7ac0*/  IMAD.IADD R3, R3, 0x1, R4 ;  /* 0x0000000103037824 */ /* 0x000fe400078e0204 */
[----:B------:R-:W-:Y:S02]  /*7ad0*/  IMAD R4, R118, c[0x0][0x218], RZ ;  /* 0x0000860076047a24 */ /* 0x000fe400078e02ff */
[C---:B------:R-:W-:Y:S01]  /*7ae0*/  IMAD.WIDE.U32 R2, R99.reuse, c[0x0][0x218], R2 ;  /* 0x0000860063027a25 */ /* 0x040fe200078e0002 */
[----:B------:R-:W-:Y:S04]  /*7af0*/  DEPBAR.LE SB0, 0x0 ;  /* 0x000080000000791a */ /* 0x000fe80000000000 */
[----:B------:R-:W-:Y:S01]  /*7b00*/  BAR.SYNC.DEFER_BLOCKING 0x0 ;  /* 0x0000000000007b1d */ /* 0x000fe20000010000 */
[----:B------:R-:W-:Y:S01]  /*7b10*/  IMAD R4, R99, c[0x0][0x21c], R4 ;  /* 0x0000870063047a24 */ /* 0x000fe200078e0204 */
[----:B------:R-:W-:Y:S04]  /*7b20*/  IADD3 R2, P0, R2, UR30, RZ ;  /* 0x0000001e02027c10 */ /* 0x000fe8000ff1e0ff */
[----:B------:R-:W-:Y:S02]  /*7b30*/  IADD3.X R3, R3, UR29, R4, P0, !PT ;  /* 0x0000001d03037c10 */ /* 0x000fe400087fe404 */
[C---:B--2---:R-:W-:Y:S04]  /*7b40*/  LEA R14, P0, R2.reuse, c[0x0][0x1f8], 0x1 ;  /* 0x00007e00020e7a11 */ /* 0x044fe800078008ff */
[----:B------:R-:W-:Y:S02]  /*7b50*/  LEA.HI.X R13, R2, c[0x0][0x1fc], R3, 0x1, P0 ;  /* 0x00007f00020d7a11 */ /* 0x000fe400000f0c03 */
[----:B------:R1:W2:Y:S01]  /*7b60*/  SHFL.IDX PT, R2, R14, RZ, 0x1c1f ;  /* 0x001c1fff0e027589 */ /* 0x0002a200000e0000 */
[----:B------:R-:W-:Y:S07]  /*7b70*/  ISETP.GE.AND P0, PT, R12, 0x1, PT ;  /* 0x000000010c00780c */ /* 0x000fee0003f06270 */
[----:B------:R1:W3:Y:S06]  /*7b80*/  SHFL.IDX PT, R3, R13, RZ, 0x1c1f ;  /* 0x001c1fff0d037589 */ /* 0x0002ec00000e0000 */
[----:B------:R-:W-:-:S05]  /*7b90*/  @!P0 BRA `(.L_x_95) ;  /* 0x000000c000008947 */ /* 0x000fca0003800000 */
[C---:B------:R-:W-:Y:S11]  /*7ba0*/  ISETP.GE.AND P1, PT, R20.reuse, c[0x0][0x1d4], PT ;  /* 0x0000750014007a0c */ /* 0x040ff60003f26270 */
[----:B------:R-:W-:Y:S02]  /*7bb0*/  @!UPT UIADD3 URZ, URZ, URZ, URZ ;  /* 0x0000003f3f3ff290 */ /* 0x000fe4000fffe03f */
[----:B-1----:R-:W1:Y:S01]  /*7bc0*/  @!P1 LDS.128 R8, [R91] ;  /* 0x000000005b089984 */ /* 0x002e620000000c00 */
[CC--:B--2---:R-:W-:Y:S04]  /*7bd0*/  @!P1 LEA R4, P0, R20.reuse, R2.reuse, 0x1 ;  /* 0x0000000214049211 */ /* 0x0c4fe800078008ff */
[-C--:B---3--:R-:W-:Y:S02]  /*7be0*/  @!P1 LEA.HI.X R5, R20, R3.reuse, R21, 0x1, P0 ;  /* 0x0000000314059211 */ /* 0x088fe400000f0c15 */
[----:B------:R-:W-:Y:S11]  /*7bf0*/  ISETP.GE.AND P0, PT, R94, c[0x0][0x1d4], PT ;  /* 0x000075005e007a0c */ /* 0x000ff60003f06270 */
[----:B------:R-:W-:Y:S02]  /*7c00*/  @!UPT UIADD3 URZ, URZ, URZ, URZ ;  /* 0x0000003f3f3ff290 */ /* 0x000fe4000fffe03f */
[C---:B------:R-:W-:Y:S04]  /*7c10*/  @!P0 LEA R2, P2, R83.reuse, R2, 0x1 ;  /* 0x0000000253028211 */ /* 0x040fe800078408ff */
[----:B------:R-:W-:Y:S01]  /*7c20*/  @!P0 LEA.HI.X R3, R83, R3, R93, 0x1, P2 ;  /* 0x0000000353038211 */ /* 0x000fe200010f0c5d */
[----:B-1----:R-:W-:Y:S04]  /*7c30*/  @!P1 ST.E.128 [R4.64], R8 ;  /* 0x0000000804009985 */ /* 0x002fe8000c101d16 */
[----:B------:R-:W1:Y:S04]  /*7c40*/  @!P0 LDS.128 R4, [R92] ;  /* 0x000000005c048984 */ /* 0x000e680000000c00 */
[----:B-1----:R1:W-:Y:S02]  /*7c50*/  @!P0 ST.E.128 [R2.64], R4 ;  /* 0x0000000402008985 */ /* 0x0023e4000c101d16 */
.L_x_95:
[----:B------:R-:W-:Y:S05]  /*7c60*/  BSYNC B0 ;  /* 0x0000000000007941 */ /* 0x000fea0003800000 */
.L_x_94:
[----:B-1-3--:R1:W3:Y:S01]  /*7c70*/  SHFL.IDX PT, R3, R13, 0x1, 0x1c1f ;  /* 0x003c1f000d037f89 */ /* 0x00a2e200000e0000 */
[----:B------:R-:W-:Y:S01]  /*7c80*/  ISETP.GE.AND P0, PT, R12, 0x21, PT ;  /* 0x000000210c00780c */ /* 0x000fe20003f06270 */
[----:B------:R-:W-:Y:S02]  /*7c90*/  BSSY B0, `(.L_x_96) ;  /* 0x000000f000007945 */ /* 0x000fe40003800000 */
[----:B--2---:R1:W2:Y:S10]  /*7ca0*/  SHFL.IDX PT, R2, R14, 0x1, 0x1c1f ;  /* 0x003c1f000e027f89 */ /* 0x0042b400000e0000 */
[----:B------:R-:W-:-:S05]  /*7cb0*/  @!P0 BRA `(.L_x_97) ;  /* 0x000000c000008947 */ /* 0x000fca0003800000 */
[C---:B------:R-:W-:Y:S11]  /*7cc0*/  ISETP.GE.AND P1, PT, R20.reuse, c[0x0][0x1d4], PT ;  /* 0x0000750014007a0c */ /* 0x040ff60003f26270 */
[----:B------:R-:W-:Y:S02]  /*7cd0*/  @!UPT UIADD3 URZ, URZ, URZ, URZ ;  /* 0x0000003f3f3ff290 */ /* 0x000fe4000fffe03f */
[----:B------:R-:W4:Y:S01]  /*7ce0*/  @!P1 LDS.128 R8, [R91+0x1000] ;  /* 0x001000005b089984 */ /* 0x000f220000000c00 */
[CC--:B--2---:R-:W-:Y:S04]  /*7cf0*/  @!P1 LEA R4, P0, R20.reuse, R2.reuse, 0x1 ;  /* 0x0000000214049211 */ /* 0x0c4fe800078008ff */
[-C--:B---3--:R-:W-:Y:S02]  /*7d00*/  @!P1 LEA.HI.X R5, R20, R3.reuse, R21, 0x1, P0 ;  /* 0x0000000314059211 */ /* 0x088fe400000f0c15 */
[----:B------:R-:W-:Y:S11]  /*7d10*/  ISETP.GE.AND P0, PT, R94, c[0x0][0x1d4], PT ;  /* 0x000075005e007a0c */ /* 0x000ff60003f06270 */
[----:B------:R-:W-:Y:S02]  /*7d20*/  @!UPT UIADD3 URZ, URZ, URZ, URZ ;  /* 0x0000003f3f3ff290 */ /* 0x000fe4000fffe03f */
[C---:B------:R-:W-:Y:S04]  /*7d30*/  @!P0 LEA R2, P2, R83.reuse, R2, 0x1 ;  /* 0x0000000253028211 */ /* 0x040fe800078408ff */
[----:B------:R-:W-:Y:S01]  /*7d40*/  @!P0 LEA.HI.X R3, R83, R3, R93, 0x1, P2 ;  /* 0x0000000353038211 */ /* 0x000fe200010f0c5d */
[----:B----4-:R-:W-:Y:S04]  /*7d50*/  @!P1 ST.E.128 [R4.64], R8 ;  /* 0x0000000804009985 */ /* 0x010fe8000c101d16 */
[----:B------:R-:W2:Y:S04]  /*7d60*/  @!P0 LDS.128 R4, [R92+0x1000] ;  /* 0x001000005c048984 */ /* 0x000ea80000000c00 */
[----:B--2---:R2:W-:Y:S02]  /*7d70*/  @!P0 ST.E.128 [R2.64], R4 ;  /* 0x0000000402008985 */ /* 0x0045e4000c101d16 */
.L_x_97:
[----:B------:R-:W-:Y:S05]  /*7d80*/  BSYNC B0 ;  /* 0x0000000000007941 */ /* 0x000fea0003800000 */
.L_x_96:
[----:B--23--:R2:W3:Y:S01]  /*7d90*/  SHFL.IDX PT, R3, R13, 0x2, 0x1c1f ;  /* 0x005c1f000d037f89 */ /* 0x00c4e200000e0000 */
[----:B------:R-:W-:Y:S01]  /*7da0*/  ISETP.GE.AND P0, PT, R12, 0x41, PT ;  /* 0x000000410c00780c */ /* 0x000fe20003f06270 */
[----:B------:R-:W-:Y:S02]  /*7db0*/  BSSY B0, `(.L_x_98) ;  /* 0x000000f000007945 */ /* 0x000fe40003800000 */
[----:B------:R2:W4:Y:S10]  /*7dc0*/  SHFL.IDX PT, R2, R14, 0x2, 0x1c1f ;  /* 0x005c1f000e027f89 */ /* 0x00053400000e0000 */
[----:B------:R-:W-:-:S05]  /*7dd0*/  @!P0 BRA `(.L_x_99) ;  /* 0x000000c000008947 */ /* 0x000fca0003800000 */
[C---:B------:R-:W-:Y:S11]  /*7de0*/  ISETP.GE.AND P1, PT, R20.reuse, c[0x0][0x1d4], PT ;  /* 0x0000750014007a0c */ /* 0x040ff60003f26270 */
[----:B------:R-:W-:Y:S02]  /*7df0*/  @!UPT UIADD3 URZ, URZ, URZ, URZ ;  /* 0x0000003f3f3ff290 */ /* 0x000fe4000fffe03f */
[----:B------:R-:W5:Y:S01]  /*7e00*/  @!P1 LDS.128 R8, [R91+0x2000] ;  /* 0x002000005b089984 */ /* 0x000f620000000c00 */
[CC--:B----4-:R-:W-:Y:S04]  /*7e10*/  @!P1 LEA R4, P0, R20.reuse, R2.reuse, 0x1 ;  /* 0x0000000214049211 */ /* 0x0d0fe800078008ff */
[-C--:B---3--:R-:W-:Y:S02]  /*7e20*/  @!P1 LEA.HI.X R5, R20, R3.reuse, R21, 0x1, P0 ;  /* 0x0000000314059211 */ /* 0x088fe400000f0c15 */
[----:B------:R-:W-:Y:S11]  /*7e30*/  ISETP.GE.AND P0, PT, R94, c[0x0][0x1d4], PT ;  /* 0x000075005e007a0c */ /* 0x000ff60003f06270 */
[----:B------:R-:W-:Y:S02]  /*7e40*/  @!UPT UIADD3 URZ, URZ, URZ, URZ ;  /* 0x0000003f3f3ff290 */ /* 0x000fe4000fffe03f */
[C---:B------:R-:W-:Y:S04]  /*7e50*/  @!P0 LEA R2, P2, R83.reuse, R2, 0x1 ;  /* 0x0000000253028211 */ /* 0x040fe800078408ff */
[----:B------:R-:W-:Y:S01]  /*7e60*/  @!P0 LEA.HI.X R3, R83, R3, R93, 0x1, P2 ;  /* 0x0000000353038211 */ /* 0x000fe200010f0c5d */
[----:B-----5:R-:W-:Y:S04]  /*7e70*/  @!P1 ST.E.128 [R4.64], R8 ;  /* 0x0000000804009985 */ /* 0x020fe8000c101d16 */
[----:B------:R-:W3:Y:S04]  /*7e80*/  @!P0 LDS.128 R4, [R92+0x2000] ;  /* 0x002000005c048984 */ /* 0x000ee80000000c00 */
[----:B---3--:R3:W-:Y:S02]  /*7e90*/  @!P0 ST.E.128 [R2.64], R4 ;  /* 0x0000000402008985 */ /* 0x0087e4000c101d16 */
.L_x_99:
[----:B------:R-:W-:Y:S05]  /*7ea0*/  BSYNC B0 ;  /* 0x0000000000007941 */ /* 0x000fea0003800000 */
.L_x_98:
[----:B---3--:R3:W1:Y:S01]  /*7eb0*/  SHFL.IDX PT, R3, R13, 0x3, 0x1c1f ;  /* 0x007c1f000d037f89 */ /* 0x00866200000e0000 */
[----:B------:R-:W-:Y:S01]  /*7ec0*/  ISETP.GE.AND P0, PT, R12, 0x61, PT ;  /* 0x000000610c00780c */ /* 0x000fe20003f06270 */
[----:B------:R-:W-:Y:S02]  /*7ed0*/  BSSY B0, `(.L_x_100) ;  /* 0x000000f000007945 */ /* 0x000fe40003800000 */
[----:B----4-:R3:W4:Y:S10]  /*7ee0*/  SHFL.IDX PT, R2, R14, 0x3, 0x1c1f ;  /* 0x007c1f000e027f89 */ /* 0x01073400000e0000 */
[----:B------:R-:W-:-:S05]  /*7ef0*/  @!P0 BRA `(.L_x_101) ;  /* 0x000000c000008947 */ /* 0x000fca0003800000 */
[C---:B------:R-:W-:Y:S11]  /*7f00*/  ISETP.GE.AND P1, PT, R20.reuse, c[0x0][0x1d4], PT ;  /* 0x0000750014007a0c */ /* 0x040ff60003f26270 */
[----:B------:R-:W-:Y:S02]  /*7f10*/  @!UPT UIADD3 URZ, URZ, URZ, URZ ;  /* 0x0000003f3f3ff290 */ /* 0x000fe4000fffe03f */
[----:B------:R-:W5:Y:S01]  /*7f20*/  @!P1 LDS.128 R8, [R91+0x3000] ;  /* 0x003000005b089984 */ /* 0x000f620000000c00 */
[CC--:B----4-:R-:W-:Y:S04]  /*7f30*/  @!P1 LEA R4, P0, R20.reuse, R2.reuse, 0x1 ;  /* 0x0000000214049211 */ /* 0x0d0fe800078008ff */
[-C--:B-1----:R-:W-:Y:S02]  /*7f40*/  @!P1 LEA.HI.X R5, R20, R3.reuse, R21, 0x1, P0 ;  /* 0x0000000314059211 */ /* 0x082fe400000f0c15 */
[----:B------:R-:W-:Y:S11]  /*7f50*/  ISETP.GE.AND P0, PT, R94, c[0x0][0x1d4], PT ;  /* 0x000075005e007a0c */ /* 0x000ff60003f06270 */
[----:B------:R-:W-:Y:S02]  /*7f60*/  @!UPT UIADD3 URZ, URZ, URZ, URZ ;  /* 0x0000003f3f3ff290 */ /* 0x000fe4000fffe03f */
[C---:B------:R-:W-:Y:S04]  /*7f70*/  @!P0 LEA R2, P2, R83.reuse, R2, 0x1 ;  /* 0x0000000253028211 */ /* 0x040fe800078408ff */
[----:B------:R-:W-:Y:S01]  /*7f80*/  @!P0 LEA.HI.X R3, R83, R3, R93, 0x1, P2 ;  /* 0x0000000353038211 */ /* 0x000fe200010f0c5d */
[----:B-----5:R-:W-:Y:S04]  /*7f90*/  @!P1 ST.E.128 [R4.64], R8 ;  /* 0x0000000804009985 */ /* 0x020fe8000c101d16 */
[----:B------:R-:W1:Y:S04]  /*7fa0*/  @!P0 LDS.128 R4, [R92+0x3000] ;  /* 0x003000005c048984 */ /* 0x000e680000000c00 */
[----:B-1----:R1:W-:Y:S02]  /*7fb0*/  @!P0 ST.E.128 [R2.64], R4 ;  /* 0x0000000402008985 */ /* 0x0023e4000c101d16 */
.L_x_101:
[----:B------:R-:W-:Y:S05]  /*7fc0*/  BSYNC B0 ;  /* 0x0000000000007941 */ /* 0x000fea0003800000 */
.L_x_100:
[----:B------:R-:W-:Y:S02]  /*7fd0*/  UISETP.GT.AND UP0, UPT, UR6, UR7, UPT ;  /* 0x000000070600728c */ /* 0x000fe4000bf04270 */
[----:B------:R-:W-:Y:S04]  /*7fe0*/  UIADD3 UR6, UR6, -0x1, URZ ;  /* 0xffffffff06067890 */ /* 0x000fe8000fffe03f */
[----:B------:R-:W-:Y:S05]  /*7ff0*/  PLOP3.LUT P0, PT, PT, PT, UP0, 0x80, 0x0 ;  /* 0x000000000000781c */ /* 0x000fea0003f0f008 */
[----:B------:R-:W-:Y:S02]  /*8000*/  @UP0 USHF.R.S32.HI UR9, URZ, 0x1f, UR6 ;  /* 0x0000001f3f090899 */ /* 0x000fe40008011406 */
[----:B------:R-:W-:Y:S04]  /*8010*/  @UP0 UIMAD UR5, UR11, UR6, URZ ;  /* 0x000000060b0502a4 */ /* 0x000fe8000f8e023f */
[----:B------:R-:W-:Y:S02]  /*8020*/  @UP0 UIMAD UR5, UR9, UR24, UR5 ;  /* 0x00000018090502a4 */ /* 0x000fe4000f8e0205 */
[----:B-1--4-:R-:W-:Y:S02]  /*8030*/  @P0 IMAD.MOV.U32 R2, RZ, RZ, R130 ;  /* 0x000000ffff020224 */ /* 0x012fe400078e0082 */
[----:B------:R-:W-:Y:S04]  /*8040*/  @P0 IMAD.MOV.U32 R3, RZ, RZ, R127 ;  /* 0x000000ffff030224 */ /* 0x000fe800078e007f */
[----:B------:R-:W-:Y:S05]  /*8050*/  @P0 IMAD.WIDE.U32 R2, R145, UR6, R2 ;  /* 0x0000000691020c25 */ /* 0x000fea000f8e0002 */
[C---:B------:R-:W-:Y:S02]  /*8060*/  @P0 LEA R12, P1, R2.reuse, c[0x0][0x220], 0x1 ;  /* 0x00008800020c0a11 */ /* 0x040fe400078208ff */
[----:B------:R-:W-:Y:S04]  /*8070*/  @P0 IADD3 R3, R3, UR5, RZ ;  /* 0x0000000503030c10 */ /* 0x000fe8000fffe0ff */
[----:B--23--:R-:W-:Y:S02]  /*8080*/  @P0 LEA.HI.X R13, R2, c[0x0][0x224], R3, 0x1, P1 ;  /* 0x00008900020d0a11 */ /* 0x00cfe400008f0c03 */
[-C--:B------:R-:W-:Y:S03]  /*8090*/  @P0 IADD3 R10, P1, R12, R150.reuse, RZ ;  /* 0x000000960c0a0210 */ /* 0x080fe60007f3e0ff */
[----:B------:R-:W-:Y:S01]  /*80a0*/  @!PT LDS RZ, [RZ] ;  /* 0x00000000fffff984 */ /* 0x000fe20000000800 */
[----:B------:R-:W-:Y:S01]  /*80b0*/  @!PT LDS RZ, [RZ] ;  /* 0x00000000fffff984 */ /* 0x000fe20000000800 */
[----:B------:R-:W-:Y:S01]  /*80c0*/  @!PT LDS RZ, [RZ] ;  /* 0x00000000fffff984 */ /* 0x000fe20000000800 */
[----:B------:R1:W-:Y:S02]  /*80d0*/  @P0 LDGSTS.E.BYPASS.LTC128B.128 [R90+0x3900], [R12.64], !P6 ;  /* 0x039000000c5a0fae */ /* 0x0003e4000f101d56 */
[--C-:B------:R-:W-:Y:S01]  /*80e0*/  @P0 IMAD.X R11, R13, 0x1, R148.reuse, P1 ;  /* 0x000000010d0b0824 */ /* 0x100fe200008e0694 */
[-C--:B------:R-:W-:Y:S04]  /*80f0*/  @P0 IADD3 R8, P1, R10, R150.reuse, RZ ;  /* 0x000000960a080210 */ /* 0x080fe80007f3e0ff */
[----:B------:R1:W-:Y:S01]  /*8100*/  @P0 LDGSTS.E.BYPASS.LTC128B.128 [R90+0x4100], [R10.64], !P6 ;  /* 0x041000000a5a0fae */ /* 0x0003e2000f101d56 */
        /* <DEDUP_REMOVED lines=10> */
[----:B------:R-:W-:Y:S04]  /*81b0*/  @P0 IADD3 R14, P1, R2, R150, RZ ;  /* 0x00000096020e0210 */ /* 0x000fe80007f3e0ff */
[----:B------:R1:W-:Y:S01]  /*81c0*/  @P0 LDGSTS.E.BYPASS.LTC128B.128 [R90+0x6100], [R2.64], !P6 ;  /* 0x06100000025a0fae */ /* 0x0003e2000f101d56 */
[----:B------:R-:W-:Y:S05]  /*81d0*/  @P0 IMAD.X R15, R3, 0x1, R148, P1 ;  /* 0x00000001030f0824 */ /* 0x000fea00008e0694 */
[----:B------:R1:W-:Y:S04]  /*81e0*/  @P0 LDGSTS.E.BYPASS.LTC128B.128 [R90+0x6900], [R14.64], !P6 ;  /* 0x069000000e5a0fae */ /* 0x0003e8000f101d56 */
[----:B------:R-:W0:Y:S01]  /*81f0*/  LDGDEPBAR ;  /* 0x00000000000079af */ /* 0x000e220000000000 */
[----:B------:R-:W-:-:S05]  /*8200*/  @P0 BRA `(.L_x_102) ;  /* 0xffff9ce000000947 */ /* 0x000fca000383ffff */
[----:B------:R-:W-:Y:S06]  /*8210*/  BAR.SYNC.DEFER_BLOCKING 0x0 ;  /* 0x0000000000007b1d */ /* 0x000fec0000010000 */
.L_x_55:
[----:B------:R-:W-:Y:S01]  /*8220*/  UISETP.GE.AND UP0, UPT, UR13, 0x1, UPT ;  /* 0x000000010d00788c */ /* 0x000fe2000bf06270 */
[----:B------:R-:W-:Y:S01]  /*8230*/  PLOP3.LUT P4, PT, PT, PT, PT, 0x80, 0x0 ;  /* 0x000000000000781c */ /* 0x000fe20003f8f070 */
[----:B------:R-:W-:Y:S01]  /*8240*/  CS2R R178, SRZ ;  /* 0x0000000000b27805 */ /* 0x000fe2000001ff00 */
[----:B------:R-:W-:Y:S01]  /*8250*/  CS2R R176, SRZ ;  /* 0x0000000000b07805 */ /* 0x000fe2000001ff00 */
[----:B------:R-:W-:Y:S01]  /*8260*/  CS2R R182, SRZ ;  /* 0x0000000000b67805 */ /* 0x000fe2000001ff00 */
[----:B------:R-:W-:Y:S01]  /*8270*/  CS2R R180, SRZ ;  /* 0x0000000000b47805 */ /* 0x000fe2000001ff00 */
[----:B------:R-:W-:Y:S01]  /*8280*/  PLOP3.LUT P0, PT, PT, PT, UP0, 0x80, 0x0 ;  /* 0x000000000000781c */ /* 0x000fe20003f0f008 */
[----:B-1----:R-:W-:Y:S01]  /*8290*/  IMAD.MOV.U32 R15, RZ, RZ, RZ ;  /* 0x000000ffff0f7224 */ /* 0x002fe200078e00ff */
[----:B------:R-:W-:Y:S01]  /*82a0*/  CS2R R172, SRZ ;  /* 0x0000000000ac7805 */ /* 0x000fe2000001ff00 */
[----:B------:R-:W-:Y:S01]  /*82b0*/  IMAD.MOV.U32 R174, RZ, RZ, RZ ;  /* 0x000000ffffae7224 */ /* 0x000fe200078e00ff */
        /* <DEDUP_REMOVED lines=10> */
[----:B-----5:R-:W-:Y:S01]  /*8360*/  CS2R R22, SRZ ;  /* 0x0000000000167805 */ /* 0x020fe2000001ff00 */
[----:B------:R-:W-:Y:S01]  /*8370*/  MOV R156, RZ ;  /* 0x000000ff009c7202 */ /* 0x000fe20000000f00 */
[----:B------:R-:W-:Y:S01]  /*8380*/  IMAD.MOV.U32 R154, RZ, RZ, RZ ;  /* 0x000000ffff9a7224 */ /* 0x000fe200078e00ff */
[----:B------:R-:W-:Y:S01]  /*8390*/  CS2R R24, SRZ ;  /* 0x0000000000187805 */ /* 0x000fe2000001ff00 */
        /* <DEDUP_REMOVED lines=26> */
[----:B------:R-:W-:-:S02]  /*8540*/  UISETP.NE.U32.AND UP1, UPT, URZ, UR4, UPT ;  /* 0x000000043f00728c */ /* 0x000fc4000bf25070 */
[----:B------:R-:W-:Y:S02]  /*8550*/  ULDC.64 UR6, c[0x0][0x340] ;  /* 0x0000d00000067ab9 */ /* 0x000fe40000000a00 */
[----:B------:R-:W-:-:S06]  /*8560*/  UISETP.NE.AND.EX UP1, UPT, URZ, UR5, UPT, UP1 ;  /* 0x000000053f00728c */ /* 0x000fcc000bf25310 */
[----:B------:R-:W-:-:S05]  /*8570*/  PLOP3.LUT P6, PT, PT, PT, UP1, 0x80, 0x0 ;  /* 0x000000000000781c */ /* 0x000fca0003fcf018 */
[----:B------:R-:W-:Y:S02]  /*8580*/  @UP1 UMOV UR4, 0x4 ;  /* 0x0000000400041882 */ /* 0x000fe40000000000 */
[----:B------:R-:W-:-:S06]  /*8590*/  @UP1 UIMAD.WIDE UR4, UR20, UR4, UR6 ;  /* 0x00000004140412a5 */ /* 0x000fcc000f8e0206 */
[----:B------:R-:W-:Y:S02]  /*85a0*/  IMAD.U32 R2, RZ, RZ, UR4 ;  /* 0x00000004ff027e24 */ /* 0x000fe4000f8e00ff */
[----:B------:R-:W-:Y:S01]  /*85b0*/  IMAD.U32 R3, RZ, RZ, UR5 ;  /* 0x00000005ff037e24 */ /* 0x000fe2000f8e00ff */
[----:B------:R-:W1:Y:S01]  /*85c0*/  S2R R20, SR_CTAID.X ;  /* 0x0000000000147919 */ /* 0x000e620000002500 */
[----:B------:R-:W-:Y:S01]  /*85d0*/  SHF.R.S32.HI R17, RZ, 0x1f, R194 ;  /* 0x0000001fff117819 */ /* 0x000fe200000114c2 */
[----:B------:R-:W-:Y:S02]  /*85e0*/  USHF.R.S32.HI UR6, URZ, 0x1f, UR18 ;  /* 0x0000001f3f067899 */ /* 0x000fe40008011412 */
[----:B------:R3:W4:Y:S01]  /*85f0*/  @P6 LDG.E R16, [R2.64] ;  /* 0x0000001602106981 */ /* 0x000722000c1e1900 */
[----:B------:R-:W-:Y:S01]  /*8600*/  ULDC.64 UR4, c[0x0][0x178] ;  /* 0x00005e0000047ab9 */ /* 0x000fe20000000a00 */
[----:B------:R-:W-:Y:S01]  /*8610*/  LEA.HI R9, R17, R194, RZ, 0x6 ;  /* 0x000000c211097211 */ /* 0x000fe200078f30ff */
[----:B------:R-:W-:Y:S01]  /*8620*/  UIMAD UR6, UR6, UR4, URZ ;  /* 0x00000004060672a4 */ /* 0x000fe2000f8e023f */
[----:B------:R-:W-:Y:S01]  /*8630*/  IMAD.MOV.U32 R197, RZ, RZ, c[0x0][0x2b8] ;  /* 0x0000ae00ffc57624 */ /* 0x000fe200078e00ff */
[----:B------:R-:W-:Y:S01]  /*8640*/  UIMAD.WIDE.U32 UR8, UR18, UR4, URZ ;  /* 0x00000004120872a5 */ /* 0x000fe2000f8e003f */
[----:B------:R-:W-:Y:S01]  /*8650*/  IMAD.MOV.U32 R50, RZ, RZ, RZ ;  /* 0x000000ffff327224 */ /* 0x000fe200078e00ff */
[----:B------:R-:W-:-:S03]  /*8660*/  UIMAD UR18, UR18, UR5, UR6 ;  /* 0x00000005121272a4 */ /* 0x000fc6000f8e0206 */
[----:B------:R-:W-:Y:S02]  /*8670*/  ULDC.64 UR6, c[0x0][0x348] ;  /* 0x0000d20000067ab9 */ /* 0x000fe40000000a00 */
[----:B------:R-:W-:Y:S02]  /*8680*/  UISETP.NE.U32.AND UP0, UPT, URZ, UR6, UPT ;  /* 0x000000063f00728c */ /* 0x000fe4000bf05070 */
[----:B------:R-:W-:Y:S02]  /*8690*/  ULDC.64 UR4, c[0x0][0x1b8] ;  /* 0x00006e0000047ab9 */ /* 0x000fe40000000a00 */
[----:B------:R-:W-:Y:S02]  /*86a0*/  UISETP.NE.AND.EX UP0, UPT, URZ, UR7, UPT, UP0 ;  /* 0x000000073f00728c */ /* 0x000fe4000bf05300 */
[----:B------:R-:W-:Y:S02]  /*86b0*/  USHF.R.S32.HI UR7, URZ, 0x1f, UR20 ;  /* 0x0000001f3f077899 */ /* 0x000fe40008011414 */
[----:B------:R-:W-:-:S02]  /*86c0*/  UIMAD UR6, UR14, UR4, URZ ;  /* 0x000000040e0672a4 */ /* 0x000fc4000f8e023f */
[----:B------:R-:W-:Y:S02]  /*86d0*/  UIADD3 UR9, UR9, UR18, URZ ;  /* 0x0000001209097290 */ /* 0x000fe4000fffe03f */
[----:B------:R-:W-:Y:S01]  /*86e0*/  USEL UR7, UR7, URZ, !UP0 ;  /* 0x0000003f07077287 */ /* 0x000fe2000c000000 */
[----:B---3--:R-:W-:Y:S01]  /*86f0*/  LEA.HI R2, R17, R194, RZ, 0x3 ;  /* 0x000000c211027211 */ /* 0x008fe200078f18ff */
[----:B------:R-:W-:Y:S01]  /*8700*/  IMAD.MOV.U32 R3, RZ, RZ, c[0x0][0x2c4] ;  /* 0x0000b100ff037624 */ /* 0x000fe200078e00ff */
[----:B------:R-:W-:Y:S02]  /*8710*/  UIMAD UR6, UR15, UR5, UR6 ;  /* 0x000000050f0672a4 */ /* 0x000fe4000f8e0206 */
[----:B------:R-:W-:Y:S01]  /*8720*/  LOP3.LUT R0, R2, 0xfffffff8, RZ, 0xc0, !PT ;  /* 0xfffffff802007812 */ /* 0x000fe200078ec0ff */
[----:B------:R-:W-:Y:S01]  /*8730*/  UIMAD.WIDE.U32 UR10, UR15, UR4, UR8 ;  /* 0x000000040f0a72a5 */ /* 0x000fe2000f8e0008 */
[----:B------:R-:W-:Y:S01]  /*8740*/  ISETP.NE.AND P0, PT, R3, 0x1, PT ;  /* 0x000000010300780c */ /* 0x000fe20003f05270 */
[----:B------:R-:W-:Y:S01]  /*8750*/  USEL UR8, UR20, URZ, !UP0 ;  /* 0x0000003f14087287 */ /* 0x000fe2000c000000 */
[----:B------:R-:W-:Y:S01]  /*8760*/  SHF.R.S32.HI R42, RZ, 0x3, R2 ;  /* 0x00000003ff2a7819 */ /* 0x000fe20000011402 */
[----:B------:R-:W-:Y:S01]  /*8770*/  IMAD.IADD R43, R194, 0x1, -R0 ;  /* 0x00000001c22b7824 */ /* 0x000fe200078e0a00 */
[----:B------:R-:W-:-:S02]  /*8780*/  ULDC.64 UR4, c[0x0][0x1c0] ;  /* 0x0000700000047ab9 */ /* 0x000fc40000000a00 */
[----:B------:R-:W-:Y:S01]  /*8790*/  UIMAD UR7, UR7, UR4, URZ ;  /* 0x00000004070772a4 */ /* 0x000fe2000f8e023f */
[C-C-:B------:R-:W-:Y:S01]  /*87a0*/  IMAD R196, R43.reuse, 0x10, R42.reuse ;  /* 0x000000102bc47824 */ /* 0x140fe200078e022a */
[----:B------:R-:W-:Y:S01]  /*87b0*/  UIADD3 UR11, UR11, UR6, URZ ;  /* 0x000000060b0b7290 */ /* 0x000fe2000fffe03f */
[C---:B-1----:R-:W-:Y:S01]  /*87c0*/  IMAD R15, R20.reuse, 0x80, R42 ;  /* 0x00000080140f7824 */ /* 0x042fe200078e022a */
[----:B------:R-:W-:Y:S01]  /*87d0*/  UIMAD UR5, UR8, UR5, UR7 ;  /* 0x00000005080572a4 */ /* 0x000fe2000f8e0207 */
[----:B------:R-:W-:Y:S01]  /*87e0*/  IMAD R4, R20, 0x80, R196 ;  /* 0x0000008014047824 */ /* 0x000fe200078e02c4 */
[----:B------:R-:W-:Y:S01]  /*87f0*/  UIMAD.WIDE.U32 UR8, UR8, UR4, UR10 ;  /* 0x00000004080872a5 */ /* 0x000fe2000f8e000a */
[----:B------:R-:W-:Y:S01]  /*8800*/  IMAD.SHL.U32 R242, R43, 0x8, RZ ;  /* 0x000000082bf27824 */ /* 0x000fe200078e00ff */
[----:B------:R-:W-:Y:S01]  /*8810*/  UMOV UR6, 0x70 ;  /* 0x0000007000067882 */ /* 0x000fe20000000000 */
[----:B------:R-:W-:Y:S01]  /*8820*/  @P0 IMAD.HI.U32 R2, R4, c[0x0][0x2c8], RZ ;  /* 0x0000b20004020a27 */ /* 0x000fe200078e00ff */
[----:B------:R-:W-:Y:S01]  /*8830*/  UIADD3 UR5, UR9, UR5, URZ ;  /* 0x0000000509057290 */ /* 0x000fe2000fffe03f */
[----:B------:R-:W-:Y:S01]  /*8840*/  LEA.HI R48, R17, R194, RZ, 0x4 ;  /* 0x000000c211307211 */ /* 0x000fe200078f20ff */
[----:B------:R-:W-:Y:S01]  /*8850*/  ULDC UR4, c[0x0][0x2c4] ;  /* 0x0000b10000047ab9 */ /* 0x000fe20000000800 */
[----:B------:R-:W-:Y:S01]  /*8860*/  IMAD.MOV.U32 R0, RZ, RZ, R4 ;  /* 0x000000ffff007224 */ /* 0x000fe200078e0004 */
[----:B------:R-:W-:Y:S01]  /*8870*/  @P0 SHF.R.U32.HI R0, RZ, c[0x0][0x2cc], R2 ;  /* 0x0000b300ff000a19 */ /* 0x000fe20000011602 */
[----:B------:R-:W-:Y:S01]  /*8880*/  IMAD.U32 R3, RZ, RZ, UR9 ;  /* 0x00000009ff037e24 */ /* 0x000fe2000f8e00ff */
[----:B--2---:R-:W-:Y:S01]  /*8890*/  UIMAD UR19, UR19, UR4, URZ ;  /* 0x00000004131372a4 */ /* 0x004fe2000f8e023f */
[----:B------:R-:W-:Y:S01]  /*88a0*/  IMAD.U32 R2, RZ, RZ, UR8 ;  /* 0x00000008ff027e24 */ /* 0x000fe2000f8e00ff */
[--C-:B------:R-:W-:Y:S01]  /*88b0*/  SHF.R.S32.HI R6, RZ, 0x1f, R0.reuse ;  /* 0x0000001fff067819 */ /* 0x100fe20000011400 */
[----:B------:R-:W-:Y:S01]  /*88c0*/  IMAD.MOV R5, RZ, RZ, -R0 ;  /* 0x000000ffff057224 */ /* 0x000fe200078e0a00 */
[----:B------:R-:W-:Y:S01]  /*88d0*/  ISETP.GE.AND P4, PT, R242, c[0x0][0x198], PT ;  /* 0x00006600f2007a0c */ /* 0x000fe20003f86270 */
[----:B------:R-:W-:Y:S01]  /*88e0*/  IMAD.U32 R3, RZ, RZ, UR5 ;  /* 0x00000005ff037e24 */ /* 0x000fe2000f8e00ff */
[----:B------:R-:W-:Y:S01]  /*88f0*/  ISETP.GE.AND P2, PT, R15, UR19, PT ;  /* 0x000000130f007c0c */ /* 0x000fe2000bf46270 */
[----:B------:R-:W-:Y:S01]  /*8900*/  IMAD R4, R5, c[0x0][0x2c4], R4 ;  /* 0x0000b10005047a24 */ /* 0x000fe200078e0204 */
[----:B------:R-:W-:Y:S01]  /*8910*/  SHF.R.S32.HI R241, RZ, 0x1f, R242 ;  /* 0x0000001ffff17819 */ /* 0x000fe200000114f2 */
[----:B------:R-:W-:Y:S01]  /*8920*/  IMAD R5, R6, c[0x0][0x1b0], RZ ;  /* 0x00006c0006057a24 */ /* 0x000fe200078e02ff */
[----:B------:R-:W-:Y:S01]  /*8930*/  UIMAD UR6, UR12, UR6, -0x70 ;  /* 0xffffff900c0674a4 */ /* 0x000fe2000f8e0206 */
[C---:B------:R-:W-:Y:S01]  /*8940*/  IMAD.WIDE.U32 R2, R0.reuse, c[0x0][0x1b0], R2 ;  /* 0x00006c0000027a25 */ /* 0x040fe200078e0002 */
[----:B------:R-:W-:Y:S01]  /*8950*/  ULDC.64 UR4, c[0x0][0x2b0] ;  /* 0x0000ac0000047ab9 */ /* 0x000fe20000000a00 */
[----:B------:R-:W-:Y:S02]  /*8960*/  STL [R1+0x20], R196 ;  /* 0x000020c401007387 */ /* 0x000fe40000100800 */
[----:B------:R-:W-:Y:S01]  /*8970*/  IMAD R6, R0, c[0x0][0x1b4], R5 ;  /* 0x00006d0000067a24 */ /* 0x000fe200078e0205 */
[----:B------:R-:W-:-:S03]  /*8980*/  SHF.R.S32.HI R5, RZ, 0x1f, R4 ;  /* 0x0000001fff057819 */ /* 0x000fc60000011404 */
[----:B------:R-:W-:Y:S02]  /*8990*/  IMAD.IADD R3, R3, 0x1, R6 ;  /* 0x0000000103037824 */ /* 0x000fe400078e0206 */
[----:B------:R-:W-:Y:S02]  /*89a0*/  IMAD R0, R5, c[0x0][0x1a8], RZ ;  /* 0x00006a0005007a24 */ /* 0x000fe400078e02ff */
[----:B------:R-:W-:-:S04]  /*89b0*/  IMAD.WIDE.U32 R2, R4, c[0x0][0x1a8], R2 ;  /* 0x00006a0004027a25 */ /* 0x000fc800078e0002 */
[----:B------:R-:W-:Y:S01]  /*89c0*/  IMAD R0, R4, c[0x0][0x1ac], R0 ;  /* 0x00006b0004007a24 */ /* 0x000fe200078e0200 */
[----:B------:R-:W-:-:S03]  /*89d0*/  LEA R7, P0, R2, c[0x0][0x160], 0x1 ;  /* 0x0000580002077a11 */ /* 0x000fc600078008ff */
[----:B------:R-:W-:Y:S01]  /*89e0*/  IMAD.IADD R6, R3, 0x1, R0 ;  /* 0x0000000103067824 */ /* 0x000fe200078e0200 */
[----:B------:R-:W-:Y:S01]  /*89f0*/  IADD3 R3, R15, 0x10, RZ ;  /* 0x000000100f037810 */ /* 0x000fe20007ffe0ff */
[----:B------:R-:W1:Y:S01]  /*8a00*/  SHFL.IDX PT, R4, R7, RZ, 0x181f ;  /* 0x00181fff07047589 */ /* 0x000e6200000e0000 */
[----:B------:R-:W-:Y:S02]  /*8a10*/  IMAD.SHL.U32 R0, R42, 0x40, RZ ;  /* 0x000000402a007824 */ /* 0x000fe400078e00ff */
[----:B------:R-:W-:Y:S01]  /*8a20*/  LEA.HI.X R6, R2, c[0x0][0x164], R6, 0x1, P0 ;  /* 0x0000590002067a11 */ /* 0x000fe200000f0c06 */
[----:B------:R-:W-:Y:S01]  /*8a30*/  SHFL.IDX PT, R5, R7, 0x1, 0x181f ;  /* 0x00381f0007057f89 */ /* 0x000fe200000e0000 */
[----:B------:R-:W-:Y:S02]  /*8a40*/  ISETP.GE.AND P1, PT, R3, UR19, PT ;  /* 0x0000001303007c0c */ /* 0x000fe4000bf26270 */
[----:B------:R-:W-:Y:S01]  /*8a50*/  LOP3.LUT R0, R0, 0x1c0, RZ, 0xc0, !PT ;  /* 0x000001c000007812 */ /* 0x000fe200078ec0ff */
[----:B------:R-:W2:Y:S03]  /*8a60*/  SHFL.IDX PT, R8, R6, RZ, 0x181f ;  /* 0x00181fff06087589 */ /* 0x000ea600000e0000 */
[----:B------:R-:W-:Y:S01]  /*8a70*/  SHF.R.U32.HI R2, RZ, 0x3, R0 ;  /* 0x00000003ff027819 */ /* 0x000fe20000011600 */
[----:B------:R-:W3:Y:S01]  /*8a80*/  SHFL.IDX PT, R11, R6, 0x1, 0x181f ;  /* 0x00381f00060b7f89 */ /* 0x000ee200000e0000 */
[----:B------:R-:W-:-:S03]  /*8a90*/  LOP3.LUT R0, R0, 0x38, R242, 0xf8, !PT ;  /* 0x0000003800007812 */ /* 0x000fc600078ef8f2 */
[----:B------:R-:W5:Y:S01]  /*8aa0*/  SHFL.IDX PT, R12, R7, 0x2, 0x181f ;  /* 0x00581f00070c7f89 */ /* 0x000f6200000e0000 */
[----:B------:R-:W-:Y:S01]  /*8ab0*/  LOP3.LUT R3, R0, R2, RZ, 0x3c, !PT ;  /* 0x0000000200037212 */ /* 0x000fe200078e3cff */
[----:B------:R-:W-:Y:S01]  /*8ac0*/  IMAD.SHL.U32 R0, R9, 0x8, RZ ;  /* 0x0000000809007824 */ /* 0x000fe200078e00ff */
[----:B------:R-:W-:Y:S01]  /*8ad0*/  IADD3 R9, R15, 0x20, RZ ;  /* 0x000000200f097810 */ /* 0x000fe20007ffe0ff */
[----:B------:R-:W3:Y:S03]  /*8ae0*/  SHFL.IDX PT, R13, R6, 0x2, 0x181f ;  /* 0x00581f00060d7f89 */ /* 0x000ee600000e0000 */
[----:B------:R-:W-:Y:S01]  /*8af0*/  LOP3.LUT R32, R3, 0xfffffe00, R0, 0xf8, !PT ;  /* 0xfffffe0003207812 */ /* 0x000fe200078ef800 */
[----:B------:R-:W5:Y:S01]  /*8b00*/  SHFL.IDX PT, R10, R7, 0x3, 0x181f ;  /* 0x00781f00070a7f89 */ /* 0x000f6200000e0000 */
[----:B-1----:R-:W-:Y:S02]  /*8b10*/  @!P2 LEA R2, P0, R242, R4, 0x1 ;  /* 0x00000004f202a211 */ /* 0x002fe400078008ff */
[----:B------:R-:W-:Y:S01]  /*8b20*/  IADD3 R4, R15, 0x30, RZ ;  /* 0x000000300f047810 */ /* 0x000fe20007ffe0ff */
[----:B------:R-:W-:Y:S01]  /*8b30*/  @!P2 IMAD.SHL.U32 R0, R32, 0x2, RZ ;  /* 0x000000022000a824 */ /* 0x000fe200078e00ff */
[----:B------:R-:W-:Y:S02]  /*8b40*/  SHFL.IDX PT, R14, R6, 0x5, 0x181f ;  /* 0x00b81f00060e7f89 */ /* 0x000fe400000e0000 */
[----:B------:R-:W-:-:S02]  /*8b50*/  ISETP.GE.AND P3, PT, R4, UR19, PT ;  /* 0x0000001304007c0c */ /* 0x000fc4000bf66270 */
[C---:B--2---:R-:W-:Y:S02]  /*8b60*/  @!P2 LEA.HI.X R3, R242.reuse, R8, R241, 0x1, P0 ;  /* 0x00000008f203a211 */ /* 0x044fe400000f0cf1 */
[----:B------:R-:W-:Y:S01]  /*8b70*/  ISETP.GE.AND P0, PT, R9, UR19, PT ;  /* 0x0000001309007c0c */ /* 0x000fe2000bf06270 */
[----:B------:R-:W-:Y:S04]  /*8b80*/  SHFL.IDX PT, R8, R7, 0x4, 0x181f ;  /* 0x00981f0007087f89 */ /* 0x000fe800000e0000 */
[----:B------:R1:W-:Y:S01]  /*8b90*/  @!P2 LDGSTS.E.BYPASS.LTC128B.128 [R0+0x7100], [R2.64], !P4 ;  /* 0x071000000200afae */ /* 0x0003e2000e101d56 */
[----:B------:R-:W-:-:S03]  /*8ba0*/  @!P1 LEA R4, P2, R242, R5, 0x1 ;  /* 0x00000005f2049211 */ /* 0x000fc600078408ff */
[----:B------:R-:W2:Y:S01]  /*8bb0*/  SHFL.IDX PT, R9, R6, 0x3, 0x181f ;  /* 0x00781f0006097f89 */ /* 0x000ea200000e0000 */
[----:B---3--:R-:W-:-:S03]  /*8bc0*/  @!P1 LEA.HI.X R5, R242, R11, R241, 0x1, P2 ;  /* 0x0000000bf2059211 */ /* 0x008fc600010f0cf1 */
[----:B------:R-:W-:Y:S01]  /*8bd0*/  SHFL.IDX PT, R11, R6, 0x4, 0x181f ;  /* 0x00981f00060b7f89 */ /* 0x000fe200000e0000 */
[----:B-1----:R-:W-:Y:S01]  /*8be0*/  IADD3 R2, R15, 0x40, RZ ;  /* 0x000000400f027810 */ /* 0x002fe20007ffe0ff */
[----:B------:R-:W-:-:S03]  /*8bf0*/  @!P1 IMAD.SHL.U32 R0, R32, 0x2, RZ ;  /* 0x0000000220009824 */ /* 0x000fc600078e00ff */
[----:B------:R-:W-:Y:S02]  /*8c00*/  ISETP.GE.AND P2, PT, R2, UR19, PT ;  /* 0x0000001302007c0c */ /* 0x000fe4000bf46270 */
[C---:B-----5:R-:W-:Y:S01]  /*8c10*/  @!P0 LEA R2, P5, R242.reuse, R12, 0x1 ;  /* 0x0000000cf2028211 */ /* 0x060fe200078a08ff */
[----:B------:R1:W-:Y:S01]  /*8c20*/  @!P1 LDGSTS.E.BYPASS.LTC128B.128 [R0+0x7900], [R4.64], !P4 ;  /* 0x0790000004009fae */ /* 0x0003e2000e101d56 */
[----:B------:R-:W-:Y:S02]  /*8c30*/  ISETP.NE.AND P1, PT, R197, 0x1, PT ;  /* 0x00000001c500780c */ /* 0x000fe40003f25270 */
[----:B------:R-:W-:Y:S01]  /*8c40*/  @!P0 LEA.HI.X R3, R242, R13, R241, 0x1, P5 ;  /* 0x0000000df2038211 */ /* 0x000fe200028f0cf1 */
[----:B------:R-:W-:Y:S04]  /*8c50*/  SHFL.IDX PT, R12, R7, 0x7, 0x181f ;  /* 0x00f81f00070c7f89 */ /* 0x000fe800000e0000 */
[----:B------:R-:W3:Y:S01]  /*8c60*/  SHFL.IDX PT, R13, R7, 0x5, 0x181f ;  /* 0x00b81f00070d7f89 */ /* 0x000ee200000e0000 */
[----:B-1----:R-:W-:Y:S01]  /*8c70*/  @!P0 IMAD.SHL.U32 R0, R32, 0x2, RZ ;  /* 0x0000000220008824 */ /* 0x002fe200078e00ff */
[----:B------:R-:W-:-:S04]  /*8c80*/  IADD3 R4, R15, 0x50, RZ ;  /* 0x000000500f047810 */ /* 0x000fc80007ffe0ff */
[----:B------:R1:W-:Y:S01]  /*8c90*/  @!P0 LDGSTS.E.BYPASS.LTC128B.128 [R0+0x8100], [R2.64], !P4 ;  /* 0x0810000002008fae */ /* 0x0003e2000e101d56 */
[----:B------:R-:W-:Y:S02]  /*8ca0*/  ISETP.GE.AND P5, PT, R4, UR19, PT ;  /* 0x0000001304007c0c */ /* 0x000fe4000bfa6270 */
[----:B------:R-:W-:Y:S02]  /*8cb0*/  IADD3 R4, R15, 0x60, RZ ;  /* 0x000000600f047810 */ /* 0x000fe40007ffe0ff */
[----:B-1----:R-:W-:Y:S01]  /*8cc0*/  @!P3 LEA R2, P0, R242, R10, 0x1 ;  /* 0x0000000af202b211 */ /* 0x002fe200078008ff */
[----:B------:R-:W-:Y:S01]  /*8cd0*/  @!P3 IMAD.SHL.U32 R0, R32, 0x2, RZ ;  /* 0x000000022000b824 */ /* 0x000fe200078e00ff */
[----:B------:R-:W1:Y:S02]  /*8ce0*/  SHFL.IDX PT, R10, R7, 0x6, 0x181f ;  /* 0x00d81f00070a7f89 */ /* 0x000e6400000e0000 */
[----:B--2---:R-:W-:-:S05]  /*8cf0*/  @!P3 LEA.HI.X R3, R242, R9, R241, 0x1, P0 ;  /* 0x00000009f203b211 */ /* 0x004fca00000f0cf1 */
[----:B------:R2:W-:Y:S01]  /*8d00*/  @!P3 LDGSTS.E.BYPASS.LTC128B.128 [R0+0x8900], [R2.64], !P4 ;  /* 0x089000000200bfae */ /* 0x0005e2000e101d56 */
[----:B------:R-:W-:Y:S02]  /*8d10*/  ISETP.NE.AND P3, PT, R197, 0x1, PT ;  /* 0x00000001c500780c */ /* 0x000fe40003f65270 */
[----:B--2---:R-:W-:Y:S02]  /*8d20*/  IADD3 R0, R196, UR6, RZ ;  /* 0x00000006c4007c10 */ /* 0x004fe4000fffe0ff */
[----:B---3--:R-:W-:Y:S02]  /*8d30*/  @!P5 LEA R2, P1, R242, R13, 0x1 ;  /* 0x0000000df202d211 */ /* 0x008fe400078208ff */
[----:B------:R-:W-:Y:S01]  /*8d40*/  SHFL.IDX PT, R13, R6, 0x7, 0x181f ;  /* 0x00f81f00060d7f89 */ /* 0x000fe200000e0000 */
[----:B------:R-:W-:Y:S02]  /*8d50*/  IADD3 R9, R0, UR17, RZ ;  /* 0x0000001100097c10 */ /* 0x000fe4000fffe0ff */
[----:B------:R-:W-:Y:S01]  /*8d60*/  @!P5 LEA.HI.X R3, R242, R14, R241, 0x1, P1 ;  /* 0x0000000ef203d211 */ /* 0x000fe200008f0cf1 */
[----:B----4-:R2:W3:Y:S01]  /*8d70*/  @P6 R2UR UR10, R16 ;  /* 0x00000000100a63c2 */ /* 0x0104e200000e0000 */
[----:B------:R-:W-:Y:S01]  /*8d80*/  ISETP.GE.AND P6, PT, R4, UR19, PT ;  /* 0x0000001304007c0c */ /* 0x000fe2000bfc6270 */
[----:B---3--:R-:W-:Y:S01]  /*8d90*/  @!UP1 UMOV UR10, UR20 ;  /* 0x00000014000a9c82 */ /* 0x008fe20008000000 */
[----:B------:R-:W-:Y:S01]  /*8da0*/  @!P2 LEA R4, P0, R242, R8, 0x1 ;  /* 0x00000008f204a211 */ /* 0x000fe200078008ff */
[----:B------:R-:W-:Y:S01]  /*8db0*/  @!P2 IMAD.SHL.U32 R8, R32, 0x2, RZ ;  /* 0x000000022008a824 */ /* 0x000fe200078e00ff */
[----:B------:R-:W-:-:S02]  /*8dc0*/  USHF.R.S32.HI UR7, URZ, 0x1f, UR10 ;  /* 0x0000001f3f077899 */ /* 0x000fc4000801140a */
[----:B------:R-:W-:Y:S01]  /*8dd0*/  @!P2 LEA.HI.X R5, R242, R11, R241, 0x1, P0 ;  /* 0x0000000bf205a211 */ /* 0x000fe200000f0cf1 */
[----:B------:R-:W-:Y:S01]  /*8de0*/  UIMAD.WIDE.U32 UR8, UR10, UR4, URZ ;  /* 0x000000040a0872a5 */ /* 0x000fe2000f8e003f */
[----:B------:R1:W3:Y:S01]  /*8df0*/  SHFL.IDX PT, R11, R6, 0x6, 0x181f ;  /* 0x00d81f00060b7f89 */ /* 0x0002e200000e0000 */
[----:B------:R-:W-:Y:S01]  /*8e00*/  ISETP.GE.AND P0, PT, R0, UR13, PT ;  /* 0x0000000d00007c0c */ /* 0x000fe2000bf06270 */
[----:B------:R-:W-:Y:S01]  /*8e10*/  UIMAD UR7, UR7, UR4, URZ ;  /* 0x00000004070772a4 */ /* 0x000fe2000f8e023f */
[----:B------:R-:W-:Y:S01]  /*8e20*/  @!P5 IMAD.SHL.U32 R0, R32, 0x2, RZ ;  /* 0x000000022000d824 */ /* 0x000fe200078e00ff */
[----:B------:R4:W-:Y:S01]  /*8e30*/  @!P2 LDGSTS.E.BYPASS.LTC128B.128 [R8+0x9100], [R4.64], !P4 ;  /* 0x091000000408afae */ /* 0x0009e2000e101d56 */
[----:B------:R-:W-:Y:S01]  /*8e40*/  ISETP.GT.OR P0, PT, R196, 0x6f, P0 ;  /* 0x0000006fc400780c */ /* 0x000fe20000704670 */
[----:B------:R-:W-:Y:S02]  /*8e50*/  UIMAD UR7, UR10, UR5, UR7 ;  /* 0x000000050a0772a4 */ /* 0x000fe4000f8e0207 */
[----:B------:R5:W-:Y:S01]  /*8e60*/  @!P5 LDGSTS.E.BYPASS.LTC128B.128 [R0+0x9900], [R2.64], !P4 ;  /* 0x099000000200dfae */ /* 0x000be2000e101d56 */
[----:B------:R-:W-:-:S02]  /*8e70*/  ULDC.64 UR4, c[0x0][0x1e8] ;  /* 0x00007a0000047ab9 */ /* 0x000fc40000000a00 */
[----:B------:R-:W-:Y:S01]  /*8e80*/  UIADD3 UR7, UR9, UR7, URZ ;  /* 0x0000000709077290 */ /* 0x000fe2000fffe03f */
[----:B-1----:R-:W-:Y:S01]  /*8e90*/  @!P6 LEA R6, P2, R242, R10, 0x1 ;  /* 0x0000000af206e211 */ /* 0x002fe200078408ff */
[----:B------:R-:W-:-:S03]  /*8ea0*/  @!P6 IMAD.SHL.U32 R10, R32, 0x2, RZ ;  /* 0x00000002200ae824 */ /* 0x000fc600078e00ff */
[----:B---3--:R-:W-:Y:S02]  /*8eb0*/  @!P6 LEA.HI.X R7, R242, R11, R241, 0x1, P2 ;  /* 0x0000000bf207e211 */ /* 0x008fe400010f0cf1 */
[----:B----4-:R-:W-:Y:S01]  /*8ec0*/  IADD3 R5, R15, 0x70, RZ ;  /* 0x000000700f057810 */ /* 0x010fe20007ffe0ff */
[----:B------:R-:W-:Y:S02]  /*8ed0*/  @P3 IMAD.HI.U32 R4, R9, c[0x0][0x2bc], RZ ;  /* 0x0000af0009043a27 */ /* 0x000fe400078e00ff */
[----:B------:R1:W-:Y:S01]  /*8ee0*/  @!P6 LDGSTS.E.BYPASS.LTC128B.128 [R10+0xa100], [R6.64], !P4 ;  /* 0x0a100000060aefae */ /* 0x0003e2000e101d56 */
[----:B------:R-:W-:Y:S01]  /*8ef0*/  ISETP.GE.AND P1, PT, R5, UR19, PT ;  /* 0x0000001305007c0c */ /* 0x000fe2000bf26270 */
[----:B------:R-:W-:Y:S01]  /*8f00*/  IMAD.MOV.U32 R8, RZ, RZ, R9 ;  /* 0x000000ffff087224 */ /* 0x000fe200078e0009 */
[----:B------:R-:W-:-:S04]  /*8f10*/  @P3 SHF.R.U32.HI R8, RZ, c[0x0][0x2c0], R4 ;  /* 0x0000b000ff083a19 */ /* 0x000fc80000011604 */
[----:B-----5:R-:W-:-:S04]  /*8f20*/  @!P0 IADD3 R0, P3, R8, UR8, RZ ;  /* 0x0000000808008c10 */ /* 0x020fc8000ff7e0ff */
[----:B------:R-:W-:Y:S02]  /*8f30*/  @!P0 LEA R2, P2, R0, c[0x0][0x2a0], 0x2 ;  /* 0x0000a80000028a11 */ /* 0x000fe400078410ff */
[----:B------:R-:W-:Y:S02]  /*8f40*/  @!P0 LEA.HI.X.SX32 R3, R8, UR7, 0x1, P3 ;  /* 0x0000000708038c11 */ /* 0x000fe400098f0eff */
[----:B------:R-:W-:Y:S02]  /*8f50*/  @!P1 LEA R4, P3, R242, R12, 0x1 ;  /* 0x0000000cf2049211 */ /* 0x000fe400078608ff */
[----:B------:R-:W-:Y:S01]  /*8f60*/  @!P0 LEA.HI.X R3, R0, c[0x0][0x2a4], R3, 0x2, P2 ;  /* 0x0000a90000038a11 */ /* 0x000fe200010f1403 */
[----:B------:R-:W-:Y:S01]  /*8f70*/  @!P1 IMAD.SHL.U32 R0, R32, 0x2, RZ ;  /* 0x0000000220009824 */ /* 0x000fe200078e00ff */
[----:B------:R-:W-:-:S05]  /*8f80*/  @!P1 LEA.HI.X R5, R242, R13, R241, 0x1, P3 ;  /* 0x0000000df2059211 */ /* 0x000fca00018f0cf1 */
[----:B------:R3:W-:Y:S04]  /*8f90*/  @!P1 LDGSTS.E.BYPASS.LTC128B.128 [R0+0xa900], [R4.64], !P4 ;  /* 0x0a90000004009fae */ /* 0x0007e8000e101d56 */
[----:B------:R-:W0:Y:S04]  /*8fa0*/  LDGDEPBAR ;  /* 0x00000000000079af */ /* 0x000e280000000000 */
[----:B------:R-:W-:Y:S06]  /*8fb0*/  BAR.SYNC.DEFER_BLOCKING 0x0 ;  /* 0x0000000000007b1d */ /* 0x000fec0000010000 */
[----:B------:R4:W5:Y:S01]  /*8fc0*/  @!P0 LDG.E R50, [R2.64] ;  /* 0x0000001602328981 */ /* 0x000962000c1e1900 */
[----:B---3--:R-:W-:Y:S01]  /*8fd0*/  IMAD.MOV R0, RZ, RZ, -R8 ;  /* 0x000000ffff007224 */ /* 0x008fe200078e0a08 */
[----:B------:R-:W-:Y:S01]  /*8fe0*/  UIMAD UR10, UR14, UR4, URZ ;  /* 0x000000040e0a72a4 */ /* 0x000fe2000f8e023f */
[----:B------:R-:W-:Y:S01]  /*8ff0*/  ISETP.GE.AND P3, PT, R242, c[0x0][0x1d4], PT ;  /* 0x00007500f2007a0c */ /* 0x000fe20003f66270 */
[----:B------:R-:W-:Y:S01]  /*9000*/  UIMAD.WIDE.U32 UR24, UR15, UR4, URZ ;  /* 0x000000040f1872a5 */ /* 0x000fe2000f8e003f */
[----:B------:R-:W-:Y:S01]  /*9010*/  IMAD R51, R0, c[0x0][0x2b8], R9 ;  /* 0x0000ae0000337a24 */ /* 0x000fe200078e0209 */
[----:B------:R-:W-:Y:S01]  /*9020*/  UIMAD UR10, UR15, UR5, UR10 ;  /* 0x000000050f0a72a4 */ /* 0x000fe2000f8e020a */
[----:B------:R-:W-:Y:S01]  /*9030*/  IMAD.U32 R9, RZ, RZ, UR15 ;  /* 0x0000000fff097e24 */ /* 0x000fe2000f8e00ff */
[----:B------:R-:W-:Y:S01]  /*9040*/  UIADD3 UR11, UR12, -0x1, URZ ;  /* 0xffffffff0c0b7890 */ /* 0x000fe2000fffe03f */
[----:B------:R-:W-:Y:S01]  /*9050*/  LEA.HI R193, R17, R194, RZ, 0x5 ;  /* 0x000000c211c17211 */ /* 0x000fe200078f28ff */
[----:B------:R-:W-:Y:S01]  /*9060*/  UIADD3 UR10, UR25, UR10, URZ ;  /* 0x0000000a190a7290 */ /* 0x000fe2000fffe03f */
[----:B------:R-:W-:Y:S01]  /*9070*/  SHF.R.S32.HI R45, RZ, 0x1f, R51 ;  /* 0x0000001fff2d7819 */ /* 0x000fe20000011433 */
[----:B------:R-:W-:Y:S01]  /*9080*/  UIMAD UR11, UR11, -0x70, UR13 ;  /* 0xffffff900b0b78a4 */ /* 0x000fe2000f8e020d */
[----:B------:R-:W-:Y:S01]  /*9090*/  STL [R1+0xc], R51 ;  /* 0x00000c3301007387 */ /* 0x000fe20000100800 */
[----:B------:R-:W-:Y:S01]  /*90a0*/  ULDC.64 UR4, c[0x0][0x210] ;  /* 0x0000840000047ab9 */ /* 0x000fe20000000a00 */
[----:B------:R-:W-:Y:S01]  /*90b0*/  SHF.R.S32.HI R49, RZ, 0x5, R193 ;  /* 0x00000005ff317819 */ /* 0x000fe200000114c1 */
[----:B------:R-:W-:Y:S01]  /*90c0*/  IMAD R0, R45, c[0x0][0x1e0], RZ ;  /* 0x000078002d007a24 */ /* 0x000fe200078e02ff */
[----:B------:R-:W-:Y:S01]  /*90d0*/  UIMAD UR14, UR14, UR4, URZ ;  /* 0x000000040e0e72a4 */ /* 0x000fe2000f8e023f */
[----:B------:R-:W-:Y:S01]  /*90e0*/  IADD3 R40, -R42, UR11, RZ ;  /* 0x0000000b2a287c10 */ /* 0x000fe2000fffe1ff */
[----:B------:R-:W-:Y:S01]  /*90f0*/  UIMAD.WIDE.U32 UR26, UR15, UR4, URZ ;  /* 0x000000040f1a72a5 */ /* 0x000fe2000f8e003f */
[----:B------:R-:W-:Y:S01]  /*9100*/  IMAD R0, R51, c[0x0][0x1e4], R0 ;  /* 0x0000790033007a24 */ /* 0x000fe200078e0200 */
[----:B------:R-:W-:Y:S01]  /*9110*/  UIMAD UR5, UR15, UR5, UR14 ;  /* 0x000000050f0572a4 */ /* 0x000fe2000f8e020e */
[----:B------:R-:W-:-:S02]  /*9120*/  ISETP.GE.AND P4, PT, R40, 0x11, PT ;  /* 0x000000112800780c */ /* 0x000fc40003f86270 */
[C---:B------:R-:W-:Y:S01]  /*9130*/  ISETP.GE.AND P2, PT, R40.reuse, 0x21, PT ;  /* 0x000000212800780c */ /* 0x040fe20003f46270 */
[----:B----4-:R-:W-:Y:S01]  /*9140*/  IMAD.WIDE.U32 R2, R51, c[0x0][0x1e0], RZ ;  /* 0x0000780033027a25 */ /* 0x010fe200078e00ff */
[C---:B------:R-:W-:Y:S01]  /*9150*/  ISETP.GE.AND P5, PT, R40.reuse, 0x31, PT ;  /* 0x000000312800780c */ /* 0x040fe20003fa6270 */
[----:B------:R-:W-:Y:S01]  /*9160*/  UIADD3 UR5, UR27, UR5, URZ ;  /* 0x000000051b057290 */ /* 0x000fe2000fffe03f */
[----:B------:R-:W-:Y:S01]  /*9170*/  ISETP.GE.AND P6, PT, R40, 0x41, PT ;  /* 0x000000412800780c */ /* 0x000fe20003fc6270 */
[----:B------:R-:W-:Y:S01]  /*9180*/  IMAD.IADD R3, R3, 0x1, R0 ;  /* 0x0000000103037824 */ /* 0x000fe200078e0200 */
[----:B-----5:R-:W-:-:S03]  /*9190*/  SHF.R.S32.HI R47, RZ, 0x1f, R50 ;  /* 0x0000001fff2f7819 */ /* 0x020fc60000011432 */
[----:B------:R-:W-:Y:S01]  /*91a0*/  IMAD.WIDE.U32 R2, R50, c[0x0][0x1f0], R2 ;  /* 0x00007c0032027a25 */ /* 0x000fe200078e0002 */
[----:B------:R-:W-:Y:S03]  /*91b0*/  STL [R1+0x8], R50 ;  /* 0x0000083201007387 */ /* 0x000fe60000100800 */
[----:B------:R-:W-:Y:S01]  /*91c0*/  IMAD R0, R47, c[0x0][0x1f0], RZ ;  /* 0x00007c002f007a24 */ /* 0x000fe200078e02ff */
[----:B------:R-:W-:-:S03]  /*91d0*/  IADD3 R4, P1, R2, UR24, RZ ;  /* 0x0000001802047c10 */ /* 0x000fc6000ff3e0ff */
[----:B------:R-:W-:Y:S01]  /*91e0*/  IMAD R0, R50, c[0x0][0x1f4], R0 ;  /* 0x00007d0032007a24 */ /* 0x000fe200078e0200 */
[----:B------:R-:W-:-:S04]  /*91f0*/  LEA R2, P0, R4, c[0x0][0x1c8], 0x1 ;  /* 0x0000720004027a11 */ /* 0x000fc800078008ff */
[----:B------:R-:W-:Y:S01]  /*9200*/  IADD3.X R0, R3, UR10, R0, P1, !PT ;  /* 0x0000000a03007c10 */ /* 0x000fe20008ffe400 */
[----:B------:R-:W3:Y:S01]  /*9210*/  SHFL.IDX PT, R5, R2, RZ, 0x181f ;  /* 0x00181fff02057589 */ /* 0x000ee200000e0000 */
[----:B------:R-:W-:Y:S02]  /*9220*/  IMAD R3, R51, c[0x0][0x1e0], RZ ;  /* 0x0000780033037a24 */ /* 0x000fe400078e02ff */
[----:B------:R-:W-:Y:S01]  /*9230*/  LEA.HI.X R0, R4, c[0x0][0x1cc], R0, 0x1, P0 ;  /* 0x0000730004007a11 */ /* 0x000fe200000f0c00 */
[----:B-1----:R-:W-:Y:S01]  /*9240*/  SHFL.IDX PT, R7, R2, 0x1, 0x181f ;  /* 0x00381f0002077f89 */ /* 0x002fe200000e0000 */
[----:B------:R-:W-:Y:S01]  /*9250*/  ISETP.GE.AND P0, PT, R40, 0x1, PT ;  /* 0x000000012800780c */ /* 0x000fe20003f06270 */
[----:B------:R-:W-:Y:S02]  /*9260*/  IMAD R3, R50, c[0x0][0x1f0], R3 ;  /* 0x00007c0032037a24 */ /* 0x000fe400078e0203 */
[----:B------:R-:W1:Y:S02]  /*9270*/  SHFL.IDX PT, R6, R0, RZ, 0x181f ;  /* 0x00181fff00067589 */ /* 0x000e6400000e0000 */
[----:B------:R-:W-:-:S02]  /*9280*/  IMAD R12, R9, c[0x0][0x1e8], R3 ;  /* 0x00007a00090c7a24 */ /* 0x000fc400078e0203 */
[----:B------:R-:W4:Y:S04]  /*9290*/  SHFL.IDX PT, R8, R0, 0x1, 0x181f ;  /* 0x00381f0000087f89 */ /* 0x000f2800000e0000 */
[----:B------:R-:W5:Y:S02]  /*92a0*/  SHFL.IDX PT, R10, R2, 0x2, 0x181f ;  /* 0x00581f00020a7f89 */ /* 0x000f6400000e0000 */
[----:B------:R-:W-:Y:S02]  /*92b0*/  @P0 IMAD.SHL.U32 R3, R32, 0x2, RZ ;  /* 0x0000000220030824 */ /* 0x000fe400078e00ff */
[----:B------:R-:W2:Y:S04]  /*92c0*/  SHFL.IDX PT, R11, R0, 0x2, 0x181f ;  /* 0x00581f00000b7f89 */ /* 0x000ea800000e0000 */
[----:B------:R-:W5:Y:S01]  /*92d0*/  SHFL.IDX PT, R9, R2, 0x3, 0x181f ;  /* 0x00781f0002097f89 */ /* 0x000f6200000e0000 */
[----:B---3--:R-:W-:-:S03]  /*92e0*/  @P0 LEA R4, P1, R242, R5, 0x1 ;  /* 0x00000005f2040211 */ /* 0x008fc600078208ff */
[----:B------:R-:W-:Y:S04]  /*92f0*/  SHFL.IDX PT, R15, R0, 0x3, 0x181f ;  /* 0x00781f00000f7f89 */ /* 0x000fe800000e0000 */
[----:B------:R-:W3:Y:S01]  /*9300*/  SHFL.IDX PT, R13, R2, 0x4, 0x181f ;  /* 0x00981f00020d7f89 */ /* 0x000ee200000e0000 */
[----:B-1----:R-:W-:Y:S02]  /*9310*/  @P0 LEA.HI.X R5, R242, R6, R241, 0x1, P1 ;  /* 0x00000006f2050211 */ /* 0x002fe400008f0cf1 */
[----:B------:R-:W-:Y:S01]  /*9320*/  ISETP.GE.AND P1, PT, R40, 0x51, PT ;  /* 0x000000512800780c */ /* 0x000fe20003f26270 */
[----:B------:R-:W1:Y:S04]  /*9330*/  SHFL.IDX PT, R14, R0, 0x4, 0x181f ;  /* 0x00981f00000e7f89 */ /* 0x000e6800000e0000 */
[----:B------:R1:W-:Y:S01]  /*9340*/  @P0 LDGSTS.E.BYPASS.LTC128B.128 [R3+0x3900], [R4.64], !P3 ;  /* 0x0390000004030fae */ /* 0x0003e2000d901d56 */
[----:B------:R-:W-:-:S03]  /*9350*/  @P4 LEA R6, P0, R242, R7, 0x1 ;  /* 0x00000007f2064211 */ /* 0x000fc600078008ff */
[----:B--2---:R-:W-:Y:S01]  /*9360*/  SHFL.IDX PT, R16, R0, 0x5, 0x181f ;  /* 0x00b81f0000107f89 */ /* 0x004fe200000e0000 */
[----:B----4-:R-:W-:Y:S02]  /*9370*/  @P4 LEA.HI.X R7, R242, R8, R241, 0x1, P0 ;  /* 0x00000008f2074211 */ /* 0x010fe400000f0cf1 */
[----:B-1----:R-:W-:Y:S02]  /*9380*/  LEA R3, R12, c[0x0][0x1c8], 0x1 ;  /* 0x000072000c037a11 */ /* 0x002fe400078e08ff */
[----:B------:R1:W2:Y:S01]  /*9390*/  SHFL.IDX PT, R12, R2, 0x5, 0x181f ;  /* 0x00b81f00020c7f89 */ /* 0x0002a200000e0000 */
[----:B-----5:R-:W-:-:S03]  /*93a0*/  @P2 LEA R4, P0, R242, R10, 0x1 ;  /* 0x0000000af2042211 */ /* 0x020fc600078008ff */
[----:B------:R4:W5:Y:S01]  /*93b0*/  SHFL.IDX PT, R8, R3, 0x6, 0x181f ;  /* 0x00d81f0003087f89 */ /* 0x00096200000e0000 */
[----:B------:R-:W-:Y:S02]  /*93c0*/  @P2 LEA.HI.X R5, R242, R11, R241, 0x1, P0 ;  /* 0x0000000bf2052211 */ /* 0x000fe400000f0cf1 */
[----:B------:R-:W-:Y:S01]  /*93d0*/  ISETP.GE.AND P0, PT, R40, 0x61, PT ;  /* 0x000000612800780c */ /* 0x000fe20003f06270 */
[----:B------:R2:W3:Y:S01]  /*93e0*/  SHFL.IDX PT, R10, R0, 0x6, 0x181f ;  /* 0x00d81f00000a7f89 */ /* 0x0004e200000e0000 */
[C---:B-1----:R-:W-:Y:S02]  /*93f0*/  @P4 IMAD.SHL.U32 R2, R32.reuse, 0x2, RZ ;  /* 0x0000000220024824 */ /* 0x042fe400078e00ff */
[----:B----4-:R-:W-:-:S03]  /*9400*/  @P2 IMAD.SHL.U32 R3, R32, 0x2, RZ ;  /* 0x0000000220032824 */ /* 0x010fc600078e00ff */
[----:B------:R1:W-:Y:S01]  /*9410*/  @P4 LDGSTS.E.BYPASS.LTC128B.128 [R2+0x4100], [R6.64], !P3 ;  /* 0x0410000006024fae */ /* 0x0003e2000d901d56 */
[----:B--2---:R-:W-:-:S03]  /*9420*/  @P5 IMAD.SHL.U32 R0, R32, 0x2, RZ ;  /* 0x0000000220005824 */ /* 0x004fc600078e00ff */
[----:B------:R2:W-:Y:S01]  /*9430*/  @P2 LDGSTS.E.BYPASS.LTC128B.128 [R3+0x4900], [R4.64], !P3 ;  /* 0x0490000004032fae */ /* 0x0005e2000d901d56 */
[C---:B-1----:R-:W-:Y:S02]  /*9440*/  @P5 LEA R2, P4, R242.reuse, R9, 0x1 ;  /* 0x00000009f2025211 */ /* 0x042fe400078808ff */
[C---:B---3--:R-:W-:Y:S02]  /*9450*/  @P6 LEA R6, P2, R242.reuse, R13, 0x1 ;  /* 0x0000000df2066211 */ /* 0x048fe400078408ff */
[--C-:B--2---:R-:W-:Y:S01]  /*9460*/  @P5 LEA.HI.X R3, R242, R15, R241.reuse, 0x1, P4 ;  /* 0x0000000ff2035211 */ /* 0x104fe200020f0cf1 */
[----:B------:R-:W-:Y:S01]  /*9470*/  @P6 IMAD.SHL.U32 R5, R32, 0x2, RZ ;  /* 0x0000000220056824 */ /* 0x000fe200078e00ff */
[C---:B------:R-:W-:Y:S02]  /*9480*/  @P6 LEA.HI.X R7, R242.reuse, R14, R241, 0x1, P2 ;  /* 0x0000000ef2076211 */ /* 0x040fe400010f0cf1 */
[----:B------:R-:W-:Y:S01]  /*9490*/  @P1 LEA R4, P4, R242, R12, 0x1 ;  /* 0x0000000cf2041211 */ /* 0x000fe200078808ff */
[----:B------:R1:W-:Y:S01]  /*94a0*/  @P5 LDGSTS.E.BYPASS.LTC128B.128 [R0+0x5100], [R2.64], !P3 ;  /* 0x0510000002005fae */ /* 0x0003e2000d901d56 */
[----:B------:R-:W-:-:S03]  /*94b0*/  ISETP.GT.AND P5, PT, R196, 0x6f, PT ;  /* 0x0000006fc400780c */ /* 0x000fc60003fa4270 */
[----:B------:R2:W-:Y:S01]  /*94c0*/  @P6 LDGSTS.E.BYPASS.LTC128B.128 [R5+0x5900], [R6.64], !P3 ;  /* 0x0590000006056fae */ /* 0x0005e2000d901d56 */
[----:B-1----:R-:W-:Y:S02]  /*94d0*/  LOP3.LUT R0, R48, 0xfffffff0, RZ, 0xc0, !PT ;  /* 0xfffffff030007812 */ /* 0x002fe400078ec0ff */
[C---:B-----5:R-:W-:Y:S02]  /*94e0*/  @P0 LEA R2, P2, R242.reuse, R8, 0x1 ;  /* 0x00000008f2020211 */ /* 0x060fe400078408ff */
[--C-:B--2---:R-:W-:Y:S01]  /*94f0*/  @P1 LEA.HI.X R5, R242, R16, R241.reuse, 0x1, P4 ;  /* 0x00000010f2051211 */ /* 0x104fe200020f0cf1 */
[----:B------:R-:W-:Y:S01]  /*9500*/  IMAD.IADD R6, R194, 0x1, -R0 ;  /* 0x00000001c2067824 */ /* 0x000fe200078e0a00 */
[----:B------:R-:W-:Y:S01]  /*9510*/  @P0 LEA.HI.X R3, R242, R10, R241, 0x1, P2 ;  /* 0x0000000af2030211 */ /* 0x000fe200010f0cf1 */
[C---:B------:R-:W-:Y:S02]  /*9520*/  @P1 IMAD.SHL.U32 R7, R32.reuse, 0x2, RZ ;  /* 0x0000000220071824 */ /* 0x040fe400078e00ff */
[----:B------:R-:W-:Y:S01]  /*9530*/  @P0 IMAD.SHL.U32 R0, R32, 0x2, RZ ;  /* 0x0000000220000824 */ /* 0x000fe200078e00ff */
[----:B------:R-:W-:-:S02]  /*9540*/  SHF.R.S32.HI R8, RZ, 0x1f, R6 ;  /* 0x0000001fff087819 */ /* 0x000fc40000011406 */
[----:B------:R1:W-:Y:S02]  /*9550*/  @P1 LDGSTS.E.BYPASS.LTC128B.128 [R7+0x6100], [R4.64], !P3 ;  /* 0x0610000004071fae */ /* 0x0003e4000d901d56 */
[----:B------:R-:W-:Y:S02]  /*9560*/  LEA.HI R46, R8, R6, RZ, 0x3 ;  /* 0x00000006082e7211 */ /* 0x000fe400078f18ff */
[----:B------:R2:W-:Y:S01]  /*9570*/  @P0 LDGSTS.E.BYPASS.LTC128B.128 [R0+0x6900], [R2.64], !P3 ;  /* 0x0690000002000fae */ /* 0x0005e2000d901d56 */
[----:B------:R-:W-:-:S03]  /*9580*/  ISETP.LT.AND P0, PT, RZ, c[0x0][0x27c], PT ;  /* 0x00009f00ff007a0c */ /* 0x000fc60003f01270 */
[----:B------:R-:W0:Y:S01]  /*9590*/  LDGDEPBAR ;  /* 0x00000000000079af */ /* 0x000e220000000000 */
[----:B-1----:R-:W-:Y:S01]  /*95a0*/  IMAD.MOV.U32 R4, RZ, RZ, 0x20 ;  /* 0x00000020ff047424 */ /* 0x002fe200078e00ff */
[----:B--2---:R-:W-:Y:S01]  /*95b0*/  LOP3.LUT R0, R46, 0xfffffff8, RZ, 0xc0, !PT ;  /* 0xfffffff82e007812 */ /* 0x004fe200078ec0ff */
[----:B------:R-:W-:-:S04]  /*95c0*/  IMAD.MOV.U32 R3, RZ, RZ, 0x10 ;  /* 0x00000010ff037424 */ /* 0x000fc800078e00ff */
[----:B------:R-:W-:-:S05]  /*95d0*/  IMAD.IADD R44, R6, 0x1, -R0 ;  /* 0x00000001062c7824 */ /* 0x000fca00078e0a00 */
[----:B------:R-:W-:-:S05]  /*95e0*/  R2P PR, R44, 0x6 ;  /* 0x000000062c007804 */ /* 0x000fca0000000000 */
[----:B------:R-:W-:Y:S02]  /*95f0*/  SEL R3, R3, 0xfffffff0, !P1 ;  /* 0xfffffff003037807 */ /* 0x000fe40004800000 */
[----:B------:R-:W-:Y:S01]  /*9600*/  SEL R4, R4, 0xffffffe0, !P2 ;  /* 0xffffffe004047807 */ /* 0x000fe20005000000 */
[----:B------:R-:W-:Y:S05]  /*9610*/  @P0 BRA `(.L_x_104) ;  /* 0x0000002000000947 */ /* 0x000fea0003800000 */
[----:B------:R-:W-:-:S04]  /*9620*/  DEPBAR.LE SB0, 0x1 ;  /* 0x000080400000791a */ /* 0x000fc80000000000 */
[----:B------:R-:W-:Y:S05]  /*9630*/  BRA `(.L_x_105) ;  /* 0x000035e000007947 */ /* 0x000fea0003800000 */
.L_x_104:
[----:B------:R-:W-:Y:S01]  /*9640*/  SHF.R.S32.HI R0, RZ, 0x1f, R149 ;  /* 0x0000001fff007819 */ /* 0x000fe20000011495 */
[----:B------:R-:W-:Y:S01]  /*9650*/  ULDC.U8 UR4, c[0x0][0x298] ;  /* 0x0000a60000047ab9 */ /* 0x000fe20000000000 */
[----:B------:R-:W-:Y:S01]  /*9660*/  LEA.HI R10, R17, R194, RZ, 0x2 ;  /* 0x000000c2110a7211 */ /* 0x000fe200078f10ff */
[C---:B------:R-:W-:Y:S01]  /*9670*/  IMAD.WIDE.U32 R6, R149.reuse, c[0x0][0x290], RZ ;  /* 0x0000a40095067a25 */ /* 0x040fe200078e00ff */
[----:B------:R-:W-:Y:S01]  /*9680*/  ISETP.NE.AND P2, PT, RZ, UR4, PT ;  /* 0x00000004ff007c0c */ /* 0x000fe2000bf45270 */
[----:B------:R-:W-:Y:S01]  /*9690*/  BSSY B2, `(.L_x_105) ;  /* 0x0000358000027945 */ /* 0x000fe20003800000 */
[----:B------:R-:W-:Y:S01]  /*96a0*/  SHF.R.S32.HI R31, RZ, 0x2, R10 ;  /* 0x00000002ff1f7819 */ /* 0x000fe2000001140a */
[----:B------:R-:W-:Y:S01]  /*96b0*/  IMAD R2, R0, c[0x0][0x280], RZ ;  /* 0x0000a00000027a24 */ /* 0x000fe200078e02ff */
[----:B------:R-:W-:Y:S01]  /*96c0*/  LEA R16, P0, R6, c[0x0][0x288], 0x1 ;  /* 0x0000a20006107a11 */ /* 0x000fe200078008ff */
[----:B------:R-:W-:Y:S02]  /*96d0*/  IMAD R0, R0, c[0x0][0x290], RZ ;  /* 0x0000a40000007a24 */ /* 0x000fe400078e02ff */
[----:B------:R-:W-:-:S02]  /*96e0*/  IMAD R5, R149, c[0x0][0x284], R2 ;  /* 0x0000a10095057a24 */ /* 0x000fc400078e0202 */
[C---:B------:R-:W-:Y:S01]  /*96f0*/  IMAD R2, R149.reuse, c[0x0][0x294], R0 ;  /* 0x0000a50095027a24 */ /* 0x040fe200078e0200 */
[----:B------:R-:W-:Y:S01]  /*9700*/  LOP3.LUT R0, R10, 0xfffffffc, RZ, 0xc0, !PT ;  /* 0xfffffffc0a007812 */ /* 0x000fe200078ec0ff */
[----:B------:R-:W-:-:S03]  /*9710*/  IMAD.WIDE.U32 R8, R149, c[0x0][0x280], RZ ;  /* 0x0000a00095087a25 */ /* 0x000fc600078e00ff */
[----:B------:R-:W-:Y:S01]  /*9720*/  IADD3 R0, -R0, R194, RZ ;  /* 0x000000c200007210 */ /* 0x000fe20007ffe1ff */
[----:B------:R-:W-:Y:S01]  /*9730*/  IMAD.IADD R2, R2, 0x1, R7 ;  /* 0x0000000102027824 */ /* 0x000fe200078e0207 */
[----:B------:R-:W-:Y:S01]  /*9740*/  LEA R18, P1, R8, c[0x0][0x270], 0x1 ;  /* 0x00009c0008127a11 */ /* 0x000fe200078208ff */
[----:B------:R-:W-:Y:S01]  /*9750*/  IMAD.IADD R5, R5, 0x1, R9 ;  /* 0x0000000105057824 */ /* 0x000fe200078e0209 */
[----:B------:R-:W-:Y:S02]  /*9760*/  SHF.L.U32 R24, R0, 0x3, RZ ;  /* 0x0000000300187819 */ /* 0x000fe400000006ff */
[----:B------:R-:W-:Y:S01]  /*9770*/  LEA.HI.X R17, R6, c[0x0][0x28c], R2, 0x1, P0 ;  /* 0x0000a30006117a11 */ /* 0x000fe200000f0c02 */
[----:B------:R-:W-:Y:S01]  /*9780*/  IMAD R2, R20, 0x80, R31 ;  /* 0x0000008014027824 */ /* 0x000fe200078e021f */
[----:B------:R-:W-:Y:S01]  /*9790*/  LEA.HI.X R19, R8, c[0x0][0x274], R5, 0x1, P1 ;  /* 0x00009d0008137a11 */ /* 0x000fe200008f0c05 */
[----:B------:R-:W-:Y:S05]  /*97a0*/  @!P2 BRA `(.L_x_106) ;  /* 0x00001a300000a947 */ /* 0x000fea0003800000 */
[----:B------:R-:W-:Y:S01]  /*97b0*/  ISETP.GE.AND P0, PT, R2, UR19, PT ;  /* 0x0000001302007c0c */ /* 0x000fe2000bf06270 */
[----:B------:R-:W-:Y:S01]  /*97c0*/  BSSY B0, `(.L_x_107) ;  /* 0x0000017000007945 */ /* 0x000fe20003800000 */
[----:B------:R-:W-:Y:S01]  /*97d0*/  SHF.L.U32 R22, R0, 0x2, RZ ;  /* 0x0000000200167819 */ /* 0x000fe200000006ff */
[----:B------:R-:W-:Y:S01]  /*97e0*/  CS2R R8, SRZ ;  /* 0x0000000000087805 */ /* 0x000fe2000001ff00 */
[----:B------:R-:W-:Y:S01]  /*97f0*/  CS2R R12, SRZ ;  /* 0x00000000000c7805 */ /* 0x000fe2000001ff00 */
[----:B------:R-:W-:Y:S01]  /*9800*/  CS2R R6, SRZ ;  /* 0x0000000000067805 */ /* 0x000fe2000001ff00 */
[----:B------:R-:W-:-:S07]  /*9810*/  CS2R R10, SRZ ;  /* 0x00000000000a7805 */ /* 0x000fce000001ff00 */
[----:B------:R-:W-:Y:S05]  /*9820*/  @P0 BRA `(.L_x_108) ;  /* 0x0000010000000947 */ /* 0x000fea0003800000 */
[C---:B------:R-:W-:Y:S01]  /*9830*/  IADD3 R2, R22.reuse, 0x10, RZ ;  /* 0x0000001016027810 */ /* 0x040fe20007ffe0ff */
[----:B------:R-:W-:Y:S01]  /*9840*/  CS2R R8, SRZ ;  /* 0x0000000000087805 */ /* 0x000fe2000001ff00 */
[----:B------:R-:W-:Y:S01]  /*9850*/  ISETP.GE.AND P1, PT, R22, c[0x0][0x27c], PT ;  /* 0x00009f0016007a0c */ /* 0x000fe20003f26270 */
[----:B------:R-:W-:Y:S01]  /*9860*/  CS2R R6, SRZ ;  /* 0x0000000000067805 */ /* 0x000fe2000001ff00 */
[----:B------:R-:W-:-:S11]  /*9870*/  ISETP.GE.AND P0, PT, R2, c[0x0][0x27c], PT ;  /* 0x00009f0002007a0c */ /* 0x000fd60003f06270 */
[----:B------:R-:W-:Y:S02]  /*9880*/  @!P1 IMAD.WIDE R20, R22, 0x2, R18 ;  /* 0x0000000216149825 */ /* 0x000fe400078e0212 */
[----:B------:R-:W-:-:S03]  /*9890*/  @!P0 SHF.R.S32.HI R0, RZ, 0x1f, R2 ;  /* 0x0000001fff008819 */ /* 0x000fc60000011402 */
[----:B------:R1:W5:Y:S01]  /*98a0*/  @!P1 LD.E.64 R12, [R20.64] ;  /* 0x00000016140c9980 */ /* 0x000362000c101b00 */
[----:B------:R-:W-:-:S04]  /*98b0*/  @!P0 LEA.HI R0, R0, R2, RZ, 0x2 ;  /* 0x0000000200008211 */ /* 0x000fc800078f10ff */
[----:B------:R-:W-:-:S05]  /*98c0*/  @!P0 LOP3.LUT R0, R0, 0xfffffffc, RZ, 0xc0, !PT ;  /* 0xfffffffc00008812 */ /* 0x000fca00078ec0ff */
[----:B------:R-:W-:-:S04]  /*98d0*/  @!P0 IMAD.WIDE R14, R0, 0x2, R16 ;  /* 0x00000002000e8825 */ /* 0x000fc800078e0210 */
[----:B------:R-:W-:Y:S01]  /*98e0*/  @!P0 IMAD.WIDE R18, R0, 0x2, R18 ;  /* 0x0000000200128825 */ /* 0x000fe200078e0212 */
[----:B------:R1:W5:Y:S03]  /*98f0*/  @!P0 LD.E.64 R6, [R14.64] ;  /* 0x000000160e068980 */ /* 0x000366000c101b00 */
[----:B------:R-:W-:Y:S01]  /*9900*/  @!P1 IMAD.WIDE R16, R22, 0x2, R16 ;  /* 0x0000000216109825 */ /* 0x000fe200078e0210 */
[----:B------:R1:W5:Y:S04]  /*9910*/  @!P0 LD.E.64 R8, [R18.64] ;  /* 0x0000001612088980 */ /* 0x000368000c101b00 */
[----:B------:R1:W5:Y:S02]  /*9920*/  @!P1 LD.E.64 R10, [R16.64] ;  /* 0x00000016100a9980 */ /* 0x000364000c101b00 */
.L_x_108:
[----:B------:R-:W-:Y:S05]  /*9930*/  BSYNC B0 ;  /* 0x0000000000007941 */ /* 0x000fea0003800000 */
.L_x_107:
[----:B------:R-:W-:Y:S01]  /*9940*/  SHF.R.S32.HI R2, RZ, 0x1f, R31 ;  /* 0x0000001fff027819 */ /* 0x000fe2000001141f */
[----:B-1---5:R-:W-:Y:S01]  /*9950*/  IMAD.MOV.U32 R17, RZ, RZ, R12 ;  /* 0x000000ffff117224 */ /* 0x022fe200078e000c */
[--C-:B------:R-:W-:Y:S01]  /*9960*/  SHF.R.U64 R0, R12, 0x10, R13.reuse ;  /* 0x000000100c007819 */ /* 0x100fe2000000120d */
[----:B------:R-:W-:Y:S01]  /*9970*/  UIMAD UR4, UR16, -0x80, UR19 ;  /* 0xffffff80100478a4 */ /* 0x000fe2000f8e0213 */
[----:B------:R-:W-:Y:S01]  /*9980*/  LEA.HI R2, R2, R31, RZ, 0x3 ;  /* 0x0000001f02027211 */ /* 0x000fe200078f18ff */
[----:B------:R-:W-:Y:S01]  /*9990*/  IMAD.MOV.U32 R16, RZ, RZ, R13 ;  /* 0x000000ffff107224 */ /* 0x000fe200078e000d */
[----:B------:R-:W-:Y:S01]  /*99a0*/  PRMT R23, R0, 0x5410, R17 ;  /* 0x0000541000177816 */ /* 0x000fe20000000011 */
[----:B------:R-:W-:Y:S01]  /*99b0*/  UISETP.LT.AND UP0, UPT, UR4, 0x80, UPT ;  /* 0x000000800400788c */ /* 0x000fe2000bf01270 */
[----:B------:R-:W-:Y:S01]  /*99c0*/  LOP3.LUT R2, R2, 0xfffffff8, RZ, 0xc0, !PT ;  /* 0xfffffff802027812 */ /* 0x000fe200078ec0ff */
[----:B------:R-:W-:Y:S01]  /*99d0*/  IMAD.MOV.U32 R19, RZ, RZ, R10 ;  /* 0x000000ffff137224 */ /* 0x000fe200078e000a */
[----:B------:R-:W-:Y:S01]  /*99e0*/  SHF.R.U32.HI R12, RZ, 0x10, R13 ;  /* 0x00000010ff0c7819 */ /* 0x000fe2000001160d */
[----:B------:R-:W-:Y:S01]  /*99f0*/  USEL UR4, UR4, 0x80, UP0 ;  /* 0x0000008004047887 */ /* 0x000fe20008000000 */
[--C-:B------:R-:W-:Y:S01]  /*9a00*/  IMAD.MOV.U32 R13, RZ, RZ, R9.reuse ;  /* 0x000000ffff0d7224 */ /* 0x100fe200078e0009 */
[--C-:B------:R-:W-:Y:S01]  /*9a10*/  SHF.R.U64 R15, R8, 0x10, R9.reuse ;  /* 0x00000010080f7819 */ /* 0x100fe20000001209 */
[C---:B------:R-:W-:Y:S01]  /*9a20*/  IMAD.IADD R2, R31.reuse, 0x1, -R2 ;  /* 0x000000011f027824 */ /* 0x040fe200078e0a02 */
[----:B------:R-:W-:Y:S01]  /*9a30*/  SHF.R.U32.HI R18, RZ, 0x10, R9 ;  /* 0x00000010ff127819 */ /* 0x000fe20000011609 */
[----:B------:R-:W-:Y:S01]  /*9a40*/  IMAD.MOV.U32 R14, RZ, RZ, R8 ;  /* 0x000000ffff0e7224 */ /* 0x000fe200078e0008 */
[----:B------:R-:W-:Y:S01]  /*9a50*/  ISETP.GE.AND P0, PT, R31, UR4, PT ;  /* 0x000000041f007c0c */ /* 0x000fe2000bf06270 */
[C---:B------:R-:W-:Y:S01]  /*9a60*/  IMAD.SHL.U32 R0, R2.reuse, 0x40, RZ ;  /* 0x0000004002007824 */ /* 0x040fe200078e00ff */
[----:B------:R-:W-:Y:S01]  /*9a70*/  LOP3.LUT P1, RZ, R2, 0x4, RZ, 0xc0, !PT ;  /* 0x0000000402ff7812 */ /* 0x000fe2000782c0ff */
[--C-:B------:R-:W-:Y:S01]  /*9a80*/  IMAD.MOV.U32 R21, RZ, RZ, R11.reuse ;  /* 0x000000ffff157224 */ /* 0x100fe200078e000b */
[----:B------:R-:W-:Y:S01]  /*9a90*/  SHF.R.U64 R20, R10, 0x10, R11 ;  /* 0x000000100a147819 */ /* 0x000fe2000000120b */
[----:B------:R-:W-:Y:S01]  /*9aa0*/  IMAD.MOV.U32 R10, RZ, RZ, R6 ;  /* 0x000000ffff0a7224 */ /* 0x000fe200078e0006 */
[----:B------:R-:W-:Y:S01]  /*9ab0*/  LOP3.LUT R0, R0, 0x1c0, RZ, 0xc0, !PT ;  /* 0x000001c000007812 */ /* 0x000fe200078ec0ff */
[----:B------:R-:W-:Y:S01]  /*9ac0*/  IMAD.MOV.U32 R9, RZ, RZ, R7 ;  /* 0x000000ffff097224 */ /* 0x000fe200078e0007 */
[----:B------:R-:W-:Y:S01]  /*9ad0*/  SHF.R.U32.HI R8, RZ, 0x10, R11 ;  /* 0x00000010ff087819 */ /* 0x000fe2000001160b */
[----:B------:R-:W-:-:S04]  /*9ae0*/  DEPBAR.LE SB0, 0x1 ;  /* 0x000080400000791a */ /* 0x000fc80000000000 */
[----:B------:R-:W-:Y:S01]  /*9af0*/  LOP3.LUT R2, R0, 0x18, R24, 0xf8, !PT ;  /* 0x0000001800027812 */ /* 0x000fe200078ef818 */
[----:B------:R-:W-:Y:S01]  /*9b00*/  BSSY B1, `(.L_x_109) ;  /* 0x0000066000017945 */ /* 0x000fe20003800000 */
[----:B------:R-:W-:Y:S02]  /*9b10*/  SHF.R.U32.HI R0, RZ, 0x3, R0 ;  /* 0x00000003ff007819 */ /* 0x000fe40000011600 */
[--C-:B------:R-:W-:Y:S02]  /*9b20*/  SHF.R.U64 R6, R6, 0x10, R7.reuse ;  /* 0x0000001006067819 */ /* 0x100fe40000001207 */
[----:B------:R-:W-:Y:S02]  /*9b30*/  LOP3.LUT R0, R2, R0, RZ, 0x3c, !PT ;  /* 0x0000000002007212 */ /* 0x000fe400078e3cff */
[----:B------:R-:W-:Y:S02]  /*9b40*/  SHF.R.U32.HI R5, RZ, 0x10, R7 ;  /* 0x00000010ff057819 */ /* 0x000fe40000011607 */
[----:B------:R-:W-:Y:S01]  /*9b50*/  PRMT R28, R18, 0x5410, R13 ;  /* 0x00005410121c7816 */ /* 0x000fe2000000000d */
[----:B------:R-:W-:Y:S01]  /*9b60*/  IMAD R0, R49, 0x200, R0 ;  /* 0x0000020031007824 */ /* 0x000fe200078e0200 */
[----:B------:R-:W-:-:S02]  /*9b70*/  PRMT R20, R20, 0x5410, R19 ;  /* 0x0000541014147816 */ /* 0x000fc40000000013 */
[----:B------:R-:W-:Y:S02]  /*9b80*/  PRMT R25, R12, 0x5410, R16 ;  /* 0x000054100c197816 */ /* 0x000fe40000000010 */
[C---:B------:R-:W-:Y:S02]  /*9b90*/  IADD3 R2, R0.reuse, 0x20, RZ ;  /* 0x0000002000027810 */ /* 0x040fe40007ffe0ff */
[----:B------:R-:W-:Y:S02]  /*9ba0*/  @P1 IADD3 R2, R0, -0x20, RZ ;  /* 0xffffffe000021810 */ /* 0x000fe40007ffe0ff */
[----:B------:R-:W-:Y:S02]  /*9bb0*/  PRMT R27, R15, 0x5410, R14 ;  /* 0x000054100f1b7816 */ /* 0x000fe4000000000e */
[----:B------:R-:W-:Y:S02]  /*9bc0*/  PRMT R21, R8, 0x5410, R21 ;  /* 0x0000541008157816 */ /* 0x000fe40000000015 */
[----:B------:R-:W-:-:S02]  /*9bd0*/  PRMT R24, R10, 0x5410, R6 ;  /* 0x000054100a187816 */ /* 0x000fc40000000006 */
[----:B------:R-:W-:Y:S02]  /*9be0*/  PRMT R26, R5, 0x5410, R9 ;  /* 0x00005410051a7816 */ /* 0x000fe40000000009 */
[----:B------:R-:W-:Y:S02]  /*9bf0*/  LEA R18, R0, 0x7100, 0x1 ;  /* 0x0000710000127811 */ /* 0x000fe400078e08ff */
[----:B------:R-:W-:Y:S01]  /*9c00*/  LEA R19, R2, 0x7100, 0x1 ;  /* 0x0000710002137811 */ /* 0x000fe200078e08ff */
[----:B------:R-:W-:Y:S06]  /*9c10*/  BAR.SYNC.DEFER_BLOCKING 0x0 ;  /* 0x0000000000007b1d */ /* 0x000fec0000010000 */
[----:B------:R-:W-:Y:S05]  /*9c20*/  @P0 BRA `(.L_x_110) ;  /* 0x0000053000000947 */ /* 0x000fea0003800000 */
[----:B------:R-:W-:Y:S01]  /*9c30*/  ISETP.GE.AND P0, PT, R22, c[0x0][0x27c], PT ;  /* 0x00009f0016007a0c */ /* 0x000fe20003f06270 */
[----:B------:R-:W-:-:S12]  /*9c40*/  BSSY B0, `(.L_x_111) ;  /* 0x0000028000007945 */ /* 0x000fd80003800000 */
[----:B------:R-:W-:Y:S05]  /*9c50*/  @P0 BRA `(.L_x_112) ;  /* 0x0000026000000947 */ /* 0x000fea0003800000 */
[----:B------:R-:W1:Y:S01]  /*9c60*/  LDS.128 R8, [R18] ;  /* 0x0000000012087984 */ /* 0x000e620000000c00 */
[--C-:B------:R-:W-:Y:S02]  /*9c70*/  HADD2.F32 R7, -RZ, R20.reuse.H1_H1 ;  /* 0x30000014ff077230 */ /* 0x100fe40000004100 */
[----:B------:R-:W-:Y:S02]  /*9c80*/  HADD2.F32 R0, -RZ, R20.H0_H0 ;  /* 0x20000014ff007230 */ /* 0x000fe40000004100 */
[--C-:B------:R-:W-:Y:S02]  /*9c90*/  HADD2.F32 R5, -RZ, R23.reuse.H1_H1 ;  /* 0x30000017ff057230 */ /* 0x100fe40000004100 */
[----:B------:R-:W-:Y:S02]  /*9ca0*/  HADD2.F32 R2, -RZ, R23.H0_H0 ;  /* 0x20000017ff027230 */ /* 0x000fe40000004100 */
[--C-:B-1----:R-:W-:Y:S02]  /*9cb0*/  HADD2.F32 R12, -RZ, R8.reuse.H0_H0 ;  /* 0x20000008ff0c7230 */ /* 0x102fe40000004100 */
[----:B------:R-:W-:-:S02]  /*9cc0*/  HADD2.F32 R8, -RZ, R8.H1_H1 ;  /* 0x30000008ff087230 */ /* 0x000fc40000004100 */
[--C-:B------:R-:W-:Y:S02]  /*9cd0*/  HADD2.F32 R6, -RZ, R9.reuse.H0_H0 ;  /* 0x20000009ff067230 */ /* 0x100fe40000004100 */
[----:B------:R-:W-:Y:S02]  /*9ce0*/  HADD2.F32 R9, -RZ, R9.H1_H1 ;  /* 0x30000009ff097230 */ /* 0x000fe40000004100 */
[--C-:B------:R-:W-:Y:S02]  /*9cf0*/  HADD2.F32 R14, -RZ, R10.reuse.H0_H0 ;  /* 0x2000000aff0e7230 */ /* 0x100fe40000004100 */
[----:B------:R-:W-:Y:S01]  /*9d00*/  HADD2.F32 R13, -RZ, R10.H1_H1 ;  /* 0x3000000aff0d7230 */ /* 0x000fe20000004100 */
[-C--:B------:R-:W-:Y:S01]  /*9d10*/  FMUL.FTZ R10, R12, R7.reuse ;  /* 0x000000070c0a7220 */ /* 0x080fe20000410000 */
[--C-:B------:R-:W-:Y:S02]  /*9d20*/  HADD2.F32 R16, -RZ, R11.reuse.H0_H0 ;  /* 0x2000000bff107230 */ /* 0x100fe40000004100 */
[----:B------:R-:W-:Y:S01]  /*9d30*/  HADD2.F32 R15, -RZ, R11.H1_H1 ;  /* 0x3000000bff0f7230 */ /* 0x000fe20000004100 */
[----:B------:R-:W-:-:S02]  /*9d40*/  FMUL.FTZ R11, R8, R7 ;  /* 0x00000007080b7220 */ /* 0x000fc40000410000 */
[CC--:B------:R-:W-:Y:S02]  /*9d50*/  FMUL.FTZ R7, R9.reuse, R0.reuse ;  /* 0x0000000009077220 */ /* 0x0c0fe40000410000 */
[----:B------:R-:W-:Y:S02]  /*9d60*/  FMUL.FTZ R0, R6, R0 ;  /* 0x0000000006007220 */ /* 0x000fe40000410000 */
[-C--:B------:R-:W-:Y:S02]  /*9d70*/  FFMA.FTZ R17, R12, R5.reuse, -R11 ;  /* 0x000000050c117223 */ /* 0x080fe4000001080b */
[-C--:B------:R-:W-:Y:S01]  /*9d80*/  FFMA.FTZ R11, R6, R2.reuse, -R7 ;  /* 0x00000002060b7223 */ /* 0x080fe20000010807 */
[--C-:B------:R-:W-:Y:S01]  /*9d90*/  HADD2.F32 R6, -RZ, R21.reuse.H1_H1 ;  /* 0x30000015ff067230 */ /* 0x100fe20000004100 */
[----:B------:R-:W-:Y:S01]  /*9da0*/  FFMA.FTZ R9, R9, R2, R0 ;  /* 0x0000000209097223 */ /* 0x000fe20000010000 */
[----:B------:R-:W-:Y:S01]  /*9db0*/  HADD2.F32 R0, -RZ, R21.H0_H0 ;  /* 0x20000015ff007230 */ /* 0x000fe20000004100 */
[----:B------:R-:W-:Y:S01]  /*9dc0*/  FFMA.FTZ R12, R8, R5, R10 ;  /* 0x00000005080c7223 */ /* 0x000fe2000001000a */
[--C-:B------:R-:W-:Y:S01]  /*9dd0*/  HADD2.F32 R5, -RZ, R25.reuse.H1_H1 ;  /* 0x30000019ff057230 */ /* 0x100fe20000004100 */
[-C--:B------:R-:W-:Y:S01]  /*9de0*/  FMUL.FTZ R8, R13, R6.reuse ;  /* 0x000000060d087220 */ /* 0x080fe20000410000 */
[----:B------:R-:W-:Y:S01]  /*9df0*/  HADD2.F32 R2, -RZ, R25.H0_H0 ;  /* 0x20000019ff027230 */ /* 0x000fe20000004100 */
[----:B------:R-:W-:Y:S01]  /*9e00*/  FMUL.FTZ R7, R14, R6 ;  /* 0x000000060e077220 */ /* 0x000fe20000410000 */
[----:B------:R-:W-:Y:S01]  /*9e10*/  F2FP.PACK_AB R9, R9, R11 ;  /* 0x0000000b0909723e */ /* 0x000fe200000000ff */
[----:B------:R-:W-:-:S02]  /*9e20*/  FMUL.FTZ R6, R15, R0 ;  /* 0x000000000f067220 */ /* 0x000fc40000410000 */
[----:B------:R-:W-:Y:S02]  /*9e30*/  FMUL.FTZ R0, R16, R0 ;  /* 0x0000000010007220 */ /* 0x000fe40000410000 */
[----:B------:R-:W-:Y:S01]  /*9e40*/  FFMA.FTZ R10, R14, R5, -R8 ;  /* 0x000000050e0a7223 */ /* 0x000fe20000010808 */
[----:B------:R-:W-:Y:S01]  /*9e50*/  F2FP.PACK_AB R8, R12, R17 ;  /* 0x000000110c08723e */ /* 0x000fe200000000ff */
[----:B------:R-:W-:Y:S02]  /*9e60*/  FFMA.FTZ R7, R13, R5, R7 ;  /* 0x000000050d077223 */ /* 0x000fe40000010007 */
[-C--:B------:R-:W-:Y:S02]  /*9e70*/  FFMA.FTZ R6, R16, R2.reuse, -R6 ;  /* 0x0000000210067223 */ /* 0x080fe40000010806 */
[----:B------:R-:W-:Y:S01]  /*9e80*/  FFMA.FTZ R0, R15, R2, R0 ;  /* 0x000000020f007223 */ /* 0x000fe20000010000 */
[----:B------:R-:W-:-:S04]  /*9e90*/  F2FP.PACK_AB R10, R7, R10 ;  /* 0x0000000a070a723e */ /* 0x000fc800000000ff */
[----:B------:R-:W-:-:S05]  /*9ea0*/  F2FP.PACK_AB R11, R0, R6 ;  /* 0x00000006000b723e */ /* 0x000fca00000000ff */
[----:B------:R1:W-:Y:S02]  /*9eb0*/  STS.128 [R18], R8 ;  /* 0x0000000812007388 */ /* 0x0003e40000000c00 */
.L_x_112:
[----:B------:R-:W-:Y:S05]  /*9ec0*/  BSYNC B0 ;  /* 0x0000000000007941 */ /* 0x000fea0003800000 */
.L_x_111:
[----:B------:R-:W-:-:S04]  /*9ed0*/  IADD3 R0, R22, 0x10, RZ ;  /* 0x0000001016007810 */ /* 0x000fc80007ffe0ff */
[----:B------:R-:W-:-:S13]  /*9ee0*/  ISETP.GE.AND P0, PT, R0, c[0x0][0x27c], PT ;  /* 0x00009f0000007a0c */ /* 0x000fda0003f06270 */
[----:B------:R-:W-:Y:S05]  /*9ef0*/  @P0 BRA `(.L_x_110) ;  /* 0x0000026000000947 */ /* 0x000fea0003800000 */
[----:B-1----:R-:W1:Y:S01]  /*9f00*/  LDS.128 R8, [R19] ;  /* 0x0000000013087984 */ /* 0x002e620000000c00 */
[--C-:B------:R-:W-:Y:S02]  /*9f10*/  HADD2.F32 R7, -RZ, R24.reuse.H0_H0 ;  /* 0x20000018ff077230 */ /* 0x100fe40000004100 */
[----:B------:R-:W-:Y:S02]  /*9f20*/  HADD2.F32 R0, -RZ, R24.H1_H1 ;  /* 0x30000018ff007230 */ /* 0x000fe40000004100 */
        /* <DEDUP_REMOVED lines=35> */
.L_x_110:
[----:B------:R-:W-:Y:S05]  /*a160*/  BSYNC B1 ;  /* 0x0000000000017941 */ /* 0x000fea0003800000 */
.L_x_109:
[----:B------:R-:W-:Y:S01]  /*a170*/  IADD3 R0, R31, 0x20, RZ ;  /* 0x000000201f007810 */ /* 0x000fe20007ffe0ff */
[----:B------:R-:W-:Y:S03]  /*a180*/  BSSY B1, `(.L_x_113) ;  /* 0x0000056000017945 */ /* 0x000fe60003800000 */
[----:B------:R-:W-:-:S13]  /*a190*/  ISETP.GE.AND P0, PT, R0, UR4, PT ;  /* 0x0000000400007c0c */ /* 0x000fda000bf06270 */
[----:B------:R-:W-:Y:S05]  /*a1a0*/  @P0 BRA `(.L_x_114) ;  /* 0x0000053000000947 */ /* 0x000fea0003800000 */
[----:B------:R-:W-:Y:S01]  /*a1b0*/  ISETP.GE.AND P0, PT, R22, c[0x0][0x27c], PT ;  /* 0x00009f0016007a0c */ /* 0x000fe20003f06270 */
[----:B------:R-:W-:-:S12]  /*a1c0*/  BSSY B0, `(.L_x_115) ;  /* 0x0000028000007945 */ /* 0x000fd80003800000 */
[----:B------:R-:W-:Y:S05]  /*a1d0*/  @P0 BRA `(.L_x_116) ;  /* 0x0000026000000947 */ /* 0x000fea0003800000 */
[----:B-1----:R-:W1:Y:S01]  /*a1e0*/  LDS.128 R8, [R18+0x1000] ;  /* 0x0010000012087984 */ /* 0x002e620000000c00 */
        /* <DEDUP_REMOVED lines=10> */
[C---:B------:R-:W-:Y:S01]  /*a290*/  FMUL.FTZ R10, R7.reuse, R12 ;  /* 0x0000000c070a7220 */ /* 0x040fe20000410000 */
[--C-:B------:R-:W-:Y:S02]  /*a2a0*/  HADD2.F32 R16, -RZ, R11.reuse.H0_H0 ;  /* 0x2000000bff107230 */ /* 0x100fe40000004100 */
[----:B------:R-:W-:Y:S01]  /*a2b0*/  HADD2.F32 R15, -RZ, R11.H1_H1 ;  /* 0x3000000bff0f7230 */ /* 0x000fe20000004100 */
[----:B------:R-:W-:-:S02]  /*a2c0*/  FMUL.FTZ R11, R7, R8 ;  /* 0x00000008070b7220 */ /* 0x000fc40000410000 */
[CC--:B------:R-:W-:Y:S02]  /*a2d0*/  FMUL.FTZ R7, R0.reuse, R9.reuse ;  /* 0x0000000900077220 */ /* 0x0c0fe40000410000 */
[----:B------:R-:W-:Y:S02]  /*a2e0*/  FMUL.FTZ R0, R0, R6 ;  /* 0x0000000600007220 */ /* 0x000fe40000410000 */
[C---:B------:R-:W-:Y:S02]  /*a2f0*/  FFMA.FTZ R17, R5.reuse, R12, -R11 ;  /* 0x0000000c05117223 */ /* 0x040fe4000001080b */
[C---:B------:R-:W-:Y:S01]  /*a300*/  FFMA.FTZ R11, R2.reuse, R6, -R7 ;  /* 0x00000006020b7223 */ /* 0x040fe20000010807 */
[--C-:B------:R-:W-:Y:S01]  /*a310*/  HADD2.F32 R6, -RZ, R21.reuse.H1_H1 ;  /* 0x30000015ff067230 */ /* 0x100fe20000004100 */
[----:B------:R-:W-:Y:S01]  /*a320*/  FFMA.FTZ R9, R2, R9, R0 ;  /* 0x0000000902097223 */ /* 0x000fe20000010000 */
[----:B------:R-:W-:Y:S01]  /*a330*/  HADD2.F32 R0, -RZ, R21.H0_H0 ;  /* 0x20000015ff007230 */ /* 0x000fe20000004100 */
[----:B------:R-:W-:Y:S01]  /*a340*/  FFMA.FTZ R12, R5, R8, R10 ;  /* 0x00000008050c7223 */ /* 0x000fe2000001000a */
[--C-:B------:R-:W-:Y:S01]  /*a350*/  HADD2.F32 R5, -RZ, R25.reuse.H1_H1 ;  /* 0x30000019ff057230 */ /* 0x100fe20000004100 */
[C---:B------:R-:W-:Y:S01]  /*a360*/  FMUL.FTZ R8, R6.reuse, R13 ;  /* 0x0000000d06087220 */ /* 0x040fe20000410000 */
[----:B------:R-:W-:Y:S01]  /*a370*/  HADD2.F32 R2, -RZ, R25.H0_H0 ;  /* 0x20000019ff027230 */ /* 0x000fe20000004100 */
[----:B------:R-:W-:Y:S01]  /*a380*/  FMUL.FTZ R7, R6, R14 ;  /* 0x0000000e06077220 */ /* 0x000fe20000410000 */
[----:B------:R-:W-:Y:S01]  /*a390*/  F2FP.PACK_AB R9, R9, R11 ;  /* 0x0000000b0909723e */ /* 0x000fe200000000ff */
[----:B------:R-:W-:-:S02]  /*a3a0*/  FMUL.FTZ R6, R0, R15 ;  /* 0x0000000f00067220 */ /* 0x000fc40000410000 */
[----:B------:R-:W-:Y:S02]  /*a3b0*/  FMUL.FTZ R0, R0, R16 ;  /* 0x0000001000007220 */ /* 0x000fe40000410000 */
[C---:B------:R-:W-:Y:S01]  /*a3c0*/  FFMA.FTZ R10, R5.reuse, R14, -R8 ;  /* 0x0000000e050a7223 */ /* 0x040fe20000010808 */
[----:B------:R-:W-:Y:S01]  /*a3d0*/  F2FP.PACK_AB R8, R12, R17 ;  /* 0x000000110c08723e */ /* 0x000fe200000000ff */
[----:B------:R-:W-:Y:S02]  /*a3e0*/  FFMA.FTZ R7, R5, R13, R7 ;  /* 0x0000000d05077223 */ /* 0x000fe40000010007 */
[C---:B------:R-:W-:Y:S02]  /*a3f0*/  FFMA.FTZ R6, R2.reuse, R16, -R6 ;  /* 0x0000001002067223 */ /* 0x040fe40000010806 */
[----:B------:R-:W-:Y:S01]  /*a400*/  FFMA.FTZ R0, R2, R15, R0 ;  /* 0x0000000f02007223 */ /* 0x000fe20000010000 */
[----:B------:R-:W-:-:S04]  /*a410*/  F2FP.PACK_AB R10, R7, R10 ;  /* 0x0000000a070a723e */ /* 0x000fc800000000ff */
[----:B------:R-:W-:-:S05]  /*a420*/  F2FP.PACK_AB R11, R0, R6 ;  /* 0x00000006000b723e */ /* 0x000fca00000000ff */
[----:B------:R1:W-:Y:S02]  /*a430*/  STS.128 [R18+0x1000], R8 ;  /* 0x0010000812007388 */ /* 0x0003e40000000c00 */
.L_x_116:
[----:B------:R-:W-:Y:S05]  /*a440*/  BSYNC B0 ;  /* 0x0000000000007941 */ /* 0x000fea0003800000 */
.L_x_115:
[----:B------:R-:W-:-:S04]  /*a450*/  IADD3 R0, R22, 0x10, RZ ;  /* 0x0000001016007810 */ /* 0x000fc80007ffe0ff */
[----:B------:R-:W-:-:S13]  /*a460*/  ISETP.GE.AND P0, PT, R0, c[0x0][0x27c], PT ;  /* 0x00009f0000007a0c */ /* 0x000fda0003f06270 */
[----:B------:R-:W-:Y:S05]  /*a470*/  @P0 BRA `(.L_x_114) ;  /* 0x0000026000000947 */ /* 0x000fea0003800000 */
[----:B-1----:R-:W1:Y:S01]  /*a480*/  LDS.128 R8, [R19+0x1000] ;  /* 0x0010000013087984 */ /* 0x002e620000000c00 */
        /* <DEDUP_REMOVED lines=37> */
.L_x_114:
[----:B------:R-:W-:Y:S05]  /*a6e0*/  BSYNC B1 ;  /* 0x0000000000017941 */ /* 0x000fea0003800000 */
.L_x_113:
        /* <DEDUP_REMOVED lines=45> */
.L_x_120:
[----:B------:R-:W-:Y:S05]  /*a9c0*/  BSYNC B0 ;  /* 0x0000000000007941 */ /* 0x000fea0003800000 */
.L_x_119:
        /* <DEDUP_REMOVED lines=41> */
.L_x_118:
[----:B------:R-:W-:Y:S05]  /*ac60*/  BSYNC B1 ;  /* 0x0000000000017941 */ /* 0x000fea0003800000 */
.L_x_117:
[----:B------:R-:W-:-:S04]  /*ac70*/  IADD3 R0, R31, 0x60, RZ ;  /* 0x000000601f007810 */ /* 0x000fc80007ffe0ff */
        /* <DEDUP_REMOVED lines=43> */
.L_x_123:
[----:B------:R-:W-:Y:S05]  /*af30*/  BSYNC B0 ;  /* 0x0000000000007941 */ /* 0x000fea0003800000 */
.L_x_122:
        /* <DEDUP_REMOVED lines=40> */
[----:B------:R1:W-:Y:S01]  /*b1c0*/  STS.128 [R19+0x3000], R8 ;  /* 0x0030000813007388 */ /* 0x0003e20000000c00 */
[----:B------:R-:W-:Y:S05]  /*b1d0*/  BRA `(.L_x_121) ;  /* 0x00001a3000007947 */ /* 0x000fea0003800000 */
.L_x_106:
[----:B------:R-:W-:Y:S01]  /*b1e0*/  ISETP.GE.AND P0, PT, R2, UR19, PT ;  /* 0x0000001302007c0c */ /* 0x000fe2000bf06270 */
[----:B------:R-:W-:Y:S01]  /*b1f0*/  BSSY B0, `(.L_x_124) ;  /* 0x000000d000007945 */ /* 0x000fe20003800000 */
[----:B------:R-:W-:Y:S01]  /*b200*/  CS2R R10, SRZ ;  /* 0x00000000000a7805 */ /* 0x000fe2000001ff00 */
[----:B------:R-:W-:Y:S01]  /*b210*/  CS2R R8, SRZ ;  /* 0x0000000000087805 */ /* 0x000fe2000001ff00 */
[----:B------:R-:W-:Y:S01]  /*b220*/  CS2R R14, SRZ ;  /* 0x00000000000e7805 */ /* 0x000fe2000001ff00 */
[----:B------:R-:W-:-:S08]  /*b230*/  CS2R R12, SRZ ;  /* 0x00000000000c7805 */ /* 0x000fd0000001ff00 */
[----:B------:R-:W-:Y:S05]  /*b240*/  @P0 BRA `(.L_x_125) ;  /* 0x0000007000000947 */ /* 0x000fea0003800000 */
[----:B------:R-:W-:Y:S01]  /*b250*/  ISETP.GE.AND P0, PT, R24, c[0x0][0x27c], PT ;  /* 0x00009f0018007a0c */ /* 0x000fe20003f06270 */
[----:B------:R-:W-:-:S12]  /*b260*/  CS2R R10, SRZ ;  /* 0x00000000000a7805 */ /* 0x000fd8000001ff00 */
[----:B------:R-:W-:Y:S05]  /*b270*/  @P0 BRA `(.L_x_125) ;  /* 0x0000004000000947 */ /* 0x000fea0003800000 */
[----:B------:R-:W-:-:S04]  /*b280*/  IMAD.WIDE R12, R24, 0x2, R18 ;  /* 0x00000002180c7825 */ /* 0x000fc800078e0212 */
[----:B------:R-:W-:Y:S02]  /*b290*/  IMAD.WIDE R8, R24, 0x2, R16 ;  /* 0x0000000218087825 */ /* 0x000fe400078e0210 */
[----:B------:R-:W5:Y:S04]  /*b2a0*/  LD.E.128 R12, [R12.64] ;  /* 0x000000160c0c7980 */ /* 0x000f68000c101d00 */
[----:B------:R-:W5:Y:S02]  /*b2b0*/  LD.E.128 R8, [R8.64] ;  /* 0x0000001608087980 */ /* 0x000f64000c101d00 */
.L_x_125:
[----:B------:R-:W-:Y:S05]  /*b2c0*/  BSYNC B0 ;  /* 0x0000000000007941 */ /* 0x000fea0003800000 */
.L_x_124:
[----:B------:R-:W-:Y:S01]  /*b2d0*/  UIMAD UR4, UR16, -0x80, UR19 ;  /* 0xffffff80100478a4 */ /* 0x000fe2000f8e0213 */
[----:B------:R-:W-:Y:S01]  /*b2e0*/  ISETP.GE.AND P0, PT, R24, c[0x0][0x27c], PT ;  /* 0x00009f0018007a0c */ /* 0x000fe20003f06270 */
[--C-:B-----5:R-:W-:Y:S01]  /*b2f0*/  IMAD.MOV.U32 R21, RZ, RZ, R13.reuse ;  /* 0x000000ffff157224 */ /* 0x120fe200078e000d */
[--C-:B------:R-:W-:Y:S01]  /*b300*/  SHF.R.U64 R20, R12, 0x10, R13.reuse ;  /* 0x000000100c147819 */ /* 0x100fe2000000120d */
[----:B------:R-:W-:Y:S01]  /*b310*/  UISETP.LT.AND UP0, UPT, UR4, 0x80, UPT ;  /* 0x000000800400788c */ /* 0x000fe2000bf01270 */
[----:B------:R-:W-:Y:S01]  /*b320*/  SHF.R.U32.HI R17, RZ, 0x10, R13 ;  /* 0x00000010ff117819 */ /* 0x000fe2000001160d */
[----:B------:R-:W-:Y:S01]  /*b330*/  IMAD.MOV.U32 R19, RZ, RZ, R14 ;  /* 0x000000ffff137224 */ /* 0x000fe200078e000e */
[--C-:B------:R-:W-:Y:S01]  /*b340*/  SHF.R.U64 R16, R14, 0x10, R15.reuse ;  /* 0x000000100e107819 */ /* 0x100fe2000000120f */
[----:B------:R-:W-:Y:S01]  /*b350*/  USEL UR4, UR4, 0x80, UP0 ;  /* 0x0000008004047887 */ /* 0x000fe20008000000 */
[----:B------:R-:W-:Y:S01]  /*b360*/  IMAD.MOV.U32 R22, RZ, RZ, R12 ;  /* 0x000000ffff167224 */ /* 0x000fe200078e000c */
[--C-:B------:R-:W-:Y:S01]  /*b370*/  SHF.R.U32.HI R12, RZ, 0x10, R15.reuse ;  /* 0x00000010ff0c7819 */ /* 0x100fe2000001160f */
[----:B------:R-:W-:Y:S01]  /*b380*/  IMAD.MOV.U32 R18, RZ, RZ, R15 ;  /* 0x000000ffff127224 */ /* 0x000fe200078e000f */
[--C-:B------:R-:W-:Y:S01]  /*b390*/  SHF.R.U32.HI R5, RZ, 0x10, R9.reuse ;  /* 0x00000010ff057819 */ /* 0x100fe20000011609 */
[----:B------:R-:W-:Y:S01]  /*b3a0*/  IMAD.MOV.U32 R14, RZ, RZ, R8 ;  /* 0x000000ffff0e7224 */ /* 0x000fe200078e0008 */
[----:B------:R-:W-:Y:S01]  /*b3b0*/  ISETP.GE.OR P1, PT, R31, UR4, P0 ;  /* 0x000000041f007c0c */ /* 0x000fe20008726670 */
[--C-:B------:R-:W-:Y:S01]  /*b3c0*/  IMAD.MOV.U32 R13, RZ, RZ, R9.reuse ;  /* 0x000000ffff0d7224 */ /* 0x100fe200078e0009 */
[----:B------:R-:W-:Y:S01]  /*b3d0*/  SHF.R.U64 R8, R8, 0x10, R9 ;  /* 0x0000001008087819 */ /* 0x000fe20000001209 */
[----:B------:R-:W-:Y:S01]  /*b3e0*/  IMAD.MOV.U32 R7, RZ, RZ, R10 ;  /* 0x000000ffff077224 */ /* 0x000fe200078e000a */
[--C-:B------:R-:W-:Y:S01]  /*b3f0*/  SHF.R.U64 R2, R10, 0x10, R11.reuse ;  /* 0x000000100a027819 */ /* 0x100fe2000000120b */
[--C-:B------:R-:W-:Y:S01]  /*b400*/  IMAD.MOV.U32 R6, RZ, RZ, R11.reuse ;  /* 0x000000ffff067224 */ /* 0x100fe200078e000b */
[----:B------:R-:W-:Y:S01]  /*b410*/  SHF.R.U32.HI R0, RZ, 0x10, R11 ;  /* 0x00000010ff007819 */ /* 0x000fe2000001160b */
[----:B------:R-:W-:-:S04]  /*b420*/  DEPBAR.LE SB0, 0x1 ;  /* 0x000080400000791a */ /* 0x000fc80000000000 */
[----:B------:R-:W-:Y:S01]  /*b430*/  BSSY B0, `(.L_x_126) ;  /* 0x0000062000007945 */ /* 0x000fe20003800000 */
[----:B------:R-:W-:Y:S02]  /*b440*/  PRMT R34, R22, 0x5410, R13 ;  /* 0x0000541016227816 */ /* 0x000fe4000000000d */
[----:B------:R-:W-:Y:S02]  /*b450*/  PRMT R37, R21, 0x5410, R17 ;  /* 0x0000541015257816 */ /* 0x000fe40000000011 */
[----:B------:R-:W-:Y:S02]  /*b460*/  PRMT R35, R5, 0x5410, R20 ;  /* 0x0000541005237816 */ /* 0x000fe40000000014 */
[----:B------:R-:W-:Y:S02]  /*b470*/  PRMT R39, R19, 0x5410, R6 ;  /* 0x0000541013277816 */ /* 0x000fe40000000006 */
[----:B------:R-:W-:Y:S02]  /*b480*/  PRMT R41, R12, 0x5410, R18 ;  /* 0x000054100c297816 */ /* 0x000fe40000000012 */
[----:B------:R-:W-:-:S02]  /*b490*/  PRMT R38, R0, 0x5410, R16 ;  /* 0x0000541000267816 */ /* 0x000fc40000000010 */
[----:B------:R-:W-:Y:S02]  /*b4a0*/  PRMT R33, R8, 0x5410, R14 ;  /* 0x0000541008217816 */ /* 0x000fe4000000000e */
[----:B------:R-:W-:Y:S01]  /*b4b0*/  PRMT R36, R7, 0x5410, R2 ;  /* 0x0000541007247816 */ /* 0x000fe20000000002 */
[----:B------:R-:W-:Y:S06]  /*b4c0*/  BAR.SYNC.DEFER_BLOCKING 0x0 ;  /* 0x0000000000007b1d */ /* 0x000fec0000010000 */
[----:B------:R-:W-:Y:S05]  /*b4d0*/  @P1 BRA `(.L_x_127) ;  /* 0x0000057000001947 */ /* 0x000fea0003800000 */
[----:B------:R-:W-:Y:S02]  /*b4e0*/  SHF.L.U32 R0, R31, 0x6, RZ ;  /* 0x000000061f007819 */ /* 0x000fe400000006ff */
[----:B------:R-:W-:-:S02]  /*b4f0*/  IADD3 R5, R24, c[0x0][0x27c], RZ ;  /* 0x00009f0018057a10 */ /* 0x000fc40007ffe0ff */
[----:B------:R-:W-:Y:S02]  /*b500*/  LOP3.LUT R0, R0, 0x1c0, RZ, 0xc0, !PT ;  /* 0x000001c000007812 */ /* 0x000fe400078ec0ff */
[----:B------:R-:W-:Y:S02]  /*b510*/  SHF.L.U32 R7, R49, 0x9, RZ ;  /* 0x0000000931077819 */ /* 0x000fe400000006ff */
[C---:B------:R-:W-:Y:S02]  /*b520*/  LOP3.LUT R2, R0.reuse, 0x38, R24, 0xf8, !PT ;  /* 0x0000003800027812 */ /* 0x040fe400078ef818 */
[----:B------:R-:W-:Y:S02]  /*b530*/  SHF.R.U32.HI R6, RZ, 0x3, R0 ;  /* 0x00000003ff067819 */ /* 0x000fe40000011600 */
[----:B------:R-:W-:Y:S02]  /*b540*/  LOP3.LUT R0, R0, 0x38, R5, 0xf8, !PT ;  /* 0x0000003800007812 */ /* 0x000fe400078ef805 */
[----:B------:R-:W-:-:S02]  /*b550*/  LOP3.LUT R2, R7, R2, R6, 0xf6, !PT ;  /* 0x0000000207027212 */ /* 0x000fc400078ef606 */
[----:B------:R-:W-:Y:S01]  /*b560*/  LOP3.LUT R0, R7, R0, R6, 0xf6, !PT ;  /* 0x0000000007007212 */ /* 0x000fe200078ef606 */
[--C-:B------:R-:W-:Y:S01]  /*b570*/  HADD2.F32 R7, -RZ, R33.reuse.H0_H0 ;  /* 0x20000021ff077230 */ /* 0x100fe20000004100 */
[----:B------:R-:W-:Y:S01]  /*b580*/  SHF.L.U32 R28, R2, 0x1, RZ ;  /* 0x00000001021c7819 */ /* 0x000fe200000006ff */
[----:B------:R-:W-:Y:S01]  /*b590*/  HADD2.F32 R2, -RZ, R33.H1_H1 ;  /* 0x30000021ff027230 */ /* 0x000fe20000004100 */
[----:B------:R-:W-:-:S03]  /*b5a0*/  SHF.L.U32 R26, R0, 0x1, RZ ;  /* 0x00000001001a7819 */ /* 0x000fc600000006ff */
[----:B------:R-:W1:Y:S04]  /*b5b0*/  LDS.128 R12, [R28+0x7100] ;  /* 0x007100001c0c7984 */ /* 0x000e680000000c00 */
[----:B------:R-:W2:Y:S01]  /*b5c0*/  LDS.128 R8, [R26+0x7100] ;  /* 0x007100001a087984 */ /* 0x000ea20000000c00 */
[--C-:B-1----:R-:W-:Y:S02]  /*b5d0*/  HADD2.F32 R17, -RZ, R13.reuse.H0_H0 ;  /* 0x2000000dff117230 */ /* 0x102fe40000004100 */
[----:B------:R-:W-:Y:S02]  /*b5e0*/  HADD2.F32 R18, -RZ, R13.H1_H1 ;  /* 0x3000000dff127230 */ /* 0x000fe40000004100 */
[----:B--2---:R-:W-:Y:S02]  /*b5f0*/  HADD2.F32 R13, -RZ, R8.H0_H0 ;  /* 0x20000008ff0d7230 */ /* 0x004fe40000004100 */
[----:B------:R-:W-:-:S02]  /*b600*/  HADD2.F32 R5, -RZ, R12.H0_H0 ;  /* 0x2000000cff057230 */ /* 0x000fc40000004100 */
[----:B------:R-:W-:Y:S01]  /*b610*/  HADD2.F32 R16, -RZ, R12.H1_H1 ;  /* 0x3000000cff107230 */ /* 0x000fe20000004100 */
[-C--:B------:R-:W-:Y:S01]  /*b620*/  FMUL.FTZ R0, R13, R2.reuse ;  /* 0x000000020d007220 */ /* 0x080fe20000410000 */
[--C-:B------:R-:W-:Y:S01]  /*b630*/  HADD2.F32 R20, -RZ, R14.reuse.H0_H0 ;  /* 0x2000000eff147230 */ /* 0x100fe20000004100 */
[C---:B------:R-:W-:Y:S01]  /*b640*/  FMUL.FTZ R6, R5.reuse, R2 ;  /* 0x0000000205067220 */ /* 0x040fe20000410000 */
[----:B------:R-:W-:Y:S02]  /*b650*/  HADD2.F32 R21, -RZ, R14.H1_H1 ;  /* 0x3000000eff157230 */ /* 0x000fe40000004100 */
[----:B------:R-:W-:Y:S02]  /*b660*/  HADD2.F32 R12, -RZ, R34.H0_H0 ;  /* 0x20000022ff0c7230 */ /* 0x000fe40000004100 */
[----:B------:R-:W-:Y:S01]  /*b670*/  HADD2.F32 R14, -RZ, R8.H1_H1 ;  /* 0x30000008ff0e7230 */ /* 0x000fe20000004100 */
[-C--:B------:R-:W-:Y:S01]  /*b680*/  FMUL.FTZ R8, R16, R7.reuse ;  /* 0x0000000710087220 */ /* 0x080fe20000410000 */
[--C-:B------:R-:W-:Y:S01]  /*b690*/  HADD2.F32 R23, -RZ, R15.reuse.H0_H0 ;  /* 0x2000000fff177230 */ /* 0x100fe20000004100 */
[-C--:B------:R-:W-:Y:S01]  /*b6a0*/  FFMA.FTZ R30, R5, R12.reuse, -R0 ;  /* 0x0000000c051e7223 */ /* 0x080fe20000010800 */
[----:B------:R-:W-:Y:S01]  /*b6b0*/  HADD2.F32 R25, -RZ, R15.H1_H1 ;  /* 0x3000000fff197230 */ /* 0x000fe20000004100 */
[----:B------:R-:W-:Y:S01]  /*b6c0*/  FMUL.FTZ R5, R14, R7 ;  /* 0x000000070e057220 */ /* 0x000fe20000410000 */
[----:B------:R-:W-:Y:S01]  /*b6d0*/  HADD2.F32 R2, -RZ, R35.H1_H1 ;  /* 0x30000023ff027230 */ /* 0x000fe20000004100 */
[----:B------:R-:W-:Y:S01]  /*b6e0*/  FFMA.FTZ R29, R13, R12, R6 ;  /* 0x0000000c0d1d7223 */ /* 0x000fe20000010006 */
[----:B------:R-:W-:-:S02]  /*b6f0*/  HADD2.F32 R15, -RZ, R9.H0_H0 ;  /* 0x20000009ff0f7230 */ /* 0x000fc40000004100 */
[----:B------:R-:W-:Y:S01]  /*b700*/  HADD2.F32 R0, -RZ, R34.H1_H1 ;  /* 0x30000022ff007230 */ /* 0x000fe20000004100 */
[-C--:B------:R-:W-:Y:S01]  /*b710*/  FFMA.FTZ R12, R16, R2.reuse, -R5 ;  /* 0x00000002100c7223 */ /* 0x080fe20000010805 */
[----:B------:R-:W-:Y:S01]  /*b720*/  HADD2.F32 R6, -RZ, R37.H0_H0 ;  /* 0x20000025ff067230 */ /* 0x000fe20000004100 */
[----:B------:R-:W-:Y:S01]  /*b730*/  FFMA.FTZ R27, R14, R2, R8 ;  /* 0x000000020e1b7223 */ /* 0x000fe20000010008 */
[----:B------:R-:W-:Y:S01]  /*b740*/  HADD2.F32 R9, -RZ, R9.H1_H1 ;  /* 0x30000009ff097230 */ /* 0x000fe20000004100 */
[-C--:B------:R-:W-:Y:S01]  /*b750*/  FMUL.FTZ R7, R15, R0.reuse ;  /* 0x000000000f077220 */ /* 0x080fe20000410000 */
[----:B------:R-:W-:Y:S01]  /*b760*/  HADD2.F32 R5, -RZ, R35.H0_H0 ;  /* 0x20000023ff057230 */ /* 0x000fe20000004100 */
[C---:B------:R-:W-:Y:S01]  /*b770*/  FMUL.FTZ R8, R17.reuse, R0 ;  /* 0x0000000011087220 */ /* 0x040fe20000410000 */
[----:B------:R-:W-:Y:S01]  /*b780*/  HADD2.F32 R0, -RZ, R37.H1_H1 ;  /* 0x30000025ff007230 */ /* 0x000fe20000004100 */
[----:B------:R-:W-:Y:S01]  /*b790*/  FFMA.FTZ R17, R17, R6, -R7 ;  /* 0x0000000611117223 */ /* 0x000fe20000010807 */
[--C-:B------:R-:W-:Y:S01]  /*b7a0*/  HADD2.F32 R19, -RZ, R10.reuse.H0_H0 ;  /* 0x2000000aff137230 */ /* 0x100fe20000004100 */
[CC--:B------:R-:W-:Y:S01]  /*b7b0*/  FMUL.FTZ R7, R9.reuse, R5.reuse ;  /* 0x0000000509077220 */ /* 0x0c0fe20000410000 */
[----:B------:R-:W-:Y:S01]  /*b7c0*/  HADD2.F32 R10, -RZ, R10.H1_H1 ;  /* 0x3000000aff0a7230 */ /* 0x000fe20000004100 */
[C---:B------:R-:W-:Y:S01]  /*b7d0*/  FMUL.FTZ R2, R18.reuse, R5 ;  /* 0x0000000512027220 */ /* 0x040fe20000410000 */
[--C-:B------:R-:W-:Y:S01]  /*b7e0*/  HADD2.F32 R5, -RZ, R36.reuse.H0_H0 ;  /* 0x20000024ff057230 */ /* 0x100fe20000004100 */
[-C--:B------:R-:W-:Y:S01]  /*b7f0*/  FFMA.FTZ R13, R18, R0.reuse, -R7 ;  /* 0x00000000120d7223 */ /* 0x080fe20000010807 */
[----:B------:R-:W-:Y:S01]  /*b800*/  HADD2.F32 R22, -RZ, R11.H0_H0 ;  /* 0x2000000bff167230 */ /* 0x000fe20000004100 */
[----:B------:R-:W-:Y:S01]  /*b810*/  FFMA.FTZ R9, R9, R0, R2 ;  /* 0x0000000009097223 */ /* 0x000fe20000010002 */
[----:B------:R-:W-:Y:S01]  /*b820*/  HADD2.F32 R0, -RZ, R36.H1_H1 ;  /* 0x30000024ff007230 */ /* 0x000fe20000004100 */
[----:B------:R-:W-:Y:S01]  /*b830*/  FFMA.FTZ R16, R15, R6, R8 ;  /* 0x000000060f107223 */ /* 0x000fe20000010008 */
[----:B------:R-:W-:Y:S01]  /*b840*/  HADD2.F32 R2, -RZ, R39.H0_H0 ;  /* 0x20000027ff027230 */ /* 0x000fe20000004100 */
[-C--:B------:R-:W-:Y:S01]  /*b850*/  FMUL.FTZ R8, R19, R5.reuse ;  /* 0x0000000513087220 */ /* 0x080fe20000410000 */
[--C-:B------:R-:W-:Y:S01]  /*b860*/  HADD2.F32 R6, -RZ, R38.reuse.H1_H1 ;  /* 0x30000026ff067230 */ /* 0x100fe20000004100 */
[----:B------:R-:W-:Y:S01]  /*b870*/  FMUL.FTZ R7, R20, R5 ;  /* 0x0000000514077220 */ /* 0x000fe20000410000 */
[----:B------:R-:W-:Y:S01]  /*b880*/  HADD2.F32 R11, -RZ, R11.H1_H1 ;  /* 0x3000000bff0b7230 */ /* 0x000fe20000004100 */
[----:B------:R-:W-:Y:S01]  /*b890*/  FMUL.FTZ R5, R10, R0 ;  /* 0x000000000a057220 */ /* 0x000fe20000410000 */
[----:B------:R-:W-:Y:S01]  /*b8a0*/  F2FP.PACK_AB R12, R12, R30 ;  /* 0x0000001e0c0c723e */ /* 0x000fe200000000ff */
[----:B------:R-:W-:Y:S01]  /*b8b0*/  FMUL.FTZ R0, R21, R0 ;  /* 0x0000000015007220 */ /* 0x000fe20000410000 */
[----:B------:R-:W-:Y:S01]  /*b8c0*/  F2FP.PACK_AB R13, R13, R17 ;  /* 0x000000110d0d723e */ /* 0x000fe200000000ff */
[----:B------:R-:W-:Y:S01]  /*b8d0*/  FFMA.FTZ R20, R20, R2, -R8 ;  /* 0x0000000214147223 */ /* 0x000fe20000010808 */
[----:B------:R-:W-:Y:S01]  /*b8e0*/  F2FP.PACK_AB R9, R9, R16 ;  /* 0x000000100909723e */ /* 0x000fe200000000ff */
[----:B------:R-:W-:Y:S01]  /*b8f0*/  FFMA.FTZ R19, R19, R2, R7 ;  /* 0x0000000213137223 */ /* 0x000fe20000010007 */
[----:B------:R-:W-:Y:S01]  /*b900*/  HADD2.F32 R2, -RZ, R39.H1_H1 ;  /* 0x30000027ff027230 */ /* 0x000fe20000004100 */
[-C--:B------:R-:W-:Y:S01]  /*b910*/  FFMA.FTZ R10, R10, R6.reuse, R0 ;  /* 0x000000060a0a7223 */ /* 0x080fe20000010000 */
[----:B------:R-:W-:Y:S01]  /*b920*/  HADD2.F32 R0, -RZ, R38.H0_H0 ;  /* 0x20000026ff007230 */ /* 0x000fe20000004100 */
[----:B------:R-:W-:Y:S01]  /*b930*/  FFMA.FTZ R14, R21, R6, -R5 ;  /* 0x00000006150e7223 */ /* 0x000fe20000010805 */
[--C-:B------:R-:W-:Y:S01]  /*b940*/  HADD2.F32 R6, -RZ, R41.reuse.H1_H1 ;  /* 0x30000029ff067230 */ /* 0x100fe20000004100 */
[-C--:B------:R-:W-:Y:S01]  /*b950*/  FMUL.FTZ R8, R22, R2.reuse ;  /* 0x0000000216087220 */ /* 0x080fe20000410000 */
[----:B------:R-:W-:Y:S01]  /*b960*/  HADD2.F32 R5, -RZ, R41.H0_H0 ;  /* 0x20000029ff057230 */ /* 0x000fe20000004100 */
[----:B------:R-:W-:Y:S01]  /*b970*/  FMUL.FTZ R7, R23, R2 ;  /* 0x0000000217077220 */ /* 0x000fe20000410000 */
[----:B------:R-:W-:Y:S01]  /*b980*/  F2FP.PACK_AB R14, R14, R20 ;  /* 0x000000140e0e723e */ /* 0x000fe200000000ff */
[-C--:B------:R-:W-:Y:S01]  /*b990*/  FMUL.FTZ R2, R11, R0.reuse ;  /* 0x000000000b027220 */ /* 0x080fe20000410000 */
[----:B------:R-:W-:Y:S01]  /*b9a0*/  F2FP.PACK_AB R10, R10, R19 ;  /* 0x000000130a0a723e */ /* 0x000fe200000000ff */
[----:B------:R-:W-:-:S02]  /*b9b0*/  FMUL.FTZ R0, R25, R0 ;  /* 0x0000000019007220 */ /* 0x000fc40000410000 */
[-C--:B------:R-:W-:Y:S01]  /*b9c0*/  FFMA.FTZ R15, R23, R6.reuse, -R8 ;  /* 0x00000006170f7223 */ /* 0x080fe20000010808 */
[----:B------:R-:W-:Y:S01]  /*b9d0*/  F2FP.PACK_AB R8, R27, R29 ;  /* 0x0000001d1b08723e */ /* 0x000fe200000000ff */
[-C--:B------:R-:W-:Y:S02]  /*b9e0*/  FFMA.FTZ R2, R25, R5.reuse, -R2 ;  /* 0x0000000519027223 */ /* 0x080fe40000010802 */
[----:B------:R-:W-:Y:S02]  /*b9f0*/  FFMA.FTZ R7, R22, R6, R7 ;  /* 0x0000000616077223 */ /* 0x000fe40000010007 */
[----:B------:R-:W-:Y:S01]  /*ba00*/  FFMA.FTZ R0, R11, R5, R0 ;  /* 0x000000050b007223 */ /* 0x000fe20000010000 */
[----:B------:R-:W-:-:S04]  /*ba10*/  F2FP.PACK_AB R15, R2, R15 ;  /* 0x0000000f020f723e */ /* 0x000fc800000000ff */
[----:B------:R-:W-:Y:S01]  /*ba20*/  F2FP.PACK_AB R11, R0, R7 ;  /* 0x00000007000b723e */ /* 0x000fe200000000ff */
[----:B------:R1:W-:Y:S04]  /*ba30*/  STS.128 [R28+0x7100], R12 ;  /* 0x0071000c1c007388 */ /* 0x0003e80000000c00 */
[----:B------:R1:W-:Y:S02]  /*ba40*/  STS.128 [R26+0x7100], R8 ;  /* 0x007100081a007388 */ /* 0x0003e40000000c00 */
.L_x_127:
[----:B------:R-:W-:Y:S05]  /*ba50*/  BSYNC B0 ;  /* 0x0000000000007941 */ /* 0x000fea0003800000 */
.L_x_126:
[----:B------:R-:W-:Y:S01]  /*ba60*/  IADD3 R0, R31, 0x20, RZ ;  /* 0x000000201f007810 */ /* 0x000fe20007ffe0ff */
[----:B------:R-:W-:Y:S03]  /*ba70*/  BSSY B0, `(.L_x_128) ;  /* 0x000005d000007945 */ /* 0x000fe60003800000 */
[----:B------:R-:W-:-:S13]  /*ba80*/  ISETP.GE.OR P1, PT, R0, UR4, P0 ;  /* 0x0000000400007c0c */ /* 0x000fda0008726670 */
[----:B------:R-:W-:Y:S05]  /*ba90*/  @P1 BRA `(.L_x_129) ;  /* 0x000005a000001947 */ /* 0x000fea0003800000 */
[----:B------:R-:W-:Y:S02]  /*baa0*/  SHF.R.S32.HI R2, RZ, 0x1f, R0 ;  /* 0x0000001fff027819 */ /* 0x000fe40000011400 */
[----:B------:R-:W-:Y:S02]  /*bab0*/  SHF.L.U32 R5, R0, 0x6, RZ ;  /* 0x0000000600057819 */ /* 0x000fe400000006ff */
[----:B------:R-:W-:Y:S02]  /*bac0*/  LEA.HI R2, R2, R0, RZ, 0x3 ;  /* 0x0000000002027211 */ /* 0x000fe400078f18ff */
[----:B------:R-:W-:Y:S02]  /*bad0*/  LOP3.LUT R0, R5, 0x1c0, RZ, 0xc0, !PT ;  /* 0x000001c005007812 */ /* 0x000fe400078ec0ff */
[----:B------:R-:W-:Y:S02]  /*bae0*/  SHF.L.U32 R2, R2, 0x6, RZ ;  /* 0x0000000602027819 */ /* 0x000fe400000006ff */
[----:B------:R-:W-:-:S02]  /*baf0*/  IADD3 R6, R24, c[0x0][0x27c], RZ ;  /* 0x00009f0018067a10 */ /* 0x000fc40007ffe0ff */
[----:B------:R-:W-:Y:S02]  /*bb00*/  LOP3.LUT R5, R0, 0x38, R24, 0xf8, !PT ;  /* 0x0000003800057812 */ /* 0x000fe400078ef818 */
[----:B------:R-:W-:Y:S02]  /*bb10*/  SHF.R.U32.HI R7, RZ, 0x3, R0 ;  /* 0x00000003ff077819 */ /* 0x000fe40000011600 */
[----:B------:R-:W-:Y:S02]  /*bb20*/  LOP3.LUT R2, R2, 0xfffffe00, RZ, 0xc0, !PT ;  /* 0xfffffe0002027812 */ /* 0x000fe400078ec0ff */
[----:B------:R-:W-:Y:S02]  /*bb30*/  LOP3.LUT R0, R0, 0x38, R6, 0xf8, !PT ;  /* 0x0000003800007812 */ /* 0x000fe400078ef806 */
[C-C-:B------:R-:W-:Y:S02]  /*bb40*/  LOP3.LUT R5, R2.reuse, R5, R7.reuse, 0xf6, !PT ;  /* 0x0000000502057212 */ /* 0x140fe400078ef607 */
[----:B------:R-:W-:Y:S01]  /*bb50*/  LOP3.LUT R2, R2, R0, R7, 0xf6, !PT ;  /* 0x0000000002027212 */ /* 0x000fe200078ef607 */
[----:B------:R-:W-:Y:S01]  /*bb60*/  HADD2.F32 R7, -RZ, R33.H0_H0 ;  /* 0x20000021ff077230 */ /* 0x000fe20000004100 */
[----:B-1----:R-:W-:-:S02]  /*bb70*/  SHF.L.U32 R28, R5, 0x1, RZ ;  /* 0x00000001051c7819 */ /* 0x002fc400000006ff */
[----:B------:R-:W-:Y:S01]  /*bb80*/  SHF.L.U32 R26, R2, 0x1, RZ ;  /* 0x00000001021a7819 */ /* 0x000fe200000006ff */
[----:B------:R-:W-:Y:S02]  /*bb90*/  HADD2.F32 R2, -RZ, R33.H1_H1 ;  /* 0x30000021ff027230 */ /* 0x000fe40000004100 */
[----:B------:R-:W1:Y:S04]  /*bba0*/  LDS.128 R12, [R28+0x7100] ;  /* 0x007100001c0c7984 */ /* 0x000e680000000c00 */
[----:B------:R-:W2:Y:S01]  /*bbb0*/  LDS.128 R8, [R26+0x7100] ;  /* 0x007100001a087984 */ /* 0x000ea20000000c00 */
[--C-:B-1----:R-:W-:Y:S02]  /*bbc0*/  HADD2.F32 R17, -RZ, R13.reuse.H0_H0 ;  /* 0x2000000dff117230 */ /* 0x102fe40000004100 */
[----:B------:R-:W-:-:S02]  /*bbd0*/  HADD2.F32 R18, -RZ, R13.H1_H1 ;  /* 0x3000000dff127230 */ /* 0x000fc40000004100 */
[----:B--2---:R-:W-:Y:S02]  /*bbe0*/  HADD2.F32 R13, -RZ, R8.H0_H0 ;  /* 0x20000008ff0d7230 */ /* 0x004fe40000004100 */
[--C-:B------:R-:W-:Y:S02]  /*bbf0*/  HADD2.F32 R5, -RZ, R12.reuse.H0_H0 ;  /* 0x2000000cff057230 */ /* 0x100fe40000004100 */
[----:B------:R-:W-:Y:S01]  /*bc00*/  HADD2.F32 R16, -RZ, R12.H1_H1 ;  /* 0x3000000cff107230 */ /* 0x000fe20000004100 */
[C---:B------:R-:W-:Y:S01]  /*bc10*/  FMUL.FTZ R0, R2.reuse, R13 ;  /* 0x0000000d02007220 */ /* 0x040fe20000410000 */
[--C-:B------:R-:W-:Y:S01]  /*bc20*/  HADD2.F32 R20, -RZ, R14.reuse.H0_H0 ;  /* 0x2000000eff147230 */ /* 0x100fe20000004100 */
[----:B------:R-:W-:Y:S01]  /*bc30*/  FMUL.FTZ R6, R2, R5 ;  /* 0x0000000502067220 */ /* 0x000fe20000410000 */
[----:B------:R-:W-:Y:S02]  /*bc40*/  HADD2.F32 R21, -RZ, R14.H1_H1 ;  /* 0x3000000eff157230 */ /* 0x000fe40000004100 */
[----:B------:R-:W-:-:S02]  /*bc50*/  HADD2.F32 R12, -RZ, R34.H0_H0 ;  /* 0x20000022ff0c7230 */ /* 0x000fc40000004100 */
[----:B------:R-:W-:Y:S01]  /*bc60*/  HADD2.F32 R14, -RZ, R8.H1_H1 ;  /* 0x30000008ff0e7230 */ /* 0x000fe20000004100 */
[C---:B------:R-:W-:Y:S01]  /*bc70*/  FMUL.FTZ R8, R7.reuse, R16 ;  /* 0x0000001007087220 */ /* 0x040fe20000410000 */
[--C-:B------:R-:W-:Y:S01]  /*bc80*/  HADD2.F32 R23, -RZ, R15.reuse.H0_H0 ;  /* 0x2000000fff177230 */ /* 0x100fe20000004100 */
[C---:B------:R-:W-:Y:S01]  /*bc90*/  FFMA.FTZ R30, R12.reuse, R5, -R0 ;  /* 0x000000050c1e7223 */ /* 0x040fe20000010800 */
[----:B------:R-:W-:Y:S01]  /*bca0*/  HADD2.F32 R25, -RZ, R15.H1_H1 ;  /* 0x3000000fff197230 */ /* 0x000fe20000004100 */
[----:B------:R-:W-:Y:S01]  /*bcb0*/  FMUL.FTZ R5, R7, R14 ;  /* 0x0000000e07057220 */ /* 0x000fe20000410000 */
[----:B------:R-:W-:Y:S01]  /*bcc0*/  HADD2.F32 R2, -RZ, R35.H1_H1 ;  /* 0x30000023ff027230 */ /* 0x000fe20000004100 */
[----:B------:R-:W-:Y:S01]  /*bcd0*/  FFMA.FTZ R29, R12, R13, R6 ;  /* 0x0000000d0c1d7223 */ /* 0x000fe20000010006 */
[----:B------:R-:W-:Y:S02]  /*bce0*/  HADD2.F32 R15, -RZ, R9.H0_H0 ;  /* 0x20000009ff0f7230 */ /* 0x000fe40000004100 */
[----:B------:R-:W-:Y:S01]  /*bcf0*/  HADD2.F32 R0, -RZ, R34.H1_H1 ;  /* 0x30000022ff007230 */ /* 0x000fe20000004100 */
[C---:B------:R-:W-:Y:S01]  /*bd00*/  FFMA.FTZ R12, R2.reuse, R16, -R5 ;  /* 0x00000010020c7223 */ /* 0x040fe20000010805 */
[----:B------:R-:W-:Y:S01]  /*bd10*/  HADD2.F32 R6, -RZ, R37.H0_H0 ;  /* 0x20000025ff067230 */ /* 0x000fe20000004100 */
[----:B------:R-:W-:Y:S01]  /*bd20*/  FFMA.FTZ R27, R2, R14, R8 ;  /* 0x0000000e021b7223 */ /* 0x000fe20000010008 */
[----:B------:R-:W-:Y:S01]  /*bd30*/  HADD2.F32 R9, -RZ, R9.H1_H1 ;  /* 0x30000009ff097230 */ /* 0x000fe20000004100 */
[C---:B------:R-:W-:Y:S01]  /*bd40*/  FMUL.FTZ R7, R0.reuse, R15 ;  /* 0x0000000f00077220 */ /* 0x040fe20000410000 */
[----:B------:R-:W-:Y:S01]  /*bd50*/  HADD2.F32 R5, -RZ, R35.H0_H0 ;  /* 0x20000023ff057230 */ /* 0x000fe20000004100 */
[-C--:B------:R-:W-:Y:S01]  /*bd60*/  FMUL.FTZ R8, R0, R17.reuse ;  /* 0x0000001100087220 */ /* 0x080fe20000410000 */
[----:B------:R-:W-:Y:S01]  /*bd70*/  HADD2.F32 R0, -RZ, R37.H1_H1 ;  /* 0x30000025ff007230 */ /* 0x000fe20000004100 */
[----:B------:R-:W-:Y:S01]  /*bd80*/  FFMA.FTZ R17, R6, R17, -R7 ;  /* 0x0000001106117223 */ /* 0x000fe20000010807 */
[--C-:B------:R-:W-:Y:S01]  /*bd90*/  HADD2.F32 R19, -RZ, R10.reuse.H0_H0 ;  /* 0x2000000aff137230 */ /* 0x100fe20000004100 */
[CC--:B------:R-:W-:Y:S01]  /*bda0*/  FMUL.FTZ R7, R5.reuse, R9.reuse ;  /* 0x0000000905077220 */ /* 0x0c0fe20000410000 */
[----:B------:R-:W-:Y:S01]  /*bdb0*/  HADD2.F32 R10, -RZ, R10.H1_H1 ;  /* 0x3000000aff0a7230 */ /* 0x000fe20000004100 */
[-C--:B------:R-:W-:Y:S01]  /*bdc0*/  FMUL.FTZ R2, R5, R18.reuse ;  /* 0x0000001205027220 */ /* 0x080fe20000410000 */
[--C-:B------:R-:W-:Y:S01]  /*bdd0*/  HADD2.F32 R5, -RZ, R36.reuse.H0_H0 ;  /* 0x20000024ff057230 */ /* 0x100fe20000004100 */
[C---:B------:R-:W-:Y:S01]  /*bde0*/  FFMA.FTZ R13, R0.reuse, R18, -R7 ;  /* 0x00000012000d7223 */ /* 0x040fe20000010807 */
[----:B------:R-:W-:Y:S01]  /*bdf0*/  HADD2.F32 R22, -RZ, R11.H0_H0 ;  /* 0x2000000bff167230 */ /* 0x000fe20000004100 */
[----:B------:R-:W-:Y:S01]  /*be00*/  FFMA.FTZ R9, R0, R9, R2 ;  /* 0x0000000900097223 */ /* 0x000fe20000010002 */
[----:B------:R-:W-:Y:S01]  /*be10*/  HADD2.F32 R0, -RZ, R36.H1_H1 ;  /* 0x30000024ff007230 */ /* 0x000fe20000004100 */
[----:B------:R-:W-:Y:S01]  /*be20*/  FFMA.FTZ R16, R6, R15, R8 ;  /* 0x0000000f06107223 */ /* 0x000fe20000010008 */
[----:B------:R-:W-:Y:S01]  /*be30*/  HADD2.F32 R2, -RZ, R39.H0_H0 ;  /* 0x20000027ff027230 */ /* 0x000fe20000004100 */
[C---:B------:R-:W-:Y:S01]  /*be40*/  FMUL.FTZ R8, R5.reuse, R19 ;  /* 0x0000001305087220 */ /* 0x040fe20000410000 */
[--C-:B------:R-:W-:Y:S01]  /*be50*/  HADD2.F32 R6, -RZ, R38.reuse.H1_H1 ;  /* 0x30000026ff067230 */ /* 0x100fe20000004100 */
[----:B------:R-:W-:Y:S01]  /*be60*/  FMUL.FTZ R7, R5, R20 ;  /* 0x0000001405077220 */ /* 0x000fe20000410000 */
[----:B------:R-:W-:Y:S01]  /*be70*/  HADD2.F32 R11, -RZ, R11.H1_H1 ;  /* 0x3000000bff0b7230 */ /* 0x000fe20000004100 */
[----:B------:R-:W-:Y:S01]  /*be80*/  FMUL.FTZ R5, R0, R10 ;  /* 0x0000000a00057220 */ /* 0x000fe20000410000 */
[----:B------:R-:W-:Y:S01]  /*be90*/  F2FP.PACK_AB R12, R12, R30 ;  /* 0x0000001e0c0c723e */ /* 0x000fe200000000ff */
[----:B------:R-:W-:Y:S01]  /*bea0*/  FMUL.FTZ R0, R0, R21 ;  /* 0x0000001500007220 */ /* 0x000fe20000410000 */
[----:B------:R-:W-:Y:S01]  /*beb0*/  F2FP.PACK_AB R13, R13, R17 ;  /* 0x000000110d0d723e */ /* 0x000fe200000000ff */
[C---:B------:R-:W-:Y:S01]  /*bec0*/  FFMA.FTZ R20, R2.reuse, R20, -R8 ;  /* 0x0000001402147223 */ /* 0x040fe20000010808 */
[----:B------:R-:W-:Y:S01]  /*bed0*/  F2FP.PACK_AB R9, R9, R16 ;  /* 0x000000100909723e */ /* 0x000fe200000000ff */
[----:B------:R-:W-:Y:S01]  /*bee0*/  FFMA.FTZ R19, R2, R19, R7 ;  /* 0x0000001302137223 */ /* 0x000fe20000010007 */
[----:B------:R-:W-:Y:S01]  /*bef0*/  HADD2.F32 R2, -RZ, R39.H1_H1 ;  /* 0x30000027ff027230 */ /* 0x000fe20000004100 */
[C---:B------:R-:W-:Y:S01]  /*bf00*/  FFMA.FTZ R10, R6.reuse, R10, R0 ;  /* 0x0000000a060a7223 */ /* 0x040fe20000010000 */
[----:B------:R-:W-:Y:S01]  /*bf10*/  HADD2.F32 R0, -RZ, R38.H0_H0 ;  /* 0x20000026ff007230 */ /* 0x000fe20000004100 */
[----:B------:R-:W-:Y:S01]  /*bf20*/  FFMA.FTZ R14, R6, R21, -R5 ;  /* 0x00000015060e7223 */ /* 0x000fe20000010805 */
[--C-:B------:R-:W-:Y:S01]  /*bf30*/  HADD2.F32 R6, -RZ, R41.reuse.H1_H1 ;  /* 0x30000029ff067230 */ /* 0x100fe20000004100 */
[C---:B------:R-:W-:Y:S01]  /*bf40*/  FMUL.FTZ R8, R2.reuse, R22 ;  /* 0x0000001602087220 */ /* 0x040fe20000410000 */
[----:B------:R-:W-:Y:S01]  /*bf50*/  HADD2.F32 R5, -RZ, R41.H0_H0 ;  /* 0x20000029ff057230 */ /* 0x000fe20000004100 */
[----:B------:R-:W-:Y:S01]  /*bf60*/  FMUL.FTZ R7, R2, R23 ;  /* 0x0000001702077220 */ /* 0x000fe20000410000 */
[----:B------:R-:W-:Y:S01]  /*bf70*/  F2FP.PACK_AB R14, R14, R20 ;  /* 0x000000140e0e723e */ /* 0x000fe200000000ff */
[----:B------:R-:W-:Y:S01]  /*bf80*/  FMUL.FTZ R2, R0, R11 ;  /* 0x0000000b00027220 */ /* 0x000fe20000410000 */
[----:B------:R-:W-:Y:S01]  /*bf90*/  F2FP.PACK_AB R10, R10, R19 ;  /* 0x000000130a0a723e */ /* 0x000fe200000000ff */
[----:B------:R-:W-:-:S02]  /*bfa0*/  FMUL.FTZ R0, R0, R25 ;  /* 0x0000001900007220 */ /* 0x000fc40000410000 */
[C---:B------:R-:W-:Y:S01]  /*bfb0*/  FFMA.FTZ R15, R6.reuse, R23, -R8 ;  /* 0x00000017060f7223 */ /* 0x040fe20000010808 */
[----:B------:R-:W-:Y:S01]  /*bfc0*/  F2FP.PACK_AB R8, R27, R29 ;  /* 0x0000001d1b08723e */ /* 0x000fe200000000ff */
[C---:B------:R-:W-:Y:S02]  /*bfd0*/  FFMA.FTZ R2, R5.reuse, R25, -R2 ;  /* 0x0000001905027223 */ /* 0x040fe40000010802 */
[----:B------:R-:W-:Y:S02]  /*bfe0*/  FFMA.FTZ R7, R6, R22, R7 ;  /* 0x0000001606077223 */ /* 0x000fe40000010007 */
[----:B------:R-:W-:Y:S01]  /*bff0*/  FFMA.FTZ R0, R5, R11, R0 ;  /* 0x0000000b05007223 */ /* 0x000fe20000010000 */
[----:B------:R-:W-:-:S04]  /*c000*/  F2FP.PACK_AB R15, R2, R15 ;  /* 0x0000000f020f723e */ /* 0x000fc800000000ff */
[----:B------:R-:W-:Y:S01]  /*c010*/  F2FP.PACK_AB R11, R0, R7 ;  /* 0x00000007000b723e */ /* 0x000fe200000000ff */
[----:B------:R1:W-:Y:S04]  /*c020*/  STS.128 [R28+0x7100], R12 ;  /* 0x0071000c1c007388 */ /* 0x0003e80000000c00 */
[----:B------:R1:W-:Y:S02]  /*c030*/  STS.128 [R26+0x7100], R8 ;  /* 0x007100081a007388 */ /* 0x0003e40000000c00 */
.L_x_129:
[----:B------:R-:W-:Y:S05]  /*c040*/  BSYNC B0 ;  /* 0x0000000000007941 */ /* 0x000fea0003800000 */
.L_x_128:
        /* <DEDUP_REMOVED lines=94> */
.L_x_131:
[----:B------:R-:W-:Y:S05]  /*c630*/  BSYNC B0 ;  /* 0x0000000000007941 */ /* 0x000fea0003800000 */
.L_x_130:
[----:B------:R-:W-:-:S04]  /*c640*/  IADD3 R0, R31, 0x60, RZ ;  /* 0x000000601f007810 */ /* 0x000fc80007ffe0ff */
        /* <DEDUP_REMOVED lines=15> */
[----:B------:R-:W-:-:S02]  /*c740*/  SHF.L.U32 R27, R5, 0x1, RZ ;  /* 0x00000001051b7819 */ /* 0x000fc400000006ff */
[----:B------:R-:W-:Y:S01]  /*c750*/  SHF.L.U32 R25, R2, 0x1, RZ ;  /* 0x0000000102197819 */ /* 0x000fe200000006ff */
[----:B------:R-:W-:Y:S02]  /*c760*/  HADD2.F32 R2, -RZ, R33.H1_H1 ;  /* 0x30000021ff027230 */ /* 0x000fe40000004100 */
[----:B-1----:R-:W1:Y:S04]  /*c770*/  LDS.128 R12, [R27+0x7100] ;  /* 0x007100001b0c7984 */ /* 0x002e680000000c00 */
        /* <DEDUP_REMOVED lines=64> */
[----:B------:R-:W-:Y:S01]  /*cb80*/  FFMA.FTZ R15, R6, R23, -R8 ;  /* 0x00000017060f7223 */ /* 0x000fe20000010808 */
        /* <DEDUP_REMOVED lines=8> */
.L_x_121:
[----:B------:R-:W-:Y:S05]  /*cc10*/  BSYNC B2 ;  /* 0x0000000000027941 */ /* 0x000fea0003800000 */
.L_x_105:
[----:B------:R-:W-:Y:S01]  /*cc20*/  IMAD R0, R45, c[0x0][0x208], RZ ;  /* 0x000082002d007a24 */ /* 0x000fe200078e02ff */
[----:B------:R-:W-:Y:S01]  /*cc30*/  SHF.L.U32 R5, R43, 0x6, RZ ;  /* 0x000000062b057819 */ /* 0x000fe200000006ff */
[----:B------:R-:W-:Y:S01]  /*cc40*/  IMAD.WIDE.U32 R6, R51, c[0x0][0x208], RZ ;  /* 0x0000820033067a25 */ /* 0x000fe200078e00ff */
[----:B-1----:R-:W-:Y:S01]  /*cc50*/  SHF.R.S32.HI R10, RZ, 0x4, R48 ;  /* 0x00000004ff0a7819 */ /* 0x002fe20000011430 */
[----:B------:R-:W-:-:S04]  /*cc60*/  DEPBAR.LE SB0, 0x0 ;  /* 0x000080000000791a */ /* 0x000fc80000000000 */
[----:B------:R-:W-:Y:S01]  /*cc70*/  IMAD R2, R51, c[0x0][0x20c], R0 ;  /* 0x0000830033027a24 */ /* 0x000fe200078e0200 */
[----:B------:R-:W-:Y:S01]  /*cc80*/  SHF.L.U32 R9, R42, 0x3, RZ ;  /* 0x000000032a097819 */ /* 0x000fe200000006ff */
[----:B------:R-:W-:Y:S01]  /*cc90*/  IMAD R8, R47, c[0x0][0x218], RZ ;  /* 0x000086002f087a24 */ /* 0x000fe200078e02ff */
[----:B------:R-:W-:Y:S01]  /*cca0*/  LOP3.LUT R0, R5, 0x1c0, RZ, 0xc0, !PT ;  /* 0x000001c005007812 */ /* 0x000fe200078ec0ff */
[----:B------:R-:W-:Y:S01]  /*ccb0*/  UISETP.GE.AND UP0, UPT, UR13, 0x71, UPT ;  /* 0x000000710d00788c */ /* 0x000fe2000bf06270 */
[----:B------:R-:W-:Y:S02]  /*ccc0*/  LEA.HI R5, R48, R10, RZ, 0x1 ;  /* 0x0000000a30057211 */ /* 0x000fe400078f08ff */
[----:B------:R-:W-:Y:S02]  /*ccd0*/  IADD3 R7, R7, R2, RZ ;  /* 0x0000000207077210 */ /* 0x000fe40007ffe0ff */
[----:B------:R-:W-:Y:S02]  /*cce0*/  LOP3.LUT R9, R0, 0x8, R9, 0xf8, !PT ;  /* 0x0000000800097812 */ /* 0x000fe400078ef809 */
[----:B------:R-:W-:Y:S01]  /*ccf0*/  SHF.R.U32.HI R0, RZ, 0x3, R0 ;  /* 0x00000003ff007819 */ /* 0x000fe20000011600 */
[----:B------:R-:W-:Y:S01]  /*cd00*/  IMAD.WIDE.U32 R6, R50, c[0x0][0x218], R6 ;  /* 0x0000860032067a25 */ /* 0x000fe200078e0006 */
[----:B------:R-:W-:-:S02]  /*cd10*/  LOP3.LUT R5, R5, 0xfffffffe, RZ, 0xc0, !PT ;  /* 0xfffffffe05057812 */ /* 0x000fc400078ec0ff */
[----:B------:R-:W-:Y:S02]  /*cd20*/  LOP3.LUT R9, R9, R0, RZ, 0x3c, !PT ;  /* 0x0000000009097212 */ /* 0x000fe400078e3cff */
[----:B------:R-:W-:Y:S02]  /*cd30*/  SHF.L.U32 R2, R44, 0x6, RZ ;  /* 0x000000062c027819 */ /* 0x000fe400000006ff */
[----:B------:R-:W-:Y:S01]  /*cd40*/  IADD3 R0, R10, -R5, RZ ;  /* 0x800000050a007210 */ /* 0x000fe20007ffe0ff */
[----:B------:R-:W-:Y:S01]  /*cd50*/  IMAD R5, R50, c[0x0][0x21c], R8 ;  /* 0x0000870032057a24 */ /* 0x000fe200078e0208 */
[----:B------:R-:W-:Y:S01]  /*cd60*/  BAR.SYNC.DEFER_BLOCKING 0x0 ;  /* 0x0000000000007b1d */ /* 0x000fe20000010000 */
[----:B------:R-:W-:Y:S02]  /*cd70*/  IADD3 R6, P0, R6, UR26, RZ ;  /* 0x0000001a06067c10 */ /* 0x000fe4000ff1e0ff */
[----:B------:R-:W-:Y:S02]  /*cd80*/  LOP3.LUT R2, R2, 0x1c0, RZ, 0xc0, !PT ;  /* 0x000001c002027812 */ /* 0x000fe400078ec0ff */
[----:B------:R-:W-:-:S02]  /*cd90*/  SHF.L.U32 R8, R0, 0x3, RZ ;  /* 0x0000000300087819 */ /* 0x000fc400000006ff */
[----:B------:R-:W-:Y:S02]  /*cda0*/  LEA R0, R0, R9, 0x9 ;  /* 0x0000000900007211 */ /* 0x000fe400078e48ff */
[----:B------:R-:W-:Y:S02]  /*cdb0*/  LOP3.LUT P1, RZ, R43, 0x2, RZ, 0xc0, !PT ;  /* 0x000000022bff7812 */ /* 0x000fe4000782c0ff */
[----:B------:R-:W-:Y:S02]  /*cdc0*/  IADD3.X R7, R7, UR5, R5, P0, !PT ;  /* 0x0000000507077c10 */ /* 0x000fe400087fe405 */
[----:B------:R-:W-:Y:S02]  /*cdd0*/  LOP3.LUT R8, R2, 0x8, R8, 0xf8, !PT ;  /* 0x0000000802087812 */ /* 0x000fe400078ef808 */
[----:B------:R-:W-:Y:S02]  /*cde0*/  SHF.R.U32.HI R5, RZ, 0x3, R2 ;  /* 0x00000003ff057819 */ /* 0x000fe40000011602 */
[----:B------:R-:W-:-:S02]  /*cdf0*/  LEA R2, P0, R6, c[0x0][0x1f8], 0x1 ;  /* 0x00007e0006027a11 */ /* 0x000fc400078008ff */
[----:B------:R-:W-:Y:S02]  /*ce00*/  SHF.L.U32 R119, R0, 0x1, RZ ;  /* 0x0000000100777819 */ /* 0x000fe400000006ff */
[----:B------:R-:W-:Y:S01]  /*ce10*/  LOP3.LUT R117, R8, R5, RZ, 0x3c, !PT ;  /* 0x0000000508757212 */ /* 0x000fe200078e3cff */
[----:B------:R-:W1:Y:S01]  /*ce20*/  SHFL.IDX PT, R11, R2, 0x1, 0x181f ;  /* 0x00381f00020b7f89 */ /* 0x000e6200000e0000 */
[----:B------:R-:W-:Y:S02]  /*ce30*/  LEA.HI.X R5, R6, c[0x0][0x1fc], R7, 0x1, P0 ;  /* 0x00007f0006057a11 */ /* 0x000fe400000f0c07 */
[C---:B------:R-:W-:Y:S01]  /*ce40*/  IADD3 R0, R119.reuse, 0x3900, RZ ;  /* 0x0000390077007810 */ /* 0x040fe20007ffe0ff */
[----:B------:R-:W2:Y:S01]  /*ce50*/  SHFL.IDX PT, R12, R2, RZ, 0x181f ;  /* 0x00181fff020c7589 */ /* 0x000ea200000e0000 */
[----:B------:R-:W-:Y:S02]  /*ce60*/  IADD3 R234, R119, 0x3920, RZ ;  /* 0x0000392077ea7810 */ /* 0x000fe40007ffe0ff */
[----:B------:R-:W-:Y:S01]  /*ce70*/  @P1 IADD3 R234, R0, -0x20, RZ ;  /* 0xffffffe000ea1810 */ /* 0x000fe20007ffe0ff */
[----:B------:R-:W3:Y:S01]  /*ce80*/  SHFL.IDX PT, R8, R5, 0x1, 0x181f ;  /* 0x00381f0005087f89 */ /* 0x000ee200000e0000 */
[----:B------:R-:W-:-:S02]  /*ce90*/  SHF.L.U64.HI R241, R242, 0x1, R241 ;  /* 0x00000001f2f17819 */ /* 0x000fc400000102f1 */
[C---:B------:R-:W-:Y:S01]  /*cea0*/  ISETP.GE.AND P0, PT, R242.reuse, c[0x0][0x1d4], PT ;  /* 0x00007500f2007a0c */ /* 0x040fe20003f06270 */
[----:B------:R-:W4:Y:S01]  /*ceb0*/  SHFL.IDX PT, R13, R5, RZ, 0x181f ;  /* 0x00181fff050d7589 */ /* 0x000f2200000e0000 */
[----:B------:R-:W-:Y:S02]  /*cec0*/  SHF.L.U32 R242, R242, 0x1, RZ ;  /* 0x00000001f2f27819 */ /* 0x000fe400000006ff */
[----:B------:R-:W-:Y:S01]  /*ced0*/  SHF.L.U32 R9, R46, 0x6, RZ ;  /* 0x000000062e097819 */ /* 0x000fe200000006ff */
[----:B------:R-:W5:Y:S01]  /*cee0*/  SHFL.IDX PT, R6, R2, 0x3, 0x181f ;  /* 0x00781f0002067f89 */ /* 0x000f6200000e0000 */
[----:B------:R-:W-:Y:S02]  /*cef0*/  ISETP.LT.OR P6, PT, R40, 0x1, P0 ;  /* 0x000000012800780c */ /* 0x000fe400007c1670 */
[----:B------:R-:W-:Y:S01]  /*cf00*/  LOP3.LUT R116, R9, 0xfffffe00, RZ, 0xc0, !PT ;  /* 0xfffffe0009747812 */ /* 0x000fe200078ec0ff */
[----:B------:R-:W5:Y:S01]  /*cf10*/  SHFL.IDX PT, R0, R2, 0x4, 0x181f ;  /* 0x00981f0002007f89 */ /* 0x000f6200000e0000 */
[----:B------:R-:W-:-:S02]  /*cf20*/  SHF.L.U32 R195, R32, 0x1, RZ ;  /* 0x0000000120c37819 */ /* 0x000fc400000006ff */
[C---:B------:R-:W-:Y:S01]  /*cf30*/  IADD3 R240, R234.reuse, 0x800, RZ ;  /* 0x00000800eaf07810 */ /* 0x040fe20007ffe0ff */
[----:B------:R-:W5:Y:S01]  /*cf40*/  SHFL.IDX PT, R10, R2, 0x2, 0x181f ;  /* 0x00581f00020a7f89 */ /* 0x000f6200000e0000 */
[-C--:B-1----:R-:W-:Y:S02]  /*cf50*/  IADD3 R14, P1, R11, R242.reuse, RZ ;  /* 0x000000f20b0e7210 */ /* 0x082fe40007f3e0ff */
[----:B------:R-:W-:Y:S01]  /*cf60*/  IADD3 R239, R234, 0x1000, RZ ;  /* 0x00001000eaef7810 */ /* 0x000fe20007ffe0ff */
[----:B------:R-:W1:Y:S01]  /*cf70*/  SHFL.IDX PT, R19, R5, 0x3, 0x181f ;  /* 0x00781f0005137f89 */ /* 0x000e6200000e0000 */
[----:B--2---:R-:W-:Y:S02]  /*cf80*/  IADD3 R16, P2, R12, R242, RZ ;  /* 0x000000f20c107210 */ /* 0x004fe40007f5e0ff */
[----:B------:R-:W-:Y:S01]  /*cf90*/  IADD3 R238, R234, 0x1800, RZ ;  /* 0x00001800eaee7810 */ /* 0x000fe20007ffe0ff */
[----:B------:R-:W2:Y:S01]  /*cfa0*/  SHFL.IDX PT, R18, R2, 0x5, 0x181f ;  /* 0x00b81f0002127f89 */ /* 0x000ea200000e0000 */
[----:B---3--:R-:W-:-:S02]  /*cfb0*/  IADD3.X R15, R8, R241, RZ, P1, !PT ;  /* 0x000000f1080f7210 */ /* 0x008fc40000ffe4ff */
[C---:B------:R-:W-:Y:S01]  /*cfc0*/  IADD3 R237, R234.reuse, 0x2000, RZ ;  /* 0x00002000eaed7810 */ /* 0x040fe20007ffe0ff */
[----:B------:R-:W3:Y:S01]  /*cfd0*/  SHFL.IDX PT, R7, R5, 0x2, 0x181f ;  /* 0x00581f0005077f89 */ /* 0x000ee200000e0000 */
[----:B----4-:R-:W-:Y:S02]  /*cfe0*/  IADD3.X R17, R13, R241, RZ, P2, !PT ;  /* 0x000000f10d117210 */ /* 0x010fe400017fe4ff */
[----:B------:R-:W-:Y:S01]  /*cff0*/  IADD3 R236, R234, 0x2800, RZ ;  /* 0x00002800eaec7810 */ /* 0x000fe20007ffe0ff */
[----:B------:R-:W4:Y:S01]  /*d000*/  SHFL.IDX PT, R20, R5, 0x4, 0x181f ;  /* 0x00981f0005147f89 */ /* 0x000f2200000e0000 */
[-C--:B-----5:R-:W-:Y:S02]  /*d010*/  IADD3 R8, P1, R6, R242.reuse, RZ ;  /* 0x000000f206087210 */ /* 0x0a0fe40007f3e0ff */
[----:B------:R-:W-:Y:S01]  /*d020*/  IADD3 R235, R234, 0x3000, RZ ;  /* 0x00003000eaeb7810 */ /* 0x000fe20007ffe0ff */
[----:B------:R-:W5:Y:S01]  /*d030*/  SHFL.IDX PT, R21, R5, 0x5, 0x181f ;  /* 0x00b81f0005157f89 */ /* 0x000f6200000e0000 */
[----:B------:R-:W-:-:S02]  /*d040*/  IADD3 R6, P2, R0, R242, RZ ;  /* 0x000000f200067210 */ /* 0x000fc40007f5e0ff */
[----:B------:R-:W-:Y:S01]  /*d050*/  LEA R0, R49, R116, 0xa ;  /* 0x0000007431007211 */ /* 0x000fe200078e50ff */
[----:B------:R-:W-:Y:S01]  /*d060*/  SHFL.IDX PT, R2, R2, 0x6, 0x181f ;  /* 0x00d81f0002027f89 */ /* 0x000fe200000e0000 */
[----:B------:R-:W-:Y:S02]  /*d070*/  IADD3 R12, P4, R10, R242, RZ ;  /* 0x000000f20a0c7210 */ /* 0x000fe40007f9e0ff */
[----:B------:R-:W-:Y:S01]  /*d080*/  IADD3 R0, R117, R0, RZ ;  /* 0x0000000075007210 */ /* 0x000fe20007ffe0ff */
[----:B------:R-:W-:Y:S01]  /*d090*/  LDSM.16.M88.4 R48, [R119+0x3900] ;  /* 0x003900007730783b */ /* 0x000fe20000000200 */
[----:B-1----:R-:W-:Y:S02]  /*d0a0*/  IADD3.X R9, R19, R241, RZ, P1, !PT ;  /* 0x000000f113097210 */ /* 0x002fe40000ffe4ff */
[----:B------:R-:W-:Y:S01]  /*d0b0*/  SHF.L.U32 R230, R0, 0x1, RZ ;  /* 0x0000000100e67819 */ /* 0x000fe200000006ff */
[----:B------:R-:W-:Y:S01]  /*d0c0*/  SHFL.IDX PT, R5, R5, 0x6, 0x181f ;  /* 0x00d81f0005057f89 */ /* 0x000fe200000e0000 */
[----:B--2---:R-:W-:-:S02]  /*d0d0*/  IADD3 R10, P1, R18, R242, RZ ;  /* 0x000000f2120a7210 */ /* 0x004fc40007f3e0ff */
[----:B------:R-:W-:Y:S01]  /*d0e0*/  LEA R233, R3, R230, 0x1 ;  /* 0x000000e603e97211 */ /* 0x000fe200078e08ff */
[----:B------:R-:W1:Y:S01]  /*d0f0*/  LDSM.16.M88.4 R36, [R230+0x7100] ;  /* 0x00710000e624783b */ /* 0x000e620000000200 */
[-C--:B---3--:R-:W-:Y:S02]  /*d100*/  IADD3.X R13, R7, R241.reuse, RZ, P4, !PT ;  /* 0x000000f1070d7210 */ /* 0x088fe400027fe4ff */
[----:B------:R-:W-:Y:S01]  /*d110*/  ISETP.LT.OR P4, PT, R40, 0x11, P0 ;  /* 0x000000112800780c */ /* 0x000fe20000781670 */
[----:B------:R-:W2:Y:S01]  /*d120*/  LDSM.16.M88.4 R32, [R230+0x9100] ;  /* 0x00910000e620783b */ /* 0x000ea20000000200 */
[-C--:B----4-:R-:W-:Y:S02]  /*d130*/  IADD3.X R7, R20, R241.reuse, RZ, P2, !PT ;  /* 0x000000f114077210 */ /* 0x090fe400017fe4ff */
[----:B------:R-:W-:Y:S01]  /*d140*/  ISETP.LT.OR P2, PT, R40, 0x21, P0 ;  /* 0x000000212800780c */ /* 0x000fe20000741670 */
[----:B------:R-:W-:Y:S01]  /*d150*/  LDSM.16.M88.4 R80, [R119+0x4100] ;  /* 0x004100007750783b */ /* 0x000fe20000000200 */
[----:B-----5:R-:W-:-:S02]  /*d160*/  IADD3.X R11, R21, R241, RZ, P1, !PT ;  /* 0x000000f1150b7210 */ /* 0x020fc40000ffe4ff */
[----:B------:R-:W-:Y:S01]  /*d170*/  ISETP.LT.OR P1, PT, R40, 0x31, P0 ;  /* 0x000000312800780c */ /* 0x000fe20000721670 */
[----:B------:R-:W-:Y:S01]  /*d180*/  LDSM.16.M88.4 R88, [R119+0x4900] ;  /* 0x004900007758783b */ /* 0x000fe20000000200 */
[----:B------:R-:W-:Y:S02]  /*d190*/  MOV R0, 0x40 ;  /* 0x0000004000007802 */ /* 0x000fe40000000f00 */
[----:B------:R-:W-:Y:S01]  /*d1a0*/  LEA R231, R4, R230, 0x1 ;  /* 0x000000e604e77211 */ /* 0x000fe200078e08ff */
[----:B------:R-:W-:Y:S03]  /*d1b0*/  LDSM.16.M88.4 R96, [R119+0x5100] ;  /* 0x005100007760783b */ /* 0x000fe60000000200 */
[----:B------:R-:W-:Y:S01]  /*d1c0*/  LEA R232, R3, R231, 0x1 ;  /* 0x000000e703e87211 */ /* 0x000fe200078e08ff */
[----:B------:R-:W-:Y:S04]  /*d1d0*/  LDSM.16.M88.4 R104, [R119+0x5900] ;  /* 0x005900007768783b */ /* 0x000fe80000000200 */
[----:B------:R-:W-:Y:S04]  /*d1e0*/  LDSM.16.M88.4 R112, [R119+0x6100] ;  /* 0x006100007770783b */ /* 0x000fe80000000200 */
[----:B------:R-:W-:Y:S04]  /*d1f0*/  LDSM.16.M88.4 R124, [R119+0x6900] ;  /* 0x00690000777c783b */ /* 0x000fe80000000200 */
[----:B------:R-:W-:Y:S04]  /*d200*/  LDSM.16.M88.4 R52, [R234] ;  /* 0x00000000ea34783b */ /* 0x000fe80000000200 */
[----:B------:R-:W-:Y:S04]  /*d210*/  LDSM.16.M88.4 R84, [R234+0x800] ;  /* 0x00080000ea54783b */ /* 0x000fe80000000200 */
[----:B------:R-:W-:Y:S01]  /*d220*/  LDSM.16.M88.4 R92, [R234+0x1000] ;  /* 0x00100000ea5c783b */ /* 0x000fe20000000200 */
[----:B-1----:R-:W-:Y:S03]  /*d230*/  HMMA.16816.F32 R68, R36, R50, RZ ;  /* 0x000000322444723c */ /* 0x002fe600000018ff */
[----:B------:R-:W-:Y:S04]  /*d240*/  LDSM.16.M88.4 R100, [R234+0x1800] ;  /* 0x00180000ea64783b */ /* 0x000fe80000000200 */
[----:B------:R-:W-:Y:S01]  /*d250*/  LDSM.16.M88.4 R108, [R234+0x2000] ;  /* 0x00200000ea6c783b */ /* 0x000fe20000000200 */
[----:B--2---:R-:W-:Y:S03]  /*d260*/  HMMA.16816.F32 R56, R32, R48, RZ ;  /* 0x000000302038723c */ /* 0x004fe600000018ff */
[----:B------:R-:W-:Y:S04]  /*d270*/  LDSM.16.M88.4 R120, [R234+0x2800] ;  /* 0x00280000ea78783b */ /* 0x000fe80000000200 */
[----:B------:R-:W-:Y:S04]  /*d280*/  LDSM.16.M88.4 R128, [R234+0x3000] ;  /* 0x00300000ea80783b */ /* 0x000fe80000000200 */
[----:B------:R-:W-:Y:S04]  /*d290*/  LDSM.16.M88.4 R28, [R233+0x7100] ;  /* 0x00710000e91c783b */ /* 0x000fe80000000200 */
[----:B------:R-:W1:Y:S04]  /*d2a0*/  LDSM.16.M88.4 R24, [R233+0x9100] ;  /* 0x00910000e918783b */ /* 0x000e680000000200 */
        /* <DEDUP_REMOVED lines=8> */
[----:B------:R-:W-:Y:S02]  /*d330*/  ISETP.LT.OR P2, PT, R40, 0x51, P0 ;  /* 0x000000512800780c */ /* 0x000fe40000741670 */
[----:B------:R-:W-:Y:S01]  /*d340*/  SEL R0, R0, 0xffffffc0, !P4 ;  /* 0xffffffc000007807 */ /* 0x000fe20006000000 */
[----:B------:R4:W-:Y:S01]  /*d350*/  LDGSTS.E.BYPASS.LTC128B.128 [R195+0x1900], [R8.64], !P1 ;  /* 0x0190000008c37fae */ /* 0x0009e2000c901d56 */
[----:B------:R-:W-:Y:S02]  /*d360*/  ISETP.LT.OR P1, PT, R40, 0x61, P0 ;  /* 0x000000612800780c */ /* 0x000fe40000721670 */
[----:B------:R-:W-:Y:S01]  /*d370*/  IADD3 R229, R119, R0, RZ ;  /* 0x0000000077e57210 */ /* 0x000fe20007ffe0ff */
[----:B------:R5:W-:Y:S01]  /*d380*/  LDGSTS.E.BYPASS.LTC128B.128 [R195+0x2100], [R6.64], !P6 ;  /* 0x0210000006c37fae */ /* 0x000be2000f101d56 */
[----:B------:R-:W-:Y:S02]  /*d390*/  IADD3 R228, R0, R234, RZ ;  /* 0x000000ea00e47210 */ /* 0x000fe40007ffe0ff */
[----:B------:R-:W-:Y:S01]  /*d3a0*/  PLOP3.LUT P6, PT, PT, PT, UP0, 0x80, 0x0 ;  /* 0x000000000000781c */ /* 0x000fe20003fcf008 */
[----:B------:R-:W-:Y:S04]  /*d3b0*/  STL [R1], R195 ;  /* 0x000000c301007387 */ /* 0x000fe80000100800 */
[----:B------:R4:W-:Y:S01]  /*d3c0*/  LDGSTS.E.BYPASS.LTC128B.128 [R195+0x2900], [R10.64], !P2 ;  /* 0x029000000ac37fae */ /* 0x0009e2000d101d56 */
[----:B---3--:R-:W-:Y:S01]  /*d3d0*/  HMMA.16816.F32 R12, R36, R48, RZ ;  /* 0x00000030240c723c */ /* 0x008fe200000018ff */
[----:B-----5:R-:W-:-:S07]  /*d3e0*/  IADD3 R6, P0, R2, R242, RZ ;  /* 0x000000f202067210 */ /* 0x020fce0007f1e0ff */
[----:B-1----:R-:W-:Y:S01]  /*d3f0*/  HMMA.16816.F32 R56, R24, R52, R56 ;  /* 0x000000341838723c */ /* 0x002fe20000001838 */
[----:B------:R-:W-:-:S05]  /*d400*/  IADD3.X R7, R5, R241, RZ, P0, !PT ;  /* 0x000000f105077210 */ /* 0x000fca00007fe4ff */
[----:B------:R1:W-:Y:S04]  /*d410*/  LDGSTS.E.BYPASS.LTC128B.128 [R195+0x3100], [R6.64], !P1 ;  /* 0x0310000006c37fae */ /* 0x0003e8000c901d56 */
[----:B------:R-:W-:Y:S06]  /*d420*/  LDSM.16.M88.4 R40, [R229+0x3900] ;  /* 0x00390000e528783b */ /* 0x000fec0000000200 */
[----:B------:R-:W-:Y:S01]  /*d430*/  HMMA.16816.F32 R60, R28, R52, R12 ;  /* 0x000000341c3c723c */ /* 0x000fe2000000180c */
[----:B------:R-:W3:Y:S04]  /*d440*/  LDSM.16.M88.4 R20, [R231+0x7100] ;  /* 0x00710000e714783b */ /* 0x000ee80000000200 */
[----:B--2---:R-:W2:Y:S04]  /*d450*/  LDSM.16.M88.4 R16, [R231+0x9100] ;  /* 0x00910000e710783b */ /* 0x004ea80000000200 */
[----:B------:R-:W-:Y:S04]  /*d460*/  LDSM.16.M88.4 R44, [R228] ;  /* 0x00000000e42c783b */ /* 0x000fe80000000200 */
[----:B------:R-:W5:Y:S04]  /*d470*/  LDSM.16.M88.4 R12, [R232+0x7100] ;  /* 0x00710000e80c783b */ /* 0x000f680000000200 */
[----:B----4-:R-:W4:Y:S04]  /*d480*/  LDSM.16.M88.4 R8, [R232+0x9100] ;  /* 0x00910000e808783b */ /* 0x010f280000000200 */
[----:B------:R-:W0:Y:S03]  /*d490*/  LDGDEPBAR ;  /* 0x00000000000079af */ /* 0x000e260000000000 */
[----:B---3--:R-:W-:Y:S08]  /*d4a0*/  HMMA.16816.F32 R64, R20, R40, R60 ;  /* 0x000000281440723c */ /* 0x008ff0000000183c */
[----:B------:R-:W-:Y:S08]  /*d4b0*/  HMMA.16816.F32 R60, R32, R50, RZ ;  /* 0x00000032203c723c */ /* 0x000ff000000018ff */
[----:B--2---:R-:W-:Y:S08]  /*d4c0*/  HMMA.16816.F32 R48, R16, R40, R56 ;  /* 0x000000281030723c */ /* 0x004ff00000001838 */
[----:B------:R-:W-:Y:S08]  /*d4d0*/  HMMA.16816.F32 R56, R28, R54, R68 ;  /* 0x000000361c38723c */ /* 0x000ff00000001844 */
[----:B-----5:R-:W-:Y:S08]  /*d4e0*/  HMMA.16816.F32 R68, R12, R44, R64 ;  /* 0x0000002c0c44723c */ /* 0x020ff00000001840 */
[----:B------:R-:W-:Y:S08]  /*d4f0*/  HMMA.16816.F32 R64, R24, R54, R60 ;  /* 0x000000361840723c */ /* 0x000ff0000000183c */
[----:B------:R-:W-:Y:S08]  /*d500*/  HMMA.16816.F32 R60, R36, R80, RZ ;  /* 0x00000050243c723c */ /* 0x000ff000000018ff */
[----:B----4-:R-:W-:Y:S01]  /*d510*/  HMMA.16816.F32 R76, R8, R44, R48 ;  /* 0x0000002c084c723c */ /* 0x010fe20000001830 */
[----:B------:R-:W2:Y:S01]  /*d520*/  LDSM.16.M88.4 R48, [R229+0x4100] ;  /* 0x00410000e530783b */ /* 0x000ea20000000200 */
        /* <DEDUP_REMOVED lines=10> */
[----:B------:R3:W1:Y:S10]  /*d5d0*/  MUFU.TANH R190, R0 ;  /* 0x0000000000be7308 */ /* 0x0006740000002400 */
[----:B--2---:R-:W-:Y:S08]  /*d5e0*/  HMMA.16816.F32 R60, R20, R48, R60 ;  /* 0x00000030143c723c */ /* 0x004ff0000000183c */
[----:B------:R-:W-:Y:S01]  /*d5f0*/  HMMA.16816.F32 R72, R8, R46, R64 ;  /* 0x0000002e0848723c */ /* 0x000fe20000001840 */
[----:B---3--:R-:W-:-:S07]  /*d600*/  FMUL.FTZ R0, R71, c[0x0][0x320] ;  /* 0x0000c80047007a20 */ /* 0x008fce0000410000 */
[----:B------:R-:W-:Y:S01]  /*d610*/  HMMA.16816.F32 R68, R12, R46, R52 ;  /* 0x0000002e0c44723c */ /* 0x000fe20000001834 */
[----:B------:R2:W3:Y:S07]  /*d620*/  MUFU.TANH R189, R0 ;  /* 0x0000000000bd7308 */ /* 0x0004ee0000002400 */
[----:B------:R-:W-:Y:S08]  /*d630*/  HMMA.16816.F32 R52, R24, R84, R56 ;  /* 0x000000541834723c */ /* 0x000ff00000001838 */
[----:B------:R-:W-:Y:S01]  /*d640*/  HMMA.16816.F32 R56, R36, R82, RZ ;  /* 0x000000522438723c */ /* 0x000fe200000018ff */
[----:B--2---:R-:W-:-:S04]  /*d650*/  FMUL.FTZ R0, R76, c[0x0][0x320] ;  /* 0x0000c8004c007a20 */ /* 0x004fc80000410000 */
[----:B------:R2:W1:Y:S03]  /*d660*/  MUFU.TANH R188, R0 ;  /* 0x0000000000bc7308 */ /* 0x0004660000002400 */
[----:B------:R-:W-:Y:S08]  /*d670*/  HMMA.16816.F32 R64, R32, R82, RZ ;  /* 0x000000522040723c */ /* 0x000ff000000018ff */
[----:B------:R-:W-:Y:S01]  /*d680*/  HMMA.16816.F32 R44, R16, R48, R52 ;  /* 0x00000030102c723c */ /* 0x000fe20000001834 */
[----:B--2---:R-:W-:-:S07]  /*d690*/  FMUL.FTZ R0, R77, c[0x0][0x320] ;  /* 0x0000c8004d007a20 */ /* 0x004fce0000410000 */
[-C--:B------:R-:W-:Y:S01]  /*d6a0*/  HMMA.16816.F32 R52, R28, R86.reuse, R56 ;  /* 0x000000561c34723c */ /* 0x080fe20000001838 */
[----:B------:R2:W1:Y:S07]  /*d6b0*/  MUFU.TANH R187, R0 ;  /* 0x0000000000bb7308 */ /* 0x00046e0000002400 */
[----:B------:R-:W-:Y:S08]  /*d6c0*/  HMMA.16816.F32 R64, R24, R86, R64 ;  /* 0x000000561840723c */ /* 0x000ff00000001840 */
[----:B------:R-:W-:Y:S01]  /*d6d0*/  HMMA.16816.F32 R56, R32, R88, RZ ;  /* 0x000000582038723c */ /* 0x000fe200000018ff */
[----:B--2---:R-:W-:-:S04]  /*d6e0*/  FMUL.FTZ R0, R78, c[0x0][0x320] ;  /* 0x0000c8004e007a20 */ /* 0x004fc80000410000 */
[----:B------:R2:W1:Y:S03]  /*d6f0*/  MUFU.TANH R183, R0 ;  /* 0x0000000000b77308 */ /* 0x0004660000002400 */
[-C--:B------:R-:W-:Y:S08]  /*d700*/  HMMA.16816.F32 R52, R20, R50.reuse, R52 ;  /* 0x000000321434723c */ /* 0x080ff00000001834 */
[----:B------:R-:W-:Y:S01]  /*d710*/  HMMA.16816.F32 R64, R16, R50, R64 ;  /* 0x000000321040723c */ /* 0x000fe20000001840 */
[----:B------:R-:W-:Y:S01]  /*d720*/  LDSM.16.M88.4 R48, [R228+0x1000] ;  /* 0x00100000e430783b */ /* 0x000fe20000000200 */
[----:B--2---:R-:W-:-:S06]  /*d730*/  FMUL.FTZ R0, R79, c[0x0][0x320] ;  /* 0x0000c8004f007a20 */ /* 0x004fcc0000410000 */
[----:B-----5:R-:W-:Y:S01]  /*d740*/  HMMA.16816.F32 R76, R8, R40, R44 ;  /* 0x00000028084c723c */ /* 0x020fe2000000182c */
[----:B------:R-:W2:Y:S01]  /*d750*/  LDSM.16.M88.4 R44, [R229+0x4900] ;  /* 0x00490000e52c783b */ /* 0x000ea20000000200 */
        /* <DEDUP_REMOVED lines=18> */
[----:B--2---:R-:W-:Y:S01]  /*d880*/  HMMA.16816.F32 R60, R20, R44, R60 ;  /* 0x0000002c143c723c */ /* 0x004fe2000000183c */
[----:B-----5:R-:W-:-:S04]  /*d890*/  FMUL.FTZ R0, R74, c[0x0][0x320] ;  /* 0x0000c8004a007a20 */ /* 0x020fc80000410000 */
[----:B------:R2:W1:Y:S02]  /*d8a0*/  MUFU.TANH R175, R0 ;  /* 0x0000000000af7308 */ /* 0x0004640000002400 */
[----:B--2---:R-:W-:Y:S02]  /*d8b0*/  FMUL.FTZ R0, R75, c[0x0][0x320] ;  /* 0x0000c8004b007a20 */ /* 0x004fe40000410000 */
[----:B------:R-:W-:Y:S04]  /*d8c0*/  HMMA.16816.F32 R72, R8, R42, R64 ;  /* 0x0000002a0848723c */ /* 0x000fe80000001840 */
[----:B------:R2:W1:Y:S04]  /*d8d0*/  MUFU.TANH R176, R0 ;  /* 0x0000000000b07308 */ /* 0x0004680000002400 */
[----:B------:R-:W-:Y:S01]  /*d8e0*/  HMMA.16816.F32 R64, R32, R90, RZ ;  /* 0x0000005a2040723c */ /* 0x000fe200000018ff */
[----:B--2---:R-:W-:-:S04]  /*d8f0*/  FMUL.FTZ R0, R68, c[0x0][0x320] ;  /* 0x0000c80044007a20 */ /* 0x004fc80000410000 */
[----:B------:R2:W1:Y:S11]  /*d900*/  MUFU.TANH R178, R0 ;  /* 0x0000000000b27308 */ /* 0x0004760000002400 */
[----:B------:R-:W-:Y:S08]  /*d910*/  @!UPT UIADD3 URZ, URZ, URZ, URZ ;  /* 0x0000003f3f3ff290 */ /* 0x000ff0000fffe03f */
[----:B------:R-:W-:Y:S01]  /*d920*/  HMMA.16816.F32 R64, R24, R94, R64 ;  /* 0x0000005e1840723c */ /* 0x000fe20000001840 */
[----:B--2---:R-:W-:-:S04]  /*d930*/  FMUL.FTZ R0, R69, c[0x0][0x320] ;  /* 0x0000c80045007a20 */ /* 0x004fc80000410000 */
[----:B------:R2:W1:Y:S11]  /*d940*/  MUFU.TANH R177, R0 ;  /* 0x0000000000b17308 */ /* 0x0004760000002400 */
[----:B------:R-:W-:Y:S08]  /*d950*/  @!UPT UIADD3 URZ, URZ, URZ, URZ ;  /* 0x0000003f3f3ff290 */ /* 0x000ff0000fffe03f */
[----:B------:R-:W-:Y:S01]  /*d960*/  HMMA.16816.F32 R64, R16, R46, R64 ;  /* 0x0000002e1040723c */ /* 0x000fe20000001840 */
[----:B--2---:R-:W-:-:S04]  /*d970*/  FMUL.FTZ R0, R70, c[0x0][0x320] ;  /* 0x0000c80046007a20 */ /* 0x004fc80000410000 */
[----:B------:R2:W1:Y:S02]  /*d980*/  MUFU.TANH R174, R0 ;  /* 0x0000000000ae7308 */ /* 0x0004640000002400 */
[----:B--2---:R-:W-:Y:S02]  /*d990*/  FMUL.FTZ R0, R71, c[0x0][0x320] ;  /* 0x0000c80047007a20 */ /* 0x004fe40000410000 */
[----:B------:R-:W-:Y:S04]  /*d9a0*/  HMMA.16816.F32 R68, R12, R42, R52 ;  /* 0x0000002a0c44723c */ /* 0x000fe80000001834 */
[----:B------:R2:W1:Y:S04]  /*d9b0*/  MUFU.TANH R173, R0 ;  /* 0x0000000000ad7308 */ /* 0x0004680000002400 */
[----:B------:R-:W-:Y:S08]  /*d9c0*/  HMMA.16816.F32 R52, R24, R92, R56 ;  /* 0x0000005c1834723c */ /* 0x000ff00000001838 */
[----:B------:R-:W-:Y:S01]  /*d9d0*/  HMMA.16816.F32 R56, R36, R90, RZ ;  /* 0x0000005a2438723c */ /* 0x000fe200000018ff */
[----:B--2---:R-:W-:-:S04]  /*d9e0*/  FMUL.FTZ R0, R76, c[0x0][0x320] ;  /* 0x0000c8004c007a20 */ /* 0x004fc80000410000 */
[----:B------:R2:W1:Y:S11]  /*d9f0*/  MUFU.TANH R172, R0 ;  /* 0x0000000000ac7308 */ /* 0x0004760000002400 */
[----:B------:R-:W-:Y:S01]  /*da00*/  HMMA.16816.F32 R40, R16, R44, R52 ;  /* 0x0000002c1028723c */ /* 0x000fe20000001834 */
[----:B--2---:R-:W-:-:S07]  /*da10*/  FMUL.FTZ R0, R77, c[0x0][0x320] ;  /* 0x0000c8004d007a20 */ /* 0x004fce0000410000 */
[----:B------:R-:W-:Y:S01]  /*da20*/  HMMA.16816.F32 R52, R28, R94, R56 ;  /* 0x0000005e1c34723c */ /* 0x000fe20000001838 */
[----:B------:R2:W1:Y:S07]  /*da30*/  MUFU.TANH R171, R0 ;  /* 0x0000000000ab7308 */ /* 0x00046e0000002400 */
[----:B------:R-:W-:Y:S01]  /*da40*/  HMMA.16816.F32 R56, R32, R96, RZ ;  /* 0x000000602038723c */ /* 0x000fe200000018ff */
[----:B--2---:R-:W-:-:S04]  /*da50*/  FMUL.FTZ R0, R78, c[0x0][0x320] ;  /* 0x0000c8004e007a20 */ /* 0x004fc80000410000 */
[----:B------:R2:W1:Y:S02]  /*da60*/  MUFU.TANH R93, R0 ;  /* 0x00000000005d7308 */ /* 0x0004640000002400 */
[----:B--2---:R-:W-:Y:S02]  /*da70*/  FMUL.FTZ R0, R79, c[0x0][0x320] ;  /* 0x0000c8004f007a20 */ /* 0x004fe40000410000 */
[----:B------:R-:W-:Y:S04]  /*da80*/  HMMA.16816.F32 R76, R8, R48, R40 ;  /* 0x00000030084c723c */ /* 0x000fe80000001828 */
[----:B------:R2:W1:Y:S04]  /*da90*/  MUFU.TANH R168, R0 ;  /* 0x0000000000a87308 */ /* 0x0004680000002400 */
[----:B------:R-:W-:Y:S01]  /*daa0*/  HMMA.16816.F32 R40, R20, R46, R52 ;  /* 0x0000002e1428723c */ /* 0x000fe20000001834 */
[----:B------:R-:W5:Y:S07]  /*dab0*/  LDSM.16.M88.4 R52, [R229+0x5100] ;  /* 0x00510000e534783b */ /* 0x000f6e0000000200 */
[----:B------:R-:W-:Y:S01]  /*dac0*/  HMMA.16816.F32 R44, R24, R100, R56 ;  /* 0x00000064182c723c */ /* 0x000fe20000001838 */
[----:B--2---:R-:W-:-:S04]  /*dad0*/  FMUL.FTZ R0, R68, c[0x0][0x320] ;  /* 0x0000c80044007a20 */ /* 0x004fc80000410000 */
[----:B------:R2:W1:Y:S02]  /*dae0*/  MUFU.TANH R170, R0 ;  /* 0x0000000000aa7308 */ /* 0x0004640000002400 */
[----:B--2---:R-:W-:-:S06]  /*daf0*/  FMUL.FTZ R0, R69, c[0x0][0x320] ;  /* 0x0000c80045007a20 */ /* 0x004fcc0000410000 */
[----:B------:R2:W1:Y:S11]  /*db00*/  MUFU.TANH R169, R0 ;  /* 0x0000000000a97308 */ /* 0x0004760000002400 */
[----:B-----5:R-:W-:Y:S01]  /*db10*/  HMMA.16816.F32 R44, R16, R52, R44 ;  /* 0x00000034102c723c */ /* 0x020fe2000000182c */
[----:B--2---:R-:W-:-:S04]  /*db20*/  FMUL.FTZ R0, R70, c[0x0][0x320] ;  /* 0x0000c80046007a20 */ /* 0x004fc80000410000 */
        /* <DEDUP_REMOVED lines=14> */
[----:B------:R2:W1:Y:S03]  /*dc10*/  MUFU.TANH R92, R0 ;  /* 0x00000000005c7308 */ /* 0x0004660000002400 */
[----:B------:R-:W-:Y:S01]  /*dc20*/  HMMA.16816.F32 R60, R32, R98, RZ ;  /* 0x00000062203c723c */ /* 0x000fe200000018ff */
[----:B--2---:R-:W-:-:S07]  /*dc30*/  FMUL.FTZ R0, R75, c[0x0][0x320] ;  /* 0x0000c8004b007a20 */ /* 0x004fce0000410000 */
[----:B------:R-:W-:Y:S01]  /*dc40*/  HMMA.16816.F32 R72, R8, R50, R64 ;  /* 0x000000320848723c */ /* 0x000fe20000001840 */
[----:B------:R2:W1:Y:S11]  /*dc50*/  MUFU.TANH R118, R0 ;  /* 0x0000000000767308 */ /* 0x0004760000002400 */
[----:B------:R-:W-:Y:S04]  /*dc60*/  @!UPT UIADD3 URZ, URZ, URZ, URZ ;  /* 0x0000003f3f3ff290 */ /* 0x000fe8000fffe03f */
[----:B------:R-:W-:Y:S08]  /*dc70*/  HMMA.16816.F32 R64, R24, R102, R60 ;  /* 0x000000661840723c */ /* 0x000ff0000000183c */
[----:B------:R-:W-:Y:S01]  /*dc80*/  HMMA.16816.F32 R60, R36, R104, RZ ;  /* 0x00000068243c723c */ /* 0x000fe200000018ff */
[----:B--2---:R-:W-:-:S04]  /*dc90*/  FMUL.FTZ R0, R68, c[0x0][0x320] ;  /* 0x0000c80044007a20 */ /* 0x004fc80000410000 */
[----:B------:R2:W1:Y:S11]  /*dca0*/  MUFU.TANH R161, R0 ;  /* 0x0000000000a17308 */ /* 0x0004760000002400 */
[----:B------:R-:W-:Y:S01]  /*dcb0*/  HMMA.16816.F32 R64, R16, R54, R64 ;  /* 0x000000361040723c */ /* 0x000fe20000001840 */
[----:B--2---:R-:W-:-:S07]  /*dcc0*/  FMUL.FTZ R0, R69, c[0x0][0x320] ;  /* 0x0000c80045007a20 */ /* 0x004fce0000410000 */
[----:B------:R-:W-:Y:S01]  /*dcd0*/  HMMA.16816.F32 R60, R28, R108, R60 ;  /* 0x0000006c1c3c723c */ /* 0x000fe2000000183c */
[----:B------:R2:W1:Y:S02]  /*dce0*/  MUFU.TANH R158, R0 ;  /* 0x00000000009e7308 */ /* 0x0004640000002400 */
[----:B--2---:R-:W-:-:S06]  /*dcf0*/  FMUL.FTZ R0, R70, c[0x0][0x320] ;  /* 0x0000c80046007a20 */ /* 0x004fcc0000410000 */
[----:B------:R2:W1:Y:S02]  /*dd00*/  MUFU.TANH R157, R0 ;  /* 0x00000000009d7308 */ /* 0x0004640000002400 */
[----:B--2---:R-:W-:Y:S02]  /*dd10*/  FMUL.FTZ R0, R71, c[0x0][0x320] ;  /* 0x0000c80047007a20 */ /* 0x004fe40000410000 */
[----:B------:R-:W-:Y:S01]  /*dd20*/  HMMA.16816.F32 R68, R12, R50, R40 ;  /* 0x000000320c44723c */ /* 0x000fe20000001828 */
[----:B------:R-:W2:Y:S03]  /*dd30*/  LDSM.16.M88.4 R40, [R228+0x1800] ;  /* 0x00180000e428783b */ /* 0x000ea60000000200 */
        /* <DEDUP_REMOVED lines=13> */
[----:B--2---:R-:W-:Y:S01]  /*de10*/  HMMA.16816.F32 R76, R8, R40, R44 ;  /* 0x00000028084c723c */ /* 0x004fe2000000182c */
[----:B------:R-:W2:Y:S03]  /*de20*/  LDSM.16.M88.4 R44, [R229+0x5900] ;  /* 0x00590000e52c783b */ /* 0x000ea60000000200 */
[----:B------:R5:W1:Y:S02]  /*de30*/  MUFU.TANH R134, R0 ;  /* 0x0000000000867308 */ /* 0x000a640000002400 */
[----:B-----5:R-:W-:-:S06]  /*de40*/  FMUL.FTZ R0, R68, c[0x0][0x320] ;  /* 0x0000c80044007a20 */ /* 0x020fcc0000410000 */
[----:B------:R5:W1:Y:S02]  /*de50*/  MUFU.TANH R153, R0 ;  /* 0x0000000000997308 */ /* 0x000a640000002400 */
[----:B-----5:R-:W-:Y:S01]  /*de60*/  FMUL.FTZ R0, R69, c[0x0][0x320] ;  /* 0x0000c80045007a20 */ /* 0x020fe20000410000 */
[----:B--2---:R-:W-:Y:S05]  /*de70*/  HMMA.16816.F32 R60, R20, R44, R60 ;  /* 0x0000002c143c723c */ /* 0x004fea000000183c */
[----:B------:R2:W1:Y:S02]  /*de80*/  MUFU.TANH R139, R0 ;  /* 0x00000000008b7308 */ /* 0x0004640000002400 */
[----:B--2---:R-:W-:-:S06]  /*de90*/  FMUL.FTZ R0, R70, c[0x0][0x320] ;  /* 0x0000c80046007a20 */ /* 0x004fcc0000410000 */
        /* <DEDUP_REMOVED lines=9> */
[----:B--2---:R-:W-:-:S07]  /*df30*/  FMUL.FTZ R0, R73, c[0x0][0x320] ;  /* 0x0000c80049007a20 */ /* 0x004fce0000410000 */
[----:B------:R-:W-:Y:S01]  /*df40*/  HMMA.16816.F32 R56, R36, R106, RZ ;  /* 0x0000006a2438723c */ /* 0x000fe200000018ff */
        /* <DEDUP_REMOVED lines=18> */
[----:B------:R-:W-:Y:S01]  /*e070*/  HMMA.16816.F32 R68, R12, R42, R48 ;  /* 0x0000002a0c44723c */ /* 0x000fe20000001830 */
[----:B------:R-:W2:Y:S03]  /*e080*/  LDSM.16.M88.4 R48, [R228+0x2000] ;  /* 0x00200000e430783b */ /* 0x000ea60000000200 */
        /* <DEDUP_REMOVED lines=11> */
[----:B--2---:R-:W-:Y:S04]  /*e140*/  HMMA.16816.F32 R76, R8, R48, R40 ;  /* 0x00000030084c723c */ /* 0x004fe80000001828 */
        /* <DEDUP_REMOVED lines=33> */
[----:B------:R2:W1:Y:S02]  /*e360*/  MUFU.TANH R156, R0 ;  /* 0x00000000009c7308 */ /* 0x0004640000002400 */
[----:B--2---:R-:W-:Y:S11]  /*e370*/  FMUL.FTZ R0, R69, c[0x0][0x320] ;  /* 0x0000c80045007a20 */ /* 0x004ff60000410000 */
[----:B------:R-:W-:Y:S06]  /*e380*/  @!UPT UIADD3 URZ, URZ, URZ, URZ ;  /* 0x0000003f3f3ff290 */ /* 0x000fec000fffe03f */
        /* <DEDUP_REMOVED lines=22> */
[C---:B--2---:R-:W-:Y:S01]  /*e4f0*/  HMMA.16816.F32 R76, R8.reuse, R40, R44 ;  /* 0x00000028084c723c */ /* 0x044fe2000000182c */
[----:B------:R-:W2:Y:S01]  /*e500*/  LDSM.16.M88.4 R44, [R229+0x6900] ;  /* 0x00690000e52c783b */ /* 0x000ea20000000200 */
        /* <DEDUP_REMOVED lines=32> */
[----:B------:R5:W1:Y:S11]  /*e710*/  MUFU.TANH R85, R0 ;  /* 0x0000000000557308 */ /* 0x000a760000002400 */
[----:B------:R-:W-:Y:S08]  /*e720*/  @!UPT UIADD3 URZ, URZ, URZ, URZ ;  /* 0x0000003f3f3ff290 */ /* 0x000ff0000fffe03f */
[----:B--2---:R-:W-:Y:S01]  /*e730*/  HMMA.16816.F32 R32, R16, R44, R56 ;  /* 0x0000002c1020723c */ /* 0x004fe20000001838 */
[----:B-----5:R-:W-:-:S07]  /*e740*/  FMUL.FTZ R0, R74, c[0x0][0x320] ;  /* 0x0000c8004a007a20 */ /* 0x020fce0000410000 */
[----:B------:R-:W-:Y:S01]  /*e750*/  HMMA.16816.F32 R16, R16, R46, R36 ;  /* 0x0000002e1010723c */ /* 0x000fe20000001824 */
[----:B------:R2:W1:Y:S02]  /*e760*/  MUFU.TANH R84, R0 ;  /* 0x0000000000547308 */ /* 0x0004640000002400 */
[----:B--2---:R-:W-:-:S06]  /*e770*/  FMUL.FTZ R0, R75, c[0x0][0x320] ;  /* 0x0000c8004b007a20 */ /* 0x004fcc0000410000 */
[----:B------:R2:W1:Y:S02]  /*e780*/  MUFU.TANH R83, R0 ;  /* 0x0000000000537308 */ /* 0x0004640000002400 */
[----:B--2---:R-:W-:-:S06]  /*e790*/  FMUL.FTZ R0, R68, c[0x0][0x320] ;  /* 0x0000c80044007a20 */ /* 0x004fcc0000410000 */
[----:B------:R2:W1:Y:S02]  /*e7a0*/  MUFU.TANH R82, R0 ;  /* 0x0000000000527308 */ /* 0x0004640000002400 */
[----:B--2---:R-:W-:-:S06]  /*e7b0*/  FMUL.FTZ R0, R69, c[0x0][0x320] ;  /* 0x0000c80045007a20 */ /* 0x004fcc0000410000 */
[----:B------:R2:W1:Y:S02]  /*e7c0*/  MUFU.TANH R81, R0 ;  /* 0x0000000000517308 */ /* 0x0004640000002400 */
[----:B--2---:R-:W-:-:S06]  /*e7d0*/  FMUL.FTZ R0, R70, c[0x0][0x320] ;  /* 0x0000c80046007a20 */ /* 0x004fcc0000410000 */
[----:B------:R2:W1:Y:S02]  /*e7e0*/  MUFU.TANH R80, R0 ;  /* 0x0000000000507308 */ /* 0x0004640000002400 */
[----:B--2---:R-:W-:Y:S02]  /*e7f0*/  FMUL.FTZ R0, R71, c[0x0][0x320] ;  /* 0x0000c80047007a20 */ /* 0x004fe40000410000 */
[----:B------:R-:W-:Y:S01]  /*e800*/  HMMA.16816.F32 R68, R12, R42, R48 ;  /* 0x0000002a0c44723c */ /* 0x000fe20000001830 */
[----:B------:R-:W2:Y:S03]  /*e810*/  LDSM.16.M88.4 R48, [R228+0x3000] ;  /* 0x00300000e430783b */ /* 0x000ea60000000200 */
        /* <DEDUP_REMOVED lines=10> */
[----:B------:R-:W1:Y:S01]  /*e8c0*/  MUFU.TANH R62, R68 ;  /* 0x00000044003e7308 */ /* 0x000e620000002400 */
[----:B-----5:R-:W-:-:S07]  /*e8d0*/  FMUL.FTZ R0, R67, c[0x0][0x320] ;  /* 0x0000c80043007a20 */ /* 0x020fce0000410000 */
[----:B------:R-:W1:Y:S01]  /*e8e0*/  MUFU.TANH R61, R69 ;  /* 0x00000045003d7308 */ /* 0x000e620000002400 */
[-C--:B--2---:R-:W-:Y:S07]  /*e8f0*/  HMMA.16816.F32 R40, R12, R48.reuse, R40 ;  /* 0x000000300c28723c */ /* 0x084fee0000001828 */
[----:B------:R-:W2:Y:S01]  /*e900*/  MUFU.TANH R60, R70 ;  /* 0x00000046003c7308 */ /* 0x000ea20000002400 */
        /* <DEDUP_REMOVED lines=10> */
[----:B------:R-:W-:Y:S01]  /*e9b0*/  FMUL.FTZ R24, R24, c[0x0][0x320] ;  /* 0x0000c80018187a20 */ /* 0x000fe20000410000 */
[----:B------:R-:W-:Y:S01]  /*e9c0*/  P2R R19, PR, RZ, 0x40 ;  /* 0x00000040ff137803 */ /* 0x000fe20000000000 */
        /* <DEDUP_REMOVED lines=14> */
[----:B------:R1:W1:Y:S08]  /*eab0*/  MUFU.TANH R48, R41 ;  /* 0x0000002900307308 */ /* 0x0002700000002400 */
[----:B------:R-:W1:Y:S08]  /*eac0*/  MUFU.TANH R43, R43 ;  /* 0x0000002b002b7308 */ /* 0x000e700000002400 */
[----:B------:R-:W1:Y:S08]  /*ead0*/  MUFU.TANH R24, R24 ;  /* 0x0000001800187308 */ /* 0x000e700000002400 */
        /* <DEDUP_REMOVED lines=12> */
[----:B--234-:R-:W-:Y:S01]  /*eba0*/  IMAD.U32 R2, RZ, RZ, UR17 ;  /* 0x00000011ff027e24 */ /* 0x01cfe2000f8e00ff */
[----:B------:R-:W-:Y:S01]  /*ebb0*/  ISETP.NE.AND P6, PT, R197, 0x1, PT ;  /* 0x00000001c500780c */ /* 0x000fe20003fc5270 */
[----:B-1----:R-:W-:-:S03]  /*ebc0*/  IMAD.MOV.U32 R9, RZ, RZ, RZ ;  /* 0x000000ffff097224 */ /* 0x002fc600078e00ff */
[----:B------:R-:W-:-:S04]  /*ebd0*/  IADD3 R2, R196, UR6, R2 ;  /* 0x00000006c4027c10 */ /* 0x000fc8000fffe002 */
[----:B------:R-:W-:-:S05]  /*ebe0*/  IADD3 R5, R2, -0x70, RZ ;  /* 0xffffff9002057810 */ /* 0x000fca0007ffe0ff */
[----:B------:R-:W-:-:S04]  /*ebf0*/  @P6 IMAD.HI.U32 R6, R5, c[0x0][0x2bc], RZ ;  /* 0x0000af0005066a27 */ /* 0x000fc800078e00ff */
[----:B------:R-:W-:Y:S01]  /*ec00*/  IMAD.MOV.U32 R2, RZ, RZ, R5 ;  /* 0x000000ffff027224 */ /* 0x000fe200078e0005 */
[----:B------:R-:W-:-:S04]  /*ec10*/  @P6 SHF.R.U32.HI R2, RZ, c[0x0][0x2c0], R6 ;  /* 0x0000b000ff026a19 */ /* 0x000fc80000011606 */
[----:B------:R-:W-:-:S04]  /*ec20*/  @!P5 IADD3 R7, P0, R2, UR8, RZ ;  /* 0x000000080207dc10 */ /* 0x000fc8000ff1e0ff */
[----:B------:R-:W-:Y:S02]  /*ec30*/  @!P5 LEA.HI.X.SX32 R8, R2, UR7, 0x1, P0 ;  /* 0x000000070208dc11 */ /* 0x000fe400080f0eff */
        /* <DEDUP_REMOVED lines=12> */
[----:B------:R-:W-:Y:S01]  /*ed00*/  IMAD.WIDE.U32 R6, R9, c[0x0][0x1f0], R6 ;  /* 0x00007c0009067a25 */ /* 0x000fe200078e0006 */
[----:B------:R-:W-:Y:S03]  /*ed10*/  STL [R1+0x8], R9 ;  /* 0x0000080901007387 */ /* 0x000fe60000100800 */
        /* <DEDUP_REMOVED lines=18> */
[----:B---3--:R-:W-:-:S03]  /*ee40*/  IMAD.X R9, R9, 0x1, R241, P1 ;  /* 0x0000000109097824 */ /* 0x008fc600008e06f1 */
[----:B------:R-:W-:Y:S01]  /*ee50*/  SHFL.IDX PT, R18, R2, 0x3, 0x181f ;  /* 0x00781f0002127f89 */ /* 0x000fe200000e0000 */
[----:B----4-:R-:W-:Y:S01]  /*ee60*/  IMAD.X R7, R7, 0x1, R241, P0 ;  /* 0x0000000107077824 */ /* 0x010fe200000e06f1 */
[-C--:B------:R-:W-:Y:S02]  /*ee70*/  IADD3 R14, P0, R14, R242.reuse, RZ ;  /* 0x000000f20e0e7210 */ /* 0x080fe40007f1e0ff */
[----:B------:R-:W2:Y:S01]  /*ee80*/  SHFL.IDX PT, R17, R2, 0x4, 0x181f ;  /* 0x00981f0002117f89 */ /* 0x000ea200000e0000 */
[----:B-----5:R-:W-:-:S03]  /*ee90*/  IADD3 R12, P4, R12, R242, RZ ;  /* 0x000000f20c0c7210 */ /* 0x020fc60007f9e0ff */
[----:B------:R-:W3:Y:S01]  /*eea0*/  SHFL.IDX PT, R16, R2, 0x5, 0x181f ;  /* 0x00b81f0002107f89 */ /* 0x000ee200000e0000 */
[----:B------:R-:W-:-:S03]  /*eeb0*/  IADD3 R10, P2, R10, R242, RZ ;  /* 0x000000f20a0a7210 */ /* 0x000fc60007f5e0ff */
[----:B------:R-:W4:Y:S01]  /*eec0*/  SHFL.IDX PT, R2, R2, 0x6, 0x181f ;  /* 0x00d81f0002027f89 */ /* 0x000f2200000e0000 */
[----:B-1----:R-:W-:-:S03]  /*eed0*/  IMAD.X R15, R11, 0x1, R241, P0 ;  /* 0x000000010b0f7824 */ /* 0x002fc600000e06f1 */
        /* <DEDUP_REMOVED lines=13> */
.L_x_132:
        /* <DEDUP_REMOVED lines=13> */
[C---:B------:R-:W-:Y:S02]  /*f080*/  ISETP.GT.AND P0, PT, R2.reuse, RZ, PT ;  /* 0x000000ff0200720c */ /* 0x040fe40003f04270 */
[C---:B------:R-:W-:Y:S02]  /*f090*/  ISETP.GT.AND P1, PT, R2.reuse, 0x1, PT ;  /* 0x000000010200780c */ /* 0x040fe40003f24270 */
[----:B------:R-:W-:Y:S02]  /*f0a0*/  ISETP.GT.AND P2, PT, R2, 0x8, PT ;  /* 0x000000080200780c */ /* 0x000fe40003f44270 */
[----:B------:R-:W-:Y:S02]  /*f0b0*/  FSEL R10, R192, -INF , P0 ;  /* 0xff800000c00a7808 */ /* 0x000fe40000000000 */
[----:B------:R-:W-:Y:S02]  /*f0c0*/  FSEL R29, R191, -INF , P1 ;  /* 0xff800000bf1d7808 */ /* 0x000fe40000800000 */
[----:B------:R-:W-:-:S02]  /*f0d0*/  FSEL R16, R183, -INF , P0 ;  /* 0xff800000b7107808 */ /* 0x000fc40000000000 */
[----:B------:R-:W-:Y:S02]  /*f0e0*/  FSEL R12, R188, -INF , P0 ;  /* 0xff800000bc0c7808 */ /* 0x000fe40000000000 */
[----:B------:R-:W-:Y:S02]  /*f0f0*/  FSEL R32, R190, -INF , P0 ;  /* 0xff800000be207808 */ /* 0x000fe40000000000 */
[----:B------:R-:W-:Y:S02]  /*f100*/  ISETP.GT.AND P0, PT, R2, 0x9, PT ;  /* 0x000000090200780c */ /* 0x000fe40003f04270 */
[----:B------:R-:W-:Y:S02]  /*f110*/  FSEL R13, R187, -INF , P1 ;  /* 0xff800000bb0d7808 */ /* 0x000fe40000800000 */
[----:B------:R-:W-:Y:S02]  /*f120*/  FSEL R30, R186, -INF , P2 ;  /* 0xff800000ba1e7808 */ /* 0x000fe40001000000 */
[----:B------:R-:W-:-:S02]  /*f130*/  FMNMX.FTZ R5, R10, R29, !PT ;  /* 0x0000001d0a057209 */ /* 0x000fc40007810000 */
[----:B------:R-:W-:Y:S02]  /*f140*/  FSEL R17, R184, -INF , P1 ;  /* 0xff800000b8117808 */ /* 0x000fe40000800000 */
[----:B------:R-:W-:Y:S02]  /*f150*/  FSEL R33, R189, -INF , P1 ;  /* 0xff800000bd217808 */ /* 0x000fe40000800000 */
[----:B------:R-:W-:Y:S02]  /*f160*/  ISETP.GT.AND P1, PT, R2, 0x10, PT ;  /* 0x000000100200780c */ /* 0x000fe40003f24270 */
[----:B------:R-:W-:Y:S02]  /*f170*/  FSEL R14, R180, -INF , P2 ;  /* 0xff800000b40e7808 */ /* 0x000fe40001000000 */
[----:B------:R-:W-:Y:S02]  /*f180*/  FSEL R31, R185, -INF , P0 ;  /* 0xff800000b91f7808 */ /* 0x000fe40000000000 */
[----:B------:R-:W-:-:S02]  /*f190*/  FMNMX.FTZ R6, R12, R13, !PT ;  /* 0x0000000d0c067209 */ /* 0x000fc40007810000 */
[----:B------:R-:W-:Y:S02]  /*f1a0*/  FMNMX.FTZ R5, R30, R5, !PT ;  /* 0x000000051e057209 */ /* 0x000fe40007810000 */
[----:B------:R-:W-:Y:S02]  /*f1b0*/  FSEL R18, R175, -INF , P2 ;  /* 0xff800000af127808 */ /* 0x000fe40001000000 */
[----:B------:R-:W-:Y:S02]  /*f1c0*/  FSEL R34, R182, -INF , P2 ;  /* 0xff800000b6227808 */ /* 0x000fe40001000000 */
[----:B------:R-:W-:Y:S02]  /*f1d0*/  FSEL R70, R93, -INF , P1 ;  /* 0xff8000005d467808 */ /* 0x000fe40000800000 */
[----:B------:R-:W-:Y:S02]  /*f1e0*/  ISETP.GT.AND P2, PT, R2, 0x11, PT ;  /* 0x000000110200780c */ /* 0x000fe40003f44270 */
[----:B------:R-:W-:-:S02]  /*f1f0*/  FSEL R15, R179, -INF , P0 ;  /* 0xff800000b30f7808 */ /* 0x000fc40000000000 */
[----:B------:R-:W-:Y:S02]  /*f200*/  FSEL R93, R178, -INF , P1 ;  /* 0xff800000b25d7808 */ /* 0x000fe40000800000 */
[----:B------:R-:W-:Y:S02]  /*f210*/  FMNMX.FTZ R6, R14, R6, !PT ;  /* 0x000000060e067209 */ /* 0x000fe40007810000 */
[----:B------:R-:W-:Y:S02]  /*f220*/  FMNMX.FTZ R5, R31, R5, !PT ;  /* 0x000000051f057209 */ /* 0x000fe40007810000 */
[----:B------:R-:W-:Y:S02]  /*f230*/  FSEL R28, R176, -INF , P0 ;  /* 0xff800000b01c7808 */ /* 0x000fe40000000000 */
[----:B------:R-:W-:Y:S02]  /*f240*/  FSEL R35, R181, -INF , P0 ;  /* 0xff800000b5237808 */ /* 0x000fe40000000000 */
[----:B------:R-:W-:-:S02]  /*f250*/  ISETP.GT.AND P0, PT, R2, 0x18, PT ;  /* 0x000000180200780c */ /* 0x000fc40003f04270 */
[----:B------:R-:W-:Y:S02]  /*f260*/  FSEL R40, R172, -INF , P1 ;  /* 0xff800000ac287808 */ /* 0x000fe40000800000 */
[----:B------:R-:W-:Y:S02]  /*f270*/  FSEL R94, R177, -INF , P2 ;  /* 0xff800000b15e7808 */ /* 0x000fe40001000000 */
[----:B------:R-:W-:Y:S02]  /*f280*/  FMNMX.FTZ R6, R15, R6, !PT ;  /* 0x000000060f067209 */ /* 0x000fe40007810000 */
[----:B------:R-:W-:Y:S02]  /*f290*/  FMNMX.FTZ R5, R93, R5, !PT ;  /* 0x000000055d057209 */ /* 0x000fe40007810000 */
[----:B------:R-:W-:Y:S02]  /*f2a0*/  FSEL R97, R174, -INF , P1 ;  /* 0xff800000ae617808 */ /* 0x000fe40000800000 */
[----:B------:R-:W-:-:S02]  /*f2b0*/  ISETP.GT.AND P1, PT, R2, 0x19, PT ;  /* 0x000000190200780c */ /* 0x000fc40003f24270 */
[----:B------:R-:W-:Y:S02]  /*f2c0*/  FSEL R41, R171, -INF , P2 ;  /* 0xff800000ab297808 */ /* 0x000fe40001000000 */
[----:B------:R-:W-:Y:S02]  /*f2d0*/  FSEL R95, R170, -INF , P0 ;  /* 0xff800000aa5f7808 */ /* 0x000fe40000000000 */
[----:B------:R-:W-:Y:S02]  /*f2e0*/  FMNMX.FTZ R6, R40, R6, !PT ;  /* 0x0000000628067209 */ /* 0x000fe40007810000 */
[----:B------:R-:W-:Y:S02]  /*f2f0*/  FMNMX.FTZ R5, R94, R5, !PT ;  /* 0x000000055e057209 */ /* 0x000fe40007810000 */
[----:B------:R-:W-:Y:S02]  /*f300*/  FSEL R74, R168, -INF , P2 ;  /* 0xff800000a84a7808 */ /* 0x000fe40001000000 */
[----:B------:R-:W-:-:S02]  /*f310*/  FSEL R116, R173, -INF , P2 ;  /* 0xff800000ad747808 */ /* 0x000fc40001000000 */
[----:B------:R-:W-:Y:S02]  /*f320*/  ISETP.GT.AND P2, PT, R2, 0x20, PT ;  /* 0x000000200200780c */ /* 0x000fe40003f44270 */
[----:B------:R-:W-:Y:S02]  /*f330*/  FSEL R68, R165, -INF , P0 ;  /* 0xff800000a5447808 */ /* 0x000fe40000000000 */
[----:B------:R-:W-:Y:S02]  /*f340*/  FSEL R96, R169, -INF , P1 ;  /* 0xff800000a9607808 */ /* 0x000fe40000800000 */
[----:B------:R-:W-:Y:S02]  /*f350*/  FMNMX.FTZ R6, R41, R6, !PT ;  /* 0x0000000629067209 */ /* 0x000fe40007810000 */
[----:B------:R-:W-:Y:S02]  /*f360*/  FMNMX.FTZ R5, R95, R5, !PT ;  /* 0x000000055f057209 */ /* 0x000fe40007810000 */
[----:B------:R-:W-:-:S02]  /*f370*/  FSEL R75, R92, -INF , P0 ;  /* 0xff8000005c4b7808 */ /* 0x000fc40000000000 */
[----:B------:R-:W-:Y:S02]  /*f380*/  FSEL R117, R167, -INF , P0 ;  /* 0xff800000a7757808 */ /* 0x000fe40000000000 */
[----:B------:R-:W-:Y:S02]  /*f390*/  ISETP.GT.AND P0, PT, R2, 0x21, PT ;  /* 0x000000210200780c */ /* 0x000fe40003f04270 */
[----:B------:R-:W-:Y:S02]  /*f3a0*/  FSEL R69, R164, -INF , P1 ;  /* 0xff800000a4457808 */ /* 0x000fe40000800000 */
[----:B------:R-:W-:Y:S02]  /*f3b0*/  FSEL R128, R161, -INF , P2 ;  /* 0xff800000a1807808 */ /* 0x000fe40001000000 */
[----:B------:R-:W-:Y:S02]  /*f3c0*/  FMNMX.FTZ R6, R68, R6, !PT ;  /* 0x0000000644067209 */ /* 0x000fe40007810000 */
[----:B------:R-:W-:-:S02]  /*f3d0*/  FMNMX.FTZ R5, R96, R5, !PT ;  /* 0x0000000560057209 */ /* 0x000fc40007810000 */
[----:B------:R-:W-:Y:S02]  /*f3e0*/  FSEL R92, R118, -INF , P1 ;  /* 0xff800000765c7808 */ /* 0x000fe40000800000 */
[----:B------:R-:W-:Y:S02]  /*f3f0*/  FSEL R118, R166, -INF , P1 ;  /* 0xff800000a6767808 */ /* 0x000fe40000800000 */
[----:B------:R-:W-:Y:S02]  /*f400*/  ISETP.GT.AND P1, PT, R2, 0x28, PT ;  /* 0x000000280200780c */ /* 0x000fe40003f24270 */
[----:B------:R-:W-:Y:S02]  /*f410*/  FSEL R130, R137, -INF , P0 ;  /* 0xff80000089827808 */ /* 0x000fe40000000000 */
[----:B------:R-:W-:Y:S02]  /*f420*/  FSEL R129, R141, -INF , P2 ;  /* 0xff8000008d817808 */ /* 0x000fe40001000000 */
[----:B------:R-:W-:-:S02]  /*f430*/  FSEL R137, R158, -INF , P0 ;  /* 0xff8000009e897808 */ /* 0x000fc40000000000 */
[----:B------:R-:W-:Y:S02]  /*f440*/  FMNMX.FTZ R6, R69, R6, !PT ;  /* 0x0000000645067209 */ /* 0x000fe40007810000 */
[----:B------:R-:W-:Y:S02]  /*f450*/  FMNMX.FTZ R5, R128, R5, !PT ;  /* 0x0000000580057209 */ /* 0x000fe40007810000 */
[----:B------:R-:W-:Y:S02]  /*f460*/  FSEL R134, R134, -INF , P0 ;  /* 0xff80000086867808 */ /* 0x000fe40000000000 */
[----:B------:R-:W-:Y:S02]  /*f470*/  FSEL R142, R142, -INF , P0 ;  /* 0xff8000008e8e7808 */ /* 0x000fe40000000000 */
[----:B------:R-:W-:Y:S02]  /*f480*/  FMNMX.FTZ R7, R16, R17, !PT ;  /* 0x0000001110077209 */ /* 0x000fe40007810000 */
[----:B------:R-:W-:-:S02]  /*f490*/  FSEL R133, R133, -INF , P2 ;  /* 0xff80000085857808 */ /* 0x000fc40001000000 */
[----:B------:R-:W-:Y:S02]  /*f4a0*/  FSEL R141, R157, -INF , P2 ;  /* 0xff8000009d8d7808 */ /* 0x000fe40001000000 */
[----:B------:R-:W-:Y:S02]  /*f4b0*/  ISETP.GT.AND P0, PT, R2, 0x30, PT ;  /* 0x000000300200780c */ /* 0x000fe40003f04270 */
[----:B------:R-:W-:Y:S02]  /*f4c0*/  FSEL R131, R138, -INF , P1 ;  /* 0xff8000008a837808 */ /* 0x000fe40000800000 */
[----:B------:R-:W-:Y:S02]  /*f4d0*/  ISETP.GT.AND P2, PT, R2, 0x29, PT ;  /* 0x000000290200780c */ /* 0x000fe40003f44270 */
[----:B------:R-:W-:Y:S02]  /*f4e0*/  FSEL R138, R153, -INF , P1 ;  /* 0xff800000998a7808 */ /* 0x000fe40000800000 */
        /* <DEDUP_REMOVED lines=26> */
[----:B------:R-:W-:Y:S02]  /*f690*/  FMNMX.FTZ R6, R131, R6, !PT ;  /* 0x0000000683067209 */ /* 0x000fe40007810000 */
[----:B------:R-:W-:Y:S02]  /*f6a0*/  FMNMX.FTZ R5, R139, R5, !PT ;  /* 0x000000058b057209 */ /* 0x000fe40007810000 */
[C---:B------:R-:W-:Y:S02]  /*f6b0*/  ISETP.GT.AND P2, PT, R2.reuse, 0x38, PT ;  /* 0x000000380200780c */ /* 0x040fe40003f44270 */
[C---:B------:R-:W-:Y:S02]  /*f6c0*/  ISETP.GT.AND P1, PT, R2.reuse, 0x40, PT ;  /* 0x000000400200780c */ /* 0x040fe40003f24270 */
[----:B------:R-:W-:-:S02]  /*f6d0*/  ISETP.GT.AND P4, PT, R2, 0x41, PT ;  /* 0x000000410200780c */ /* 0x000fc40003f84270 */
[----:B------:R-:W-:Y:S02]  /*f6e0*/  ISETP.GT.AND P0, PT, R2, 0x48, PT ;  /* 0x000000480200780c */ /* 0x000fe40003f04270 */
[----:B------:R-:W-:Y:S02]  /*f6f0*/  FMNMX.FTZ R7, R70, R7, !PT ;  /* 0x0000000746077209 */ /* 0x000fe40007810000 */
        /* <DEDUP_REMOVED lines=18> */
[C---:B------:R-:W-:Y:S02]  /*f820*/  ISETP.GT.AND P2, PT, R2.reuse, 0x49, PT ;  /* 0x000000490200780c */ /* 0x040fe40003f44270 */
[C---:B------:R-:W-:Y:S02]  /*f830*/  ISETP.GT.AND P4, PT, R2.reuse, 0x50, PT ;  /* 0x000000500200780c */ /* 0x040fe40003f84270 */
        /* <DEDUP_REMOVED lines=22> */
[C---:B------:R-:W-:Y:S02]  /*f9a0*/  ISETP.GT.AND P6, PT, R2.reuse, 0x59, PT ;  /* 0x000000590200780c */ /* 0x040fe40003fc4270 */
[C---:B------:R-:W-:Y:S02]  /*f9b0*/  ISETP.GT.AND P4, PT, R2.reuse, 0x60, PT ;  /* 0x000000600200780c */ /* 0x040fe40003f84270 */
[C---:B------:R-:W-:Y:S02]  /*f9c0*/  ISETP.GT.AND P2, PT, R2.reuse, 0x61, PT ;  /* 0x000000610200780c */ /* 0x040fe40003f44270 */
[----:B------:R-:W-:-:S02]  /*f9d0*/  ISETP.GT.AND P1, PT, R2, 0x68, PT ;  /* 0x000000680200780c */ /* 0x000fc40003f24270 */
[----:B------:R-:W-:Y:S02]  /*f9e0*/  ISETP.GT.AND P0, PT, R2, 0x69, PT ;  /* 0x000000690200780c */ /* 0x000fe40003f04270 */
        /* <DEDUP_REMOVED lines=41> */
[----:B------:R-:W-:Y:S01]  /*fc80*/  FMNMX.FTZ R5, R185, R5, !PT ;  /* 0x00000005b9057209 */ /* 0x000fe20007810000 */
[----:B------:R-:W-:Y:S01]  /*fc90*/  IMAD.MOV.U32 R4, RZ, RZ, R110 ;  /* 0x000000ffff047224 */ /* 0x000fe200078e006e */
        /* <DEDUP_REMOVED lines=25> */
[----:B------:R-:W-:-:S02]  /*fe30*/  FSEL R181, R44, -INF , P6 ;  /* 0xff8000002cb57808 */ /* 0x000fc40003000000 */
[----:B------:R-:W-:Y:S02]  /*fe40*/  FMNMX.FTZ R6, R182, R6, !PT ;  /* 0x00000006b6067209 */ /* 0x000fe40007810000 */
[----:B------:R-:W-:Y:S02]  /*fe50*/  FMNMX.FTZ R7, R144, R7, !PT ;  /* 0x0000000790077209 */ /* 0x000fe40007810000 */
[----:B------:R-:W-:Y:S02]  /*fe60*/  FSEL R107, R26, -INF , P4 ;  /* 0xff8000001a6b7808 */ /* 0x000fe40002000000 */
[----:B------:R-:W-:Y:S02]  /*fe70*/  FMNMX.FTZ R6, R181, R6, !PT ;  /* 0x00000006b5067209 */ /* 0x000fe40007810000 */
[----:B------:R-:W-:Y:S02]  /*fe80*/  FMNMX.FTZ R7, R159, R7, !PT ;  /* 0x000000079f077209 */ /* 0x000fe40007810000 */
[----:B------:R-:W-:-:S02]  /*fe90*/  FSEL R211, R37, -INF , P2 ;  /* 0xff80000025d37808 */ /* 0x000fc40001000000 */
[----:B------:R-:W-:Y:S02]  /*fea0*/  FMNMX.FTZ R6, R107, R6, !PT ;  /* 0x000000066b067209 */ /* 0x000fe40007810000 */
[----:B------:R-:W-:Y:S02]  /*feb0*/  FMNMX.FTZ R7, R160, R7, !PT ;  /* 0x00000007a0077209 */ /* 0x000fe40007810000 */
[----:B------:R-:W-:Y:S02]  /*fec0*/  FSEL R217, R36, -INF , P1 ;  /* 0xff80000024d97808 */ /* 0x000fe40000800000 */
[----:B------:R-:W-:Y:S02]  /*fed0*/  FMNMX.FTZ R6, R211, R6, !PT ;  /* 0x00000006d3067209 */ /* 0x000fe40007810000 */
[----:B------:R-:W-:Y:S02]  /*fee0*/  FMNMX.FTZ R7, R162, R7, !PT ;  /* 0x00000007a2077209 */ /* 0x000fe40007810000 */
[----:B------:R-:W-:-:S02]  /*fef0*/  FSEL R213, R27, -INF , P0 ;  /* 0xff8000001bd57808 */ /* 0x000fc40000000000 */
[----:B------:R-:W-:Y:S01]  /*ff00*/  FMNMX.FTZ R6, R217, R6, !PT ;  /* 0x00000006d9067209 */ /* 0x000fe20007810000 */
[----:B------:R-:W-:Y:S01]  /*ff10*/  LDSM.16.MT88.4 R24, [R225+0x100] ;  /* 0x00010000e118783b */ /* 0x000fe20000004200 */
[----:B------:R-:W-:Y:S02]  /*ff20*/  FMNMX.FTZ R7, R163, R7, !PT ;  /* 0x00000007a3077209 */ /* 0x000fe40007810000 */
[----:B-1----:R-:W-:Y:S02]  /*ff30*/  FMNMX.FTZ R5, R5, R8, !PT ;  /* 0x0000000805057209 */ /* 0x002fe40007810000 */
[----:B------:R-:W-:Y:S02]  /*ff40*/  FMNMX.FTZ R6, R213, R6, !PT ;  /* 0x00000006d5067209 */ /* 0x000fe40007810000 */
[----:B------:R-:W-:Y:S01]  /*ff50*/  FMNMX.FTZ R7, R173, R7, !PT ;  /* 0x00000007ad077209 */ /* 0x000fe20007810000 */
[----:B------:R-:W1:Y:S01]  /*ff60*/  SHFL.BFLY PT, R73, R5, 0x1, 0x1f ;  /* 0x0c201f0005497f89 */ /* 0x000e6200000e0000 */
[----:B--2---:R-:W-:-:S02]  /*ff70*/  FMNMX.FTZ R2, R2, R9, !PT ;  /* 0x0000000902027209 */ /* 0x004fc40007810000 */
[----:B------:R-:W-:Y:S01]  /*ff80*/  FMNMX.FTZ R7, R172, R7, !PT ;  /* 0x00000007ac077209 */ /* 0x000fe20007810000 */
[----:B------:R-:W2:Y:S01]  /*ff90*/  SHFL.BFLY PT, R9, R6, 0x2, 0x1f ;  /* 0x0c401f0006097f89 */ /* 0x000ea200000e0000 */
[----:B------:R-:W-:Y:S02]  /*ffa0*/  FSEL R184, R71, -INF , P6 ;  /* 0xff80000047b87808 */ /* 0x000fe40003000000 */
[----:B------:R-:W-:Y:S01]  /*ffb0*/  FMNMX.FTZ R7, R174, R7, !PT ;  /* 0x00000007ae077209 */ /* 0x000fe20007810000 */
[----:B------:R-:W3:Y:S01]  /*ffc0*/  SHFL.BFLY PT, R71, R2, 0x1, 0x1f ;  /* 0x0c201f0002477f89 */ /* 0x000ee200000e0000 */
[----:B------:R-:W-:Y:S02]  /*ffd0*/  FSEL R190, R42, -INF , P4 ;  /* 0xff8000002abe7808 */ /* 0x000fe40002000000 */
[----:B------:R-:W-:Y:S02]  /*ffe0*/  FMNMX.FTZ R7, R175, R7, !PT ;  /* 0x00000007af077209 */ /* 0x000fe40007810000 */
[----:B------:R-:W-:-:S02]  /*fff0*/  FSEL R251, R43, -INF , P2 ;  /* 0xff8000002bfb7808 */ /* 0x000fc40001000000 */
[----:B------:R-:W-:Y:S02]  /*10000*/  FMNMX.FTZ R7, R194, R7, !PT ;  /* 0x00000007c2077209 */ /* 0x000fe40007810000 */
[----:B------:R-:W-:Y:S02]  /*10010*/  FSEL R199, R38, -INF , P1 ;  /* 0xff80000026c77808 */ /* 0x000fe40000800000 */
[----:B------:R-:W-:Y:S02]  /*10020*/  FMNMX.FTZ R7, R187, R7, !PT ;  /* 0x00000007bb077209 */ /* 0x000fe40007810000 */
[----:B------:R-:W-:Y:S02]  /*10030*/  FSEL R109, R39, -INF , P0 ;  /* 0xff800000276d7808 */ /* 0x000fe40000000000 */
[----:B------:R-:W-:Y:S01]  /*10040*/  FMNMX.FTZ R7, R192, R7, !PT ;  /* 0x00000007c0077209 */ /* 0x000fe20007810000 */
[----:B------:R-:W-:Y:S01]  /*10050*/  LDSM.16.MT88.4 R36, [R226+0x100] ;  /* 0x00010000e224783b */ /* 0x000fe20000004200 */
[----:B-1----:R-:W-:-:S02]  /*10060*/  FMNMX.FTZ R73, R5, R73, !PT ;  /* 0x0000004905497209 */ /* 0x002fc40007810000 */
[----:B------:R-:W-:Y:S02]  /*10070*/  FMNMX.FTZ R5, R184, R7, !PT ;  /* 0x00000007b8057209 */ /* 0x000fe40007810000 */
[----:B--2---:R-:W-:Y:S01]  /*10080*/  FMNMX.FTZ R9, R6, R9, !PT ;  /* 0x0000000906097209 */ /* 0x004fe20007810000 */
[C---:B------:R-:W-:Y:S01]  /*10090*/  FMUL.FTZ R7, R73.reuse, c[0x0][0x2d0] ;  /* 0x0000b40049077a20 */ /* 0x040fe20000410000 */
[----:B------:R-:W-:Y:S02]  /*100a0*/  FSETP.NEU.FTZ.AND P2, PT, R73, -INF , PT ;  /* 0xff8000004900780b */ /* 0x000fe40003f5d000 */
[----:B---3--:R-:W-:Y:S01]  /*100b0*/  FMNMX.FTZ R71, R2, R71, !PT ;  /* 0x0000004702477209 */ /* 0x008fe20007810000 */
[----:B------:R-:W-:Y:S01]  /*100c0*/  SHFL.BFLY PT, R11, R9, 0x1, 0x1f ;  /* 0x0c201f00090b7f89 */ /* 0x000fe200000e0000 */
[----:B------:R-:W-:Y:S02]  /*100d0*/  FMNMX.FTZ R2, R190, R5, !PT ;  /* 0x00000005be027209 */ /* 0x000fe40007810000 */
[----:B------:R-:W-:Y:S01]  /*100e0*/  FSEL R7, R7, RZ, P2 ;  /* 0x000000ff07077208 */ /* 0x000fe20001000000 */
[----:B------:R-:W-:Y:S01]  /*100f0*/  FMUL.FTZ R6, R71, c[0x0][0x2d0] ;  /* 0x0000b40047067a20 */ /* 0x000fe20000410000 */
[----:B------:R-:W-:-:S02]  /*10100*/  FMNMX.FTZ R2, R251, R2, !PT ;  /* 0x00000002fb027209 */ /* 0x000fc40007810000 */
[----:B------:R-:W-:Y:S02]  /*10110*/  FSETP.NEU.FTZ.AND P1, PT, R71, -INF , PT ;  /* 0xff8000004700780b */ /* 0x000fe40003f3d000 */
[----:B------:R-:W-:Y:S01]  /*10120*/  FMNMX.FTZ R8, R199, R2, !PT ;  /* 0x00000002c7087209 */ /* 0x000fe20007810000 */
[----:B------:R-:W-:Y:S01]  /*10130*/  FFMA.FTZ R2, R10, c[0x0][0x2d0], -R7 ;  /* 0x0000b4000a027a23 */ /* 0x000fe20000010807 */
[----:B------:R-:W-:Y:S02]  /*10140*/  FSEL R6, R6, RZ, P1 ;  /* 0x000000ff06067208 */ /* 0x000fe40000800000 */
[----:B------:R-:W-:Y:S01]  /*10150*/  FMNMX.FTZ R8, R109, R8, !PT ;  /* 0x000000086d087209 */ /* 0x000fe20007810000 */
[----:B------:R1:W-:Y:S01]  /*10160*/  MUFU.EX2 R106, R2 ;  /* 0x00000002006a7308 */ /* 0x0003e20000000800 */
[----:B------:R-:W-:Y:S01]  /*10170*/  ISETP.NE.AND P6, PT, R19, RZ, PT ;  /* 0x000000ff1300720c */ /* 0x000fe20003fc5270 */
[--C-:B------:R-:W-:Y:S02]  /*10180*/  FFMA.FTZ R5, R13, c[0x0][0x2d0], -R6.reuse ;  /* 0x0000b4000d057a23 */ /* 0x100fe40000010806 */
[----:B------:R-:W2:Y:S04]  /*10190*/  SHFL.BFLY PT, R10, R8, 0x2, 0x1f ;  /* 0x0c401f00080a7f89 */ /* 0x000ea800000e0000 */
[----:B------:R-:W-:Y:S01]  /*101a0*/  MUFU.EX2 R105, R5 ;  /* 0x0000000500697308 */ /* 0x000fe20000000800 */
[----:B-1----:R-:W-:-:S07]  /*101b0*/  FFMA.FTZ R2, R12, c[0x0][0x2d0], -R6 ;  /* 0x0000b4000c027a23 */ /* 0x002fce0000010806 */
[----:B------:R1:W-:Y:S01]  /*101c0*/  MUFU.EX2 R111, R2 ;  /* 0x00000002006f7308 */ /* 0x0003e20000000800 */
[----:B--2---:R-:W-:Y:S02]  /*101d0*/  FMNMX.FTZ R8, R8, R10, !PT ;  /* 0x0000000a08087209 */ /* 0x004fe40007810000 */
[----:B-1----:R-:W-:Y:S01]  /*101e0*/  FMNMX.FTZ R2, R11, R9, !PT ;  /* 0x000000090b027209 */ /* 0x002fe20007810000 */
[----:B------:R-:W-:-:S03]  /*101f0*/  FFMA.FTZ R9, R14, c[0x0][0x2d0], -R6 ;  /* 0x0000b4000e097a23 */ /* 0x000fc60000010806 */
[C---:B------:R-:W-:Y:S01]  /*10200*/  FSETP.NEU.FTZ.AND P0, PT, R2.reuse, -INF , PT ;  /* 0xff8000000200780b */ /* 0x040fe20003f1d000 */
[----:B------:R-:W-:Y:S01]  /*10210*/  FMUL.FTZ R5, R2, c[0x0][0x2d0] ;  /* 0x0000b40002057a20 */ /* 0x000fe20000410000 */
[----:B------:R1:W-:Y:S04]  /*10220*/  MUFU.EX2 R201, R9 ;  /* 0x0000000900c97308 */ /* 0x0003e80000000800 */
[----:B------:R-:W-:-:S05]  /*10230*/  FSEL R5, R5, RZ, P0 ;  /* 0x000000ff05057208 */ /* 0x000fca0000000000 */
[----:B------:R-:W-:-:S04]  /*10240*/  FFMA.FTZ R0, R17, c[0x0][0x2d0], -R5 ;  /* 0x0000b40011007a23 */ /* 0x000fc80000010805 */
[----:B------:R2:W-:Y:S01]  /*10250*/  MUFU.EX2 R246, R0 ;  /* 0x0000000000f67308 */ /* 0x0005e20000000800 */
[----:B-1----:R-:W-:-:S07]  /*10260*/  FFMA.FTZ R9, R15, c[0x0][0x2d0], -R6 ;  /* 0x0000b4000f097a23 */ /* 0x002fce0000010806 */
[----:B------:R1:W3:Y:S01]  /*10270*/  MUFU.EX2 R197, R9 ;  /* 0x0000000900c57308 */ /* 0x0002e20000000800 */
[----:B--2---:R-:W-:-:S07]  /*10280*/  FFMA.FTZ R0, R18, c[0x0][0x2d0], -R5 ;  /* 0x0000b40012007a23 */ /* 0x004fce0000010805 */
[----:B------:R2:W-:Y:S01]  /*10290*/  MUFU.EX2 R108, R0 ;  /* 0x00000000006c7308 */ /* 0x0005e20000000800 */
[--C-:B-1----:R-:W-:Y:S01]  /*102a0*/  FFMA.FTZ R9, R16, c[0x0][0x2d0], -R5.reuse ;  /* 0x0000b40010097a23 */ /* 0x102fe20000010805 */
[----:B---3--:R-:W-:Y:S01]  /*102b0*/  F2FP.PACK_AB R10, R197, R201 ;  /* 0x000000c9c50a723e */ /* 0x008fe200000000ff */
[----:B------:R-:W-:Y:S05]  /*102c0*/  LDSM.16.MT88.4 R16, [R227+0x100] ;  /* 0x00010000e310783b */ /* 0x000fea0000004200 */
[----:B------:R1:W-:Y:S01]  /*102d0*/  MUFU.EX2 R202, R9 ;  /* 0x0000000900ca7308 */ /* 0x0003e20000000800 */
[----:B--2---:R-:W-:-:S07]  /*102e0*/  FFMA.FTZ R0, R28, c[0x0][0x2d0], -R5 ;  /* 0x0000b4001c007a23 */ /* 0x004fce0000010805 */
[----:B------:R2:W3:Y:S01]  /*102f0*/  MUFU.EX2 R198, R0 ;  /* 0x0000000000c67308 */ /* 0x0004e20000000800 */
[----:B-1----:R-:W1:Y:S01]  /*10300*/  SHFL.BFLY PT, R9, R8, 0x1, 0x1f ;  /* 0x0c201f0008097f89 */ /* 0x002e6200000e0000 */
[----:B--2---:R-:W-:Y:S01]  /*10310*/  FFMA.FTZ R0, R29, c[0x0][0x2d0], -R7 ;  /* 0x0000b4001d007a23 */ /* 0x004fe20000010807 */
[----:B---3--:R-:W-:-:S05]  /*10320*/  F2FP.PACK_AB R11, R198, R108 ;  /* 0x0000006cc60b723e */ /* 0x008fca00000000ff */
[----:B------:R2:W3:Y:S01]  /*10330*/  MUFU.EX2 R245, R0 ;  /* 0x0000000000f57308 */ /* 0x0004e20000000800 */
[----:B-1----:R-:W-:Y:S02]  /*10340*/  FMNMX.FTZ R72, R8, R9, !PT ;  /* 0x0000000908487209 */ /* 0x002fe40007810000 */
[----:B------:R-:W-:Y:S02]  /*10350*/  F2FP.PACK_AB R8, R105, R111 ;  /* 0x0000006f6908723e */ /* 0x000fe400000000ff */
[C---:B------:R-:W-:Y:S01]  /*10360*/  FSETP.NEU.FTZ.AND P0, PT, R72.reuse, -INF , PT ;  /* 0xff8000004800780b */ /* 0x040fe20003f1d000 */
[----:B------:R-:W-:Y:S01]  /*10370*/  FMUL.FTZ R3, R72, c[0x0][0x2d0] ;  /* 0x0000b40048037a20 */ /* 0x000fe20000410000 */
[----:B------:R-:W-:Y:S01]  /*10380*/  F2FP.PACK_AB R9, R246, R202 ;  /* 0x000000caf609723e */ /* 0x000fe200000000ff */
[----:B--2---:R-:W-:Y:S01]  /*10390*/  FFMA.FTZ R0, R30, c[0x0][0x2d0], -R7 ;  /* 0x0000b4001e007a23 */ /* 0x004fe20000010807 */
[----:B---3--:R-:W-:-:S03]  /*103a0*/  F2FP.PACK_AB R12, R245, R106 ;  /* 0x0000006af50c723e */ /* 0x008fc600000000ff */
[----:B------:R1:W-:Y:S02]  /*103b0*/  MUFU.EX2 R244, R0 ;  /* 0x0000000000f47308 */ /* 0x0003e40000000800 */
        /* <DEDUP_REMOVED lines=11> */
[----:B------:R1:W-:Y:S03]  /*10470*/  MUFU.EX2 R220, R3 ;  /* 0x0000000300dc7308 */ /* 0x0003e60000000800 */
[C---:B------:R-:W-:Y:S08]  /*10480*/  HMMA.16816.F32 R52, R8.reuse, R24, RZ ;  /* 0x000000180834723c */ /* 0x040ff000000018ff */
        /* <DEDUP_REMOVED lines=11> */
[----:B------:R1:W2:Y:S02]  /*10540*/  MUFU.EX2 R113, R3 ;  /* 0x0000000300717308 */ /* 0x0002a40000000800 */
[C---:B------:R-:W-:Y:S08]  /*10550*/  HMMA.16816.F32 R88, R12.reuse, R20, RZ ;  /* 0x000000140c58723c */ /* 0x040ff000000018ff */
[----:B------:R-:W-:Y:S01]  /*10560*/  HMMA.16816.F32 R100, R12, R22, RZ ;  /* 0x000000160c64723c */ /* 0x000fe200000018ff */
[----:B------:R-:W3:Y:S01]  /*10570*/  LDSM.16.MT88.4 R20, [R224+0x900] ;  /* 0x00090000e014783b */ /* 0x000ee20000004200 */
[----:B-1----:R-:W-:-:S04]  /*10580*/  FFMA.FTZ R3, R41, c[0x0][0x2d0], -R6 ;  /* 0x0000b40029037a23 */ /* 0x002fc80000010806 */
[----:B------:R1:W4:Y:S02]  /*10590*/  MUFU.EX2 R112, R3 ;  /* 0x0000000300707308 */ /* 0x0003240000000800 */
[----:B------:R-:W-:Y:S08]  /*105a0*/  HMMA.16816.F32 R84, R12, R16, RZ ;  /* 0x000000100c54723c */ /* 0x000ff000000018ff */
[----:B------:R-:W-:Y:S01]  /*105b0*/  HMMA.16816.F32 R40, R8, R38, RZ ;  /* 0x000000260828723c */ /* 0x000fe200000018ff */
[----:B-1----:R-:W-:-:S07]  /*105c0*/  FFMA.FTZ R3, R68, c[0x0][0x2d0], -R6 ;  /* 0x0000b40044037a23 */ /* 0x002fce0000010806 */
[C---:B------:R-:W-:Y:S01]  /*105d0*/  HMMA.16816.F32 R80, R12.reuse, R24, RZ ;  /* 0x000000180c50723c */ /* 0x040fe200000018ff */
[----:B--2---:R-:W-:Y:S01]  /*105e0*/  IMAD.MOV.U32 R68, RZ, RZ, R113 ;  /* 0x000000ffff447224 */ /* 0x004fe200078e0071 */
[----:B------:R1:W-:Y:S06]  /*105f0*/  MUFU.EX2 R200, R3 ;  /* 0x0000000300c87308 */ /* 0x0003ec0000000800 */
[C---:B------:R-:W-:Y:S08]  /*10600*/  HMMA.16816.F32 R124, R12.reuse, R26, RZ ;  /* 0x0000001a0c7c723c */ /* 0x040ff000000018ff */
[----:B------:R-:W-:Y:S01]  /*10610*/  HMMA.16816.F32 R24, R12, R36, RZ ;  /* 0x000000240c18723c */ /* 0x000fe200000018ff */
[----:B-1----:R-:W-:-:S04]  /*10620*/  FFMA.FTZ R3, R69, c[0x0][0x2d0], -R6 ;  /* 0x0000b40045037a23 */ /* 0x002fc80000010806 */
[----:B------:R1:W2:Y:S02]  /*10630*/  MUFU.EX2 R196, R3 ;  /* 0x0000000300c47308 */ /* 0x0002a40000000800 */
[----:B------:R-:W-:Y:S02]  /*10640*/  IMAD.MOV.U32 R37, RZ, RZ, R109 ;  /* 0x000000ffff257224 */ /* 0x000fe400078e006d */
[----:B------:R-:W-:Y:S02]  /*10650*/  IMAD.MOV.U32 R36, RZ, RZ, R107 ;  /* 0x000000ffff247224 */ /* 0x000fe400078e006b */
[----:B-1----:R-:W-:Y:S01]  /*10660*/  FFMA.FTZ R3, R70, c[0x0][0x2d0], -R5 ;  /* 0x0000b40046037a23 */ /* 0x002fe20000010805 */
[----:B----4-:R-:W-:Y:S02]  /*10670*/  MOV R70, R112 ;  /* 0x0000007000467202 */ /* 0x010fe40000000f00 */
[----:B------:R-:W-:Y:S01]  /*10680*/  HMMA.16816.F32 R112, R12, R18, RZ ;  /* 0x000000120c70723c */ /* 0x000fe200000018ff */
[----:B------:R1:W-:Y:S01]  /*10690*/  MUFU.EX2 R249, R3 ;  /* 0x0000000300f97308 */ /* 0x0003e20000000800 */
[----:B------:R-:W4:Y:S01]  /*106a0*/  LDSM.16.MT88.4 R16, [R225+0x900] ;  /* 0x00090000e110783b */ /* 0x000f220000004200 */
[----:B------:R-:W-:-:S02]  /*106b0*/  F2FP.PACK_AB R8, R70, R68 ;  /* 0x000000444608723e */ /* 0x000fc400000000ff */
[----:B--2---:R-:W-:Y:S01]  /*106c0*/  F2FP.PACK_AB R10, R196, R200 ;  /* 0x000000c8c40a723e */ /* 0x004fe200000000ff */
[----:B-1----:R-:W-:Y:S02]  /*106d0*/  FFMA.FTZ R3, R74, c[0x0][0x2d0], -R5 ;  /* 0x0000b4004a037a23 */ /* 0x002fe40000010805 */
[----:B------:R-:W-:Y:S02]  /*106e0*/  IMAD.MOV.U32 R74, RZ, RZ, R111 ;  /* 0x000000ffff4a7224 */ /* 0x000fe400078e006f */
[----:B------:R1:W2:Y:S02]  /*106f0*/  MUFU.EX2 R248, R3 ;  /* 0x0000000300f87308 */ /* 0x0002a40000000800 */
[----:B-1----:R-:W-:Y:S01]  /*10700*/  FFMA.FTZ R3, R75, c[0x0][0x2d0], -R5 ;  /* 0x0000b4004b037a23 */ /* 0x002fe20000010805 */
[----:B--2---:R-:W-:Y:S01]  /*10710*/  F2FP.PACK_AB R9, R248, R249 ;  /* 0x000000f9f809723e */ /* 0x004fe200000000ff */
[----:B------:R-:W-:-:S04]  /*10720*/  IMAD.MOV.U32 R75, RZ, RZ, R108 ;  /* 0x000000ffff4b7224 */ /* 0x000fc800078e006c */
[----:B------:R1:W-:Y:S01]  /*10730*/  MUFU.EX2 R69, R3 ;  /* 0x0000000300457308 */ /* 0x0003e20000000800 */
[----:B------:R-:W-:Y:S01]  /*10740*/  HMMA.16816.F32 R108, R12, R38, RZ ;  /* 0x000000260c6c723c */ /* 0x000fe200000018ff */
[----:B------:R-:W2:Y:S06]  /*10750*/  LDSM.16.MT88.4 R12, [R224+0x1100] ;  /* 0x00110000e00c783b */ /* 0x000eac0000004200 */
[----:B------:R-:W-:Y:S02]  /*10760*/  IMAD.MOV.U32 R39, RZ, RZ, R106 ;  /* 0x000000ffff277224 */ /* 0x000fe400078e006a */
[----:B------:R-:W-:-:S02]  /*10770*/  IMAD.MOV.U32 R38, RZ, RZ, R105 ;  /* 0x000000ffff267224 */ /* 0x000fc400078e0069 */
[----:B-1----:R-:W-:-:S04]  /*10780*/  FFMA.FTZ R3, R92, c[0x0][0x2d0], -R5 ;  /* 0x0000b4005c037a23 */ /* 0x002fc80000010805 */
[----:B------:R1:W5:Y:S02]  /*10790*/  MUFU.EX2 R193, R3 ;  /* 0x0000000300c17308 */ /* 0x0003640000000800 */
[----:B-1----:R-:W-:Y:S01]  /*107a0*/  FFMA.FTZ R3, R93, c[0x0][0x2d0], -R7 ;  /* 0x0000b4005d037a23 */ /* 0x002fe20000010807 */
[----:B-----5:R-:W-:-:S05]  /*107b0*/  F2FP.PACK_AB R11, R193, R69 ;  /* 0x00000045c10b723e */ /* 0x020fca00000000ff */
[----:B------:R1:W-:Y:S02]  /*107c0*/  MUFU.EX2 R216, R3 ;  /* 0x0000000300d87308 */ /* 0x0003e40000000800 */
[C---:B---3--:R-:W-:Y:S08]  /*107d0*/  HMMA.16816.F32 R120, R8.reuse, R20, R76 ;  /* 0x000000140878723c */ /* 0x048ff0000000184c */
[----:B------:R-:W-:Y:S01]  /*107e0*/  HMMA.16816.F32 R104, R8, R32, R60 ;  /* 0x000000200868723c */ /* 0x000fe2000000183c */
[----:B-1----:R-:W-:-:S04]  /*107f0*/  FFMA.FTZ R3, R94, c[0x0][0x2d0], -R7 ;  /* 0x0000b4005e037a23 */ /* 0x002fc80000010807 */
[----:B------:R1:W3:Y:S03]  /*10800*/  MUFU.EX2 R215, R3 ;  /* 0x0000000300d77308 */ /* 0x0002e60000000800 */
[C---:B------:R-:W-:Y:S08]  /*10810*/  HMMA.16816.F32 R76, R8.reuse, R22, R64 ;  /* 0x00000016084c723c */ /* 0x040ff00000001840 */
[----:B------:R-:W-:Y:S01]  /*10820*/  HMMA.16816.F32 R64, R8, R34, R56 ;  /* 0x000000220840723c */ /* 0x000fe20000001838 */
[----:B-1----:R-:W-:-:S07]  /*10830*/  FFMA.FTZ R3, R95, c[0x0][0x2d0], -R7 ;  /* 0x0000b4005f037a23 */ /* 0x002fce0000010807 */
[C---:B----4-:R-:W-:Y:S01]  /*10840*/  HMMA.16816.F32 R60, R8.reuse, R18, R48 ;  /* 0x00000012083c723c */ /* 0x050fe20000001830 */
[----:B------:R1:W-:Y:S07]  /*10850*/  MUFU.EX2 R212, R3 ;  /* 0x0000000300d47308 */ /* 0x0003ee0000000800 */
[C---:B------:R-:W-:Y:S08]  /*10860*/  HMMA.16816.F32 R92, R8.reuse, R28, R44 ;  /* 0x0000001c085c723c */ /* 0x040ff0000000182c */
[----:B------:R-:W-:Y:S01]  /*10870*/  HMMA.16816.F32 R44, R8, R30, R40 ;  /* 0x0000001e082c723c */ /* 0x000fe20000001828 */
[----:B-1----:R-:W-:-:S04]  /*10880*/  FFMA.FTZ R3, R96, c[0x0][0x2d0], -R7 ;  /* 0x0000b40060037a23 */ /* 0x002fc80000010807 */
[----:B------:R1:W4:Y:S02]  /*10890*/  MUFU.EX2 R214, R3 ;  /* 0x0000000300d67308 */ /* 0x0003240000000800 */
[----:B-1----:R-:W-:Y:S02]  /*108a0*/  FFMA.FTZ R3, R97, c[0x0][0x2d0], -R0 ;  /* 0x0000b40061037a23 */ /* 0x002fe40000010800 */
[----:B------:R-:W-:Y:S04]  /*108b0*/  HMMA.16816.F32 R96, R8, R16, R52 ;  /* 0x000000100860723c */ /* 0x000fe80000001834 */
[----:B------:R1:W-:Y:S03]  /*108c0*/  MUFU.EX2 R206, R3 ;  /* 0x0000000300ce7308 */ /* 0x0003e60000000800 */
[----:B---3--:R-:W-:-:S02]  /*108d0*/  F2FP.PACK_AB R8, R215, R216 ;  /* 0x000000d8d708723e */ /* 0x008fc400000000ff */
[----:B----4-:R-:W-:Y:S01]  /*108e0*/  F2FP.PACK_AB R10, R214, R212 ;  /* 0x000000d4d60a723e */ /* 0x010fe200000000ff */
[--C-:B-1----:R-:W-:Y:S02]  /*108f0*/  FFMA.FTZ R3, R116, c[0x0][0x2d0], -R0.reuse ;  /* 0x0000b40074037a23 */ /* 0x102fe40000010800 */
[----:B------:R-:W-:Y:S02]  /*10900*/  IMAD.MOV.U32 R116, RZ, RZ, R37 ;  /* 0x000000ffff747224 */ /* 0x000fe400078e0025 */
[----:B------:R1:W3:Y:S02]  /*10910*/  MUFU.EX2 R208, R3 ;  /* 0x0000000300d07308 */ /* 0x0002e40000000800 */
[----:B-1----:R-:W-:Y:S01]  /*10920*/  FFMA.FTZ R3, R117, c[0x0][0x2d0], -R0 ;  /* 0x0000b40075037a23 */ /* 0x002fe20000010800 */
[----:B---3--:R-:W-:Y:S01]  /*10930*/  F2FP.PACK_AB R9, R208, R206 ;  /* 0x000000ced009723e */ /* 0x008fe200000000ff */
[----:B------:R-:W-:-:S04]  /*10940*/  IMAD.MOV.U32 R117, RZ, RZ, R202 ;  /* 0x000000ffff757224 */ /* 0x000fc800078e00ca */
[----:B------:R1:W-:Y:S02]  /*10950*/  MUFU.EX2 R210, R3 ;  /* 0x0000000300d27308 */ /* 0x0003e40000000800 */
[----:B-1----:R-:W-:Y:S02]  /*10960*/  FFMA.FTZ R3, R118, c[0x0][0x2d0], -R0 ;  /* 0x0000b40076037a23 */ /* 0x002fe40000010800 */
[----:B------:R-:W-:-:S04]  /*10970*/  IMAD.MOV.U32 R118, RZ, RZ, R201 ;  /* 0x000000ffff767224 */ /* 0x000fc800078e00c9 */
[----:B------:R1:W3:Y:S02]  /*10980*/  MUFU.EX2 R207, R3 ;  /* 0x0000000300cf7308 */ /* 0x0002e40000000800 */
[----:B-1----:R-:W-:Y:S01]  /*10990*/  FFMA.FTZ R3, R128, c[0x0][0x2d0], -R7 ;  /* 0x0000b40080037a23 */ /* 0x002fe20000010807 */
[----:B---3--:R-:W-:-:S05]  /*109a0*/  F2FP.PACK_AB R11, R207, R210 ;  /* 0x000000d2cf0b723e */ /* 0x008fca00000000ff */
[----:B------:R1:W-:Y:S02]  /*109b0*/  MUFU.EX2 R209, R3 ;  /* 0x0000000300d17308 */ /* 0x0003e40000000800 */
[C---:B------:R-:W-:Y:S07]  /*109c0*/  HMMA.16816.F32 R52, R8.reuse, R32, R84 ;  /* 0x000000200834723c */ /* 0x040fee0000001854 */
[----:B------:R-:W-:Y:S01]  /*109d0*/  IMAD.MOV.U32 R84, RZ, RZ, R200 ;  /* 0x000000ffff547224 */ /* 0x000fe200078e00c8 */
[----:B------:R-:W-:Y:S01]  /*109e0*/  HMMA.16816.F32 R80, R8, R16, R80 ;  /* 0x000000100850723c */ /* 0x000fe20000001850 */
[----:B------:R-:W-:Y:S01]  /*109f0*/  MOV R87, R38 ;  /* 0x0000002600577202 */ /* 0x000fe20000000f00 */
[----:B------:R-:W-:-:S02]  /*10a00*/  IMAD.MOV.U32 R86, RZ, RZ, R39 ;  /* 0x000000ffff567224 */ /* 0x000fc400078e0027 */
[----:B-1----:R-:W-:Y:S02]  /*10a10*/  FFMA.FTZ R3, R129, c[0x0][0x2d0], -R6 ;  /* 0x0000b40081037a23 */ /* 0x002fe40000010806 */
[----:B------:R-:W-:Y:S01]  /*10a20*/  IMAD.MOV.U32 R85, RZ, RZ, R36 ;  /* 0x000000ffff557224 */ /* 0x000fe200078e0024 */
[----:B------:R-:W-:Y:S01]  /*10a30*/  MOV R16, R198 ;  /* 0x000000c600107202 */ /* 0x000fe20000000f00 */
[----:B------:R1:W-:Y:S01]  /*10a40*/  MUFU.EX2 R204, R3 ;  /* 0x0000000300cc7308 */ /* 0x0003e20000000800 */
[----:B------:R-:W-:Y:S01]  /*10a50*/  IMAD.MOV.U32 R17, RZ, RZ, R197 ;  /* 0x000000ffff117224 */ /* 0x000fe200078e00c5 */
[C---:B------:R-:W-:Y:S01]  /*10a60*/  HMMA.16816.F32 R36, R8.reuse, R34, R112 ;  /* 0x000000220824723c */ /* 0x040fe20000001870 */
[----:B------:R-:W-:Y:S06]  /*10a70*/  LDSM.16.MT88.4 R32, [R226+0x1100] ;  /* 0x00110000e220783b */ /* 0x000fec0000004200 */
[----:B------:R-:W-:Y:S01]  /*10a80*/  IMAD.MOV.U32 R114, RZ, RZ, R196 ;  /* 0x000000ffff727224 */ /* 0x000fe200078e00c4 */
[----:B------:R-:W-:Y:S01]  /*10a90*/  MOV R113, R195 ;  /* 0x000000c300717202 */ /* 0x000fe20000000f00 */
[----:B------:R-:W-:Y:S01]  /*10aa0*/  HMMA.16816.F32 R48, R8, R20, R88 ;  /* 0x000000140830723c */ /* 0x000fe20000001858 */
[----:B------:R-:W-:-:S02]  /*10ab0*/  IMAD.MOV.U32 R115, RZ, RZ, R193 ;  /* 0x000000ffff737224 */ /* 0x000fc400078e00c1 */
[----:B-1----:R-:W-:-:S05]  /*10ac0*/  FFMA.FTZ R3, R130, c[0x0][0x2d0], -R6 ;  /* 0x0000b40082037a23 */ /* 0x002fca0000010806 */
[C---:B------:R-:W-:Y:S01]  /*10ad0*/  HMMA.16816.F32 R40, R8.reuse, R22, R100 ;  /* 0x000000160828723c */ /* 0x040fe20000001864 */
[----:B------:R1:W3:Y:S01]  /*10ae0*/  MUFU.EX2 R205, R3 ;  /* 0x0000000300cd7308 */ /* 0x0002e20000000800 */
[----:B------:R-:W4:Y:S06]  /*10af0*/  LDSM.16.MT88.4 R20, [R227+0x1100] ;  /* 0x00110000e314783b */ /* 0x000f2c0000004200 */
[C---:B------:R-:W-:Y:S07]  /*10b00*/  HMMA.16816.F32 R88, R8.reuse, R30, R108 ;  /* 0x0000001e0858723c */ /* 0x040fee000000186c */
[----:B------:R-:W-:Y:S01]  /*10b10*/  IMAD.MOV.U32 R110, RZ, RZ, R16 ;  /* 0x000000ffff6e7224 */ /* 0x000fe200078e0010 */
[----:B------:R-:W-:Y:S01]  /*10b20*/  HMMA.16816.F32 R56, R8, R18, R124 ;  /* 0x000000120838723c */ /* 0x000fe2000000187c */
[----:B-1----:R-:W-:-:S02]  /*10b30*/  FFMA.FTZ R3, R131, c[0x0][0x2d0], -R6 ;  /* 0x0000b40083037a23 */ /* 0x002fc40000010806 */
[----:B------:R-:W-:Y:S02]  /*10b40*/  IMAD.MOV.U32 R16, RZ, RZ, R85 ;  /* 0x000000ffff107224 */ /* 0x000fe400078e0055 */
[----:B------:R1:W-:Y:S01]  /*10b50*/  MUFU.EX2 R203, R3 ;  /* 0x0000000300cb7308 */ /* 0x0003e20000000800 */
[----:B------:R-:W-:Y:S02]  /*10b60*/  IMAD.MOV.U32 R108, RZ, RZ, R17 ;  /* 0x000000ffff6c7224 */ /* 0x000fe400078e0011 */
[----:B------:R-:W-:Y:S01]  /*10b70*/  HMMA.16816.F32 R128, R8, R28, R24 ;  /* 0x0000001c0880723c */ /* 0x000fe20000001818 */
[----:B------:R-:W5:Y:S01]  /*10b80*/  LDSM.16.MT88.4 R24, [R225+0x1100] ;  /* 0x00110000e118783b */ /* 0x000f620000004200 */
[----:B------:R-:W-:Y:S02]  /*10b90*/  IMAD.MOV.U32 R127, RZ, RZ, R115 ;  /* 0x000000ffff7f7224 */ /* 0x000fe400078e0073 */
[----:B------:R-:W-:-:S03]  /*10ba0*/  IMAD.MOV.U32 R17, RZ, RZ, R84 ;  /* 0x000000ffff117224 */ /* 0x000fc600078e0054 */
[----:B------:R-:W-:Y:S01]  /*10bb0*/  MOV R28, R74 ;  /* 0x0000004a001c7202 */ /* 0x000fe20000000f00 */
[----:B------:R-:W-:Y:S01]  /*10bc0*/  IMAD.MOV.U32 R74, RZ, RZ, R191 ;  /* 0x000000ffff4a7224 */ /* 0x000fe200078e00bf */
[----:B---3--:R-:W-:Y:S01]  /*10bd0*/  F2FP.PACK_AB R8, R205, R204 ;  /* 0x000000cccd08723e */ /* 0x008fe200000000ff */
[----:B------:R-:W-:Y:S02]  /*10be0*/  IMAD.MOV.U32 R29, RZ, RZ, R87 ;  /* 0x000000ffff1d7224 */ /* 0x000fe400078e0057 */
[----:B-1----:R-:W-:Y:S02]  /*10bf0*/  FFMA.FTZ R3, R132, c[0x0][0x2d0], -R6 ;  /* 0x0000b40084037a23 */ /* 0x002fe40000010806 */
        /* <DEDUP_REMOVED lines=8> */
[----:B------:R1:W3:Y:S01]  /*10c80*/  MUFU.EX2 R200, R3 ;  /* 0x0000000300c87308 */ /* 0x0002e20000000800 */
[----:B------:R-:W-:Y:S01]  /*10c90*/  IMAD.MOV.U32 R70, RZ, RZ, R192 ;  /* 0x000000ffff467224 */ /* 0x000fe200078e00c0 */
[----:B------:R-:W-:Y:S01]  /*10ca0*/  MOV R115, R134 ;  /* 0x0000008600737202 */ /* 0x000fe20000000f00 */
[----:B------:R-:W-:Y:S02]  /*10cb0*/  IMAD.MOV.U32 R134, RZ, RZ, R29 ;  /* 0x000000ffff867224 */ /* 0x000fe400078e001d */
[----:B------:R-:W-:Y:S02]  /*10cc0*/  IMAD.MOV.U32 R29, RZ, RZ, R16 ;  /* 0x000000ffff1d7224 */ /* 0x000fe400078e0010 */
[----:B------:R-:W-:Y:S01]  /*10cd0*/  IMAD.MOV.U32 R16, RZ, RZ, R132 ;  /* 0x000000ffff107224 */ /* 0x000fe200078e0084 */
[----:B------:R-:W-:Y:S01]  /*10ce0*/  MOV R132, R117 ;  /* 0x0000007500847202 */ /* 0x000fe20000000f00 */
[----:B------:R-:W-:Y:S02]  /*10cf0*/  IMAD.MOV.U32 R117, RZ, RZ, R75 ;  /* 0x000000ffff757224 */ /* 0x000fe400078e004b */
[----:B------:R-:W-:-:S02]  /*10d00*/  IMAD.MOV.U32 R75, RZ, RZ, R188 ;  /* 0x000000ffff4b7224 */ /* 0x000fc400078e00bc */
[----:B------:R-:W-:Y:S02]  /*10d10*/  IMAD.MOV.U32 R124, RZ, RZ, R16 ;  /* 0x000000ffff7c7224 */ /* 0x000fe400078e0010 */
[--C-:B-1----:R-:W-:Y:S01]  /*10d20*/  FFMA.FTZ R3, R135, c[0x0][0x2d0], -R5.reuse ;  /* 0x0000b40087037a23 */ /* 0x102fe20000010805 */
[----:B---3--:R-:W-:Y:S01]  /*10d30*/  F2FP.PACK_AB R9, R200, R201 ;  /* 0x000000c9c809723e */ /* 0x008fe200000000ff */
[----:B------:R-:W-:Y:S02]  /*10d40*/  IMAD.MOV.U32 R135, RZ, RZ, R68 ;  /* 0x000000ffff877224 */ /* 0x000fe400078e0044 */
[----:B------:R1:W-:Y:S01]  /*10d50*/  MUFU.EX2 R199, R3 ;  /* 0x0000000300c77308 */ /* 0x0003e20000000800 */
[----:B------:R-:W-:Y:S02]  /*10d60*/  IMAD.MOV.U32 R68, RZ, RZ, R194 ;  /* 0x000000ffff447224 */ /* 0x000fe400078e00c2 */
[----:B-1----:R-:W-:Y:S02]  /*10d70*/  FFMA.FTZ R3, R136, c[0x0][0x2d0], -R5 ;  /* 0x0000b40088037a23 */ /* 0x002fe40000010805 */
[----:B------:R-:W-:-:S03]  /*10d80*/  IMAD.MOV.U32 R136, RZ, RZ, R114 ;  /* 0x000000ffff887224 */ /* 0x000fc600078e0072 */
[----:B------:R-:W1:Y:S01]  /*10d90*/  MUFU.EX2 R198, R3 ;  /* 0x0000000300c67308 */ /* 0x000e620000000800 */
[----:B------:R-:W-:Y:S02]  /*10da0*/  IMAD.MOV.U32 R114, RZ, RZ, R135 ;  /* 0x000000ffff727224 */ /* 0x000fe400078e0087 */
[----:B------:R-:W-:Y:S02]  /*10db0*/  IMAD.MOV.U32 R135, RZ, RZ, R28 ;  /* 0x000000ffff877224 */ /* 0x000fe400078e001c */
[----:B------:R-:W-:Y:S02]  /*10dc0*/  IMAD.MOV.U32 R28, RZ, RZ, R133 ;  /* 0x000000ffff1c7224 */ /* 0x000fe400078e0085 */
[----:B------:R-:W-:Y:S02]  /*10dd0*/  IMAD.MOV.U32 R133, RZ, RZ, R17 ;  /* 0x000000ffff857224 */ /* 0x000fe400078e0011 */
[----:B------:R-:W-:Y:S02]  /*10de0*/  IMAD.MOV.U32 R17, RZ, RZ, R118 ;  /* 0x000000ffff117224 */ /* 0x000fe400078e0076 */
[----:B------:R-:W-:-:S02]  /*10df0*/  IMAD.MOV.U32 R118, RZ, RZ, R116 ;  /* 0x000000ffff767224 */ /* 0x000fc400078e0074 */
[----:B------:R-:W-:Y:S02]  /*10e00*/  IMAD.MOV.U32 R116, RZ, RZ, R186 ;  /* 0x000000ffff747224 */ /* 0x000fe400078e00ba */
[----:B------:R-:W-:Y:S01]  /*10e10*/  IMAD.MOV.U32 R125, RZ, RZ, R133 ;  /* 0x000000ffff7d7224 */ /* 0x000fe200078e0085 */
[----:B-1----:R-:W-:Y:S01]  /*10e20*/  F2FP.PACK_AB R11, R198, R199 ;  /* 0x000000c7c60b723e */ /* 0x002fe200000000ff */
[----:B------:R-:W-:Y:S02]  /*10e30*/  FFMA.FTZ R3, R137, c[0x0][0x2d0], -R7 ;  /* 0x0000b40089037a23 */ /* 0x000fe40000010807 */
[----:B------:R-:W-:Y:S02]  /*10e40*/  IMAD.MOV.U32 R133, RZ, RZ, R117 ;  /* 0x000000ffff857224 */ /* 0x000fe400078e0075 */
[----:B------:R1:W3:Y:S01]  /*10e50*/  MUFU.EX2 R197, R3 ;  /* 0x0000000300c57308 */ /* 0x0002e20000000800 */
[----:B------:R-:W-:Y:S01]  /*10e60*/  IMAD.MOV.U32 R137, RZ, RZ, R29 ;  /* 0x000000ffff897224 */ /* 0x000fe200078e001d */
[----:B--2---:R-:W-:Y:S01]  /*10e70*/  HMMA.16816.F32 R84, R8, R14, R76 ;  /* 0x0000000e0854723c */ /* 0x004fe2000000184c */
[----:B------:R-:W-:-:S02]  /*10e80*/  IMAD.MOV.U32 R126, RZ, RZ, R17 ;  /* 0x000000ffff7e7224 */ /* 0x000fc400078e0011 */
[----:B------:R-:W-:Y:S05]  /*10e90*/  LDSM.16.MT88.4 R16, [R224+0x1900] ;  /* 0x00190000e010783b */ /* 0x000fea0000004200 */
[----:B----4-:R-:W-:Y:S01]  /*10ea0*/  HMMA.16816.F32 R76, R8, R22, R64 ;  /* 0x00000016084c723c */ /* 0x010fe20000001840 */
[----:B-1----:R-:W-:Y:S01]  /*10eb0*/  FFMA.FTZ R3, R138, c[0x0][0x2d0], -R7 ;  /* 0x0000b4008a037a23 */ /* 0x002fe20000010807 */
[----:B------:R-:W-:-:S06]  /*10ec0*/  MOV R138, R115 ;  /* 0x00000073008a7202 */ /* 0x000fcc0000000f00 */
[C---:B-----5:R-:W-:Y:S01]  /*10ed0*/  HMMA.16816.F32 R64, R8.reuse, R26, R60 ;  /* 0x0000001a0840723c */ /* 0x060fe2000000183c */
[----:B------:R1:W-:Y:S07]  /*10ee0*/  MUFU.EX2 R196, R3 ;  /* 0x0000000300c47308 */ /* 0x0003ee0000000800 */
[C---:B------:R-:W-:Y:S08]  /*10ef0*/  HMMA.16816.F32 R120, R8.reuse, R12, R120 ;  /* 0x0000000c0878723c */ /* 0x040ff00000001878 */
[----:B------:R-:W-:Y:S01]  /*10f00*/  HMMA.16816.F32 R104, R8, R20, R104 ;  /* 0x000000140868723c */ /* 0x000fe20000001868 */
[----:B-1----:R-:W-:-:S02]  /*10f10*/  FFMA.FTZ R3, R139, c[0x0][0x2d0], -R7 ;  /* 0x0000b4008b037a23 */ /* 0x002fc40000010807 */
[----:B------:R-:W-:Y:S01]  /*10f20*/  IMAD.MOV.U32 R139, RZ, RZ, R135 ;  /* 0x000000ffff8b7224 */ /* 0x000fe200078e0087 */
[----:B------:R-:W-:Y:S01]  /*10f30*/  MOV R135, R132 ;  /* 0x0000008400877202 */ /* 0x000fe20000000f00 */
[----:B------:R1:W2:Y:S01]  /*10f40*/  MUFU.EX2 R195, R3 ;  /* 0x0000000300c37308 */ /* 0x0002a20000000800 */
[----:B------:R-:W-:Y:S02]  /*10f50*/  IMAD.MOV.U32 R132, RZ, RZ, R116 ;  /* 0x000000ffff847224 */ /* 0x000fe400078e0074 */
[C---:B------:R-:W-:Y:S08]  /*10f60*/  HMMA.16816.F32 R96, R8.reuse, R24, R96 ;  /* 0x000000180860723c */ /* 0x040ff00000001860 */
[----:B------:R-:W-:Y:S01]  /*10f70*/  HMMA.16816.F32 R100, R8, R32, R92 ;  /* 0x000000200864723c */ /* 0x000fe2000000185c */
[----:B-1----:R-:W-:-:S07]  /*10f80*/  FFMA.FTZ R3, R140, c[0x0][0x2d0], -R7 ;  /* 0x0000b4008c037a23 */ /* 0x002fce0000010807 */
[----:B------:R-:W-:Y:S01]  /*10f90*/  HMMA.16816.F32 R60, R8, R34, R44 ;  /* 0x00000022083c723c */ /* 0x000fe2000000182c */
[----:B------:R1:W-:Y:S06]  /*10fa0*/  MUFU.EX2 R194, R3 ;  /* 0x0000000300c27308 */ /* 0x0003ec0000000800 */
[----:B---3--:R-:W-:Y:S02]  /*10fb0*/  F2FP.PACK_AB R8, R197, R209 ;  /* 0x000000d1c508723e */ /* 0x008fe400000000ff */
        /* <DEDUP_REMOVED lines=8> */
[----:B-1----:R-:W-:Y:S02]  /*11040*/  FFMA.FTZ R3, R144, c[0x0][0x2d0], -R0 ;  /* 0x0000b40090037a23 */ /* 0x002fe40000010800 */
[----:B------:R-:W-:Y:S02]  /*11050*/  IMAD.MOV.U32 R144, RZ, RZ, R4 ;  /* 0x000000ffff907224 */ /* 0x000fe400078e0004 */
[----:B------:R-:W-:Y:S02]  /*11060*/  IMAD.MOV.U32 R4, RZ, RZ, R189 ;  /* 0x000000ffff047224 */ /* 0x000fe400078e00bd */
[----:B------:R1:W2:Y:S02]  /*11070*/  MUFU.EX2 R189, R3 ;  /* 0x0000000300bd7308 */ /* 0x0002a40000000800 */
[----:B------:R-:W-:-:S02]  /*11080*/  FFMA.FTZ R4, R4, c[0x0][0x2d0], -R7 ;  /* 0x0000b40004047a23 */ /* 0x000fc40000010807 */
[--C-:B-1----:R-:W-:Y:S01]  /*11090*/  FFMA.FTZ R3, R145, c[0x0][0x2d0], -R7.reuse ;  /* 0x0000b40091037a23 */ /* 0x102fe20000010807 */
[----:B--2---:R-:W-:Y:S01]  /*110a0*/  F2FP.PACK_AB R11, R189, R191 ;  /* 0x000000bfbd0b723e */ /* 0x004fe200000000ff */
[----:B------:R-:W-:Y:S02]  /*110b0*/  IMAD.MOV.U32 R145, RZ, RZ, R190 ;  /* 0x000000ffff917224 */ /* 0x000fe400078e00be */
[----:B------:R1:W-:Y:S04]  /*110c0*/  MUFU.EX2 R190, R3 ;  /* 0x0000000300be7308 */ /* 0x0003e80000000800 */
[C---:B------:R-:W-:Y:S08]  /*110d0*/  HMMA.16816.F32 R44, R8.reuse, R14, R40 ;  /* 0x0000000e082c723c */ /* 0x040ff00000001828 */
[----:B------:R-:W-:Y:S01]  /*110e0*/  HMMA.16816.F32 R40, R8, R20, R52 ;  /* 0x000000140828723c */ /* 0x000fe20000001834 */
[----:B-1----:R-:W-:-:S02]  /*110f0*/  FFMA.FTZ R3, R146, c[0x0][0x2d0], -R7 ;  /* 0x0000b40092037a23 */ /* 0x002fc40000010807 */
[----:B------:R-:W-:Y:S02]  /*11100*/  IMAD.MOV.U32 R146, RZ, RZ, R113 ;  /* 0x000000ffff927224 */ /* 0x000fe400078e0071 */
[----:B------:R1:W-:Y:S02]  /*11110*/  MUFU.EX2 R188, R3 ;  /* 0x0000000300bc7308 */ /* 0x0003e40000000800 */
[----:B------:R-:W-:Y:S01]  /*11120*/  IMAD.MOV.U32 R53, RZ, RZ, R184 ;  /* 0x000000ffff357224 */ /* 0x000fe200078e00b8 */
[----:B------:R-:W-:Y:S01]  /*11130*/  HMMA.16816.F32 R48, R8, R12, R48 ;  /* 0x0000000c0830723c */ /* 0x000fe20000001830 */
[----:B------:R-:W-:Y:S01]  /*11140*/  IMAD.MOV.U32 R55, RZ, RZ, R134 ;  /* 0x000000ffff377224 */ /* 0x000fe200078e0086 */
[----:B------:R-:W2:Y:S01]  /*11150*/  LDSM.16.MT88.4 R12, [R227+0x1900] ;  /* 0x00190000e30c783b */ /* 0x000ea20000004200 */
[----:B------:R-:W-:Y:S02]  /*11160*/  IMAD.MOV.U32 R134, RZ, RZ, R118 ;  /* 0x000000ffff867224 */ /* 0x000fe400078e0076 */
[----:B------:R-:W-:-:S02]  /*11170*/  IMAD.MOV.U32 R54, RZ, RZ, R114 ;  /* 0x000000ffff367224 */ /* 0x000fc400078e0072 */
[----:B------:R-:W-:Y:S01]  /*11180*/  IMAD.MOV.U32 R52, RZ, RZ, R110 ;  /* 0x000000ffff347224 */ /* 0x000fe200078e006e */
[----:B------:R-:W-:Y:S01]  /*11190*/  HMMA.16816.F32 R56, R8, R26, R56 ;  /* 0x0000001a0838723c */ /* 0x000fe20000001838 */
[----:B-1----:R-:W-:Y:S02]  /*111a0*/  FFMA.FTZ R3, R147, c[0x0][0x2d0], -R6 ;  /* 0x0000b40093037a23 */ /* 0x002fe40000010806 */
[----:B------:R-:W-:-:S05]  /*111b0*/  IMAD.MOV.U32 R147, RZ, RZ, R187 ;  /* 0x000000ffff937224 */ /* 0x000fca00078e00bb */
[C---:B------:R-:W-:Y:S01]  /*111c0*/  HMMA.16816.F32 R36, R8.reuse, R22, R36 ;  /* 0x000000160824723c */ /* 0x040fe20000001824 */
[----:B------:R1:W-:Y:S01]  /*111d0*/  MUFU.EX2 R187, R3 ;  /* 0x0000000300bb7308 */ /* 0x0003e20000000800 */
[----:B------:R-:W-:Y:S06]  /*111e0*/  LDSM.16.MT88.4 R20, [R225+0x1900] ;  /* 0x00190000e114783b */ /* 0x000fec0000004200 */
[C---:B------:R-:W-:Y:S08]  /*111f0*/  HMMA.16816.F32 R92, R8.reuse, R32, R128 ;  /* 0x00000020085c723c */ /* 0x040ff00000001880 */
[----:B------:R-:W-:Y:S01]  /*11200*/  HMMA.16816.F32 R88, R8, R34, R88 ;  /* 0x000000220858723c */ /* 0x000fe20000001858 */
[----:B-1----:R-:W-:-:S02]  /*11210*/  FFMA.FTZ R3, R148, c[0x0][0x2d0], -R6 ;  /* 0x0000b40094037a23 */ /* 0x002fc40000010806 */
[----:B------:R-:W-:Y:S02]  /*11220*/  IMAD.MOV.U32 R148, RZ, RZ, R28 ;  /* 0x000000ffff947224 */ /* 0x000fe400078e001c */
[----:B------:R1:W3:Y:S03]  /*11230*/  MUFU.EX2 R186, R3 ;  /* 0x0000000300ba7308 */ /* 0x0002e60000000800 */
[----:B------:R-:W-:Y:S01]  /*11240*/  HMMA.16816.F32 R28, R8, R24, R80 ;  /* 0x00000018081c723c */ /* 0x000fe20000001850 */
[----:B------:R-:W4:Y:S01]  /*11250*/  LDSM.16.MT88.4 R24, [R226+0x1900] ;  /* 0x00190000e218783b */ /* 0x000f220000004200 */
[----:B-1----:R-:W-:-:S05]  /*11260*/  FFMA.FTZ R3, R149, c[0x0][0x2d0], -R6 ;  /* 0x0000b40095037a23 */ /* 0x002fca0000010806 */
[----:B---3--:R-:W-:Y:S01]  /*11270*/  F2FP.PACK_AB R8, R186, R187 ;  /* 0x000000bbba08723e */ /* 0x008fe200000000ff */
[----:B------:R-:W-:Y:S02]  /*11280*/  IMAD.MOV.U32 R149, RZ, RZ, R185 ;  /* 0x000000ffff957224 */ /* 0x000fe400078e00b9 */
[----:B------:R1:W-:Y:S02]  /*11290*/  MUFU.EX2 R185, R3 ;  /* 0x0000000300b97308 */ /* 0x0003e40000000800 */
[----:B-1----:R-:W-:Y:S02]  /*112a0*/  FFMA.FTZ R3, R150, c[0x0][0x2d0], -R6 ;  /* 0x0000b40096037a23 */ /* 0x002fe40000010806 */
[----:B------:R-:W-:-:S04]  /*112b0*/  IMAD.MOV.U32 R150, RZ, RZ, R145 ;  /* 0x000000ffff967224 */ /* 0x000fc800078e0091 */
        /* <DEDUP_REMOVED lines=19> */
[C---:B--2---:R-:W-:Y:S08]  /*113f0*/  HMMA.16816.F32 R140, R8.reuse, R12, R104 ;  /* 0x0000000c088c723c */ /* 0x044ff00000001868 */
[----:B----4-:R-:W-:Y:S01]  /*11400*/  HMMA.16816.F32 R80, R8, R24, R100 ;  /* 0x000000180850723c */ /* 0x010fe20000001864 */
[----:B-1----:R-:W-:-:S04]  /*11410*/  FFMA.FTZ R3, R156, c[0x0][0x2d0], -R7 ;  /* 0x0000b4009c037a23 */ /* 0x002fc80000010807 */
[----:B------:R1:W-:Y:S03]  /*11420*/  MUFU.EX2 R113, R3 ;  /* 0x0000000300717308 */ /* 0x0003e60000000800 */
[C---:B------:R-:W-:Y:S08]  /*11430*/  HMMA.16816.F32 R128, R8.reuse, R18, R84 ;  /* 0x000000120880723c */ /* 0x040ff00000001854 */
[----:B------:R-:W-:Y:S01]  /*11440*/  HMMA.16816.F32 R120, R8, R16, R120 ;  /* 0x000000100878723c */ /* 0x000fe20000001878 */
[----:B-1----:R-:W-:-:S07]  /*11450*/  FFMA.FTZ R3, R157, c[0x0][0x2d0], -R7 ;  /* 0x0000b4009d037a23 */ /* 0x002fce0000010807 */
[----:B------:R-:W-:Y:S01]  /*11460*/  HMMA.16816.F32 R84, R8, R22, R64 ;  /* 0x000000160854723c */ /* 0x000fe20000001840 */
[----:B------:R1:W-:Y:S02]  /*11470*/  MUFU.EX2 R112, R3 ;  /* 0x0000000300707308 */ /* 0x0003e40000000800 */
[----:B-1----:R-:W-:-:S06]  /*11480*/  FFMA.FTZ R3, R158, c[0x0][0x2d0], -R7 ;  /* 0x0000b4009e037a23 */ /* 0x002fcc0000010807 */
[----:B------:R1:W-:Y:S02]  /*11490*/  MUFU.EX2 R111, R3 ;  /* 0x00000003006f7308 */ /* 0x0003e40000000800 */
[--C-:B-1----:R-:W-:Y:S02]  /*114a0*/  FFMA.FTZ R3, R159, c[0x0][0x2d0], -R0.reuse ;  /* 0x0000b4009f037a23 */ /* 0x102fe40000010800 */
[----:B------:R-:W-:Y:S04]  /*114b0*/  HMMA.16816.F32 R156, R8, R20, R96 ;  /* 0x00000014089c723c */ /* 0x000fe80000001860 */
[----:B------:R1:W-:Y:S02]  /*114c0*/  MUFU.EX2 R109, R3 ;  /* 0x00000003006d7308 */ /* 0x0003e40000000800 */
[----:B-1----:R-:W-:-:S02]  /*114d0*/  FFMA.FTZ R3, R160, c[0x0][0x2d0], -R0 ;  /* 0x0000b400a0037a23 */ /* 0x002fc40000010800 */
[----:B------:R-:W-:-:S04]  /*114e0*/  IMAD.MOV.U32 R160, RZ, RZ, R53 ;  /* 0x000000ffffa07224 */ /* 0x000fc800078e0035 */
[----:B------:R1:W2:Y:S01]  /*114f0*/  MUFU.EX2 R108, R3 ;  /* 0x00000003006c7308 */ /* 0x0002a20000000800 */
[----:B------:R-:W-:Y:S01]  /*11500*/  IMAD.MOV.U32 R53, RZ, RZ, R149 ;  /* 0x000000ffff357224 */ /* 0x000fe200078e0095 */
[----:B------:R-:W-:Y:S02]  /*11510*/  MOV R149, R146 ;  /* 0x0000009200957202 */ /* 0x000fe40000000f00 */
[C---:B------:R-:W-:Y:S08]  /*11520*/  HMMA.16816.F32 R144, R8.reuse, R14, R76 ;  /* 0x0000000e0890723c */ /* 0x040ff0000000184c */
[----:B------:R-:W-:Y:S01]  /*11530*/  HMMA.16816.F32 R76, R8, R26, R60 ;  /* 0x0000001a084c723c */ /* 0x000fe2000000183c */
[----:B-1----:R-:W-:-:S02]  /*11540*/  FFMA.FTZ R3, R162, c[0x0][0x2d0], -R0 ;  /* 0x0000b400a2037a23 */ /* 0x002fc40000010800 */
[----:B------:R-:W-:-:S04]  /*11550*/  IMAD.MOV.U32 R162, RZ, RZ, R152 ;  /* 0x000000ffffa27224 */ /* 0x000fc800078e0098 */
[----:B------:R-:W-:Y:S01]  /*11560*/  F2FP.PACK_AB R8, R190, R194 ;  /* 0x000000c2be08723e */ /* 0x000fe200000000ff */
[----:B------:R1:W-:Y:S01]  /*11570*/  MUFU.EX2 R107, R3 ;  /* 0x00000003006b7308 */ /* 0x0003e20000000800 */
[----:B--2---:R-:W-:Y:S01]  /*11580*/  F2FP.PACK_AB R9, R108, R109 ;  /* 0x0000006d6c09723e */ /* 0x004fe200000000ff */
[----:B------:R-:W-:Y:S01]  /*11590*/  IMAD.MOV.U32 R152, RZ, RZ, R55 ;  /* 0x000000ffff987224 */ /* 0x000fe200078e0037 */
[----:B------:R-:W-:Y:S01]  /*115a0*/  F2FP.PACK_AB R10, R114, R188 ;  /* 0x000000bc720a723e */ /* 0x000fe200000000ff */
[----:B-1----:R-:W-:Y:S01]  /*115b0*/  FFMA.FTZ R3, R163, c[0x0][0x2d0], -R0 ;  /* 0x0000b400a3037a23 */ /* 0x002fe20000010800 */
[----:B------:R-:W-:-:S03]  /*115c0*/  MOV R163, R53 ;  /* 0x0000003500a37202 */ /* 0x000fc60000000f00 */
[----:B------:R1:W2:Y:S02]  /*115d0*/  MUFU.EX2 R106, R3 ;  /* 0x00000003006a7308 */ /* 0x0002a40000000800 */
[----:B-1----:R-:W-:Y:S01]  /*115e0*/  FFMA.FTZ R3, R161, c[0x0][0x2d0], -R7 ;  /* 0x0000b400a1037a23 */ /* 0x002fe20000010807 */
[----:B--2---:R-:W-:Y:S01]  /*115f0*/  F2FP.PACK_AB R11, R106, R107 ;  /* 0x0000006b6a0b723e */ /* 0x004fe200000000ff */
[----:B------:R-:W-:Y:S01]  /*11600*/  IMAD.MOV.U32 R161, RZ, RZ, R137 ;  /* 0x000000ffffa17224 */ /* 0x000fe200078e0089 */
[----:B------:R-:W-:-:S03]  /*11610*/  MOV R137, R135 ;  /* 0x0000008700897202 */ /* 0x000fc60000000f00 */
[----:B------:R1:W-:Y:S01]  /*11620*/  MUFU.EX2 R110, R3 ;  /* 0x00000003006e7308 */ /* 0x0003e20000000800 */
[----:B------:R-:W-:Y:S02]  /*11630*/  IMAD.MOV.U32 R135, RZ, RZ, R134 ;  /* 0x000000ffff877224 */ /* 0x000fe400078e0086 */
[----:B------:R-:W-:Y:S01]  /*11640*/  IMAD.MOV.U32 R134, RZ, RZ, R133 ;  /* 0x000000ffff867224 */ /* 0x000fe200078e0085 */
[----:B------:R-:W-:Y:S01]  /*11650*/  HMMA.16816.F32 R60, R8, R18, R44 ;  /* 0x00000012083c723c */ /* 0x000fe2000000182c */
[----:B------:R-:W-:Y:S02]  /*11660*/  IMAD.MOV.U32 R133, RZ, RZ, R132 ;  /* 0x000000ffff857224 */ /* 0x000fe400078e0084 */
[----:B------:R-:W-:-:S05]  /*11670*/  IMAD.MOV.U32 R132, RZ, RZ, R75 ;  /* 0x000000ffff847224 */ /* 0x000fca00078e004b */
[C---:B------:R-:W-:Y:S01]  /*11680*/  HMMA.16816.F32 R44, R8.reuse, R24, R92 ;  /* 0x00000018082c723c */ /* 0x040fe2000000185c */
[----:B-1----:R-:W-:Y:S02]  /*11690*/  FFMA.FTZ R3, R164, c[0x0][0x2d0], -R6 ;  /* 0x0000b400a4037a23 */ /* 0x002fe40000010806 */
[----:B------:R-:W-:Y:S02]  /*116a0*/  IMAD.MOV.U32 R164, RZ, RZ, R74 ;  /* 0x000000ffffa47224 */ /* 0x000fe400078e004a */
[----:B------:R1:W-:Y:S03]  /*116b0*/  MUFU.EX2 R104, R3 ;  /* 0x0000000300687308 */ /* 0x0003e60000000800 */
[C---:B------:R-:W-:Y:S01]  /*116c0*/  HMMA.16816.F32 R64, R8.reuse, R16, R48 ;  /* 0x000000100840723c */ /* 0x040fe20000001830 */
[----:B------:R-:W2:Y:S07]  /*116d0*/  LDSM.16.MT88.4 R16, [R224+0x2100] ;  /* 0x00210000e010783b */ /* 0x000eae0000004200 */
[----:B------:R-:W-:Y:S01]  /*116e0*/  HMMA.16816.F32 R48, R8, R14, R36 ;  /* 0x0000000e0830723c */ /* 0x000fe20000001824 */
[----:B-1----:R-:W-:-:S07]  /*116f0*/  FFMA.FTZ R3, R165, c[0x0][0x2d0], -R6 ;  /* 0x0000b400a5037a23 */ /* 0x002fce0000010806 */
[C---:B------:R-:W-:Y:S01]  /*11700*/  HMMA.16816.F32 R52, R8.reuse, R12, R40 ;  /* 0x0000000c0834723c */ /* 0x040fe20000001828 */
[----:B------:R-:W1:Y:S01]  /*11710*/  LDSM.16.MT88.4 R12, [R227+0x2100] ;  /* 0x00210000e30c783b */ /* 0x000e620000004200 */
[----:B------:R-:W-:Y:S01]  /*11720*/  IMAD.MOV.U32 R165, RZ, RZ, R70 ;  /* 0x000000ffffa57224 */ /* 0x000fe200078e0046 */
[----:B------:R3:W4:Y:S05]  /*11730*/  MUFU.EX2 R105, R3 ;  /* 0x0000000300697308 */ /* 0x00072a0000000800 */
[C---:B------:R-:W-:Y:S01]  /*11740*/  HMMA.16816.F32 R32, R8.reuse, R20, R28 ;  /* 0x000000140820723c */ /* 0x040fe2000000181c */
[----:B------:R-:W-:Y:S07]  /*11750*/  LDSM.16.MT88.4 R28, [R226+0x2100] ;  /* 0x00210000e21c783b */ /* 0x000fee0000004200 */
[----:B------:R-:W-:Y:S01]  /*11760*/  HMMA.16816.F32 R36, R8, R22, R56 ;  /* 0x000000160824723c */ /* 0x000fe20000001838 */
[----:B------:R-:W5:Y:S01]  /*11770*/  LDSM.16.MT88.4 R20, [R225+0x2100] ;  /* 0x00210000e114783b */ /* 0x000f620000004200 */
[----:B---3--:R-:W-:-:S02]  /*11780*/  FFMA.FTZ R3, R166, c[0x0][0x2d0], -R6 ;  /* 0x0000b400a6037a23 */ /* 0x008fc40000010806 */
[----:B------:R-:W-:Y:S02]  /*11790*/  IMAD.MOV.U32 R166, RZ, RZ, R153 ;  /* 0x000000ffffa67224 */ /* 0x000fe400078e0099 */
[----:B------:R3:W-:Y:S02]  /*117a0*/  MUFU.EX2 R103, R3 ;  /* 0x0000000300677308 */ /* 0x0007e40000000800 */
[----:B------:R-:W-:Y:S01]  /*117b0*/  HMMA.16816.F32 R40, R8, R26, R88 ;  /* 0x0000001a0828723c */ /* 0x000fe20000001858 */
[----:B------:R-:W-:Y:S01]  /*117c0*/  IMAD.MOV.U32 R153, RZ, RZ, R148 ;  /* 0x000000ffff997224 */ /* 0x000fe200078e0094 */
[----:B------:R-:W1:Y:S01]  /*117d0*/  LDSM.16.MT88.4 R24, [R224+0x2900] ;  /* 0x00290000e018783b */ /* 0x000e620000004200 */
[----:B------:R-:W-:Y:S02]  /*117e0*/  IMAD.MOV.U32 R148, RZ, RZ, R124 ;  /* 0x000000ffff947224 */ /* 0x000fe400078e007c */
[----:B------:R-:W-:Y:S01]  /*117f0*/  IMAD.MOV.U32 R124, RZ, RZ, R126 ;  /* 0x000000ffff7c7224 */ /* 0x000fe200078e007e */
[----:B------:R-:W-:-:S02]  /*11800*/  MOV R126, R69 ;  /* 0x00000045007e7202 */ /* 0x000fc40000000f00 */
[----:B----4-:R-:W-:Y:S01]  /*11810*/  F2FP.PACK_AB R8, R105, R104 ;  /* 0x000000686908723e */ /* 0x010fe200000000ff */
[----:B---3--:R-:W-:Y:S02]  /*11820*/  FFMA.FTZ R3, R167, c[0x0][0x2d0], -R6 ;  /* 0x0000b400a7037a23 */ /* 0x008fe40000010806 */
[----:B------:R-:W-:Y:S02]  /*11830*/  IMAD.MOV.U32 R167, RZ, RZ, R68 ;  /* 0x000000ffffa77224 */ /* 0x000fe400078e0044 */
[----:B------:R3:W4:Y:S02]  /*11840*/  MUFU.EX2 R102, R3 ;  /* 0x0000000300667308 */ /* 0x0007240000000800 */
[----:B---3--:R-:W-:Y:S01]  /*11850*/  FFMA.FTZ R3, R168, c[0x0][0x2d0], -R5 ;  /* 0x0000b400a8037a23 */ /* 0x008fe20000010805 */
[----:B----4-:R-:W-:-:S05]  /*11860*/  F2FP.PACK_AB R10, R102, R103 ;  /* 0x00000067660a723e */ /* 0x010fca00000000ff */
[----:B------:R3:W-:Y:S02]  /*11870*/  MUFU.EX2 R101, R3 ;  /* 0x0000000300657308 */ /* 0x0007e40000000800 */
[----:B---3--:R-:W-:Y:S02]  /*11880*/  FFMA.FTZ R3, R169, c[0x0][0x2d0], -R5 ;  /* 0x0000b400a9037a23 */ /* 0x008fe40000010805 */
[----:B------:R-:W-:-:S04]  /*11890*/  IMAD.MOV.U32 R169, RZ, RZ, R132 ;  /* 0x000000ffffa97224 */ /* 0x000fc800078e0084 */
[----:B------:R3:W4:Y:S02]  /*118a0*/  MUFU.EX2 R100, R3 ;  /* 0x0000000300647308 */ /* 0x0007240000000800 */
[----:B---3--:R-:W-:Y:S01]  /*118b0*/  FFMA.FTZ R3, R170, c[0x0][0x2d0], -R5 ;  /* 0x0000b400aa037a23 */ /* 0x008fe20000010805 */
[----:B----4-:R-:W-:Y:S02]  /*118c0*/  F2FP.PACK_AB R9, R100, R101 ;  /* 0x000000656409723e */ /* 0x010fe400000000ff */
[----:B------:R-:W-:-:S03]  /*118d0*/  MOV R170, R133 ;  /* 0x0000008500aa7202 */ /* 0x000fc60000000f00 */
[----:B------:R3:W-:Y:S02]  /*118e0*/  MUFU.EX2 R99, R3 ;  /* 0x0000000300637308 */ /* 0x0007e40000000800 */
[----:B---3--:R-:W-:Y:S02]  /*118f0*/  FFMA.FTZ R3, R171, c[0x0][0x2d0], -R5 ;  /* 0x0000b400ab037a23 */ /* 0x008fe40000010805 */
[----:B------:R-:W-:-:S04]  /*11900*/  IMAD.MOV.U32 R171, RZ, RZ, R134 ;  /* 0x000000ffffab7224 */ /* 0x000fc800078e0086 */
[----:B------:R3:W4:Y:S02]  /*11910*/  MUFU.EX2 R98, R3 ;  /* 0x0000000300627308 */ /* 0x0007240000000800 */
[----:B---3--:R-:W-:Y:S01]  /*11920*/  FFMA.FTZ R3, R173, c[0x0][0x2d0], -R0 ;  /* 0x0000b400ad037a23 */ /* 0x008fe20000010800 */
[----:B----4-:R-:W-:Y:S01]  /*11930*/  F2FP.PACK_AB R11, R98, R99 ;  /* 0x00000063620b723e */ /* 0x010fe200000000ff */
[----:B------:R-:W-:-:S04]  /*11940*/  IMAD.MOV.U32 R173, RZ, RZ, R135 ;  /* 0x000000ffffad7224 */ /* 0x000fc800078e0087 */
[----:B------:R3:W-:Y:S01]  /*11950*/  MUFU.EX2 R97, R3 ;  /* 0x0000000300617308 */ /* 0x0007e20000000800 */
[----:B------:R-:W-:Y:S01]  /*11960*/  LDSM.16.MT88.4 R132, [R224+0x3100] ;  /* 0x00310000e084783b */ /* 0x000fe20000004200 */
[C---:B--2---:R-:W-:Y:S08]  /*11970*/  HMMA.16816.F32 R120, R8.reuse, R16, R120 ;  /* 0x000000100878723c */ /* 0x044ff00000001878 */
[----:B------:R-:W-:Y:S01]  /*11980*/  HMMA.16816.F32 R128, R8, R18, R128 ;  /* 0x000000120880723c */ /* 0x000fe20000001880 */
[----:B---3--:R-:W-:-:S02]  /*11990*/  FFMA.FTZ R3, R172, c[0x0][0x2d0], -R0 ;  /* 0x0000b400ac037a23 */ /* 0x008fc40000010800 */
[----:B------:R-:W-:Y:S02]  /*119a0*/  IMAD.MOV.U32 R172, RZ, RZ, R148 ;  /* 0x000000ffffac7224 */ /* 0x000fe400078e0094 */
[----:B------:R2:W3:Y:S03]  /*119b0*/  MUFU.EX2 R96, R3 ;  /* 0x0000000300607308 */ /* 0x0004e60000000800 */
[C---:B-1----:R-:W-:Y:S08]  /*119c0*/  HMMA.16816.F32 R140, R8.reuse, R12, R140 ;  /* 0x0000000c088c723c */ /* 0x042ff0000000188c */
[----:B------:R-:W-:Y:S01]  /*119d0*/  HMMA.16816.F32 R144, R8, R14, R144 ;  /* 0x0000000e0890723c */ /* 0x000fe20000001890 */
[----:B--2---:R-:W-:-:S07]  /*119e0*/  FFMA.FTZ R3, R174, c[0x0][0x2d0], -R0 ;  /* 0x0000b400ae037a23 */ /* 0x004fce0000010800 */
[C---:B-----5:R-:W-:Y:S01]  /*119f0*/  HMMA.16816.F32 R156, R8.reuse, R20, R156 ;  /* 0x00000014089c723c */ /* 0x060fe2000000189c */
[----:B------:R-:W-:Y:S01]  /*11a00*/  IMAD.MOV.U32 R174, RZ, RZ, R150 ;  /* 0x000000ffffae7224 */ /* 0x000fe200078e0096 */
[----:B------:R1:W-:Y:S06]  /*11a10*/  MUFU.EX2 R95, R3 ;  /* 0x00000003005f7308 */ /* 0x0003ec0000000800 */
[C---:B------:R-:W-:Y:S08]  /*11a20*/  HMMA.16816.F32 R84, R8.reuse, R22, R84 ;  /* 0x000000160854723c */ /* 0x040ff00000001854 */
[----:B------:R-:W-:Y:S01]  /*11a30*/  HMMA.16816.F32 R80, R8, R28, R80 ;  /* 0x0000001c0850723c */ /* 0x000fe20000001850 */
[----:B-1----:R-:W-:-:S02]  /*11a40*/  FFMA.FTZ R3, R175, c[0x0][0x2d0], -R0 ;  /* 0x0000b400af037a23 */ /* 0x002fc40000010800 */
[----:B------:R-:W-:Y:S02]  /*11a50*/  IMAD.MOV.U32 R175, RZ, RZ, R149 ;  /* 0x000000ffffaf7224 */ /* 0x000fe400078e0095 */
[----:B------:R1:W2:Y:S03]  /*11a60*/  MUFU.EX2 R94, R3 ;  /* 0x00000003005e7308 */ /* 0x0002a60000000800 */
[----:B------:R-:W-:Y:S07]  /*11a70*/  HMMA.16816.F32 R76, R8, R30, R76 ;  /* 0x0000001e084c723c */ /* 0x000fee000000184c */
[----:B------:R-:W-:-:S02]  /*11a80*/  F2FP.PACK_AB R8, R112, R113 ;  /* 0x000000717008723e */ /* 0x000fc400000000ff */
[----:B---3--:R-:W-:Y:S02]  /*11a90*/  F2FP.PACK_AB R9, R96, R97 ;  /* 0x000000616009723e */ /* 0x008fe400000000ff */
[----:B------:R-:W-:Y:S01]  /*11aa0*/  F2FP.PACK_AB R10, R110, R111 ;  /* 0x0000006f6e0a723e */ /* 0x000fe200000000ff */
[--C-:B-1----:R-:W-:Y:S01]  /*11ab0*/  FFMA.FTZ R3, R178, c[0x0][0x2d0], -R6.reuse ;  /* 0x0000b400b2037a23 */ /* 0x102fe20000010806 */
[----:B--2---:R-:W-:Y:S01]  /*11ac0*/  F2FP.PACK_AB R11, R94, R95 ;  /* 0x0000005f5e0b723e */ /* 0x004fe200000000ff */
[----:B------:R-:W-:Y:S02]  /*11ad0*/  IMAD.MOV.U32 R178, RZ, RZ, R151 ;  /* 0x000000ffffb27224 */ /* 0x000fe400078e0097 */
[----:B------:R1:W-:Y:S01]  /*11ae0*/  MUFU.EX2 R93, R3 ;  /* 0x00000003005d7308 */ /* 0x0003e20000000800 */
[----:B------:R-:W-:Y:S03]  /*11af0*/  LDSM.16.MT88.4 R148, [R227+0x3100] ;  /* 0x00310000e394783b */ /* 0x000fe60000004200 */
[C---:B------:R-:W-:Y:S08]  /*11b00*/  HMMA.16816.F32 R64, R8.reuse, R16, R64 ;  /* 0x000000100840723c */ /* 0x040ff00000001840 */
[----:B------:R-:W-:Y:S01]  /*11b10*/  HMMA.16816.F32 R60, R8, R18, R60 ;  /* 0x00000012083c723c */ /* 0x000fe2000000183c */
[----:B------:R-:W-:Y:S01]  /*11b20*/  LDSM.16.MT88.4 R16, [R225+0x2900] ;  /* 0x00290000e110783b */ /* 0x000fe20000004200 */
[----:B-1----:R-:W-:-:S04]  /*11b30*/  FFMA.FTZ R3, R179, c[0x0][0x2d0], -R6 ;  /* 0x0000b400b3037a23 */ /* 0x002fc80000010806 */
[----:B------:R1:W2:Y:S02]  /*11b40*/  MUFU.EX2 R92, R3 ;  /* 0x00000003005c7308 */ /* 0x0002a40000000800 */
[C---:B------:R-:W-:Y:S08]  /*11b50*/  HMMA.16816.F32 R52, R8.reuse, R12, R52 ;  /* 0x0000000c0834723c */ /* 0x040ff00000001834 */
[----:B------:R-:W-:Y:S01]  /*11b60*/  HMMA.16816.F32 R48, R8, R14, R48 ;  /* 0x0000000e0830723c */ /* 0x000fe20000001830 */
[----:B------:R-:W-:Y:S01]  /*11b70*/  LDSM.16.MT88.4 R12, [R226+0x2900] ;  /* 0x00290000e20c783b */ /* 0x000fe20000004200 */
[----:B-1----:R-:W-:-:S06]  /*11b80*/  FFMA.FTZ R3, R177, c[0x0][0x2d0], -R6 ;  /* 0x0000b400b1037a23 */ /* 0x002fcc0000010806 */
[C---:B------:R-:W-:Y:S01]  /*11b90*/  HMMA.16816.F32 R32, R8.reuse, R20, R32 ;  /* 0x000000140820723c */ /* 0x040fe20000001820 */
[----:B------:R1:W-:Y:S07]  /*11ba0*/  MUFU.EX2 R91, R3 ;  /* 0x00000003005b7308 */ /* 0x0003ee0000000800 */
[C---:B------:R-:W-:Y:S01]  /*11bb0*/  HMMA.16816.F32 R36, R8.reuse, R22, R36 ;  /* 0x000000160824723c */ /* 0x040fe20000001824 */
[----:B------:R-:W3:Y:S07]  /*11bc0*/  LDSM.16.MT88.4 R20, [R227+0x2900] ;  /* 0x00290000e314783b */ /* 0x000eee0000004200 */
[----:B------:R-:W-:Y:S01]  /*11bd0*/  HMMA.16816.F32 R40, R8, R30, R40 ;  /* 0x0000001e0828723c */ /* 0x000fe20000001828 */
[----:B-1----:R-:W-:-:S04]  /*11be0*/  FFMA.FTZ R3, R176, c[0x0][0x2d0], -R6 ;  /* 0x0000b400b0037a23 */ /* 0x002fc80000010806 */
[----:B------:R1:W4:Y:S03]  /*11bf0*/  MUFU.EX2 R90, R3 ;  /* 0x00000003005a7308 */ /* 0x0003260000000800 */
[----:B------:R-:W-:Y:S07]  /*11c00*/  HMMA.16816.F32 R44, R8, R28, R44 ;  /* 0x0000001c082c723c */ /* 0x000fee000000182c */
[----:B--2---:R-:W-:Y:S01]  /*11c10*/  F2FP.PACK_AB R8, R92, R93 ;  /* 0x0000005d5c08723e */ /* 0x004fe200000000ff */
[----:B-1----:R-:W-:Y:S01]  /*11c20*/  FFMA.FTZ R3, R180, c[0x0][0x2d0], -R5 ;  /* 0x0000b400b4037a23 */ /* 0x002fe20000010805 */
[----:B----4-:R-:W-:-:S03]  /*11c30*/  F2FP.PACK_AB R10, R90, R91 ;  /* 0x0000005b5a0a723e */ /* 0x010fc600000000ff */
        /* <DEDUP_REMOVED lines=16> */
[----:B------:R1:W2:Y:S03]  /*11d40*/  MUFU.EX2 R69, R3 ;  /* 0x0000000300457308 */ /* 0x0002a60000000800 */
[C---:B---3--:R-:W-:Y:S08]  /*11d50*/  HMMA.16816.F32 R140, R8.reuse, R20, R140 ;  /* 0x00000014088c723c */ /* 0x048ff0000000188c */
        /* <DEDUP_REMOVED lines=11> */
[----:B------:R-:W-:-:S04]  /*11e10*/  IMAD.MOV.U32 R167, RZ, RZ, R164 ;  /* 0x000000ffffa77224 */ /* 0x000fc800078e00a4 */
[----:B------:R1:W-:Y:S01]  /*11e20*/  MUFU.EX2 R58, R3 ;  /* 0x00000003003a7308 */ /* 0x0003e20000000800 */
[----:B------:R-:W-:-:S05]  /*11e30*/  IMAD.MOV.U32 R164, RZ, RZ, R162 ;  /* 0x000000ffffa47224 */ /* 0x000fca00078e00a2 */
[----:B------:R-:W-:Y:S01]  /*11e40*/  MOV R168, R164 ;  /* 0x000000a400a87202 */ /* 0x000fe20000000f00 */
[--C-:B-1----:R-:W-:Y:S02]  /*11e50*/  FFMA.FTZ R3, R166, c[0x0][0x2d0], -R0.reuse ;  /* 0x0000b400a6037a23 */ /* 0x102fe40000010800 */
[----:B------:R-:W-:Y:S02]  /*11e60*/  IMAD.MOV.U32 R166, RZ, RZ, R161 ;  /* 0x000000ffffa67224 */ /* 0x000fe400078e00a1 */
[----:B------:R1:W3:Y:S02]  /*11e70*/  MUFU.EX2 R57, R3 ;  /* 0x0000000300397308 */ /* 0x0002e40000000800 */
[----:B-1----:R-:W-:Y:S02]  /*11e80*/  FFMA.FTZ R3, R165, c[0x0][0x2d0], -R0 ;  /* 0x0000b400a5037a23 */ /* 0x002fe40000010800 */
[----:B------:R-:W-:-:S04]  /*11e90*/  IMAD.MOV.U32 R165, RZ, RZ, R163 ;  /* 0x000000ffffa57224 */ /* 0x000fc800078e00a3 */
[----:B------:R1:W-:Y:S01]  /*11ea0*/  MUFU.EX2 R56, R3 ;  /* 0x0000000300387308 */ /* 0x0003e20000000800 */
[----:B------:R-:W-:Y:S02]  /*11eb0*/  IMAD.MOV.U32 R179, RZ, RZ, R165 ;  /* 0x000000ffffb37224 */ /* 0x000fe400078e00a5 */
[----:B-1----:R-:W-:Y:S02]  /*11ec0*/  FFMA.FTZ R3, R160, c[0x0][0x2d0], -R0 ;  /* 0x0000b400a0037a23 */ /* 0x002fe40000010800 */
[----:B------:R-:W-:Y:S03]  /*11ed0*/  HMMA.16816.F32 R160, R8, R18, R84 ;  /* 0x0000001208a0723c */ /* 0x000fe60000001854 */
[----:B------:R1:W4:Y:S04]  /*11ee0*/  MUFU.EX2 R31, R3 ;  /* 0x00000003001f7308 */ /* 0x0003280000000800 */
[----:B--2---:R-:W-:Y:S01]  /*11ef0*/  F2FP.PACK_AB R8, R69, R70 ;  /* 0x000000464508723e */ /* 0x004fe200000000ff */
[----:B------:R-:W-:Y:S01]  /*11f00*/  IMAD.MOV.U32 R85, RZ, RZ, R171 ;  /* 0x000000ffff557224 */ /* 0x000fe200078e00ab */
[----:B---3--:R-:W-:Y:S01]  /*11f10*/  F2FP.PACK_AB R9, R57, R58 ;  /* 0x0000003a3909723e */ /* 0x008fe200000000ff */
[----:B------:R-:W-:Y:S01]  /*11f20*/  IMAD.MOV.U32 R86, RZ, RZ, R170 ;  /* 0x000000ffff567224 */ /* 0x000fe200078e00aa */
[----:B------:R-:W-:Y:S01]  /*11f30*/  F2FP.PACK_AB R10, R59, R68 ;  /* 0x000000443b0a723e */ /* 0x000fe200000000ff */
[----:B------:R-:W-:Y:S01]  /*11f40*/  IMAD.MOV.U32 R87, RZ, RZ, R169 ;  /* 0x000000ffff577224 */ /* 0x000fe200078e00a9 */
[----:B------:R-:W-:Y:S01]  /*11f50*/  MOV R169, R154 ;  /* 0x0000009a00a97202 */ /* 0x000fe20000000f00 */
[----:B------:R-:W-:-:S02]  /*11f60*/  IMAD.MOV.U32 R171, RZ, RZ, R168 ;  /* 0x000000ffffab7224 */ /* 0x000fc400078e00a8 */
[----:B------:R-:W-:Y:S02]  /*11f70*/  IMAD.MOV.U32 R170, RZ, RZ, R155 ;  /* 0x000000ffffaa7224 */ /* 0x000fe400078e009b */
[----:B-1----:R-:W-:Y:S01]  /*11f80*/  FFMA.FTZ R3, R167, c[0x0][0x2d0], -R6 ;  /* 0x0000b400a7037a23 */ /* 0x002fe20000010806 */
[----:B----4-:R-:W-:Y:S01]  /*11f90*/  F2FP.PACK_AB R11, R31, R56 ;  /* 0x000000381f0b723e */ /* 0x010fe200000000ff */
[----:B------:R-:W-:Y:S02]  /*11fa0*/  IMAD.MOV.U32 R168, RZ, RZ, R138 ;  /* 0x000000ffffa87224 */ /* 0x000fe400078e008a */
[----:B------:R1:W-:Y:S04]  /*11fb0*/  MUFU.EX2 R29, R3 ;  /* 0x00000003001d7308 */ /* 0x0003e80000000800 */
[C---:B------:R-:W-:Y:S08]  /*11fc0*/  HMMA.16816.F32 R64, R8.reuse, R24, R64 ;  /* 0x000000180840723c */ /* 0x040ff00000001840 */
[----:B------:R-:W-:Y:S01]  /*11fd0*/  HMMA.16816.F32 R48, R8, R22, R48 ;  /* 0x000000160830723c */ /* 0x000fe20000001830 */
[----:B-1----:R-:W-:-:S04]  /*11fe0*/  FFMA.FTZ R3, R252, c[0x0][0x2d0], -R6 ;  /* 0x0000b400fc037a23 */ /* 0x002fc80000010806 */
[----:B------:R1:W2:Y:S03]  /*11ff0*/  MUFU.EX2 R30, R3 ;  /* 0x00000003001e7308 */ /* 0x0002a60000000800 */
[C---:B------:R-:W-:Y:S08]  /*12000*/  HMMA.16816.F32 R52, R8.reuse, R20, R52 ;  /* 0x000000140834723c */ /* 0x040ff00000001834 */
[----:B------:R-:W-:Y:S01]  /*12010*/  HMMA.16816.F32 R40, R8, R14, R40 ;  /* 0x0000000e0828723c */ /* 0x000fe20000001828 */
[----:B------:R3:W-:Y:S01]  /*12020*/  MUFU.EX2 R14, R4 ;  /* 0x00000004000e7308 */ /* 0x0007e20000000800 */
[----:B-1----:R-:W-:-:S06]  /*12030*/  FFMA.FTZ R3, R250, c[0x0][0x2d0], -R6 ;  /* 0x0000b400fa037a23 */ /* 0x002fcc0000010806 */
[C---:B------:R-:W-:Y:S01]  /*12040*/  HMMA.16816.F32 R60, R8.reuse, R26, R60 ;  /* 0x0000001a083c723c */ /* 0x040fe2000000183c */
[----:B--2---:R-:W-:Y:S01]  /*12050*/  F2FP.PACK_AB R176, R30, R29 ;  /* 0x0000001d1eb0723e */ /* 0x004fe200000000ff */
[----:B------:R1:W-:Y:S06]  /*12060*/  MUFU.EX2 R28, R3 ;  /* 0x00000003001c7308 */ /* 0x0003ec0000000800 */
[----:B------:R-:W-:Y:S01]  /*12070*/  HMMA.16816.F32 R32, R8, R16, R32 ;  /* 0x000000100820723c */ /* 0x000fe20000001820 */
[----:B---3--:R-:W-:-:S07]  /*12080*/  FADD.FTZ R4, R153, R245 ;  /* 0x000000f599047221 */ /* 0x008fce0000010000 */
[----:B------:R-:W-:Y:S01]  /*12090*/  HMMA.16816.F32 R36, R8, R18, R36 ;  /* 0x000000120824723c */ /* 0x000fe20000001824 */
[----:B------:R-:W-:Y:S01]  /*120a0*/  LDSM.16.MT88.4 R16, [R226+0x3100] ;  /* 0x00310000e210783b */ /* 0x000fe20000004200 */
[----:B-1----:R-:W-:-:S04]  /*120b0*/  FFMA.FTZ R3, R247, c[0x0][0x2d0], -R6 ;  /* 0x0000b400f7037a23 */ /* 0x002fc80000010806 */
[----:B------:R1:W-:Y:S02]  /*120c0*/  MUFU.EX2 R25, R3 ;  /* 0x0000000300197308 */ /* 0x0003e40000000800 */
[----:B------:R-:W-:Y:S07]  /*120d0*/  HMMA.16816.F32 R44, R8, R12, R44 ;  /* 0x0000000c082c723c */ /* 0x000fee000000182c */
[----:B------:R-:W-:Y:S02]  /*120e0*/  FADD.FTZ R8, R137, R246 ;  /* 0x000000f689087221 */ /* 0x000fe40000010000 */
[----:B-1----:R-:W-:-:S02]  /*120f0*/  FFMA.FTZ R3, R166, c[0x0][0x2d0], -R5 ;  /* 0x0000b400a6037a23 */ /* 0x002fc40000010805 */
[----:B------:R-:W1:Y:S02]  /*12100*/  LDSM.16.MT88.4 R164, [R225+0x3100] ;  /* 0x00310000e1a4783b */ /* 0x000e640000004200 */
[----:B------:R2:W-:Y:S02]  /*12110*/  MUFU.EX2 R24, R3 ;  /* 0x0000000300187308 */ /* 0x0005e40000000800 */
[----:B--2---:R-:W-:-:S06]  /*12120*/  FFMA.FTZ R3, R211, c[0x0][0x2d0], -R5 ;  /* 0x0000b400d3037a23 */ /* 0x004fcc0000010805 */
[----:B------:R2:W3:Y:S02]  /*12130*/  MUFU.EX2 R23, R3 ;  /* 0x0000000300177308 */ /* 0x0004e40000000800 */
[----:B--2---:R-:W-:Y:S01]  /*12140*/  FFMA.FTZ R3, R217, c[0x0][0x2d0], -R5 ;  /* 0x0000b400d9037a23 */ /* 0x004fe20000010805 */
[----:B---3--:R-:W-:-:S05]  /*12150*/  F2FP.PACK_AB R177, R23, R24 ;  /* 0x0000001817b1723e */ /* 0x008fca00000000ff */
[----:B------:R2:W-:Y:S02]  /*12160*/  MUFU.EX2 R22, R3 ;  /* 0x0000000300167308 */ /* 0x0005e40000000800 */
[----:B--2---:R-:W-:-:S06]  /*12170*/  FFMA.FTZ R3, R213, c[0x0][0x2d0], -R5 ;  /* 0x0000b400d5037a23 */ /* 0x004fcc0000010805 */
[----:B------:R2:W3:Y:S02]  /*12180*/  MUFU.EX2 R21, R3 ;  /* 0x0000000300157308 */ /* 0x0004e40000000800 */
[----:B--2---:R-:W-:Y:S01]  /*12190*/  FFMA.FTZ R3, R179, c[0x0][0x2d0], -R7 ;  /* 0x0000b400b3037a23 */ /* 0x004fe20000010807 */
[----:B---3--:R-:W-:-:S05]  /*121a0*/  F2FP.PACK_AB R179, R21, R22 ;  /* 0x0000001615b3723e */ /* 0x008fca00000000ff */
[----:B------:R2:W-:Y:S02]  /*121b0*/  MUFU.EX2 R20, R3 ;  /* 0x0000000300147308 */ /* 0x0005e40000000800 */
[--C-:B--2---:R-:W-:Y:S01]  /*121c0*/  FFMA.FTZ R3, R178, c[0x0][0x2d0], -R7.reuse ;  /* 0x0000b400b2037a23 */ /* 0x104fe20000010807 */
[----:B------:R-:W-:Y:S01]  /*121d0*/  F2FP.PACK_AB R178, R25, R28 ;  /* 0x0000001c19b2723e */ /* 0x000fe200000000ff */
[----:B------:R-:W-:-:S04]  /*121e0*/  FFMA.FTZ R7, R175, c[0x0][0x2d0], -R7 ;  /* 0x0000b400af077a23 */ /* 0x000fc80000010807 */
[----:B------:R2:W3:Y:S02]  /*121f0*/  MUFU.EX2 R15, R3 ;  /* 0x00000003000f7308 */ /* 0x0004e40000000800 */
[C---:B------:R-:W-:Y:S06]  /*12200*/  HMMA.16816.F32 R120, R176.reuse, R132, R120 ;  /* 0x00000084b078723c */ /* 0x040fec0000001878 */
[----:B------:R4:W5:Y:S02]  /*12210*/  MUFU.EX2 R13, R7 ;  /* 0x00000007000d7308 */ /* 0x0009640000000800 */
[----:B------:R-:W-:Y:S01]  /*12220*/  HMMA.16816.F32 R128, R176, R134, R128 ;  /* 0x00000086b080723c */ /* 0x000fe20000001880 */
[----:B--2---:R-:W-:Y:S01]  /*12230*/  FFMA.FTZ R3, R174, c[0x0][0x2d0], -R0 ;  /* 0x0000b400ae037a23 */ /* 0x004fe20000010800 */
[----:B---3--:R-:W-:-:S04]  /*12240*/  F2FP.PACK_AB R180, R15, R20 ;  /* 0x000000140fb4723e */ /* 0x008fc800000000ff */
[----:B------:R2:W-:Y:S02]  /*12250*/  MUFU.EX2 R10, R3 ;  /* 0x00000003000a7308 */ /* 0x0005e40000000800 */
[----:B------:R-:W-:Y:S01]  /*12260*/  HMMA.16816.F32 R140, R176, R148, R140 ;  /* 0x00000094b08c723c */ /* 0x000fe2000000188c */
[----:B----4-:R-:W-:Y:S01]  /*12270*/  FADD.FTZ R7, R244, R4 ;  /* 0x00000004f4077221 */ /* 0x010fe20000010000 */
[----:B-----5:R-:W-:Y:S01]  /*12280*/  F2FP.PACK_AB R182, R13, R14 ;  /* 0x0000000e0db6723e */ /* 0x020fe200000000ff */
[----:B------:R-:W-:-:S05]  /*12290*/  FADD.FTZ R4, R85, R8 ;  /* 0x0000000855047221 */ /* 0x000fca0000010000 */
[----:B------:R-:W-:Y:S01]  /*122a0*/  HMMA.16816.F32 R144, R176, R150, R144 ;  /* 0x00000096b090723c */ /* 0x000fe20000001890 */
[----:B--2---:R-:W-:-:S07]  /*122b0*/  FFMA.FTZ R3, R251, c[0x0][0x2d0], -R0 ;  /* 0x0000b400fb037a23 */ /* 0x004fce0000010800 */
[C---:B-1----:R-:W-:Y:S01]  /*122c0*/  HMMA.16816.F32 R156, R176.reuse, R164, R156 ;  /* 0x000000a4b09c723c */ /* 0x042fe2000000189c */
[----:B------:R1:W2:Y:S07]  /*122d0*/  MUFU.EX2 R9, R3 ;  /* 0x0000000300097308 */ /* 0x0002ae0000000800 */
[----:B------:R-:W-:Y:S01]  /*122e0*/  HMMA.16816.F32 R160, R176, R166, R160 ;  /* 0x000000a6b0a0723c */ /* 0x000fe200000018a0 */
[--C-:B-1----:R-:W-:Y:S01]  /*122f0*/  FFMA.FTZ R3, R172, c[0x0][0x2d0], -R0.reuse ;  /* 0x0000b400ac037a23 */ /* 0x102fe20000010800 */
[----:B--2---:R-:W-:Y:S01]  /*12300*/  F2FP.PACK_AB R181, R9, R10 ;  /* 0x0000000a09b5723e */ /* 0x004fe200000000ff */
[----:B------:R-:W-:-:S02]  /*12310*/  FFMA.FTZ R0, R173, c[0x0][0x2d0], -R0 ;  /* 0x0000b400ad007a23 */ /* 0x000fc40000010800 */
[----:B------:R1:W-:Y:S03]  /*12320*/  MUFU.EX2 R11, R3 ;  /* 0x00000003000b7308 */ /* 0x0003e60000000800 */
[C---:B------:R-:W-:Y:S05]  /*12330*/  HMMA.16816.F32 R172, R176.reuse, R16, R80 ;  /* 0x00000010b0ac723c */ /* 0x040fea0000001850 */
[----:B------:R2:W3:Y:S03]  /*12340*/  MUFU.EX2 R12, R0 ;  /* 0x00000000000c7308 */ /* 0x0004e60000000800 */
[----:B------:R-:W-:Y:S01]  /*12350*/  HMMA.16816.F32 R176, R176, R18, R76 ;  /* 0x00000012b0b0723c */ /* 0x000fe2000000184c */
[----:B-1----:R-:W-:-:S04]  /*12360*/  FADD.FTZ R3, R220, R218 ;  /* 0x000000dadc037221 */ /* 0x002fc80000010000 */
[----:B------:R-:W-:Y:S02]  /*12370*/  FADD.FTZ R6, R219, R3 ;  /* 0x00000003db067221 */ /* 0x000fe40000010000 */
[----:B------:R-:W-:Y:S02]  /*12380*/  FADD.FTZ R3, R86, R7 ;  /* 0x0000000756037221 */ /* 0x000fe40000010000 */
[----:B--2---:R-:W-:Y:S01]  /*12390*/  FADD.FTZ R0, R139, R152 ;  /* 0x000000988b007221 */ /* 0x004fe20000010000 */
[----:B---3--:R-:W-:Y:S01]  /*123a0*/  F2FP.PACK_AB R183, R12, R11 ;  /* 0x0000000b0cb7723e */ /* 0x008fe200000000ff */
        /* <DEDUP_REMOVED lines=113> */
[----:B------:R-:W2:Y:S01]  /*12ac0*/  LDL R223, [R1] ;  /* 0x0000000001df7983 */ /* 0x000ea20000100800 */
[----:B------:R-:W-:Y:S01]  /*12ad0*/  IMAD.MOV.U32 R116, RZ, RZ, R72 ;  /* 0x000000ffff747224 */ /* 0x000fe200078e0048 */
[----:B------:R-:W-:Y:S01]  /*12ae0*/  MOV R118, R2 ;  /* 0x0000000200767202 */ /* 0x000fe20000000f00 */
[----:B-1----:R-:W-:Y:S01]  /*12af0*/  IMAD.MOV.U32 R3, RZ, RZ, R73 ;  /* 0x000000ffff037224 */ /* 0x002fe200078e0049 */
[----:B------:R-:W-:Y:S01]  /*12b00*/  MOV R117, R71 ;  /* 0x0000004700757202 */ /* 0x000fe20000000f00 */
[----:B------:R-:W-:-:S02]  /*12b10*/  ULDC UR6, c[0x0][0x210] ;  /* 0x0000840000067ab9 */ /* 0x000fc40000000800 */
[----:B------:R-:W-:Y:S02]  /*12b20*/  ULDC UR4, c[0x0][0x1e8] ;  /* 0x00007a0000047ab9 */ /* 0x000fe40000000800 */
[----:B------:R-:W-:Y:S02]  /*12b30*/  UIADD3 UR12, UR12, -0x2, URZ ;  /* 0xfffffffe0c0c7890 */ /* 0x000fe4000fffe03f */
[----:B------:R-:W-:Y:S02]  /*12b40*/  UIMAD UR6, UR15, UR6, URZ ;  /* 0x000000060f0672a4 */ /* 0x000fe4000f8e023f */
[----:B------:R-:W-:Y:S02]  /*12b50*/  UIMAD UR4, UR15, UR4, URZ ;  /* 0x000000040f0472a4 */ /* 0x000fe4000f8e023f */
[----:B------:R-:W-:Y:S02]  /*12b60*/  ULDC.64 UR22, c[0x0][0x118] ;  /* 0x0000460000167ab9 */ /* 0x000fe40000000a00 */
[----:B------:R-:W-:Y:S01]  /*12b70*/  ULDC.64 UR18, c[0x0][0x118] ;  /* 0x0000460000127ab9 */ /* 0x000fe20000000a00 */
[----:B--2---:R-:W-:Y:S01]  /*12b80*/  IADD3 R251, R223, 0x100, RZ ;  /* 0x00000100dffb7810 */ /* 0x004fe20007ffe0ff */
[----:B------:R-:W-:Y:S05]  /*12b90*/  BRA `(.L_x_134) ;  /* 0x0000045000007947 */ /* 0x000fea0003800000 */
.L_x_136:
[----:B------:R-:W2:Y:S01]  /*12ba0*/  LDL R4, [R1+0x20] ;  /* 0x0000200001047983 */ /* 0x000ea20000100800 */
[----:B------:R-:W-:Y:S01]  /*12bb0*/  IMAD.MOV.U32 R2, RZ, RZ, c[0x0][0x2b8] ;  /* 0x0000ae00ff027624 */ /* 0x000fe200078e00ff */
[----:B------:R-:W-:Y:S01]  /*12bc0*/  UIMAD UR11, UR12, 0x70, UR17 ;  /* 0x000000700c0b78a4 */ /* 0x000fe2000f8e0211 */
[----:B------:R-:W-:Y:S01]  /*12bd0*/  IMAD.MOV.U32 R7, RZ, RZ, RZ ;  /* 0x000000ffff077224 */ /* 0x000fe200078e00ff */
[----:B------:R-:W3:Y:S02]  /*12be0*/  LDL R65, [R1] ;  /* 0x0000000001417983 */ /* 0x000ee40000100800 */
[----:B------:R-:W-:Y:S02]  /*12bf0*/  ISETP.NE.AND P2, PT, R2, 0x1, PT ;  /* 0x000000010200780c */ /* 0x000fe40003f45270 */
[----:B------:R-:W-:Y:S05]  /*12c00*/  IMAD.U32 R2, RZ, RZ, UR11 ;  /* 0x0000000bff027e24 */ /* 0x000fea000f8e00ff */
[----:B--2---:R-:W-:Y:S06]  /*12c10*/  IADD3 R2, R2, -0x70, R4 ;  /* 0xffffff9002027810 */ /* 0x004fec0007ffe004 */
        /* <DEDUP_REMOVED lines=16> */
[----:B--2---:R-:W-:Y:S01]  /*12d20*/  STL [R1+0x8], R7 ;  /* 0x0000080701007387 */ /* 0x004fe20000100800 */
[----:B------:R-:W-:Y:S02]  /*12d30*/  SHF.R.S32.HI R2, RZ, 0x1f, R7 ;  /* 0x0000001fff027819 */ /* 0x000fe40000011407 */
        /* <DEDUP_REMOVED lines=17> */
[-C--:B--2---:R-:W-:Y:S03]  /*12e50*/  IADD3.X R7, R7, R241.reuse, RZ, P1, !PT ;  /* 0x000000f107077210 */ /* 0x084fe60000ffe4ff */
[----:B------:R-:W2:Y:S01]  /*12e60*/  SHFL.IDX PT, R16, R0, 0x3, 0x181f ;  /* 0x00781f0000107f89 */ /* 0x000ea200000e0000 */
[-C--:B----4-:R-:W-:Y:S03]  /*12e70*/  IADD3 R4, P0, R4, R242.reuse, RZ ;  /* 0x000000f204047210 */ /* 0x090fe60007f1e0ff */
[----:B---3--:R3:W-:Y:S02]  /*12e80*/  LDGSTS.E.BYPASS.LTC128B.128 [R65+0x3900], [R6.64], !P3 ;  /* 0x0390000006417fae */ /* 0x0087e4000d901d52 */
[--C-:B-----5:R-:W-:Y:S01]  /*12e90*/  IMAD.X R5, R5, 0x1, R241.reuse, P0 ;  /* 0x0000000105057824 */ /* 0x120fe200000e06f1 */
        /* <DEDUP_REMOVED lines=11> */
[--C-:B--2---:R-:W-:Y:S01]  /*12f50*/  IMAD.X R11, R16, 0x1, R241.reuse, P4 ;  /* 0x00000001100b7824 */ /* 0x104fe200020e06f1 */
[----:B----4-:R-:W-:Y:S04]  /*12f60*/  IADD3.X R9, R15, R241, RZ, P2, !PT ;  /* 0x000000f10f097210 */ /* 0x010fe800017fe4ff */
[----:B------:R2:W-:Y:S01]  /*12f70*/  LDGSTS.E.BYPASS.LTC128B.128 [R65+0x5100], [R10.64], !P3 ;  /* 0x051000000a417fae */ /* 0x0005e2000d901d52 */
[----:B-----5:R-:W-:Y:S03]  /*12f80*/  IADD3 R4, P0, R2, R242, RZ ;  /* 0x000000f202047210 */ /* 0x020fe60007f1e0ff */
[----:B------:R2:W-:Y:S01]  /*12f90*/  LDGSTS.E.BYPASS.LTC128B.128 [R65+0x5900], [R8.64], !P3 ;  /* 0x0590000008417fae */ /* 0x0005e2000d901d52 */
[--C-:B-1----:R-:W-:Y:S02]  /*12fa0*/  IMAD.X R7, R14, 0x1, R241.reuse, P1 ;  /* 0x000000010e077824 */ /* 0x102fe400008e06f1 */
[----:B------:R-:W-:Y:S03]  /*12fb0*/  IMAD.X R5, R0, 0x1, R241, P0 ;  /* 0x0000000100057824 */ /* 0x000fe600000e06f1 */
[----:B------:R2:W-:Y:S04]  /*12fc0*/  LDGSTS.E.BYPASS.LTC128B.128 [R65+0x6100], [R6.64], !P3 ;  /* 0x0610000006417fae */ /* 0x0005e8000d901d52 */
[----:B------:R2:W-:Y:S01]  /*12fd0*/  LDGSTS.E.BYPASS.LTC128B.128 [R65+0x6900], [R4.64], !P3 ;  /* 0x0690000004417fae */ /* 0x0005e2000d901d52 */
[----:B------:R-:W-:-:S05]  /*12fe0*/  BRA `(.L_x_135) ;  /* 0x00001b0000007947 */ /* 0x000fca0003800000 */
.L_x_134:
        /* <DEDUP_REMOVED lines=36> */
[----:B--2---:R-:W-:Y:S03]  /*13230*/  SHF.R.S32.HI R0, RZ, 0x1f, R56 ;  /* 0x0000001fff007819 */ /* 0x004fe60000011438 */
[----:B------:R-:W-:Y:S04]  /*13240*/  IMAD.WIDE.U32 R68, R56, c[0x0][0x208], RZ ;  /* 0x0000820038447a25 */ /* 0x000fe800078e00ff */
[----:B------:R-:W-:Y:S04]  /*13250*/  IMAD R0, R0, c[0x0][0x208], RZ ;  /* 0x0000820000007a24 */ /* 0x000fe800078e02ff */
[----:B------:R-:W-:Y:S02]  /*13260*/  IMAD R0, R56, c[0x0][0x20c], R0 ;  /* 0x0000830038007a24 */ /* 0x000fe400078e0200 */
[C---:B------:R-:W-:Y:S07]  /*13270*/  HMMA.16816.F32 R56, R108.reuse, R64, RZ ;  /* 0x000000406c38723c */ /* 0x040fee00000018ff */
[----:B------:R-:W-:Y:S01]  /*13280*/  IADD3 R65, R69, R0, RZ ;  /* 0x0000000045417210 */ /* 0x000fe20007ffe0ff */
[-C--:B------:R-:W-:Y:S01]  /*13290*/  HMMA.16816.F32 R60, R108, R66.reuse, RZ ;  /* 0x000000426c3c723c */ /* 0x080fe200000018ff */
[----:B------:R-:W-:Y:S03]  /*132a0*/  MOV R64, R68 ;  /* 0x0000004400407202 */ /* 0x000fe60000000f00 */
[----:B---3--:R-:W-:Y:S02]  /*132b0*/  SHF.R.S32.HI R0, RZ, 0x1f, R2 ;  /* 0x0000001fff007819 */ /* 0x008fe40000011402 */
[----:B------:R-:W-:Y:S02]  /*132c0*/  IMAD.WIDE.U32 R72, R2, c[0x0][0x218], R64 ;  /* 0x0000860002487a25 */ /* 0x000fe400078e0040 */
[C---:B------:R-:W-:Y:S04]  /*132d0*/  HMMA.16816.F32 R64, R112.reuse, R66, RZ ;  /* 0x000000427040723c */ /* 0x040fe800000018ff */
[----:B------:R-:W-:Y:S04]  /*132e0*/  IMAD R0, R0, c[0x0][0x218], RZ ;  /* 0x0000860000007a24 */ /* 0x000fe800078e02ff */
[-C--:B------:R-:W-:Y:S01]  /*132f0*/  HMMA.16816.F32 R68, R112, R80.reuse, RZ ;  /* 0x000000507044723c */ /* 0x080fe200000018ff */
[----:B------:R-:W-:Y:S03]  /*13300*/  IMAD R2, R2, c[0x0][0x21c], R0 ;  /* 0x0000870002027a24 */ /* 0x000fe600078e0200 */
[----:B------:R-:W-:Y:S04]  /*13310*/  IADD3 R0, P0, R72, UR6, RZ ;  /* 0x0000000648007c10 */ /* 0x000fe8000ff1e0ff */
[----:B------:R-:W-:Y:S04]  /*13320*/  IADD3.X R72, R73, UR5, R2, P0, !PT ;  /* 0x0000000549487c10 */ /* 0x000fe800087fe402 */
[C---:B------:R-:W-:Y:S04]  /*13330*/  LEA R2, P0, R0.reuse, c[0x0][0x1f8], 0x1 ;  /* 0x00007e0000027a11 */ /* 0x040fe800078008ff */
[----:B------:R-:W-:Y:S01]  /*13340*/  LEA.HI.X R0, R0, c[0x0][0x1fc], R72, 0x1, P0 ;  /* 0x00007f0000007a11 */ /* 0x000fe200000f0c48 */
[----:B------:R-:W1:Y:S01]  /*13350*/  SHFL.IDX PT, R94, R2, RZ, 0x181f ;  /* 0x00181fff025e7589 */ /* 0x000e6200000e0000 */
[C---:B------:R-:W-:Y:S07]  /*13360*/  HMMA.16816.F32 R72, R108.reuse, R80, RZ ;  /* 0x000000506c48723c */ /* 0x040fee00000018ff */
[----:B------:R-:W2:Y:S01]  /*13370*/  SHFL.IDX PT, R88, R0, RZ, 0x181f ;  /* 0x00181fff00587589 */ /* 0x000ea200000e0000 */
[-C--:B------:R-:W-:Y:S07]  /*13380*/  HMMA.16816.F32 R76, R108, R82.reuse, RZ ;  /* 0x000000526c4c723c */ /* 0x080fee00000018ff */
[----:B------:R-:W3:Y:S01]  /*13390*/  SHFL.IDX PT, R92, R2, 0x1, 0x181f ;  /* 0x00381f00025c7f89 */ /* 0x000ee200000e0000 */
[C---:B------:R-:W-:Y:S04]  /*133a0*/  HMMA.16816.F32 R80, R112.reuse, R82, RZ ;  /* 0x000000527050723c */ /* 0x040fe800000018ff */
[-C--:B-1----:R-:W-:Y:S03]  /*133b0*/  IADD3 R94, P0, R94, R242.reuse, RZ ;  /* 0x000000f25e5e7210 */ /* 0x082fe60007f1e0ff */
[----:B------:R-:W1:Y:S01]  /*133c0*/  SHFL.IDX PT, R93, R0, 0x1, 0x181f ;  /* 0x00381f00005d7f89 */ /* 0x000e6200000e0000 */
[-C--:B------:R-:W-:Y:S01]  /*133d0*/  HMMA.16816.F32 R84, R112, R96.reuse, RZ ;  /* 0x000000607054723c */ /* 0x080fe200000018ff */
[-C--:B--2---:R-:W-:Y:S06]  /*133e0*/  IADD3.X R95, R88, R241.reuse, RZ, P0, !PT ;  /* 0x000000f1585f7210 */ /* 0x084fec00007fe4ff */
[----:B------:R-:W2:Y:S01]  /*133f0*/  SHFL.IDX PT, R100, R2, 0x2, 0x181f ;  /* 0x00581f0002647f89 */ /* 0x000ea200000e0000 */
[C---:B------:R-:W-:Y:S04]  /*13400*/  HMMA.16816.F32 R88, R108.reuse, R96, RZ ;  /* 0x000000606c58723c */ /* 0x040fe800000018ff */
[-C--:B---3--:R-:W-:Y:S03]  /*13410*/  IADD3 R92, P1, R92, R242.reuse, RZ ;  /* 0x000000f25c5c7210 */ /* 0x088fe60007f3e0ff */
[----:B------:R3:W-:Y:S01]  /*13420*/  LDGSTS.E.BYPASS.LTC128B.128 [R251], [R94.64], !P3 ;  /* 0x000000005efb7fae */ /* 0x0007e2000d901d56 */
[-C--:B-1----:R-:W-:Y:S07]  /*13430*/  IADD3.X R93, R93, R241.reuse, RZ, P1, !PT ;  /* 0x000000f15d5d7210 */ /* 0x082fee0000ffe4ff */
        /* <DEDUP_REMOVED lines=363> */
.L_x_135:
        /* <DEDUP_REMOVED lines=872> */
.L_x_133:
        /* <DEDUP_REMOVED lines=121> */
.L_x_103:
[----:B------:R-:W-:Y:S02]  /*18900*/  USHF.R.S32.HI UR8, URZ, 0x1f, UR15 ;  /* 0x0000001f3f087899 */ /* 0x000fe4000801140f */
[----:B------:R-:W-:Y:S01]  /*18910*/  ULDC.64 UR10, c[0x0][0x118] ;  /* 0x00004600000a7ab9 */ /* 0x000fe20000000a00 */
[----:B------:R-:W-:Y:S05]  /*18920*/  @P4 BRA `(.L_x_137) ;  /* 0x0000149000004947 */ /* 0x000fea0003800000 */
[----:B------:R-:W1:Y:S01]  /*18930*/  S2R R40, SR_TID.X ;  /* 0x0000000000287919 */ /* 0x000e620000002100 */
[----:B------:R-:W-:Y:S01]  /*18940*/  F2FP.PACK_AB R6, R125, R124 ;  /* 0x0000007c7d06723e */ /* 0x000fe200000000ff */
[----:B------:R-:W-:Y:S01]  /*18950*/  IMAD.MOV.U32 R5, RZ, RZ, -0x10 ;  /* 0xfffffff0ff057424 */ /* 0x000fe200078e00ff */
[----:B------:R-:W-:Y:S01]  /*18960*/  F2FP.PACK_AB R27, R27, R126 ;  /* 0x0000007e1b1b723e */ /* 0x000fe200000000ff */
[----:B------:R-:W-:Y:S01]  /*18970*/  BAR.SYNC.DEFER_BLOCKING 0x1, 0x80 ;  /* 0x0042000000007b1d */ /* 0x000fe20000010000 */
[----:B------:R-:W-:Y:S02]  /*18980*/  F2FP.PACK_AB R26, R26, R132 ;  /* 0x000000841a1a723e */ /* 0x000fe400000000ff */
[----:B------:R-:W-:-:S02]  /*18990*/  F2FP.PACK_AB R31, R31, R134 ;  /* 0x000000861f1f723e */ /* 0x000fc400000000ff */
        /* <DEDUP_REMOVED lines=8> */
[----:B------:R-:W-:Y:S02]  /*18a20*/  F2FP.PACK_AB R30, R30, R136 ;  /* 0x000000881e1e723e */ /* 0x000fe400000000ff */
[----:B------:R-:W-:Y:S01]  /*18a30*/  F2FP.PACK_AB R29, R29, R138 ;  /* 0x0000008a1d1d723e */ /* 0x000fe200000000ff */
[----:B------:R-:W-:Y:S01]  /*18a40*/  ULDC.64 UR4, c[0x0][0x500] ;  /* 0x0001400000047ab9 */ /* 0x000fe20000000a00 */
[----:B------:R-:W-:Y:S01]  /*18a50*/  F2FP.PACK_AB R21, R21, R148 ;  /* 0x000000941515723e */ /* 0x000fe200000000ff */
[----:B------:R-:W-:Y:S01]  /*18a60*/  UIMAD.WIDE UR4, UR20, UR6, UR4 ;  /* 0x00000006140472a5 */ /* 0x000fe2000f8e0204 */
[----:B------:R-:W-:-:S02]  /*18a70*/  F2FP.PACK_AB R20, R20, R150 ;  /* 0x000000961414723e */ /* 0x000fc400000000ff */
[----:B-1----:R-:W-:Y:S02]  /*18a80*/  SHF.R.S32.HI R41, RZ, 0x1f, R40 ;  /* 0x0000001fff297819 */ /* 0x002fe40000011428 */
[----:B------:R-:W-:Y:S02]  /*18a90*/  F2FP.PACK_AB R28, R28, R140 ;  /* 0x0000008c1c1c723e */ /* 0x000fe400000000ff */
[CC--:B------:R-:W-:Y:S02]  /*18aa0*/  LEA.HI R2, R41.reuse, R40.reuse, RZ, 0x2 ;  /* 0x0000002829027211 */ /* 0x0c0fe400078f10ff */
[----:B------:R-:W-:Y:S02]  /*18ab0*/  LEA.HI R35, R41, R40, RZ, 0x5 ;  /* 0x0000002829237211 */ /* 0x000fe400078f28ff */
[--C-:B------:R-:W-:Y:S02]  /*18ac0*/  SHF.R.S32.HI R3, RZ, 0x2, R2.reuse ;  /* 0x00000002ff037819 */ /* 0x100fe40000011402 */
[----:B------:R-:W-:-:S02]  /*18ad0*/  SHF.R.S32.HI R0, RZ, 0x1f, R2 ;  /* 0x0000001fff007819 */ /* 0x000fc40000011402 */
[----:B------:R-:W-:Y:S02]  /*18ae0*/  SHF.R.S32.HI R34, RZ, 0x5, R35 ;  /* 0x00000005ff227819 */ /* 0x000fe40000011423 */
[----:B------:R-:W-:Y:S02]  /*18af0*/  LEA.HI R0, R0, R3, RZ, 0x3 ;  /* 0x0000000300007211 */ /* 0x000fe400078f18ff */
[----:B------:R-:W-:Y:S02]  /*18b00*/  F2FP.PACK_AB R142, R143, R142 ;  /* 0x0000008e8f8e723e */ /* 0x000fe400000000ff */
[----:B------:R-:W-:Y:S02]  /*18b10*/  LOP3.LUT R0, R0, 0xfffffff8, RZ, 0xc0, !PT ;  /* 0xfffffff800007812 */ /* 0x000fe400078ec0ff */
[----:B------:R-:W-:Y:S02]  /*18b20*/  F2FP.PACK_AB R25, R25, R144 ;  /* 0x000000901919723e */ /* 0x000fe400000000ff */
[----:B------:R-:W-:Y:S01]  /*18b30*/  F2FP.PACK_AB R146, R147, R146 ;  /* 0x000000929392723e */ /* 0x000fe200000000ff */
[----:B------:R-:W-:Y:S01]  /*18b40*/  IMAD.IADD R3, R3, 0x1, -R0 ;  /* 0x0000000103037824 */ /* 0x000fe200078e0a00 */
[----:B------:R-:W-:-:S02]  /*18b50*/  LOP3.LUT R0, R2, 0xfffffffc, RZ, 0xc0, !PT ;  /* 0xfffffffc02007812 */ /* 0x000fc400078ec0ff */
[----:B------:R-:W-:Y:S01]  /*18b60*/  F2FP.PACK_AB R24, R24, R152 ;  /* 0x000000981818723e */ /* 0x000fe200000000ff */
[C---:B------:R-:W-:Y:S01]  /*18b70*/  IMAD.SHL.U32 R2, R3.reuse, 0x40, RZ ;  /* 0x0000004003027824 */ /* 0x040fe200078e00ff */
[----:B------:R-:W-:Y:S01]  /*18b80*/  LOP3.LUT R4, R3, 0x1, RZ, 0xc0, !PT ;  /* 0x0000000103047812 */ /* 0x000fe200078ec0ff */
[----:B------:R-:W-:Y:S01]  /*18b90*/  IMAD.IADD R14, R40, 0x1, -R0 ;  /* 0x00000001280e7824 */ /* 0x000fe200078e0a00 */
[----:B------:R-:W-:Y:S02]  /*18ba0*/  F2FP.PACK_AB R23, R23, R154 ;  /* 0x0000009a1717723e */ /* 0x000fe400000000ff */
[----:B------:R-:W-:Y:S01]  /*18bb0*/  LOP3.LUT R0, R2, 0x1c0, RZ, 0xc0, !PT ;  /* 0x000001c002007812 */ /* 0x000fe200078ec0ff */
[----:B------:R-:W-:Y:S01]  /*18bc0*/  IMAD R2, R34, 0x200, R14 ;  /* 0x0000020022027824 */ /* 0x000fe200078e020e */
[----:B------:R-:W-:Y:S02]  /*18bd0*/  ISETP.NE.U32.AND P0, PT, R4, 0x1, PT ;  /* 0x000000010400780c */ /* 0x000fe40003f05070 */
[----:B------:R-:W-:-:S02]  /*18be0*/  LEA.HI R0, R0, R0, RZ, 0x1d ;  /* 0x0000000000007211 */ /* 0x000fc400078fe8ff */
[----:B------:R-:W-:Y:S02]  /*18bf0*/  R2P PR, R3, 0x6 ;  /* 0x0000000603007804 */ /* 0x000fe40000000000 */
[----:B------:R-:W-:Y:S01]  /*18c00*/  SEL R5, R5, 0x10, !P0 ;  /* 0x0000001005057807 */ /* 0x000fe20004000000 */
[----:B------:R-:W-:Y:S01]  /*18c10*/  IMAD.U32 R0, R2, 0x2, R0 ;  /* 0x0000000202007824 */ /* 0x000fe200078e0000 */
[----:B------:R-:W-:Y:S02]  /*18c20*/  F2FP.PACK_AB R18, R18, R164 ;  /* 0x000000a41212723e */ /* 0x000fe400000000ff */
[----:B------:R-:W-:Y:S01]  /*18c30*/  F2FP.PACK_AB R13, R13, R166 ;  /* 0x000000a60d0d723e */ /* 0x000fe200000000ff */
[----:B------:R-:W-:Y:S01]  /*18c40*/  IMAD.SHL.U32 R0, R0, 0x2, RZ ;  /* 0x0000000200007824 */ /* 0x000fe200078e00ff */
[----:B------:R-:W-:Y:S02]  /*18c50*/  F2FP.PACK_AB R22, R22, R156 ;  /* 0x0000009c1616723e */ /* 0x000fe400000000ff */
[----:B------:R-:W-:Y:S01]  /*18c60*/  F2FP.PACK_AB R158, R159, R158 ;  /* 0x0000009e9f9e723e */ /* 0x000fe200000000ff */
[C---:B------:R-:W-:Y:S01]  /*18c70*/  IMAD.IADD R3, R0.reuse, 0x1, R5 ;  /* 0x0000000100037824 */ /* 0x040fe200078e0205 */
[----:B------:R1:W-:Y:S01]  /*18c80*/  STS [R0+0x80], R6 ;  /* 0x0000800600007388 */ /* 0x0003e20000000800 */
[----:B------:R-:W-:-:S02]  /*18c90*/  IADD3 R4, R0, 0x80, RZ ;  /* 0x0000008000047810 */ /* 0x000fc40007ffe0ff */
[----:B------:R-:W-:Y:S01]  /*18ca0*/  IADD3 R2, R0, 0xc0, RZ ;  /* 0x000000c000027810 */ /* 0x000fe20007ffe0ff */
[----:B------:R-:W-:Y:S01]  /*18cb0*/  STS [R0+0x480], R27 ;  /* 0x0004801b00007388 */ /* 0x000fe20000000800 */
[----:B------:R-:W-:Y:S02]  /*18cc0*/  @P2 IADD3 R2, R4, -0x40, RZ ;  /* 0xffffffc004022810 */ /* 0x000fe40007ffe0ff */
[----:B------:R-:W-:Y:S01]  /*18cd0*/  F2FP.PACK_AB R12, R12, R160 ;  /* 0x000000a00c0c723e */ /* 0x000fe200000000ff */
[----:B------:R-:W-:Y:S01]  /*18ce0*/  STS [R3+0x80], R26 ;  /* 0x0000801a03007388 */ /* 0x000fe20000000800 */
[----:B------:R-:W-:Y:S02]  /*18cf0*/  F2FP.PACK_AB R19, R19, R162 ;  /* 0x000000a21313723e */ /* 0x000fe400000000ff */
[----:B------:R-:W-:Y:S01]  /*18d00*/  F2FP.PACK_AB R17, R17, R168 ;  /* 0x000000a81111723e */ /* 0x000fe200000000ff */
[----:B------:R-:W-:Y:S01]  /*18d10*/  STS [R3+0x480], R31 ;  /* 0x0004801f03007388 */ /* 0x000fe20000000800 */
[----:B------:R-:W-:-:S02]  /*18d20*/  F2FP.PACK_AB R16, R16, R170 ;  /* 0x000000aa1010723e */ /* 0x000fc400000000ff */
[----:B------:R-:W-:Y:S01]  /*18d30*/  F2FP.PACK_AB R9, R181, R180 ;  /* 0x000000b4b509723e */ /* 0x000fe200000000ff */
[----:B------:R-:W-:Y:S01]  /*18d40*/  STS [R0+0x2080], R33 ;  /* 0x0020802100007388 */ /* 0x000fe20000000800 */
[----:B------:R-:W-:Y:S02]  /*18d50*/  F2FP.PACK_AB R8, R183, R182 ;  /* 0x000000b6b708723e */ /* 0x000fe400000000ff */
[----:B------:R-:W-:Y:S01]  /*18d60*/  F2FP.PACK_AB R11, R173, R172 ;  /* 0x000000acad0b723e */ /* 0x000fe200000000ff */
[----:B------:R3:W-:Y:S01]  /*18d70*/  STS [R0+0x2480], R122 ;  /* 0x0024807a00007388 */ /* 0x0007e20000000800 */
[----:B------:R-:W-:Y:S02]  /*18d80*/  F2FP.PACK_AB R15, R15, R174 ;  /* 0x000000ae0f0f723e */ /* 0x000fe400000000ff */
[----:B------:R-:W-:Y:S01]  /*18d90*/  F2FP.PACK_AB R10, R177, R176 ;  /* 0x000000b0b10a723e */ /* 0x000fe200000000ff */
[----:B------:R-:W-:Y:S01]  /*18da0*/  STS [R3+0x2080], R32 ;  /* 0x0020802003007388 */ /* 0x000fe20000000800 */
[----:B-1----:R-:W-:Y:S01]  /*18db0*/  IMAD.MOV.U32 R6, RZ, RZ, 0x20 ;  /* 0x00000020ff067424 */ /* 0x002fe200078e00ff */
[----:B------:R-:W-:-:S02]  /*18dc0*/  F2FP.PACK_AB R7, R179, R178 ;  /* 0x000000b2b307723e */ /* 0x000fc400000000ff */
[----:B------:R1:W-:Y:S01]  /*18dd0*/  STS [R3+0x2480], R130 ;  /* 0x0024808203007388 */ /* 0x0003e20000000800 */
[----:B------:R-:W-:Y:S02]  /*18de0*/  PLOP3.LUT P0, PT, PT, PT, UP1, 0x80, 0x0 ;  /* 0x000000000000781c */ /* 0x000fe40003f0f018 */
[----:B------:R-:W-:-:S05]  /*18df0*/  SEL R6, R6, 0xffffffe0, !P1 ;  /* 0xffffffe006067807 */ /* 0x000fca0004800000 */
[----:B------:R-:W-:-:S05]  /*18e00*/  IMAD.IADD R4, R0, 0x1, R6 ;  /* 0x0000000100047824 */ /* 0x000fca00078e0206 */
[----:B------:R-:W-:Y:S01]  /*18e10*/  STS [R4+0x80], R30 ;  /* 0x0000801e04007388 */ /* 0x000fe20000000800 */
[----:B---3--:R-:W-:-:S03]  /*18e20*/  IMAD.IADD R0, R6, 0x1, R3 ;  /* 0x0000000106007824 */ /* 0x008fc600078e0203 */
[----:B------:R-:W-:Y:S04]  /*18e30*/  STS [R4+0x480], R29 ;  /* 0x0004801d04007388 */ /* 0x000fe80000000800 */
        /* <DEDUP_REMOVED lines=10> */
[----:B---3--:R-:W-:-:S04]  /*18ee0*/  IMAD.IADD R0, R5, 0x1, R2 ;  /* 0x0000000105007824 */ /* 0x008fc800078e0202 */
        /* <DEDUP_REMOVED lines=17> */
[----:B---3--:R-:W-:Y:S01]  /*19000*/  IMAD.U32 R8, RZ, RZ, UR4 ;  /* 0x00000004ff087e24 */ /* 0x008fe2000f8e00ff */
[----:B------:R-:W-:Y:S06]  /*19010*/  BAR.SYNC.DEFER_BLOCKING 0x1, 0x80 ;  /* 0x0042000000007b1d */ /* 0x000fec0000010000 */
[----:B------:R-:W-:Y:S02]  /*19020*/  ULDC.64 UR4, c[0x0][0x508] ;  /* 0x0001420000047ab9 */ /* 0x000fe40000000a00 */
[----:B------:R-:W-:Y:S01]  /*19030*/  UISETP.NE.U32.AND UP0, UPT, URZ, UR4, UPT ;  /* 0x000000043f00728c */ /* 0x000fe2000bf05070 */
[----:B------:R-:W3:Y:S03]  /*19040*/  @P0 LDG.E R0, [R8.64] ;  /* 0x0000000a08000981 */ /* 0x000ee6000c1e1900 */
[----:B------:R-:W-:Y:S01]  /*19050*/  UISETP.NE.AND.EX UP0, UPT, URZ, UR5, UPT, UP0 ;  /* 0x000000053f00728c */ /* 0x000fe2000bf05300 */
[----:B------:R-:W-:-:S02]  /*19060*/  IMAD.MOV.U32 R12, RZ, RZ, c[0x0][0x388] ;  /* 0x0000e200ff0c7624 */ /* 0x000fc400078e00ff */
[----:B------:R-:W-:-:S03]  /*19070*/  ULDC.64 UR4, c[0x0][0x508] ;  /* 0x0001420000047ab9 */ /* 0x000fc60000000a00 */
[----:B------:R-:W-:-:S05]  /*19080*/  PLOP3.LUT P1, PT, PT, PT, UP0, 0x80, 0x0 ;  /* 0x000000000000781c */ /* 0x000fca0003f2f008 */
[----:B------:R-:W-:-:S06]  /*19090*/  @UP0 UIMAD.WIDE UR4, UR20, UR6, UR4 ;  /* 0x00000006140402a5 */ /* 0x000fcc000f8e0204 */
[----:B----4-:R-:W-:Y:S02]  /*190a0*/  IMAD.U32 R2, RZ, RZ, UR4 ;  /* 0x00000004ff027e24 */ /* 0x010fe4000f8e00ff */
[----:B--2---:R-:W-:-:S05]  /*190b0*/  IMAD.U32 R3, RZ, RZ, UR5 ;  /* 0x00000005ff037e24 */ /* 0x004fca000f8e00ff */
[----:B------:R1:W5:Y:S01]  /*190c0*/  @P1 LDG.E R12, [R2.64] ;  /* 0x0000000a020c1981 */ /* 0x000362000c1e1900 */
[----:B------:R-:W-:Y:S02]  /*190d0*/  UMOV UR6, URZ ;  /* 0x0000003f00067c82 */ /* 0x000fe40008000000 */
[----:B------:R-:W-:Y:S01]  /*190e0*/  UMOV UR7, URZ ;  /* 0x0000003f00077c82 */ /* 0x000fe20008000000 */
[----:B---3--:R-:W2:Y:S02]  /*190f0*/  @P0 R2UR UR5, R0 ;  /* 0x00000000000503c2 */ /* 0x008ea400000e0000 */
        /* <DEDUP_REMOVED lines=8> */
.L_x_138:
        /* <DEDUP_REMOVED lines=25> */
[----:B------:R-:W-:Y:S01]  /*19310*/  USEL UR9, UR9, URZ, !UP1 ;  /* 0x0000003f09097287 */ /* 0x000fe2000c800000 */
[----:B------:R-:W-:Y:S01]  /*19320*/  LEA.HI R0, R3, R5, RZ, 0x2 ;  /* 0x0000000503007211 */ /* 0x000fe200078f10ff */
[----:B------:R-:W-:-:S02]  /*19330*/  UMOV UR18, UR6 ;  /* 0x0000000600127c82 */ /* 0x000fc40008000000 */
[----:B------:R-:W-:Y:S01]  /*19340*/  IMAD.IADD R2, R34, 0x1, -R2 ;  /* 0x0000000122027824 */ /* 0x000fe200078e0a02 */
[----:B------:R-:W-:Y:S01]  /*19350*/  SHF.R.S32.HI R0, RZ, 0x2, R0 ;  /* 0x00000002ff007819 */ /* 0x000fe20000011400 */
[----:B------:R-:W-:Y:S02]  /*19360*/  UMOV UR19, UR7 ;  /* 0x0000000700137c82 */ /* 0x000fe40008000000 */
[----:B------:R-:W-:Y:S02]  /*19370*/  UIMAD.WIDE.U32 UR22, UR6, UR4, URZ ;  /* 0x00000004061672a5 */ /* 0x000fe4000f8e003f */
[----:B------:R-:W-:Y:S01]  /*19380*/  IMAD R11, R2, 0x10, R0 ;  /* 0x00000010020b7824 */ /* 0x000fe200078e0200 */
[----:B------:R-:W-:Y:S01]  /*19390*/  LOP3.LUT R0, R6, 0xfffffff8, RZ, 0xc0, !PT ;  /* 0xfffffff806007812 */ /* 0x000fe200078ec0ff */
[----:B------:R-:W-:Y:S02]  /*193a0*/  UIMAD UR16, UR6, UR5, UR16 ;  /* 0x00000005061072a4 */ /* 0x000fe4000f8e0210 */
[----:B------:R-:W-:Y:S01]  /*193b0*/  IMAD.IADD R3, R11, 0x1, R4 ;  /* 0x000000010b037824 */ /* 0x000fe200078e0204 */
[----:B------:R-:W-:Y:S01]  /*193c0*/  ULDC.64 UR6, c[0x0][0x498] ;  /* 0x0001260000067ab9 */ /* 0x000fe20000000a00 */
[----:B------:R-:W-:Y:S01]  /*193d0*/  IMAD.IADD R0, R40, 0x1, -R0 ;  /* 0x0000000128007824 */ /* 0x000fe200078e0a00 */
[----:B------:R-:W-:Y:S01]  /*193e0*/  UIMAD.WIDE.U32 UR18, UR15, UR12, UR18 ;  /* 0x0000000c0f1272a5 */ /* 0x000fe2000f8e0012 */
[----:B-1----:R-:W-:Y:S01]  /*193f0*/  IMAD R3, R22, 0x80, R3 ;  /* 0x0000008016037824 */ /* 0x002fe200078e0203 */
[----:B------:R-:W-:Y:S01]  /*19400*/  USEL UR12, UR20, URZ, !UP1 ;  /* 0x0000003f140c7287 */ /* 0x000fe2000c800000 */
[----:B------:R-:W-:Y:S01]  /*19410*/  IMAD R6, R0, 0x10, R19 ;  /* 0x0000001000067824 */ /* 0x000fe200078e0213 */
[----:B------:R-:W-:Y:S01]  /*19420*/  UIMAD UR17, UR9, UR6, URZ ;  /* 0x00000006091172a4 */ /* 0x000fe2000f8e023f */
[----:B------:R-:W-:Y:S01]  /*19430*/  @P0 IMAD.HI.U32 R4, R3, c[0x0][0x4ec], RZ ;  /* 0x00013b0003040a27 */ /* 0x000fe200078e00ff */
[----:B------:R-:W-:-:S02]  /*19440*/  ULDC.64 UR4, c[0x0][0x3e8] ;  /* 0x0000fa0000047ab9 */ /* 0x000fc40000000a00 */
[----:B------:R-:W-:Y:S01]  /*19450*/  UIADD3 UR19, UR19, UR13, URZ ;  /* 0x0000000d13137290 */ /* 0x000fe2000fffe03f */
[----:B------:R-:W-:Y:S01]  /*19460*/  IMAD R9, R22, 0x80, R6 ;  /* 0x0000008016097824 */ /* 0x000fe200078e0206 */
[----:B------:R-:W-:Y:S01]  /*19470*/  UIMAD UR7, UR12, UR7, UR17 ;  /* 0x000000070c0772a4 */ /* 0x000fe2000f8e0211 */
[----:B------:R-:W-:Y:S01]  /*19480*/  IMAD.MOV.U32 R2, RZ, RZ, R3 ;  /* 0x000000ffff027224 */ /* 0x000fe200078e0003 */
[----:B------:R-:W-:Y:S01]  /*19490*/  @P0 SHF.R.U32.HI R2, RZ, c[0x0][0x4f0], R4 ;  /* 0x00013c00ff020a19 */ /* 0x000fe20000011604 */
[----:B------:R-:W-:Y:S01]  /*194a0*/  @P0 IMAD.HI.U32 R4, R9, c[0x0][0x4ec], RZ ;  /* 0x00013b0009040a27 */ /* 0x000fe200078e00ff */
[----:B------:R-:W-:Y:S02]  /*194b0*/  UIMAD UR14, UR8, UR4, URZ ;  /* 0x00000004080e72a4 */ /* 0x000fe4000f8e023f */
[----:B------:R-:W-:Y:S01]  /*194c0*/  UIADD3 UR17, UR23, UR16, URZ ;  /* 0x0000001017117290 */ /* 0x000fe2000fffe03f */
[----:B------:R-:W-:Y:S01]  /*194d0*/  IMAD.MOV.U32 R7, RZ, RZ, R9 ;  /* 0x000000ffff077224 */ /* 0x000fe200078e0009 */
[----:B------:R-:W-:Y:S01]  /*194e0*/  @P0 SHF.R.U32.HI R7, RZ, c[0x0][0x4f0], R4 ;  /* 0x00013c00ff070a19 */ /* 0x000fe20000011604 */
[----:B------:R-:W-:Y:S01]  /*194f0*/  IMAD.SHL.U32 R4, R19, 0x40, RZ ;  /* 0x0000004013047824 */ /* 0x000fe200078e00ff */
[----:B------:R-:W-:Y:S01]  /*19500*/  UMOV UR16, UR22 ;  /* 0x0000001600107c82 */ /* 0x000fe20008000000 */
[--C-:B------:R-:W-:Y:S01]  /*19510*/  IMAD.MOV R6, RZ, RZ, -R2.reuse ;  /* 0x000000ffff067224 */ /* 0x100fe200078e0a02 */
[----:B------:R-:W-:Y:S01]  /*19520*/  UIMAD.WIDE.U32 UR18, UR12, UR6, UR18 ;  /* 0x000000060c1272a5 */ /* 0x000fe2000f8e0012 */
[----:B------:R-:W-:Y:S01]  /*19530*/  IMAD.SHL.U32 R0, R0, 0x8, RZ ;  /* 0x0000000800007824 */ /* 0x000fe200078e00ff */
[----:B------:R-:W-:Y:S01]  /*19540*/  UIMAD UR14, UR15, UR5, UR14 ;  /* 0x000000050f0e72a4 */ /* 0x000fe2000f8e020e */
[----:B------:R-:W-:Y:S01]  /*19550*/  LOP3.LUT R4, R4, 0x1c0, RZ, 0xc0, !PT ;  /* 0x000001c004047812 */ /* 0x000fe200078ec0ff */
[----:B------:R-:W-:Y:S01]  /*19560*/  UIMAD.WIDE.U32 UR16, UR15, UR4, UR16 ;  /* 0x000000040f1072a5 */ /* 0x000fe2000f8e0010 */
[----:B------:R-:W-:Y:S01]  /*19570*/  IMAD R6, R6, c[0x0][0x4e8], R3 ;  /* 0x00013a0006067a24 */ /* 0x000fe200078e0203 */
[----:B------:R-:W-:Y:S01]  /*19580*/  SHF.R.S32.HI R8, RZ, 0x1f, R2 ;  /* 0x0000001fff087819 */ /* 0x000fe20000011402 */
[----:B------:R-:W-:Y:S01]  /*19590*/  ULDC.64 UR4, c[0x0][0x3f0] ;  /* 0x0000fc0000047ab9 */ /* 0x000fe20000000a00 */
[----:B------:R-:W-:Y:S01]  /*195a0*/  LOP3.LUT R10, R4, 0x38, R0, 0xf8, !PT ;  /* 0x00000038040a7812 */ /* 0x000fe200078ef800 */
[----:B------:R-:W-:Y:S01]  /*195b0*/  UIMAD UR9, UR9, UR4, URZ ;  /* 0x00000004090972a4 */ /* 0x000fe2000f8e023f */
[----:B------:R-:W-:Y:S01]  /*195c0*/  SHF.R.U32.HI R5, RZ, 0x3, R4 ;  /* 0x00000003ff057819 */ /* 0x000fe20000011604 */
[----:B------:R-:W-:Y:S01]  /*195d0*/  UIADD3 UR17, UR17, UR14, URZ ;  /* 0x0000000e11117290 */ /* 0x000fe2000fffe03f */
[----:B------:R-:W-:Y:S01]  /*195e0*/  IMAD.U32 R3, RZ, RZ, UR7 ;  /* 0x00000007ff037e24 */ /* 0x000fe2000f8e00ff */
[----:B------:R-:W-:Y:S01]  /*195f0*/  IADD3 R2, P0, R2, UR18, RZ ;  /* 0x0000001202027c10 */ /* 0x000fe2000ff1e0ff */
[----:B------:R-:W-:Y:S01]  /*19600*/  UIMAD UR5, UR12, UR5, UR9 ;  /* 0x000000050c0572a4 */ /* 0x000fe2000f8e0209 */
[----:B------:R-:W-:Y:S01]  /*19610*/  SHF.R.S32.HI R4, RZ, 0x1f, R6 ;  /* 0x0000001fff047819 */ /* 0x000fe20000011406 */
[----:B------:R-:W-:Y:S01]  /*19620*/  UIMAD.WIDE.U32 UR12, UR12, UR4, UR16 ;  /* 0x000000040c0c72a5 */ /* 0x000fe2000f8e0010 */
[----:B------:R-:W-:Y:S01]  /*19630*/  IADD3.X R3, R8, UR19, R3, P0, !PT ;  /* 0x0000001308037c10 */ /* 0x000fe200087fe403 */
[--C-:B------:R-:W-:Y:S01]  /*19640*/  IMAD.MOV R18, RZ, RZ, -R7.reuse ;  /* 0x000000ffff127224 */ /* 0x100fe200078e0a07 */
[----:B------:R-:W-:Y:S01]  /*19650*/  LOP3.LUT R20, R10, R5, RZ, 0x3c, !PT ;  /* 0x000000050a147212 */ /* 0x000fe200078e3cff */
[----:B------:R-:W-:Y:S01]  /*19660*/  IMAD R8, R4, c[0x0][0x488], RZ ;  /* 0x0001220004087a24 */ /* 0x000fe200078e02ff */
[----:B------:R-:W-:Y:S01]  /*19670*/  UIADD3 UR5, UR13, UR5, URZ ;  /* 0x000000050d057290 */ /* 0x000fe2000fffe03f */
[----:B------:R-:W-:Y:S01]  /*19680*/  SHF.R.S32.HI R10, RZ, 0x1f, R7 ;  /* 0x0000001fff0a7819 */ /* 0x000fe20000011407 */
[----:B------:R-:W-:Y:S01]  /*19690*/  IMAD.WIDE.U32 R4, R6, c[0x0][0x488], R2 ;  /* 0x0001220006047a25 */ /* 0x000fe200078e0002 */
[----:B------:R-:W-:-:S03]  /*196a0*/  SHF.R.S32.HI R53, RZ, 0x1f, R0 ;  /* 0x0000001fff357819 */ /* 0x000fc60000011400 */
        /* <DEDUP_REMOVED lines=15> */
[----:B------:R-:W-:Y:S02]  /*197a0*/  IMAD.MOV.U32 R4, RZ, RZ, R6 ;  /* 0x000000ffff047224 */ /* 0x000fe400078e0006 */
[----:B------:R-:W-:Y:S01]  /*197b0*/  IMAD R8, R22, 0x80, R11 ;  /* 0x0000008016087824 */ /* 0x000fe200078e020b */
[----:B------:R-:W-:Y:S01]  /*197c0*/  SHFL.IDX PT, R14, R9, 0x1, 0x1c1f ;  /* 0x003c1f00090e7f89 */ /* 0x000fe200000e0000 */
[----:B------:R-:W-:-:S02]  /*197d0*/  IMAD R6, R10, c[0x0][0x3d8], RZ ;  /* 0x0000f6000a067a24 */ /* 0x000fc400078e02ff */
[----:B------:R-:W-:Y:S01]  /*197e0*/  IMAD.IADD R5, R7, 0x1, R5 ;  /* 0x0000000107057824 */ /* 0x000fe200078e0205 */
[----:B------:R-:W2:Y:S01]  /*197f0*/  SHFL.IDX PT, R15, R3, 0x1, 0x1c1f ;  /* 0x003c1f00030f7f89 */ /* 0x000ea200000e0000 */
[----:B------:R-:W-:Y:S01]  /*19800*/  IADD3 R7, R8, 0x8, RZ ;  /* 0x0000000808077810 */ /* 0x000fe20007ffe0ff */
[----:B------:R-:W-:Y:S01]  /*19810*/  IMAD R6, R18, c[0x0][0x3dc], R6 ;  /* 0x0000f70012067a24 */ /* 0x000fe200078e0206 */
[-C--:B------:R-:W-:Y:S01]  /*19820*/  ISETP.GE.OR P5, PT, R8, R2.reuse, P1 ;  /* 0x000000020800720c */ /* 0x080fe20000fa6670 */
[----:B------:R-:W-:Y:S01]  /*19830*/  SHFL.IDX PT, R12, R9, 0x2, 0x1c1f ;  /* 0x005c1f00090c7f89 */ /* 0x000fe200000e0000 */
[----:B------:R-:W-:Y:S01]  /*19840*/  IMAD.WIDE.U32 R4, R18, c[0x0][0x3d8], R4 ;  /* 0x0000f60012047a25 */ /* 0x000fe200078e0004 */
[----:B------:R-:W-:Y:S02]  /*19850*/  ISETP.GE.OR P4, PT, R7, R2, P1 ;  /* 0x000000020700720c */ /* 0x000fe40000f86670 */
[----:B------:R-:W3:Y:S01]  /*19860*/  SHFL.IDX PT, R13, R3, 0x2, 0x1c1f ;  /* 0x005c1f00030d7f89 */ /* 0x000ee200000e0000 */
[----:B------:R-:W-:Y:S01]  /*19870*/  IMAD.IADD R6, R5, 0x1, R6 ;  /* 0x0000000105067824 */ /* 0x000fe200078e0206 */
[C---:B------:R-:W-:Y:S01]  /*19880*/  LEA R5, P2, R4.reuse, c[0x0][0x380], 0x1 ;  /* 0x0000e00004057a11 */ /* 0x040fe200078408ff */
[----:B------:R-:W-:Y:S01]  /*19890*/  IMAD.SHL.U32 R7, R21, 0x8, RZ ;  /* 0x0000000815077824 */ /* 0x000fe200078e00ff */
[----:B------:R-:W-:Y:S02]  /*198a0*/  SHFL.IDX PT, R10, R9, 0x3, 0x1c1f ;  /* 0x007c1f00090a7f89 */ /* 0x000fe400000e0000 */
[----:B------:R-:W-:-:S02]  /*198b0*/  LEA.HI.X R4, R4, c[0x0][0x384], R6, 0x1, P2 ;  /* 0x0000e10004047a11 */ /* 0x000fc400010f0c06 */
[----:B------:R4:W3:Y:S01]  /*198c0*/  SHFL.IDX PT, R11, R3, 0x3, 0x1c1f ;  /* 0x007c1f00030b7f89 */ /* 0x0008e200000e0000 */
[----:B------:R-:W-:-:S03]  /*198d0*/  LOP3.LUT R7, R20, 0x7ffffe00, R7, 0xf8, !PT ;  /* 0x7ffffe0014077812 */ /* 0x000fc600078ef807 */
[----:B-1----:R-:W-:Y:S02]  /*198e0*/  @!P5 ST.E [R16.64], R36 ;  /* 0x000000241000d985 */ /* 0x002fe4000c10190a */
[----:B------:R-:W-:Y:S02]  /*198f0*/  IMAD.SHL.U32 R6, R7, 0x2, RZ ;  /* 0x0000000207067824 */ /* 0x000fe400078e00ff */
[----:B--2---:R-:W-:Y:S04]  /*19900*/  @!P4 ST.E [R14.64], R37 ;  /* 0x000000250e00c985 */ /* 0x004fe8000c10190a */
[----:B------:R-:W-:Y:S04]  /*19910*/  SHFL.IDX PT, R9, R4, RZ, 0x181f ;  /* 0x00181fff04097589 */ /* 0x000fe800000e0000 */
[----:B------:R-:W-:Y:S04]  /*19920*/  SHFL.IDX PT, R14, R5, 0x2, 0x181f ;  /* 0x00581f00050e7f89 */ /* 0x000fe800000e0000 */
[----:B------:R-:W-:Y:S01]  /*19930*/  SHFL.IDX PT, R44, R4, 0x2, 0x181f ;  /* 0x00581f00042c7f89 */ /* 0x000fe200000e0000 */
[----:B----4-:R-:W-:-:S03]  /*19940*/  IADD3 R3, R8, 0x40, RZ ;  /* 0x0000004008037810 */ /* 0x010fc60007ffe0ff */
[----:B------:R-:W-:Y:S01]  /*19950*/  SHFL.IDX PT, R15, R5, 0x3, 0x181f ;  /* 0x00781f00050f7f89 */ /* 0x000fe200000e0000 */
[----:B------:R-:W-:Y:S02]  /*19960*/  IADD3 R8, R8, 0x48, RZ ;  /* 0x0000004808087810 */ /* 0x000fe40007ffe0ff */
[-C--:B------:R-:W-:Y:S01]  /*19970*/  ISETP.GE.OR P3, PT, R3, R2.reuse, P1 ;  /* 0x000000020300720c */ /* 0x080fe20000f66670 */
[----:B------:R-:W-:Y:S01]  /*19980*/  IMAD R3, R22, 0x80, R19 ;  /* 0x0000008016037824 */ /* 0x000fe200078e0213 */
[----:B------:R-:W-:Y:S01]  /*19990*/  ISETP.GE.OR P0, PT, R8, R2, P1 ;  /* 0x000000020800720c */ /* 0x000fe20000f06670 */
[----:B------:R-:W-:Y:S03]  /*199a0*/  SHFL.IDX PT, R45, R4, 0x3, 0x181f ;  /* 0x00781f00042d7f89 */ /* 0x000fe600000e0000 */
[C---:B------:R-:W-:Y:S01]  /*199b0*/  IADD3 R7, R3.reuse, 0x10, RZ ;  /* 0x0000001003077810 */ /* 0x040fe20007ffe0ff */
[----:B------:R-:W1:Y:S01]  /*199c0*/  SHFL.IDX PT, R8, R5, 0x1, 0x181f ;  /* 0x00381f0005087f89 */ /* 0x000e6200000e0000 */
[----:B------:R-:W-:-:S02]  /*199d0*/  IADD3 R32, R3, 0x40, RZ ;  /* 0x0000004003207810 */ /* 0x000fc40007ffe0ff */
[----:B------:R-:W-:Y:S01]  /*199e0*/  IADD3 R54, R3, 0x60, RZ ;  /* 0x0000006003367810 */ /* 0x000fe20007ffe0ff */
[----:B------:R-:W-:Y:S04]  /*199f0*/  SHFL.IDX PT, R48, R5, 0x4, 0x181f ;  /* 0x00981f0005307f89 */ /* 0x000fe800000e0000 */
[----:B---3--:R-:W-:Y:S04]  /*19a00*/  @!P3 ST.E [R12.64], R38 ;  /* 0x000000260c00b985 */ /* 0x008fe8000c10190a */
[----:B------:R1:W-:Y:S01]  /*19a10*/  @!P0 ST.E [R10.64], R39 ;  /* 0x000000270a008985 */ /* 0x0003e2000c10190a */
[----:B------:R-:W-:-:S03]  /*19a20*/  ISETP.GE.AND P0, PT, R0, c[0x0][0x3c8], PT ;  /* 0x0000f20000007a0c */ /* 0x000fc60003f06270 */
[----:B------:R-:W2:Y:S01]  /*19a30*/  SHFL.IDX PT, R12, R5, RZ, 0x181f ;  /* 0x00181fff050c7589 */ /* 0x000ea200000e0000 */
[-C--:B------:R-:W-:Y:S02]  /*19a40*/  ISETP.GE.OR P4, PT, R7, R2.reuse, P0 ;  /* 0x000000020700720c */ /* 0x080fe40000786670 */
[C---:B------:R-:W-:Y:S01]  /*19a50*/  ISETP.GE.OR P1, PT, R3.reuse, R2, P0 ;  /* 0x000000020300720c */ /* 0x040fe20000726670 */
[----:B------:R-:W-:Y:S01]  /*19a60*/  LDS.128 R24, [R6+0x80] ;  /* 0x0000800006187984 */ /* 0x000fe20000000c00 */
[----:B------:R-:W-:-:S03]  /*19a70*/  IADD3 R7, R3, 0x20, RZ ;  /* 0x0000002003077810 */ /* 0x000fc60007ffe0ff */
[----:B------:R-:W3:Y:S01]  /*19a80*/  SHFL.IDX PT, R11, R4, 0x1, 0x181f ;  /* 0x00381f00040b7f89 */ /* 0x000ee200000e0000 */
[-C--:B------:R-:W-:Y:S02]  /*19a90*/  ISETP.GE.OR P3, PT, R7, R2.reuse, P0 ;  /* 0x000000020700720c */ /* 0x080fe40000766670 */
[----:B------:R-:W-:Y:S01]  /*19aa0*/  IADD3 R7, R3, 0x30, RZ ;  /* 0x0000003003077810 */ /* 0x000fe20007ffe0ff */
[----:B------:R-:W4:Y:S03]  /*19ab0*/  LDS.128 R20, [R6+0x880] ;  /* 0x0008800006147984 */ /* 0x000f260000000c00 */
[----:B------:R-:W-:Y:S01]  /*19ac0*/  ISETP.GE.OR P2, PT, R7, R2, P0 ;  /* 0x000000020700720c */ /* 0x000fe20000746670 */
[----:B------:R-:W4:Y:S04]  /*19ad0*/  LDS.128 R16, [R6+0x1080] ;  /* 0x0010800006107984 */ /* 0x000f280000000c00 */
[----:B------:R-:W4:Y:S01]  /*19ae0*/  LDS.128 R28, [R6+0x1880] ;  /* 0x00188000061c7984 */ /* 0x000f220000000c00 */
[----:B-1----:R-:W-:-:S03]  /*19af0*/  @!P4 LEA R10, P6, R0, R8, 0x1 ;  /* 0x00000008000ac211 */ /* 0x002fc600078c08ff */
[----:B------:R-:W-:Y:S01]  /*19b00*/  LDS.128 R36, [R6+0x2880] ;  /* 0x0028800006247984 */ /* 0x000fe20000000c00 */
[----:B--2---:R-:W-:-:S03]  /*19b10*/  @!P1 LEA R12, P5, R0, R12, 0x1 ;  /* 0x0000000c000c9211 */ /* 0x004fc600078a08ff */
[----:B------:R-:W-:Y:S01]  /*19b20*/  LDS.128 R40, [R6+0x3080] ;  /* 0x0030800006287984 */ /* 0x000fe20000000c00 */
[----:B------:R-:W-:-:S03]  /*19b30*/  @!P1 LEA.HI.X R13, R0, R9, R53, 0x1, P5 ;  /* 0x00000009000d9211 */ /* 0x000fc600028f0c35 */
[----:B------:R-:W1:Y:S02]  /*19b40*/  SHFL.IDX PT, R49, R5, 0x6, 0x181f ;  /* 0x00d81f0005317f89 */ /* 0x000e6400000e0000 */
[----:B------:R-:W-:Y:S02]  /*19b50*/  P2R R7, PR, RZ, 0x40 ;  /* 0x00000040ff077803 */ /* 0x000fe40000000000 */
[----:B------:R-:W-:Y:S01]  /*19b60*/  SHFL.IDX PT, R52, R4, 0x4, 0x181f ;  /* 0x00981f0004347f89 */ /* 0x000fe200000e0000 */
[----:B------:R-:W-:Y:S02]  /*19b70*/  ISETP.GE.OR P6, PT, R32, R2, P0 ;  /* 0x000000022000720c */ /* 0x000fe400007c6670 */
[----:B------:R-:W-:Y:S01]  /*19b80*/  ISETP.NE.AND P5, PT, R7, RZ, PT ;  /* 0x000000ff0700720c */ /* 0x000fe20003fa5270 */
[----:B------:R-:W-:Y:S03]  /*19b90*/  LDS.128 R32, [R6+0x2080] ;  /* 0x0020800006207984 */ /* 0x000fe60000000c00 */
[C---:B---3--:R-:W-:Y:S01]  /*19ba0*/  @!P4 LEA.HI.X R11, R0.reuse, R11, R53, 0x1, P5 ;  /* 0x0000000b000bc211 */ /* 0x048fe200028f0c35 */
[----:B------:R-:W2:Y:S01]  /*19bb0*/  SHFL.IDX PT, R7, R5, 0x5, 0x181f ;  /* 0x00b81f0005077f89 */ /* 0x000ea200000e0000 */
[----:B------:R-:W-:-:S03]  /*19bc0*/  @!P3 LEA R8, P5, R0, R14, 0x1 ;  /* 0x0000000e0008b211 */ /* 0x000fc600078a08ff */
[----:B------:R-:W3:Y:S01]  /*19bd0*/  SHFL.IDX PT, R51, R4, 0x5, 0x181f ;  /* 0x00b81f0004337f89 */ /* 0x000ee200000e0000 */
[C-C-:B------:R-:W-:Y:S02]  /*19be0*/  @!P3 LEA.HI.X R9, R0.reuse, R44, R53.reuse, 0x1, P5 ;  /* 0x0000002c0009b211 */ /* 0x140fe400028f0c35 */
[C---:B------:R-:W-:Y:S01]  /*19bf0*/  @!P2 LEA R14, P5, R0.reuse, R15, 0x1 ;  /* 0x0000000f000ea211 */ /* 0x040fe200078a08ff */
[----:B------:R-:W1:Y:S01]  /*19c00*/  SHFL.IDX PT, R50, R4, 0x6, 0x181f ;  /* 0x00d81f0004327f89 */ /* 0x000e6200000e0000 */
[C---:B------:R-:W-:Y:S02]  /*19c10*/  IADD3 R44, R3.reuse, 0x50, RZ ;  /* 0x00000050032c7810 */ /* 0x040fe40007ffe0ff */
[----:B------:R-:W-:Y:S01]  /*19c20*/  @!P2 LEA.HI.X R15, R0, R45, R53, 0x1, P5 ;  /* 0x0000002d000fa211 */ /* 0x000fe200028f0c35 */
[----:B------:R-:W1:Y:S01]  /*19c30*/  SHFL.IDX PT, R5, R5, 0x7, 0x181f ;  /* 0x00f81f0005057f89 */ /* 0x000e6200000e0000 */
[-C--:B------:R-:W-:Y:S02]  /*19c40*/  ISETP.GE.OR P5, PT, R44, R2.reuse, P0 ;  /* 0x000000022c00720c */ /* 0x080fe400007a6670 */
[----:B------:R-:W-:Y:S01]  /*19c50*/  IADD3 R3, R3, 0x70, RZ ;  /* 0x0000007003037810 */ /* 0x000fe20007ffe0ff */
[----:B------:R1:W2:Y:S04]  /*19c60*/  LDS.128 R44, [R6+0x3880] ;  /* 0x00388000062c7984 */ /* 0x0002a80000000c00 */
[----:B------:R-:W-:Y:S01]  /*19c70*/  @!P1 ST.E.128 [R12.64], R24 ;  /* 0x000000180c009985 */ /* 0x000fe2000c101d0a */
[----:B------:R-:W-:-:S02]  /*19c80*/  ISETP.GE.OR P1, PT, R54, R2, P0 ;  /* 0x000000023600720c */ /* 0x000fc40000726670 */
[----:B------:R-:W-:Y:S01]  /*19c90*/  ISETP.GE.OR P0, PT, R3, R2, P0 ;  /* 0x000000020300720c */ /* 0x000fe20000706670 */
[----:B----4-:R4:W-:Y:S04]  /*19ca0*/  @!P4 ST.E.128 [R10.64], R20 ;  /* 0x000000140a00c985 */ /* 0x0109e8000c101d0a */
[----:B------:R2:W-:Y:S04]  /*19cb0*/  @!P3 ST.E.128 [R8.64], R16 ;  /* 0x000000100800b985 */ /* 0x0005e8000c101d0a */
[----:B------:R3:W-:Y:S04]  /*19cc0*/  @!P2 ST.E.128 [R14.64], R28 ;  /* 0x0000001c0e00a985 */ /* 0x0007e8000c101d0a */
[----:B------:R-:W2:Y:S01]  /*19cd0*/  SHFL.IDX PT, R4, R4, 0x7, 0x181f ;  /* 0x00f81f0004047f89 */ /* 0x000ea200000e0000 */
[----:B-1----:R-:W-:-:S02]  /*19ce0*/  @!P1 LEA R6, P2, R0, R49, 0x1 ;  /* 0x0000003100069211 */ /* 0x002fc400078408ff */
[C---:B----4-:R-:W-:Y:S02]  /*19cf0*/  @!P6 LEA R10, P4, R0.reuse, R48, 0x1 ;  /* 0x00000030000ae211 */ /* 0x050fe400078808ff */
[C---:B--2---:R-:W-:Y:S02]  /*19d00*/  @!P5 LEA R8, P3, R0.reuse, R7, 0x1 ;  /* 0x000000070008d211 */ /* 0x044fe400078608ff */
[C-C-:B------:R-:W-:Y:S02]  /*19d10*/  @!P6 LEA.HI.X R11, R0.reuse, R52, R53.reuse, 0x1, P4 ;  /* 0x00000034000be211 */ /* 0x140fe400020f0c35 */
[C-C-:B---3--:R-:W-:Y:S02]  /*19d20*/  @!P5 LEA.HI.X R9, R0.reuse, R51, R53.reuse, 0x1, P3 ;  /* 0x000000330009d211 */ /* 0x148fe400018f0c35 */
[----:B------:R-:W-:Y:S01]  /*19d30*/  @!P1 LEA.HI.X R7, R0, R50, R53, 0x1, P2 ;  /* 0x0000003200079211 */ /* 0x000fe200010f0c35 */
[----:B------:R1:W-:Y:S04]  /*19d40*/  @!P6 ST.E.128 [R10.64], R32 ;  /* 0x000000200a00e985 */ /* 0x0003e8000c101d0a */
[----:B------:R1:W-:Y:S04]  /*19d50*/  @!P5 ST.E.128 [R8.64], R36 ;  /* 0x000000240800d985 */ /* 0x0003e8000c101d0a */
[----:B------:R1:W-:Y:S01]  /*19d60*/  @!P1 ST.E.128 [R6.64], R40 ;  /* 0x0000002806009985 */ /* 0x0003e2000c101d0a */
[----:B------:R-:W-:Y:S05]  /*19d70*/  @P0 EXIT ;  /* 0x000000000000094d */ /* 0x000fea0003800000 */
[----:B------:R-:W-:-:S04]  /*19d80*/  LEA R2, P0, R0, R5, 0x1 ;  /* 0x0000000500027211 */ /* 0x000fc800078008ff */
[----:B------:R-:W-:-:S05]  /*19d90*/  LEA.HI.X R3, R0, R4, R53, 0x1, P0 ;  /* 0x0000000400037211 */ /* 0x000fca00000f0c35 */
[----:B------:R-:W-:Y:S01]  /*19da0*/  ST.E.128 [R2.64], R44 ;  /* 0x0000002c02007985 */ /* 0x000fe2000c101d0a */
[----:B------:R-:W-:Y:S05]  /*19db0*/  EXIT ;  /* 0x000000000000794d */ /* 0x000fea0003800000 */
.L_x_137:
        /* <DEDUP_REMOVED lines=10> */
[----:B------:R-:W3:Y:S01]  /*19e60*/  @P0 LDG.E R0, [R4.64] ;  /* 0x0000000a04000981 */ /* 0x000ee2000c1e1900 */
        /* <DEDUP_REMOVED lines=11> */
[----:B---3--:R-:W3:Y:S02]  /*19f20*/  @P0 R2UR UR5, R0 ;  /* 0x00000000000503c2 */ /* 0x008ee400000e0000 */
[----:B---3--:R-:W-:Y:S02]  /*19f30*/  @UP1 USHF.R.S32.HI UR4, URZ, 0x1f, UR5 ;  /* 0x0000001f3f041899 */ /* 0x008fe40008011405 */
[----:B------:R-:W-:-:S05]  /*19f40*/  @UP1 UMOV UR12, UR5 ;  /* 0x00000005000c1c82 */ /* 0x000fca0008000000 */
[----:B------:R-:W-:Y:S01]  /*19f50*/  @UP1 UMOV UR13, UR4 ;  /* 0x00000004000d1c82 */ /* 0x000fe20008000000 */
[----:B------:R-:W-:Y:S05]  /*19f60*/  @P1 BRA `(.L_x_139) ;  /* 0x0000004000001947 */ /* 0x000fea0003800000 */
[----:B-1----:R-:W-:Y:S05]  /*19f70*/  @!P0 BRA `(.L_x_139) ;  /* 0x0000003000008947 */ /* 0x002fea0003800000 */
[----:B------:R-:W3:Y:S04]  /*19f80*/  LDG.E R0, [R4.64] ;  /* 0x0000000a04007981 */ /* 0x000ee8000c1e1900 */
[----:B------:R-:W3:Y:S02]  /*19f90*/  LDG.E R2, [R4.64+0x4] ;  /* 0x0000040a04027981 */ /* 0x000ee4000c1e1900 */
[----:B---3-5:R-:W-:Y:S02]  /*19fa0*/  IADD3 R9, -R0, R2, RZ ;  /* 0x0000000200097210 */ /* 0x028fe40007ffe1ff */
.L_x_139:
        /* <DEDUP_REMOVED lines=43> */
.L_x_141:
[----:B------:R-:W-:Y:S05]  /*1a260*/  BSYNC B0 ;  /* 0x0000000000007941 */ /* 0x000fea0003800000 */
.L_x_140:
[----:B------:R-:W3:Y:S01]  /*1a270*/  S2R R10, SR_CTAID.X ;  /* 0x00000000000a7919 */ /* 0x000ee20000002500 */
        /* <DEDUP_REMOVED lines=18> */
[----:B---3--:R-:W-:Y:S02]  /*1a3a0*/  IMAD R0, R10, 0x80, R0 ;  /* 0x000000800a007824 */ /* 0x008fe400078e0200 */
        /* <DEDUP_REMOVED lines=30> */
[----:B------:R-:W3:Y:S01]  /*1a590*/  SHFL.IDX PT, R7, R3, RZ, 0x181f ;  /* 0x00181fff03077589 */ /* 0x000ee200000e0000 */
[----:B------:R-:W-:Y:S02]  /*1a5a0*/  SHF.R.S32.HI R20, RZ, 0x1f, R0 ;  /* 0x0000001fff147819 */ /* 0x000fe40000011400 */
[C---:B------:R-:W-:Y:S01]  /*1a5b0*/  IADD3 R8, R2.reuse, 0x10, RZ ;  /* 0x0000001002087810 */ /* 0x040fe20007ffe0ff */
[----:B------:R-:W4:Y:S01]  /*1a5c0*/  SHFL.IDX PT, R5, R4, 0x1, 0x181f ;  /* 0x00381f0004057f89 */ /* 0x000f2200000e0000 */
[----:B------:R-:W-:-:S02]  /*1a5d0*/  ISETP.GE.OR P1, PT, R2, R19, P0 ;  /* 0x000000130200720c */ /* 0x000fc40000726670 */
[-C--:B------:R-:W-:Y:S01]  /*1a5e0*/  ISETP.GE.OR P5, PT, R8, R19.reuse, P0 ;  /* 0x000000130800720c */ /* 0x080fe200007a6670 */
[----:B------:R-:W2:Y:S01]  /*1a5f0*/  SHFL.IDX PT, R9, R3, 0x1, 0x181f ;  /* 0x00381f0003097f89 */ /* 0x000ea200000e0000 */
[C---:B------:R-:W-:Y:S02]  /*1a600*/  IADD3 R14, R2.reuse, 0x20, RZ ;  /* 0x00000020020e7810 */ /* 0x040fe40007ffe0ff */
[----:B------:R-:W-:Y:S01]  /*1a610*/  IADD3 R10, R2, 0x40, RZ ;  /* 0x00000040020a7810 */ /* 0x000fe20007ffe0ff */
[----:B------:R-:W2:Y:S01]  /*1a620*/  SHFL.IDX PT, R8, R4, 0x2, 0x181f ;  /* 0x00581f0004087f89 */ /* 0x000ea200000e0000 */
[-C--:B------:R-:W-:Y:S02]  /*1a630*/  ISETP.GE.OR P4, PT, R14, R19.reuse, P0 ;  /* 0x000000130e00720c */ /* 0x080fe40000786670 */
[----:B------:R-:W-:Y:S01]  /*1a640*/  IADD3 R13, R2, 0x30, RZ ;  /* 0x00000030020d7810 */ /* 0x000fe20007ffe0ff */
[----:B------:R-:W2:Y:S01]  /*1a650*/  SHFL.IDX PT, R12, R3, 0x2, 0x181f ;  /* 0x00581f00030c7f89 */ /* 0x000ea200000e0000 */
[----:B------:R-:W-:-:S02]  /*1a660*/  ISETP.GE.OR P6, PT, R10, R19, P0 ;  /* 0x000000130a00720c */ /* 0x000fc400007c6670 */
[----:B------:R-:W-:Y:S01]  /*1a670*/  ISETP.GE.OR P3, PT, R13, R19, P0 ;  /* 0x000000130d00720c */ /* 0x000fe20000766670 */
[----:B------:R-:W2:Y:S01]  /*1a680*/  SHFL.IDX PT, R11, R4, 0x3, 0x181f ;  /* 0x00781f00040b7f89 */ /* 0x000ea200000e0000 */
[----:B-1----:R-:W-:-:S03]  /*1a690*/  @!P1 LEA R6, P2, R0, R6, 0x1 ;  /* 0x0000000600069211 */ /* 0x002fc600078408ff */
[----:B------:R-:W1:Y:S01]  /*1a6a0*/  SHFL.IDX PT, R14, R3, 0x3, 0x181f ;  /* 0x00781f00030e7f89 */ /* 0x000e6200000e0000 */
[----:B---3--:R-:W-:-:S03]  /*1a6b0*/  @!P1 LEA.HI.X R7, R0, R7, R20, 0x1, P2 ;  /* 0x0000000700079211 */ /* 0x008fc600010f0c14 */
[----:B------:R-:W3:Y:S04]  /*1a6c0*/  SHFL.IDX PT, R10, R4, 0x4, 0x181f ;  /* 0x00981f00040a7f89 */ /* 0x000ee800000e0000 */
[----:B------:R1:W-:Y:S04]  /*1a6d0*/  @!P1 ST.E.128 [R6.64], RZ ;  /* 0x000000ff06009985 */ /* 0x0003e8000c101d0a */
[----:B------:R-:W-:Y:S04]  /*1a6e0*/  SHFL.IDX PT, R13, R4, 0x5, 0x181f ;  /* 0x00b81f00040d7f89 */ /* 0x000fe800000e0000 */
[----:B------:R-:W-:Y:S04]  /*1a6f0*/  SHFL.IDX PT, R15, R4, 0x6, 0x181f ;  /* 0x00d81f00040f7f89 */ /* 0x000fe800000e0000 */
[----:B------:R-:W3:Y:S04]  /*1a700*/  SHFL.IDX PT, R18, R3, 0x4, 0x181f ;  /* 0x00981f0003127f89 */ /* 0x000ee800000e0000 */
[----:B------:R-:W3:Y:S04]  /*1a710*/  SHFL.IDX PT, R17, R3, 0x5, 0x181f ;  /* 0x00b81f0003117f89 */ /* 0x000ee800000e0000 */
[----:B------:R-:W3:Y:S04]  /*1a720*/  SHFL.IDX PT, R16, R3, 0x6, 0x181f ;  /* 0x00d81f0003107f89 */ /* 0x000ee800000e0000 */
[----:B------:R-:W3:Y:S01]  /*1a730*/  SHFL.IDX PT, R4, R4, 0x7, 0x181f ;  /* 0x00f81f0004047f89 */ /* 0x000ee200000e0000 */
[----:B-1----:R-:W-:-:S02]  /*1a740*/  IADD3 R7, R2, 0x50, RZ ;  /* 0x0000005002077810 */ /* 0x002fc40007ffe0ff */
[C---:B----4-:R-:W-:Y:S01]  /*1a750*/  @!P5 LEA R6, P1, R0.reuse, R5, 0x1 ;  /* 0x000000050006d211 */ /* 0x050fe200078208ff */
[----:B------:R-:W1:Y:S01]  /*1a760*/  SHFL.IDX PT, R3, R3, 0x7, 0x181f ;  /* 0x00f81f0003037f89 */ /* 0x000e6200000e0000 */
[----:B------:R-:W-:Y:S02]  /*1a770*/  ISETP.GE.OR P2, PT, R7, R19, P0 ;  /* 0x000000130700720c */ /* 0x000fe40000746670 */
[C---:B--2---:R-:W-:Y:S02]  /*1a780*/  @!P5 LEA.HI.X R7, R0.reuse, R9, R20, 0x1, P1 ;  /* 0x000000090007d211 */ /* 0x044fe400008f0c14 */
[----:B------:R-:W-:Y:S02]  /*1a790*/  @!P4 LEA R8, P1, R0, R8, 0x1 ;  /* 0x000000080008c211 */ /* 0x000fe400078208ff */
[C---:B------:R-:W-:Y:S01]  /*1a7a0*/  IADD3 R9, R2.reuse, 0x60, RZ ;  /* 0x0000006002097810 */ /* 0x040fe20007ffe0ff */
[----:B------:R2:W-:Y:S01]  /*1a7b0*/  @!P5 ST.E.128 [R6.64], RZ ;  /* 0x000000ff0600d985 */ /* 0x0005e2000c101d0a */
[----:B------:R-:W-:-:S09]  /*1a7c0*/  IADD3 R2, R2, 0x70, RZ ;  /* 0x0000007002027810 */ /* 0x000fd20007ffe0ff */
[----:B------:R-:W-:Y:S02]  /*1a7d0*/  P2R R5, PR, RZ, 0x2 ;  /* 0x00000002ff057803 */ /* 0x000fe40000000000 */
[-C--:B------:R-:W-:Y:S02]  /*1a7e0*/  ISETP.GE.OR P1, PT, R9, R19.reuse, P0 ;  /* 0x000000130900720c */ /* 0x080fe40000726670 */
[----:B------:R-:W-:Y:S02]  /*1a7f0*/  ISETP.NE.AND P5, PT, R5, RZ, PT ;  /* 0x000000ff0500720c */ /* 0x000fe40003fa5270 */
[----:B------:R-:W-:Y:S02]  /*1a800*/  ISETP.GE.OR P0, PT, R2, R19, P0 ;  /* 0x000000130200720c */ /* 0x000fe40000706670 */
[----:B------:R-:W-:-:S05]  /*1a810*/  @!P4 LEA.HI.X R9, R0, R12, R20, 0x1, P5 ;  /* 0x0000000c0009c211 */ /* 0x000fca00028f0c14 */
[----:B------:R4:W-:Y:S01]  /*1a820*/  @!P4 ST.E.128 [R8.64], RZ ;  /* 0x000000ff0800c985 */ /* 0x0009e2000c101d0a */
[----:B--2---:R-:W-:-:S04]  /*1a830*/  @!P3 LEA R6, P5, R0, R11, 0x1 ;  /* 0x0000000b0006b211 */ /* 0x004fc800078a08ff */
[C---:B------:R-:W-:Y:S02]  /*1a840*/  @!P3 LEA.HI.X R7, R0.reuse, R14, R20, 0x1, P5 ;  /* 0x0000000e0007b211 */ /* 0x040fe400028f0c14 */
[----:B---3--:R-:W-:-:S03]  /*1a850*/  @!P6 LEA R10, P5, R0, R10, 0x1 ;  /* 0x0000000a000ae211 */ /* 0x008fc600078a08ff */
[----:B------:R2:W-:Y:S01]  /*1a860*/  @!P3 ST.E.128 [R6.64], RZ ;  /* 0x000000ff0600b985 */ /* 0x0005e2000c101d0a */
[----:B------:R-:W-:-:S05]  /*1a870*/  @!P6 LEA.HI.X R11, R0, R18, R20, 0x1, P5 ;  /* 0x00000012000be211 */ /* 0x000fca00028f0c14 */
[----:B------:R3:W-:Y:S01]  /*1a880*/  @!P6 ST.E.128 [R10.64], RZ ;  /* 0x000000ff0a00e985 */ /* 0x0007e2000c101d0a */
[----:B----4-:R-:W-:-:S04]  /*1a890*/  @!P2 LEA R8, P4, R0, R13, 0x1 ;  /* 0x0000000d0008a211 */ /* 0x010fc800078808ff */
[----:B------:R-:W-:-:S05]  /*1a8a0*/  @!P2 LEA.HI.X R9, R0, R17, R20, 0x1, P4 ;  /* 0x000000110009a211 */ /* 0x000fca00020f0c14 */
[----:B------:R3:W-:Y:S01]  /*1a8b0*/  @!P2 ST.E.128 [R8.64], RZ ;  /* 0x000000ff0800a985 */ /* 0x0007e2000c101d0a */
[----:B--2---:R-:W-:-:S04]  /*1a8c0*/  @!P1 LEA R6, P3, R0, R15, 0x1 ;  /* 0x0000000f00069211 */ /* 0x004fc800078608ff */
[----:B------:R-:W-:-:S05]  /*1a8d0*/  @!P1 LEA.HI.X R7, R0, R16, R20, 0x1, P3 ;  /* 0x0000001000079211 */ /* 0x000fca00018f0c14 */
[----:B------:R3:W-:Y:S01]  /*1a8e0*/  @!P1 ST.E.128 [R6.64], RZ ;  /* 0x000000ff06009985 */ /* 0x0007e2000c101d0a */
[----:B------:R-:W-:Y:S05]  /*1a8f0*/  @P0 EXIT ;  /* 0x000000000000094d */ /* 0x000fea0003800000 */
[----:B-1----:R-:W-:-:S04]  /*1a900*/  LEA R2, P0, R0, R4, 0x1 ;  /* 0x0000000400027211 */ /* 0x002fc800078008ff */
[----:B------:R-:W-:-:S05]  /*1a910*/  LEA.HI.X R3, R0, R3, R20, 0x1, P0 ;  /* 0x0000000300037211 */ /* 0x000fca00000f0c14 */
[----:B------:R-:W-:Y:S01]  /*1a920*/  ST.E.128 [R2.64], RZ ;  /* 0x000000ff02007985 */ /* 0x000fe2000c101d0a */
[----:B------:R-:W-:Y:S05]  /*1a930*/  EXIT ;  /* 0x000000000000794d */ /* 0x000fea0003800000 */
.L_x_142:
        /* <DEDUP_REMOVED lines=12> */
.L_x_1598:


//--------------------- .text._ZN7cutlass13device_kernelIN5flash19enable_sm80_to_sm89INS1_16FlashAttnFwdSm80INS1_25CollectiveMainloopFwdSm80ILi4ELi1ELb0EN4cute5tupleIJNS5_1CILi128EEENS7_ILi96EEENS7_ILi64EEEEEELi64ENS_6half_tEfNS_4arch4Sm80ELb0ELb1ELb1ELb0ELb1ELb0ELb1ELb0EEENS1_21CollectiveEpilogueFwdINS6_IJS8_SA_S9_EEENS6_IJNS7_ILi1EEESI_SI_EEESC_SE_Li128ELb0ELb1ELb0ELb0EEENS1_19SingleTileSchedulerILb0ELb0ELb1ELi128EEEEEEEEEvNT_6ParamsE --------------------------
	.section	.text._ZN7cutlass13device_kernelIN5flash19enable_sm80_to_sm89INS1_16FlashAttnFwdSm80INS1_25CollectiveMainloopFwdSm80ILi4ELi1ELb0EN4cute5tupleIJNS5_1CILi128EEENS7_ILi96EEENS7_ILi64EEEEEELi64ENS_6half_tEfNS_4arch4Sm80ELb0ELb1ELb1ELb0ELb1ELb0ELb1ELb0EEENS1_21CollectiveEpilogueFwdINS6_IJS8_SA_S9_EEENS6_IJNS7_ILi1EEESI_SI_EEESC_SE_Li128ELb0ELb1ELb0ELb0EEENS1_19SingleTileSchedulerILb0ELb0ELb1ELi128EEEEEEEEEvNT_6ParamsE,"ax",@progbits
	.sectioninfo	@"SHI_REGISTERS=255"
	.align	128
.text._ZN7cutlass13device_kernelIN5flash19enable_sm80_to_sm89INS1_16FlashAttnFwdSm80INS1_25CollectiveMainloopFwdSm80ILi4ELi1ELb0EN4cute5tupleIJNS5_1CILi128EEENS7_ILi96EEENS7_ILi64EEEEEELi64ENS_6half_tEfNS_4arch4Sm80ELb0ELb1ELb1ELb0ELb1ELb0ELb1ELb0EEENS1_21CollectiveEpilogueFwdINS6_IJS8_SA_S9_EEENS6_IJNS7_ILi1EEESI_SI_EEESC_SE_Li128ELb0ELb1ELb0ELb0EEENS1_19SingleTileSchedulerILb0ELb0ELb1ELi128EEEEEEEEEvNT_6ParamsE:
        .type           _ZN7cutlass13device_kernelIN5flash19enable_sm80_to_sm89INS1_16FlashAttnFwdSm80INS1_25CollectiveMainloopFwdSm80ILi4ELi1ELb0EN4cute5tupleIJNS5_1CILi128EEENS7_ILi96EEENS7_ILi64EEEEEELi64ENS_6half_tEfNS_4arch4Sm80ELb0ELb1ELb1ELb0ELb1ELb0ELb1ELb0EEENS1_21CollectiveEpilogueFwdINS6_IJS8_SA_S9_EEENS6_IJNS7_ILi1EEESI_SI_EEESC_SE_Li128ELb0ELb1ELb0ELb0EEENS1_19SingleTileSchedulerILb0ELb0ELb1ELi128EEEEEEEEEvNT_6ParamsE,@function
        .size           _ZN7cutlass13device_kernelIN5flash19enable_sm80_to_sm89INS1_16FlashAttnFwdSm80INS1_25CollectiveMainloopFwdSm80ILi4ELi1ELb0EN4cute5tupleIJNS5_1CILi128EEENS7_ILi96EEENS7_ILi64EEEEEELi64ENS_6half_tEfNS_4arch4Sm80ELb0ELb1ELb1ELb0ELb1ELb0ELb1ELb0EEENS1_21CollectiveEpilogueFwdINS6_IJS8_SA_S9_EEENS6_IJNS7_ILi1EEESI_SI_EEESC_SE_Li128ELb0ELb1ELb0ELb0EEENS1_19SingleTileSchedulerILb0ELb0ELb1ELi128EEEEEEEEEvNT_6ParamsE,(.L_x_1599 - _ZN7cutlass13device_kernelIN5flash19enable_sm80_to_sm89INS1_16FlashAttnFwdSm80INS1_25CollectiveMainloopFwdSm80ILi4ELi1ELb0EN4cute5tupleIJNS5_1CILi128EEENS7_ILi96EEENS7_ILi64EEEEEELi64ENS_6half_tEfNS_4arch4Sm80ELb0ELb1ELb1ELb0ELb1ELb0ELb1ELb0EEENS1_21CollectiveEpilogueFwdINS6_IJS8_SA_S9_EEENS6_IJNS7_ILi1EEESI_SI_EEESC_SE_Li128ELb0ELb1ELb0ELb0EEENS1_19SingleTileSchedulerILb0ELb0ELb1ELi128EEEEEEEEEvNT_6ParamsE)
        .other          _ZN7cutlass13device_kernelIN5flash19enable_sm80_to_sm89INS1_16FlashAttnFwdSm80INS1_25CollectiveMainloopFwdSm80ILi4ELi1ELb0EN4cute5tupleIJNS5_1CILi128EEENS7_ILi96EEENS7_ILi64EEEEEELi64ENS_6half_tEfNS_4arch4Sm80ELb0ELb1ELb1ELb0ELb1ELb0ELb1ELb0EEENS1_21CollectiveEpilogueFwdINS6_IJS8_SA_S9_EEENS6_IJNS7_ILi1EEESI_SI_EEESC_SE_Li128ELb0ELb1ELb0ELb0EEENS1_19SingleTileSchedulerILb0ELb0ELb1ELi128EEEEEEEEEvNT_6ParamsE,@"STO_CUDA_ENTRY STV_DEFAULT"
_ZN7cutlass13device_kernelIN5flash19enable_sm80_to_sm89INS1_16FlashAttnFwdSm80INS1_25CollectiveMainloopFwdSm80ILi4ELi1ELb0EN4cute5tupleIJNS5_1CILi128EEENS7_ILi96EEENS7_ILi64EEEEEELi64ENS_6half_tEfNS_4arch4Sm80ELb0ELb1ELb1ELb0ELb1ELb0ELb1ELb0EEENS1_21CollectiveEpilogueFwdINS6_IJS8_SA_S9_EEENS6_IJNS7_ILi1EEESI_SI_EEESC_SE_Li128ELb0ELb1ELb0ELb0EEENS1_19SingleTileSchedulerILb0ELb0ELb1ELi128EEEEEEEEEvNT_6ParamsE:
[----:B------:R-:W-:-:S03]  /*0000*/  MOV R1, c[0x0][0x28] ;  /* 0x00000a0000017a02 */ /* 0x000fc60000000f00 */
[----:B------:R-:W1:Y:S01]  /*0010*/  S2UR UR16, SR_CTAID.Z ;  /* 0x00000000001079c3 */ /* 0x000e620000002700 */
[----:B------:R-:W-:Y:S02]  /*0020*/  IADD3 R1, R1, -0x40, RZ ;  /* 0xffffffc001017810 */ /* 0x000fe40007ffe0ff */
[----:B-1----:R-:W-:-:S13]  /*0030*/  ISETP.LE.AND P0, PT, RZ, UR16, PT ;  /* 0x00000010ff007c0c */ /* 0x002fda000bf03270 */
[----:B------:R-:W-:Y:S05]  /*0040*/  @!P0 EXIT ;  /* 0x000000000000894d */ /* 0x000fea0003800000 */
[----:B------:R-:W-:Y:S01]  /*0050*/  ULDC.64 UR4, c[0x0][0x370] ;  /* 0x0000dc0000047ab9 */ /* 0x000fe20000000a00 */
[----:B------:R-:W-:Y:S01]  /*0060*/  IMAD.MOV.U32 R204, RZ, RZ, RZ ;  /* 0x000000ffffcc7224 */ /* 0x000fe200078e00ff */
[----:B------:R-:W-:Y:S02]  /*0070*/  UISETP.NE.U32.AND UP0, UPT, URZ, UR4, UPT ;  /* 0x000000043f00728c */ /* 0x000fe4000bf05070 */
[----:B------:R-:W-:Y:S02]  /*0080*/  ULDC.64 UR6, c[0x0][0x370] ;  /* 0x0000dc0000067ab9 */ /* 0x000fe40000000a00 */
[----:B------:R-:W-:Y:S02]  /*0090*/  UISETP.NE.AND.EX UP0, UPT, URZ, UR5, UPT, UP0 ;  /* 0x000000053f00728c */ /* 0x000fe4000bf05300 */
[----:B------:R-:W-:-:S04]  /*00a0*/  ULDC.64 UR48, c[0x0][0x118] ;  /* 0x0000460000307ab9 */ /* 0x000fc80000000a00 */
[----:B------:R-:W-:-:S05]  /*00b0*/  PLOP3.LUT P0, PT, PT, PT, UP0, 0x80, 0x0 ;  /* 0x000000000000781c */ /* 0x000fca0003f0f008 */
[----:B------:R-:W-:Y:S02]  /*00c0*/  @UP0 UMOV UR4, 0x4 ;  /* 0x0000000400040882 */ /* 0x000fe40000000000 */
[----:B------:R-:W-:-:S06]  /*00d0*/  @UP0 UIMAD.WIDE UR4, UR16, UR4, UR6 ;  /* 0x00000004100402a5 */ /* 0x000fcc000f8e0206 */
[----:B------:R-:W-:Y:S01]  /*00e0*/  MOV R2, UR4 ;  /* 0x0000000400027c02 */ /* 0x000fe20008000f00 */
[----:B------:R-:W-:Y:S01]  /*00f0*/  IMAD.U32 R3, RZ, RZ, UR5 ;  /* 0x00000005ff037e24 */ /* 0x000fe2000f8e00ff */
[----:B------:R-:W1:Y:S01]  /*0100*/  S2UR UR14, SR_CTAID.X ;  /* 0x00000000000e79c3 */ /* 0x000e620000002500 */
[----:B------:R-:W-:Y:S02]  /*0110*/  ULDC UR12, c[0x0][0x2c4] ;  /* 0x0000b100000c7ab9 */ /* 0x000fe40000000800 */
[----:B------:R-:W-:Y:S01]  /*0120*/  ULDC.64 UR4, c[0x0][0x2c8] ;  /* 0x0000b20000047ab9 */ /* 0x000fe20000000a00 */
[----:B------:R-:W2:Y:S01]  /*0130*/  @P0 LDG.E R204, [R2.64] ;  /* 0x0000003002cc0981 */ /* 0x000ea2000c1e1900 */
[----:B------:R-:W-:Y:S02]  /*0140*/  UISETP.NE.AND UP2, UPT, UR12, 0x1, UPT ;  /* 0x000000010c00788c */ /* 0x000fe4000bf45270 */
[----:B------:R-:W-:Y:S01]  /*0150*/  ULDC UR10, c[0x0][0x1d0] ;  /* 0x00007400000a7ab9 */ /* 0x000fe20000000800 */
[----:B------:R-:W3:Y:S01]  /*0160*/  S2UR UR11, SR_CTAID.Y ;  /* 0x00000000000b79c3 */ /* 0x000ee20000002600 */
[----:B------:R-:W4:Y:S01]  /*0170*/  S2R R200, SR_TID.X ;  /* 0x0000000000c87919 */ /* 0x000f220000002100 */
[----:B-1----:R-:W-:-:S06]  /*0180*/  USHF.L.U32 UR14, UR14, 0x7, URZ ;  /* 0x000000070e0e7899 */ /* 0x002fcc000800063f */
[----:B------:R-:W-:Y:S02]  /*0190*/  @UP2 UIADD3 UR8, UR14, 0x7f, URZ ;  /* 0x0000007f0e082890 */ /* 0x000fe4000fffe03f */
[----:B------:R-:W-:Y:S02]  /*01a0*/  UIADD3 UR6, UR14, 0x7f, URZ ;  /* 0x0000007f0e067890 */ /* 0x000fe4000fffe03f */
[----:B------:R-:W-:Y:S02]  /*01b0*/  UIMAD.WIDE.U32 UR8, UR8, UR4, URZ ;  /* 0x00000004080872a5 */ /* 0x000fe4000f8e003f */
[----:B---3--:R-:W-:-:S05]  /*01c0*/  USHF.R.S32.HI UR15, URZ, 0x1f, UR11 ;  /* 0x0000001f3f0f7899 */ /* 0x008fca000801140b */
[----:B------:R-:W-:Y:S02]  /*01d0*/  @UP2 UMOV UR7, UR9 ;  /* 0x0000000900072c82 */ /* 0x000fe40008000000 */
[----:B------:R-:W-:Y:S02]  /*01e0*/  @UP2 USHF.R.U32.HI UR6, URZ, UR5, UR7 ;  /* 0x000000053f062299 */ /* 0x000fe40008011607 */
[----:B------:R-:W-:Y:S02]  /*01f0*/  UMOV UR8, 0x1 ;  /* 0x0000000100087882 */ /* 0x000fe40000000000 */
[----:B------:R-:W-:Y:S02]  /*0200*/  ULDC.64 UR4, c[0x0][0x328] ;  /* 0x0000ca0000047ab9 */ /* 0x000fe40000000a00 */
[----:B------:R-:W-:Y:S02]  /*0210*/  UISETP.LE.AND UP0, UPT, UR8, UR5, UPT ;  /* 0x000000050800728c */ /* 0x000fe4000bf03270 */
[----:B------:R-:W-:-:S02]  /*0220*/  ULDC UR7, c[0x0][0x2ac] ;  /* 0x0000ab0000077ab9 */ /* 0x000fc40000000800 */
[----:B------:R-:W-:Y:S02]  /*0230*/  UIMAD UR10, UR7, UR10, URZ ;  /* 0x0000000a070a72a4 */ /* 0x000fe4000f8e023f */
[----:B------:R-:W-:Y:S01]  /*0240*/  PLOP3.LUT P0, PT, PT, PT, UP0, 0x40, 0x0 ;  /* 0x000000000000781c */ /* 0x000fe20003f0e808 */
[----:B------:R-:W-:Y:S02]  /*0250*/  ULDC UR9, c[0x0][0x168] ;  /* 0x00005a0000097ab9 */ /* 0x000fe40000000800 */
[----:B------:R-:W-:-:S04]  /*0260*/  UIADD3 UR9, UR10, -UR9, UR8 ;  /* 0x800000090a097290 */ /* 0x000fc8000fffe008 */
[----:B------:R-:W-:-:S04]  /*0270*/  UIADD3 UR5, UR9, UR6, URZ ;  /* 0x0000000609057290 */ /* 0x000fc8000fffe03f */
[----:B------:R-:W-:Y:S01]  /*0280*/  UIADD3 UR6, UR5, UR4, URZ ;  /* 0x0000000405067290 */ /* 0x000fe2000fffe03f */
[----:B--2---:R1:W-:Y:S01]  /*0290*/  STL [R1+0x2c], R204 ;  /* 0x00002ccc01007387 */ /* 0x0043e20000100800 */
[----:B------:R-:W-:Y:S05]  /*02a0*/  @P0 BRA `(.L_x_143) ;  /* 0x0000016000000947 */ /* 0x000fea0003800000 */
[----:B----4-:R-:W-:Y:S01]  /*02b0*/  ISETP.LT.AND P0, PT, RZ, UR5, PT ;  /* 0x00000005ff007c0c */ /* 0x010fe2000bf01270 */
[----:B------:R-:W-:-:S12]  /*02c0*/  UIADD3 UR9, UR5, -0x1, URZ ;  /* 0xffffffff05097890 */ /* 0x000fd8000fffe03f */
[----:B------:R-:W-:Y:S05]  /*02d0*/  @P0 BRA `(.L_x_144) ;  /* 0x0000009000000947 */ /* 0x000fea0003800000 */
[----:B------:R-:W-:Y:S02]  /*02e0*/  ULDC UR4, c[0x0][0x32c] ;  /* 0x0000cb0000047ab9 */ /* 0x000fe40000000800 */
[----:B------:R-:W-:Y:S02]  /*02f0*/  UISETP.NE.AND UP1, UPT, UR8, UR4, UPT ;  /* 0x000000040800728c */ /* 0x000fe4000bf25270 */
[----:B------:R-:W-:-:S03]  /*0300*/  UIADD3 UR9, -UR5, URZ, URZ ;  /* 0x0000003f05097290 */ /* 0x000fc6000fffe13f */
[----:B------:R-:W-:Y:S02]  /*0310*/  ULDC.64 UR4, c[0x0][0x330] ;  /* 0x0000cc0000047ab9 */ /* 0x000fe40000000a00 */
[----:B------:R-:W-:-:S07]  /*0320*/  UIMAD.WIDE.U32 UR18, UR9, UR4, URZ ;  /* 0x00000004091272a5 */ /* 0x000fce000f8e003f */
[----:B------:R-:W-:Y:S02]  /*0330*/  @UP1 UMOV UR13, UR19 ;  /* 0x00000013000d1c82 */ /* 0x000fe40008000000 */
[----:B------:R-:W-:-:S04]  /*0340*/  @UP1 USHF.R.U32.HI UR9, URZ, UR5, UR13 ;  /* 0x000000053f091299 */ /* 0x000fc8000801160d */
[----:B------:R-:W-:Y:S01]  /*0350*/  ULOP3.LUT UR9, URZ, UR9, URZ, 0x33, !UPT ;  /* 0x000000093f097292 */ /* 0x000fe2000f8e333f */
[----:B------:R-:W-:Y:S05]  /*0360*/  BRA `(.L_x_145) ;  /* 0x0000006000007947 */ /* 0x000fea0003800000 */
.L_x_144:
[----:B------:R-:W-:Y:S02]  /*0370*/  ULDC UR4, c[0x0][0x32c] ;  /* 0x0000cb0000047ab9 */ /* 0x000fe40000000800 */
[----:B------:R-:W-:-:S03]  /*0380*/  UISETP.NE.AND UP1, UPT, UR8, UR4, UPT ;  /* 0x000000040800728c */ /* 0x000fc6000bf25270 */
[----:B------:R-:W-:Y:S02]  /*0390*/  ULDC.64 UR4, c[0x0][0x330] ;  /* 0x0000cc0000047ab9 */ /* 0x000fe40000000a00 */
[----:B------:R-:W-:-:S07]  /*03a0*/  UIMAD.WIDE.U32 UR18, UR9, UR4, URZ ;  /* 0x00000004091272a5 */ /* 0x000fce000f8e003f */
[----:B------:R-:W-:Y:S02]  /*03b0*/  @UP1 UMOV UR13, UR19 ;  /* 0x00000013000d1c82 */ /* 0x000fe40008000000 */
[----:B------:R-:W-:Y:S02]  /*03c0*/  @UP1 USHF.R.U32.HI UR9, URZ, UR5, UR13 ;  /* 0x000000053f091299 */ /* 0x000fe4000801160d */
.L_x_145:
[----:B------:R-:W-:Y:S02]  /*03d0*/  ULDC UR4, c[0x0][0x32c] ;  /* 0x0000cb0000047ab9 */ /* 0x000fe40000000800 */
[----:B------:R-:W-:-:S04]  /*03e0*/  UIMAD UR4, UR9, UR4, UR4 ;  /* 0x00000004090472a4 */ /* 0x000fc8000f8e0204 */
[----:B------:R-:W-:-:S04]  /*03f0*/  UISETP.LT.AND UP1, UPT, UR6, UR4, UPT ;  /* 0x000000040600728c */ /* 0x000fc8000bf21270 */
[----:B------:R-:W-:Y:S02]  /*0400*/  USEL UR6, UR6, UR4, UP1 ;  /* 0x0000000406067287 */ /* 0x000fe40008800000 */
.L_x_143:
[----:B----4-:R-:W-:Y:S01]  /*0410*/  UIADD3 UR8, UR10, 0x5f, URZ ;  /* 0x0000005f0a087890 */ /* 0x010fe2000fffe03f */
[----:B------:R-:W-:Y:S01]  /*0420*/  PLOP3.LUT P0, PT, PT, PT, UP0, 0x40, 0x0 ;  /* 0x000000000000781c */ /* 0x000fe20003f0e808 */
[----:B------:R-:W-:Y:S02]  /*0430*/  UIADD3 UR18, UR6, 0x5f, URZ ;  /* 0x0000005f06127890 */ /* 0x000fe4000fffe03f */
[----:B------:R-:W-:Y:S02]  /*0440*/  UIMAD.WIDE UR8, UR8, 0x2aaaaaab, URZ ;  /* 0x2aaaaaab080878a5 */ /* 0x000fe4000f8e023f */
[----:B------:R-:W-:Y:S02]  /*0450*/  UIMAD.WIDE UR18, UR18, 0x2aaaaaab, URZ ;  /* 0x2aaaaaab121278a5 */ /* 0x000fe4000f8e023f */
[----:B------:R-:W-:Y:S02]  /*0460*/  ULDC.64 UR4, c[0x0][0x2c8] ;  /* 0x0000b20000047ab9 */ /* 0x000fe40000000a00 */
[----:B------:R-:W-:-:S02]  /*0470*/  UIMAD.WIDE.U32 UR20, UR14, UR4, URZ ;  /* 0x000000040e1472a5 */ /* 0x000fc4000f8e003f */
[----:B------:R-:W-:Y:S02]  /*0480*/  UMOV UR17, UR9 ;  /* 0x0000000900117c82 */ /* 0x000fe40008000000 */
[----:B------:R-:W-:Y:S02]  /*0490*/  UMOV UR9, UR19 ;  /* 0x0000001300097c82 */ /* 0x000fe40008000000 */
[----:B------:R-:W-:Y:S02]  /*04a0*/  USHF.R.U32.HI UR8, URZ, 0x1f, UR17 ;  /* 0x0000001f3f087899 */ /* 0x000fe40008011611 */
[----:B------:R-:W-:Y:S02]  /*04b0*/  USHF.R.U32.HI UR6, URZ, 0x1f, UR9 ;  /* 0x0000001f3f067899 */ /* 0x000fe40008011609 */
[----:B------:R-:W-:Y:S02]  /*04c0*/  ULDC UR13, c[0x0][0x168] ;  /* 0x00005a00000d7ab9 */ /* 0x000fe40000000800 */
[----:B------:R-:W-:-:S02]  /*04d0*/  UMOV UR4, UR14 ;  /* 0x0000000e00047c82 */ /* 0x000fc40008000000 */
[----:B------:R-:W-:Y:S02]  /*04e0*/  @UP2 USHF.R.U32.HI UR4, URZ, UR5, UR21 ;  /* 0x000000053f042299 */ /* 0x000fe40008011615 */
[----:B------:R-:W-:Y:S02]  /*04f0*/  UIADD3 UR13, UR10, -UR13, URZ ;  /* 0x8000000d0a0d7290 */ /* 0x000fe4000fffe03f */
[----:B------:R-:W-:Y:S02]  /*0500*/  ULEA.HI.SX32 UR17, UR17, UR8, 0x1c ;  /* 0x0000000811117291 */ /* 0x000fe4000f8fe23f */
[----:B------:R-:W-:Y:S02]  /*0510*/  ULEA.HI.SX32 UR6, UR9, UR6, 0x1c ;  /* 0x0000000609067291 */ /* 0x000fe4000f8fe23f */
[----:B------:R-:W-:Y:S02]  /*0520*/  UIADD3 UR4, UR13, UR4, URZ ;  /* 0x000000040d047290 */ /* 0x000fe4000fffe03f */
[----:B------:R-:W-:-:S02]  /*0530*/  UISETP.LT.AND UP1, UPT, UR17, UR6, UPT ;  /* 0x000000061100728c */ /* 0x000fc4000bf21270 */
[----:B------:R-:W-:Y:S02]  /*0540*/  ULDC UR5, c[0x0][0x324] ;  /* 0x0000c90000057ab9 */ /* 0x000fe40000000800 */
[----:B------:R-:W-:Y:S02]  /*0550*/  UIADD3 UR8, UR4, -UR5, URZ ;  /* 0x8000000504087290 */ /* 0x000fe4000fffe03f */
[----:B------:R-:W-:Y:S01]  /*0560*/  USEL UR6, UR17, UR6, UP1 ;  /* 0x0000000611067287 */ /* 0x000fe20008800000 */
[----:B------:R-:W-:Y:S05]  /*0570*/  @P0 BRA `(.L_x_146) ;  /* 0x0000017000000947 */ /* 0x000fea0003800000 */
[----:B------:R-:W-:Y:S02]  /*0580*/  UMOV UR9, UR4 ;  /* 0x0000000400097c82 */ /* 0x000fe40008000000 */
[----:B------:R-:W-:-:S06]  /*0590*/  UISETP.GT.AND UP1, UPT, UR9, -0x1, UPT ;  /* 0xffffffff0900788c */ /* 0x000fcc000bf24270 */
[----:B------:R-:W-:-:S13]  /*05a0*/  PLOP3.LUT P0, PT, PT, PT, UP1, 0x80, 0x0 ;  /* 0x000000000000781c */ /* 0x000fda0003f0f018 */
[----:B------:R-:W-:Y:S05]  /*05b0*/  @P0 BRA `(.L_x_147) ;  /* 0x0000009000000947 */ /* 0x000fea0003800000 */
[----:B------:R-:W-:Y:S02]  /*05c0*/  ULDC UR4, c[0x0][0x32c] ;  /* 0x0000cb0000047ab9 */ /* 0x000fe40000000800 */
[----:B------:R-:W-:Y:S02]  /*05d0*/  UISETP.NE.AND UP1, UPT, UR4, 0x1, UPT ;  /* 0x000000010400788c */ /* 0x000fe4000bf25270 */
[----:B------:R-:W-:Y:S02]  /*05e0*/  ULOP3.LUT UR9, URZ, UR9, URZ, 0x33, !UPT ;  /* 0x000000093f097292 */ /* 0x000fe4000f8e333f */
[----:B------:R-:W-:Y:S02]  /*05f0*/  ULDC.64 UR4, c[0x0][0x330] ;  /* 0x0000cc0000047ab9 */ /* 0x000fe40000000a00 */
[----:B------:R-:W-:-:S07]  /*0600*/  UIMAD.WIDE.U32 UR18, UR9, UR4, URZ ;  /* 0x00000004091272a5 */ /* 0x000fce000f8e003f */
[----:B------:R-:W-:Y:S02]  /*0610*/  @UP1 UMOV UR17, UR19 ;  /* 0x0000001300111c82 */ /* 0x000fe40008000000 */
[----:B------:R-:W-:-:S04]  /*0620*/  @UP1 USHF.R.U32.HI UR9, URZ, UR5, UR17 ;  /* 0x000000053f091299 */ /* 0x000fc80008011611 */
[----:B------:R-:W-:Y:S01]  /*0630*/  ULOP3.LUT UR9, URZ, UR9, URZ, 0x33, !UPT ;  /* 0x000000093f097292 */ /* 0x000fe2000f8e333f */
[----:B------:R-:W-:Y:S05]  /*0640*/  BRA `(.L_x_148) ;  /* 0x0000006000007947 */ /* 0x000fea0003800000 */
.L_x_147:
[----:B------:R-:W-:Y:S02]  /*0650*/  ULDC UR4, c[0x0][0x32c] ;  /* 0x0000cb0000047ab9 */ /* 0x000fe40000000800 */
[----:B------:R-:W-:-:S03]  /*0660*/  UISETP.NE.AND UP1, UPT, UR4, 0x1, UPT ;  /* 0x000000010400788c */ /* 0x000fc6000bf25270 */
[----:B------:R-:W-:Y:S02]  /*0670*/  ULDC.64 UR4, c[0x0][0x330] ;  /* 0x0000cc0000047ab9 */ /* 0x000fe40000000a00 */
[----:B------:R-:W-:-:S07]  /*0680*/  UIMAD.WIDE.U32 UR18, UR9, UR4, URZ ;  /* 0x00000004091272a5 */ /* 0x000fce000f8e003f */
[----:B------:R-:W-:Y:S02]  /*0690*/  @UP1 UMOV UR17, UR19 ;  /* 0x0000001300111c82 */ /* 0x000fe40008000000 */
[----:B------:R-:W-:Y:S02]  /*06a0*/  @UP1 USHF.R.U32.HI UR9, URZ, UR5, UR17 ;  /* 0x000000053f091299 */ /* 0x000fe40008011611 */
.L_x_148:
[----:B------:R-:W-:Y:S02]  /*06b0*/  ULDC UR4, c[0x0][0x32c] ;  /* 0x0000cb0000047ab9 */ /* 0x000fe40000000800 */
[----:B------:R-:W-:-:S04]  /*06c0*/  UIMAD UR4, UR9, UR4, URZ ;  /* 0x00000004090472a4 */ /* 0x000fc8000f8e023f */
[----:B------:R-:W-:-:S04]  /*06d0*/  UISETP.LT.AND UP1, UPT, UR8, UR4, UPT ;  /* 0x000000040800728c */ /* 0x000fc8000bf21270 */
[----:B------:R-:W-:-:S04]  /*06e0*/  USEL UR8, UR8, UR4, !UP1 ;  /* 0x0000000408087287 */ /* 0x000fc8000c800000 */
.L_x_146:
[----:B------:R-:W-:Y:S01]  /*06f0*/  UIMAD.WIDE UR4, UR8, 0x2aaaaaab, URZ ;  /* 0x2aaaaaab080478a5 */ /* 0x000fe2000f8e023f */
[----:B------:R-:W-:Y:S01]  /*0700*/  PLOP3.LUT P4, PT, PT, PT, PT, 0x80, 0x0 ;  /* 0x000000000000781c */ /* 0x000fe20003f8f070 */
[----:B------:R-:W-:Y:S01]  /*0710*/  CS2R R162, SRZ ;  /* 0x0000000000a27805 */ /* 0x000fe2000001ff00 */
[----:B------:R-:W-:Y:S01]  /*0720*/  CS2R R160, SRZ ;  /* 0x0000000000a07805 */ /* 0x000fe2000001ff00 */
[----:B------:R-:W-:Y:S01]  /*0730*/  USHF.R.U32.HI UR4, URZ, 0x1f, UR5 ;  /* 0x0000001f3f047899 */ /* 0x000fe20008011605 */
[----:B------:R-:W-:Y:S01]  /*0740*/  CS2R R166, SRZ ;  /* 0x0000000000a67805 */ /* 0x000fe2000001ff00 */
[----:B------:R-:W-:Y:S01]  /*0750*/  CS2R R164, SRZ ;  /* 0x0000000000a47805 */ /* 0x000fe2000001ff00 */
[----:B------:R-:W-:Y:S01]  /*0760*/  CS2R R158, SRZ ;  /* 0x00000000009e7805 */ /* 0x000fe2000001ff00 */
[----:B------:R-:W-:Y:S01]  /*0770*/  ULEA.HI.SX32 UR4, UR5, UR4, 0x1c ;  /* 0x0000000405047291 */ /* 0x000fe2000f8fe23f */
[----:B------:R-:W-:Y:S01]  /*0780*/  CS2R R156, SRZ ;  /* 0x00000000009c7805 */ /* 0x000fe2000001ff00 */
[----:B------:R-:W-:Y:S01]  /*0790*/  CS2R R154, SRZ ;  /* 0x00000000009a7805 */ /* 0x000fe2000001ff00 */
[----:B------:R-:W-:Y:S01]  /*07a0*/  CS2R R152, SRZ ;  /* 0x0000000000987805 */ /* 0x000fe2000001ff00 */
[----:B------:R-:W-:Y:S01]  /*07b0*/  UISETP.LT.AND UP1, UPT, URZ, UR4, UPT ;  /* 0x000000043f00728c */ /* 0x000fe2000bf21270 */
[----:B------:R-:W-:Y:S01]  /*07c0*/  CS2R R146, SRZ ;  /* 0x0000000000927805 */ /* 0x000fe2000001ff00 */
[----:B------:R-:W-:Y:S01]  /*07d0*/  CS2R R144, SRZ ;  /* 0x0000000000907805 */ /* 0x000fe2000001ff00 */
[----:B------:R-:W-:Y:S01]  /*07e0*/  CS2R R150, SRZ ;  /* 0x0000000000967805 */ /* 0x000fe2000001ff00 */
[----:B------:R-:W-:Y:S01]  /*07f0*/  USEL UR5, URZ, UR4, !UP1 ;  /* 0x000000043f057287 */ /* 0x000fe2000c800000 */
[----:B------:R-:W-:Y:S01]  /*0800*/  CS2R R148, SRZ ;  /* 0x0000000000947805 */ /* 0x000fe2000001ff00 */
[----:B------:R-:W-:Y:S01]  /*0810*/  CS2R R142, SRZ ;  /* 0x00000000008e7805 */ /* 0x000fe2000001ff00 */
[----:B------:R-:W-:Y:S01]  /*0820*/  CS2R R140, SRZ ;  /* 0x00000000008c7805 */ /* 0x000fe2000001ff00 */
[----:B------:R-:W-:Y:S01]  /*0830*/  UISETP.GT.AND UP1, UPT, UR6, UR5, UPT ;  /* 0x000000050600728c */ /* 0x000fe2000bf24270 */
[----:B------:R-:W-:Y:S01]  /*0840*/  CS2R R138, SRZ ;  /* 0x00000000008a7805 */ /* 0x000fe2000001ff00 */
[----:B------:R-:W-:Y:S01]  /*0850*/  CS2R R136, SRZ ;  /* 0x0000000000887805 */ /* 0x000fe2000001ff00 */
[----:B------:R-:W-:Y:S01]  /*0860*/  CS2R R130, SRZ ;  /* 0x0000000000827805 */ /* 0x000fe2000001ff00 */
[----:B------:R-:W-:Y:S01]  /*0870*/  CS2R R128, SRZ ;  /* 0x0000000000807805 */ /* 0x000fe2000001ff00 */
[----:B------:R-:W-:Y:S01]  /*0880*/  CS2R R134, SRZ ;  /* 0x0000000000867805 */ /* 0x000fe2000001ff00 */
[----:B------:R-:W-:Y:S01]  /*0890*/  PLOP3.LUT P0, PT, PT, PT, UP1, 0x80, 0x0 ;  /* 0x000000000000781c */ /* 0x000fe20003f0f018 */
        /* <DEDUP_REMOVED lines=9> */
[----:B------:R-:W-:Y:S01]  /*0930*/  IMAD.MOV.U32 R116, RZ, RZ, RZ ;  /* 0x000000ffff747224 */ /* 0x000fe200078e00ff */
[----:B------:R-:W-:Y:S01]  /*0940*/  CS2R R110, SRZ ;  /* 0x00000000006e7805 */ /* 0x000fe2000001ff00 */
[----:B------:R-:W-:Y:S01]  /*0950*/  CS2R R108, SRZ ;  /* 0x00000000006c7805 */ /* 0x000fe2000001ff00 */
[----:B------:R-:W-:Y:S01]  /*0960*/  CS2R R106, SRZ ;  /* 0x00000000006a7805 */ /* 0x000fe2000001ff00 */
[----:B------:R-:W-:Y:S01]  /*0970*/  CS2R R104, SRZ ;  /* 0x0000000000687805 */ /* 0x000fe2000001ff00 */
[----:B------:R-:W-:Y:S01]  /*0980*/  IMAD.MOV.U32 R28, RZ, RZ, RZ ;  /* 0x000000ffff1c7224 */ /* 0x000fe200078e00ff */
[----:B------:R-:W-:Y:S01]  /*0990*/  CS2R R26, SRZ ;  /* 0x00000000001a7805 */ /* 0x000fe2000001ff00 */
[----:B------:R-:W-:Y:S05]  /*09a0*/  @!P0 BRA `(.L_x_149) ;  /* 0x0001b29000008947 */ /* 0x000fea0003800000 */
[----:B------:R-:W-:Y:S02]  /*09b0*/  ULDC.64 UR8, c[0x0][0x340] ;  /* 0x0000d00000087ab9 */ /* 0x000fe40000000a00 */
[----:B------:R-:W-:-:S04]  /*09c0*/  UISETP.NE.U32.AND UP3, UPT, URZ, UR8, UPT ;  /* 0x000000083f00728c */ /* 0x000fc8000bf65070 */
[----:B------:R-:W-:-:S03]  /*09d0*/  UISETP.NE.AND.EX UP3, UPT, URZ, UR9, UPT, UP3 ;  /* 0x000000093f00728c */ /* 0x000fc6000bf65330 */
[----:B------:R-:W-:-:S03]  /*09e0*/  ULDC.64 UR8, c[0x0][0x340] ;  /* 0x0000d00000087ab9 */ /* 0x000fc60000000a00 */
[----:B------:R-:W-:-:S05]  /*09f0*/  PLOP3.LUT P2, PT, PT, PT, UP3, 0x80, 0x0 ;  /* 0x000000000000781c */ /* 0x000fca0003f4f038 */
[----:B------:R-:W-:Y:S02]  /*0a00*/  @UP3 UMOV UR4, 0x4 ;  /* 0x0000000400043882 */ /* 0x000fe40000000000 */
[----:B------:R-:W-:-:S06]  /*0a10*/  @UP3 UIMAD.WIDE UR8, UR16, UR4, UR8 ;  /* 0x00000004100832a5 */ /* 0x000fcc000f8e0208 */
[----:B------:R-:W-:Y:S02]  /*0a20*/  IMAD.U32 R2, RZ, RZ, UR8 ;  /* 0x00000008ff027e24 */ /* 0x000fe4000f8e00ff */
[----:B------:R-:W-:Y:S01]  /*0a30*/  IMAD.U32 R3, RZ, RZ, UR9 ;  /* 0x00000009ff037e24 */ /* 0x000fe2000f8e00ff */
[----:B------:R-:W-:Y:S01]  /*0a40*/  SHF.R.S32.HI R201, RZ, 0x1f, R200 ;  /* 0x0000001fffc97819 */ /* 0x000fe200000114c8 */
[----:B------:R-:W-:Y:S02]  /*0a50*/  ULDC.64 UR8, c[0x0][0x1b8] ;  /* 0x00006e0000087ab9 */ /* 0x000fe40000000a00 */
[----:B------:R-:W-:Y:S01]  /*0a60*/  UIMAD UR4, UR15, UR8, URZ ;  /* 0x000000080f0472a4 */ /* 0x000fe2000f8e023f */
[----:B------:R2:W3:Y:S01]  /*0a70*/  @P2 LDG.E R16, [R2.64] ;  /* 0x0000003002102981 */ /* 0x0004e2000c1e1900 */
[----:B------:R-:W-:Y:S01]  /*0a80*/  PLOP3.LUT P1, PT, PT, PT, UP2, 0x80, 0x0 ;  /* 0x000000000000781c */ /* 0x000fe20003f2f028 */
[----:B------:R-:W-:Y:S01]  /*0a90*/  UIMAD.WIDE.U32 UR18, UR11, UR8, URZ ;  /* 0x000000080b1272a5 */ /* 0x000fe2000f8e003f */
[----:B------:R-:W-:Y:S01]  /*0aa0*/  PLOP3.LUT P0, PT, PT, PT, UP2, 0x80, 0x0 ;  /* 0x000000000000781c */ /* 0x000fe20003f0f028 */
[----:B------:R-:W-:Y:S01]  /*0ab0*/  UIMAD UR4, UR11, UR9, UR4 ;  /* 0x000000090b0472a4 */ /* 0x000fe2000f8e0204 */
[----:B------:R-:W-:Y:S01]  /*0ac0*/  IMAD.MOV.U32 R228, RZ, RZ, RZ ;  /* 0x000000ffffe47224 */ /* 0x000fe200078e00ff */
[----:B------:R-:W-:-:S02]  /*0ad0*/  USHF.R.S32.HI UR17, URZ, 0x1f, UR16 ;  /* 0x0000001f3f117899 */ /* 0x000fc40008011410 */
[----:B------:R-:W-:Y:S02]  /*0ae0*/  ULDC.64 UR8, c[0x0][0x1c0] ;  /* 0x0000700000087ab9 */ /* 0x000fe40000000a00 */
[----:B------:R-:W-:Y:S02]  /*0af0*/  UIADD3 UR19, UR19, UR4, URZ ;  /* 0x0000000413137290 */ /* 0x000fe4000fffe03f */
[----:B------:R-:W-:Y:S02]  /*0b00*/  UIMAD UR17, UR17, UR8, URZ ;  /* 0x00000008111172a4 */ /* 0x000fe4000f8e023f */
[----:B------:R-:W-:Y:S02]  /*0b10*/  UIMAD.WIDE.U32 UR18, UR16, UR8, UR18 ;  /* 0x00000008101272a5 */ /* 0x000fe4000f8e0012 */
[----:B------:R-:W-:Y:S02]  /*0b20*/  UIMAD UR9, UR16, UR9, UR17 ;  /* 0x00000009100972a4 */ /* 0x000fe4000f8e0211 */
[----:B------:R-:W-:-:S02]  /*0b30*/  ULDC UR4, c[0x0][0x168] ;  /* 0x00005a0000047ab9 */ /* 0x000fc40000000800 */
[----:B------:R-:W-:Y:S02]  /*0b40*/  UIADD3 UR9, UR19, UR9, URZ ;  /* 0x0000000913097290 */ /* 0x000fe4000fffe03f */
[----:B------:R-:W-:Y:S02]  /*0b50*/  UIMAD UR4, UR12, UR4, URZ ;  /* 0x000000040c0472a4 */ /* 0x000fe4000f8e023f */
[----:B------:R-:W-:Y:S01]  /*0b60*/  ULDC UR8, c[0x0][0x2b8] ;  /* 0x0000ae0000087ab9 */ /* 0x000fe20000000800 */
[----:B--2---:R-:W-:Y:S01]  /*0b70*/  LEA.HI R2, R201, R200, RZ, 0x3 ;  /* 0x000000c8c9027211 */ /* 0x004fe200078f18ff */
[----:B------:R-:W-:Y:S01]  /*0b80*/  IMAD.U32 R3, RZ, RZ, UR19 ;  /* 0x00000013ff037e24 */ /* 0x000fe2000f8e00ff */
[----:B------:R-:W-:Y:S01]  /*0b90*/  UMOV UR35, 0x60 ;  /* 0x0000006000237882 */ /* 0x000fe20000000000 */
[----:B------:R-:W-:Y:S01]  /*0ba0*/  IMAD.U32 R3, RZ, RZ, UR9 ;  /* 0x00000009ff037e24 */ /* 0x000fe2000f8e00ff */
[----:B------:R-:W-:Y:S01]  /*0bb0*/  LOP3.LUT R0, R2, 0xfffffff8, RZ, 0xc0, !PT ;  /* 0xfffffff802007812 */ /* 0x000fe200078ec0ff */
[----:B------:R-:W-:Y:S01]  /*0bc0*/  UISETP.NE.AND UP1, UPT, UR8, 0x1, UPT ;  /* 0x000000010800788c */ /* 0x000fe2000bf25270 */
[----:B------:R-:W-:Y:S01]  /*0bd0*/  SHF.R.S32.HI R18, RZ, 0x3, R2 ;  /* 0x00000003ff127819 */ /* 0x000fe20000011402 */
[----:B------:R-:W-:Y:S01]  /*0be0*/  IMAD.U32 R2, RZ, RZ, UR18 ;  /* 0x00000012ff027e24 */ /* 0x000fe2000f8e00ff */
[----:B------:R-:W-:Y:S01]  /*0bf0*/  UIMAD UR12, UR6, UR35, -0x60 ;  /* 0xffffffa0060c74a4 */ /* 0x000fe2000f8e0223 */
[----:B------:R-:W-:Y:S01]  /*0c00*/  IMAD.IADD R28, R200, 0x1, -R0 ;  /* 0x00000001c81c7824 */ /* 0x000fe200078e0a00 */
[----:B------:R-:W-:Y:S01]  /*0c10*/  IADD3 R9, R18, UR14, RZ ;  /* 0x0000000e12097c10 */ /* 0x000fe2000fffe0ff */
[----:B------:R-:W-:-:S02]  /*0c20*/  ULDC.64 UR8, c[0x0][0x2b0] ;  /* 0x0000ac0000087ab9 */ /* 0x000fc40000000a00 */
[C---:B------:R-:W-:Y:S01]  /*0c30*/  IMAD R203, R28.reuse, 0x10, R18 ;  /* 0x000000101ccb7824 */ /* 0x040fe200078e0212 */
[----:B------:R-:W-:Y:S01]  /*0c40*/  ISETP.GE.AND P3, PT, R9, UR4, PT ;  /* 0x0000000409007c0c */ /* 0x000fe2000bf66270 */
[----:B------:R-:W-:-:S03]  /*0c50*/  IMAD.SHL.U32 R24, R28, 0x8, RZ ;  /* 0x000000081c187824 */ /* 0x000fc600078e00ff */
[----:B------:R-:W-:Y:S01]  /*0c60*/  IADD3 R5, R203, UR14, RZ ;  /* 0x0000000ecb057c10 */ /* 0x000fe2000fffe0ff */
[----:B---3--:R2:W3:Y:S04]  /*0c70*/  @P2 R2UR UR17, R16 ;  /* 0x00000000101123c2 */ /* 0x0084e800000e0000 */
[----:B------:R-:W-:Y:S01]  /*0c80*/  @P1 IMAD.HI.U32 R0, R5, c[0x0][0x2c8], RZ ;  /* 0x0000b20005001a27 */ /* 0x000fe200078e00ff */
[----:B------:R-:W-:Y:S01]  /*0c90*/  ISETP.GE.AND P5, PT, R24, c[0x0][0x198], PT ;  /* 0x0000660018007a0c */ /* 0x000fe20003fa6270 */
[----:B---3--:R-:W-:Y:S01]  /*0ca0*/  @!UP3 UMOV UR17, UR16 ;  /* 0x000000100011bc82 */ /* 0x008fe20008000000 */
[----:B------:R-:W-:Y:S01]  /*0cb0*/  SHF.R.S32.HI R30, RZ, 0x1f, R24 ;  /* 0x0000001fff1e7819 */ /* 0x000fe20000011418 */
[----:B------:R-:W-:Y:S01]  /*0cc0*/  IMAD.MOV.U32 R4, RZ, RZ, R5 ;  /* 0x000000ffff047224 */ /* 0x000fe200078e0005 */
[----:B------:R-:W-:Y:S01]  /*0cd0*/  @P0 SHF.R.U32.HI R4, RZ, c[0x0][0x2cc], R0 ;  /* 0x0000b300ff040a19 */ /* 0x000fe20000011600 */
[----:B------:R-:W-:Y:S01]  /*0ce0*/  USHF.R.S32.HI UR16, URZ, 0x1f, UR17 ;  /* 0x0000001f3f107899 */ /* 0x000fe20008011411 */
[----:B------:R-:W-:Y:S01]  /*0cf0*/  LEA.HI R199, R201, R200, RZ, 0x5 ;  /* 0x000000c8c9c77211 */ /* 0x000fe200078f28ff */
[----:B------:R-:W-:Y:S01]  /*0d00*/  UIMAD.WIDE.U32 UR42, UR17, UR8, URZ ;  /* 0x00000008112a72a5 */ /* 0x000fe2000f8e003f */
[--C-:B------:R-:W-:Y:S01]  /*0d10*/  SHF.R.S32.HI R6, RZ, 0x1f, R4.reuse ;  /* 0x0000001fff067819 */ /* 0x100fe20000011404 */
[----:B------:R-:W-:Y:S01]  /*0d20*/  IMAD.MOV R0, RZ, RZ, -R4 ;  /* 0x000000ffff007224 */ /* 0x000fe200078e0a04 */
[----:B------:R-:W-:Y:S01]  /*0d30*/  UIMAD UR16, UR16, UR8, URZ ;  /* 0x00000008101072a4 */ /* 0x000fe2000f8e023f */
[----:B------:R-:W-:Y:S01]  /*0d40*/  IMAD.WIDE.U32 R2, R4, c[0x0][0x1b0], R2 ;  /* 0x00006c0004027a25 */ /* 0x000fe200078e0002 */
[----:B------:R-:W-:Y:S01]  /*0d50*/  UIMAD UR35, UR6, -0x60, UR35 ;  /* 0xffffffa0062378a4 */ /* 0x000fe2000f8e0223 */
[----:B------:R-:W-:Y:S02]  /*0d60*/  STL [R1+0x10], R203 ;  /* 0x000010cb01007387 */ /* 0x000fe40000100800 */
[----:B------:R-:W-:-:S02]  /*0d70*/  IMAD R5, R0, c[0x0][0x2c4], R5 ;  /* 0x0000b10000057a24 */ /* 0x000fc400078e0205 */
[----:B------:R-:W-:-:S03]  /*0d80*/  IMAD R6, R6, c[0x0][0x1b0], RZ ;  /* 0x00006c0006067a24 */ /* 0x000fc600078e02ff */
[----:B------:R-:W-:Y:S01]  /*0d90*/  SHF.R.S32.HI R0, RZ, 0x1f, R5 ;  /* 0x0000001fff007819 */ /* 0x000fe20000011405 */
[----:B------:R-:W-:-:S04]  /*0da0*/  IMAD R4, R4, c[0x0][0x1b4], R6 ;  /* 0x00006d0004047a24 */ /* 0x000fc800078e0206 */
[----:B------:R-:W-:Y:S01]  /*0db0*/  IMAD.IADD R3, R3, 0x1, R4 ;  /* 0x0000000103037824 */ /* 0x000fe200078e0204 */
[----:B------:R-:W-:Y:S01]  /*0dc0*/  IADD3 R4, R9, 0x10, RZ ;  /* 0x0000001009047810 */ /* 0x000fe20007ffe0ff */
[----:B------:R-:W-:Y:S02]  /*0dd0*/  IMAD R0, R0, c[0x0][0x1a8], RZ ;  /* 0x00006a0000007a24 */ /* 0x000fe400078e02ff */
[----:B------:R-:W-:Y:S01]  /*0de0*/  IMAD.WIDE.U32 R2, R5, c[0x0][0x1a8], R2 ;  /* 0x00006a0005027a25 */ /* 0x000fe200078e0002 */
[----:B------:R-:W-:Y:S02]  /*0df0*/  ISETP.GE.AND P6, PT, R4, UR4, PT ;  /* 0x0000000404007c0c */ /* 0x000fe4000bfc6270 */
[----:B------:R-:W-:Y:S01]  /*0e00*/  IADD3 R4, R9, 0x30, RZ ;  /* 0x0000003009047810 */ /* 0x000fe20007ffe0ff */
[----:B------:R-:W-:Y:S01]  /*0e10*/  IMAD R0, R5, c[0x0][0x1ac], R0 ;  /* 0x00006b0005007a24 */ /* 0x000fe200078e0200 */
[----:B------:R-:W-:-:S03]  /*0e20*/  LEA R7, P0, R2, c[0x0][0x160], 0x1 ;  /* 0x0000580002077a11 */ /* 0x000fc600078008ff */
[----:B------:R-:W-:Y:S02]  /*0e30*/  IMAD.IADD R0, R3, 0x1, R0 ;  /* 0x0000000103007824 */ /* 0x000fe400078e0200 */
[----:B------:R-:W-:Y:S01]  /*0e40*/  IMAD.SHL.U32 R3, R18, 0x40, RZ ;  /* 0x0000004012037824 */ /* 0x000fe200078e00ff */
[----:B------:R-:W3:Y:S02]  /*0e50*/  SHFL.IDX PT, R5, R7, RZ, 0x181f ;  /* 0x00181fff07057589 */ /* 0x000ee400000e0000 */
[----:B------:R-:W-:Y:S02]  /*0e60*/  LEA.HI.X R6, R2, c[0x0][0x164], R0, 0x1, P0 ;  /* 0x0000590002067a11 */ /* 0x000fe400000f0c00 */
[----:B------:R-:W-:Y:S01]  /*0e70*/  LOP3.LUT R0, R3, 0x1c0, RZ, 0xc0, !PT ;  /* 0x000001c003007812 */ /* 0x000fe200078ec0ff */
[----:B------:R-:W-:Y:S01]  /*0e80*/  SHFL.IDX PT, R8, R7, 0x1, 0x181f ;  /* 0x00381f0007087f89 */ /* 0x000fe200000e0000 */
[----:B------:R-:W-:Y:S02]  /*0e90*/  IADD3 R3, R9, 0x20, RZ ;  /* 0x0000002009037810 */ /* 0x000fe40007ffe0ff */
[----:B------:R-:W-:Y:S01]  /*0ea0*/  SHF.R.U32.HI R2, RZ, 0x3, R0 ;  /* 0x00000003ff027819 */ /* 0x000fe20000011600 */
[----:B------:R-:W4:Y:S01]  /*0eb0*/  SHFL.IDX PT, R11, R6, RZ, 0x181f ;  /* 0x00181fff060b7589 */ /* 0x000f2200000e0000 */
[----:B------:R-:W-:-:S02]  /*0ec0*/  LOP3.LUT R0, R0, 0x38, R24, 0xf8, !PT ;  /* 0x0000003800007812 */ /* 0x000fc400078ef818 */
[----:B------:R-:W-:Y:S01]  /*0ed0*/  ISETP.GE.AND P1, PT, R3, UR4, PT ;  /* 0x0000000403007c0c */ /* 0x000fe2000bf26270 */
[----:B------:R-:W5:Y:S01]  /*0ee0*/  SHFL.IDX PT, R12, R6, 0x1, 0x181f ;  /* 0x00381f00060c7f89 */ /* 0x000f6200000e0000 */
[----:B------:R-:W-:Y:S02]  /*0ef0*/  LOP3.LUT R0, R0, R2, RZ, 0x3c, !PT ;  /* 0x0000000200007212 */ /* 0x000fe400078e3cff */
[----:B------:R-:W-:Y:S01]  /*0f00*/  LEA.HI R2, R201, R200, RZ, 0x6 ;  /* 0x000000c8c9027211 */ /* 0x000fe200078f30ff */
[----:B------:R-:W1:Y:S04]  /*0f10*/  SHFL.IDX PT, R10, R7, 0x2, 0x181f ;  /* 0x00581f00070a7f89 */ /* 0x000e6800000e0000 */
[----:B------:R-:W-:Y:S01]  /*0f20*/  IMAD.SHL.U32 R2, R2, 0x8, RZ ;  /* 0x0000000802027824 */ /* 0x000fe200078e00ff */
[----:B------:R-:W-:Y:S04]  /*0f30*/  SHFL.IDX PT, R15, R6, 0x2, 0x181f ;  /* 0x00581f00060f7f89 */ /* 0x000fe800000e0000 */
[----:B------:R-:W-:Y:S01]  /*0f40*/  LOP3.LUT R0, R0, 0xfffffe00, R2, 0xf8, !PT ;  /* 0xfffffe0000007812 */ /* 0x000fe200078ef802 */
[----:B------:R-:W-:Y:S01]  /*0f50*/  SHFL.IDX PT, R14, R6, 0x3, 0x181f ;  /* 0x00781f00060e7f89 */ /* 0x000fe200000e0000 */
[----:B---3--:R-:W-:-:S03]  /*0f60*/  @!P3 LEA R2, P0, R24, R5, 0x1 ;  /* 0x000000051802b211 */ /* 0x008fc600078008ff */
[----:B------:R-:W3:Y:S01]  /*0f70*/  SHFL.IDX PT, R5, R7, 0x3, 0x181f ;  /* 0x00781f0007057f89 */ /* 0x000ee200000e0000 */
[----:B------:R-:W-:Y:S01]  /*0f80*/  IMAD.SHL.U32 R202, R0, 0x2, RZ ;  /* 0x0000000200ca7824 */ /* 0x000fe200078e00ff */
[--C-:B----4-:R-:W-:Y:S02]  /*0f90*/  @!P3 LEA.HI.X R3, R24, R11, R30.reuse, 0x1, P0 ;  /* 0x0000000b1803b211 */ /* 0x110fe400000f0c1e */
[----:B------:R-:W-:Y:S01]  /*0fa0*/  SHFL.IDX PT, R11, R7, 0x5, 0x181f ;  /* 0x00b81f00070b7f89 */ /* 0x000fe200000e0000 */
[----:B------:R-:W-:Y:S02]  /*0fb0*/  ISETP.GE.AND P0, PT, R4, UR4, PT ;  /* 0x0000000404007c0c */ /* 0x000fe4000bf06270 */
[C---:B------:R-:W-:Y:S01]  /*0fc0*/  IADD3 R0, R9.reuse, 0x40, RZ ;  /* 0x0000004009007810 */ /* 0x040fe20007ffe0ff */
[----:B------:R4:W-:Y:S03]  /*0fd0*/  @!P3 LDGSTS.E.BYPASS.LTC128B.128 [R202+0x6100], [R2.64], !P5 ;  /* 0x0610000002cabfae */ /* 0x0009e6000e901d70 */
[----:B------:R-:W-:Y:S01]  /*0fe0*/  ISETP.GE.AND P4, PT, R0, UR4, PT ;  /* 0x0000000400007c0c */ /* 0x000fe2000bf86270 */
[----:B------:R-:W-:Y:S01]  /*0ff0*/  SHFL.IDX PT, R13, R6, 0x4, 0x181f ;  /* 0x00981f00060d7f89 */ /* 0x000fe200000e0000 */
[----:B------:R-:W-:Y:S01]  /*1000*/  IADD3 R0, R9, 0x50, RZ ;  /* 0x0000005009007810 */ /* 0x000fe20007ffe0ff */
[----:B------:R-:W-:Y:S01]  /*1010*/  UIADD3 UR18, UR35, UR10, URZ ;  /* 0x0000000a23127290 */ /* 0x000fe2000fffe03f */
[----:B------:R-:W-:Y:S01]  /*1020*/  SHF.R.S32.HI R198, RZ, 0x5, R199 ;  /* 0x00000005ffc67819 */ /* 0x000fe200000114c7 */
[C---:B------:R-:W-:Y:S01]  /*1030*/  IMAD.SHL.U32 R226, R24.reuse, 0x2, RZ ;  /* 0x0000000218e27824 */ /* 0x040fe200078e00ff */
[C---:B------:R-:W-:Y:S01]  /*1040*/  SHF.L.U64.HI R225, R24.reuse, 0x1, R30 ;  /* 0x0000000118e17819 */ /* 0x040fe2000001021e */
[----:B------:R-:W-:Y:S01]  /*1050*/  STL [R1+0x8], R202 ;  /* 0x000008ca01007387 */ /* 0x000fe20000100800 */
[----:B----4-:R-:W-:-:S03]  /*1060*/  @!P6 LEA R2, P3, R24, R8, 0x1 ;  /* 0x000000081802e211 */ /* 0x010fc600078608ff */
[----:B------:R-:W4:Y:S01]  /*1070*/  SHFL.IDX PT, R8, R7, 0x4, 0x181f ;  /* 0x00981f0007087f89 */ /* 0x000f2200000e0000 */
[----:B-----5:R-:W-:-:S03]  /*1080*/  @!P6 LEA.HI.X R3, R24, R12, R30, 0x1, P3 ;  /* 0x0000000c1803e211 */ /* 0x020fc600018f0c1e */
[----:B------:R-:W5:Y:S01]  /*1090*/  SHFL.IDX PT, R12, R6, 0x5, 0x181f ;  /* 0x00b81f00060c7f89 */ /* 0x000f6200000e0000 */
[----:B------:R-:W-:Y:S02]  /*10a0*/  ISETP.GE.AND P3, PT, R0, UR4, PT ;  /* 0x0000000400007c0c */ /* 0x000fe4000bf66270 */
[----:B------:R-:W-:Y:S01]  /*10b0*/  IADD3 R0, R9, 0x60, RZ ;  /* 0x0000006009007810 */ /* 0x000fe20007ffe0ff */
[----:B------:R3:W-:Y:S01]  /*10c0*/  @!P6 LDGSTS.E.BYPASS.LTC128B.128 [R202+0x6900], [R2.64], !P5 ;  /* 0x0690000002caefae */ /* 0x0007e2000e901d70 */
[----:B-1----:R-:W-:-:S03]  /*10d0*/  @!P1 LEA R4, P6, R24, R10, 0x1 ;  /* 0x0000000a18049211 */ /* 0x002fc600078c08ff */
[----:B------:R-:W1:Y:S01]  /*10e0*/  SHFL.IDX PT, R10, R7, 0x6, 0x181f ;  /* 0x00d81f00070a7f89 */ /* 0x000e6200000e0000 */
[C---:B---3--:R-:W-:Y:S02]  /*10f0*/  @!P0 LEA R2, P2, R24.reuse, R5, 0x1 ;  /* 0x0000000518028211 */ /* 0x048fe400078408ff */
[C-C-:B------:R-:W-:Y:S02]  /*1100*/  @!P1 LEA.HI.X R5, R24.reuse, R15, R30.reuse, 0x1, P6 ;  /* 0x0000000f18059211 */ /* 0x140fe400030f0c1e */
[----:B------:R-:W-:Y:S02]  /*1110*/  @!P0 LEA.HI.X R3, R24, R14, R30, 0x1, P2 ;  /* 0x0000000e18038211 */ /* 0x000fe400010f0c1e */
[----:B------:R-:W-:Y:S01]  /*1120*/  ISETP.GE.AND P2, PT, R0, UR4, PT ;  /* 0x0000000400007c0c */ /* 0x000fe2000bf46270 */
[----:B------:R4:W-:Y:S01]  /*1130*/  @!P1 LDGSTS.E.BYPASS.LTC128B.128 [R202+0x7100], [R4.64], !P5 ;  /* 0x0710000004ca9fae */ /* 0x0009e2000e901d70 */
[----:B------:R-:W-:Y:S02]  /*1140*/  PLOP3.LUT P1, PT, PT, PT, UP1, 0x80, 0x0 ;  /* 0x000000000000781c */ /* 0x000fe40003f2f018 */
[----:B------:R-:W-:Y:S01]  /*1150*/  IADD3 R0, R203, UR12, RZ ;  /* 0x0000000ccb007c10 */ /* 0x000fe2000fffe0ff */
[----:B------:R3:W-:Y:S01]  /*1160*/  @!P0 LDGSTS.E.BYPASS.LTC128B.128 [R202+0x7900], [R2.64], !P5 ;  /* 0x0790000002ca8fae */ /* 0x0007e2000e901d70 */
[----:B----4-:R-:W-:-:S03]  /*1170*/  @!P4 LEA R4, P0, R24, R8, 0x1 ;  /* 0x000000081804c211 */ /* 0x010fc600078008ff */
[----:B------:R-:W-:Y:S01]  /*1180*/  IMAD.IADD R8, R0, 0x1, R204 ;  /* 0x0000000100087824 */ /* 0x000fe200078e02cc */
[C---:B---3--:R-:W-:Y:S02]  /*1190*/  @!P3 LEA R2, P6, R24.reuse, R11, 0x1 ;  /* 0x0000000b1802b211 */ /* 0x048fe400078c08ff */
[----:B------:R3:W-:Y:S01]  /*11a0*/  SHFL.IDX PT, R11, R7, 0x7, 0x181f ;  /* 0x00f81f00070b7f89 */ /* 0x0007e200000e0000 */
[C-C-:B------:R-:W-:Y:S02]  /*11b0*/  @!P4 LEA.HI.X R5, R24.reuse, R13, R30.reuse, 0x1, P0 ;  /* 0x0000000d1805c211 */ /* 0x140fe400000f0c1e */
[----:B-----5:R-:W-:Y:S01]  /*11c0*/  @!P3 LEA.HI.X R3, R24, R12, R30, 0x1, P6 ;  /* 0x0000000c1803b211 */ /* 0x020fe200030f0c1e */
[----:B------:R-:W4:Y:S01]  /*11d0*/  SHFL.IDX PT, R13, R6, 0x6, 0x181f ;  /* 0x00d81f00060d7f89 */ /* 0x000f2200000e0000 */
[----:B------:R-:W-:Y:S02]  /*11e0*/  PLOP3.LUT P0, PT, PT, PT, UP1, 0x80, 0x0 ;  /* 0x000000000000781c */ /* 0x000fe40003f0f018 */
[----:B------:R-:W-:Y:S01]  /*11f0*/  ISETP.GE.AND P6, PT, R0, UR10, PT ;  /* 0x0000000a00007c0c */ /* 0x000fe2000bfc6270 */
[----:B------:R5:W1:Y:S01]  /*1200*/  SHFL.IDX PT, R12, R6, 0x7, 0x181f ;  /* 0x00f81f00060c7f89 */ /* 0x000a6200000e0000 */
[----:B------:R-:W-:-:S02]  /*1210*/  IMAD.MOV.U32 R0, RZ, RZ, R8 ;  /* 0x000000ffff007224 */ /* 0x000fc400078e0008 */
[----:B------:R-:W-:Y:S01]  /*1220*/  ISETP.GT.OR P6, PT, R203, 0x5f, P6 ;  /* 0x0000005fcb00780c */ /* 0x000fe200037c4670 */
[----:B------:R2:W-:Y:S04]  /*1230*/  @!P4 LDGSTS.E.BYPASS.LTC128B.128 [R202+0x8100], [R4.64], !P5 ;  /* 0x0810000004cacfae */ /* 0x0005e8000e901d70 */
[----:B------:R4:W-:Y:S01]  /*1240*/  @!P3 LDGSTS.E.BYPASS.LTC128B.128 [R202+0x8900], [R2.64], !P5 ;  /* 0x0890000002cabfae */ /* 0x0009e2000e901d70 */
[----:B---3--:R-:W-:Y:S01]  /*1250*/  IADD3 R7, R9, 0x70, RZ ;  /* 0x0000007009077810 */ /* 0x008fe20007ffe0ff */
[----:B-----5:R-:W-:-:S03]  /*1260*/  @P1 IMAD.HI.U32 R6, R8, c[0x0][0x2bc], RZ ;  /* 0x0000af0008061a27 */ /* 0x020fc600078e00ff */
[----:B------:R-:W-:Y:S01]  /*1270*/  ISETP.GE.AND P1, PT, R7, UR4, PT ;  /* 0x0000000407007c0c */ /* 0x000fe2000bf26270 */
[----:B------:R-:W-:Y:S01]  /*1280*/  UIMAD UR4, UR17, UR9, UR16 ;  /* 0x00000009110472a4 */ /* 0x000fe2000f8e0210 */
[----:B------:R-:W-:-:S03]  /*1290*/  @P0 SHF.R.U32.HI R0, RZ, c[0x0][0x2c0], R6 ;  /* 0x0000b000ff000a19 */ /* 0x000fc60000011606 */
[----:B------:R-:W-:Y:S01]  /*12a0*/  UIADD3 UR4, UR43, UR4, URZ ;  /* 0x000000042b047290 */ /* 0x000fe2000fffe03f */
[----:B-1----:R-:W-:Y:S01]  /*12b0*/  @!P2 LEA R6, P4, R24, R10, 0x1 ;  /* 0x0000000a1806a211 */ /* 0x002fe200078808ff */
[----:B------:R-:W-:Y:S01]  /*12c0*/  ULDC.64 UR8, c[0x0][0x1e8] ;  /* 0x00007a0000087ab9 */ /* 0x000fe20000000a00 */
[----:B--2---:R-:W-:Y:S02]  /*12d0*/  @!P6 IADD3 R5, P0, R0, UR42, RZ ;  /* 0x0000002a0005ec10 */ /* 0x004fe4000ff1e0ff */
[----:B----4-:R-:W-:Y:S02]  /*12e0*/  @!P2 LEA.HI.X R7, R24, R13, R30, 0x1, P4 ;  /* 0x0000000d1807a211 */ /* 0x010fe400020f0c1e */
[----:B------:R-:W-:Y:S02]  /*12f0*/  @!P6 LEA R2, P3, R5, c[0x0][0x2a0], 0x2 ;  /* 0x0000a8000502ea11 */ /* 0x000fe400078610ff */
[----:B------:R-:W-:Y:S01]  /*1300*/  @!P6 LEA.HI.X.SX32 R3, R0, UR4, 0x1, P0 ;  /* 0x000000040003ec11 */ /* 0x000fe200080f0eff */
[----:B------:R1:W-:Y:S01]  /*1310*/  @!P2 LDGSTS.E.BYPASS.LTC128B.128 [R202+0x9100], [R6.64], !P5 ;  /* 0x0910000006caafae */ /* 0x0003e2000e901d70 */
[----:B------:R-:W-:-:S02]  /*1320*/  @!P1 LEA R4, P0, R24, R11, 0x1 ;  /* 0x0000000b18049211 */ /* 0x000fc400078008ff */
[----:B------:R-:W-:Y:S02]  /*1330*/  @!P6 LEA.HI.X R3, R5, c[0x0][0x2a4], R3, 0x2, P3 ;  /* 0x0000a9000503ea11 */ /* 0x000fe400018f1403 */
[----:B------:R-:W-:-:S05]  /*1340*/  @!P1 LEA.HI.X R5, R24, R12, R30, 0x1, P0 ;  /* 0x0000000c18059211 */ /* 0x000fca00000f0c1e */
[----:B------:R2:W-:Y:S04]  /*1350*/  @!P1 LDGSTS.E.BYPASS.LTC128B.128 [R202+0x9900], [R4.64], !P5 ;  /* 0x0990000004ca9fae */ /* 0x0005e8000e901d70 */
[----:B------:R-:W0:Y:S04]  /*1360*/  LDGDEPBAR ;  /* 0x00000000000079af */ /* 0x000e280000000000 */
[----:B------:R-:W-:Y:S06]  /*1370*/  BAR.SYNC.DEFER_BLOCKING 0x0 ;  /* 0x0000000000007b1d */ /* 0x000fec0000010000 */
[----:B------:R3:W4:Y:S01]  /*1380*/  @!P6 LDG.E R228, [R2.64] ;  /* 0x0000003002e4e981 */ /* 0x000722000c1e1900 */
[----:B------:R-:W-:Y:S01]  /*1390*/  IMAD.MOV R0, RZ, RZ, -R0 ;  /* 0x000000ffff007224 */ /* 0x000fe200078e0a00 */
[----:B------:R-:W-:Y:S01]  /*13a0*/  UIMAD UR16, UR15, UR8, URZ ;  /* 0x000000080f1072a4 */ /* 0x000fe2000f8e023f */
[----:B------:R-:W-:Y:S01]  /*13b0*/  IADD3 R29, -R18, UR18, RZ ;  /* 0x00000012121d7c10 */ /* 0x000fe2000fffe1ff */
[----:B------:R-:W-:Y:S01]  /*13c0*/  UIMAD.WIDE.U32 UR46, UR11, UR8, URZ ;  /* 0x000000080b2e72a5 */ /* 0x000fe2000f8e003f */
[----:B------:R-:W-:Y:S01]  /*13d0*/  IMAD R234, R0, c[0x0][0x2b8], R8 ;  /* 0x0000ae0000ea7a24 */ /* 0x000fe200078e0208 */
[----:B------:R-:W-:Y:S01]  /*13e0*/  UIMAD UR8, UR11, UR9, UR16 ;  /* 0x000000090b0872a4 */ /* 0x000fe2000f8e0210 */
[----:B------:R-:W-:-:S02]  /*13f0*/  ISETP.GE.AND P3, PT, R24, c[0x0][0x1d4], PT ;  /* 0x0000750018007a0c */ /* 0x000fc40003f66270 */
[C---:B------:R-:W-:Y:S01]  /*1400*/  ISETP.GE.AND P6, PT, R29.reuse, 0x21, PT ;  /* 0x000000211d00780c */ /* 0x040fe20003fc6270 */
[----:B------:R-:W-:Y:S01]  /*1410*/  UIADD3 UR8, UR47, UR8, URZ ;  /* 0x000000082f087290 */ /* 0x000fe2000fffe03f */
[----:B------:R-:W-:Y:S01]  /*1420*/  SHF.R.S32.HI R26, RZ, 0x1f, R234 ;  /* 0x0000001fff1a7819 */ /* 0x000fe200000114ea */
[----:B------:R-:W-:Y:S01]  /*1430*/  ULDC.64 UR16, c[0x0][0x210] ;  /* 0x0000840000107ab9 */ /* 0x000fe20000000a00 */
[C---:B------:R-:W-:Y:S01]  /*1440*/  ISETP.GE.AND P5, PT, R29.reuse, 0x31, PT ;  /* 0x000000311d00780c */ /* 0x040fe20003fa6270 */
[----:B------:R-:W-:Y:S01]  /*1450*/  UIMAD UR15, UR15, UR16, URZ ;  /* 0x000000100f0f72a4 */ /* 0x000fe2000f8e023f */
[C---:B------:R-:W-:Y:S01]  /*1460*/  ISETP.GE.AND P4, PT, R29.reuse, 0x41, PT ;  /* 0x000000411d00780c */ /* 0x040fe20003f86270 */
[----:B------:R-:W-:Y:S01]  /*1470*/  IMAD R0, R26, c[0x0][0x1e0], RZ ;  /* 0x000078001a007a24 */ /* 0x000fe200078e02ff */
[----:B------:R-:W-:Y:S01]  /*1480*/  ISETP.GE.AND P2, PT, R29, 0x51, PT ;  /* 0x000000511d00780c */ /* 0x000fe20003f46270 */
[----:B------:R-:W-:Y:S02]  /*1490*/  UIMAD.WIDE.U32 UR44, UR11, UR16, URZ ;  /* 0x000000100b2c72a5 */ /* 0x000fe4000f8e003f */
[----:B------:R-:W-:Y:S01]  /*14a0*/  IMAD R0, R234, c[0x0][0x1e4], R0 ;  /* 0x00007900ea007a24 */ /* 0x000fe200078e0200 */
[----:B------:R-:W-:-:S02]  /*14b0*/  UIMAD UR9, UR11, UR17, UR15 ;  /* 0x000000110b0972a4 */ /* 0x000fc4000f8e020f */
[----:B------:R-:W-:Y:S01]  /*14c0*/  UIADD3 UR15, UR6, -0x1, URZ ;  /* 0xffffffff060f7890 */ /* 0x000fe2000fffe03f */
[----:B---3--:R-:W-:Y:S01]  /*14d0*/  IMAD.WIDE.U32 R2, R234, c[0x0][0x1e0], RZ ;  /* 0x00007800ea027a25 */ /* 0x008fe200078e00ff */
[----:B------:R-:W-:Y:S02]  /*14e0*/  UIADD3 UR9, UR45, UR9, URZ ;  /* 0x000000092d097290 */ /* 0x000fe4000fffe03f */
[----:B------:R-:W-:Y:S01]  /*14f0*/  UISETP.GT.AND UP3, UPT, UR15, UR5, UPT ;  /* 0x000000050f00728c */ /* 0x000fe2000bf64270 */
[----:B------:R-:W-:Y:S01]  /*1500*/  IMAD.IADD R3, R3, 0x1, R0 ;  /* 0x0000000103037824 */ /* 0x000fe200078e0200 */
[----:B----4-:R-:W-:-:S03]  /*1510*/  SHF.R.S32.HI R27, RZ, 0x1f, R228 ;  /* 0x0000001fff1b7819 */ /* 0x010fc600000114e4 */
[----:B------:R-:W-:-:S04]  /*1520*/  IMAD.WIDE.U32 R2, R228, c[0x0][0x1f0], R2 ;  /* 0x00007c00e4027a25 */ /* 0x000fc800078e0002 */
[----:B------:R-:W-:Y:S01]  /*1530*/  IMAD R0, R27, c[0x0][0x1f0], RZ ;  /* 0x00007c001b007a24 */ /* 0x000fe200078e02ff */
[----:B--2---:R-:W-:-:S03]  /*1540*/  IADD3 R4, P1, R2, UR46, RZ ;  /* 0x0000002e02047c10 */ /* 0x004fc6000ff3e0ff */
[----:B------:R-:W-:Y:S01]  /*1550*/  IMAD R0, R228, c[0x0][0x1f4], R0 ;  /* 0x00007d00e4007a24 */ /* 0x000fe200078e0200 */
[----:B------:R-:W-:-:S04]  /*1560*/  LEA R2, P0, R4, c[0x0][0x1c8], 0x1 ;  /* 0x0000720004027a11 */ /* 0x000fc800078008ff */
[----:B------:R-:W-:Y:S01]  /*1570*/  IADD3.X R0, R3, UR8, R0, P1, !PT ;  /* 0x0000000803007c10 */ /* 0x000fe20008ffe400 */
[----:B-1----:R-:W-:Y:S01]  /*1580*/  SHFL.IDX PT, R6, R2, 0x1, 0x181f ;  /* 0x00381f0002067f89 */ /* 0x002fe200000e0000 */
[----:B------:R-:W-:Y:S02]  /*1590*/  ISETP.GE.AND P1, PT, R29, 0x1, PT ;  /* 0x000000011d00780c */ /* 0x000fe40003f26270 */
[----:B------:R-:W-:Y:S01]  /*15a0*/  LEA.HI.X R0, R4, c[0x0][0x1cc], R0, 0x1, P0 ;  /* 0x0000730004007a11 */ /* 0x000fe200000f0c00 */
[----:B------:R-:W-:Y:S04]  /*15b0*/  SHFL.IDX PT, R8, R2, 0x2, 0x181f ;  /* 0x00581f0002087f89 */ /* 0x000fe800000e0000 */
[----:B------:R-:W1:Y:S04]  /*15c0*/  SHFL.IDX PT, R4, R2, RZ, 0x181f ;  /* 0x00181fff02047589 */ /* 0x000e6800000e0000 */
[----:B------:R-:W2:Y:S04]  /*15d0*/  SHFL.IDX PT, R3, R0, RZ, 0x181f ;  /* 0x00181fff00037589 */ /* 0x000ea800000e0000 */
[----:B------:R-:W3:Y:S04]  /*15e0*/  SHFL.IDX PT, R7, R0, 0x1, 0x181f ;  /* 0x00381f0000077f89 */ /* 0x000ee800000e0000 */
[----:B------:R-:W4:Y:S04]  /*15f0*/  SHFL.IDX PT, R9, R2, 0x3, 0x181f ;  /* 0x00781f0002097f89 */ /* 0x000f2800000e0000 */
[----:B------:R-:W5:Y:S04]  /*1600*/  SHFL.IDX PT, R14, R0, 0x2, 0x181f ;  /* 0x00581f00000e7f89 */ /* 0x000f6800000e0000 */
[----:B------:R-:W3:Y:S01]  /*1610*/  SHFL.IDX PT, R13, R2, 0x4, 0x181f ;  /* 0x00981f00020d7f89 */ /* 0x000ee200000e0000 */
[----:B-1----:R-:W-:-:S03]  /*1620*/  @P1 LEA R4, P0, R24, R4, 0x1 ;  /* 0x0000000418041211 */ /* 0x002fc600078008ff */
[----:B------:R-:W1:Y:S01]  /*1630*/  SHFL.IDX PT, R16, R0, 0x3, 0x181f ;  /* 0x00781f0000107f89 */ /* 0x000e6200000e0000 */
[----:B--2---:R-:W-:-:S03]  /*1640*/  @P1 LEA.HI.X R5, R24, R3, R30, 0x1, P0 ;  /* 0x0000000318051211 */ /* 0x004fc600000f0c1e */
[----:B------:R2:W-:Y:S01]  /*1650*/  SHFL.IDX PT, R12, R2, 0x5, 0x181f ;  /* 0x00b81f00020c7f89 */ /* 0x0005e200000e0000 */
[----:B------:R-:W-:Y:S02]  /*1660*/  ISETP.GE.AND P0, PT, R29, 0x11, PT ;  /* 0x000000111d00780c */ /* 0x000fe40003f06270 */
[----:B------:R-:W-:Y:S01]  /*1670*/  LEA.HI R3, R201, R200, RZ, 0x4 ;  /* 0x000000c8c9037211 */ /* 0x000fe200078f20ff */
[----:B------:R1:W-:Y:S04]  /*1680*/  @P1 LDGSTS.E.BYPASS.LTC128B.128 [R202+0x3100], [R4.64], !P3 ;  /* 0x0310000004ca1fae */ /* 0x0003e8000d901d70 */
[----:B------:R-:W3:Y:S04]  /*1690*/  SHFL.IDX PT, R17, R0, 0x4, 0x181f ;  /* 0x00981f0000117f89 */ /* 0x000ee800000e0000 */
[----:B------:R3:W3:Y:S02]  /*16a0*/  SHFL.IDX PT, R15, R0, 0x5, 0x181f ;  /* 0x00b81f00000f7f89 */ /* 0x0006e400000e0000 */
[----:B--2---:R-:W-:-:S02]  /*16b0*/  @P0 LEA R2, P1, R24, R6, 0x1 ;  /* 0x0000000618020211 */ /* 0x004fc400078208ff */
[----:B-1----:R-:W-:Y:S02]  /*16c0*/  LOP3.LUT R5, R3, 0xfffffff0, RZ, 0xc0, !PT ;  /* 0xfffffff003057812 */ /* 0x002fe400078ec0ff */
[----:B------:R-:W-:-:S03]  /*16d0*/  SHF.R.S32.HI R4, RZ, 0x4, R3 ;  /* 0x00000004ff047819 */ /* 0x000fc60000011403 */
[----:B------:R-:W-:Y:S01]  /*16e0*/  IMAD.IADD R5, R200, 0x1, -R5 ;  /* 0x00000001c8057824 */ /* 0x000fe200078e0a05 */
[----:B------:R-:W-:-:S04]  /*16f0*/  LEA.HI R3, R3, R4, RZ, 0x1 ;  /* 0x0000000403037211 */ /* 0x000fc800078f08ff */
[----:B---3--:R-:W-:Y:S02]  /*1700*/  LOP3.LUT R0, R3, 0xfffffffe, RZ, 0xc0, !PT ;  /* 0xfffffffe03007812 */ /* 0x008fe400078ec0ff */
[----:B------:R-:W-:Y:S02]  /*1710*/  SHF.R.S32.HI R10, RZ, 0x1f, R5 ;  /* 0x0000001fff0a7819 */ /* 0x000fe40000011405 */
[----:B------:R-:W-:Y:S01]  /*1720*/  @P0 LEA.HI.X R3, R24, R7, R30, 0x1, P1 ;  /* 0x0000000718030211 */ /* 0x000fe200008f0c1e */
[----:B------:R-:W-:Y:S01]  /*1730*/  IMAD.IADD R11, R4, 0x1, -R0 ;  /* 0x00000001040b7824 */ /* 0x000fe200078e0a00 */
[----:B------:R-:W-:Y:S02]  /*1740*/  LEA.HI R10, R10, R5, RZ, 0x3 ;  /* 0x000000050a0a7211 */ /* 0x000fe400078f18ff */
[C---:B------:R-:W-:Y:S01]  /*1750*/  @P6 LEA R8, P1, R24.reuse, R8, 0x1 ;  /* 0x0000000818086211 */ /* 0x040fe200078208ff */
[----:B------:R1:W-:Y:S01]  /*1760*/  @P0 LDGSTS.E.BYPASS.LTC128B.128 [R202+0x3900], [R2.64], !P3 ;  /* 0x0390000002ca0fae */ /* 0x0003e2000d901d70 */
[----:B----4-:R-:W-:-:S02]  /*1770*/  @P5 LEA R6, P0, R24, R9, 0x1 ;  /* 0x0000000918065211 */ /* 0x010fc400078008ff */
[----:B------:R-:W-:Y:S02]  /*1780*/  LOP3.LUT R0, R10, 0xfffffff8, RZ, 0xc0, !PT ;  /* 0xfffffff80a007812 */ /* 0x000fe400078ec0ff */
[C---:B-----5:R-:W-:Y:S02]  /*1790*/  @P6 LEA.HI.X R9, R24.reuse, R14, R30, 0x1, P1 ;  /* 0x0000000e18096211 */ /* 0x060fe400008f0c1e */
[C---:B------:R-:W-:Y:S01]  /*17a0*/  @P4 LEA R4, P1, R24.reuse, R13, 0x1 ;  /* 0x0000000d18044211 */ /* 0x040fe200078208ff */
[----:B------:R-:W-:Y:S01]  /*17b0*/  IMAD.IADD R25, R5, 0x1, -R0 ;  /* 0x0000000105197824 */ /* 0x000fe200078e0a00 */
[C-C-:B------:R-:W-:Y:S01]  /*17c0*/  @P5 LEA.HI.X R7, R24.reuse, R16, R30.reuse, 0x1, P0 ;  /* 0x0000001018075211 */ /* 0x140fe200000f0c1e */
[----:B------:R2:W-:Y:S01]  /*17d0*/  @P6 LDGSTS.E.BYPASS.LTC128B.128 [R202+0x4100], [R8.64], !P3 ;  /* 0x0410000008ca6fae */ /* 0x0005e2000d901d70 */
[----:B------:R-:W-:Y:S01]  /*17e0*/  @P4 LEA.HI.X R5, R24, R17, R30, 0x1, P1 ;  /* 0x0000001118054211 */ /* 0x000fe200008f0c1e */
[----:B------:R-:W-:Y:S02]  /*17f0*/  IMAD.SHL.U32 R0, R28, 0x40, RZ ;  /* 0x000000401c007824 */ /* 0x000fe400078e00ff */
[----:B------:R3:W-:Y:S03]  /*1800*/  @P5 LDGSTS.E.BYPASS.LTC128B.128 [R202+0x4900], [R6.64], !P3 ;  /* 0x0490000006ca5fae */ /* 0x0007e6000d901d70 */
[----:B------:R-:W-:Y:S01]  /*1810*/  LOP3.LUT R0, R0, 0x1c0, RZ, 0xc0, !PT ;  /* 0x000001c000007812 */ /* 0x000fe200078ec0ff */
[----:B------:R4:W-:Y:S01]  /*1820*/  @P4 LDGSTS.E.BYPASS.LTC128B.128 [R202+0x5100], [R4.64], !P3 ;  /* 0x0510000004ca4fae */ /* 0x0009e2000d901d70 */
[----:B-1----:R-:W-:-:S04]  /*1830*/  @P2 LEA R2, P0, R24, R12, 0x1 ;  /* 0x0000000c18022211 */ /* 0x002fc800078008ff */
[----:B------:R-:W-:-:S05]  /*1840*/  @P2 LEA.HI.X R3, R24, R15, R30, 0x1, P0 ;  /* 0x0000000f18032211 */ /* 0x000fca00000f0c1e */
[----:B------:R1:W-:Y:S04]  /*1850*/  @P2 LDGSTS.E.BYPASS.LTC128B.128 [R202+0x5900], [R2.64], !P3 ;  /* 0x0590000002ca2fae */ /* 0x0003e8000d901d70 */
[----:B------:R-:W0:Y:S01]  /*1860*/  LDGDEPBAR ;  /* 0x00000000000079af */ /* 0x000e220000000000 */
[----:B----4-:R-:W-:Y:S02]  /*1870*/  IMAD.SHL.U32 R4, R11, 0x8, RZ ;  /* 0x000000080b047824 */ /* 0x010fe400078e00ff */
[----:B------:R-:W-:-:S05]  /*1880*/  IMAD.SHL.U32 R5, R10, 0x40, RZ ;  /* 0x000000400a057824 */ /* 0x000fca00078e00ff */
[----:B------:R-:W-:Y:S01]  /*1890*/  LOP3.LUT R197, R5, 0xfffffe00, RZ, 0xc0, !PT ;  /* 0xfffffe0005c57812 */ /* 0x000fe200078ec0ff */
[----:B-1----:R-:W-:Y:S01]  /*18a0*/  IMAD.SHL.U32 R2, R25, 0x40, RZ ;  /* 0x0000004019027824 */ /* 0x002fe200078e00ff */
[----:B------:R-:W-:-:S04]  /*18b0*/  DEPBAR.LE SB0, 0x1 ;  /* 0x000080400000791a */ /* 0x000fc80000000000 */
[----:B------:R-:W-:-:S04]  /*18c0*/  DEPBAR.LE SB0, 0x0 ;  /* 0x000080000000791a */ /* 0x000fc80000000000 */
[----:B------:R-:W-:Y:S01]  /*18d0*/  IMAD.SHL.U32 R3, R18, 0x8, RZ ;  /* 0x0000000812037824 */ /* 0x000fe200078e00ff */
[----:B------:R-:W-:-:S04]  /*18e0*/  LOP3.LUT R2, R2, 0x1c0, RZ, 0xc0, !PT ;  /* 0x000001c002027812 */ /* 0x000fc800078ec0ff */
[----:B------:R-:W-:Y:S02]  /*18f0*/  LOP3.LUT R3, R0, 0x8, R3, 0xf8, !PT ;  /* 0x0000000800037812 */ /* 0x000fe400078ef803 */
[----:B------:R-:W-:Y:S02]  /*1900*/  LOP3.LUT R4, R2, 0x8, R4, 0xf8, !PT ;  /* 0x0000000802047812 */ /* 0x000fe400078ef804 */
[----:B------:R-:W-:Y:S02]  /*1910*/  SHF.R.U32.HI R0, RZ, 0x3, R0 ;  /* 0x00000003ff007819 */ /* 0x000fe40000011600 */
[----:B------:R-:W-:Y:S02]  /*1920*/  SHF.R.U32.HI R2, RZ, 0x3, R2 ;  /* 0x00000003ff027819 */ /* 0x000fe40000011602 */
[----:B------:R-:W-:Y:S02]  /*1930*/  LOP3.LUT R0, R3, R0, RZ, 0x3c, !PT ;  /* 0x0000000003007212 */ /* 0x000fe400078e3cff */
[----:B------:R-:W-:Y:S01]  /*1940*/  LOP3.LUT R196, R4, R2, RZ, 0x3c, !PT ;  /* 0x0000000204c47212 */ /* 0x000fe200078e3cff */
[----:B------:R-:W-:-:S02]  /*1950*/  IMAD R2, R198, 0x400, R197 ;  /* 0x00000400c6027824 */ /* 0x000fc400078e02c5 */
[----:B------:R-:W-:Y:S02]  /*1960*/  IMAD R0, R11, 0x200, R0 ;  /* 0x000002000b007824 */ /* 0x000fe400078e0200 */
[----:B------:R-:W-:Y:S02]  /*1970*/  IMAD.IADD R2, R196, 0x1, R2 ;  /* 0x00000001c4027824 */ /* 0x000fe400078e0202 */
[----:B------:R-:W-:Y:S01]  /*1980*/  IMAD.SHL.U32 R208, R0, 0x2, RZ ;  /* 0x0000000200d07824 */ /* 0x000fe200078e00ff */
[----:B------:R-:W-:Y:S01]  /*1990*/  BAR.SYNC.DEFER_BLOCKING 0x0 ;  /* 0x0000000000007b1d */ /* 0x000fe20000010000 */
[----:B------:R-:W-:Y:S02]  /*19a0*/  IMAD.SHL.U32 R215, R2, 0x2, RZ ;  /* 0x0000000202d77824 */ /* 0x000fe400078e00ff */
[----:B------:R-:W-:Y:S01]  /*19b0*/  IMAD R0, R26, c[0x0][0x208], RZ ;  /* 0x000082001a007a24 */ /* 0x000fe200078e02ff */
[----:B------:R-:W-:Y:S01]  /*19c0*/  IADD3 R219, R208, 0x3120, RZ ;  /* 0x00003120d0db7810 */ /* 0x000fe20007ffe0ff */
[----:B------:R-:W-:-:S04]  /*19d0*/  IMAD.WIDE.U32 R2, R234, c[0x0][0x208], RZ ;  /* 0x00008200ea027a25 */ /* 0x000fc800078e00ff */
[----:B------:R-:W-:-:S04]  /*19e0*/  IMAD R0, R234, c[0x0][0x20c], R0 ;  /* 0x00008300ea007a24 */ /* 0x000fc800078e0200 */
[----:B------:R-:W-:Y:S02]  /*19f0*/  IMAD.IADD R3, R3, 0x1, R0 ;  /* 0x0000000103037824 */ /* 0x000fe400078e0200 */
[----:B------:R-:W-:Y:S02]  /*1a00*/  IMAD R0, R27, c[0x0][0x218], RZ ;  /* 0x000086001b007a24 */ /* 0x000fe400078e02ff */
[C---:B------:R-:W-:Y:S01]  /*1a10*/  IMAD.WIDE.U32 R2, R228.reuse, c[0x0][0x218], R2 ;  /* 0x00008600e4027a25 */ /* 0x040fe200078e0002 */
[----:B---3--:R-:W-:Y:S04]  /*1a20*/  LDSM.16.M88.4 R4, [R208+0x3100] ;  /* 0x00310000d004783b */ /* 0x008fe80000000200 */
[----:B------:R-:W1:Y:S04]  /*1a30*/  LDSM.16.M88.4 R16, [R215+0x6100] ;  /* 0x00610000d710783b */ /* 0x000e680000000200 */
[----:B------:R-:W3:Y:S04]  /*1a40*/  LDSM.16.M88.4 R12, [R215+0x8100] ;  /* 0x00810000d70c783b */ /* 0x000ee80000000200 */
[----:B--2---:R-:W2:Y:S04]  /*1a50*/  LDSM.16.M88.4 R8, [R208+0x3900] ;  /* 0x00390000d008783b */ /* 0x004ea80000000200 */
[----:B------:R-:W-:Y:S04]  /*1a60*/  LDSM.16.M88.4 R20, [R208+0x4100] ;  /* 0x00410000d014783b */ /* 0x000fe80000000200 */
[----:B------:R-:W-:Y:S04]  /*1a70*/  LDSM.16.M88.4 R36, [R208+0x4900] ;  /* 0x00490000d024783b */ /* 0x000fe80000000200 */
[----:B------:R-:W-:Y:S04]  /*1a80*/  LDSM.16.M88.4 R40, [R208+0x5900] ;  /* 0x00590000d028783b */ /* 0x000fe80000000200 */
[----:B------:R-:W-:Y:S01]  /*1a90*/  LDSM.16.M88.4 R32, [R208+0x5100] ;  /* 0x00510000d020783b */ /* 0x000fe20000000200 */
[-C--:B-1----:R-:W-:Y:S08]  /*1aa0*/  HMMA.16816.F32 R160, R16, R4.reuse, RZ ;  /* 0x0000000410a0723c */ /* 0x082ff000000018ff */
[C---:B---3--:R-:W-:Y:S07]  /*1ab0*/  HMMA.16816.F32 R132, R12.reuse, R4, RZ ;  /* 0x000000040c84723c */ /* 0x048fee00000018ff */
[----:B------:R-:W-:Y:S01]  /*1ac0*/  IMAD R4, R228, c[0x0][0x21c], R0 ;  /* 0x00008700e4047a24 */ /* 0x000fe200078e0200 */
[----:B------:R-:W-:Y:S01]  /*1ad0*/  IADD3 R0, P0, R2, UR44, RZ ;  /* 0x0000002c02007c10 */ /* 0x000fe2000ff1e0ff */
[----:B------:R-:W-:Y:S03]  /*1ae0*/  HMMA.16816.F32 R156, R12, R6, RZ ;  /* 0x000000060c9c723c */ /* 0x000fe600000018ff */
[----:B------:R-:W-:-:S02]  /*1af0*/  IADD3.X R2, R3, UR9, R4, P0, !PT ;  /* 0x0000000903027c10 */ /* 0x000fc400087fe404 */
[----:B------:R-:W-:-:S03]  /*1b00*/  LEA R3, P0, R0, c[0x0][0x1f8], 0x1 ;  /* 0x00007e0000037a11 */ /* 0x000fc600078008ff */
[C---:B------:R-:W-:Y:S01]  /*1b10*/  HMMA.16816.F32 R192, R16.reuse, R6, RZ ;  /* 0x0000000610c0723c */ /* 0x040fe200000018ff */
[----:B------:R-:W-:Y:S01]  /*1b20*/  LEA.HI.X R0, R0, c[0x0][0x1fc], R2, 0x1, P0 ;  /* 0x00007f0000007a11 */ /* 0x000fe200000f0c02 */
[----:B------:R-:W1:Y:S01]  /*1b30*/  SHFL.IDX PT, R4, R3, RZ, 0x181f ;  /* 0x00181fff03047589 */ /* 0x000e6200000e0000 */
[----:B------:R-:W-:Y:S02]  /*1b40*/  LOP3.LUT P0, RZ, R28, 0x2, RZ, 0xc0, !PT ;  /* 0x000000021cff7812 */ /* 0x000fe4000780c0ff */
[----:B------:R-:W-:Y:S01]  /*1b50*/  IADD3 R2, R208, 0x3100, RZ ;  /* 0x00003100d0027810 */ /* 0x000fe20007ffe0ff */
[----:B------:R-:W-:Y:S01]  /*1b60*/  SHFL.IDX PT, R5, R3, 0x1, 0x181f ;  /* 0x00381f0003057f89 */ /* 0x000fe200000e0000 */
[----:B------:R-:W-:Y:S01]  /*1b70*/  R2P PR, R25, 0x6 ;  /* 0x0000000619007804 */ /* 0x000fe20000000000 */
[-C--:B--2---:R-:W-:Y:S01]  /*1b80*/  HMMA.16816.F32 R168, R16, R8.reuse, RZ ;  /* 0x0000000810a8723c */ /* 0x084fe200000018ff */
[----:B------:R-:W-:Y:S01]  /*1b90*/  ISETP.GE.AND P4, PT, R24, c[0x0][0x1d4], PT ;  /* 0x0000750018007a0c */ /* 0x000fe20003f86270 */
[----:B------:R-:W2:Y:S03]  /*1ba0*/  SHFL.IDX PT, R7, R0, RZ, 0x181f ;  /* 0x00181fff00077589 */ /* 0x000ea600000e0000 */
[C---:B------:R-:W-:Y:S01]  /*1bb0*/  ISETP.LT.OR P6, PT, R29.reuse, 0x11, P4 ;  /* 0x000000111d00780c */ /* 0x040fe200027c1670 */
[----:B------:R-:W3:Y:S02]  /*1bc0*/  SHFL.IDX PT, R6, R3, 0x2, 0x181f ;  /* 0x00581f0003067f89 */ /* 0x000ee400000e0000 */
[----:B------:R-:W-:Y:S01]  /*1bd0*/  HMMA.16816.F32 R128, R12, R8, RZ ;  /* 0x000000080c80723c */ /* 0x000fe200000018ff */
[----:B------:R-:W-:Y:S01]  /*1be0*/  @P0 IADD3 R219, R2, -0x20, RZ ;  /* 0xffffffe002db0810 */ /* 0x000fe20007ffe0ff */
[----:B------:R-:W-:Y:S01]  /*1bf0*/  SHFL.IDX PT, R9, R0, 0x1, 0x181f ;  /* 0x00381f0000097f89 */ /* 0x000fe200000e0000 */
[----:B------:R-:W-:-:S02]  /*1c00*/  ISETP.LT.OR P0, PT, R29, 0x1, P4 ;  /* 0x000000011d00780c */ /* 0x000fc40002701670 */
[C---:B------:R-:W-:Y:S01]  /*1c10*/  IADD3 R224, R219.reuse, 0x800, RZ ;  /* 0x00000800dbe07810 */ /* 0x040fe20007ffe0ff */
[----:B------:R-:W-:Y:S01]  /*1c20*/  SHFL.IDX PT, R8, R3, 0x3, 0x181f ;  /* 0x00781f0003087f89 */ /* 0x000fe200000e0000 */
[C---:B------:R-:W-:Y:S01]  /*1c30*/  IADD3 R223, R219.reuse, 0x1000, RZ ;  /* 0x00001000dbdf7810 */ /* 0x040fe20007ffe0ff */
[-C--:B------:R-:W-:Y:S01]  /*1c40*/  HMMA.16816.F32 R152, R12, R10.reuse, RZ ;  /* 0x0000000a0c98723c */ /* 0x080fe200000018ff */
[C---:B------:R-:W-:Y:S01]  /*1c50*/  IADD3 R222, R219.reuse, 0x1800, RZ ;  /* 0x00001800dbde7810 */ /* 0x040fe20007ffe0ff */
[----:B------:R-:W-:Y:S01]  /*1c60*/  SHFL.IDX PT, R30, R3, 0x4, 0x181f ;  /* 0x00981f00031e7f89 */ /* 0x000fe200000e0000 */
[----:B-1----:R-:W-:Y:S02]  /*1c70*/  IADD3 R24, P5, R4, R226, RZ ;  /* 0x000000e204187210 */ /* 0x002fe40007fbe0ff */
[C---:B------:R-:W-:Y:S01]  /*1c80*/  IADD3 R221, R219.reuse, 0x2000, RZ ;  /* 0x00002000dbdd7810 */ /* 0x040fe20007ffe0ff */
[----:B------:R-:W-:Y:S01]  /*1c90*/  SHFL.IDX PT, R3, R3, 0x5, 0x181f ;  /* 0x00b81f0003037f89 */ /* 0x000fe200000e0000 */
[----:B------:R-:W-:Y:S01]  /*1ca0*/  IADD3 R220, R219, 0x2800, RZ ;  /* 0x00002800dbdc7810 */ /* 0x000fe20007ffe0ff */
[----:B------:R-:W-:Y:S02]  /*1cb0*/  HMMA.16816.F32 R188, R16, R10, RZ ;  /* 0x0000000a10bc723c */ /* 0x000fe400000018ff */
[----:B------:R-:W1:Y:S01]  /*1cc0*/  SHFL.IDX PT, R11, R0, 0x2, 0x181f ;  /* 0x00581f00000b7f89 */ /* 0x000e6200000e0000 */
[----:B--2---:R-:W-:-:S03]  /*1cd0*/  IMAD.X R25, R7, 0x1, R225, P5 ;  /* 0x0000000107197824 */ /* 0x004fc600028e06e1 */
[----:B------:R-:W2:Y:S02]  /*1ce0*/  SHFL.IDX PT, R10, R0, 0x3, 0x181f ;  /* 0x00781f00000a7f89 */ /* 0x000ea400000e0000 */
[-C--:B------:R-:W-:Y:S02]  /*1cf0*/  HMMA.16816.F32 R172, R16, R20.reuse, RZ ;  /* 0x0000001410ac723c */ /* 0x080fe400000018ff */
[----:B------:R-:W-:Y:S04]  /*1d00*/  SHFL.IDX PT, R31, R0, 0x4, 0x181f ;  /* 0x00981f00001f7f89 */ /* 0x000fe800000e0000 */
[----:B------:R4:W5:Y:S02]  /*1d10*/  SHFL.IDX PT, R64, R0, 0x5, 0x181f ;  /* 0x00b81f0000407f89 */ /* 0x00096400000e0000 */
[C---:B------:R-:W-:Y:S02]  /*1d20*/  HMMA.16816.F32 R120, R12.reuse, R20, RZ ;  /* 0x000000140c78723c */ /* 0x040fe400000018ff */
[----:B------:R-:W-:Y:S04]  /*1d30*/  LDSM.16.M88.4 R60, [R219] ;  /* 0x00000000db3c783b */ /* 0x000fe80000000200 */
[----:B------:R-:W-:Y:S01]  /*1d40*/  LDSM.16.M88.4 R56, [R219+0x800] ;  /* 0x00080000db38783b */ /* 0x000fe20000000200 */
[----:B------:R-:W-:Y:S01]  /*1d50*/  IMAD.MOV.U32 R20, RZ, RZ, 0x10 ;  /* 0x00000010ff147424 */ /* 0x000fe200078e00ff */
[----:B------:R-:W-:Y:S02]  /*1d60*/  HMMA.16816.F32 R148, R12, R22, RZ ;  /* 0x000000160c94723c */ /* 0x000fe400000018ff */
[----:B------:R-:W-:Y:S02]  /*1d70*/  LDSM.16.M88.4 R52, [R219+0x1000] ;  /* 0x00100000db34783b */ /* 0x000fe40000000200 */
[----:B------:R-:W-:-:S02]  /*1d80*/  SEL R2, R20, 0xfffffff0, !P1 ;  /* 0xfffffff014027807 */ /* 0x000fc40004800000 */
[-C--:B---3--:R-:W-:Y:S01]  /*1d90*/  IADD3 R20, P5, R6, R226.reuse, RZ ;  /* 0x000000e206147210 */ /* 0x088fe20007fbe0ff */
[----:B------:R-:W-:Y:S01]  /*1da0*/  LDSM.16.M88.4 R48, [R219+0x1800] ;  /* 0x00180000db30783b */ /* 0x000fe20000000200 */
[C---:B------:R-:W-:Y:S01]  /*1db0*/  HMMA.16816.F32 R164, R16.reuse, R22, RZ ;  /* 0x0000001610a4723c */ /* 0x040fe200000018ff */
[----:B------:R-:W-:Y:S02]  /*1dc0*/  IMAD R218, R2, 0x2, R215 ;  /* 0x0000000202da7824 */ /* 0x000fe400078e02d7 */
[--C-:B-1----:R-:W-:Y:S01]  /*1dd0*/  IMAD.X R21, R11, 0x1, R225.reuse, P5 ;  /* 0x000000010b157824 */ /* 0x102fe200028e06e1 */
[----:B------:R-:W-:Y:S01]  /*1de0*/  ISETP.LT.OR P5, PT, R29, 0x21, P4 ;  /* 0x000000211d00780c */ /* 0x000fe200027a1670 */
[----:B------:R-:W-:Y:S01]  /*1df0*/  LDSM.16.M88.4 R44, [R219+0x2000] ;  /* 0x00200000db2c783b */ /* 0x000fe20000000200 */
[----:B----4-:R-:W-:Y:S01]  /*1e00*/  IMAD.MOV.U32 R0, RZ, RZ, 0x40 ;  /* 0x00000040ff007424 */ /* 0x010fe200078e00ff */
[-C--:B------:R-:W-:Y:S01]  /*1e10*/  IADD3 R22, P1, R5, R226.reuse, RZ ;  /* 0x000000e205167210 */ /* 0x080fe20007f3e0ff */
[----:B------:R-:W-:Y:S01]  /*1e20*/  HMMA.16816.F32 R144, R16, R36, RZ ;  /* 0x000000241090723c */ /* 0x000fe200000018ff */
[----:B------:R-:W-:Y:S03]  /*1e30*/  LDSM.16.M88.4 R4, [R218+0x8100] ;  /* 0x00810000da04783b */ /* 0x000fe60000000200 */
[----:B------:R-:W-:Y:S01]  /*1e40*/  IMAD.X R23, R9, 0x1, R225, P1 ;  /* 0x0000000109177824 */ /* 0x000fe200008e06e1 */
[----:B------:R-:W-:-:S03]  /*1e50*/  IADD3 R26, P1, R8, R226, RZ ;  /* 0x000000e2081a7210 */ /* 0x000fc60007f3e0ff */
[C---:B------:R-:W-:Y:S02]  /*1e60*/  HMMA.16816.F32 R100, R12.reuse, R36, RZ ;  /* 0x000000240c64723c */ /* 0x040fe400000018ff */
[----:B--2---:R-:W-:Y:S01]  /*1e70*/  IMAD.X R27, R10, 0x1, R225, P1 ;  /* 0x000000010a1b7824 */ /* 0x004fe200008e06e1 */
[----:B------:R-:W-:Y:S01]  /*1e80*/  ISETP.LT.OR P1, PT, R29, 0x31, P4 ;  /* 0x000000311d00780c */ /* 0x000fe20002721670 */
[----:B------:R-:W-:Y:S04]  /*1e90*/  LDSM.16.M88.4 R8, [R218+0x6100] ;  /* 0x00610000da08783b */ /* 0x000fe80000000200 */
[-C--:B------:R-:W-:Y:S08]  /*1ea0*/  HMMA.16816.F32 R136, R12, R38.reuse, RZ ;  /* 0x000000260c88723c */ /* 0x080ff000000018ff */
[----:B------:R-:W-:Y:S01]  /*1eb0*/  HMMA.16816.F32 R140, R16, R38, RZ ;  /* 0x00000026108c723c */ /* 0x000fe200000018ff */
[----:B------:R-:W1:Y:S04]  /*1ec0*/  LDSM.16.M88.4 R36, [R219+0x2800] ;  /* 0x00280000db24783b */ /* 0x000e680000000200 */
[----:B------:R-:W-:Y:S01]  /*1ed0*/  @!PT LDS RZ, [RZ] ;  /* 0x00000000fffff984 */ /* 0x000fe20000000800 */
[----:B------:R-:W-:Y:S01]  /*1ee0*/  @!PT LDS RZ, [RZ] ;  /* 0x00000000fffff984 */ /* 0x000fe20000000800 */
[----:B------:R-:W-:Y:S01]  /*1ef0*/  @!PT LDS RZ, [RZ] ;  /* 0x00000000fffff984 */ /* 0x000fe20000000800 */
[----:B------:R2:W-:Y:S01]  /*1f00*/  LDGSTS.E.BYPASS.LTC128B.128 [R202+0x100], [R24.64], !P0 ;  /* 0x0010000018ca7fae */ /* 0x0005e2000c101d70 */
[----:B------:R-:W-:-:S02]  /*1f10*/  LOP3.LUT P0, RZ, R28, 0x4, RZ, 0xc0, !PT ;  /* 0x000000041cff7812 */ /* 0x000fc4000780c0ff */
[C---:B------:R-:W-:Y:S01]  /*1f20*/  HMMA.16816.F32 R76, R12.reuse, R40, RZ ;  /* 0x000000280c4c723c */ /* 0x040fe200000018ff */
[----:B------:R3:W-:Y:S01]  /*1f30*/  LDGSTS.E.BYPASS.LTC128B.128 [R202+0x900], [R22.64], !P6 ;  /* 0x0090000016ca7fae */ /* 0x0007e2000f101d70 */
[C---:B------:R-:W-:Y:S02]  /*1f40*/  ISETP.LT.OR P6, PT, R29.reuse, 0x41, P4 ;  /* 0x000000411d00780c */ /* 0x040fe400027c1670 */
[----:B------:R-:W-:Y:S01]  /*1f50*/  ISETP.LT.OR P4, PT, R29, 0x51, P4 ;  /* 0x000000511d00780c */ /* 0x000fe20002781670 */
[----:B------:R4:W-:Y:S01]  /*1f60*/  LDGSTS.E.BYPASS.LTC128B.128 [R202+0x1100], [R20.64], !P5 ;  /* 0x0110000014ca7fae */ /* 0x0009e2000e901d70 */
[----:B------:R-:W-:Y:S02]  /*1f70*/  SEL R0, R0, 0xffffffc0, !P0 ;  /* 0xffffffc000007807 */ /* 0x000fe40004000000 */
[----:B------:R-:W-:Y:S01]  /*1f80*/  HMMA.16816.F32 R92, R12, R32, RZ ;  /* 0x000000200c5c723c */ /* 0x000fe200000018ff */
[----:B------:R1:W-:Y:S01]  /*1f90*/  LDGSTS.E.BYPASS.LTC128B.128 [R202+0x1900], [R26.64], !P1 ;  /* 0x019000001aca7fae */ /* 0x0003e2000c901d70 */
[----:B------:R-:W-:Y:S01]  /*1fa0*/  PLOP3.LUT P0, PT, PT, PT, UP3, 0x80, 0x0 ;  /* 0x000000000000781c */ /* 0x000fe20003f0f038 */
[----:B------:R-:W-:-:S02]  /*1fb0*/  IMAD.IADD R214, R208, 0x1, R0 ;  /* 0x00000001d0d67824 */ /* 0x000fc400078e0200 */
[----:B------:R-:W-:Y:S01]  /*1fc0*/  IMAD.IADD R213, R0, 0x1, R219 ;  /* 0x0000000100d57824 */ /* 0x000fe200078e02db */
[----:B------:R-:W-:Y:S02]  /*1fd0*/  LOP3.LUT R0, R196, R197, RZ, 0xfc, !PT ;  /* 0x000000c5c4007212 */ /* 0x000fe400078efcff */
[----:B------:R-:W-:Y:S01]  /*1fe0*/  HMMA.16816.F32 R104, R12, R34, RZ ;  /* 0x000000220c68723c */ /* 0x000fe200000018ff */
[----:B--2---:R-:W-:-:S07]  /*1ff0*/  IMAD.MOV.U32 R24, RZ, RZ, 0x20 ;  /* 0x00000020ff187424 */ /* 0x004fce00078e00ff */
[----:B------:R-:W-:Y:S01]  /*2000*/  HMMA.16816.F32 R84, R12, R42, RZ ;  /* 0x0000002a0c54723c */ /* 0x000fe200000018ff */
[-C--:B---3--:R-:W-:Y:S02]  /*2010*/  IADD3 R22, P1, R3, R226.reuse, RZ ;  /* 0x000000e203167210 */ /* 0x088fe40007f3e0ff */
[----:B------:R-:W-:Y:S02]  /*2020*/  SEL R3, R24, 0xffffffe0, !P2 ;  /* 0xffffffe018037807 */ /* 0x000fe40005000000 */
[----:B----4-:R-:W-:Y:S01]  /*2030*/  IADD3 R20, P5, R30, R226, RZ ;  /* 0x000000e21e147210 */ /* 0x010fe20007fbe0ff */
[----:B-----5:R-:W-:Y:S02]  /*2040*/  IMAD.X R23, R64, 0x1, R225, P1 ;  /* 0x0000000140177824 */ /* 0x020fe400008e06e1 */
[----:B-1----:R-:W-:Y:S01]  /*2050*/  HMMA.16816.F32 R12, R4, R36, R76 ;  /* 0x00000024040c723c */ /* 0x002fe2000000184c */
[----:B------:R-:W-:Y:S02]  /*2060*/  IMAD R216, R3, 0x2, R215 ;  /* 0x0000000203d87824 */ /* 0x000fe400078e02d7 */
[----:B------:R-:W-:-:S02]  /*2070*/  IMAD.X R21, R31, 0x1, R225, P5 ;  /* 0x000000011f157824 */ /* 0x000fc400028e06e1 */
[----:B------:R-:W-:-:S03]  /*2080*/  IMAD R217, R2, 0x2, R216 ;  /* 0x0000000202d97824 */ /* 0x000fc600078e02d8 */
[----:B------:R1:W-:Y:S01]  /*2090*/  LDGSTS.E.BYPASS.LTC128B.128 [R202+0x2100], [R20.64], !P6 ;  /* 0x0210000014ca7fae */ /* 0x0003e2000f101d70 */
[----:B------:R-:W-:Y:S03]  /*20a0*/  HMMA.16816.F32 R112, R16, R32, RZ ;  /* 0x000000201070723c */ /* 0x000fe600000018ff */
[----:B------:R1:W-:Y:S01]  /*20b0*/  LDGSTS.E.BYPASS.LTC128B.128 [R202+0x2900], [R22.64], !P4 ;  /* 0x0290000016ca7fae */ /* 0x0003e2000e101d70 */
[----:B------:R-:W-:-:S03]  /*20c0*/  ISETP.GT.AND P4, PT, R203, 0x5f, PT ;  /* 0x0000005fcb00780c */ /* 0x000fc60003f84270 */
[----:B------:R-:W-:Y:S01]  /*20d0*/  LDSM.16.M88.4 R124, [R214+0x5900] ;  /* 0x00590000d67c783b */ /* 0x000fe20000000200 */
[C---:B------:R-:W-:Y:S03]  /*20e0*/  HMMA.16816.F32 R96, R16.reuse, R34, RZ ;  /* 0x000000221060723c */ /* 0x040fe600000018ff */
[----:B------:R-:W-:Y:S04]  /*20f0*/  LDSM.16.M88.4 R72, [R214+0x3100] ;  /* 0x00310000d648783b */ /* 0x000fe80000000200 */
[----:B------:R-:W-:Y:S01]  /*2100*/  LDSM.16.M88.4 R68, [R214+0x3900] ;  /* 0x00390000d644783b */ /* 0x000fe20000000200 */
[C---:B------:R-:W-:Y:S03]  /*2110*/  HMMA.16816.F32 R80, R16.reuse, R40, RZ ;  /* 0x000000281050723c */ /* 0x040fe600000018ff */
[----:B------:R-:W-:Y:S04]  /*2120*/  LDSM.16.M88.4 R88, [R214+0x4100] ;  /* 0x00410000d658783b */ /* 0x000fe80000000200 */
[----:B------:R-:W-:Y:S01]  /*2130*/  LDSM.16.M88.4 R108, [R214+0x4900] ;  /* 0x00490000d66c783b */ /* 0x000fe20000000200 */
[----:B------:R-:W-:Y:S03]  /*2140*/  HMMA.16816.F32 R64, R16, R42, RZ ;  /* 0x0000002a1040723c */ /* 0x000fe600000018ff */
[----:B------:R-:W-:Y:S04]  /*2150*/  LDSM.16.M88.4 R116, [R214+0x5100] ;  /* 0x00510000d674783b */ /* 0x000fe80000000200 */
[----:B-1----:R-:W1:Y:S01]  /*2160*/  LDSM.16.M88.4 R20, [R216+0x8100] ;  /* 0x00810000d814783b */ /* 0x002e620000000200 */
[C---:B------:R-:W-:Y:S03]  /*2170*/  HMMA.16816.F32 R40, R4.reuse, R60, R132 ;  /* 0x0000003c0428723c */ /* 0x040fe60000001884 */
[----:B------:R-:W0:Y:S05]  /*2180*/  LDGDEPBAR ;  /* 0x00000000000079af */ /* 0x000e2a0000000000 */
[C---:B------:R-:W-:Y:S08]  /*2190*/  HMMA.16816.F32 R32, R4.reuse, R56, R128 ;  /* 0x000000380420723c */ /* 0x040ff00000001880 */
        /* <DEDUP_REMOVED lines=8> */
[----:B------:R-:W-:Y:S01]  /*2220*/  HMMA.16816.F32 R84, R4, R38, R84 ;  /* 0x000000260454723c */ /* 0x000fe20000001854 */
[----:B------:R-:W-:Y:S07]  /*2230*/  LDSM.16.M88.4 R4, [R217+0x8100] ;  /* 0x00810000d904783b */ /* 0x000fee0000000200 */
[----:B-1----:R-:W-:Y:S01]  /*2240*/  HMMA.16816.F32 R120, R20, R124, R12 ;  /* 0x0000007c1478723c */ /* 0x002fe2000000180c */
[----:B------:R-:W1:Y:S07]  /*2250*/  LDSM.16.M88.4 R12, [R216+0x6100] ;  /* 0x00610000d80c783b */ /* 0x000e6e0000000200 */
[C---:B------:R-:W-:Y:S08]  /*2260*/  HMMA.16816.F32 R176, R8.reuse, R48, R144 ;  /* 0x0000003008b0723c */ /* 0x040ff00000001890 */
[C---:B------:R-:W-:Y:S08]  /*2270*/  HMMA.16816.F32 R184, R8.reuse, R36, R80 ;  /* 0x0000002408b8723c */ /* 0x040ff00000001850 */
[C---:B------:R-:W-:Y:S08]  /*2280*/  HMMA.16816.F32 R48, R8.reuse, R50, R140 ;  /* 0x000000320830723c */ /* 0x040ff0000000188c */
[----:B------:R-:W-:Y:S01]  /*2290*/  HMMA.16816.F32 R148, R8, R38, R64 ;  /* 0x000000260894723c */ /* 0x000fe20000001840 */
[----:B------:R-:W2:Y:S07]  /*22a0*/  LDSM.16.M88.4 R36, [R213+0x800] ;  /* 0x00080000d524783b */ /* 0x000eae0000000200 */
[C---:B------:R-:W-:Y:S01]  /*22b0*/  HMMA.16816.F32 R144, R20.reuse, R72, R40 ;  /* 0x000000481490723c */ /* 0x040fe20000001828 */
[----:B------:R-:W3:Y:S07]  /*22c0*/  LDSM.16.M88.4 R40, [R213] ;  /* 0x00000000d528783b */ /* 0x000eee0000000200 */
[C---:B------:R-:W-:Y:S01]  /*22d0*/  HMMA.16816.F32 R140, R20.reuse, R68, R32 ;  /* 0x00000044148c723c */ /* 0x040fe20000001820 */
[----:B------:R-:W4:Y:S07]  /*22e0*/  LDSM.16.M88.4 R32, [R213+0x1000] ;  /* 0x00100000d520783b */ /* 0x000f2e0000000200 */
[C---:B------:R-:W-:Y:S01]  /*22f0*/  HMMA.16816.F32 R136, R20.reuse, R88, R28 ;  /* 0x000000581488723c */ /* 0x040fe2000000181c */
[----:B------:R-:W5:Y:S07]  /*2300*/  LDSM.16.M88.4 R28, [R213+0x1800] ;  /* 0x00180000d51c783b */ /* 0x000f6e0000000200 */
[C---:B------:R-:W-:Y:S01]  /*2310*/  HMMA.16816.F32 R132, R20.reuse, R108, R24 ;  /* 0x0000006c1484723c */ /* 0x040fe20000001818 */
[----:B------:R-:W1:Y:S07]  /*2320*/  LDSM.16.M88.4 R24, [R213+0x2000] ;  /* 0x00200000d518783b */ /* 0x000e6e0000000200 */
[----:B------:R-:W-:Y:S01]  /*2330*/  HMMA.16816.F32 R128, R20, R116, R16 ;  /* 0x000000741480723c */ /* 0x000fe20000001810 */
[----:B------:R-:W1:Y:S07]  /*2340*/  LDSM.16.M88.4 R16, [R213+0x2800] ;  /* 0x00280000d510783b */ /* 0x000e6e0000000200 */
        /* <DEDUP_REMOVED lines=8> */
[----:B------:R-:W1:Y:S01]  /*23d0*/  LDSM.16.M88.4 R8, [R217+0x6100] ;  /* 0x00610000d908783b */ /* 0x000e620000000200 */
[----:B------:R-:W-:-:S06]  /*23e0*/  DEPBAR.LE SB0, 0x0 ;  /* 0x000080000000791a */ /* 0x000fcc0000000000 */
[C---:B------:R-:W-:Y:S08]  /*23f0*/  HMMA.16816.F32 R100, R20.reuse, R90, R100 ;  /* 0x0000005a1464723c */ /* 0x040ff00000001864 */
[C---:B------:R-:W-:Y:S08]  /*2400*/  HMMA.16816.F32 R112, R20.reuse, R74, R76 ;  /* 0x0000004a1470723c */ /* 0x040ff0000000184c */
[C---:B------:R-:W-:Y:S08]  /*2410*/  HMMA.16816.F32 R104, R20.reuse, R70, R92 ;  /* 0x000000461468723c */ /* 0x040ff0000000185c */
[C---:B------:R-:W-:Y:S08]  /*2420*/  HMMA.16816.F32 R96, R20.reuse, R110, R156 ;  /* 0x0000006e1460723c */ /* 0x040ff0000000189c */
[C---:B------:R-:W-:Y:S08]  /*2430*/  HMMA.16816.F32 R92, R20.reuse, R118, R152 ;  /* 0x00000076145c723c */ /* 0x040ff00000001898 */
[----:B------:R-:W-:Y:S08]  /*2440*/  HMMA.16816.F32 R84, R20, R126, R84 ;  /* 0x0000007e1454723c */ /* 0x000ff00000001854 */
[C---:B-1----:R-:W-:Y:S08]  /*2450*/  HMMA.16816.F32 R80, R12.reuse, R72, R160 ;  /* 0x000000480c50723c */ /* 0x042ff000000018a0 */
        /* <DEDUP_REMOVED lines=9> */
[----:B------:R-:W-:Y:S08]  /*24f0*/  HMMA.16816.F32 R20, R12, R124, R184 ;  /* 0x0000007c0c14723c */ /* 0x000ff000000018b8 */
[----:B--2---:R-:W-:Y:S08]  /*2500*/  HMMA.16816.F32 R152, R4, R36, R140 ;  /* 0x000000240498723c */ /* 0x004ff0000000188c */
[----:B------:R-:W-:Y:S08]  /*2510*/  HMMA.16816.F32 R12, R12, R126, R148 ;  /* 0x0000007e0c0c723c */ /* 0x000ff00000001894 */
[C---:B---3--:R-:W-:Y:S08]  /*2520*/  HMMA.16816.F32 R156, R4.reuse, R40, R144 ;  /* 0x00000028049c723c */ /* 0x048ff00000001890 */
[C---:B----4-:R-:W-:Y:S08]  /*2530*/  HMMA.16816.F32 R140, R4.reuse, R34, R100 ;  /* 0x00000022048c723c */ /* 0x050ff00000001864 */
[C---:B------:R-:W-:Y:S08]  /*2540*/  HMMA.16816.F32 R148, R4.reuse, R42, R112 ;  /* 0x0000002a0494723c */ /* 0x040ff00000001870 */
[C---:B------:R-:W-:Y:S08]  /*2550*/  HMMA.16816.F32 R144, R4.reuse, R38, R104 ;  /* 0x000000260490723c */ /* 0x040ff00000001868 */
[C---:B-----5:R-:W-:Y:S08]  /*2560*/  HMMA.16816.F32 R100, R4.reuse, R30, R96 ;  /* 0x0000001e0464723c */ /* 0x060ff00000001860 */
[C---:B------:R-:W-:Y:S08]  /*2570*/  HMMA.16816.F32 R136, R4.reuse, R32, R136 ;  /* 0x000000200488723c */ /* 0x040ff00000001888 */
[C---:B------:R-:W-:Y:S08]  /*2580*/  HMMA.16816.F32 R112, R4.reuse, R28, R132 ;  /* 0x0000001c0470723c */ /* 0x040ff00000001884 */
[C---:B------:R-:W-:Y:S08]  /*2590*/  HMMA.16816.F32 R104, R4.reuse, R24, R128 ;  /* 0x000000180468723c */ /* 0x040ff00000001880 */
[C---:B------:R-:W-:Y:S08]  /*25a0*/  HMMA.16816.F32 R96, R4.reuse, R26, R92 ;  /* 0x0000001a0460723c */ /* 0x040ff0000000185c */
[C---:B------:R-:W-:Y:S08]  /*25b0*/  HMMA.16816.F32 R120, R4.reuse, R16, R120 ;  /* 0x000000100478723c */ /* 0x040ff00000001878 */
[----:B------:R-:W-:Y:S07]  /*25c0*/  HMMA.16816.F32 R108, R4, R18, R84 ;  /* 0x00000012046c723c */ /* 0x000fee0000001854 */
[----:B------:R-:W-:Y:S01]  /*25d0*/  IADD3 R4, R202, 0x100, RZ ;  /* 0x00000100ca047810 */ /* 0x000fe20007ffe0ff */
[C---:B------:R-:W-:Y:S04]  /*25e0*/  HMMA.16816.F32 R92, R8.reuse, R40, R80 ;  /* 0x00000028085c723c */ /* 0x040fe80000001850 */
[----:B------:R1:W-:Y:S04]  /*25f0*/  STL [R1+0xc], R4 ;  /* 0x00000c0401007387 */ /* 0x0003e80000100800 */
        /* <DEDUP_REMOVED lines=11> */
[----:B------:R-:W-:Y:S06]  /*26b0*/  BAR.SYNC.DEFER_BLOCKING 0x0 ;  /* 0x0000000000007b1d */ /* 0x000fec0000010000 */
[----:B------:R-:W-:Y:S05]  /*26c0*/  @!P0 BRA `(.L_x_150) ;  /* 0x000003a000008947 */ /* 0x000fea0003800000 */
[----:B-1----:R-:W-:Y:S01]  /*26d0*/  PLOP3.LUT P1, PT, PT, PT, UP1, 0x80, 0x0 ;  /* 0x000000000000781c */ /* 0x002fe20003f2f018 */
[----:B------:R-:W-:Y:S01]  /*26e0*/  IMAD.MOV.U32 R228, RZ, RZ, RZ ;  /* 0x000000ffffe47224 */ /* 0x000fe200078e00ff */
[----:B------:R-:W-:-:S02]  /*26f0*/  IADD3 R5, R203, UR12, R204 ;  /* 0x0000000ccb057c10 */ /* 0x000fc4000fffe0cc */
[----:B------:R-:W-:Y:S02]  /*2700*/  PLOP3.LUT P0, PT, PT, PT, UP1, 0x80, 0x0 ;  /* 0x000000000000781c */ /* 0x000fe40003f0f018 */
[----:B------:R-:W-:-:S05]  /*2710*/  IADD3 R5, R5, -0x60, RZ ;  /* 0xffffffa005057810 */ /* 0x000fca0007ffe0ff */
[----:B------:R-:W-:Y:S02]  /*2720*/  IMAD.MOV.U32 R4, RZ, RZ, R5 ;  /* 0x000000ffff047224 */ /* 0x000fe400078e0005 */
[----:B------:R-:W-:-:S05]  /*2730*/  @P1 IMAD.HI.U32 R6, R5, c[0x0][0x2bc], RZ ;  /* 0x0000af0005061a27 */ /* 0x000fca00078e00ff */
        /* <DEDUP_REMOVED lines=8> */
[----:B------:R-:W-:-:S05]  /*27c0*/  SHF.R.S32.HI R4, RZ, 0x1f, R234 ;  /* 0x0000001fff047819 */ /* 0x000fca00000114ea */
[----:B-1----:R-:W-:Y:S02]  /*27d0*/  IMAD R6, R4, c[0x0][0x1e0], RZ ;  /* 0x0000780004067a24 */ /* 0x002fe400078e02ff */
[----:B------:R-:W-:-:S04]  /*27e0*/  IMAD.WIDE.U32 R4, R234, c[0x0][0x1e0], RZ ;  /* 0x00007800ea047a25 */ /* 0x000fc800078e00ff */
[----:B------:R-:W-:-:S04]  /*27f0*/  IMAD R6, R234, c[0x0][0x1e4], R6 ;  /* 0x00007900ea067a24 */ /* 0x000fc800078e0206 */
[----:B------:R-:W-:Y:S01]  /*2800*/  IMAD.IADD R5, R5, 0x1, R6 ;  /* 0x0000000105057824 */ /* 0x000fe200078e0206 */
[----:B--2---:R-:W-:-:S03]  /*2810*/  SHF.R.S32.HI R6, RZ, 0x1f, R228 ;  /* 0x0000001fff067819 */ /* 0x004fc600000114e4 */
[----:B------:R-:W-:-:S04]  /*2820*/  IMAD.WIDE.U32 R4, R228, c[0x0][0x1f0], R4 ;  /* 0x00007c00e4047a25 */ /* 0x000fc800078e0004 */
[----:B------:R-:W-:Y:S01]  /*2830*/  IMAD R6, R6, c[0x0][0x1f0], RZ ;  /* 0x00007c0006067a24 */ /* 0x000fe200078e02ff */
[----:B------:R-:W-:-:S03]  /*2840*/  IADD3 R4, P0, R4, UR46, RZ ;  /* 0x0000002e04047c10 */ /* 0x000fc6000ff1e0ff */
[----:B------:R-:W-:-:S05]  /*2850*/  IMAD R6, R228, c[0x0][0x1f4], R6 ;  /* 0x00007d00e4067a24 */ /* 0x000fca00078e0206 */
[----:B------:R-:W-:Y:S02]  /*2860*/  IADD3.X R6, R5, UR8, R6, P0, !PT ;  /* 0x0000000805067c10 */ /* 0x000fe400087fe406 */
[----:B------:R-:W-:-:S04]  /*2870*/  LEA R5, P0, R4, c[0x0][0x1c8], 0x1 ;  /* 0x0000720004057a11 */ /* 0x000fc800078008ff */
[----:B------:R-:W-:Y:S01]  /*2880*/  LEA.HI.X R4, R4, c[0x0][0x1cc], R6, 0x1, P0 ;  /* 0x0000730004047a11 */ /* 0x000fe200000f0c06 */
[----:B------:R-:W-:Y:S04]  /*2890*/  SHFL.IDX PT, R8, R5, 0x1, 0x181f ;  /* 0x00381f0005087f89 */ /* 0x000fe800000e0000 */
[----:B------:R-:W1:Y:S04]  /*28a0*/  SHFL.IDX PT, R6, R5, RZ, 0x181f ;  /* 0x00181fff05067589 */ /* 0x000e6800000e0000 */
[----:B------:R-:W2:Y:S04]  /*28b0*/  SHFL.IDX PT, R7, R4, RZ, 0x181f ;  /* 0x00181fff04077589 */ /* 0x000ea800000e0000 */
[----:B------:R-:W3:Y:S04]  /*28c0*/  SHFL.IDX PT, R10, R5, 0x2, 0x181f ;  /* 0x00581f00050a7f89 */ /* 0x000ee800000e0000 */
[----:B------:R-:W4:Y:S04]  /*28d0*/  SHFL.IDX PT, R9, R5, 0x3, 0x181f ;  /* 0x00781f0005097f89 */ /* 0x000f2800000e0000 */
[----:B------:R-:W5:Y:S04]  /*28e0*/  SHFL.IDX PT, R11, R4, 0x1, 0x181f ;  /* 0x00381f00040b7f89 */ /* 0x000f6800000e0000 */
[----:B------:R-:W-:Y:S04]  /*28f0*/  SHFL.IDX PT, R14, R5, 0x4, 0x181f ;  /* 0x00981f00050e7f89 */ /* 0x000fe800000e0000 */
[----:B------:R-:W-:Y:S01]  /*2900*/  SHFL.IDX PT, R5, R5, 0x5, 0x181f ;  /* 0x00b81f0005057f89 */ /* 0x000fe200000e0000 */
[----:B-1----:R-:W-:-:S03]  /*2910*/  IADD3 R6, P0, R6, R226, RZ ;  /* 0x000000e206067210 */ /* 0x002fc60007f1e0ff */
[----:B------:R-:W1:Y:S02]  /*2920*/  SHFL.IDX PT, R18, R4, 0x2, 0x181f ;  /* 0x00581f0004127f89 */ /* 0x000e6400000e0000 */
[----:B--2---:R-:W-:Y:S01]  /*2930*/  IMAD.X R7, R7, 0x1, R225, P0 ;  /* 0x0000000107077824 */ /* 0x004fe200000e06e1 */
[-C--:B------:R-:W-:Y:S01]  /*2940*/  IADD3 R12, P0, R8, R226.reuse, RZ ;  /* 0x000000e2080c7210 */ /* 0x080fe20007f1e0ff */
[----:B------:R-:W2:Y:S01]  /*2950*/  SHFL.IDX PT, R17, R4, 0x3, 0x181f ;  /* 0x00781f0004117f89 */ /* 0x000ea200000e0000 */
[----:B---3--:R-:W-:-:S03]  /*2960*/  IADD3 R10, P5, R10, R226, RZ ;  /* 0x000000e20a0a7210 */ /* 0x008fc60007fbe0ff */
[----:B------:R-:W-:Y:S01]  /*2970*/  SHFL.IDX PT, R16, R4, 0x4, 0x181f ;  /* 0x00981f0004107f89 */ /* 0x000fe200000e0000 */
[----:B----4-:R-:W-:-:S03]  /*2980*/  IADD3 R8, P2, R9, R226, RZ ;  /* 0x000000e209087210 */ /* 0x010fc60007f5e0ff */
[----:B------:R3:W4:Y:S01]  /*2990*/  SHFL.IDX PT, R15, R4, 0x5, 0x181f ;  /* 0x00b81f00040f7f89 */ /* 0x00072200000e0000 */
[----:B-----5:R-:W-:-:S03]  /*29a0*/  IMAD.X R13, R11, 0x1, R225, P0 ;  /* 0x000000010b0d7824 */ /* 0x020fc600000e06e1 */
[----:B------:R5:W-:Y:S04]  /*29b0*/  LDGSTS.E.BYPASS.LTC128B.128 [R202+0x3100], [R6.64], !P3 ;  /* 0x0310000006ca7fae */ /* 0x000be8000d901d70 */
[----:B------:R5:W-:Y:S01]  /*29c0*/  LDGSTS.E.BYPASS.LTC128B.128 [R202+0x3900], [R12.64], !P3 ;  /* 0x039000000cca7fae */ /* 0x000be2000d901d70 */
[--C-:B-1----:R-:W-:Y:S02]  /*29d0*/  IMAD.X R11, R18, 0x1, R225.reuse, P5 ;  /* 0x00000001120b7824 */ /* 0x102fe400028e06e1 */
[----:B--2---:R-:W-:-:S03]  /*29e0*/  IMAD.X R9, R17, 0x1, R225, P2 ;  /* 0x0000000111097824 */ /* 0x004fc600010e06e1 */
[----:B------:R1:W-:Y:S04]  /*29f0*/  LDGSTS.E.BYPASS.LTC128B.128 [R202+0x4100], [R10.64], !P3 ;  /* 0x041000000aca7fae */ /* 0x0003e8000d901d70 */
[----:B------:R1:W-:Y:S01]  /*2a00*/  LDGSTS.E.BYPASS.LTC128B.128 [R202+0x4900], [R8.64], !P3 ;  /* 0x0490000008ca7fae */ /* 0x0003e2000d901d70 */
[----:B---3--:R-:W-:-:S05]  /*2a10*/  IADD3 R4, P0, R5, R226, RZ ;  /* 0x000000e205047210 */ /* 0x008fca0007f1e0ff */
[----:B----4-:R-:W-:Y:S01]  /*2a20*/  IMAD.X R5, R15, 0x1, R225, P0 ;  /* 0x000000010f057824 */ /* 0x010fe200000e06e1 */
[----:B-----5:R-:W-:-:S05]  /*2a30*/  IADD3 R6, P1, R14, R226, RZ ;  /* 0x000000e20e067210 */ /* 0x020fca0007f3e0ff */
[----:B------:R-:W-:-:S05]  /*2a40*/  IMAD.X R7, R16, 0x1, R225, P1 ;  /* 0x0000000110077824 */ /* 0x000fca00008e06e1 */
[----:B------:R1:W-:Y:S04]  /*2a50*/  LDGSTS.E.BYPASS.LTC128B.128 [R202+0x5100], [R6.64], !P3 ;  /* 0x0510000006ca7fae */ /* 0x0003e8000d901d70 */
[----:B------:R1:W-:Y:S02]  /*2a60*/  LDGSTS.E.BYPASS.LTC128B.128 [R202+0x5900], [R4.64], !P3 ;  /* 0x0590000004ca7fae */ /* 0x0003e4000d901d70 */
.L_x_150:
[----:B-1----:R-:W-:Y:S01]  /*2a70*/  FMUL.FTZ R4, R93, c[0x0][0x320] ;  /* 0x0000c8005d047a20 */ /* 0x002fe20000410000 */
[----:B------:R-:W-:Y:S01]  /*2a80*/  SHF.R.S32.HI R7, RZ, 0x1f, R198 ;  /* 0x0000001fff077819 */ /* 0x000fe200000114c6 */
[----:B------:R-:W-:Y:S01]  /*2a90*/  FMUL.FTZ R5, R65, c[0x0][0x320] ;  /* 0x0000c80041057a20 */ /* 0x000fe20000410000 */
[----:B------:R-:W-:Y:S01]  /*2aa0*/  LEA.HI R6, R201, R200, RZ, 0x2 ;  /* 0x000000c8c9067211 */ /* 0x000fe200078f10ff */
[----:B------:R1:W2:Y:S01]  /*2ab0*/  MUFU.TANH R60, R4 ;  /* 0x00000004003c7308 */ /* 0x0002a20000002400 */
[----:B------:R-:W-:Y:S01]  /*2ac0*/  FMUL.FTZ R8, R72, c[0x0][0x320] ;  /* 0x0000c80048087a20 */ /* 0x000fe20000410000 */
[----:B------:R-:W-:Y:S01]  /*2ad0*/  PLOP3.LUT P1, PT, PT, PT, UP2, 0x80, 0x0 ;  /* 0x000000000000781c */ /* 0x000fe20003f2f028 */
[----:B------:R-:W-:Y:S01]  /*2ae0*/  FMUL.FTZ R10, R73, c[0x0][0x320] ;  /* 0x0000c800490a7a20 */ /* 0x000fe20000410000 */
[----:B------:R-:W-:Y:S01]  /*2af0*/  LOP3.LUT R6, R6, 0xfffffffc, RZ, 0xc0, !PT ;  /* 0xfffffffc06067812 */ /* 0x000fe200078ec0ff */
[----:B------:R-:W-:Y:S01]  /*2b00*/  ULDC UR12, c[0x0][0x324] ;  /* 0x0000c900000c7ab9 */ /* 0x000fe20000000800 */
[----:B------:R-:W-:Y:S01]  /*2b10*/  PLOP3.LUT P0, PT, PT, PT, UP2, 0x80, 0x0 ;  /* 0x000000000000781c */ /* 0x000fe20003f0f028 */
[----:B------:R-:W-:Y:S01]  /*2b20*/  ULDC UR15, c[0x0][0x1d0] ;  /* 0x00007400000f7ab9 */ /* 0x000fe20000000800 */
[----:B------:R3:W4:Y:S01]  /*2b30*/  MUFU.TANH R17, R5 ;  /* 0x0000000500117308 */ /* 0x0007220000002400 */
[----:B------:R-:W-:Y:S01]  /*2b40*/  IMAD.IADD R6, R200, 0x1, -R6 ;  /* 0x00000001c8067824 */ /* 0x000fe200078e0a06 */
[----:B------:R-:W-:Y:S01]  /*2b50*/  UIMAD UR15, UR7, UR15, UR35 ;  /* 0x0000000f070f72a4 */ /* 0x000fe2000f8e0223 */
[----:B------:R-:W0:Y:S01]  /*2b60*/  LDGDEPBAR ;  /* 0x00000000000079af */ /* 0x000e220000000000 */
[----:B------:R-:W-:Y:S01]  /*2b70*/  ULOP3.LUT UR12, URZ, UR12, URZ, 0x33, !UPT ;  /* 0x0000000c3f0c7292 */ /* 0x000fe2000f8e333f */
[----:B-1----:R-:W-:-:S03]  /*2b80*/  FMUL.FTZ R4, R84, c[0x0][0x320] ;  /* 0x0000c80054047a20 */ /* 0x002fc60000410000 */
[----:B------:R-:W1:Y:S01]  /*2b90*/  MUFU.TANH R16, R8 ;  /* 0x0000000800107308 */ /* 0x000e620000002400 */
[----:B---3--:R-:W-:-:S07]  /*2ba0*/  LEA.HI R5, R7, R198, RZ, 0x2 ;  /* 0x000000c607057211 */ /* 0x008fce00078f10ff */
[----:B------:R3:W1:Y:S01]  /*2bb0*/  MUFU.TANH R59, R4 ;  /* 0x00000004003b7308 */ /* 0x0006620000002400 */
[----:B------:R-:W-:-:S04]  /*2bc0*/  LOP3.LUT R5, R5, 0xffffffc, RZ, 0xc0, !PT ;  /* 0x0ffffffc05057812 */ /* 0x000fc800078ec0ff */
[----:B------:R-:W-:-:S03]  /*2bd0*/  IADD3 R9, -R5, R198, RZ ;  /* 0x000000c605097210 */ /* 0x000fc60007ffe1ff */
[----:B------:R5:W1:Y:S01]  /*2be0*/  MUFU.TANH R15, R10 ;  /* 0x0000000a000f7308 */ /* 0x000a620000002400 */
[----:B------:R-:W-:Y:S01]  /*2bf0*/  LEA.HI R5, R6, R6, RZ, 0x1 ;  /* 0x0000000606057211 */ /* 0x000fe200078f08ff */
[----:B---3--:R-:W-:-:S06]  /*2c00*/  FMUL.FTZ R4, R85, c[0x0][0x320] ;  /* 0x0000c80055047a20 */ /* 0x008fcc0000410000 */
[----:B------:R3:W1:Y:S01]  /*2c10*/  MUFU.TANH R58, R4 ;  /* 0x00000004003a7308 */ /* 0x0006620000002400 */
[----:B-----5:R-:W-:-:S07]  /*2c20*/  FMUL.FTZ R10, R76, c[0x0][0x320] ;  /* 0x0000c8004c0a7a20 */ /* 0x020fce0000410000 */
[----:B------:R-:W1:Y:S01]  /*2c30*/  MUFU.TANH R14, R10 ;  /* 0x0000000a000e7308 */ /* 0x000e620000002400 */
[----:B---3--:R-:W-:-:S07]  /*2c40*/  FMUL.FTZ R4, R88, c[0x0][0x320] ;  /* 0x0000c80058047a20 */ /* 0x008fce0000410000 */
[----:B------:R3:W1:Y:S02]  /*2c50*/  MUFU.TANH R57, R4 ;  /* 0x0000000400397308 */ /* 0x0006640000002400 */
[----:B---3--:R-:W-:-:S06]  /*2c60*/  FMUL.FTZ R4, R89, c[0x0][0x320] ;  /* 0x0000c80059047a20 */ /* 0x008fcc0000410000 */
        /* <DEDUP_REMOVED lines=21> */
[----:B---3--:R-:W-:-:S04]  /*2dc0*/  LOP3.LUT R4, R199, 0xffffffe0, RZ, 0xc0, !PT ;  /* 0xffffffe0c7047812 */ /* 0x008fc800078ec0ff */
[----:B------:R-:W-:-:S04]  /*2dd0*/  IADD3 R4, -R4, R200, RZ ;  /* 0x000000c804047210 */ /* 0x000fc80007ffe1ff */
[----:B------:R-:W-:-:S04]  /*2de0*/  SHF.R.S32.HI R7, RZ, 0x1f, R4 ;  /* 0x0000001fff077819 */ /* 0x000fc80000011404 */
[----:B------:R-:W-:-:S04]  /*2df0*/  LEA.HI R7, R7, R4, RZ, 0x2 ;  /* 0x0000000407077211 */ /* 0x000fc800078f10ff */
[C---:B------:R-:W-:Y:S02]  /*2e00*/  LEA.HI.SX32 R8, R7.reuse, UR14, 0x1e ;  /* 0x0000000e07087c11 */ /* 0x040fe4000f8ff2ff */
[----:B------:R-:W-:-:S03]  /*2e10*/  LOP3.LUT R7, R7, 0x7ffffffc, RZ, 0xc0, !PT ;  /* 0x7ffffffc07077812 */ /* 0x000fc600078ec0ff */
[----:B------:R-:W-:Y:S01]  /*2e20*/  IMAD R11, R9, 0x10, R8 ;  /* 0x00000010090b7824 */ /* 0x000fe200078e0208 */
[C---:B------:R-:W-:Y:S01]  /*2e30*/  SHF.L.U32 R8, R5.reuse, 0x5, RZ ;  /* 0x0000000505087819 */ /* 0x040fe200000006ff */
[----:B------:R-:W-:Y:S01]  /*2e40*/  IMAD.IADD R7, R4, 0x1, -R7 ;  /* 0x0000000104077824 */ /* 0x000fe200078e0a07 */
[----:B------:R-:W-:Y:S02]  /*2e50*/  LOP3.LUT R9, R5, 0x1ffffffe, RZ, 0xc0, !PT ;  /* 0x1ffffffe05097812 */ /* 0x000fe400078ec0ff */
[----:B------:R-:W-:Y:S01]  /*2e60*/  LOP3.LUT R5, R8, 0xffffffc0, RZ, 0xc0, !PT ;  /* 0xffffffc008057812 */ /* 0x000fe200078ec0ff */
[----:B------:R-:W-:Y:S01]  /*2e70*/  IMAD.SHL.U32 R8, R7, 0x2, RZ ;  /* 0x0000000207087824 */ /* 0x000fe200078e00ff */
[----:B------:R-:W-:Y:S01]  /*2e80*/  MOV R4, UR18 ;  /* 0x0000001200047c02 */ /* 0x000fe20008000f00 */
[----:B------:R-:W-:Y:S01]  /*2e90*/  IMAD.IADD R6, R6, 0x1, -R9 ;  /* 0x0000000106067824 */ /* 0x000fe200078e0a09 */
[----:B------:R-:W-:Y:S02]  /*2ea0*/  IADD3 R5, R5, R11, RZ ;  /* 0x0000000b05057210 */ /* 0x000fe40007ffe0ff */
[----:B------:R-:W-:-:S02]  /*2eb0*/  IADD3 R4, -R8, 0x1, R4 ;  /* 0x0000000108047810 */ /* 0x000fc40007ffe104 */
[----:B------:R-:W-:Y:S01]  /*2ec0*/  IADD3 R20, -R8, UR15, RZ ;  /* 0x0000000f08147c10 */ /* 0x000fe2000fffe1ff */
[----:B------:R-:W-:Y:S01]  /*2ed0*/  IMAD R12, R6, 0x8, R5 ;  /* 0x00000008060c7824 */ /* 0x000fe200078e0205 */
[----:B------:R-:W-:Y:S01]  /*2ee0*/  IADD3 R4, R4, -c[0x0][0x168], RZ ;  /* 0x80005a0004047a10 */ /* 0x000fe20007ffe0ff */
[----:B------:R-:W-:Y:S01]  /*2ef0*/  FMUL.FTZ R5, R77, c[0x0][0x320] ;  /* 0x0000c8004d057a20 */ /* 0x000fe20000410000 */
[----:B------:R-:W-:Y:S01]  /*2f00*/  IADD3 R23, -R8, UR35, RZ ;  /* 0x0000002308177c10 */ /* 0x000fe2000fffe1ff */
[----:B------:R-:W-:Y:S01]  /*2f10*/  @P1 IMAD.HI.U32 R6, R12, c[0x0][0x2c8], RZ ;  /* 0x0000b2000c061a27 */ /* 0x000fe200078e00ff */
[----:B------:R-:W-:Y:S01]  /*2f20*/  MOV R18, R12 ;  /* 0x0000000c00127202 */ /* 0x000fe20000000f00 */
[----:B------:R3:W1:Y:S01]  /*2f30*/  MUFU.TANH R13, R5 ;  /* 0x00000005000d7308 */ /* 0x0006620000002400 */
[----:B------:R5:W-:Y:S01]  /*2f40*/  STL [R1+0x28], R12 ;  /* 0x0000280c01007387 */ /* 0x000be20000100800 */
[----:B------:R-:W-:Y:S02]  /*2f50*/  IADD3 R19, R4, c[0x0][0x328], RZ ;  /* 0x0000ca0004137a10 */ /* 0x000fe40007ffe0ff */
[----:B------:R-:W-:Y:S01]  /*2f60*/  @P0 SHF.R.U32.HI R18, RZ, c[0x0][0x2cc], R6 ;  /* 0x0000b300ff120a19 */ /* 0x000fe20000011606 */
[----:B------:R-:W-:Y:S01]  /*2f70*/  STL [R1+0x24], R8 ;  /* 0x0000240801007387 */ /* 0x000fe20000100800 */
[----:B------:R-:W-:-:S02]  /*2f80*/  PLOP3.LUT P0, PT, PT, PT, UP0, 0x40, 0x0 ;  /* 0x000000000000781c */ /* 0x000fc40003f0e808 */
[----:B------:R-:W-:Y:S01]  /*2f90*/  IADD3 R21, R4, UR12, RZ ;  /* 0x0000000c04157c10 */ /* 0x000fe2000fffe0ff */
[----:B------:R-:W1:Y:S01]  /*2fa0*/  SHFL.IDX PT, R6, R18, RZ, 0x1c1f ;  /* 0x001c1fff12067589 */ /* 0x000e6200000e0000 */
[----:B---3--:R-:W-:-:S04]  /*2fb0*/  FMUL.FTZ R5, R68, c[0x0][0x320] ;  /* 0x0000c80044057a20 */ /* 0x008fc80000410000 */
[----:B-----5:R3:W2:Y:S01]  /*2fc0*/  MUFU.TANH R12, R5 ;  /* 0x00000005000c7308 */ /* 0x0206a20000002400 */
[----:B-1----:R-:W-:Y:S01]  /*2fd0*/  IADD3 R4, R21, R6, RZ ;  /* 0x0000000615047210 */ /* 0x002fe20007ffe0ff */
[----:B---3--:R-:W-:-:S06]  /*2fe0*/  FMUL.FTZ R5, R69, c[0x0][0x320] ;  /* 0x0000c80045057a20 */ /* 0x008fcc0000410000 */
[----:B------:R1:W3:Y:S02]  /*2ff0*/  MUFU.TANH R11, R5 ;  /* 0x00000005000b7308 */ /* 0x0002e40000002400 */
[----:B-1----:R-:W-:-:S06]  /*3000*/  FMUL.FTZ R5, R92, c[0x0][0x320] ;  /* 0x0000c8005c057a20 */ /* 0x002fcc0000410000 */
[----:B------:R1:W1:Y:S02]  /*3010*/  MUFU.TANH R10, R5 ;  /* 0x00000005000a7308 */ /* 0x0002640000002400 */
[----:B-1----:R-:W-:-:S06]  /*3020*/  FMUL.FTZ R5, R81, c[0x0][0x320] ;  /* 0x0000c80051057a20 */ /* 0x002fcc0000410000 */
[----:B------:R1:W1:Y:S02]  /*3030*/  MUFU.TANH R9, R5 ;  /* 0x0000000500097308 */ /* 0x0002640000002400 */
[----:B-1----:R-:W-:-:S04]  /*3040*/  IADD3 R5, R19, R6, RZ ;  /* 0x0000000613057210 */ /* 0x002fc80007ffe0ff */
[----:B------:R-:W-:Y:S01]  /*3050*/  IMNMX R5, R5, R20, PT ;  /* 0x0000001405057217 */ /* 0x000fe20003800200 */
[----:B------:R-:W-:Y:S05]  /*3060*/  @P0 BRA `(.L_x_151) ;  /* 0x0000015000000947 */ /* 0x000fea0003800000 */
[----:B--234-:R-:W-:Y:S01]  /*3070*/  IMAD.U32 R7, RZ, RZ, UR10 ;  /* 0x0000000aff077e24 */ /* 0x01cfe2000f8e00ff */
[----:B------:R-:W-:Y:S04]  /*3080*/  BSSY B0, `(.L_x_152) ;  /* 0x000000f000007945 */ /* 0x000fe80003800000 */
[----:B------:R-:W-:-:S04]  /*3090*/  IADD3 R6, R7, -c[0x0][0x168], R6 ;  /* 0x80005a0007067a10 */ /* 0x000fc80007ffe006 */
[----:B------:R-:W-:-:S13]  /*30a0*/  ISETP.GT.AND P0, PT, R6, -0x1, PT ;  /* 0xffffffff0600780c */ /* 0x000fda0003f04270 */
[----:B------:R-:W-:Y:S05]  /*30b0*/  @P0 BRA `(.L_x_153) ;  /* 0x0000007000000947 */ /* 0x000fea0003800000 */
[----:B------:R-:W-:Y:S01]  /*30c0*/  IMAD.MOV.U32 R7, RZ, RZ, c[0x0][0x32c] ;  /* 0x0000cb00ff077624 */ /* 0x000fe200078e00ff */
[----:B------:R-:W-:-:S04]  /*30d0*/  LOP3.LUT R6, RZ, R6, RZ, 0x33, !PT ;  /* 0x00000006ff067212 */ /* 0x000fc800078e33ff */
[----:B------:R-:W-:-:S13]  /*30e0*/  ISETP.NE.AND P0, PT, R7, 0x1, PT ;  /* 0x000000010700780c */ /* 0x000fda0003f05270 */
[----:B------:R-:W-:-:S05]  /*30f0*/  @P0 IMAD.HI.U32 R7, R6, c[0x0][0x330], RZ ;  /* 0x0000cc0006070a27 */ /* 0x000fca00078e00ff */
[----:B------:R-:W-:-:S04]  /*3100*/  @P0 SHF.R.U32.HI R6, RZ, c[0x0][0x334], R7 ;  /* 0x0000cd00ff060a19 */ /* 0x000fc80000011607 */
[----:B------:R-:W-:Y:S01]  /*3110*/  LOP3.LUT R6, RZ, R6, RZ, 0x33, !PT ;  /* 0x00000006ff067212 */ /* 0x000fe200078e33ff */
[----:B------:R-:W-:Y:S05]  /*3120*/  BRA `(.L_x_154) ;  /* 0x0000004000007947 */ /* 0x000fea0003800000 */
.L_x_153:
[----:B------:R-:W-:-:S04]  /*3130*/  MOV R7, c[0x0][0x32c] ;  /* 0x0000cb0000077a02 */ /* 0x000fc80000000f00 */
[----:B------:R-:W-:-:S13]  /*3140*/  ISETP.NE.AND P0, PT, R7, 0x1, PT ;  /* 0x000000010700780c */ /* 0x000fda0003f05270 */
[----:B------:R-:W-:-:S05]  /*3150*/  @P0 IMAD.HI.U32 R7, R6, c[0x0][0x330], RZ ;  /* 0x0000cc0006070a27 */ /* 0x000fca00078e00ff */
[----:B------:R-:W-:Y:S02]  /*3160*/  @P0 SHF.R.U32.HI R6, RZ, c[0x0][0x334], R7 ;  /* 0x0000cd00ff060a19 */ /* 0x000fe40000011607 */
.L_x_154:
[----:B------:R-:W-:Y:S05]  /*3170*/  BSYNC B0 ;  /* 0x0000000000007941 */ /* 0x000fea0003800000 */
.L_x_152:
[----:B------:R-:W-:-:S05]  /*3180*/  IMAD R6, R6, c[0x0][0x32c], R23 ;  /* 0x0000cb0006067a24 */ /* 0x000fca00078e0217 */
[----:B------:R-:W-:Y:S02]  /*3190*/  IADD3 R7, R6, c[0x0][0x32c], RZ ;  /* 0x0000cb0006077a10 */ /* 0x000fe40007ffe0ff */
[----:B------:R-:W-:Y:S02]  /*31a0*/  IMNMX R4, R4, R6, !PT ;  /* 0x0000000604047217 */ /* 0x000fe40007800200 */
[----:B------:R-:W-:Y:S02]  /*31b0*/  IMNMX R5, R5, R7, PT ;  /* 0x0000000705057217 */ /* 0x000fe40003800200 */
.L_x_151:
[----:B--234-:R-:W-:Y:S01]  /*31c0*/  FMUL.FTZ R6, R42, c[0x0][0x320] ;  /* 0x0000c8002a067a20 */ /* 0x01cfe20000410000 */
[----:B------:R-:W-:Y:S01]  /*31d0*/  UISETP.GE.AND UP3, UPT, UR35, 0xa, UPT ;  /* 0x0000000a2300788c */ /* 0x000fe2000bf66270 */
[----:B------:R-:W-:Y:S01]  /*31e0*/  FMUL.FTZ R8, R70, c[0x0][0x320] ;  /* 0x0000c80046087a20 */ /* 0x000fe20000410000 */
[----:B------:R-:W-:Y:S01]  /*31f0*/  UISETP.GE.AND UP6, UPT, UR35, 0x1, UPT ;  /* 0x000000012300788c */ /* 0x000fe2000bfc6270 */
[----:B------:R1:W2:Y:S01]  /*3200*/  MUFU.TANH R46, R6 ;  /* 0x00000006002e7308 */ /* 0x0002a20000002400 */
[----:B------:R-:W-:Y:S01]  /*3210*/  UP2UR UR31, UPR, URZ, 0x8 ;  /* 0x000000083f1f7883 */ /* 0x000fe20008000000 */
[----:B------:R-:W-:Y:S01]  /*3220*/  FMUL.FTZ R7, R71, c[0x0][0x320] ;  /* 0x0000c80047077a20 */ /* 0x000fe20000410000 */
[----:B------:R-:W-:Y:S01]  /*3230*/  PLOP3.LUT P1, PT, PT, PT, UP3, 0x40, 0x0 ;  /* 0x000000000000781c */ /* 0x000fe20003f2e838 */
[----:B------:R-:W-:Y:S01]  /*3240*/  UISETP.GE.AND UP3, UPT, UR35, 0x11, UPT ;  /* 0x000000112300788c */ /* 0x000fe2000bf66270 */
[----:B------:R-:W-:Y:S01]  /*3250*/  PLOP3.LUT P6, PT, PT, PT, UP6, 0x40, 0x0 ;  /* 0x000000000000781c */ /* 0x000fe20003fce868 */
[----:B------:R-:W-:Y:S01]  /*3260*/  UISETP.GE.AND UP5, UPT, UR35, 0x2, UPT ;  /* 0x000000022300788c */ /* 0x000fe2000bfa6270 */
[C---:B------:R-:W-:Y:S01]  /*3270*/  ISETP.GT.AND P1, PT, R4.reuse, 0x9, P1 ;  /* 0x000000090400780c */ /* 0x040fe20000f24270 */
[----:B------:R-:W-:Y:S01]  /*3280*/  UP2UR UR30, UPR, URZ, 0x8 ;  /* 0x000000083f1e7883 */ /* 0x000fe20008000000 */
[C---:B------:R-:W-:Y:S01]  /*3290*/  ISETP.GT.AND P6, PT, R4.reuse, RZ, P6 ;  /* 0x000000ff0400720c */ /* 0x040fe200037c4270 */
[----:B------:R-:W-:Y:S01]  /*32a0*/  UISETP.GE.AND UP4, UPT, UR35, 0x9, UPT ;  /* 0x000000092300788c */ /* 0x000fe2000bf86270 */
[----:B------:R-:W-:Y:S01]  /*32b0*/  PLOP3.LUT P0, PT, PT, PT, UP3, 0x40, 0x0 ;  /* 0x000000000000781c */ /* 0x000fe20003f0e838 */
[----:B------:R-:W-:Y:S01]  /*32c0*/  UISETP.GE.AND UP3, UPT, UR35, 0x12, UPT ;  /* 0x000000122300788c */ /* 0x000fe2000bf66270 */
[----:B------:R-:W-:Y:S01]  /*32d0*/  PLOP3.LUT P5, PT, PT, PT, UP5, 0x40, 0x0 ;  /* 0x000000000000781c */ /* 0x000fe20003fae858 */
[----:B------:R-:W-:Y:S01]  /*32e0*/  UP2UR UR34, UPR, URZ, 0x40 ;  /* 0x000000403f227883 */ /* 0x000fe20008000000 */
[----:B------:R-:W-:Y:S01]  /*32f0*/  ISETP.LT.OR P6, PT, R5, 0x1, P6 ;  /* 0x000000010500780c */ /* 0x000fe200037c1670 */
[----:B-1----:R-:W-:Y:S01]  /*3300*/  FMUL.FTZ R6, R43, c[0x0][0x320] ;  /* 0x0000c8002b067a20 */ /* 0x002fe20000410000 */
[C---:B------:R-:W-:Y:S01]  /*3310*/  ISETP.GT.AND P5, PT, R4.reuse, 0x1, P5 ;  /* 0x000000010400780c */ /* 0x040fe20002fa4270 */
[----:B------:R-:W-:Y:S01]  /*3320*/  UP2UR UR29, UPR, URZ, 0x8 ;  /* 0x000000083f1d7883 */ /* 0x000fe20008000000 */
[----:B------:R-:W-:Y:S01]  /*3330*/  PLOP3.LUT P2, PT, PT, PT, UP4, 0x40, 0x0 ;  /* 0x000000000000781c */ /* 0x000fe20003f4e848 */
[----:B------:R1:W3:Y:S01]  /*3340*/  MUFU.TANH R45, R6 ;  /* 0x00000006002d7308 */ /* 0x0002e20000002400 */
[C---:B------:R-:W-:Y:S01]  /*3350*/  ISETP.LT.OR P5, PT, R5.reuse, 0x2, P5 ;  /* 0x000000020500780c */ /* 0x040fe20002fa1670 */
[----:B------:R-:W-:Y:S01]  /*3360*/  UP2UR UR33, UPR, URZ, 0x20 ;  /* 0x000000203f217883 */ /* 0x000fe20008000000 */
[C---:B------:R-:W-:Y:S01]  /*3370*/  ISETP.GT.AND P2, PT, R4.reuse, 0x8, P2 ;  /* 0x000000080400780c */ /* 0x040fe20001744270 */
[----:B------:R-:W-:Y:S01]  /*3380*/  UP2UR UR32, UPR, URZ, 0x10 ;  /* 0x000000103f207883 */ /* 0x000fe20008000000 */
[C---:B------:R-:W-:Y:S01]  /*3390*/  ISETP.LT.OR P1, PT, R5.reuse, 0xa, P1 ;  /* 0x0000000a0500780c */ /* 0x040fe20000f21670 */
[----:B------:R-:W-:Y:S01]  /*33a0*/  UISETP.GE.AND UP6, UPT, UR35, 0x51, UPT ;  /* 0x000000512300788c */ /* 0x000fe2000bfc6270 */
[----:B------:R-:W-:Y:S01]  /*33b0*/  ISETP.LT.OR P2, PT, R5, 0x9, P2 ;  /* 0x000000090500780c */ /* 0x000fe20001741670 */
[----:B------:R-:W-:Y:S01]  /*33c0*/  UISETP.GE.AND UP5, UPT, UR35, 0x52, UPT ;  /* 0x000000522300788c */ /* 0x000fe2000bfa6270 */
[----:B------:R-:W-:Y:S01]  /*33d0*/  ISETP.GT.AND P0, PT, R4, 0x10, P0 ;  /* 0x000000100400780c */ /* 0x000fe20000704270 */
[----:B------:R-:W-:Y:S01]  /*33e0*/  UISETP.GE.AND UP4, UPT, UR35, 0x59, UPT ;  /* 0x000000592300788c */ /* 0x000fe2000bf86270 */
[----:B------:R-:W-:Y:S01]  /*33f0*/  FSEL R69, R59, -INF , !P2 ;  /* 0xff8000003b457808 */ /* 0x000fe20005000000 */
[----:B------:R-:W4:Y:S01]  /*3400*/  MUFU.TANH R25, R8 ;  /* 0x0000000800197308 */ /* 0x000f220000002400 */
[----:B------:R-:W-:-:S02]  /*3410*/  FSEL R68, R58, -INF , !P1 ;  /* 0xff8000003a447808 */ /* 0x000fc40004800000 */
[----:B------:R-:W-:Y:S01]  /*3420*/  ISETP.LT.OR P0, PT, R5, 0x11, P0 ;  /* 0x000000110500780c */ /* 0x000fe20000701670 */
[----:B-1----:R-:W-:-:S03]  /*3430*/  FMUL.FTZ R6, R94, c[0x0][0x320] ;  /* 0x0000c8005e067a20 */ /* 0x002fc60000410000 */
[----:B------:R-:W-:Y:S01]  /*3440*/  FSEL R70, R57, -INF , !P0 ;  /* 0xff80000039467808 */ /* 0x000fe20004000000 */
        /* <DEDUP_REMOVED lines=23> */
[----:B-1----:R-:W-:Y:S01]  /*35c0*/  FMUL.FTZ R6, R66, c[0x0][0x320] ;  /* 0x0000c80042067a20 */ /* 0x002fe20000410000 */
[----:B------:R-:W-:-:S05]  /*35d0*/  FSEL R66, R60, -INF , !P5 ;  /* 0xff8000003c427808 */ /* 0x000fca0006800000 */
[----:B------:R1:W1:Y:S02]  /*35e0*/  MUFU.TANH R31, R6 ;  /* 0x00000006001f7308 */ /* 0x0002640000002400 */
[----:B-1----:R-:W-:Y:S01]  /*35f0*/  FMUL.FTZ R6, R67, c[0x0][0x320] ;  /* 0x0000c80043067a20 */ /* 0x002fe20000410000 */
[----:B------:R-:W-:Y:S02]  /*3600*/  FSEL R67, R10, -INF , !P6 ;  /* 0xff8000000a437808 */ /* 0x000fe40007000000 */
[----:B------:R-:W-:Y:S01]  /*3610*/  PLOP3.LUT P6, PT, PT, PT, UP3, 0x40, 0x0 ;  /* 0x000000000000781c */ /* 0x000fe20003fce838 */
[----:B------:R-:W-:Y:S02]  /*3620*/  UISETP.GE.AND UP3, UPT, UR35, 0x19, UPT ;  /* 0x000000192300788c */ /* 0x000fe4000bf66270 */
[----:B------:R1:W1:Y:S01]  /*3630*/  MUFU.TANH R32, R6 ;  /* 0x0000000600207308 */ /* 0x0002620000002400 */
[----:B------:R-:W-:Y:S01]  /*3640*/  ISETP.GT.AND P6, PT, R4, 0x11, P6 ;  /* 0x000000110400780c */ /* 0x000fe200037c4270 */
[----:B------:R-:W-:-:S02]  /*3650*/  UP2UR UR28, UPR, URZ, 0x8 ;  /* 0x000000083f1c7883 */ /* 0x000fc40008000000 */
[----:B------:R-:W-:Y:S01]  /*3660*/  PLOP3.LUT P5, PT, PT, PT, UP3, 0x40, 0x0 ;  /* 0x000000000000781c */ /* 0x000fe20003fae838 */
[----:B------:R-:W-:Y:S01]  /*3670*/  UISETP.GE.AND UP3, UPT, UR35, 0x1a, UPT ;  /* 0x0000001a2300788c */ /* 0x000fe2000bf66270 */
[C---:B------:R-:W-:Y:S02]  /*3680*/  ISETP.LT.OR P6, PT, R5.reuse, 0x12, P6 ;  /* 0x000000120500780c */ /* 0x040fe400037c1670 */
[----:B------:R-:W-:Y:S01]  /*3690*/  ISETP.GT.AND P5, PT, R4, 0x18, P5 ;  /* 0x000000180400780c */ /* 0x000fe20002fa4270 */
[----:B------:R-:W-:Y:S01]  /*36a0*/  UP2UR UR27, UPR, URZ, 0x8 ;  /* 0x000000083f1b7883 */ /* 0x000fe20008000000 */
[----:B------:R-:W-:Y:S02]  /*36b0*/  FSEL R73, R56, -INF , !P6 ;  /* 0xff80000038497808 */ /* 0x000fe40007000000 */
[----:B------:R-:W-:Y:S01]  /*36c0*/  PLOP3.LUT P2, PT, PT, PT, UP3, 0x40, 0x0 ;  /* 0x000000000000781c */ /* 0x000fe20003f4e838 */
[----:B------:R-:W-:Y:S01]  /*36d0*/  UISETP.GE.AND UP3, UPT, UR35, 0x21, UPT ;  /* 0x000000212300788c */ /* 0x000fe2000bf66270 */
[----:B------:R-:W-:Y:S01]  /*36e0*/  ISETP.LT.OR P5, PT, R5, 0x19, P5 ;  /* 0x000000190500780c */ /* 0x000fe20002fa1670 */
[----:B-1----:R-:W-:Y:S01]  /*36f0*/  FMUL.FTZ R6, R90, c[0x0][0x320] ;  /* 0x0000c8005a067a20 */ /* 0x002fe20000410000 */
[----:B------:R-:W-:Y:S01]  /*3700*/  ISETP.GT.AND P2, PT, R4, 0x19, P2 ;  /* 0x000000190400780c */ /* 0x000fe20001744270 */
[----:B------:R-:W-:-:S02]  /*3710*/  UP2UR UR26, UPR, URZ, 0x8 ;  /* 0x000000083f1a7883 */ /* 0x000fc40008000000 */
[----:B------:R-:W-:Y:S01]  /*3720*/  PLOP3.LUT P1, PT, PT, PT, UP3, 0x40, 0x0 ;  /* 0x000000000000781c */ /* 0x000fe20003f2e838 */
[----:B------:R-:W-:Y:S01]  /*3730*/  UISETP.GE.AND UP3, UPT, UR35, 0x22, UPT ;  /* 0x000000222300788c */ /* 0x000fe2000bf66270 */
[----:B------:R1:W1:Y:S01]  /*3740*/  MUFU.TANH R28, R6 ;  /* 0x00000006001c7308 */ /* 0x0002620000002400 */
[C---:B------:R-:W-:Y:S02]  /*3750*/  ISETP.LT.OR P2, PT, R5.reuse, 0x1a, P2 ;  /* 0x0000001a0500780c */ /* 0x040fe40001741670 */
[----:B------:R-:W-:Y:S01]  /*3760*/  UP2UR UR25, UPR, URZ, 0x8 ;  /* 0x000000083f197883 */ /* 0x000fe20008000000 */
[----:B------:R-:W-:Y:S02]  /*3770*/  ISETP.GT.AND P1, PT, R4, 0x20, P1 ;  /* 0x000000200400780c */ /* 0x000fe40000f24270 */
[----:B------:R-:W-:Y:S01]  /*3780*/  PLOP3.LUT P0, PT, PT, PT, UP3, 0x40, 0x0 ;  /* 0x000000000000781c */ /* 0x000fe20003f0e838 */
[----:B------:R-:W-:Y:S01]  /*3790*/  UISETP.GE.AND UP3, UPT, UR35, 0x29, UPT ;  /* 0x000000292300788c */ /* 0x000fe2000bf66270 */
[----:B------:R-:W-:-:S02]  /*37a0*/  ISETP.LT.OR P1, PT, R5, 0x21, P1 ;  /* 0x000000210500780c */ /* 0x000fc40000f21670 */
[----:B------:R-:W-:Y:S01]  /*37b0*/  ISETP.GT.AND P0, PT, R4, 0x21, P0 ;  /* 0x000000210400780c */ /* 0x000fe20000704270 */
[----:B------:R-:W-:Y:S01]  /*37c0*/  UP2UR UR24, UPR, URZ, 0x8 ;  /* 0x000000083f187883 */ /* 0x000fe20008000000 */
[----:B------:R-:W-:Y:S02]  /*37d0*/  FSEL R77, R53, -INF , !P1 ;  /* 0xff800000354d7808 */ /* 0x000fe40004800000 */
[----:B------:R-:W-:Y:S01]  /*37e0*/  PLOP3.LUT P6, PT, PT, PT, UP3, 0x40, 0x0 ;  /* 0x000000000000781c */ /* 0x000fe20003fce838 */
[----:B------:R-:W-:Y:S01]  /*37f0*/  UISETP.GE.AND UP3, UPT, UR35, 0x2a, UPT ;  /* 0x0000002a2300788c */ /* 0x000fe2000bf66270 */
[----:B-1----:R-:W-:Y:S01]  /*3800*/  FMUL.FTZ R6, R74, c[0x0][0x320] ;  /* 0x0000c8004a067a20 */ /* 0x002fe20000410000 */
[----:B------:R-:W-:Y:S02]  /*3810*/  FSEL R74, R55, -INF , !P5 ;  /* 0xff800000374a7808 */ /* 0x000fe40006800000 */
[----:B------:R-:W-:Y:S01]  /*3820*/  UP2UR UR23, UPR, URZ, 0x8 ;  /* 0x000000083f177883 */ /* 0x000fe20008000000 */
[----:B------:R1:W1:Y:S01]  /*3830*/  MUFU.TANH R27, R6 ;  /* 0x00000006001b7308 */ /* 0x0002620000002400 */
[----:B------:R-:W-:Y:S01]  /*3840*/  PLOP3.LUT P5, PT, PT, PT, UP3, 0x40, 0x0 ;  /* 0x000000000000781c */ /* 0x000fe20003fae838 */
[----:B------:R-:W-:Y:S01]  /*3850*/  UISETP.GE.AND UP3, UPT, UR35, 0x31, UPT ;  /* 0x000000312300788c */ /* 0x000fe2000bf66270 */
[----:B------:R-:W-:-:S02]  /*3860*/  ISETP.LT.OR P0, PT, R5, 0x22, P0 ;  /* 0x000000220500780c */ /* 0x000fc40000701670 */
[C---:B------:R-:W-:Y:S01]  /*3870*/  ISETP.GT.AND P6, PT, R4.reuse, 0x28, P6 ;  /* 0x000000280400780c */ /* 0x040fe200037c4270 */
[----:B------:R-:W-:Y:S01]  /*3880*/  UP2UR UR22, UPR, URZ, 0x8 ;  /* 0x000000083f167883 */ /* 0x000fe20008000000 */
[----:B------:R-:W-:Y:S02]  /*3890*/  ISETP.GT.AND P5, PT, R4, 0x29, P5 ;  /* 0x000000290400780c */ /* 0x000fe40002fa4270 */
[C---:B------:R-:W-:Y:S02]  /*38a0*/  ISETP.LT.OR P6, PT, R5.reuse, 0x29, P6 ;  /* 0x000000290500780c */ /* 0x040fe400037c1670 */
[----:B------:R-:W-:Y:S02]  /*38b0*/  ISETP.LT.OR P5, PT, R5, 0x2a, P5 ;  /* 0x0000002a0500780c */ /* 0x000fe40002fa1670 */
[----:B------:R-:W-:Y:S02]  /*38c0*/  FSEL R80, R51, -INF , !P6 ;  /* 0xff80000033507808 */ /* 0x000fe40007000000 */
[----:B------:R-:W-:Y:S01]  /*38d0*/  FSEL R81, R50, -INF , !P5 ;  /* 0xff80000032517808 */ /* 0x000fe20006800000 */
[----:B-1----:R-:W-:Y:S01]  /*38e0*/  FMUL.FTZ R6, R75, c[0x0][0x320] ;  /* 0x0000c8004b067a20 */ /* 0x002fe20000410000 */
[----:B------:R-:W-:-:S02]  /*38f0*/  FSEL R75, R54, -INF , !P2 ;  /* 0xff800000364b7808 */ /* 0x000fc40005000000 */
[----:B------:R-:W-:Y:S01]  /*3900*/  PLOP3.LUT P2, PT, PT, PT, UP3, 0x40, 0x0 ;  /* 0x000000000000781c */ /* 0x000fe20003f4e838 */
[----:B------:R1:W1:Y:S01]  /*3910*/  MUFU.TANH R30, R6 ;  /* 0x00000006001e7308 */ /* 0x0002620000002400 */
[----:B------:R-:W-:Y:S02]  /*3920*/  UISETP.GE.AND UP3, UPT, UR35, 0x32, UPT ;  /* 0x000000322300788c */ /* 0x000fe4000bf66270 */
[----:B------:R-:W-:Y:S02]  /*3930*/  ISETP.GT.AND P2, PT, R4, 0x30, P2 ;  /* 0x000000300400780c */ /* 0x000fe40001744270 */
[----:B------:R-:W-:Y:S02]  /*3940*/  UP2UR UR21, UPR, URZ, 0x8 ;  /* 0x000000083f157883 */ /* 0x000fe40008000000 */
[----:B------:R-:W-:Y:S01]  /*3950*/  PLOP3.LUT P1, PT, PT, PT, UP3, 0x40, 0x0 ;  /* 0x000000000000781c */ /* 0x000fe20003f2e838 */
[----:B------:R-:W-:Y:S01]  /*3960*/  UISETP.GE.AND UP3, UPT, UR35, 0x39, UPT ;  /* 0x000000392300788c */ /* 0x000fe2000bf66270 */
[----:B------:R-:W-:-:S02]  /*3970*/  ISETP.LT.OR P2, PT, R5, 0x31, P2 ;  /* 0x000000310500780c */ /* 0x000fc40001741670 */
[----:B------:R-:W-:Y:S01]  /*3980*/  ISETP.GT.AND P1, PT, R4, 0x31, P1 ;  /* 0x000000310400780c */ /* 0x000fe20000f24270 */
[----:B------:R-:W-:Y:S01]  /*3990*/  UP2UR UR20, UPR, URZ, 0x8 ;  /* 0x000000083f147883 */ /* 0x000fe20008000000 */
[----:B------:R-:W-:Y:S02]  /*39a0*/  FSEL R82, R49, -INF , !P2 ;  /* 0xff80000031527808 */ /* 0x000fe40005000000 */
[----:B------:R-:W-:Y:S01]  /*39b0*/  ISETP.LT.OR P1, PT, R5, 0x32, P1 ;  /* 0x000000320500780c */ /* 0x000fe20000f21670 */
[----:B-1----:R-:W-:-:S03]  /*39c0*/  FMUL.FTZ R6, R91, c[0x0][0x320] ;  /* 0x0000c8005b067a20 */ /* 0x002fc60000410000 */
[----:B------:R-:W-:Y:S01]  /*39d0*/  FSEL R132, R9, -INF , !P1 ;  /* 0xff80000009847808 */ /* 0x000fe20004800000 */
[----:B------:R1:W1:Y:S02]  /*39e0*/  MUFU.TANH R24, R6 ;  /* 0x0000000600187308 */ /* 0x0002640000002400 */
[----:B-1----:R-:W-:-:S06]  /*39f0*/  FMUL.FTZ R6, R78, c[0x0][0x320] ;  /* 0x0000c8004e067a20 */ /* 0x002fcc0000410000 */
        /* <DEDUP_REMOVED lines=17> */
[----:B-1----:R-:W1:Y:S01]  /*3b10*/  SHFL.IDX PT, R6, R18, 0x1, 0x1c1f ;  /* 0x003c1f0012067f89 */ /* 0x002e6200000e0000 */
[----:B------:R-:W-:Y:S01]  /*3b20*/  ISETP.GT.AND P5, PT, R4, 0x40, P5 ;  /* 0x000000400400780c */ /* 0x000fe20002fa4270 */
[----:B------:R-:W-:Y:S01]  /*3b30*/  UP2UR UR17, UPR, URZ, 0x8 ;  /* 0x000000083f117883 */ /* 0x000fe20008000000 */
[----:B------:R-:W-:-:S02]  /*3b40*/  FSEL R134, R47, -INF , !P6 ;  /* 0xff8000002f867808 */ /* 0x000fc40007000000 */
        /* <DEDUP_REMOVED lines=9> */
[----:B------:R1:W1:Y:S01]  /*3be0*/  MUFU.TANH R22, R7 ;  /* 0x0000000700167308 */ /* 0x0002620000002400 */
[----:B------:R-:W-:Y:S01]  /*3bf0*/  ISETP.GT.AND P1, PT, R4, 0x48, P1 ;  /* 0x000000480400780c */ /* 0x000fe20000f24270 */
[----:B------:R-:W-:Y:S01]  /*3c00*/  UP2UR UR15, UPR, URZ, 0x8 ;  /* 0x000000083f0f7883 */ /* 0x000fe20008000000 */
[----:B------:R-:W-:-:S02]  /*3c10*/  FSEL R233, R17, -INF , !P2 ;  /* 0xff80000011e97808 */ /* 0x000fc40005000000 */
[----:B------:R-:W-:Y:S01]  /*3c20*/  PLOP3.LUT P0, PT, PT, PT, UP3, 0x40, 0x0 ;  /* 0x000000000000781c */ /* 0x000fe20003f0e838 */
[----:B------:R-:W-:Y:S01]  /*3c30*/  UISETP.GE.AND UP3, UPT, UR35, 0x5a, UPT ;  /* 0x0000005a2300788c */ /* 0x000fe2000bf66270 */
[C---:B------:R-:W-:Y:S02]  /*3c40*/  ISETP.LT.OR P1, PT, R5.reuse, 0x49, P1 ;  /* 0x000000490500780c */ /* 0x040fe40000f21670 */
[----:B------:R-:W-:Y:S02]  /*3c50*/  ISETP.GT.AND P0, PT, R4, 0x49, P0 ;  /* 0x000000490400780c */ /* 0x000fe40000704270 */
[----:B------:R-:W-:Y:S02]  /*3c60*/  FSEL R232, R16, -INF , !P1 ;  /* 0xff80000010e87808 */ /* 0x000fe40004800000 */
[----:B------:R-:W-:Y:S02]  /*3c70*/  ISETP.LT.OR P0, PT, R5, 0x4a, P0 ;  /* 0x0000004a0500780c */ /* 0x000fe40000701670 */
[----:B------:R-:W-:-:S02]  /*3c80*/  PLOP3.LUT P6, PT, PT, PT, UP6, 0x40, 0x0 ;  /* 0x000000000000781c */ /* 0x000fc40003fce868 */
[----:B------:R-:W-:Y:S02]  /*3c90*/  FSEL R235, R15, -INF , !P0 ;  /* 0xff8000000feb7808 */ /* 0x000fe40004000000 */
[----:B------:R-:W-:Y:S02]  /*3ca0*/  PLOP3.LUT P0, PT, PT, PT, UP0, 0x40, 0x0 ;  /* 0x000000000000781c */ /* 0x000fe40003f0e808 */
[----:B------:R-:W-:Y:S02]  /*3cb0*/  PLOP3.LUT P5, PT, PT, PT, UP5, 0x40, 0x0 ;  /* 0x000000000000781c */ /* 0x000fe40003fae858 */
[----:B------:R-:W-:Y:S02]  /*3cc0*/  PLOP3.LUT P2, PT, PT, PT, UP4, 0x40, 0x0 ;  /* 0x000000000000781c */ /* 0x000fe40003f4e848 */
[----:B------:R-:W-:Y:S02]  /*3cd0*/  PLOP3.LUT P1, PT, PT, PT, UP3, 0x40, 0x0 ;  /* 0x000000000000781c */ /* 0x000fe40003f2e838 */
[----:B------:R-:W-:-:S02]  /*3ce0*/  ISETP.GT.AND P6, PT, R4, 0x50, P6 ;  /* 0x000000500400780c */ /* 0x000fc400037c4270 */
[C---:B------:R-:W-:Y:S02]  /*3cf0*/  ISETP.GT.AND P5, PT, R4.reuse, 0x51, P5 ;  /* 0x000000510400780c */ /* 0x040fe40002fa4270 */
[C---:B------:R-:W-:Y:S02]  /*3d00*/  ISETP.GT.AND P2, PT, R4.reuse, 0x58, P2 ;  /* 0x000000580400780c */ /* 0x040fe40001744270 */
[----:B------:R-:W-:Y:S01]  /*3d10*/  ISETP.GT.AND P1, PT, R4, 0x59, P1 ;  /* 0x000000590400780c */ /* 0x000fe20000f24270 */
[----:B-1----:R-:W-:Y:S01]  /*3d20*/  IMAD.IADD R4, R21, 0x1, R6 ;  /* 0x0000000115047824 */ /* 0x002fe200078e0206 */
[C---:B------:R-:W-:Y:S02]  /*3d30*/  ISETP.LT.OR P6, PT, R5.reuse, 0x51, P6 ;  /* 0x000000510500780c */ /* 0x040fe400037c1670 */
[C---:B------:R-:W-:Y:S02]  /*3d40*/  ISETP.LT.OR P5, PT, R5.reuse, 0x52, P5 ;  /* 0x000000520500780c */ /* 0x040fe40002fa1670 */
[----:B------:R-:W-:-:S02]  /*3d50*/  ISETP.LT.OR P2, PT, R5, 0x59, P2 ;  /* 0x000000590500780c */ /* 0x000fc40001741670 */
[----:B------:R-:W-:Y:S01]  /*3d60*/  ISETP.LT.OR P1, PT, R5, 0x5a, P1 ;  /* 0x0000005a0500780c */ /* 0x000fe20000f21670 */
[----:B------:R-:W-:Y:S01]  /*3d70*/  IMAD.IADD R5, R19, 0x1, R6 ;  /* 0x0000000113057824 */ /* 0x000fe200078e0206 */
[----:B------:R-:W-:Y:S02]  /*3d80*/  FSEL R236, R14, -INF , !P6 ;  /* 0xff8000000eec7808 */ /* 0x000fe40007000000 */
[----:B------:R-:W-:Y:S02]  /*3d90*/  FSEL R237, R13, -INF , !P5 ;  /* 0xff8000000ded7808 */ /* 0x000fe40006800000 */
[----:B------:R-:W-:Y:S02]  /*3da0*/  IMNMX R5, R5, R20, PT ;  /* 0x0000001405057217 */ /* 0x000fe40003800200 */
[----:B------:R-:W-:Y:S02]  /*3db0*/  FSEL R244, R12, -INF , !P2 ;  /* 0xff8000000cf47808 */ /* 0x000fe40005000000 */
[----:B------:R-:W-:Y:S01]  /*3dc0*/  FSEL R247, R11, -INF , !P1 ;  /* 0xff8000000bf77808 */ /* 0x000fe20004800000 */
        /* <DEDUP_REMOVED lines=13> */
.L_x_157:
[----:B------:R-:W-:-:S04]  /*3ea0*/  MOV R7, c[0x0][0x32c] ;  /* 0x0000cb0000077a02 */ /* 0x000fc80000000f00 */
[----:B------:R-:W-:-:S13]  /*3eb0*/  ISETP.NE.AND P0, PT, R7, 0x1, PT ;  /* 0x000000010700780c */ /* 0x000fda0003f05270 */
[----:B------:R-:W-:-:S05]  /*3ec0*/  @P0 IMAD.HI.U32 R7, R6, c[0x0][0x330], RZ ;  /* 0x0000cc0006070a27 */ /* 0x000fca00078e00ff */
[----:B------:R-:W-:Y:S02]  /*3ed0*/  @P0 SHF.R.U32.HI R6, RZ, c[0x0][0x334], R7 ;  /* 0x0000cd00ff060a19 */ /* 0x000fe40000011607 */
.L_x_158:
[----:B------:R-:W-:Y:S05]  /*3ee0*/  BSYNC B0 ;  /* 0x0000000000007941 */ /* 0x000fea0003800000 */
.L_x_156:
[----:B------:R-:W-:-:S05]  /*3ef0*/  IMAD R6, R6, c[0x0][0x32c], R23 ;  /* 0x0000cb0006067a24 */ /* 0x000fca00078e0217 */
[----:B------:R-:W-:Y:S02]  /*3f00*/  IADD3 R7, R6, c[0x0][0x32c], RZ ;  /* 0x0000cb0006077a10 */ /* 0x000fe40007ffe0ff */
[----:B------:R-:W-:Y:S02]  /*3f10*/  IMNMX R4, R4, R6, !PT ;  /* 0x0000000604047217 */ /* 0x000fe40007800200 */
[----:B------:R-:W-:Y:S02]  /*3f20*/  IMNMX R5, R5, R7, PT ;  /* 0x0000000705057217 */ /* 0x000fe40003800200 */
.L_x_155:
[----:B--234-:R-:W-:Y:S01]  /*3f30*/  UP2UR UR40, UPR, URZ, 0x20 ;  /* 0x000000203f287883 */ /* 0x01cfe20008000000 */
[----:B------:R-:W-:Y:S01]  /*3f40*/  FMUL.FTZ R6, R100, c[0x0][0x320] ;  /* 0x0000c80064067a20 */ /* 0x000fe20000410000 */
[----:B------:R-:W-:Y:S01]  /*3f50*/  UISETP.NE.AND UP5, UPT, UR34, URZ, UPT ;  /* 0x0000003f2200728c */ /* 0x000fe2000bfa5270 */
[----:B------:R-:W-:Y:S01]  /*3f60*/  FMUL.FTZ R15, R112, c[0x0][0x320] ;  /* 0x0000c800700f7a20 */ /* 0x000fe20000410000 */
[----:B------:R-:W-:Y:S01]  /*3f70*/  UP2UR UR39, UPR, URZ, 0x10 ;  /* 0x000000103f277883 */ /* 0x000fe20008000000 */
[----:B------:R1:W2:Y:S01]  /*3f80*/  MUFU.TANH R63, R6 ;  /* 0x00000006003f7308 */ /* 0x0002a20000002400 */
[----:B------:R-:W-:Y:S01]  /*3f90*/  UP2UR UR37, UPR, URZ, 0x1 ;  /* 0x000000013f257883 */ /* 0x000fe20008000000 */
[----:B------:R-:W-:Y:S01]  /*3fa0*/  FMUL.FTZ R7, R144, c[0x0][0x320] ;  /* 0x0000c80090077a20 */ /* 0x000fe20000410000 */
[----:B------:R-:W-:Y:S01]  /*3fb0*/  UISETP.NE.AND UP4, UPT, UR32, URZ, UPT ;  /* 0x0000003f2000728c */ /* 0x000fe2000bf85270 */
[----:B------:R-:W-:Y:S01]  /*3fc0*/  PLOP3.LUT P6, PT, PT, PT, UP5, 0x40, 0x0 ;  /* 0x000000000000781c */ /* 0x000fe20003fce858 */
[----:B------:R-:W-:Y:S01]  /*3fd0*/  UISETP.NE.AND UP0, UPT, UR33, URZ, UPT ;  /* 0x0000003f2100728c */ /* 0x000fe2000bf05270 */
[----:B------:R-:W-:Y:S01]  /*3fe0*/  FMUL.FTZ R17, R96, c[0x0][0x320] ;  /* 0x0000c80060117a20 */ /* 0x000fe20000410000 */
[----:B------:R-:W-:Y:S01]  /*3ff0*/  UP2UR UR36, UPR, URZ, 0x4 ;  /* 0x000000043f247883 */ /* 0x000fe20008000000 */
[C---:B------:R-:W-:Y:S01]  /*4000*/  ISETP.GT.AND P6, PT, R4.reuse, RZ, P6 ;  /* 0x000000ff0400720c */ /* 0x040fe200037c4270 */
[----:B------:R-:W-:Y:S01]  /*4010*/  UP2UR UR35, UPR, URZ, 0x2 ;  /* 0x000000023f237883 */ /* 0x000fe20008000000 */
[----:B------:R-:W-:Y:S01]  /*4020*/  PLOP3.LUT P2, PT, PT, PT, UP4, 0x40, 0x0 ;  /* 0x000000000000781c */ /* 0x000fe20003f4e848 */
[----:B------:R-:W-:Y:S01]  /*4030*/  UP2UR UR38, UPR, URZ, 0x8 ;  /* 0x000000083f267883 */ /* 0x000fe20008000000 */
[----:B------:R-:W-:Y:S01]  /*4040*/  PLOP3.LUT P5, PT, PT, PT, UP0, 0x40, 0x0 ;  /* 0x000000000000781c */ /* 0x000fe20003fae808 */
[----:B------:R-:W-:Y:S01]  /*4050*/  UISETP.NE.AND UP2, UPT, UR30, URZ, UPT ;  /* 0x0000003f1e00728c */ /* 0x000fe2000bf45270 */
[----:B------:R-:W-:Y:S01]  /*4060*/  ISETP.LT.OR P6, PT, R5, 0x1, P6 ;  /* 0x000000010500780c */ /* 0x000fe200037c1670 */
[----:B------:R-:W-:Y:S01]  /*4070*/  UISETP.NE.AND UP1, UPT, UR31, URZ, UPT ;  /* 0x0000003f1f00728c */ /* 0x000fe2000bf25270 */
[----:B-1----:R-:W-:Y:S01]  /*4080*/  FMUL.FTZ R6, R101, c[0x0][0x320] ;  /* 0x0000c80065067a20 */ /* 0x002fe20000410000 */
[----:B------:R-:W-:Y:S01]  /*4090*/  UISETP.NE.AND UP3, UPT, UR29, URZ, UPT ;  /* 0x0000003f1d00728c */ /* 0x000fe2000bf65270 */
[C---:B------:R-:W-:Y:S01]  /*40a0*/  ISETP.GT.AND P5, PT, R4.reuse, 0x1, P5 ;  /* 0x000000010400780c */ /* 0x040fe20002fa4270 */
[----:B------:R-:W-:Y:S01]  /*40b0*/  UISETP.NE.AND UP0, UPT, UR28, URZ, UPT ;  /* 0x0000003f1c00728c */ /* 0x000fe2000bf05270 */
[----:B------:R1:W3:Y:S01]  /*40c0*/  MUFU.TANH R62, R6 ;  /* 0x00000006003e7308 */ /* 0x0002e20000002400 */
[C---:B------:R-:W-:Y:S01]  /*40d0*/  ISETP.GT.AND P2, PT, R4.reuse, 0x8, P2 ;  /* 0x000000080400780c */ /* 0x040fe20001744270 */
[----:B------:R-:W-:Y:S01]  /*40e0*/  UISETP.NE.AND UP5, UPT, UR40, URZ, UPT ;  /* 0x0000003f2800728c */ /* 0x000fe2000bfa5270 */
[----:B------:R-:W-:Y:S01]  /*40f0*/  PLOP3.LUT P1, PT, PT, PT, UP1, 0x40, 0x0 ;  /* 0x000000000000781c */ /* 0x000fe20003f2e818 */
[----:B------:R-:W-:Y:S01]  /*4100*/  UISETP.NE.AND UP1, UPT, UR26, URZ, UPT ;  /* 0x0000003f1a00728c */ /* 0x000fe2000bf25270 */
[----:B------:R-:W-:Y:S01]  /*4110*/  PLOP3.LUT P0, PT, PT, PT, UP2, 0x40, 0x0 ;  /* 0x000000000000781c */ /* 0x000fe20003f0e828 */
[----:B------:R-:W-:Y:S01]  /*4120*/  UISETP.NE.AND UP2, UPT, UR27, URZ, UPT ;  /* 0x0000003f1b00728c */ /* 0x000fe2000bf45270 */
[----:B------:R-:W-:Y:S01]  /*4130*/  FSEL R52, R43, -INF , !P6 ;  /* 0xff8000002b347808 */ /* 0x000fe20007000000 */
[----:B------:R-:W-:Y:S01]  /*4140*/  UISETP.NE.AND UP4, UPT, UR39, URZ, UPT ;  /* 0x0000003f2700728c */ /* 0x000fe2000bf85270 */
[----:B------:R-:W-:Y:S01]  /*4150*/  PLOP3.LUT P6, PT, PT, PT, UP3, 0x40, 0x0 ;  /* 0x000000000000781c */ /* 0x000fe20003fce838 */
[----:B------:R-:W-:Y:S01]  /*4160*/  UISETP.NE.AND UP3, UPT, UR25, URZ, UPT ;  /* 0x0000003f1900728c */ /* 0x000fe2000bf65270 */
[C---:B------:R-:W-:Y:S01]  /*4170*/  ISETP.LT.OR P5, PT, R5.reuse, 0x2, P5 ;  /* 0x000000020500780c */ /* 0x040fe20002fa1670 */
[----:B------:R4:W2:Y:S01]  /*4180*/  MUFU.TANH R50, R7 ;  /* 0x0000000700327308 */ /* 0x0008a20000002400 */
[----:B------:R-:W-:Y:S01]  /*4190*/  ISETP.LT.OR P2, PT, R5, 0x9, P2 ;  /* 0x000000090500780c */ /* 0x000fe20001741670 */
[----:B------:R-:W-:Y:S01]  /*41a0*/  FMUL.FTZ R16, R97, c[0x0][0x320] ;  /* 0x0000c80061107a20 */ /* 0x000fe20000410000 */
[----:B------:R-:W-:Y:S01]  /*41b0*/  ISETP.GT.AND P1, PT, R4, 0x9, P1 ;  /* 0x000000090400780c */ /* 0x000fe20000f24270 */
[----:B-1----:R-:W-:Y:S01]  /*41c0*/  FMUL.FTZ R6, R156, c[0x0][0x320] ;  /* 0x0000c8009c067a20 */ /* 0x002fe20000410000 */
[----:B------:R-:W-:Y:S01]  /*41d0*/  ISETP.GT.AND P6, PT, R4, 0x11, P6 ;  /* 0x000000110400780c */ /* 0x000fe200037c4270 */
[----:B------:R-:W-:Y:S01]  /*41e0*/  FMUL.FTZ R14, R152, c[0x0][0x320] ;  /* 0x0000c800980e7a20 */ /* 0x000fe20000410000 */
[----:B------:R-:W-:Y:S01]  /*41f0*/  FSEL R51, R41, -INF , !P5 ;  /* 0xff80000029337808 */ /* 0x000fe20006800000 */
[----:B------:R1:W1:Y:S01]  /*4200*/  MUFU.TANH R55, R6 ;  /* 0x0000000600377308 */ /* 0x0002620000002400 */
[----:B------:R-:W-:Y:S01]  /*4210*/  FSEL R56, R40, -INF , !P2 ;  /* 0xff80000028387808 */ /* 0x000fe20005000000 */
[----:B------:R-:W-:Y:S01]  /*4220*/  FMUL.FTZ R13, R113, c[0x0][0x320] ;  /* 0x0000c800710d7a20 */ /* 0x000fe20000410000 */
[----:B------:R-:W-:Y:S01]  /*4230*/  PLOP3.LUT P5, PT, PT, PT, UP0, 0x40, 0x0 ;  /* 0x000000000000781c */ /* 0x000fe20003fae808 */
[----:B------:R-:W-:Y:S01]  /*4240*/  UISETP.NE.AND UP0, UPT, UR24, URZ, UPT ;  /* 0x0000003f1800728c */ /* 0x000fe2000bf05270 */
[----:B------:R-:W-:Y:S01]  /*4250*/  PLOP3.LUT P2, PT, PT, PT, UP2, 0x40, 0x0 ;  /* 0x000000000000781c */ /* 0x000fe20003f4e828 */
[----:B------:R-:W-:Y:S01]  /*4260*/  UISETP.NE.AND UP2, UPT, UR23, URZ, UPT ;  /* 0x0000003f1700728c */ /* 0x000fe2000bf45270 */
[----:B------:R-:W-:Y:S01]  /*4270*/  ISETP.GT.AND P0, PT, R4, 0x10, P0 ;  /* 0x000000100400780c */ /* 0x000fe20000704270 */
[----:B------:R-:W-:Y:S01]  /*4280*/  FMUL.FTZ R12, R149, c[0x0][0x320] ;  /* 0x0000c800950c7a20 */ /* 0x000fe20000410000 */
[C---:B------:R-:W-:Y:S01]  /*4290*/  ISETP.LT.OR P1, PT, R5.reuse, 0xa, P1 ;  /* 0x0000000a0500780c */ /* 0x040fe20000f21670 */
[----:B------:R-:W-:Y:S01]  /*42a0*/  FMUL.FTZ R11, R120, c[0x0][0x320] ;  /* 0x0000c800780b7a20 */ /* 0x000fe20000410000 */
[----:B------:R-:W-:Y:S01]  /*42b0*/  ISETP.LT.OR P6, PT, R5, 0x12, P6 ;  /* 0x000000120500780c */ /* 0x000fe200037c1670 */
[----:B------:R-:W-:Y:S01]  /*42c0*/  FMUL.FTZ R8, R121, c[0x0][0x320] ;  /* 0x0000c80079087a20 */ /* 0x000fe20000410000 */
[----:B------:R-:W-:Y:S01]  /*42d0*/  ISETP.LT.OR P0, PT, R5, 0x11, P0 ;  /* 0x000000110500780c */ /* 0x000fe20000701670 */
[----:B----4-:R-:W-:Y:S01]  /*42e0*/  FMUL.FTZ R7, R153, c[0x0][0x320] ;  /* 0x0000c80099077a20 */ /* 0x010fe20000410000 */
[----:B------:R-:W-:Y:S01]  /*42f0*/  ISETP.GT.AND P2, PT, R4, 0x19, P2 ;  /* 0x000000190400780c */ /* 0x000fe20001744270 */
[----:B-1----:R-:W-:Y:S01]  /*4300*/  FMUL.FTZ R6, R140, c[0x0][0x320] ;  /* 0x0000c8008c067a20 */ /* 0x002fe20000410000 */
[----:B------:R-:W-:Y:S01]  /*4310*/  FSEL R57, R38, -INF , !P1 ;  /* 0xff80000026397808 */ /* 0x000fe20004800000 */
[----:B------:R-:W-:Y:S01]  /*4320*/  FMUL.FTZ R10, R137, c[0x0][0x320] ;  /* 0x0000c800890a7a20 */ /* 0x000fe20000410000 */
[----:B------:R-:W-:Y:S01]  /*4330*/  PLOP3.LUT P1, PT, PT, PT, UP1, 0x40, 0x0 ;  /* 0x000000000000781c */ /* 0x000fe20003f2e818 */
[----:B------:R1:W4:Y:S01]  /*4340*/  MUFU.TANH R60, R6 ;  /* 0x00000006003c7308 */ /* 0x0003220000002400 */
[----:B------:R-:W-:Y:S01]  /*4350*/  ISETP.GT.AND P5, PT, R4, 0x18, P5 ;  /* 0x000000180400780c */ /* 0x000fe20002fa4270 */
[----:B------:R-:W-:Y:S01]  /*4360*/  UISETP.NE.AND UP1, UPT, UR22, URZ, UPT ;  /* 0x0000003f1600728c */ /* 0x000fe2000bf25270 */
[----:B------:R-:W-:Y:S01]  /*4370*/  FSEL R65, R24, -INF , !P6 ;  /* 0xff80000018417808 */ /* 0x000fe20007000000 */
[----:B------:R-:W-:Y:S01]  /*4380*/  FMUL.FTZ R9, R108, c[0x0][0x320] ;  /* 0x0000c8006c097a20 */ /* 0x000fe20000410000 */
[----:B------:R-:W-:Y:S01]  /*4390*/  PLOP3.LUT P6, PT, PT, PT, UP0, 0x40, 0x0 ;  /* 0x000000000000781c */ /* 0x000fe20003fce808 */
[----:B------:R-:W-:Y:S01]  /*43a0*/  UISETP.NE.AND UP0, UPT, UR21, URZ, UPT ;  /* 0x0000003f1500728c */ /* 0x000fe2000bf05270 */
[----:B------:R-:W-:Y:S01]  /*43b0*/  FSEL R64, R28, -INF , !P0 ;  /* 0xff8000001c407808 */ /* 0x000fe20004000000 */
[----:B------:R-:W2:Y:S01]  /*43c0*/  MUFU.TANH R53, R17 ;  /* 0x0000001100357308 */ /* 0x000ea20000002400 */
[----:B------:R-:W-:-:S02]  /*43d0*/  ISETP.LT.OR P2, PT, R5, 0x1a, P2 ;  /* 0x0000001a0500780c */ /* 0x000fc40001741670 */
[----:B------:R-:W-:Y:S01]  /*43e0*/  PLOP3.LUT P0, PT, PT, PT, UP3, 0x40, 0x0 ;  /* 0x000000000000781c */ /* 0x000fe20003f0e838 */
[----:B------:R-:W-:Y:S01]  /*43f0*/  UISETP.NE.AND UP3, UPT, UR18, URZ, UPT ;  /* 0x0000003f1200728c */ /* 0x000fe2000bf65270 */
[----:B------:R-:W-:Y:S02]  /*4400*/  ISETP.LT.OR P5, PT, R5, 0x19, P5 ;  /* 0x000000190500780c */ /* 0x000fe40002fa1670 */
[C---:B------:R-:W-:Y:S01]  /*4410*/  ISETP.GT.AND P6, PT, R4.reuse, 0x28, P6 ;  /* 0x000000280400780c */ /* 0x040fe200037c4270 */
[----:B-1----:R-:W-:Y:S01]  /*4420*/  FMUL.FTZ R6, R141, c[0x0][0x320] ;  /* 0x0000c8008d067a20 */ /* 0x002fe20000410000 */
[----:B------:R-:W-:Y:S01]  /*4430*/  FSEL R45, R45, -INF , !P2 ;  /* 0xff8000002d2d7808 */ /* 0x000fe20005000000 */
[----:B------:R-:W1:Y:S01]  /*4440*/  MUFU.TANH R54, R16 ;  /* 0x0000001000367308 */ /* 0x000e620000002400 */
[----:B------:R-:W-:Y:S01]  /*4450*/  PLOP3.LUT P2, PT, PT, PT, UP1, 0x40, 0x0 ;  /* 0x000000000000781c */ /* 0x000fe20003f4e818 */
[----:B------:R-:W-:Y:S01]  /*4460*/  UISETP.NE.AND UP1, UPT, UR19, URZ, UPT ;  /* 0x0000003f1300728c */ /* 0x000fe2000bf25270 */
[----:B------:R-:W-:-:S02]  /*4470*/  ISETP.GT.AND P0, PT, R4, 0x21, P0 ;  /* 0x000000210400780c */ /* 0x000fc40000704270 */
[----:B------:R-:W-:Y:S02]  /*4480*/  FSEL R46, R46, -INF , !P5 ;  /* 0xff8000002e2e7808 */ /* 0x000fe40006800000 */
[----:B------:R-:W-:Y:S01]  /*4490*/  ISETP.GT.AND P1, PT, R4, 0x20, P1 ;  /* 0x000000200400780c */ /* 0x000fe20000f24270 */
[----:B------:R5:W1:Y:S01]  /*44a0*/  MUFU.TANH R58, R6 ;  /* 0x00000006003a7308 */ /* 0x000a620000002400 */
[----:B------:R-:W-:Y:S01]  /*44b0*/  PLOP3.LUT P5, PT, PT, PT, UP2, 0x40, 0x0 ;  /* 0x000000000000781c */ /* 0x000fe20003fae828 */
[----:B------:R-:W-:Y:S01]  /*44c0*/  UISETP.NE.AND UP2, UPT, UR20, URZ, UPT ;  /* 0x0000003f1400728c */ /* 0x000fe2000bf45270 */
[C---:B------:R-:W-:Y:S02]  /*44d0*/  ISETP.LT.OR P6, PT, R5.reuse, 0x29, P6 ;  /* 0x000000290500780c */ /* 0x040fe400037c1670 */
[C---:B------:R-:W-:Y:S02]  /*44e0*/  ISETP.LT.OR P0, PT, R5.reuse, 0x22, P0 ;  /* 0x000000220500780c */ /* 0x040fe40000701670 */
[----:B------:R-:W-:Y:S01]  /*44f0*/  ISETP.LT.OR P1, PT, R5, 0x21, P1 ;  /* 0x000000210500780c */ /* 0x000fe20000f21670 */
[----:B------:R-:W1:Y:S01]  /*4500*/  MUFU.TANH R43, R15 ;  /* 0x0000000f002b7308 */ /* 0x000e620000002400 */
[----:B------:R-:W-:-:S02]  /*4510*/  FSEL R112, R39, -INF , !P6 ;  /* 0xff80000027707808 */ /* 0x000fc40007000000 */
[----:B------:R-:W-:Y:S01]  /*4520*/  PLOP3.LUT P6, PT, PT, PT, UP1, 0x40, 0x0 ;  /* 0x000000000000781c */ /* 0x000fe20003fce818 */
[----:B------:R-:W-:Y:S01]  /*4530*/  UISETP.NE.AND UP1, UPT, UR15, URZ, UPT ;  /* 0x0000003f0f00728c */ /* 0x000fe2000bf25270 */
[----:B------:R-:W-:Y:S02]  /*4540*/  FSEL R78, R42, -INF , !P0 ;  /* 0xff8000002a4e7808 */ /* 0x000fe40004000000 */
[----:B------:R-:W-:Y:S01]  /*4550*/  FSEL R76, R44, -INF , !P1 ;  /* 0xff8000002c4c7808 */ /* 0x000fe20004800000 */
[----:B-----5:R-:W-:Y:S01]  /*4560*/  FMUL.FTZ R6, R104, c[0x0][0x320] ;  /* 0x0000c80068067a20 */ /* 0x020fe20000410000 */
[----:B------:R-:W-:Y:S01]  /*4570*/  PLOP3.LUT P0, PT, PT, PT, UP2, 0x40, 0x0 ;  /* 0x000000000000781c */ /* 0x000fe20003f0e828 */
[----:B------:R-:W-:Y:S01]  /*4580*/  UISETP.NE.AND UP2, UPT, UR16, URZ, UPT ;  /* 0x0000003f1000728c */ /* 0x000fe2000bf45270 */
[----:B------:R-:W-:Y:S01]  /*4590*/  PLOP3.LUT P1, PT, PT, PT, UP0, 0x40, 0x0 ;  /* 0x000000000000781c */ /* 0x000fe20003f2e808 */
[----:B------:R5:W1:Y:S01]  /*45a0*/  MUFU.TANH R61, R6 ;  /* 0x00000006003d7308 */ /* 0x000a620000002400 */
[C---:B------:R-:W-:Y:S01]  /*45b0*/  ISETP.GT.AND P6, PT, R4.reuse, 0x39, P6 ;  /* 0x000000390400780c */ /* 0x040fe200037c4270 */
[----:B------:R-:W-:Y:S01]  /*45c0*/  UISETP.NE.AND UP0, UPT, UR17, URZ, UPT ;  /* 0x0000003f1100728c */ /* 0x000fe2000bf05270 */
[----:B------:R-:W-:-:S02]  /*45d0*/  ISETP.GT.AND P0, PT, R4, 0x38, P0 ;  /* 0x000000380400780c */ /* 0x000fc40000704270 */
[C---:B------:R-:W-:Y:S02]  /*45e0*/  ISETP.GT.AND P5, PT, R4.reuse, 0x29, P5 ;  /* 0x000000290400780c */ /* 0x040fe40002fa4270 */
[C---:B------:R-:W-:Y:S01]  /*45f0*/  ISETP.GT.AND P2, PT, R4.reuse, 0x30, P2 ;  /* 0x000000300400780c */ /* 0x040fe20001744270 */
[----:B------:R-:W1:Y:S01]  /*4600*/  MUFU.TANH R41, R14 ;  /* 0x0000000e00297308 */ /* 0x000e620000002400 */
[----:B------:R-:W-:Y:S02]  /*4610*/  ISETP.GT.AND P1, PT, R4, 0x31, P1 ;  /* 0x000000310400780c */ /* 0x000fe40000f24270 */
[C---:B------:R-:W-:Y:S02]  /*4620*/  ISETP.LT.OR P6, PT, R5.reuse, 0x3a, P6 ;  /* 0x0000003a0500780c */ /* 0x040fe400037c1670 */
[C---:B------:R-:W-:Y:S02]  /*4630*/  ISETP.LT.OR P0, PT, R5.reuse, 0x39, P0 ;  /* 0x000000390500780c */ /* 0x040fe40000701670 */
[----:B------:R-:W-:Y:S01]  /*4640*/  ISETP.LT.OR P5, PT, R5, 0x2a, P5 ;  /* 0x0000002a0500780c */ /* 0x000fe20002fa1670 */
[----:B-----5:R-:W-:Y:S01]  /*4650*/  FMUL.FTZ R6, R105, c[0x0][0x320] ;  /* 0x0000c80069067a20 */ /* 0x020fe20000410000 */
[C---:B------:R-:W-:Y:S01]  /*4660*/  ISETP.LT.OR P2, PT, R5.reuse, 0x31, P2 ;  /* 0x000000310500780c */ /* 0x040fe20001741670 */
[----:B------:R-:W1:Y:S01]  /*4670*/  MUFU.TANH R40, R13 ;  /* 0x0000000d00287308 */ /* 0x000e620000002400 */
[----:B------:R-:W-:-:S02]  /*4680*/  ISETP.LT.OR P1, PT, R5, 0x32, P1 ;  /* 0x000000320500780c */ /* 0x000fc40000f21670 */
[----:B------:R-:W-:Y:S02]  /*4690*/  FSEL R131, R33, -INF , !P6 ;  /* 0xff80000021837808 */ /* 0x000fe40007000000 */
[----:B------:R-:W-:Y:S02]  /*46a0*/  FSEL R127, R34, -INF , !P0 ;  /* 0xff800000227f7808 */ /* 0x000fe40004000000 */
[----:B------:R-:W-:Y:S01]  /*46b0*/  FSEL R118, R37, -INF , !P5 ;  /* 0xff80000025767808 */ /* 0x000fe20006800000 */
[----:B------:R5:W1:Y:S01]  /*46c0*/  MUFU.TANH R59, R6 ;  /* 0x00000006003b7308 */ /* 0x000a620000002400 */
[----:B------:R-:W-:Y:S02]  /*46d0*/  FSEL R126, R36, -INF , !P2 ;  /* 0xff800000247e7808 */ /* 0x000fe40005000000 */
[----:B------:R-:W-:Y:S02]  /*46e0*/  FSEL R128, R35, -INF , !P1 ;  /* 0xff80000023807808 */ /* 0x000fe40004800000 */
[----:B------:R-:W-:Y:S01]  /*46f0*/  PLOP3.LUT P0, PT, PT, PT, UP1, 0x40, 0x0 ;  /* 0x000000000000781c */ /* 0x000fe20003f0e818 */
[----:B------:R-:W-:Y:S01]  /*4700*/  UISETP.NE.AND UP1, UPT, UR35, URZ, UPT ;  /* 0x0000003f2300728c */ /* 0x000fe2000bf25270 */
[----:B------:R-:W-:Y:S01]  /*4710*/  PLOP3.LUT P5, PT, PT, PT, UP3, 0x40, 0x0 ;  /* 0x000000000000781c */ /* 0x000fe20003fae838 */
[----:B------:R-:W-:Y:S01]  /*4720*/  UISETP.NE.AND UP3, UPT, UR38, URZ, UPT ;  /* 0x0000003f2600728c */ /* 0x000fe2000bf65270 */
[----:B------:R-:W-:Y:S01]  /*4730*/  PLOP3.LUT P2, PT, PT, PT, UP0, 0x40, 0x0 ;  /* 0x000000000000781c */ /* 0x000fe20003f4e808 */
[----:B------:R-:W-:Y:S01]  /*4740*/  UISETP.NE.AND UP0, UPT, UR37, URZ, UPT ;  /* 0x0000003f2500728c */ /* 0x000fe2000bf05270 */
[----:B------:R-:W-:Y:S01]  /*4750*/  PLOP3.LUT P1, PT, PT, PT, UP2, 0x40, 0x0 ;  /* 0x000000000000781c */ /* 0x000fe20003f2e828 */
[----:B------:R-:W1:Y:S01]  /*4760*/  MUFU.TANH R38, R12 ;  /* 0x0000000c00267308 */ /* 0x000e620000002400 */
[C---:B------:R-:W-:Y:S01]  /*4770*/  ISETP.GT.AND P0, PT, R4.reuse, 0x49, P0 ;  /* 0x000000490400780c */ /* 0x040fe20000704270 */
[----:B------:R-:W-:Y:S01]  /*4780*/  UISETP.NE.AND UP2, UPT, UR36, URZ, UPT ;  /* 0x0000003f2400728c */ /* 0x000fe2000bf45270 */
[C---:B------:R-:W-:Y:S01]  /*4790*/  ISETP.GT.AND P5, PT, R4.reuse, 0x40, P5 ;  /* 0x000000400400780c */ /* 0x040fe20002fa4270 */
[----:B-----5:R-:W-:Y:S01]  /*47a0*/  FMUL.FTZ R6, R157, c[0x0][0x320] ;  /* 0x0000c8009d067a20 */ /* 0x020fe20000410000 */
[----:B------:R-:W-:-:S02]  /*47b0*/  ISETP.GT.AND P2, PT, R4, 0x41, P2 ;  /* 0x000000410400780c */ /* 0x000fc40001744270 */
[----:B------:R-:W-:Y:S01]  /*47c0*/  ISETP.GT.AND P1, PT, R4, 0x48, P1 ;  /* 0x000000480400780c */ /* 0x000fe20000f24270 */
[----:B------:R5:W1:Y:S01]  /*47d0*/  MUFU.TANH R49, R6 ;  /* 0x0000000600317308 */ /* 0x000a620000002400 */
[C---:B------:R-:W-:Y:S02]  /*47e0*/  ISETP.LT.OR P0, PT, R5.reuse, 0x4a, P0 ;  /* 0x0000004a0500780c */ /* 0x040fe40000701670 */
[C---:B------:R-:W-:Y:S02]  /*47f0*/  ISETP.LT.OR P5, PT, R5.reuse, 0x41, P5 ;  /* 0x000000410500780c */ /* 0x040fe40002fa1670 */
[C---:B------:R-:W-:Y:S02]  /*4800*/  ISETP.LT.OR P2, PT, R5.reuse, 0x42, P2 ;  /* 0x000000420500780c */ /* 0x040fe40001741670 */
[----:B------:R-:W-:Y:S01]  /*4810*/  ISETP.LT.OR P1, PT, R5, 0x49, P1 ;  /* 0x000000490500780c */ /* 0x000fe20000f21670 */
[----:B------:R-:W1:Y:S01]  /*4820*/  MUFU.TANH R42, R11 ;  /* 0x0000000b002a7308 */ /* 0x000e620000002400 */
[----:B------:R-:W-:-:S02]  /*4830*/  FSEL R205, R30, -INF , !P0 ;  /* 0xff8000001ecd7808 */ /* 0x000fc40004000000 */
[----:B------:R-:W-:Y:S02]  /*4840*/  FSEL R200, R31, -INF , !P5 ;  /* 0xff8000001fc87808 */ /* 0x000fe40006800000 */
[----:B------:R-:W-:Y:S02]  /*4850*/  FSEL R204, R32, -INF , !P2 ;  /* 0xff80000020cc7808 */ /* 0x000fe40005000000 */
[----:B------:R-:W-:Y:S01]  /*4860*/  FSEL R203, R27, -INF , !P1 ;  /* 0xff8000001bcb7808 */ /* 0x000fe20004800000 */
[----:B-----5:R-:W-:Y:S01]  /*4870*/  FMUL.FTZ R6, R148, c[0x0][0x320] ;  /* 0x0000c80094067a20 */ /* 0x020fe20000410000 */
[----:B------:R-:W-:Y:S01]  /*4880*/  PLOP3.LUT P0, PT, PT, PT, UP0, 0x40, 0x0 ;  /* 0x000000000000781c */ /* 0x000fe20003f0e808 */
[----:B------:R-:W1:Y:S01]  /*4890*/  MUFU.TANH R37, R8 ;  /* 0x0000000800257308 */ /* 0x000e620000002400 */
[----:B------:R-:W-:Y:S02]  /*48a0*/  PLOP3.LUT P6, PT, PT, PT, UP6, 0x40, 0x0 ;  /* 0x000000000000781c */ /* 0x000fe40003fce868 */
[----:B------:R-:W-:-:S02]  /*48b0*/  PLOP3.LUT P5, PT, PT, PT, UP5, 0x40, 0x0 ;  /* 0x000000000000781c */ /* 0x000fc40003fae858 */
[----:B------:R-:W-:Y:S02]  /*48c0*/  PLOP3.LUT P2, PT, PT, PT, UP4, 0x40, 0x0 ;  /* 0x000000000000781c */ /* 0x000fe40003f4e848 */
[----:B------:R-:W-:Y:S01]  /*48d0*/  PLOP3.LUT P1, PT, PT, PT, UP3, 0x40, 0x0 ;  /* 0x000000000000781c */ /* 0x000fe20003f2e838 */
[----:B------:R5:W1:Y:S01]  /*48e0*/  MUFU.TANH R48, R6 ;  /* 0x0000000600307308 */ /* 0x000a620000002400 */
[C---:B------:R-:W-:Y:S02]  /*48f0*/  ISETP.GT.AND P6, PT, R4.reuse, 0x50, P6 ;  /* 0x000000500400780c */ /* 0x040fe400037c4270 */
[C---:B------:R-:W-:Y:S02]  /*4900*/  ISETP.GT.AND P5, PT, R4.reuse, 0x51, P5 ;  /* 0x000000510400780c */ /* 0x040fe40002fa4270 */
[C---:B------:R-:W-:Y:S02]  /*4910*/  ISETP.GT.AND P2, PT, R4.reuse, 0x58, P2 ;  /* 0x000000580400780c */ /* 0x040fe40001744270 */
[----:B------:R-:W-:Y:S01]  /*4920*/  ISETP.GT.AND P1, PT, R4, 0x59, P1 ;  /* 0x000000590400780c */ /* 0x000fe20000f24270 */
[----:B------:R-:W1:Y:S01]  /*4930*/  MUFU.TANH R35, R7 ;  /* 0x0000000700237308 */ /* 0x000e620000002400 */
[----:B------:R-:W-:Y:S01]  /*4940*/  ISETP.LT.OR P6, PT, R5, 0x51, P6 ;  /* 0x000000510500780c */ /* 0x000fe200037c1670 */
[----:B------:R-:W-:Y:S01]  /*4950*/  FMUL.FTZ R4, R109, c[0x0][0x320] ;  /* 0x0000c8006d047a20 */ /* 0x000fe20000410000 */
[----:B------:R-:W-:-:S02]  /*4960*/  ISETP.LT.OR P5, PT, R5, 0x52, P5 ;  /* 0x000000520500780c */ /* 0x000fc40002fa1670 */
[C---:B------:R-:W-:Y:S02]  /*4970*/  ISETP.LT.OR P2, PT, R5.reuse, 0x59, P2 ;  /* 0x000000590500780c */ /* 0x040fe40001741670 */
[----:B------:R-:W-:Y:S01]  /*4980*/  ISETP.LT.OR P1, PT, R5, 0x5a, P1 ;  /* 0x0000005a0500780c */ /* 0x000fe20000f21670 */
[----:B-----5:R-:W-:Y:S01]  /*4990*/  FMUL.FTZ R6, R145, c[0x0][0x320] ;  /* 0x0000c80091067a20 */ /* 0x020fe20000410000 */
[----:B------:R-:W1:Y:S01]  /*49a0*/  MUFU.TANH R31, R10 ;  /* 0x0000000a001f7308 */ /* 0x000e620000002400 */
[----:B------:R-:W-:Y:S02]  /*49b0*/  FSEL R207, R29, -INF , !P6 ;  /* 0xff8000001dcf7808 */ /* 0x000fe40007000000 */
[----:B------:R-:W-:Y:S02]  /*49c0*/  FSEL R229, R26, -INF , !P5 ;  /* 0xff8000001ae57808 */ /* 0x000fe40006800000 */
[----:B------:R-:W-:Y:S02]  /*49d0*/  FSEL R230, R25, -INF , !P2 ;  /* 0xff80000019e67808 */ /* 0x000fe40005000000 */
[----:B------:R-:W-:Y:S01]  /*49e0*/  FSEL R231, R22, -INF , !P1 ;  /* 0xff80000016e77808 */ /* 0x000fe20004800000 */
[----:B------:R5:W1:Y:S08]  /*49f0*/  MUFU.TANH R47, R6 ;  /* 0x00000006002f7308 */ /* 0x000a700000002400 */
[----:B------:R-:W1:Y:S01]  /*4a00*/  MUFU.TANH R34, R9 ;  /* 0x0000000900227308 */ /* 0x000e620000002400 */
[----:B-----5:R-:W-:-:S07]  /*4a10*/  FMUL.FTZ R6, R136, c[0x0][0x320] ;  /* 0x0000c80088067a20 */ /* 0x020fce0000410000 */
[----:B------:R-:W1:Y:S08]  /*4a20*/  MUFU.TANH R32, R4 ;  /* 0x0000000400207308 */ /* 0x000e700000002400 */
[----:B------:R5:W1:Y:S02]  /*4a30*/  MUFU.TANH R33, R6 ;  /* 0x0000000600217308 */ /* 0x000a640000002400 */
[----:B-----5:R-:W5:Y:S02]  /*4a40*/  SHFL.IDX PT, R6, R18, 0x2, 0x1c1f ;  /* 0x005c1f0012067f89 */ /* 0x020f6400000e0000 */
[----:B-----5:R-:W-:-:S02]  /*4a50*/  IMAD.IADD R5, R19, 0x1, R6 ;  /* 0x0000000113057824 */ /* 0x020fc400078e0206 */
[----:B------:R-:W-:-:S03]  /*4a60*/  IMAD.IADD R4, R21, 0x1, R6 ;  /* 0x0000000115047824 */ /* 0x000fc600078e0206 */
[----:B------:R-:W-:Y:S01]  /*4a70*/  IMNMX R5, R5, R20, PT ;  /* 0x0000001405057217 */ /* 0x000fe20003800200 */
[----:B------:R-:W-:Y:S05]  /*4a80*/  @P0 BRA `(.L_x_159) ;  /* 0x0000015000000947 */ /* 0x000fea0003800000 */
[----:B-1234-:R-:W-:Y:S01]  /*4a90*/  IMAD.U32 R7, RZ, RZ, UR10 ;  /* 0x0000000aff077e24 */ /* 0x01efe2000f8e00ff */
        /* <DEDUP_REMOVED lines=11> */
.L_x_161:
[----:B------:R-:W-:-:S04]  /*4b50*/  MOV R7, c[0x0][0x32c] ;  /* 0x0000cb0000077a02 */ /* 0x000fc80000000f00 */
[----:B------:R-:W-:-:S13]  /*4b60*/  ISETP.NE.AND P0, PT, R7, 0x1, PT ;  /* 0x000000010700780c */ /* 0x000fda0003f05270 */
[----:B------:R-:W-:-:S05]  /*4b70*/  @P0 IMAD.HI.U32 R7, R6, c[0x0][0x330], RZ ;  /* 0x0000cc0006070a27 */ /* 0x000fca00078e00ff */
[----:B------:R-:W-:Y:S02]  /*4b80*/  @P0 SHF.R.U32.HI R6, RZ, c[0x0][0x334], R7 ;  /* 0x0000cd00ff060a19 */ /* 0x000fe40000011607 */
.L_x_162:
[----:B------:R-:W-:Y:S05]  /*4b90*/  BSYNC B0 ;  /* 0x0000000000007941 */ /* 0x000fea0003800000 */
.L_x_160:
[----:B------:R-:W-:-:S05]  /*4ba0*/  IMAD R6, R6, c[0x0][0x32c], R23 ;  /* 0x0000cb0006067a24 */ /* 0x000fca00078e0217 */
[----:B------:R-:W-:Y:S02]  /*4bb0*/  IADD3 R7, R6, c[0x0][0x32c], RZ ;  /* 0x0000cb0006077a10 */ /* 0x000fe40007ffe0ff */
[----:B------:R-:W-:Y:S02]  /*4bc0*/  IMNMX R4, R4, R6, !PT ;  /* 0x0000000604047217 */ /* 0x000fe40007800200 */
[----:B------:R-:W-:Y:S02]  /*4bd0*/  IMNMX R5, R5, R7, PT ;  /* 0x0000000705057217 */ /* 0x000fe40003800200 */
.L_x_159:
[----:B-1234-:R-:W-:Y:S01]  /*4be0*/  FMUL.FTZ R6, R103, c[0x0][0x320] ;  /* 0x0000c80067067a20 */ /* 0x01efe20000410000 */
[----:B------:R-:W-:Y:S01]  /*4bf0*/  UP2UR UR37, UPR, URZ, 0x1 ;  /* 0x000000013f257883 */ /* 0x000fe20008000000 */
[----:B------:R-:W-:Y:S01]  /*4c00*/  FMUL.FTZ R16, R107, c[0x0][0x320] ;  /* 0x0000c8006b107a20 */ /* 0x000fe20000410000 */
[----:B------:R-:W-:Y:S01]  /*4c10*/  UISETP.NE.AND UP0, UPT, UR34, URZ, UPT ;  /* 0x0000003f2200728c */ /* 0x000fe2000bf05270 */
[----:B------:R1:W2:Y:S01]  /*4c20*/  MUFU.TANH R39, R6 ;  /* 0x0000000600277308 */ /* 0x0002a20000002400 */
[----:B------:R-:W-:Y:S01]  /*4c30*/  UP2UR UR40, UPR, URZ, 0x20 ;  /* 0x000000203f287883 */ /* 0x000fe20008000000 */
[----:B------:R-:W-:Y:S01]  /*4c40*/  FMUL.FTZ R15, R146, c[0x0][0x320] ;  /* 0x0000c800920f7a20 */ /* 0x000fe20000410000 */
[----:B------:R-:W-:Y:S01]  /*4c50*/  UP2UR UR39, UPR, URZ, 0x10 ;  /* 0x000000103f277883 */ /* 0x000fe20008000000 */
[----:B------:R-:W-:Y:S01]  /*4c60*/  FMUL.FTZ R14, R147, c[0x0][0x320] ;  /* 0x0000c800930e7a20 */ /* 0x000fe20000410000 */
[----:B------:R-:W-:Y:S01]  /*4c70*/  UISETP.NE.AND UP5, UPT, UR33, URZ, UPT ;  /* 0x0000003f2100728c */ /* 0x000fe2000bfa5270 */
[----:B------:R-:W-:Y:S01]  /*4c80*/  PLOP3.LUT P6, PT, PT, PT, UP0, 0x40, 0x0 ;  /* 0x000000000000781c */ /* 0x000fe20003fce808 */
[----:B------:R-:W-:Y:S01]  /*4c90*/  UISETP.NE.AND UP4, UPT, UR32, URZ, UPT ;  /* 0x0000003f2000728c */ /* 0x000fe2000bf85270 */
[----:B------:R-:W3:Y:S01]  /*4ca0*/  MUFU.TANH R36, R16 ;  /* 0x0000001000247308 */ /* 0x000ee20000002400 */
[----:B------:R-:W-:Y:S01]  /*4cb0*/  UP2UR UR38, UPR, URZ, 0x8 ;  /* 0x000000083f267883 */ /* 0x000fe20008000000 */
[C---:B------:R-:W-:Y:S01]  /*4cc0*/  ISETP.GT.AND P6, PT, R4.reuse, RZ, P6 ;  /* 0x000000ff0400720c */ /* 0x040fe200037c4270 */
[----:B------:R-:W-:Y:S01]  /*4cd0*/  UISETP.NE.AND UP3, UPT, UR30, URZ, UPT ;  /* 0x0000003f1e00728c */ /* 0x000fe2000bf65270 */
[----:B------:R-:W-:Y:S01]  /*4ce0*/  PLOP3.LUT P5, PT, PT, PT, UP5, 0x40, 0x0 ;  /* 0x000000000000781c */ /* 0x000fe20003fae858 */
[----:B------:R-:W-:Y:S01]  /*4cf0*/  UP2UR UR35, UPR, URZ, 0x2 ;  /* 0x000000023f237883 */ /* 0x000fe20008000000 */
[----:B------:R-:W-:Y:S01]  /*4d00*/  PLOP3.LUT P2, PT, PT, PT, UP4, 0x40, 0x0 ;  /* 0x000000000000781c */ /* 0x000fe20003f4e848 */
[----:B------:R-:W-:Y:S01]  /*4d10*/  UISETP.NE.AND UP1, UPT, UR31, URZ, UPT ;  /* 0x0000003f1f00728c */ /* 0x000fe2000bf25270 */
[----:B-1----:R-:W-:Y:S01]  /*4d20*/  FMUL.FTZ R6, R151, c[0x0][0x320] ;  /* 0x0000c80097067a20 */ /* 0x002fe20000410000 */
[----:B------:R-:W-:Y:S01]  /*4d30*/  UP2UR UR36, UPR, URZ, 0x4 ;  /* 0x000000043f247883 */ /* 0x000fe20008000000 */
[----:B------:R-:W-:Y:S01]  /*4d40*/  PLOP3.LUT P0, PT, PT, PT, UP3, 0x40, 0x0 ;  /* 0x000000000000781c */ /* 0x000fe20003f0e838 */
[----:B------:R-:W-:Y:S01]  /*4d50*/  UISETP.NE.AND UP2, UPT, UR29, URZ, UPT ;  /* 0x0000003f1d00728c */ /* 0x000fe2000bf45270 */
[----:B------:R1:W4:Y:S01]  /*4d60*/  MUFU.TANH R29, R6 ;  /* 0x00000006001d7308 */ /* 0x0003220000002400 */
[----:B------:R-:W-:Y:S01]  /*4d70*/  ISETP.LT.OR P6, PT, R5, 0x1, P6 ;  /* 0x000000010500780c */ /* 0x000fe200037c1670 */
[----:B------:R-:W-:Y:S01]  /*4d80*/  UISETP.NE.AND UP0, UPT, UR28, URZ, UPT ;  /* 0x0000003f1c00728c */ /* 0x000fe2000bf05270 */
[----:B------:R-:W-:Y:S01]  /*4d90*/  PLOP3.LUT P1, PT, PT, PT, UP1, 0x40, 0x0 ;  /* 0x000000000000781c */ /* 0x000fe20003f2e818 */
[----:B------:R-:W-:Y:S01]  /*4da0*/  UISETP.NE.AND UP3, UPT, UR27, URZ, UPT ;  /* 0x0000003f1b00728c */ /* 0x000fe2000bf65270 */
[C---:B------:R-:W-:Y:S01]  /*4db0*/  ISETP.GT.AND P5, PT, R4.reuse, 0x1, P5 ;  /* 0x000000010400780c */ /* 0x040fe20002fa4270 */
[----:B------:R-:W-:Y:S01]  /*4dc0*/  UISETP.NE.AND UP1, UPT, UR26, URZ, UPT ;  /* 0x0000003f1a00728c */ /* 0x000fe2000bf25270 */
[C---:B------:R-:W-:Y:S01]  /*4dd0*/  ISETP.GT.AND P2, PT, R4.reuse, 0x8, P2 ;  /* 0x000000080400780c */ /* 0x040fe20001744270 */
[----:B------:R-:W2:Y:S01]  /*4de0*/  MUFU.TANH R16, R15 ;  /* 0x0000000f00107308 */ /* 0x000ea20000002400 */
[----:B------:R-:W-:Y:S01]  /*4df0*/  ISETP.GT.AND P0, PT, R4, 0x10, P0 ;  /* 0x000000100400780c */ /* 0x000fe20000704270 */
[----:B------:R-:W-:Y:S01]  /*4e00*/  FMUL.FTZ R11, R111, c[0x0][0x320] ;  /* 0x0000c8006f0b7a20 */ /* 0x000fe20000410000 */
[----:B------:R-:W-:Y:S01]  /*4e10*/  FSEL R120, R55, -INF , !P6 ;  /* 0xff80000037787808 */ /* 0x000fe20007000000 */
[----:B------:R-:W-:Y:S01]  /*4e20*/  FMUL.FTZ R10, R155, c[0x0][0x320] ;  /* 0x0000c8009b0a7a20 */ /* 0x000fe20000410000 */
[----:B------:R-:W-:Y:S01]  /*4e30*/  PLOP3.LUT P6, PT, PT, PT, UP2, 0x40, 0x0 ;  /* 0x000000000000781c */ /* 0x000fe20003fce828 */
[----:B------:R-:W-:Y:S01]  /*4e40*/  UISETP.NE.AND UP2, UPT, UR25, URZ, UPT ;  /* 0x0000003f1900728c */ /* 0x000fe2000bf45270 */
[C---:B------:R-:W-:Y:S01]  /*4e50*/  ISETP.LT.OR P5, PT, R5.reuse, 0x2, P5 ;  /* 0x000000020500780c */ /* 0x040fe20002fa1670 */
[----:B-1----:R-:W-:Y:S01]  /*4e60*/  FMUL.FTZ R6, R98, c[0x0][0x320] ;  /* 0x0000c80062067a20 */ /* 0x002fe20000410000 */
[----:B------:R-:W-:Y:S01]  /*4e70*/  ISETP.GT.AND P1, PT, R4, 0x9, P1 ;  /* 0x000000090400780c */ /* 0x000fe20000f24270 */
[----:B------:R-:W1:Y:S01]  /*4e80*/  MUFU.TANH R15, R14 ;  /* 0x0000000e000f7308 */ /* 0x000e620000002400 */
[C---:B------:R-:W-:Y:S01]  /*4e90*/  ISETP.LT.OR P2, PT, R5.reuse, 0x9, P2 ;  /* 0x000000090500780c */ /* 0x040fe20001741670 */
[----:B------:R-:W-:Y:S01]  /*4ea0*/  FMUL.FTZ R9, R158, c[0x0][0x320] ;  /* 0x0000c8009e097a20 */ /* 0x000fe20000410000 */
[----:B------:R-:W-:Y:S01]  /*4eb0*/  ISETP.LT.OR P0, PT, R5, 0x11, P0 ;  /* 0x000000110500780c */ /* 0x000fe20000701670 */
[----:B------:R-:W-:Y:S01]  /*4ec0*/  FMUL.FTZ R13, R102, c[0x0][0x320] ;  /* 0x0000c800660d7a20 */ /* 0x000fe20000410000 */
[----:B------:R-:W-:Y:S01]  /*4ed0*/  ISETP.GT.AND P6, PT, R4, 0x11, P6 ;  /* 0x000000110400780c */ /* 0x000fe200037c4270 */
[----:B------:R-:W-:Y:S01]  /*4ee0*/  FMUL.FTZ R8, R159, c[0x0][0x320] ;  /* 0x0000c8009f087a20 */ /* 0x000fe20000410000 */
[----:B------:R-:W-:Y:S01]  /*4ef0*/  ISETP.LT.OR P1, PT, R5, 0xa, P1 ;  /* 0x0000000a0500780c */ /* 0x000fe20000f21670 */
[----:B------:R5:W1:Y:S01]  /*4f00*/  MUFU.TANH R44, R6 ;  /* 0x00000006002c7308 */ /* 0x000a620000002400 */
[----:B------:R-:W-:Y:S01]  /*4f10*/  FSEL R124, R48, -INF , !P2 ;  /* 0xff800000307c7808 */ /* 0x000fe20005000000 */
[----:B------:R-:W-:Y:S01]  /*4f20*/  UISETP.NE.AND UP5, UPT, UR40, URZ, UPT ;  /* 0x0000003f2800728c */ /* 0x000fe2000bfa5270 */
[----:B------:R-:W-:Y:S01]  /*4f30*/  PLOP3.LUT P2, PT, PT, PT, UP3, 0x40, 0x0 ;  /* 0x000000000000781c */ /* 0x000fe20003f4e838 */
[----:B------:R-:W-:Y:S01]  /*4f40*/  UISETP.NE.AND UP3, UPT, UR23, URZ, UPT ;  /* 0x0000003f1700728c */ /* 0x000fe2000bf65270 */
[----:B------:R-:W-:Y:S01]  /*4f50*/  FSEL R129, R41, -INF , !P0 ;  /* 0xff80000029817808 */ /* 0x000fe20004000000 */
[----:B------:R-:W-:Y:S01]  /*4f60*/  UISETP.NE.AND UP4, UPT, UR39, URZ, UPT ;  /* 0x0000003f2700728c */ /* 0x000fe2000bf85270 */
[----:B------:R-:W-:Y:S01]  /*4f70*/  PLOP3.LUT P0, PT, PT, PT, UP2, 0x40, 0x0 ;  /* 0x000000000000781c */ /* 0x000fe20003f0e828 */
[----:B------:R-:W-:Y:S01]  /*4f80*/  UISETP.NE.AND UP2, UPT, UR21, URZ, UPT ;  /* 0x0000003f1500728c */ /* 0x000fe2000bf45270 */
[----:B------:R-:W-:Y:S01]  /*4f90*/  ISETP.LT.OR P6, PT, R5, 0x12, P6 ;  /* 0x000000120500780c */ /* 0x000fe200037c1670 */
[----:B------:R-:W-:Y:S01]  /*4fa0*/  FMUL.FTZ R12, R110, c[0x0][0x320] ;  /* 0x0000c8006e0c7a20 */ /* 0x000fe20000410000 */
[----:B------:R-:W-:Y:S01]  /*4fb0*/  FSEL R125, R38, -INF , !P1 ;  /* 0xff800000267d7808 */ /* 0x000fe20004800000 */
[----:B------:R-:W-:Y:S01]  /*4fc0*/  FMUL.FTZ R7, R154, c[0x0][0x320] ;  /* 0x0000c8009a077a20 */ /* 0x000fe20000410000 */
[----:B------:R-:W-:Y:S01]  /*4fd0*/  PLOP3.LUT P1, PT, PT, PT, UP1, 0x40, 0x0 ;  /* 0x000000000000781c */ /* 0x000fe20003f2e818 */
[----:B------:R-:W-:Y:S01]  /*4fe0*/  UISETP.NE.AND UP1, UPT, UR22, URZ, UPT ;  /* 0x0000003f1600728c */ /* 0x000fe2000bf25270 */
[C---:B------:R-:W-:Y:S01]  /*4ff0*/  ISETP.GT.AND P2, PT, R4.reuse, 0x19, P2 ;  /* 0x000000190400780c */ /* 0x040fe20001744270 */
[----:B-----5:R-:W-:Y:S01]  /*5000*/  FMUL.FTZ R6, R99, c[0x0][0x320] ;  /* 0x0000c80063067a20 */ /* 0x020fe20000410000 */
[----:B------:R-:W-:Y:S01]  /*5010*/  ISETP.GT.AND P0, PT, R4, 0x21, P0 ;  /* 0x000000210400780c */ /* 0x000fe20000704270 */
[----:B------:R-:W-:Y:S01]  /*5020*/  FMUL.FTZ R17, R142, c[0x0][0x320] ;  /* 0x0000c8008e117a20 */ /* 0x000fe20000410000 */
[----:B------:R-:W-:Y:S01]  /*5030*/  FSEL R130, R35, -INF , !P6 ;  /* 0xff80000023827808 */ /* 0x000fe20007000000 */
[----:B------:R5:W1:Y:S01]  /*5040*/  MUFU.TANH R137, R6 ;  /* 0x0000000600897308 */ /* 0x000a620000002400 */
[----:B------:R-:W-:-:S02]  /*5050*/  ISETP.GT.AND P1, PT, R4, 0x20, P1 ;  /* 0x000000200400780c */ /* 0x000fc40000f24270 */
[C---:B------:R-:W-:Y:S02]  /*5060*/  ISETP.LT.OR P2, PT, R5.reuse, 0x1a, P2 ;  /* 0x0000001a0500780c */ /* 0x040fe40001741670 */
[C---:B------:R-:W-:Y:S02]  /*5070*/  ISETP.LT.OR P0, PT, R5.reuse, 0x22, P0 ;  /* 0x000000220500780c */ /* 0x040fe40000701670 */
[----:B------:R-:W-:Y:S01]  /*5080*/  ISETP.LT.OR P1, PT, R5, 0x21, P1 ;  /* 0x000000210500780c */ /* 0x000fe20000f21670 */
[----:B------:R-:W1:Y:S01]  /*5090*/  MUFU.TANH R22, R7 ;  /* 0x0000000700167308 */ /* 0x000e620000002400 */
[----:B------:R-:W-:Y:S02]  /*50a0*/  FSEL R140, R47, -INF , !P2 ;  /* 0xff8000002f8c7808 */ /* 0x000fe40005000000 */
[----:B------:R-:W-:Y:S01]  /*50b0*/  PLOP3.LUT P2, PT, PT, PT, UP1, 0x40, 0x0 ;  /* 0x000000000000781c */ /* 0x000fe20003f4e818 */
[----:B------:R-:W-:Y:S01]  /*50c0*/  UISETP.NE.AND UP1, UPT, UR19, URZ, UPT ;  /* 0x0000003f1300728c */ /* 0x000fe2000bf25270 */
[----:B------:R-:W-:-:S02]  /*50d0*/  FSEL R185, R31, -INF , !P0 ;  /* 0xff8000001fb97808 */ /* 0x000fc40004000000 */
[----:B------:R-:W-:Y:S01]  /*50e0*/  FSEL R186, R33, -INF , !P1 ;  /* 0xff80000021ba7808 */ /* 0x000fe20004800000 */
[----:B-----5:R-:W-:Y:S01]  /*50f0*/  FMUL.FTZ R6, R114, c[0x0][0x320] ;  /* 0x0000c80072067a20 */ /* 0x020fe20000410000 */
[----:B------:R-:W-:Y:S01]  /*5100*/  PLOP3.LUT P1, PT, PT, PT, UP2, 0x40, 0x0 ;  /* 0x000000000000781c */ /* 0x000fe20003f2e828 */
[----:B------:R-:W-:Y:S01]  /*5110*/  UISETP.NE.AND UP2, UPT, UR16, URZ, UPT ;  /* 0x0000003f1000728c */ /* 0x000fe2000bf45270 */
[C---:B------:R-:W-:Y:S01]  /*5120*/  ISETP.GT.AND P2, PT, R4.reuse, 0x30, P2 ;  /* 0x000000300400780c */ /* 0x040fe20001744270 */
[----:B------:R5:W1:Y:S01]  /*5130*/  MUFU.TANH R28, R6 ;  /* 0x00000006001c7308 */ /* 0x000a620000002400 */
[----:B------:R-:W-:Y:S02]  /*5140*/  ISETP.GT.AND P1, PT, R4, 0x31, P1 ;  /* 0x000000310400780c */ /* 0x000fe40000f24270 */
[C---:B------:R-:W-:Y:S02]  /*5150*/  ISETP.LT.OR P2, PT, R5.reuse, 0x31, P2 ;  /* 0x000000310500780c */ /* 0x040fe40001741670 */
[----:B------:R-:W-:-:S02]  /*5160*/  ISETP.LT.OR P1, PT, R5, 0x32, P1 ;  /* 0x000000320500780c */ /* 0x000fc40000f21670 */
[----:B------:R-:W-:Y:S01]  /*5170*/  FSEL R199, R43, -INF , !P2 ;  /* 0xff8000002bc77808 */ /* 0x000fe20005000000 */
[----:B------:R-:W1:Y:S01]  /*5180*/  MUFU.TANH R13, R13 ;  /* 0x0000000d000d7308 */ /* 0x000e620000002400 */
[----:B------:R-:W-:Y:S02]  /*5190*/  FSEL R201, R40, -INF , !P1 ;  /* 0xff80000028c97808 */ /* 0x000fe40004800000 */
[----:B------:R-:W-:Y:S01]  /*51a0*/  PLOP3.LUT P1, PT, PT, PT, UP2, 0x40, 0x0 ;  /* 0x000000000000781c */ /* 0x000fe20003f2e828 */
[----:B------:R-:W-:-:S03]  /*51b0*/  UISETP.NE.AND UP2, UPT, UR36, URZ, UPT ;  /* 0x0000003f2400728c */ /* 0x000fc6000bf45270 */
[----:B------:R-:W-:Y:S01]  /*51c0*/  ISETP.GT.AND P1, PT, R4, 0x48, P1 ;  /* 0x000000480400780c */ /* 0x000fe20000f24270 */
[----:B-----5:R-:W-:Y:S01]  /*51d0*/  FMUL.FTZ R6, R115, c[0x0][0x320] ;  /* 0x0000c80073067a20 */ /* 0x020fe20000410000 */
[----:B------:R-:W1:Y:S02]  /*51e0*/  MUFU.TANH R135, R12 ;  /* 0x0000000c00877308 */ /* 0x000e640000002400 */
[----:B------:R-:W-:-:S04]  /*51f0*/  ISETP.LT.OR P1, PT, R5, 0x49, P1 ;  /* 0x000000490500780c */ /* 0x000fc80000f21670 */
[----:B------:R-:W-:Y:S02]  /*5200*/  FSEL R242, R53, -INF , !P1 ;  /* 0xff80000035f27808 */ /* 0x000fe40004800000 */
[----:B------:R5:W1:Y:S02]  /*5210*/  MUFU.TANH R27, R6 ;  /* 0x00000006001b7308 */ /* 0x000a640000002400 */
[----:B-----5:R-:W-:-:S06]  /*5220*/  FMUL.FTZ R6, R138, c[0x0][0x320] ;  /* 0x0000c8008a067a20 */ /* 0x020fcc0000410000 */
[----:B------:R5:W1:Y:S02]  /*5230*/  MUFU.TANH R26, R6 ;  /* 0x00000006001a7308 */ /* 0x000a640000002400 */
[----:B-----5:R-:W-:-:S06]  /*5240*/  FMUL.FTZ R6, R150, c[0x0][0x320] ;  /* 0x0000c80096067a20 */ /* 0x020fcc0000410000 */
[----:B------:R5:W1:Y:S02]  /*5250*/  MUFU.TANH R25, R6 ;  /* 0x0000000600197308 */ /* 0x000a640000002400 */
[----:B-----5:R-:W-:-:S06]  /*5260*/  FMUL.FTZ R6, R139, c[0x0][0x320] ;  /* 0x0000c8008b067a20 */ /* 0x020fcc0000410000 */
[----:B------:R5:W1:Y:S02]  /*5270*/  MUFU.TANH R24, R6 ;  /* 0x0000000600187308 */ /* 0x000a640000002400 */
[----:B-----5:R-:W-:-:S06]  /*5280*/  FMUL.FTZ R6, R106, c[0x0][0x320] ;  /* 0x0000c8006a067a20 */ /* 0x020fcc0000410000 */
[----:B------:R5:W1:Y:S02]  /*5290*/  MUFU.TANH R30, R6 ;  /* 0x00000006001e7308 */ /* 0x000a640000002400 */
[----:B-----5:R-:W-:Y:S01]  /*52a0*/  FMUL.FTZ R6, R122, c[0x0][0x320] ;  /* 0x0000c8007a067a20 */ /* 0x020fe20000410000 */
[----:B------:R-:W-:Y:S02]  /*52b0*/  FSEL R122, R49, -INF , !P5 ;  /* 0xff800000317a7808 */ /* 0x000fe40006800000 */
[----:B------:R-:W-:Y:S01]  /*52c0*/  PLOP3.LUT P5, PT, PT, PT, UP0, 0x40, 0x0 ;  /* 0x000000000000781c */ /* 0x000fe20003fae808 */
[----:B------:R-:W-:Y:S02]  /*52d0*/  UISETP.NE.AND UP0, UPT, UR24, URZ, UPT ;  /* 0x0000003f1800728c */ /* 0x000fe4000bf05270 */
[----:B------:R5:W1:Y:S01]  /*52e0*/  MUFU.TANH R136, R6 ;  /* 0x0000000600887308 */ /* 0x000a620000002400 */
[----:B------:R-:W-:-:S03]  /*52f0*/  ISETP.GT.AND P5, PT, R4, 0x18, P5 ;  /* 0x000000180400780c */ /* 0x000fc60002fa4270 */
[----:B------:R-:W-:Y:S01]  /*5300*/  PLOP3.LUT P6, PT, PT, PT, UP0, 0x40, 0x0 ;  /* 0x000000000000781c */ /* 0x000fe20003fce808 */
[----:B------:R-:W-:Y:S01]  /*5310*/  UISETP.NE.AND UP0, UPT, UR20, URZ, UPT ;  /* 0x0000003f1400728c */ /* 0x000fe2000bf05270 */
[C---:B------:R-:W-:Y:S02]  /*5320*/  ISETP.LT.OR P5, PT, R5.reuse, 0x19, P5 ;  /* 0x000000190500780c */ /* 0x040fe40002fa1670 */
[----:B------:R-:W-:Y:S02]  /*5330*/  ISETP.GT.AND P6, PT, R4, 0x28, P6 ;  /* 0x000000280400780c */ /* 0x000fe400037c4270 */
[----:B------:R-:W-:Y:S02]  /*5340*/  FSEL R141, R50, -INF , !P5 ;  /* 0xff800000328d7808 */ /* 0x000fe40006800000 */
[----:B------:R-:W-:Y:S01]  /*5350*/  PLOP3.LUT P0, PT, PT, PT, UP0, 0x40, 0x0 ;  /* 0x000000000000781c */ /* 0x000fe20003f0e808 */
[----:B------:R-:W-:Y:S01]  /*5360*/  UISETP.NE.AND UP0, UPT, UR17, URZ, UPT ;  /* 0x0000003f1100728c */ /* 0x000fe2000bf05270 */
[----:B------:R-:W-:Y:S01]  /*5370*/  ISETP.LT.OR P6, PT, R5, 0x29, P6 ;  /* 0x000000290500780c */ /* 0x000fe200037c1670 */
[----:B-----5:R-:W-:Y:S01]  /*5380*/  FMUL.FTZ R6, R123, c[0x0][0x320] ;  /* 0x0000c8007b067a20 */ /* 0x020fe20000410000 */
[----:B------:R-:W-:Y:S01]  /*5390*/  PLOP3.LUT P5, PT, PT, PT, UP3, 0x40, 0x0 ;  /* 0x000000000000781c */ /* 0x000fe20003fae838 */
[----:B------:R-:W-:Y:S01]  /*53a0*/  UISETP.NE.AND UP3, UPT, UR18, URZ, UPT ;  /* 0x0000003f1200728c */ /* 0x000fe2000bf65270 */
[----:B------:R-:W-:Y:S01]  /*53b0*/  ISETP.GT.AND P0, PT, R4, 0x38, P0 ;  /* 0x000000380400780c */ /* 0x000fe20000704270 */
[----:B------:R5:W1:Y:S01]  /*53c0*/  MUFU.TANH R138, R6 ;  /* 0x00000006008a7308 */ /* 0x000a620000002400 */
[----:B------:R-:W-:-:S02]  /*53d0*/  FSEL R147, R60, -INF , !P6 ;  /* 0xff8000003c937808 */ /* 0x000fc40007000000 */
[----:B------:R-:W-:Y:S01]  /*53e0*/  PLOP3.LUT P6, PT, PT, PT, UP1, 0x40, 0x0 ;  /* 0x000000000000781c */ /* 0x000fe20003fce818 */
[----:B------:R-:W-:Y:S01]  /*53f0*/  UISETP.NE.AND UP1, UPT, UR15, URZ, UPT ;  /* 0x0000003f0f00728c */ /* 0x000fe2000bf25270 */
[----:B------:R-:W-:Y:S02]  /*5400*/  ISETP.GT.AND P5, PT, R4, 0x29, P5 ;  /* 0x000000290400780c */ /* 0x000fe40002fa4270 */
[C---:B------:R-:W-:Y:S02]  /*5410*/  ISETP.LT.OR P0, PT, R5.reuse, 0x39, P0 ;  /* 0x000000390500780c */ /* 0x040fe40000701670 */
[----:B------:R-:W-:Y:S02]  /*5420*/  ISETP.LT.OR P5, PT, R5, 0x2a, P5 ;  /* 0x0000002a0500780c */ /* 0x000fe40002fa1670 */
[----:B------:R-:W-:Y:S02]  /*5430*/  FSEL R202, R63, -INF , !P0 ;  /* 0xff8000003fca7808 */ /* 0x000fe40004000000 */
[----:B------:R-:W-:Y:S01]  /*5440*/  PLOP3.LUT P0, PT, PT, PT, UP1, 0x40, 0x0 ;  /* 0x000000000000781c */ /* 0x000fe20003f0e818 */
[----:B------:R-:W-:Y:S01]  /*5450*/  UISETP.NE.AND UP1, UPT, UR35, URZ, UPT ;  /* 0x0000003f2300728c */ /* 0x000fe2000bf25270 */
        /* <DEDUP_REMOVED lines=10> */
[----:B------:R-:W-:Y:S01]  /*5500*/  ISETP.GT.AND P2, PT, R4, 0x41, P2 ;  /* 0x000000410400780c */ /* 0x000fe20001744270 */
[----:B------:R1:W1:Y:S01]  /*5510*/  MUFU.TANH R58, R11 ;  /* 0x0000000b003a7308 */ /* 0x0002620000002400 */
[C---:B------:R-:W-:Y:S02]  /*5520*/  ISETP.LT.OR P0, PT, R5.reuse, 0x4a, P0 ;  /* 0x0000004a0500780c */ /* 0x040fe40000701670 */
[C---:B------:R-:W-:Y:S02]  /*5530*/  ISETP.LT.OR P6, PT, R5.reuse, 0x3a, P6 ;  /* 0x0000003a0500780c */ /* 0x040fe400037c1670 */
[C---:B------:R-:W-:Y:S02]  /*5540*/  ISETP.LT.OR P5, PT, R5.reuse, 0x41, P5 ;  /* 0x000000410500780c */ /* 0x040fe40002fa1670 */
[----:B------:R-:W-:Y:S01]  /*5550*/  ISETP.LT.OR P2, PT, R5, 0x42, P2 ;  /* 0x000000420500780c */ /* 0x000fe20001741670 */
[----:B-----5:R-:W5:Y:S01]  /*5560*/  SHFL.IDX PT, R6, R18, 0x3, 0x1c1f ;  /* 0x007c1f0012067f89 */ /* 0x020f6200000e0000 */
[----:B------:R-:W-:Y:S01]  /*5570*/  FSEL R240, R54, -INF , !P0 ;  /* 0xff80000036f07808 */ /* 0x000fe20004000000 */
[----:B------:R1:W1:Y:S01]  /*5580*/  MUFU.TANH R11, R10 ;  /* 0x0000000a000b7308 */ /* 0x0002620000002400 */
[----:B------:R-:W-:-:S02]  /*5590*/  PLOP3.LUT P0, PT, PT, PT, UP0, 0x40, 0x0 ;  /* 0x000000000000781c */ /* 0x000fc40003f0e808 */
[----:B------:R-:W-:Y:S02]  /*55a0*/  FSEL R206, R62, -INF , !P6 ;  /* 0xff8000003ece7808 */ /* 0x000fe40007000000 */
[----:B------:R-:W-:Y:S02]  /*55b0*/  FSEL R241, R61, -INF , !P5 ;  /* 0xff8000003df17808 */ /* 0x000fe40006800000 */
[----:B------:R-:W-:Y:S01]  /*55c0*/  FSEL R243, R59, -INF , !P2 ;  /* 0xff8000003bf37808 */ /* 0x000fe20005000000 */
[----:B------:R1:W1:Y:S01]  /*55d0*/  MUFU.TANH R10, R9 ;  /* 0x00000009000a7308 */ /* 0x0002620000002400 */
[----:B------:R-:W-:Y:S02]  /*55e0*/  PLOP3.LUT P6, PT, PT, PT, UP6, 0x40, 0x0 ;  /* 0x000000000000781c */ /* 0x000fe40003fce868 */
[----:B------:R-:W-:Y:S02]  /*55f0*/  PLOP3.LUT P5, PT, PT, PT, UP5, 0x40, 0x0 ;  /* 0x000000000000781c */ /* 0x000fe40003fae858 */
[----:B------:R-:W-:-:S02]  /*5600*/  PLOP3.LUT P2, PT, PT, PT, UP4, 0x40, 0x0 ;  /* 0x000000000000781c */ /* 0x000fc40003f4e848 */
[----:B------:R-:W-:Y:S01]  /*5610*/  PLOP3.LUT P1, PT, PT, PT, UP3, 0x40, 0x0 ;  /* 0x000000000000781c */ /* 0x000fe20003f2e838 */
[----:B------:R1:W1:Y:S01]  /*5620*/  MUFU.TANH R9, R8 ;  /* 0x0000000800097308 */ /* 0x0002620000002400 */
[C---:B------:R-:W-:Y:S02]  /*5630*/  ISETP.GT.AND P6, PT, R4.reuse, 0x50, P6 ;  /* 0x000000500400780c */ /* 0x040fe400037c4270 */
[C---:B------:R-:W-:Y:S02]  /*5640*/  ISETP.GT.AND P5, PT, R4.reuse, 0x51, P5 ;  /* 0x000000510400780c */ /* 0x040fe40002fa4270 */
[C---:B------:R-:W-:Y:S02]  /*5650*/  ISETP.GT.AND P2, PT, R4.reuse, 0x58, P2 ;  /* 0x000000580400780c */ /* 0x040fe40001744270 */
[----:B------:R-:W-:Y:S01]  /*5660*/  ISETP.GT.AND P1, PT, R4, 0x59, P1 ;  /* 0x000000590400780c */ /* 0x000fe20000f24270 */
[----:B------:R1:W1:Y:S01]  /*5670*/  MUFU.TANH R8, R17 ;  /* 0x0000001100087308 */ /* 0x0002620000002400 */
[----:B-----5:R-:W-:Y:S01]  /*5680*/  IMAD.IADD R4, R19, 0x1, R6 ;  /* 0x0000000113047824 */ /* 0x020fe200078e0206 */
[----:B------:R-:W-:-:S02]  /*5690*/  ISETP.LT.OR P6, PT, R5, 0x51, P6 ;  /* 0x000000510500780c */ /* 0x000fc400037c1670 */
[C---:B------:R-:W-:Y:S02]  /*56a0*/  ISETP.LT.OR P5, PT, R5.reuse, 0x52, P5 ;  /* 0x000000520500780c */ /* 0x040fe40002fa1670 */
[C---:B------:R-:W-:Y:S02]  /*56b0*/  ISETP.LT.OR P2, PT, R5.reuse, 0x59, P2 ;  /* 0x000000590500780c */ /* 0x040fe40001741670 */
[----:B------:R-:W-:Y:S02]  /*56c0*/  ISETP.LT.OR P1, PT, R5, 0x5a, P1 ;  /* 0x0000005a0500780c */ /* 0x000fe40000f21670 */
[----:B------:R-:W-:Y:S01]  /*56d0*/  IMNMX R5, R4, R20, PT ;  /* 0x0000001404057217 */ /* 0x000fe20003800200 */
[----:B------:R-:W-:Y:S01]  /*56e0*/  IMAD.IADD R4, R21, 0x1, R6 ;  /* 0x0000000115047824 */ /* 0x000fe200078e0206 */
[----:B------:R-:W-:Y:S02]  /*56f0*/  FSEL R238, R42, -INF , !P6 ;  /* 0xff8000002aee7808 */ /* 0x000fe40007000000 */
[----:B------:R-:W-:-:S02]  /*5700*/  FSEL R239, R37, -INF , !P5 ;  /* 0xff80000025ef7808 */ /* 0x000fc40006800000 */
[----:B------:R-:W-:Y:S02]  /*5710*/  FSEL R245, R34, -INF , !P2 ;  /* 0xff80000022f57808 */ /* 0x000fe40005000000 */
[----:B------:R-:W-:Y:S01]  /*5720*/  FSEL R246, R32, -INF , !P1 ;  /* 0xff80000020f67808 */ /* 0x000fe20004800000 */
        /* <DEDUP_REMOVED lines=13> */
.L_x_165:
[----:B------:R-:W-:-:S04]  /*5800*/  MOV R7, c[0x0][0x32c] ;  /* 0x0000cb0000077a02 */ /* 0x000fc80000000f00 */
[----:B------:R-:W-:-:S13]  /*5810*/  ISETP.NE.AND P0, PT, R7, 0x1, PT ;  /* 0x000000010700780c */ /* 0x000fda0003f05270 */
[----:B------:R-:W-:-:S05]  /*5820*/  @P0 IMAD.HI.U32 R7, R6, c[0x0][0x330], RZ ;  /* 0x0000cc0006070a27 */ /* 0x000fca00078e00ff */
[----:B------:R-:W-:Y:S02]  /*5830*/  @P0 SHF.R.U32.HI R6, RZ, c[0x0][0x334], R7 ;  /* 0x0000cd00ff060a19 */ /* 0x000fe40000011607 */
.L_x_166:
[----:B------:R-:W-:Y:S05]  /*5840*/  BSYNC B0 ;  /* 0x0000000000007941 */ /* 0x000fea0003800000 */
.L_x_164:
[----:B------:R-:W-:-:S05]  /*5850*/  IMAD R6, R6, c[0x0][0x32c], R23 ;  /* 0x0000cb0006067a24 */ /* 0x000fca00078e0217 */
[----:B------:R-:W-:Y:S02]  /*5860*/  IADD3 R7, R6, c[0x0][0x32c], RZ ;  /* 0x0000cb0006077a10 */ /* 0x000fe40007ffe0ff */
[----:B------:R-:W-:Y:S02]  /*5870*/  IMNMX R4, R4, R6, !PT ;  /* 0x0000000604047217 */ /* 0x000fe40007800200 */
[----:B------:R-:W-:Y:S02]  /*5880*/  IMNMX R5, R5, R7, PT ;  /* 0x0000000705057217 */ /* 0x000fe40003800200 */
.L_x_163:
[----:B-1234-:R-:W-:Y:S01]  /*5890*/  FMNMX.FTZ R7, R67, R66, !PT ;  /* 0x0000004243077209 */ /* 0x01efe20007810000 */
[----:B------:R-:W-:Y:S01]  /*58a0*/  UP2UR UR35, UPR, URZ, 0x40 ;  /* 0x000000403f237883 */ /* 0x000fe20008000000 */
[----:B------:R-:W-:Y:S01]  /*58b0*/  FMNMX.FTZ R6, R52, R51, !PT ;  /* 0x0000003334067209 */ /* 0x000fe20007810000 */
[----:B------:R-:W-:Y:S01]  /*58c0*/  UISETP.NE.AND UP6, UPT, UR34, URZ, UPT ;  /* 0x0000003f2200728c */ /* 0x000fe2000bfc5270 */
[----:B------:R-:W-:Y:S01]  /*58d0*/  FMNMX.FTZ R7, R69, R7, !PT ;  /* 0x0000000745077209 */ /* 0x000fe20007810000 */
        /* <DEDUP_REMOVED lines=20> */
[----:B------:R-:W-:Y:S01]  /*5a20*/  IMAD.SHL.U32 R209, R0, 0x2, RZ ;  /* 0x0000000200d17824 */ /* 0x000fe200078e00ff */
[----:B------:R-:W-:Y:S01]  /*5a30*/  FMNMX.FTZ R6, R45, R6, !PT ;  /* 0x000000062d067209 */ /* 0x000fe20007810000 */
[----:B------:R-:W-:Y:S01]  /*5a40*/  UP2UR UR30, UPR, URZ, 0x2 ;  /* 0x000000023f1e7883 */ /* 0x000fe20008000000 */
[----:B------:R-:W-:Y:S01]  /*5a50*/  FMNMX.FTZ R72, R77, R72, !PT ;  /* 0x000000484d487209 */ /* 0x000fe20007810000 */
[--C-:B------:R-:W-:Y:S01]  /*5a60*/  IMAD R210, R3, 0x2, R209.reuse ;  /* 0x0000000203d27824 */ /* 0x100fe200078e02d1 */
[----:B------:R-:W-:Y:S01]  /*5a70*/  FMNMX.FTZ R6, R76, R6, !PT ;  /* 0x000000064c067209 */ /* 0x000fe20007810000 */
[----:B------:R-:W-:Y:S01]  /*5a80*/  IMAD R212, R2, 0x2, R209 ;  /* 0x0000000202d47824 */ /* 0x000fe200078e02d1 */
[----:B------:R-:W-:Y:S01]  /*5a90*/  FMNMX.FTZ R72, R79, R72, !PT ;  /* 0x000000484f487209 */ /* 0x000fe20007810000 */
[----:B------:R-:W-:Y:S01]  /*5aa0*/  UISETP.NE.AND UP1, UPT, UR31, URZ, UPT ;  /* 0x0000003f1f00728c */ /* 0x000fe2000bf25270 */
[----:B------:R-:W-:Y:S01]  /*5ab0*/  FMNMX.FTZ R6, R78, R6, !PT ;  /* 0x000000064e067209 */ /* 0x000fe20007810000 */
[----:B------:R-:W-:Y:S01]  /*5ac0*/  LDSM.16.MT88.4 R60, [R209+0x100] ;  /* 0x00010000d13c783b */ /* 0x000fe20000004200 */
[----:B------:R-:W-:-:S02]  /*5ad0*/  FMNMX.FTZ R72, R80, R72, !PT ;  /* 0x0000004850487209 */ /* 0x000fc40007810000 */
[----:B------:R-:W-:Y:S01]  /*5ae0*/  FMNMX.FTZ R6, R112, R6, !PT ;  /* 0x0000000670067209 */ /* 0x000fe20007810000 */
[----:B------:R-:W-:Y:S01]  /*5af0*/  LDSM.16.MT88.4 R84, [R212+0x100] ;  /* 0x00010000d454783b */ /* 0x000fe20000004200 */
[----:B------:R-:W-:Y:S02]  /*5b00*/  FMNMX.FTZ R72, R81, R72, !PT ;  /* 0x0000004851487209 */ /* 0x000fe40007810000 */
[----:B------:R-:W-:Y:S01]  /*5b10*/  FMNMX.FTZ R6, R118, R6, !PT ;  /* 0x0000000676067209 */ /* 0x000fe20007810000 */
[----:B------:R-:W-:Y:S01]  /*5b20*/  STL [R1+0x3c], R215 ;  /* 0x00003cd701007387 */ /* 0x000fe20000100800 */
[----:B------:R-:W-:Y:S02]  /*5b30*/  FMNMX.FTZ R72, R82, R72, !PT ;  /* 0x0000004852487209 */ /* 0x000fe40007810000 */
[----:B------:R-:W-:Y:S01]  /*5b40*/  FMNMX.FTZ R6, R126, R6, !PT ;  /* 0x000000067e067209 */ /* 0x000fe20007810000 */
[----:B------:R-:W-:Y:S01]  /*5b50*/  LDSM.16.MT88.4 R100, [R210+0x100] ;  /* 0x00010000d264783b */ /* 0x000fe20000004200 */
[----:B------:R-:W-:-:S02]  /*5b60*/  FMNMX.FTZ R72, R132, R72, !PT ;  /* 0x0000004884487209 */ /* 0x000fc40007810000 */
[----:B------:R-:W-:Y:S01]  /*5b70*/  FMNMX.FTZ R6, R128, R6, !PT ;  /* 0x0000000680067209 */ /* 0x000fe20007810000 */
[----:B------:R-:W-:Y:S01]  /*5b80*/  STL [R1+0x38], R214 ;  /* 0x000038d601007387 */ /* 0x000fe20000100800 */
[----:B------:R-:W-:Y:S02]  /*5b90*/  FMNMX.FTZ R72, R133, R72, !PT ;  /* 0x0000004885487209 */ /* 0x000fe40007810000 */
[----:B------:R-:W-:Y:S01]  /*5ba0*/  FMNMX.FTZ R6, R127, R6, !PT ;  /* 0x000000067f067209 */ /* 0x000fe20007810000 */
[----:B------:R-:W-:Y:S01]  /*5bb0*/  LDSM.16.MT88.4 R104, [R209+0x900] ;  /* 0x00090000d168783b */ /* 0x000fe20000004200 */
[----:B------:R-:W-:Y:S02]  /*5bc0*/  FMNMX.FTZ R72, R134, R72, !PT ;  /* 0x0000004886487209 */ /* 0x000fe40007810000 */
[----:B------:R-:W-:Y:S01]  /*5bd0*/  FMNMX.FTZ R6, R131, R6, !PT ;  /* 0x0000000683067209 */ /* 0x000fe20007810000 */
[----:B------:R-:W-:Y:S01]  /*5be0*/  LDSM.16.MT88.4 R92, [R212+0x900] ;  /* 0x00090000d45c783b */ /* 0x000fe20000004200 */
[----:B------:R-:W-:-:S02]  /*5bf0*/  FMNMX.FTZ R72, R227, R72, !PT ;  /* 0x00000048e3487209 */ /* 0x000fc40007810000 */
[----:B------:R-:W-:Y:S01]  /*5c00*/  FMNMX.FTZ R6, R200, R6, !PT ;  /* 0x00000006c8067209 */ /* 0x000fe20007810000 */
[----:B------:R-:W-:Y:S01]  /*5c10*/  LDSM.16.MT88.4 R88, [R210+0x900] ;  /* 0x00090000d258783b */ /* 0x000fe20000004200 */
        /* <DEDUP_REMOVED lines=11> */
[----:B------:R-:W-:Y:S01]  /*5cd0*/  STL [R1+0x30], R208 ;  /* 0x000030d001007387 */ /* 0x000fe20000100800 */
[----:B------:R-:W-:Y:S02]  /*5ce0*/  FMNMX.FTZ R72, R237, R72, !PT ;  /* 0x00000048ed487209 */ /* 0x000fe40007810000 */
[----:B------:R-:W-:Y:S02]  /*5cf0*/  FMNMX.FTZ R6, R229, R6, !PT ;  /* 0x00000006e5067209 */ /* 0x000fe40007810000 */
[----:B------:R-:W-:-:S02]  /*5d00*/  FMNMX.FTZ R72, R244, R72, !PT ;  /* 0x00000048f4487209 */ /* 0x000fc40007810000 */
[----:B------:R-:W-:Y:S02]  /*5d10*/  FMNMX.FTZ R6, R230, R6, !PT ;  /* 0x00000006e6067209 */ /* 0x000fe40007810000 */
[----:B------:R-:W-:Y:S02]  /*5d20*/  FMNMX.FTZ R72, R247, R72, !PT ;  /* 0x00000048f7487209 */ /* 0x000fe40007810000 */
[----:B------:R-:W-:Y:S02]  /*5d30*/  FMNMX.FTZ R71, R231, R6, !PT ;  /* 0x00000006e7477209 */ /* 0x000fe40007810000 */
[----:B------:R-:W-:Y:S01]  /*5d40*/  PLOP3.LUT P6, PT, PT, PT, UP0, 0x40, 0x0 ;  /* 0x000000000000781c */ /* 0x000fe20003fce808 */
[----:B------:R-:W1:Y:S01]  /*5d50*/  SHFL.BFLY PT, R6, R72, 0x2, 0x1f ;  /* 0x0c401f0048067f89 */ /* 0x000e6200000e0000 */
[----:B------:R-:W-:Y:S01]  /*5d60*/  PLOP3.LUT P2, PT, PT, PT, UP5, 0x40, 0x0 ;  /* 0x000000000000781c */ /* 0x000fe20003f4e858 */
[----:B------:R-:W-:Y:S01]  /*5d70*/  UISETP.NE.AND UP0, UPT, UR25, URZ, UPT ;  /* 0x0000003f1900728c */ /* 0x000fe2000bf05270 */
[C---:B------:R-:W-:Y:S01]  /*5d80*/  ISETP.GT.AND P6, PT, R4.reuse, 0x10, P6 ;  /* 0x000000100400780c */ /* 0x040fe200037c4270 */
[----:B------:R-:W2:Y:S01]  /*5d90*/  SHFL.BFLY PT, R7, R71, 0x2, 0x1f ;  /* 0x0c401f0047077f89 */ /* 0x000ea200000e0000 */
[----:B------:R-:W-:Y:S01]  /*5da0*/  ISETP.GT.AND P2, PT, R4, 0x1, P2 ;  /* 0x000000010400780c */ /* 0x000fe20001744270 */
[----:B------:R-:W-:Y:S01]  /*5db0*/  UISETP.NE.AND UP5, UPT, UR34, URZ, UPT ;  /* 0x0000003f2200728c */ /* 0x000fe2000bfa5270 */
[----:B------:R-:W-:-:S02]  /*5dc0*/  ISETP.LT.OR P6, PT, R5, 0x11, P6 ;  /* 0x000000110500780c */ /* 0x000fc400037c1670 */
[----:B------:R-:W-:Y:S02]  /*5dd0*/  ISETP.LT.OR P2, PT, R5, 0x2, P2 ;  /* 0x000000020500780c */ /* 0x000fe40001741670 */
[----:B------:R-:W-:Y:S02]  /*5de0*/  FSEL R117, R22, -INF , !P6 ;  /* 0xff80000016757808 */ /* 0x000fe40007000000 */
[----:B------:R-:W-:Y:S01]  /*5df0*/  PLOP3.LUT P6, PT, PT, PT, UP0, 0x40, 0x0 ;  /* 0x000000000000781c */ /* 0x000fe20003fce808 */
[----:B------:R-:W-:Y:S01]  /*5e00*/  UISETP.NE.AND UP0, UPT, UR21, URZ, UPT ;  /* 0x0000003f1500728c */ /* 0x000fe2000bf05270 */
[----:B------:R-:W-:Y:S02]  /*5e10*/  FSEL R115, R9, -INF , !P2 ;  /* 0xff80000009737808 */ /* 0x000fe40005000000 */
[----:B------:R-:W-:Y:S02]  /*5e20*/  ISETP.GT.AND P6, PT, R4, 0x21, P6 ;  /* 0x000000210400780c */ /* 0x000fe400037c4270 */
[----:B------:R-:W-:Y:S01]  /*5e30*/  PLOP3.LUT P2, PT, PT, PT, UP4, 0x40, 0x0 ;  /* 0x000000000000781c */ /* 0x000fe20003f4e848 */
[----:B------:R-:W-:Y:S01]  /*5e40*/  UISETP.NE.AND UP4, UPT, UR20, URZ, UPT ;  /* 0x0000003f1400728c */ /* 0x000fe2000bf85270 */
[----:B------:R-:W-:-:S02]  /*5e50*/  ISETP.LT.OR P6, PT, R5, 0x22, P6 ;  /* 0x000000220500780c */ /* 0x000fc400037c1670 */
[----:B------:R-:W-:Y:S02]  /*5e60*/  FMNMX.FTZ R3, R120, R122, !PT ;  /* 0x0000007a78037209 */ /* 0x000fe40007810000 */
[----:B-1----:R-:W-:Y:S02]  /*5e70*/  FMNMX.FTZ R72, R72, R6, !PT ;  /* 0x0000000648487209 */ /* 0x002fe40007810000 */
[----:B------:R-:W-:Y:S02]  /*5e80*/  FSEL R143, R24, -INF , !P6 ;  /* 0xff800000188f7808 */ /* 0x000fe40007000000 */
[----:B--2---:R-:W-:Y:S01]  /*5e90*/  FMNMX.FTZ R71, R71, R7, !PT ;  /* 0x0000000747477209 */ /* 0x004fe20007810000 */
[----:B------:R-:W1:Y:S01]  /*5ea0*/  SHFL.BFLY PT, R6, R72, 0x1, 0x1f ;  /* 0x0c201f0048067f89 */ /* 0x000e6200000e0000 */
[----:B------:R-:W-:Y:S01]  /*5eb0*/  PLOP3.LUT P6, PT, PT, PT, UP4, 0x40, 0x0 ;  /* 0x000000000000781c */ /* 0x000fe20003fce848 */
[----:B------:R-:W-:Y:S01]  /*5ec0*/  UISETP.NE.AND UP4, UPT, UR33, URZ, UPT ;  /* 0x0000003f2100728c */ /* 0x000fe2000bf85270 */
[----:B------:R-:W-:Y:S01]  /*5ed0*/  LEA R211, R2, R210, 0x1 ;  /* 0x000000d202d37211 */ /* 0x000fe200078e08ff */
[----:B------:R-:W2:Y:S01]  /*5ee0*/  SHFL.BFLY PT, R7, R71, 0x1, 0x1f ;  /* 0x0c201f0047077f89 */ /* 0x000ea200000e0000 */
[----:B------:R-:W-:-:S02]  /*5ef0*/  ISETP.GT.AND P6, PT, R4, 0x38, P6 ;  /* 0x000000380400780c */ /* 0x000fc400037c4270 */
[----:B------:R-:W-:Y:S01]  /*5f00*/  FMNMX.FTZ R2, R124, R3, !PT ;  /* 0x000000037c027209 */ /* 0x000fe20007810000 */
[----:B------:R-:W3:Y:S01]  /*5f10*/  LDSM.16.MT88.4 R96, [R211+0x100] ;  /* 0x00010000d360783b */ /* 0x000ee20000004200 */
[----:B------:R-:W-:Y:S02]  /*5f20*/  ISETP.LT.OR P6, PT, R5, 0x39, P6 ;  /* 0x000000390500780c */ /* 0x000fe400037c1670 */
[----:B------:R-:W-:Y:S01]  /*5f30*/  FMNMX.FTZ R2, R125, R2, !PT ;  /* 0x000000027d027209 */ /* 0x000fe20007810000 */
[----:B------:R-:W4:Y:S01]  /*5f40*/  LDSM.16.MT88.4 R108, [R211+0x900] ;  /* 0x00090000d36c783b */ /* 0x000f220000004200 */
[----:B------:R-:W-:Y:S02]  /*5f50*/  FSEL R193, R13, -INF , !P6 ;  /* 0xff8000000dc17808 */ /* 0x000fe40007000000 */
[----:B------:R-:W-:Y:S01]  /*5f60*/  FMNMX.FTZ R2, R129, R2, !PT ;  /* 0x0000000281027209 */ /* 0x000fe20007810000 */
[----:B------:R-:W-:Y:S01]  /*5f70*/  LDSM.16.MT88.4 R172, [R211+0x1900] ;  /* 0x00190000d3ac783b */ /* 0x000fe20000004200 */
[----:B------:R-:W-:Y:S01]  /*5f80*/  PLOP3.LUT P5, PT, PT, PT, UP6, 0x40, 0x0 ;  /* 0x000000000000781c */ /* 0x000fe20003fae868 */
[----:B------:R-:W-:Y:S01]  /*5f90*/  UISETP.NE.AND UP6, UPT, UR35, URZ, UPT ;  /* 0x0000003f2300728c */ /* 0x000fe2000bfc5270 */
[----:B------:R-:W-:Y:S01]  /*5fa0*/  PLOP3.LUT P1, PT, PT, PT, UP2, 0x40, 0x0 ;  /* 0x000000000000781c */ /* 0x000fe20003f2e828 */
[----:B------:R-:W-:Y:S01]  /*5fb0*/  UISETP.NE.AND UP2, UPT, UR27, URZ, UPT ;  /* 0x0000003f1b00728c */ /* 0x000fe2000bf45270 */
[----:B------:R-:W-:-:S02]  /*5fc0*/  ISETP.GT.AND P5, PT, R4, RZ, P5 ;  /* 0x000000ff0400720c */ /* 0x000fc40002fa4270 */
[----:B------:R-:W-:Y:S01]  /*5fd0*/  PLOP3.LUT P0, PT, PT, PT, UP1, 0x40, 0x0 ;  /* 0x000000000000781c */ /* 0x000fe20003f0e818 */
[----:B------:R-:W-:Y:S01]  /*5fe0*/  UISETP.NE.AND UP1, UPT, UR26, URZ, UPT ;  /* 0x0000003f1a00728c */ /* 0x000fe2000bf25270 */
[----:B-1----:R-:W-:Y:S02]  /*5ff0*/  FMNMX.FTZ R72, R72, R6, !PT ;  /* 0x0000000648487209 */ /* 0x002fe40007810000 */
[----:B------:R-:W-:Y:S02]  /*6000*/  ISETP.LT.OR P5, PT, R5, 0x1, P5 ;  /* 0x000000010500780c */ /* 0x000fe40002fa1670 */
[----:B--2---:R-:W-:Y:S01]  /*6010*/  FMNMX.FTZ R71, R71, R7, !PT ;  /* 0x0000000747477209 */ /* 0x004fe20007810000 */
[C---:B------:R-:W-:Y:S01]  /*6020*/  FMUL.FTZ R7, R72.reuse, c[0x0][0x2d0] ;  /* 0x0000b40048077a20 */ /* 0x040fe20000410000 */
[----:B------:R-:W-:Y:S02]  /*6030*/  FSETP.NEU.FTZ.AND P6, PT, R72, -INF , PT ;  /* 0xff8000004800780b */ /* 0x000fe40003fdd000 */
[----:B------:R-:W-:Y:S01]  /*6040*/  ISETP.GT.AND P1, PT, R4, 0x8, P1 ;  /* 0x000000080400780c */ /* 0x000fe20000f24270 */
[----:B------:R-:W-:Y:S01]  /*6050*/  FMUL.FTZ R6, R71, c[0x0][0x2d0] ;  /* 0x0000b40047067a20 */ /* 0x000fe20000410000 */
[----:B------:R-:W-:-:S02]  /*6060*/  FSEL R7, R7, RZ, P6 ;  /* 0x000000ff07077208 */ /* 0x000fc40003000000 */
[----:B------:R-:W-:Y:S02]  /*6070*/  FSETP.NEU.FTZ.AND P6, PT, R71, -INF , PT ;  /* 0xff8000004700780b */ /* 0x000fe40003fdd000 */
[----:B------:R-:W-:Y:S02]  /*6080*/  FSEL R116, R10, -INF , !P5 ;  /* 0xff8000000a747808 */ /* 0x000fe40006800000 */
[----:B------:R-:W-:Y:S02]  /*6090*/  FSEL R6, R6, RZ, P6 ;  /* 0x000000ff06067208 */ /* 0x000fe40003000000 */
[----:B------:R-:W-:Y:S02]  /*60a0*/  ISETP.LT.OR P1, PT, R5, 0x9, P1 ;  /* 0x000000090500780c */ /* 0x000fe40000f21670 */
[----:B------:R-:W-:Y:S01]  /*60b0*/  ISETP.GT.AND P0, PT, R4, 0x9, P0 ;  /* 0x000000090400780c */ /* 0x000fe20000704270 */
[----:B------:R-:W-:Y:S01]  /*60c0*/  FFMA.FTZ R0, R56, c[0x0][0x2d0], -R6 ;  /* 0x0000b40038007a23 */ /* 0x000fe20000010806 */
[----:B------:R-:W-:Y:S01]  /*60d0*/  PLOP3.LUT P5, PT, PT, PT, UP3, 0x40, 0x0 ;  /* 0x000000000000781c */ /* 0x000fe20003fae838 */
[----:B------:R-:W-:Y:S01]  /*60e0*/  UISETP.NE.AND UP3, UPT, UR24, URZ, UPT ;  /* 0x0000003f1800728c */ /* 0x000fe2000bf65270 */
[----:B------:R-:W-:Y:S01]  /*60f0*/  FSEL R114, R25, -INF , !P1 ;  /* 0xff80000019727808 */ /* 0x000fe20004800000 */
[----:B------:R1:W-:Y:S01]  /*6100*/  MUFU.EX2 R167, R0 ;  /* 0x0000000000a77308 */ /* 0x0003e20000000800 */
[----:B------:R-:W-:-:S02]  /*6110*/  ISETP.LT.OR P0, PT, R5, 0xa, P0 ;  /* 0x0000000a0500780c */ /* 0x000fc40000701670 */
[----:B------:R-:W-:Y:S02]  /*6120*/  FMNMX.FTZ R3, R116, R115, !PT ;  /* 0x0000007374037209 */ /* 0x000fe40007810000 */
[----:B------:R-:W-:Y:S02]  /*6130*/  FSEL R113, R29, -INF , !P0 ;  /* 0xff8000001d717808 */ /* 0x000fe40004000000 */
[----:B------:R-:W-:Y:S02]  /*6140*/  ISETP.GT.AND P5, PT, R4, 0x11, P5 ;  /* 0x000000110400780c */ /* 0x000fe40002fa4270 */
[----:B------:R-:W-:Y:S02]  /*6150*/  FMNMX.FTZ R3, R114, R3, !PT ;  /* 0x0000000372037209 */ /* 0x000fe40007810000 */
[----:B------:R-:W-:Y:S01]  /*6160*/  PLOP3.LUT P1, PT, PT, PT, UP2, 0x40, 0x0 ;  /* 0x000000000000781c */ /* 0x000fe20003f2e828 */
[----:B------:R-:W-:Y:S01]  /*6170*/  UISETP.NE.AND UP2, UPT, UR23, URZ, UPT ;  /* 0x0000003f1700728c */ /* 0x000fe2000bf45270 */
[----:B------:R-:W-:-:S02]  /*6180*/  ISETP.LT.OR P5, PT, R5, 0x12, P5 ;  /* 0x000000120500780c */ /* 0x000fc40002fa1670 */
[C---:B------:R-:W-:Y:S01]  /*6190*/  ISETP.GT.AND P2, PT, R4.reuse, 0x18, P2 ;  /* 0x000000180400780c */ /* 0x040fe20001744270 */
[----:B-1----:R-:W-:Y:S01]  /*61a0*/  FFMA.FTZ R0, R57, c[0x0][0x2d0], -R6 ;  /* 0x0000b40039007a23 */ /* 0x002fe20000010806 */
[----:B------:R-:W-:Y:S02]  /*61b0*/  FMNMX.FTZ R3, R113, R3, !PT ;  /* 0x0000000371037209 */ /* 0x000fe40007810000 */
[----:B------:R-:W-:Y:S01]  /*61c0*/  PLOP3.LUT P0, PT, PT, PT, UP1, 0x40, 0x0 ;  /* 0x000000000000781c */ /* 0x000fe20003f0e818 */
[----:B------:R1:W2:Y:S01]  /*61d0*/  MUFU.EX2 R183, R0 ;  /* 0x0000000000b77308 */ /* 0x0002a20000000800 */
[----:B------:R-:W-:Y:S01]  /*61e0*/  FSEL R119, R11, -INF , !P5 ;  /* 0xff8000000b777808 */ /* 0x000fe20006800000 */
[----:B------:R-:W-:Y:S01]  /*61f0*/  UISETP.NE.AND UP1, UPT, UR22, URZ, UPT ;  /* 0x0000003f1600728c */ /* 0x000fe2000bf25270 */
[----:B------:R-:W-:Y:S02]  /*6200*/  ISETP.LT.OR P2, PT, R5, 0x19, P2 ;  /* 0x000000190500780c */ /* 0x000fe40001741670 */
[----:B------:R-:W-:-:S02]  /*6210*/  ISETP.GT.AND P1, PT, R4, 0x19, P1 ;  /* 0x000000190400780c */ /* 0x000fc40000f24270 */
[----:B------:R-:W-:Y:S02]  /*6220*/  FMNMX.FTZ R3, R117, R3, !PT ;  /* 0x0000000375037209 */ /* 0x000fe40007810000 */
[----:B------:R-:W-:Y:S02]  /*6230*/  FSEL R121, R16, -INF , !P2 ;  /* 0xff80000010797808 */ /* 0x000fe40005000000 */
[----:B------:R-:W-:Y:S02]  /*6240*/  ISETP.LT.OR P1, PT, R5, 0x1a, P1 ;  /* 0x0000001a0500780c */ /* 0x000fe40000f21670 */
[----:B------:R-:W-:Y:S02]  /*6250*/  ISETP.GT.AND P0, PT, R4, 0x20, P0 ;  /* 0x000000200400780c */ /* 0x000fe40000704270 */
[----:B------:R-:W-:Y:S01]  /*6260*/  FMNMX.FTZ R3, R119, R3, !PT ;  /* 0x0000000377037209 */ /* 0x000fe20007810000 */
[----:B-1----:R-:W-:Y:S01]  /*6270*/  FFMA.FTZ R0, R70, c[0x0][0x2d0], -R7 ;  /* 0x0000b40046007a23 */ /* 0x002fe20000010807 */
[----:B------:R-:W-:-:S02]  /*6280*/  FSEL R123, R15, -INF , !P1 ;  /* 0xff8000000f7b7808 */ /* 0x000fc40004800000 */
[C---:B------:R-:W-:Y:S01]  /*6290*/  ISETP.LT.OR P0, PT, R5.reuse, 0x21, P0 ;  /* 0x000000210500780c */ /* 0x040fe20000701670 */
[----:B------:R1:W-:Y:S01]  /*62a0*/  MUFU.EX2 R151, R0 ;  /* 0x0000000000977308 */ /* 0x0003e20000000800 */
[----:B------:R-:W-:Y:S01]  /*62b0*/  PLOP3.LUT P5, PT, PT, PT, UP3, 0x40, 0x0 ;  /* 0x000000000000781c */ /* 0x000fe20003fae838 */
[----:B------:R-:W-:Y:S01]  /*62c0*/  UISETP.NE.AND UP3, UPT, UR19, URZ, UPT ;  /* 0x0000003f1300728c */ /* 0x000fe2000bf65270 */
[----:B------:R-:W-:Y:S02]  /*62d0*/  FSEL R142, R26, -INF , !P0 ;  /* 0xff8000001a8e7808 */ /* 0x000fe40004000000 */
[----:B------:R-:W-:Y:S01]  /*62e0*/  PLOP3.LUT P2, PT, PT, PT, UP2, 0x40, 0x0 ;  /* 0x000000000000781c */ /* 0x000fe20003f4e828 */
[----:B------:R-:W-:Y:S01]  /*62f0*/  UISETP.NE.AND UP2, UPT, UR18, URZ, UPT ;  /* 0x0000003f1200728c */ /* 0x000fe2000bf45270 */
[----:B------:R-:W-:Y:S02]  /*6300*/  ISETP.GT.AND P5, PT, R4, 0x28, P5 ;  /* 0x000000280400780c */ /* 0x000fe40002fa4270 */
[----:B------:R-:W-:Y:S01]  /*6310*/  PLOP3.LUT P1, PT, PT, PT, UP1, 0x40, 0x0 ;  /* 0x000000000000781c */ /* 0x000fe20003f2e818 */
[----:B------:R-:W-:Y:S01]  /*6320*/  UISETP.NE.AND UP1, UPT, UR16, URZ, UPT ;  /* 0x0000003f1000728c */ /* 0x000fe2000bf25270 */
[----:B------:R-:W-:Y:S01]  /*6330*/  PLOP3.LUT P0, PT, PT, PT, UP0, 0x40, 0x0 ;  /* 0x000000000000781c */ /* 0x000fe20003f0e808 */
[----:B------:R-:W-:Y:S01]  /*6340*/  UISETP.NE.AND UP0, UPT, UR17, URZ, UPT ;  /* 0x0000003f1100728c */ /* 0x000fe2000bf05270 */
[----:B------:R-:W-:-:S02]  /*6350*/  ISETP.LT.OR P5, PT, R5, 0x29, P5 ;  /* 0x000000290500780c */ /* 0x000fc40002fa1670 */
[C---:B------:R-:W-:Y:S01]  /*6360*/  ISETP.GT.AND P2, PT, R4.reuse, 0x29, P2 ;  /* 0x000000290400780c */ /* 0x040fe20001744270 */
[--C-:B-1----:R-:W-:Y:S01]  /*6370*/  FFMA.FTZ R0, R73, c[0x0][0x2d0], -R7.reuse ;  /* 0x0000b40049007a23 */ /* 0x102fe20000010807 */
[C---:B------:R-:W-:Y:S01]  /*6380*/  ISETP.GT.AND P1, PT, R4.reuse, 0x30, P1 ;  /* 0x000000300400780c */ /* 0x040fe20000f24270 */
[----:B------:R-:W-:Y:S01]  /*6390*/  ULDC.64 UR16, c[0x0][0x2c8] ;  /* 0x0000b20000107ab9 */ /* 0x000fe20000000a00 */
[----:B------:R-:W-:Y:S01]  /*63a0*/  ISETP.GT.AND P0, PT, R4, 0x31, P0 ;  /* 0x000000310400780c */ /* 0x000fe20000704270 */
[----:B------:R1:W-:Y:S01]  /*63b0*/  MUFU.EX2 R250, R0 ;  /* 0x0000000000fa7308 */ /* 0x0003e20000000800 */
[----:B------:R-:W-:Y:S01]  /*63c0*/  FSEL R144, R8, -INF , !P5 ;  /* 0xff80000008907808 */ /* 0x000fe20006800000 */
[----:B------:R-:W-:Y:S01]  /*63d0*/  FFMA.FTZ R8, R67, c[0x0][0x2d0], -R7 ;  /* 0x0000b40043087a23 */ /* 0x000fe20000010807 */
[C---:B------:R-:W-:Y:S02]  /*63e0*/  ISETP.LT.OR P2, PT, R5.reuse, 0x2a, P2 ;  /* 0x0000002a0500780c */ /* 0x040fe40001741670 */
[----:B------:R-:W-:-:S02]  /*63f0*/  ISETP.LT.OR P1, PT, R5, 0x31, P1 ;  /* 0x000000310500780c */ /* 0x000fc40000f21670 */
[----:B------:R-:W-:Y:S01]  /*6400*/  ISETP.LT.OR P0, PT, R5, 0x32, P0 ;  /* 0x000000320500780c */ /* 0x000fe20000701670 */
[----:B------:R2:W-:Y:S01]  /*6410*/  MUFU.EX2 R149, R8 ;  /* 0x0000000800957308 */ /* 0x0005e20000000800 */
[----:B------:R-:W-:Y:S02]  /*6420*/  FSEL R145, R14, -INF , !P2 ;  /* 0xff8000000e917808 */ /* 0x000fe40005000000 */
[----:B------:R-:W-:Y:S02]  /*6430*/  FSEL R194, R28, -INF , !P1 ;  /* 0xff8000001cc27808 */ /* 0x000fe40004800000 */
[----:B------:R-:W-:Y:S02]  /*6440*/  FSEL R197, R27, -INF , !P0 ;  /* 0xff8000001bc57808 */ /* 0x000fe40004000000 */
[----:B------:R-:W-:Y:S01]  /*6450*/  PLOP3.LUT P5, PT, PT, PT, UP3, 0x40, 0x0 ;  /* 0x000000000000781c */ /* 0x000fe20003fae838 */
[--C-:B-1----:R-:W-:Y:S01]  /*6460*/  FFMA.FTZ R0, R74, c[0x0][0x2d0], -R7.reuse ;  /* 0x0000b4004a007a23 */ /* 0x102fe20000010807 */
[----:B------:R-:W-:Y:S01]  /*6470*/  PLOP3.LUT P2, PT, PT, PT, UP2, 0x40, 0x0 ;  /* 0x000000000000781c */ /* 0x000fe20003f4e828 */
[----:B------:R-:W-:Y:S01]  /*6480*/  UISETP.NE.AND UP3, UPT, UR28, URZ, UPT ;  /* 0x0000003f1c00728c */ /* 0x000fe2000bf65270 */
[----:B------:R-:W-:Y:S01]  /*6490*/  PLOP3.LUT P1, PT, PT, PT, UP0, 0x40, 0x0 ;  /* 0x000000000000781c */ /* 0x000fe20003f2e808 */
[----:B------:R1:W-:Y:S01]  /*64a0*/  MUFU.EX2 R165, R0 ;  /* 0x0000000000a57308 */ /* 0x0003e20000000800 */
[----:B------:R-:W-:Y:S01]  /*64b0*/  PLOP3.LUT P0, PT, PT, PT, UP1, 0x40, 0x0 ;  /* 0x000000000000781c */ /* 0x000fe20003f0e818 */
[----:B------:R-:W-:Y:S01]  /*64c0*/  UISETP.NE.AND UP1, UPT, UR15, URZ, UPT ;  /* 0x0000003f0f00728c */ /* 0x000fe2000bf25270 */
[----:B------:R-:W-:Y:S01]  /*64d0*/  ISETP.GT.AND P5, PT, R4, 0x39, P5 ;  /* 0x000000390400780c */ /* 0x000fe20002fa4270 */
[----:B--2---:R-:W-:Y:S01]  /*64e0*/  FFMA.FTZ R8, R66, c[0x0][0x2d0], -R7 ;  /* 0x0000b40042087a23 */ /* 0x004fe20000010807 */
[C---:B------:R-:W-:Y:S01]  /*64f0*/  ISETP.GT.AND P2, PT, R4.reuse, 0x40, P2 ;  /* 0x000000400400780c */ /* 0x040fe20001744270 */
[----:B------:R-:W-:Y:S01]  /*6500*/  UISETP.NE.AND UP2, UPT, UR29, URZ, UPT ;  /* 0x0000003f1d00728c */ /* 0x000fe2000bf45270 */
[C---:B------:R-:W-:Y:S01]  /*6510*/  ISETP.GT.AND P1, PT, R4.reuse, 0x41, P1 ;  /* 0x000000410400780c */ /* 0x040fe20000f24270 */
[----:B------:R2:W2:Y:S01]  /*6520*/  MUFU.EX2 R150, R8 ;  /* 0x0000000800967308 */ /* 0x0004a20000000800 */
[----:B------:R-:W-:Y:S01]  /*6530*/  ISETP.GT.AND P0, PT, R4, 0x48, P0 ;  /* 0x000000480400780c */ /* 0x000fe20000704270 */
[----:B------:R-:W-:Y:S01]  /*6540*/  UISETP.NE.AND UP0, UPT, UR32, URZ, UPT ;  /* 0x0000003f2000728c */ /* 0x000fe2000bf05270 */
[----:B------:R-:W-:-:S02]  /*6550*/  ISETP.LT.OR P5, PT, R5, 0x3a, P5 ;  /* 0x0000003a0500780c */ /* 0x000fc40002fa1670 */
[C---:B------:R-:W-:Y:S02]  /*6560*/  ISETP.LT.OR P2, PT, R5.reuse, 0x41, P2 ;  /* 0x000000410500780c */ /* 0x040fe40001741670 */
[----:B------:R-:W-:Y:S01]  /*6570*/  ISETP.LT.OR P1, PT, R5, 0x42, P1 ;  /* 0x000000420500780c */ /* 0x000fe20000f21670 */
[--C-:B-1----:R-:W-:Y:S01]  /*6580*/  FFMA.FTZ R0, R75, c[0x0][0x2d0], -R7.reuse ;  /* 0x0000b4004b007a23 */ /* 0x102fe20000010807 */
[----:B------:R-:W-:Y:S02]  /*6590*/  ISETP.LT.OR P0, PT, R5, 0x49, P0 ;  /* 0x000000490500780c */ /* 0x000fe40000701670 */
[----:B------:R-:W-:Y:S01]  /*65a0*/  FSEL R192, R39, -INF , !P5 ;  /* 0xff80000027c07808 */ /* 0x000fe20006800000 */
[----:B------:R1:W-:Y:S01]  /*65b0*/  MUFU.EX2 R155, R0 ;  /* 0x00000000009b7308 */ /* 0x0003e20000000800 */
[----:B------:R-:W-:Y:S02]  /*65c0*/  FSEL R198, R30, -INF , !P2 ;  /* 0xff8000001ec67808 */ /* 0x000fe40005000000 */
[----:B------:R-:W-:Y:S01]  /*65d0*/  FSEL R195, R36, -INF , !P1 ;  /* 0xff80000024c37808 */ /* 0x000fe20004800000 */
[----:B--2---:R-:W-:Y:S01]  /*65e0*/  FFMA.FTZ R8, R69, c[0x0][0x2d0], -R7 ;  /* 0x0000b40045087a23 */ /* 0x004fe20000010807 */
[----:B------:R-:W-:-:S02]  /*65f0*/  FSEL R196, R44, -INF , !P0 ;  /* 0xff8000002cc47808 */ /* 0x000fc40004000000 */
[----:B------:R-:W-:Y:S01]  /*6600*/  PLOP3.LUT P6, PT, PT, PT, UP1, 0x40, 0x0 ;  /* 0x000000000000781c */ /* 0x000fe20003fce818 */
[----:B------:R2:W-:Y:S01]  /*6610*/  MUFU.EX2 R148, R8 ;  /* 0x0000000800947308 */ /* 0x0005e20000000800 */
[----:B------:R-:W-:Y:S02]  /*6620*/  PLOP3.LUT P5, PT, PT, PT, UP6, 0x40, 0x0 ;  /* 0x000000000000781c */ /* 0x000fe40003fae868 */
[----:B------:R-:W-:Y:S01]  /*6630*/  F2FP.PACK_AB R15, R183, R167 ;  /* 0x000000a7b70f723e */ /* 0x000fe200000000ff */
[----:B------:R-:W-:Y:S01]  /*6640*/  UIMAD.WIDE.U32 UR18, UR14, UR16, URZ ;  /* 0x000000100e1272a5 */ /* 0x000fe2000f8e003f */
[----:B------:R-:W-:Y:S01]  /*6650*/  PLOP3.LUT P2, PT, PT, PT, UP5, 0x40, 0x0 ;  /* 0x000000000000781c */ /* 0x000fe20003f4e858 */
[----:B------:R-:W-:Y:S01]  /*6660*/  UIADD3 UR6, UR6, -0x2, URZ ;  /* 0xfffffffe06067890 */ /* 0x000fe2000fffe03f */
[----:B------:R-:W-:Y:S01]  /*6670*/  PLOP3.LUT P1, PT, PT, PT, UP4, 0x40, 0x0 ;  /* 0x000000000000781c */ /* 0x000fe20003f2e848 */
[----:B------:R-:W-:Y:S01]  /*6680*/  UISETP.NE.AND UP1, UPT, UR30, URZ, UPT ;  /* 0x0000003f1e00728c */ /* 0x000fe2000bf25270 */
[----:B-1----:R-:W-:Y:S01]  /*6690*/  FMNMX.FTZ R0, R130, R2, !PT ;  /* 0x0000000282007209 */ /* 0x002fe20007810000 */
[----:B------:R-:W-:Y:S01]  /*66a0*/  FFMA.FTZ R2, R64, c[0x0][0x2d0], -R6 ;  /* 0x0000b40040027a23 */ /* 0x000fe20000010806 */
[----:B------:R-:W-:-:S02]  /*66b0*/  PLOP3.LUT P0, PT, PT, PT, UP3, 0x40, 0x0 ;  /* 0x000000000000781c */ /* 0x000fc40003f0e838 */
[----:B------:R-:W-:Y:S01]  /*66c0*/  FMNMX.FTZ R0, R141, R0, !PT ;  /* 0x000000008d007209 */ /* 0x000fe20007810000 */
[----:B------:R1:W-:Y:S01]  /*66d0*/  MUFU.EX2 R74, R2 ;  /* 0x00000002004a7308 */ /* 0x0003e20000000800 */
[----:B------:R-:W-:Y:S01]  /*66e0*/  ISETP.GT.AND P6, PT, R4, 0x49, P6 ;  /* 0x000000490400780c */ /* 0x000fe200037c4270 */
[----:B--2---:R-:W-:Y:S01]  /*66f0*/  FFMA.FTZ R8, R68, c[0x0][0x2d0], -R7 ;  /* 0x0000b40044087a23 */ /* 0x004fe20000010807 */
[C---:B------:R-:W-:Y:S02]  /*6700*/  ISETP.GT.AND P5, PT, R4.reuse, 0x50, P5 ;  /* 0x000000500400780c */ /* 0x040fe40002fa4270 */
[C---:B------:R-:W-:Y:S02]  /*6710*/  ISETP.GT.AND P2, PT, R4.reuse, 0x51, P2 ;  /* 0x000000510400780c */ /* 0x040fe40001744270 */
[C---:B------:R-:W-:Y:S01]  /*6720*/  ISETP.GT.AND P1, PT, R4.reuse, 0x58, P1 ;  /* 0x000000580400780c */ /* 0x040fe20000f24270 */
[----:B------:R2:W2:Y:S01]  /*6730*/  MUFU.EX2 R180, R8 ;  /* 0x0000000800b47308 */ /* 0x0004a20000000800 */
[----:B------:R-:W-:-:S02]  /*6740*/  ISETP.GT.AND P0, PT, R4, 0x59, P0 ;  /* 0x000000590400780c */ /* 0x000fc40000704270 */
[C---:B------:R-:W-:Y:S02]  /*6750*/  ISETP.LT.OR P6, PT, R5.reuse, 0x4a, P6 ;  /* 0x0000004a0500780c */ /* 0x040fe400037c1670 */
[----:B------:R-:W-:Y:S02]  /*6760*/  ISETP.LT.OR P5, PT, R5, 0x51, P5 ;  /* 0x000000510500780c */ /* 0x000fe40002fa1670 */
[----:B------:R-:W-:Y:S02]  /*6770*/  FSEL R187, R137, -INF , !P6 ;  /* 0xff80000089bb7808 */ /* 0x000fe40007000000 */
[----:B-1----:R-:W-:Y:S01]  /*6780*/  FMNMX.FTZ R2, R140, R0, !PT ;  /* 0x000000008c027209 */ /* 0x002fe20007810000 */
[--C-:B------:R-:W-:Y:S01]  /*6790*/  FFMA.FTZ R0, R65, c[0x0][0x2d0], -R6.reuse ;  /* 0x0000b40041007a23 */ /* 0x100fe20000010806 */
[C---:B------:R-:W-:Y:S01]  /*67a0*/  ISETP.LT.OR P2, PT, R5.reuse, 0x52, P2 ;  /* 0x000000520500780c */ /* 0x040fe20001741670 */
[----:B------:R-:W-:Y:S01]  /*67b0*/  LDSM.16.MT88.4 R64, [R209+0x1100] ;  /* 0x00110000d140783b */ /* 0x000fe20000004200 */
[----:B------:R-:W-:Y:S01]  /*67c0*/  FMNMX.FTZ R2, R186, R2, !PT ;  /* 0x00000002ba027209 */ /* 0x000fe20007810000 */
[----:B------:R1:W1:Y:S01]  /*67d0*/  MUFU.EX2 R154, R0 ;  /* 0x00000000009a7308 */ /* 0x0002620000000800 */
[----:B------:R-:W-:Y:S01]  /*67e0*/  FSEL R189, R136, -INF , !P5 ;  /* 0xff80000088bd7808 */ /* 0x000fe20006800000 */
[----:B--2---:R-:W-:Y:S01]  /*67f0*/  FFMA.FTZ R8, R52, c[0x0][0x2d0], -R6 ;  /* 0x0000b40034087a23 */ /* 0x004fe20000010806 */
[----:B------:R-:W-:-:S02]  /*6800*/  ISETP.LT.OR P1, PT, R5, 0x59, P1 ;  /* 0x000000590500780c */ /* 0x000fc40000f21670 */
[----:B------:R-:W-:Y:S02]  /*6810*/  FSEL R191, R138, -INF , !P2 ;  /* 0xff8000008abf7808 */ /* 0x000fe40005000000 */
[----:B------:R-:W-:Y:S01]  /*6820*/  F2FP.PACK_AB R12, R150, R149 ;  /* 0x00000095960c723e */ /* 0x000fe200000000ff */
[----:B------:R2:W-:Y:S01]  /*6830*/  MUFU.EX2 R214, R8 ;  /* 0x0000000800d67308 */ /* 0x0005e20000000800 */
[----:B------:R-:W-:Y:S02]  /*6840*/  F2FP.PACK_AB R14, R180, R148 ;  /* 0x00000094b40e723e */ /* 0x000fe400000000ff */
[----:B------:R-:W-:Y:S02]  /*6850*/  ISETP.LT.OR P0, PT, R5, 0x5a, P0 ;  /* 0x0000005a0500780c */ /* 0x000fe40000701670 */
[----:B------:R-:W-:Y:S02]  /*6860*/  FSEL R190, R135, -INF , !P1 ;  /* 0xff80000087be7808 */ /* 0x000fe40004800000 */
[----:B------:R-:W-:-:S02]  /*6870*/  FSEL R188, R58, -INF , !P0 ;  /* 0xff8000003abc7808 */ /* 0x000fc40004000000 */
[----:B-1----:R-:W-:Y:S01]  /*6880*/  FMNMX.FTZ R0, R185, R2, !PT ;  /* 0x00000002b9007209 */ /* 0x002fe20007810000 */
[--C-:B------:R-:W-:Y:S01]  /*6890*/  FFMA.FTZ R2, R46, c[0x0][0x2d0], -R6.reuse ;  /* 0x0000b4002e027a23 */ /* 0x100fe20000010806 */
[----:B------:R-:W-:Y:S01]  /*68a0*/  F2FP.PACK_AB R9, R154, R74 ;  /* 0x0000004a9a09723e */ /* 0x000fe200000000ff */
[----:B------:R-:W-:Y:S01]  /*68b0*/  LDSM.16.MT88.4 R56, [R211+0x1100] ;  /* 0x00110000d338783b */ /* 0x000fe20000004200 */
[----:B------:R-:W-:Y:S01]  /*68c0*/  FMNMX.FTZ R0, R147, R0, !PT ;  /* 0x0000000093007209 */ /* 0x000fe20007810000 */
[----:B------:R1:W-:Y:S01]  /*68d0*/  MUFU.EX2 R158, R2 ;  /* 0x00000002009e7308 */ /* 0x0003e20000000800 */
[----:B------:R-:W-:Y:S01]  /*68e0*/  F2FP.PACK_AB R10, R155, R165 ;  /* 0x000000a59b0a723e */ /* 0x000fe200000000ff */
[----:B--2---:R-:W-:Y:S01]  /*68f0*/  FFMA.FTZ R8, R51, c[0x0][0x2d0], -R6 ;  /* 0x0000b40033087a23 */ /* 0x004fe20000010806 */
[----:B------:R-:W-:-:S04]  /*6900*/  FMNMX.FTZ R0, R146, R0, !PT ;  /* 0x0000000092007209 */ /* 0x000fc80007810000 */
[----:B------:R-:W-:Y:S01]  /*6910*/  FMNMX.FTZ R0, R199, R0, !PT ;  /* 0x00000000c7007209 */ /* 0x000fe20007810000 */
[----:B------:R-:W2:Y:S03]  /*6920*/  MUFU.EX2 R215, R8 ;  /* 0x0000000800d77308 */ /* 0x000ea60000000800 */
[----:B------:R-:W-:-:S04]  /*6930*/  FMNMX.FTZ R0, R201, R0, !PT ;  /* 0x00000000c9007209 */ /* 0x000fc80007810000 */
[----:B------:R-:W-:Y:S01]  /*6940*/  FMNMX.FTZ R0, R202, R0, !PT ;  /* 0x00000000ca007209 */ /* 0x000fe20007810000 */
[----:B-1----:R-:W-:-:S03]  /*6950*/  FFMA.FTZ R2, R45, c[0x0][0x2d0], -R6 ;  /* 0x0000b4002d027a23 */ /* 0x002fc60000010806 */
[----:B------:R-:W-:Y:S01]  /*6960*/  FMNMX.FTZ R0, R206, R0, !PT ;  /* 0x00000000ce007209 */ /* 0x000fe20007810000 */
[----:B------:R1:W1:Y:S03]  /*6970*/  MUFU.EX2 R182, R2 ;  /* 0x0000000200b67308 */ /* 0x0002660000000800 */
[----:B------:R-:W-:Y:S02]  /*6980*/  FMNMX.FTZ R0, R241, R0, !PT ;  /* 0x00000000f1007209 */ /* 0x000fe40007810000 */
[----:B--2---:R-:W-:Y:S02]  /*6990*/  F2FP.PACK_AB R13, R215, R214 ;  /* 0x000000d6d70d723e */ /* 0x004fe400000000ff */
[----:B------:R-:W-:-:S05]  /*69a0*/  F2FP.PACK_AB R8, R250, R151 ;  /* 0x00000097fa08723e */ /* 0x000fca00000000ff */
[C---:B------:R-:W-:Y:S01]  /*69b0*/  HMMA.16816.F32 R16, R12.reuse, R60, RZ ;  /* 0x0000003c0c10723c */ /* 0x040fe200000018ff */
[----:B-1----:R-:W-:Y:S01]  /*69c0*/  FMNMX.FTZ R2, R121, R3, !PT ;  /* 0x0000000379027209 */ /* 0x002fe20007810000 */
[--C-:B------:R-:W-:Y:S01]  /*69d0*/  FFMA.FTZ R3, R77, c[0x0][0x2d0], -R7.reuse ;  /* 0x0000b4004d037a23 */ /* 0x100fe20000010807 */
[----:B------:R-:W-:Y:S02]  /*69e0*/  F2FP.PACK_AB R11, R182, R158 ;  /* 0x0000009eb60b723e */ /* 0x000fe400000000ff */
[----:B------:R-:W-:Y:S01]  /*69f0*/  FMNMX.FTZ R2, R123, R2, !PT ;  /* 0x000000027b027209 */ /* 0x000fe20007810000 */
[----:B------:R1:W-:Y:S02]  /*6a00*/  MUFU.EX2 R181, R3 ;  /* 0x0000000300b57308 */ /* 0x0003e40000000800 */
[C---:B------:R-:W-:Y:S08]  /*6a10*/  HMMA.16816.F32 R20, R12.reuse, R84, RZ ;  /* 0x000000540c14723c */ /* 0x040ff000000018ff */
[----:B------:R-:W-:Y:S01]  /*6a20*/  HMMA.16816.F32 R24, R12, R100, RZ ;  /* 0x000000640c18723c */ /* 0x000fe200000018ff */
[----:B-1----:R-:W-:Y:S01]  /*6a30*/  FMNMX.FTZ R3, R142, R2, !PT ;  /* 0x000000028e037209 */ /* 0x002fe20007810000 */
[----:B------:R-:W-:-:S06]  /*6a40*/  FFMA.FTZ R2, R79, c[0x0][0x2d0], -R7 ;  /* 0x0000b4004f027a23 */ /* 0x000fcc0000010807 */
[C---:B------:R-:W-:Y:S01]  /*6a50*/  HMMA.16816.F32 R36, R12.reuse, R86, RZ ;  /* 0x000000560c24723c */ /* 0x040fe200000018ff */
[----:B------:R-:W-:Y:S01]  /*6a60*/  FMNMX.FTZ R3, R143, R3, !PT ;  /* 0x000000038f037209 */ /* 0x000fe20007810000 */
[----:B------:R1:W2:Y:S06]  /*6a70*/  MUFU.EX2 R251, R2 ;  /* 0x0000000200fb7308 */ /* 0x0002ac0000000800 */
[C---:B---3--:R-:W-:Y:S08]  /*6a80*/  HMMA.16816.F32 R28, R12.reuse, R96, RZ ;  /* 0x000000600c1c723c */ /* 0x048ff000000018ff */
[----:B------:R-:W-:Y:S01]  /*6a90*/  HMMA.16816.F32 R32, R12, R62, RZ ;  /* 0x0000003e0c20723c */ /* 0x000fe200000018ff */
[----:B-1----:R-:W-:Y:S01]  /*6aa0*/  FMNMX.FTZ R2, R243, R0, !PT ;  /* 0x00000000f3027209 */ /* 0x002fe20007810000 */
[----:B------:R-:W-:-:S04]  /*6ab0*/  FFMA.FTZ R0, R80, c[0x0][0x2d0], -R7 ;  /* 0x0000b40050007a23 */ /* 0x000fc80000010807 */
[----:B------:R1:W-:Y:S02]  /*6ac0*/  MUFU.EX2 R164, R0 ;  /* 0x0000000000a47308 */ /* 0x0003e40000000800 */
[C---:B------:R-:W-:Y:S08]  /*6ad0*/  HMMA.16816.F32 R48, R12.reuse, R102, RZ ;  /* 0x000000660c30723c */ /* 0x040ff000000018ff */
[----:B------:R-:W-:Y:S01]  /*6ae0*/  HMMA.16816.F32 R44, R12, R98, RZ ;  /* 0x000000620c2c723c */ /* 0x000fe200000018ff */
[----:B-1----:R-:W-:-:S07]  /*6af0*/  FMNMX.FTZ R0, R242, R2, !PT ;  /* 0x00000002f2007209 */ /* 0x002fce0007810000 */
[C---:B------:R-:W-:Y:S01]  /*6b00*/  HMMA.16816.F32 R52, R8.reuse, R104, R16 ;  /* 0x000000680834723c */ /* 0x040fe20000001810 */
[----:B------:R-:W-:Y:S01]  /*6b10*/  FMNMX.FTZ R2, R144, R3, !PT ;  /* 0x0000000390027209 */ /* 0x000fe20007810000 */
[----:B------:R-:W-:Y:S01]  /*6b20*/  FFMA.FTZ R3, R81, c[0x0][0x2d0], -R7 ;  /* 0x0000b40051037a23 */ /* 0x000fe20000010807 */
[----:B------:R-:W-:Y:S02]  /*6b30*/  FMNMX.FTZ R0, R240, R0, !PT ;  /* 0x00000000f0007209 */ /* 0x000fe40007810000 */
[----:B------:R-:W-:Y:S01]  /*6b40*/  FMNMX.FTZ R2, R145, R2, !PT ;  /* 0x0000000291027209 */ /* 0x000fe20007810000 */
[----:B------:R1:W3:Y:S01]  /*6b50*/  MUFU.EX2 R139, R3 ;  /* 0x00000003008b7308 */ /* 0x0002e20000000800 */
[----:B------:R-:W-:Y:S01]  /*6b60*/  FMNMX.FTZ R0, R238, R0, !PT ;  /* 0x00000000ee007209 */ /* 0x000fe20007810000 */
[----:B------:R-:W-:Y:S01]  /*6b70*/  HMMA.16816.F32 R40, R8, R92, R20 ;  /* 0x0000005c0828723c */ /* 0x000fe20000001814 */
[----:B------:R-:W-:Y:S02]  /*6b80*/  FMNMX.FTZ R2, R194, R2, !PT ;  /* 0x00000002c2027209 */ /* 0x000fe40007810000 */
[----:B------:R-:W-:-:S02]  /*6b90*/  FMNMX.FTZ R0, R239, R0, !PT ;  /* 0x00000000ef007209 */ /* 0x000fc40007810000 */
[----:B------:R-:W-:Y:S02]  /*6ba0*/  FMNMX.FTZ R2, R197, R2, !PT ;  /* 0x00000002c5027209 */ /* 0x000fe40007810000 */
[----:B------:R-:W-:Y:S01]  /*6bb0*/  FMNMX.FTZ R0, R245, R0, !PT ;  /* 0x00000000f5007209 */ /* 0x000fe20007810000 */
[----:B------:R-:W-:Y:S03]  /*6bc0*/  HMMA.16816.F32 R20, R8, R88, R24 ;  /* 0x000000580814723c */ /* 0x000fe60000001818 */
[----:B------:R-:W-:Y:S01]  /*6bd0*/  FMNMX.FTZ R0, R246, R0, !PT ;  /* 0x00000000f6007209 */ /* 0x000fe20007810000 */
[----:B-1----:R-:W-:-:S04]  /*6be0*/  FFMA.FTZ R3, R82, c[0x0][0x2d0], -R7 ;  /* 0x0000b40052037a23 */ /* 0x002fc80000010807 */
[----:B------:R-:W1:Y:S01]  /*6bf0*/  SHFL.BFLY PT, R4, R0, 0x2, 0x1f ;  /* 0x0c401f0000047f89 */ /* 0x000e6200000e0000 */
[C---:B------:R-:W-:Y:S01]  /*6c00*/  HMMA.16816.F32 R36, R8.reuse, R94, R36 ;  /* 0x0000005e0824723c */ /* 0x040fe20000001824 */
[----:B------:R2:W-:Y:S02]  /*6c10*/  MUFU.EX2 R157, R3 ;  /* 0x00000003009d7308 */ /* 0x0005e40000000800 */
[----:B------:R-:W-:Y:S05]  /*6c20*/  LDSM.16.MT88.4 R80, [R212+0x1100] ;  /* 0x00110000d450783b */ /* 0x000fea0000004200 */
[C---:B----4-:R-:W-:Y:S08]  /*6c30*/  HMMA.16816.F32 R12, R8.reuse, R108, R28 ;  /* 0x0000006c080c723c */ /* 0x050ff0000000181c */
[----:B------:R-:W-:Y:S01]  /*6c40*/  HMMA.16816.F32 R16, R8, R106, R32 ;  /* 0x0000006a0810723c */ /* 0x000fe20000001820 */
[----:B--2---:R-:W-:Y:S01]  /*6c50*/  FMNMX.FTZ R3, R193, R2, !PT ;  /* 0x00000002c1037209 */ /* 0x004fe20007810000 */
[----:B------:R-:W-:-:S03]  /*6c60*/  FFMA.FTZ R2, R76, c[0x0][0x2d0], -R6 ;  /* 0x0000b4004c027a23 */ /* 0x000fc60000010806 */
[----:B------:R-:W-:Y:S01]  /*6c70*/  FMNMX.FTZ R3, R192, R3, !PT ;  /* 0x00000003c0037209 */ /* 0x000fe20007810000 */
[----:B------:R2:W-:Y:S01]  /*6c80*/  MUFU.EX2 R73, R2 ;  /* 0x0000000200497308 */ /* 0x0005e20000000800 */
[----:B-1----:R-:W-:Y:S01]  /*6c90*/  FMNMX.FTZ R0, R0, R4, !PT ;  /* 0x0000000400007209 */ /* 0x002fe20007810000 */
[----:B------:R-:W-:Y:S01]  /*6ca0*/  HMMA.16816.F32 R24, R8, R90, R48 ;  /* 0x0000005a0818723c */ /* 0x000fe20000001830 */
[----:B------:R-:W-:-:S03]  /*6cb0*/  FMNMX.FTZ R3, R198, R3, !PT ;  /* 0x00000003c6037209 */ /* 0x000fc60007810000 */
[----:B------:R-:W1:Y:S04]  /*6cc0*/  SHFL.BFLY PT, R5, R0, 0x1, 0x1f ;  /* 0x0c201f0000057f89 */ /* 0x000e6800000e0000 */
[----:B------:R-:W-:Y:S01]  /*6cd0*/  HMMA.16816.F32 R32, R8, R110, R44 ;  /* 0x0000006e0820723c */ /* 0x000fe2000000182c */
[----:B--2---:R-:W-:-:S06]  /*6ce0*/  FFMA.FTZ R2, R78, c[0x0][0x2d0], -R6 ;  /* 0x0000b4004e027a23 */ /* 0x004fcc0000010806 */
[----:B------:R-:W-:Y:S01]  /*6cf0*/  F2FP.PACK_AB R8, R251, R181 ;  /* 0x000000b5fb08723e */ /* 0x000fe200000000ff */
[----:B------:R-:W2:Y:S01]  /*6d00*/  LDSM.16.MT88.4 R76, [R210+0x1100] ;  /* 0x00110000d24c783b */ /* 0x000ea20000004200 */
[----:B---3--:R-:W-:Y:S01]  /*6d10*/  F2FP.PACK_AB R10, R139, R164 ;  /* 0x000000a48b0a723e */ /* 0x008fe200000000ff */
[----:B------:R3:W4:Y:S01]  /*6d20*/  MUFU.EX2 R152, R2 ;  /* 0x0000000200987308 */ /* 0x0007220000000800 */
[----:B-1----:R-:W-:Y:S01]  /*6d30*/  FMNMX.FTZ R70, R0, R5, !PT ;  /* 0x0000000500467209 */ /* 0x002fe20007810000 */
[----:B------:R-:W-:Y:S02]  /*6d40*/  FFMA.FTZ R0, R127, c[0x0][0x2d0], -R6 ;  /* 0x0000b4007f007a23 */ /* 0x000fe40000010806 */
[----:B------:R-:W-:Y:S01]  /*6d50*/  IMAD.MOV.U32 R5, RZ, RZ, R167 ;  /* 0x000000ffff057224 */ /* 0x000fe200078e00a7 */
[----:B------:R-:W-:-:S03]  /*6d60*/  FSETP.NEU.FTZ.AND P0, PT, R70, -INF , PT ;  /* 0xff8000004600780b */ /* 0x000fc60003f1d000 */
[----:B------:R1:W-:Y:S01]  /*6d70*/  MUFU.EX2 R184, R0 ;  /* 0x0000000000b87308 */ /* 0x0003e20000000800 */
[----:B---3--:R-:W-:Y:S01]  /*6d80*/  FMNMX.FTZ R2, R195, R3, !PT ;  /* 0x00000003c3027209 */ /* 0x008fe20007810000 */
[----:B------:R-:W-:Y:S01]  /*6d90*/  FFMA.FTZ R3, R112, c[0x0][0x2d0], -R6 ;  /* 0x0000b40070037a23 */ /* 0x000fe20000010806 */
[----:B----4-:R-:W-:Y:S01]  /*6da0*/  F2FP.PACK_AB R9, R152, R73 ;  /* 0x000000499809723e */ /* 0x010fe200000000ff */
[----:B------:R-:W-:Y:S01]  /*6db0*/  IMAD.MOV.U32 R112, RZ, RZ, R149 ;  /* 0x000000ffff707224 */ /* 0x000fe200078e0095 */
[----:B------:R-:W-:-:S03]  /*6dc0*/  FMNMX.FTZ R2, R196, R2, !PT ;  /* 0x00000002c4027209 */ /* 0x000fc60007810000 */
[----:B------:R3:W-:Y:S01]  /*6dd0*/  MUFU.EX2 R153, R3 ;  /* 0x0000000300997308 */ /* 0x0007e20000000800 */
[----:B------:R-:W-:-:S04]  /*6de0*/  FMNMX.FTZ R2, R187, R2, !PT ;  /* 0x00000002bb027209 */ /* 0x000fc80007810000 */
[----:B------:R-:W-:Y:S01]  /*6df0*/  FMNMX.FTZ R2, R189, R2, !PT ;  /* 0x00000002bd027209 */ /* 0x000fe20007810000 */
[--C-:B-1----:R-:W-:Y:S02]  /*6e00*/  FFMA.FTZ R0, R131, c[0x0][0x2d0], -R6.reuse ;  /* 0x0000b40083007a23 */ /* 0x102fe40000010806 */
[----:B------:R-:W-:Y:S02]  /*6e10*/  IMAD.MOV.U32 R131, RZ, RZ, R181 ;  /* 0x000000ffff837224 */ /* 0x000fe400078e00b5 */
[----:B------:R-:W-:Y:S01]  /*6e20*/  MUFU.EX2 R68, R0 ;  /* 0x0000000000447308 */ /* 0x000fe20000000800 */
[----:B---3--:R-:W-:Y:S01]  /*6e30*/  FFMA.FTZ R3, R118, c[0x0][0x2d0], -R6 ;  /* 0x0000b40076037a23 */ /* 0x008fe20000010806 */
[----:B------:R-:W-:-:S06]  /*6e40*/  MOV R118, R180 ;  /* 0x000000b400767202 */ /* 0x000fcc0000000f00 */
[----:B------:R1:W3:Y:S02]  /*6e50*/  MUFU.EX2 R69, R3 ;  /* 0x0000000300457308 */ /* 0x0002e40000000800 */
[----:B-1----:R-:W-:Y:S01]  /*6e60*/  FMNMX.FTZ R3, R191, R2, !PT ;  /* 0x00000002bf037209 */ /* 0x002fe20007810000 */
[--C-:B------:R-:W-:Y:S01]  /*6e70*/  FFMA.FTZ R2, R132, c[0x0][0x2d0], -R7.reuse ;  /* 0x0000b40084027a23 */ /* 0x100fe20000010807 */
[----:B---3--:R-:W-:Y:S02]  /*6e80*/  F2FP.PACK_AB R11, R69, R153 ;  /* 0x00000099450b723e */ /* 0x008fe400000000ff */
[----:B------:R-:W-:Y:S02]  /*6e90*/  FMNMX.FTZ R3, R190, R3, !PT ;  /* 0x00000003be037209 */ /* 0x000fe40007810000 */
[----:B------:R1:W3:Y:S02]  /*6ea0*/  MUFU.EX2 R249, R2 ;  /* 0x0000000200f97308 */ /* 0x0002e40000000800 */
[----:B------:R-:W-:Y:S01]  /*6eb0*/  FMNMX.FTZ R3, R188, R3, !PT ;  /* 0x00000003bc037209 */ /* 0x000fe20007810000 */
[C---:B------:R-:W-:Y:S04]  /*6ec0*/  HMMA.16816.F32 R48, R8.reuse, R64, R52 ;  /* 0x000000400830723c */ /* 0x040fe80000001834 */
[----:B------:R-:W4:Y:S04]  /*6ed0*/  SHFL.BFLY PT, R4, R3, 0x2, 0x1f ;  /* 0x0c401f0003047f89 */ /* 0x000f2800000e0000 */
[----:B------:R-:W-:Y:S01]  /*6ee0*/  HMMA.16816.F32 R44, R8, R80, R40 ;  /* 0x00000050082c723c */ /* 0x000fe20000001828 */
[----:B-1----:R-:W-:-:S04]  /*6ef0*/  FFMA.FTZ R2, R133, c[0x0][0x2d0], -R7 ;  /* 0x0000b40085027a23 */ /* 0x002fc80000010807 */
[----:B------:R1:W-:Y:S03]  /*6f00*/  MUFU.EX2 R159, R2 ;  /* 0x00000002009f7308 */ /* 0x0003e60000000800 */
[C---:B--2---:R-:W-:Y:S08]  /*6f10*/  HMMA.16816.F32 R40, R8.reuse, R76, R20 ;  /* 0x0000004c0828723c */ /* 0x044ff00000001814 */
[----:B------:R-:W-:Y:S01]  /*6f20*/  HMMA.16816.F32 R20, R8, R82, R36 ;  /* 0x000000520814723c */ /* 0x000fe20000001824 */
[----:B----4-:R-:W-:Y:S01]  /*6f30*/  FMNMX.FTZ R3, R3, R4, !PT ;  /* 0x0000000403037209 */ /* 0x010fe20007810000 */
[----:B-1----:R-:W-:-:S04]  /*6f40*/  FFMA.FTZ R2, R134, c[0x0][0x2d0], -R7 ;  /* 0x0000b40086027a23 */ /* 0x002fc80000010807 */
[----:B------:R-:W1:Y:S01]  /*6f50*/  SHFL.BFLY PT, R4, R3, 0x1, 0x1f ;  /* 0x0c201f0003047f89 */ /* 0x000e6200000e0000 */
[----:B------:R-:W-:Y:S01]  /*6f60*/  IMAD.MOV.U32 R36, RZ, RZ, R157 ;  /* 0x000000ffff247224 */ /* 0x000fe200078e009d */
[----:B------:R-:W-:Y:S01]  /*6f70*/  HMMA.16816.F32 R28, R8, R56, R12 ;  /* 0x00000038081c723c */ /* 0x000fe2000000180c */
[----:B------:R2:W-:Y:S01]  /*6f80*/  MUFU.EX2 R248, R2 ;  /* 0x0000000200f87308 */ /* 0x0005e20000000800 */
[----:B------:R-:W-:Y:S02]  /*6f90*/  IMAD.MOV.U32 R39, RZ, RZ, R183 ;  /* 0x000000ffff277224 */ /* 0x000fe400078e00b7 */
[----:B------:R-:W-:-:S04]  /*6fa0*/  IMAD.MOV.U32 R38, RZ, RZ, R182 ;  /* 0x000000ffff267224 */ /* 0x000fc800078e00b6 */
[C---:B------:R-:W-:Y:S08]  /*6fb0*/  HMMA.16816.F32 R16, R8.reuse, R66, R16 ;  /* 0x000000420810723c */ /* 0x040ff00000001810 */
[----:B------:R-:W-:Y:S01]  /*6fc0*/  HMMA.16816.F32 R24, R8, R78, R24 ;  /* 0x0000004e0818723c */ /* 0x000fe20000001818 */
[----:B--2---:R-:W-:-:S04]  /*6fd0*/  FFMA.FTZ R2, R126, c[0x0][0x2d0], -R6 ;  /* 0x0000b4007e027a23 */ /* 0x004fc80000010806 */
[----:B------:R2:W4:Y:S01]  /*6fe0*/  MUFU.EX2 R156, R2 ;  /* 0x00000002009c7308 */ /* 0x0005220000000800 */
[----:B-1----:R-:W-:Y:S02]  /*6ff0*/  FMNMX.FTZ R3, R3, R4, !PT ;  /* 0x0000000403037209 */ /* 0x002fe40007810000 */
[----:B------:R-:W-:Y:S07]  /*7000*/  HMMA.16816.F32 R12, R8, R58, R32 ;  /* 0x0000003a080c723c */ /* 0x000fee0000001820 */
[----:B---3--:R-:W-:-:S02]  /*7010*/  F2FP.PACK_AB R8, R249, R36 ;  /* 0x00000024f908723e */ /* 0x008fc400000000ff */
[----:B------:R-:W-:Y:S01]  /*7020*/  F2FP.PACK_AB R11, R68, R184 ;  /* 0x000000b8440b723e */ /* 0x000fe200000000ff */
[----:B--2---:R-:W-:Y:S01]  /*7030*/  FFMA.FTZ R2, R128, c[0x0][0x2d0], -R6 ;  /* 0x0000b40080027a23 */ /* 0x004fe20000010806 */
[----:B----4-:R-:W-:-:S03]  /*7040*/  MOV R37, R156 ;  /* 0x0000009c00257202 */ /* 0x010fc60000000f00 */
[----:B------:R1:W2:Y:S02]  /*7050*/  MUFU.EX2 R166, R2 ;  /* 0x0000000200a67308 */ /* 0x0002a40000000800 */
[----:B-1----:R-:W-:Y:S01]  /*7060*/  FMUL.FTZ R2, R70, c[0x0][0x2d0] ;  /* 0x0000b40046027a20 */ /* 0x002fe20000410000 */
[----:B--2---:R-:W-:-:S04]  /*7070*/  F2FP.PACK_AB R9, R166, R37 ;  /* 0x00000025a609723e */ /* 0x004fc800000000ff */
[----:B------:R-:W-:Y:S02]  /*7080*/  FSEL R2, R2, RZ, P0 ;  /* 0x000000ff02027208 */ /* 0x000fe40000000000 */
[----:B------:R-:W-:-:S03]  /*7090*/  FSETP.NEU.FTZ.AND P0, PT, R3, -INF , PT ;  /* 0xff8000000300780b */ /* 0x000fc60003f1d000 */
[--C-:B------:R-:W-:Y:S02]  /*70a0*/  FFMA.FTZ R0, R120, c[0x0][0x2d0], -R2.reuse ;  /* 0x0000b40078007a23 */ /* 0x100fe40000010802 */
[----:B------:R-:W-:Y:S02]  /*70b0*/  IMAD.MOV.U32 R120, RZ, RZ, R159 ;  /* 0x000000ffff787224 */ /* 0x000fe400078e009f */
[----:B------:R1:W-:Y:S01]  /*70c0*/  MUFU.EX2 R208, R0 ;  /* 0x0000000000d07308 */ /* 0x0003e20000000800 */
[----:B------:R-:W-:Y:S02]  /*70d0*/  FFMA.FTZ R4, R130, c[0x0][0x2d0], -R2 ;  /* 0x0000b40082047a23 */ /* 0x000fe40000010802 */
[----:B------:R-:W-:Y:S01]  /*70e0*/  F2FP.PACK_AB R10, R248, R120 ;  /* 0x00000078f80a723e */ /* 0x000fe200000000ff */
[----:B------:R-:W-:-:S06]  /*70f0*/  IMAD.MOV.U32 R130, RZ, RZ, R164 ;  /* 0x000000ffff827224 */ /* 0x000fcc00078e00a4 */
[----:B------:R-:W-:Y:S01]  /*7100*/  HMMA.16816.F32 R176, R8, R168, R48 ;  /* 0x000000a808b0723c */ /* 0x000fe20000001830 */
[----:B-1----:R-:W-:-:S06]  /*7110*/  FFMA.FTZ R0, R122, c[0x0][0x2d0], -R2 ;  /* 0x0000b4007a007a23 */ /* 0x002fcc0000010802 */
[----:B------:R-:W-:Y:S01]  /*7120*/  MOV R49, R166 ;  /* 0x000000a600317202 */ /* 0x000fe20000000f00 */
[----:B------:R-:W-:Y:S01]  /*7130*/  IMAD.MOV.U32 R122, RZ, RZ, R158 ;  /* 0x000000ffff7a7224 */ /* 0x000fe200078e009e */
[C---:B------:R-:W-:Y:S01]  /*7140*/  HMMA.16816.F32 R132, R8.reuse, R162, R20 ;  /* 0x000000a20884723c */ /* 0x040fe20000001814 */
[----:B------:R1:W-:Y:S01]  /*7150*/  MUFU.EX2 R213, R0 ;  /* 0x0000000000d57308 */ /* 0x0003e20000000800 */
[----:B------:R-:W2:Y:S01]  /*7160*/  LDSM.16.MT88.4 R156, [R210+0x1900] ;  /* 0x00190000d29c783b */ /* 0x000ea20000004200 */
[----:B------:R-:W-:Y:S02]  /*7170*/  IMAD.MOV.U32 R51, RZ, RZ, R251 ;  /* 0x000000ffff337224 */ /* 0x000fe400078e00fb */
[----:B------:R-:W-:Y:S02]  /*7180*/  IMAD.MOV.U32 R50, RZ, RZ, R250 ;  /* 0x000000ffff327224 */ /* 0x000fe400078e00fa */
[----:B------:R-:W-:Y:S02]  /*7190*/  IMAD.MOV.U32 R48, RZ, RZ, R165 ;  /* 0x000000ffff307224 */ /* 0x000fe400078e00a5 */
[----:B------:R-:W-:Y:S01]  /*71a0*/  MUFU.EX2 R251, R4 ;  /* 0x0000000400fb7308 */ /* 0x000fe20000000800 */
[----:B------:R-:W-:Y:S01]  /*71b0*/  HMMA.16816.F32 R164, R8, R170, R16 ;  /* 0x000000aa08a4723c */ /* 0x000fe20000001810 */
[----:B-1----:R-:W-:-:S06]  /*71c0*/  FFMA.FTZ R0, R124, c[0x0][0x2d0], -R2 ;  /* 0x0000b4007c007a23 */ /* 0x002fcc0000010802 */
[----:B------:R-:W-:Y:S01]  /*71d0*/  MOV R17, R152 ;  /* 0x0000009800117202 */ /* 0x000fe20000000f00 */
[----:B------:R-:W-:Y:S01]  /*71e0*/  IMAD.MOV.U32 R19, RZ, RZ, R154 ;  /* 0x000000ffff137224 */ /* 0x000fe200078e009a */
[----:B------:R1:W-:Y:S01]  /*71f0*/  MUFU.EX2 R128, R0 ;  /* 0x0000000000807308 */ /* 0x0003e20000000800 */
[----:B------:R-:W-:Y:S02]  /*7200*/  IMAD.MOV.U32 R18, RZ, RZ, R153 ;  /* 0x000000ffff127224 */ /* 0x000fe400078e0099 */
[----:B------:R-:W-:Y:S02]  /*7210*/  IMAD.MOV.U32 R16, RZ, RZ, R151 ;  /* 0x000000ffff107224 */ /* 0x000fe400078e0097 */
[----:B-1----:R-:W-:Y:S02]  /*7220*/  FFMA.FTZ R0, R125, c[0x0][0x2d0], -R2 ;  /* 0x0000b4007d007a23 */ /* 0x002fe40000010802 */
[C---:B------:R-:W-:Y:S02]  /*7230*/  HMMA.16816.F32 R124, R8.reuse, R160, R44 ;  /* 0x000000a0087c723c */ /* 0x040fe4000000182c */
[----:B------:R1:W-:Y:S05]  /*7240*/  MUFU.EX2 R252, R0 ;  /* 0x0000000000fc7308 */ /* 0x0003ea0000000800 */
[----:B------:R-:W-:Y:S01]  /*7250*/  MOV R47, R184 ;  /* 0x000000b8002f7202 */ /* 0x000fe20000000f00 */
[----:B------:R-:W-:Y:S01]  /*7260*/  IMAD.MOV.U32 R46, RZ, RZ, R150 ;  /* 0x000000ffff2e7224 */ /* 0x000fe200078e0096 */
[----:B------:R-:W-:Y:S01]  /*7270*/  MOV R45, R148 ;  /* 0x00000094002d7202 */ /* 0x000fe20000000f00 */
[----:B------:R-:W-:Y:S01]  /*7280*/  IMAD.MOV.U32 R44, RZ, RZ, R139 ;  /* 0x000000ffff2c7224 */ /* 0x000fe200078e008b */
[----:B--2---:R-:W-:Y:S01]  /*7290*/  HMMA.16816.F32 R148, R8, R158, R24 ;  /* 0x0000009e0894723c */ /* 0x004fe20000001818 */
[----:B-1----:R-:W-:-:S07]  /*72a0*/  FFMA.FTZ R0, R129, c[0x0][0x2d0], -R2 ;  /* 0x0000b40081007a23 */ /* 0x002fce0000010802 */
[C---:B------:R-:W-:Y:S01]  /*72b0*/  HMMA.16816.F32 R136, R8.reuse, R156, R40 ;  /* 0x0000009c0888723c */ /* 0x040fe20000001828 */
[----:B------:R-:W-:Y:S01]  /*72c0*/  IMAD.MOV.U32 R129, RZ, RZ, R155 ;  /* 0x000000ffff817224 */ /* 0x000fe200078e009b */
[----:B------:R1:W2:Y:S06]  /*72d0*/  MUFU.EX2 R52, R0 ;  /* 0x0000000000347308 */ /* 0x0002ac0000000800 */
[----:B------:R-:W-:Y:S01]  /*72e0*/  HMMA.16816.F32 R152, R8, R172, R28 ;  /* 0x000000ac0898723c */ /* 0x000fe2000000181c */
[----:B-1----:R-:W-:-:S05]  /*72f0*/  FMUL.FTZ R0, R3, c[0x0][0x2d0] ;  /* 0x0000b40003007a20 */ /* 0x002fca0000410000 */
[----:B------:R-:W-:-:S05]  /*7300*/  FSEL R0, R0, RZ, P0 ;  /* 0x000000ff00007208 */ /* 0x000fca0000000000 */
[--C-:B------:R-:W-:Y:S02]  /*7310*/  FFMA.FTZ R4, R116, c[0x0][0x2d0], -R0.reuse ;  /* 0x0000b40074047a23 */ /* 0x100fe40000010800 */
[----:B------:R-:W-:Y:S02]  /*7320*/  IMAD.MOV.U32 R116, RZ, RZ, R249 ;  /* 0x000000ffff747224 */ /* 0x000fe400078e00f9 */
[----:B------:R1:W-:Y:S02]  /*7330*/  MUFU.EX2 R184, R4 ;  /* 0x0000000400b87308 */ /* 0x0003e40000000800 */
[----:B-1----:R-:W-:Y:S02]  /*7340*/  FFMA.FTZ R4, R115, c[0x0][0x2d0], -R0 ;  /* 0x0000b40073047a23 */ /* 0x002fe40000010800 */
[----:B--2---:R-:W-:-:S04]  /*7350*/  IMAD.MOV.U32 R115, RZ, RZ, R52 ;  /* 0x000000ffff737224 */ /* 0x004fc800078e0034 */
[----:B------:R1:W2:Y:S01]  /*7360*/  MUFU.EX2 R183, R4 ;  /* 0x0000000400b77308 */ /* 0x0002a20000000800 */
[----:B------:R-:W-:Y:S07]  /*7370*/  HMMA.16816.F32 R52, R8, R174, R12 ;  /* 0x000000ae0834723c */ /* 0x000fee000000180c */
[----:B------:R-:W-:Y:S02]  /*7380*/  F2FP.PACK_AB R8, R213, R208 ;  /* 0x000000d0d508723e */ /* 0x000fe400000000ff */
[----:B------:R-:W-:Y:S01]  /*7390*/  F2FP.PACK_AB R10, R252, R128 ;  /* 0x00000080fc0a723e */ /* 0x000fe200000000ff */
[----:B-1----:R-:W-:Y:S01]  /*73a0*/  FFMA.FTZ R4, R114, c[0x0][0x2d0], -R0 ;  /* 0x0000b40072047a23 */ /* 0x002fe20000010800 */
[----:B--2---:R-:W-:Y:S01]  /*73b0*/  F2FP.PACK_AB R9, R183, R184 ;  /* 0x000000b8b709723e */ /* 0x004fe200000000ff */
[----:B------:R-:W-:-:S02]  /*73c0*/  IMAD.MOV.U32 R114, RZ, RZ, R16 ;  /* 0x000000ffff727224 */ /* 0x000fc400078e0010 */
[----:B------:R1:W-:Y:S02]  /*73d0*/  MUFU.EX2 R181, R4 ;  /* 0x0000000400b57308 */ /* 0x0003e40000000800 */
[----:B-1----:R-:W-:Y:S01]  /*73e0*/  FFMA.FTZ R4, R113, c[0x0][0x2d0], -R0 ;  /* 0x0000b40071047a23 */ /* 0x002fe20000010800 */
[----:B------:R-:W-:-:S05]  /*73f0*/  MOV R113, R17 ;  /* 0x0000001100717202 */ /* 0x000fca0000000f00 */
[----:B------:R1:W2:Y:S02]  /*7400*/  MUFU.EX2 R182, R4 ;  /* 0x0000000400b67308 */ /* 0x0002a40000000800 */
[----:B-1----:R-:W-:Y:S01]  /*7410*/  FFMA.FTZ R4, R141, c[0x0][0x2d0], -R2 ;  /* 0x0000b4008d047a23 */ /* 0x002fe20000010802 */
[----:B--2---:R-:W-:Y:S01]  /*7420*/  F2FP.PACK_AB R11, R182, R181 ;  /* 0x000000b5b60b723e */ /* 0x004fe200000000ff */
[----:B------:R-:W-:Y:S01]  /*7430*/  IMAD.MOV.U32 R141, RZ, RZ, R122 ;  /* 0x000000ffff8d7224 */ /* 0x000fe200078e007a */
[----:B------:R-:W-:-:S03]  /*7440*/  MOV R122, R73 ;  /* 0x00000049007a7202 */ /* 0x000fc60000000f00 */
[----:B------:R1:W-:Y:S02]  /*7450*/  MUFU.EX2 R250, R4 ;  /* 0x0000000400fa7308 */ /* 0x0003e40000000800 */
[C---:B------:R-:W-:Y:S08]  /*7460*/  HMMA.16816.F32 R24, R8.reuse, R84, RZ ;  /* 0x000000540818723c */ /* 0x040ff000000018ff */
[----:B------:R-:W-:Y:S01]  /*7470*/  HMMA.16816.F32 R32, R8, R60, RZ ;  /* 0x0000003c0820723c */ /* 0x000fe200000018ff */
[----:B-1----:R-:W-:-:S02]  /*7480*/  FFMA.FTZ R4, R140, c[0x0][0x2d0], -R2 ;  /* 0x0000b4008c047a23 */ /* 0x002fc40000010802 */
[----:B------:R-:W-:Y:S02]  /*7490*/  IMAD.MOV.U32 R140, RZ, RZ, R69 ;  /* 0x000000ffff8c7224 */ /* 0x000fe400078e0045 */
[----:B------:R1:W2:Y:S03]  /*74a0*/  MUFU.EX2 R249, R4 ;  /* 0x0000000400f97308 */ /* 0x0002a60000000800 */
[----:B------:R-:W-:Y:S01]  /*74b0*/  HMMA.16816.F32 R28, R8, R62, RZ ;  /* 0x0000003e081c723c */ /* 0x000fe200000018ff */
[----:B------:R-:W-:Y:S02]  /*74c0*/  IMAD.MOV.U32 R60, RZ, RZ, R18 ;  /* 0x000000ffff3c7224 */ /* 0x000fe400078e0012 */
[----:B------:R-:W-:-:S04]  /*74d0*/  IMAD.MOV.U32 R61, RZ, RZ, R45 ;  /* 0x000000ffff3d7224 */ /* 0x000fc800078e002d */
[----:B------:R-:W-:Y:S01]  /*74e0*/  IMAD.MOV.U32 R63, RZ, RZ, R129 ;  /* 0x000000ffff3f7224 */ /* 0x000fe200078e0081 */
[----:B------:R-:W-:Y:S01]  /*74f0*/  HMMA.16816.F32 R12, R8, R96, RZ ;  /* 0x00000060080c723c */ /* 0x000fe200000018ff */
[----:B------:R-:W-:Y:S02]  /*7500*/  MOV R62, R36 ;  /* 0x00000024003e7202 */ /* 0x000fe40000000f00 */
[----:B------:R-:W-:Y:S01]  /*7510*/  MOV R129, R39 ;  /* 0x0000002700817202 */ /* 0x000fe20000000f00 */
[----:B-1----:R-:W-:-:S04]  /*7520*/  FFMA.FTZ R4, R117, c[0x0][0x2d0], -R0 ;  /* 0x0000b40075047a23 */ /* 0x002fc80000010800 */
[----:B------:R-:W-:Y:S01]  /*7530*/  HMMA.16816.F32 R20, R8, R86, RZ ;  /* 0x000000560814723c */ /* 0x000fe200000018ff */
[----:B------:R-:W-:Y:S01]  /*7540*/  IMAD.MOV.U32 R97, RZ, RZ, R37 ;  /* 0x000000ffff617224 */ /* 0x000fe200078e0025 */
[----:B------:R-:W-:Y:S01]  /*7550*/  MOV R117, R44 ;  /* 0x0000002c00757202 */ /* 0x000fe20000000f00 */
[----:B------:R1:W-:Y:S01]  /*7560*/  MUFU.EX2 R75, R4 ;  /* 0x00000004004b7308 */ /* 0x0003e20000000800 */
[----:B------:R-:W-:-:S03]  /*7570*/  IMAD.MOV.U32 R96, RZ, RZ, R38 ;  /* 0x000000ffff607224 */ /* 0x000fc600078e0026 */
[----:B------:R-:W-:Y:S01]  /*7580*/  IMAD.MOV.U32 R86, RZ, RZ, R50 ;  /* 0x000000ffff567224 */ /* 0x000fe200078e0032 */
[----:B------:R-:W-:Y:S01]  /*7590*/  HMMA.16816.F32 R36, R8, R102, RZ ;  /* 0x000000660824723c */ /* 0x000fe200000018ff */
[----:B------:R-:W-:-:S06]  /*75a0*/  MOV R87, R51 ;  /* 0x0000003300577202 */ /* 0x000fcc0000000f00 */
[----:B------:R-:W-:Y:S01]  /*75b0*/  IMAD.MOV.U32 R103, RZ, RZ, R47 ;  /* 0x000000ffff677224 */ /* 0x000fe200078e002f */
[C---:B------:R-:W-:Y:S01]  /*75c0*/  HMMA.16816.F32 R40, R8.reuse, R98, RZ ;  /* 0x000000620828723c */ /* 0x040fe200000018ff */
[----:B-1----:R-:W-:Y:S02]  /*75d0*/  FFMA.FTZ R4, R119, c[0x0][0x2d0], -R0 ;  /* 0x0000b40077047a23 */ /* 0x002fe40000010800 */
[----:B------:R-:W-:Y:S02]  /*75e0*/  IMAD.MOV.U32 R119, RZ, RZ, R19 ;  /* 0x000000ffff777224 */ /* 0x000fe400078e0013 */
[----:B------:R1:W3:Y:S03]  /*75f0*/  MUFU.EX2 R180, R4 ;  /* 0x0000000400b47308 */ /* 0x0002e60000000800 */
[----:B------:R-:W-:Y:S01]  /*7600*/  HMMA.16816.F32 R16, R8, R100, RZ ;  /* 0x000000640810723c */ /* 0x000fe200000018ff */
[----:B------:R-:W-:Y:S01]  /*7610*/  IMAD.MOV.U32 R99, RZ, RZ, R116 ;  /* 0x000000ffff637224 */ /* 0x000fe200078e0074 */
[----:B------:R-:W-:Y:S01]  /*7620*/  MOV R116, R48 ;  /* 0x0000003000747202 */ /* 0x000fe20000000f00 */
[----:B------:R-:W-:-:S04]  /*7630*/  IMAD.MOV.U32 R98, RZ, RZ, R49 ;  /* 0x000000ffff627224 */ /* 0x000fc800078e0031 */
[----:B--2---:R-:W-:Y:S01]  /*7640*/  F2FP.PACK_AB R10, R249, R250 ;  /* 0x000000faf90a723e */ /* 0x004fe200000000ff */
[----:B-1----:R-:W-:Y:S01]  /*7650*/  FFMA.FTZ R4, R121, c[0x0][0x2d0], -R0 ;  /* 0x0000b40079047a23 */ /* 0x002fe20000010800 */
[----:B---3--:R-:W-:Y:S01]  /*7660*/  F2FP.PACK_AB R9, R180, R75 ;  /* 0x0000004bb409723e */ /* 0x008fe200000000ff */
[----:B------:R-:W-:Y:S02]  /*7670*/  IMAD.MOV.U32 R121, RZ, RZ, R74 ;  /* 0x000000ffff797224 */ /* 0x000fe400078e004a */
[----:B------:R1:W-:Y:S02]  /*7680*/  MUFU.EX2 R84, R4 ;  /* 0x0000000400547308 */ /* 0x0003e40000000800 */
[----:B-1----:R-:W-:Y:S02]  /*7690*/  FFMA.FTZ R4, R123, c[0x0][0x2d0], -R0 ;  /* 0x0000b4007b047a23 */ /* 0x002fe40000010800 */
[----:B------:R-:W-:-:S04]  /*76a0*/  IMAD.MOV.U32 R123, RZ, RZ, R115 ;  /* 0x000000ffff7b7224 */ /* 0x000fc800078e0073 */
[----:B------:R-:W1:Y:S01]  /*76b0*/  MUFU.EX2 R85, R4 ;  /* 0x0000000400557308 */ /* 0x000e620000000800 */
[----:B------:R-:W-:Y:S01]  /*76c0*/  IMAD.MOV.U32 R115, RZ, RZ, R46 ;  /* 0x000000ffff737224 */ /* 0x000fe200078e002e */
[----:B------:R-:W-:Y:S02]  /*76d0*/  F2FP.PACK_AB R8, R251, R123 ;  /* 0x0000007bfb08723e */ /* 0x000fe400000000ff */
[----:B-1----:R-:W-:Y:S01]  /*76e0*/  F2FP.PACK_AB R11, R85, R84 ;  /* 0x00000054550b723e */ /* 0x002fe200000000ff */
[----:B------:R-:W-:-:S06]  /*76f0*/  FFMA.FTZ R4, R227, c[0x0][0x2d0], -R7 ;  /* 0x0000b400e3047a23 */ /* 0x000fcc0000010807 */
[C---:B------:R-:W-:Y:S07]  /*7700*/  HMMA.16816.F32 R48, R8.reuse, R104, R32 ;  /* 0x000000680830723c */ /* 0x040fee0000001820 */
[----:B------:R-:W-:Y:S01]  /*7710*/  MOV R104, R248 ;  /* 0x000000f800687202 */ /* 0x000fe20000000f00 */
[----:B------:R-:W-:Y:S01]  /*7720*/  IMAD.MOV.U32 R105, RZ, RZ, R68 ;  /* 0x000000ffff697224 */ /* 0x000fe200078e0044 */
[----:B------:R1:W-:Y:S01]  /*7730*/  MUFU.EX2 R248, R4 ;  /* 0x0000000400f87308 */ /* 0x0003e20000000800 */
[C---:B------:R-:W-:Y:S08]  /*7740*/  HMMA.16816.F32 R44, R8.reuse, R92, R24 ;  /* 0x0000005c082c723c */ /* 0x040ff00000001818 */
[----:B------:R-:W-:Y:S01]  /*7750*/  HMMA.16816.F32 R32, R8, R88, R16 ;  /* 0x000000580820723c */ /* 0x000fe20000001810 */
[----:B-1----:R-:W-:-:S07]  /*7760*/  FFMA.FTZ R4, R186, c[0x0][0x2d0], -R2 ;  /* 0x0000b400ba047a23 */ /* 0x002fce0000010802 */
[C---:B------:R-:W-:Y:S01]  /*7770*/  HMMA.16816.F32 R28, R8.reuse, R106, R28 ;  /* 0x0000006a081c723c */ /* 0x040fe2000000181c */
[----:B------:R-:W-:Y:S01]  /*7780*/  IMAD.MOV.U32 R88, RZ, RZ, R99 ;  /* 0x000000ffff587224 */ /* 0x000fe200078e0063 */
[----:B------:R-:W-:Y:S01]  /*7790*/  MOV R89, R98 ;  /* 0x0000006200597202 */ /* 0x000fe20000000f00 */
[----:B------:R1:W-:Y:S05]  /*77a0*/  MUFU.EX2 R100, R4 ;  /* 0x0000000400647308 */ /* 0x0003ea0000000800 */
[C---:B------:R-:W-:Y:S08]  /*77b0*/  HMMA.16816.F32 R20, R8.reuse, R94, R20 ;  /* 0x0000005e0814723c */ /* 0x040ff00000001814 */
[----:B------:R-:W-:Y:S01]  /*77c0*/  HMMA.16816.F32 R16, R8, R90, R36 ;  /* 0x0000005a0810723c */ /* 0x000fe20000001824 */
[----:B------:R-:W2:Y:S01]  /*77d0*/  LDSM.16.MT88.4 R36, [R209+0x2100] ;  /* 0x00210000d124783b */ /* 0x000ea20000004200 */
[----:B-1----:R-:W-:-:S04]  /*77e0*/  FFMA.FTZ R4, R185, c[0x0][0x2d0], -R2 ;  /* 0x0000b400b9047a23 */ /* 0x002fc80000010802 */
[----:B------:R1:W3:Y:S01]  /*77f0*/  MUFU.EX2 R101, R4 ;  /* 0x0000000400657308 */ /* 0x0002e20000000800 */
[----:B------:R-:W-:Y:S01]  /*7800*/  IMAD.MOV.U32 R91, RZ, RZ, R103 ;  /* 0x000000ffff5b7224 */ /* 0x000fe200078e0067 */
[----:B------:R-:W-:Y:S01]  /*7810*/  HMMA.16816.F32 R24, R8, R108, R12 ;  /* 0x0000006c0818723c */ /* 0x000fe2000000180c */
[----:B------:R-:W-:-:S07]  /*7820*/  MOV R90, R96 ;  /* 0x00000060005a7202 */ /* 0x000fce0000000f00 */
[----:B------:R-:W-:Y:S01]  /*7830*/  HMMA.16816.F32 R12, R8, R110, R40 ;  /* 0x0000006e080c723c */ /* 0x000fe20000001828 */
[----:B-1----:R-:W-:-:S06]  /*7840*/  FFMA.FTZ R4, R147, c[0x0][0x2d0], -R2 ;  /* 0x0000b40093047a23 */ /* 0x002fcc0000010802 */
[----:B---3--:R-:W-:Y:S01]  /*7850*/  F2FP.PACK_AB R8, R101, R100 ;  /* 0x000000646508723e */ /* 0x008fe200000000ff */
[----:B------:R-:W-:Y:S01]  /*7860*/  IMAD.MOV.U32 R43, RZ, RZ, R97 ;  /* 0x000000ffff2b7224 */ /* 0x000fe200078e0061 */
[----:B------:R-:W-:Y:S01]  /*7870*/  MOV R41, R63 ;  /* 0x0000003f00297202 */ /* 0x000fe20000000f00 */
[----:B------:R1:W-:Y:S01]  /*7880*/  MUFU.EX2 R102, R4 ;  /* 0x0000000400667308 */ /* 0x0003e20000000800 */
[----:B------:R-:W-:Y:S02]  /*7890*/  IMAD.MOV.U32 R42, RZ, RZ, R62 ;  /* 0x000000ffff2a7224 */ /* 0x000fe400078e003e */
[----:B------:R-:W-:Y:S02]  /*78a0*/  IMAD.MOV.U32 R40, RZ, RZ, R119 ;  /* 0x000000ffff287224 */ /* 0x000fe400078e0077 */
[----:B-1----:R-:W-:-:S04]  /*78b0*/  FFMA.FTZ R4, R146, c[0x0][0x2d0], -R2 ;  /* 0x0000b40092047a23 */ /* 0x002fc80000010802 */
[----:B------:R1:W3:Y:S02]  /*78c0*/  MUFU.EX2 R185, R4 ;  /* 0x0000000400b97308 */ /* 0x0002e40000000800 */
[----:B-1----:R-:W-:Y:S01]  /*78d0*/  FFMA.FTZ R4, R142, c[0x0][0x2d0], -R0 ;  /* 0x0000b4008e047a23 */ /* 0x002fe20000010800 */
[----:B---3--:R-:W-:-:S05]  /*78e0*/  F2FP.PACK_AB R10, R185, R102 ;  /* 0x00000066b90a723e */ /* 0x008fca00000000ff */
        /* <DEDUP_REMOVED lines=10> */
[----:B------:R1:W3:Y:S02]  /*7990*/  MUFU.EX2 R233, R4 ;  /* 0x0000000400e97308 */ /* 0x0002e40000000800 */
[C---:B------:R-:W-:Y:S07]  /*79a0*/  HMMA.16816.F32 R108, R8.reuse, R64, R48 ;  /* 0x00000040086c723c */ /* 0x040fee0000001830 */
[----:B------:R-:W-:Y:S01]  /*79b0*/  MOV R50, R113 ;  /* 0x0000007100327202 */ /* 0x000fe20000000f00 */
[----:B------:R-:W-:Y:S01]  /*79c0*/  IMAD.MOV.U32 R64, RZ, RZ, R114 ;  /* 0x000000ffff407224 */ /* 0x000fe200078e0072 */
[----:B------:R-:W-:Y:S01]  /*79d0*/  MOV R48, R112 ;  /* 0x0000007000307202 */ /* 0x000fe20000000f00 */
[----:B------:R-:W-:Y:S01]  /*79e0*/  IMAD.MOV.U32 R49, RZ, RZ, R115 ;  /* 0x000000ffff317224 */ /* 0x000fe200078e0073 */
[----:B------:R-:W-:Y:S01]  /*79f0*/  HMMA.16816.F32 R44, R8, R80, R44 ;  /* 0x00000050082c723c */ /* 0x000fe2000000182c */
[----:B-1----:R-:W-:Y:S01]  /*7a00*/  FFMA.FTZ R4, R232, c[0x0][0x2d0], -R7 ;  /* 0x0000b400e8047a23 */ /* 0x002fe20000010807 */
[----:B------:R-:W-:Y:S01]  /*7a10*/  MOV R65, R130 ;  /* 0x0000008200417202 */ /* 0x000fe20000000f00 */
[----:B------:R-:W-:-:S02]  /*7a20*/  IMAD.MOV.U32 R51, RZ, RZ, R60 ;  /* 0x000000ffff337224 */ /* 0x000fc400078e003c */
[----:B------:R1:W-:Y:S03]  /*7a30*/  MUFU.EX2 R227, R4 ;  /* 0x0000000400e37308 */ /* 0x0003e60000000800 */
[C---:B------:R-:W-:Y:S01]  /*7a40*/  HMMA.16816.F32 R112, R8.reuse, R66, R28 ;  /* 0x000000420870723c */ /* 0x040fe2000000181c */
[----:B------:R-:W-:Y:S06]  /*7a50*/  LDSM.16.MT88.4 R28, [R210+0x2100] ;  /* 0x00210000d21c783b */ /* 0x000fec0000004200 */
[----:B------:R-:W-:Y:S01]  /*7a60*/  IMAD.MOV.U32 R67, RZ, RZ, R61 ;  /* 0x000000ffff437224 */ /* 0x000fe200078e003d */
[----:B------:R-:W-:Y:S01]  /*7a70*/  HMMA.16816.F32 R80, R8, R82, R20 ;  /* 0x000000520850723c */ /* 0x000fe20000001814 */
[----:B------:R-:W-:Y:S01]  /*7a80*/  LDSM.16.MT88.4 R20, [R211+0x2100] ;  /* 0x00210000d314783b */ /* 0x000fe20000004200 */
[----:B------:R-:W-:-:S02]  /*7a90*/  IMAD.MOV.U32 R66, RZ, RZ, R117 ;  /* 0x000000ffff427224 */ /* 0x000fc400078e0075 */
[----:B-1----:R-:W-:Y:S02]  /*7aa0*/  FFMA.FTZ R4, R235, c[0x0][0x2d0], -R7 ;  /* 0x0000b400eb047a23 */ /* 0x002fe40000010807 */
[----:B------:R-:W-:Y:S02]  /*7ab0*/  IMAD.MOV.U32 R235, RZ, RZ, R105 ;  /* 0x000000ffffeb7224 */ /* 0x000fe400078e0069 */
[C---:B------:R-:W-:Y:S01]  /*7ac0*/  HMMA.16816.F32 R144, R8.reuse, R78, R16 ;  /* 0x0000004e0890723c */ /* 0x040fe20000001810 */
[----:B------:R1:W4:Y:S01]  /*7ad0*/  MUFU.EX2 R232, R4 ;  /* 0x0000000400e87308 */ /* 0x0003220000000800 */
[----:B------:R-:W-:Y:S06]  /*7ae0*/  LDSM.16.MT88.4 R16, [R209+0x2900] ;  /* 0x00290000d110783b */ /* 0x000fec0000004200 */
[C---:B------:R-:W-:Y:S01]  /*7af0*/  HMMA.16816.F32 R60, R8.reuse, R56, R24 ;  /* 0x00000038083c723c */ /* 0x040fe20000001818 */
[----:B------:R-:W-:Y:S07]  /*7b00*/  LDSM.16.MT88.4 R24, [R212+0x2900] ;  /* 0x00290000d418783b */ /* 0x000fee0000004200 */
[----:B------:R-:W-:Y:S01]  /*7b10*/  HMMA.16816.F32 R56, R8, R58, R12 ;  /* 0x0000003a0838723c */ /* 0x000fe2000000180c */
[----:B-1----:R-:W-:-:S02]  /*7b20*/  FFMA.FTZ R4, R236, c[0x0][0x2d0], -R7 ;  /* 0x0000b400ec047a23 */ /* 0x002fc40000010807 */
[----:B------:R-:W-:Y:S02]  /*7b30*/  IMAD.MOV.U32 R236, RZ, RZ, R104 ;  /* 0x000000ffffec7224 */ /* 0x000fe400078e0068 */
[----:B------:R1:W-:Y:S02]  /*7b40*/  MUFU.EX2 R186, R4 ;  /* 0x0000000400ba7308 */ /* 0x0003e40000000800 */
[----:B------:R-:W-:Y:S01]  /*7b50*/  IMAD.MOV.U32 R15, RZ, RZ, R67 ;  /* 0x000000ffff0f7224 */ /* 0x000fe200078e0043 */
[----:B------:R-:W-:Y:S01]  /*7b60*/  MOV R67, R87 ;  /* 0x0000005700437202 */ /* 0x000fe20000000f00 */
[----:B------:R-:W-:Y:S01]  /*7b70*/  IMAD.MOV.U32 R12, RZ, RZ, R122 ;  /* 0x000000ffff0c7224 */ /* 0x000fe200078e007a */
[----:B------:R-:W-:Y:S01]  /*7b80*/  MOV R13, R90 ;  /* 0x0000005a000d7202 */ /* 0x000fe20000000f00 */
[----:B------:R-:W-:Y:S01]  /*7b90*/  IMAD.MOV.U32 R14, RZ, RZ, R64 ;  /* 0x000000ffff0e7224 */ /* 0x000fe200078e0040 */
[----:B------:R-:W-:Y:S01]  /*7ba0*/  MOV R64, R41 ;  /* 0x0000002900407202 */ /* 0x000fe20000000f00 */
[----:B-1----:R-:W-:Y:S01]  /*7bb0*/  FFMA.FTZ R4, R237, c[0x0][0x2d0], -R7 ;  /* 0x0000b400ed047a23 */ /* 0x002fe20000010807 */
[----:B------:R-:W-:-:S03]  /*7bc0*/  MOV R237, R140 ;  /* 0x0000008c00ed7202 */ /* 0x000fc60000000f00 */
[----:B------:R1:W-:Y:S02]  /*7bd0*/  MUFU.EX2 R103, R4 ;  /* 0x0000000400677308 */ /* 0x0003e40000000800 */
[----:B------:R-:W-:Y:S02]  /*7be0*/  IMAD.MOV.U32 R78, RZ, RZ, R237 ;  /* 0x000000ffff4e7224 */ /* 0x000fe400078e00ed */
[----:B------:R-:W-:Y:S02]  /*7bf0*/  IMAD.MOV.U32 R237, RZ, RZ, R91 ;  /* 0x000000ffffed7224 */ /* 0x000fe400078e005b */
[----:B-1----:R-:W-:Y:S02]  /*7c00*/  FFMA.FTZ R4, R200, c[0x0][0x2d0], -R6 ;  /* 0x0000b400c8047a23 */ /* 0x002fe40000010806 */
[----:B------:R-:W-:Y:S02]  /*7c10*/  IMAD.MOV.U32 R200, RZ, RZ, R141 ;  /* 0x000000ffffc87224 */ /* 0x000fe400078e008d */
[----:B------:R1:W-:Y:S01]  /*7c20*/  MUFU.EX2 R99, R4 ;  /* 0x0000000400637308 */ /* 0x0003e20000000800 */
[----:B------:R-:W-:Y:S01]  /*7c30*/  HMMA.16816.F32 R140, R8, R76, R32 ;  /* 0x0000004c088c723c */ /* 0x000fe20000001820 */
[----:B------:R-:W-:Y:S01]  /*7c40*/  IMAD.MOV.U32 R79, RZ, RZ, R200 ;  /* 0x000000ffff4f7224 */ /* 0x000fe200078e00c8 */
[----:B------:R-:W-:-:S05]  /*7c50*/  MOV R200, R120 ;  /* 0x0000007800c87202 */ /* 0x000fca0000000f00 */
[----:B------:R-:W-:Y:S01]  /*7c60*/  IMAD.MOV.U32 R33, RZ, RZ, R131 ;  /* 0x000000ffff217224 */ /* 0x000fe200078e0083 */
[----:B------:R-:W-:Y:S01]  /*7c70*/  MOV R34, R128 ;  /* 0x0000008000227202 */ /* 0x000fe20000000f00 */
[----:B------:R-:W-:Y:S01]  /*7c80*/  IMAD.MOV.U32 R35, RZ, RZ, R118 ;  /* 0x000000ffff237224 */ /* 0x000fe200078e0076 */
[----:B---3--:R-:W-:Y:S02]  /*7c90*/  F2FP.PACK_AB R8, R233, R248 ;  /* 0x000000f8e908723e */ /* 0x008fe400000000ff */
[----:B----4-:R-:W-:Y:S01]  /*7ca0*/  F2FP.PACK_AB R10, R232, R227 ;  /* 0x000000e3e80a723e */ /* 0x010fe200000000ff */
[----:B------:R-:W-:Y:S02]  /*7cb0*/  IMAD.MOV.U32 R32, RZ, RZ, R35 ;  /* 0x000000ffff207224 */ /* 0x000fe400078e0023 */
[----:B-1----:R-:W-:Y:S02]  /*7cc0*/  FFMA.FTZ R4, R204, c[0x0][0x2d0], -R6 ;  /* 0x0000b400cc047a23 */ /* 0x002fe40000010806 */
[----:B------:R-:W-:-:S02]  /*7cd0*/  IMAD.MOV.U32 R204, RZ, RZ, R116 ;  /* 0x000000ffffcc7224 */ /* 0x000fc400078e0074 */
[----:B------:R1:W3:Y:S01]  /*7ce0*/  MUFU.EX2 R98, R4 ;  /* 0x0000000400627308 */ /* 0x0002e20000000800 */
[----:B------:R-:W-:Y:S02]  /*7cf0*/  IMAD.MOV.U32 R35, RZ, RZ, R51 ;  /* 0x000000ffff237224 */ /* 0x000fe400078e0033 */
[----:B------:R-:W-:Y:S01]  /*7d00*/  MOV R76, R204 ;  /* 0x000000cc004c7202 */ /* 0x000fe20000000f00 */
[----:B------:R-:W-:Y:S01]  /*7d10*/  IMAD.MOV.U32 R51, RZ, RZ, R86 ;  /* 0x000000ffff337224 */ /* 0x000fe200078e0056 */
[----:B------:R-:W-:Y:S01]  /*7d20*/  MOV R204, R89 ;  /* 0x0000005900cc7202 */ /* 0x000fe20000000f00 */
[----:B-1----:R-:W-:Y:S01]  /*7d30*/  FFMA.FTZ R4, R203, c[0x0][0x2d0], -R6 ;  /* 0x0000b400cb047a23 */ /* 0x002fe20000010806 */
[----:B---3--:R-:W-:Y:S01]  /*7d40*/  F2FP.PACK_AB R9, R98, R99 ;  /* 0x000000636209723e */ /* 0x008fe200000000ff */
[----:B------:R-:W-:Y:S02]  /*7d50*/  IMAD.MOV.U32 R203, RZ, RZ, R129 ;  /* 0x000000ffffcb7224 */ /* 0x000fe400078e0081 */
[----:B------:R1:W-:Y:S01]  /*7d60*/  MUFU.EX2 R97, R4 ;  /* 0x0000000400617308 */ /* 0x0003e20000000800 */
[----:B------:R-:W3:Y:S01]  /*7d70*/  LDSM.16.MT88.4 R128, [R212+0x2100] ;  /* 0x00210000d480783b */ /* 0x000ee20000004200 */
[----:B------:R-:W-:-:S02]  /*7d80*/  IMAD.MOV.U32 R77, RZ, RZ, R203 ;  /* 0x000000ffff4d7224 */ /* 0x000fc400078e00cb */
[----:B------:R-:W-:Y:S02]  /*7d90*/  IMAD.MOV.U32 R203, RZ, RZ, R88 ;  /* 0x000000ffffcb7224 */ /* 0x000fe400078e0058 */
[----:B-1----:R-:W-:Y:S02]  /*7da0*/  FFMA.FTZ R4, R205, c[0x0][0x2d0], -R6 ;  /* 0x0000b400cd047a23 */ /* 0x002fe40000010806 */
[----:B------:R-:W-:Y:S02]  /*7db0*/  IMAD.MOV.U32 R205, RZ, RZ, R43 ;  /* 0x000000ffffcd7224 */ /* 0x000fe400078e002b */
[----:B------:R1:W4:Y:S02]  /*7dc0*/  MUFU.EX2 R95, R4 ;  /* 0x00000004005f7308 */ /* 0x0003240000000800 */
[--C-:B-1----:R-:W-:Y:S01]  /*7dd0*/  FFMA.FTZ R4, R244, c[0x0][0x2d0], -R7.reuse ;  /* 0x0000b400f4047a23 */ /* 0x102fe20000010807 */
[----:B----4-:R-:W-:Y:S01]  /*7de0*/  F2FP.PACK_AB R11, R95, R97 ;  /* 0x000000615f0b723e */ /* 0x010fe200000000ff */
[----:B------:R-:W-:Y:S01]  /*7df0*/  FFMA.FTZ R7, R247, c[0x0][0x2d0], -R7 ;  /* 0x0000b400f7077a23 */ /* 0x000fe20000010807 */
[----:B------:R-:W-:-:S03]  /*7e00*/  MOV R247, R66 ;  /* 0x0000004200f77202 */ /* 0x000fc60000000f00 */
[----:B------:R1:W-:Y:S01]  /*7e10*/  MUFU.EX2 R96, R4 ;  /* 0x0000000400607308 */ /* 0x0003e20000000800 */
[----:B------:R-:W-:Y:S02]  /*7e20*/  IMAD.MOV.U32 R66, RZ, RZ, R40 ;  /* 0x000000ffff427224 */ /* 0x000fe400078e0028 */
[----:B------:R-:W-:Y:S01]  /*7e30*/  IMAD.MOV.U32 R244, RZ, RZ, R42 ;  /* 0x000000fffff47224 */ /* 0x000fe200078e002a */
[C---:B--2---:R-:W-:Y:S01]  /*7e40*/  HMMA.16816.F32 R104, R8.reuse, R36, R176 ;  /* 0x000000240868723c */ /* 0x044fe200000018b0 */
[----:B------:R-:W2:Y:S03]  /*7e50*/  LDSM.16.MT88.4 R40, [R210+0x2900] ;  /* 0x00290000d228783b */ /* 0x000ea60000004200 */
[----:B------:R4:W4:Y:S04]  /*7e60*/  MUFU.EX2 R94, R7 ;  /* 0x00000007005e7308 */ /* 0x0009280000000800 */
[----:B------:R-:W-:Y:S01]  /*7e70*/  HMMA.16816.F32 R116, R8, R38, R164 ;  /* 0x000000260874723c */ /* 0x000fe200000018a4 */
[----:B-1----:R-:W-:-:S02]  /*7e80*/  FFMA.FTZ R4, R207, c[0x0][0x2d0], -R6 ;  /* 0x0000b400cf047a23 */ /* 0x002fc40000010806 */
[----:B------:R-:W-:-:S04]  /*7e90*/  IMAD.MOV.U32 R207, RZ, RZ, R123 ;  /* 0x000000ffffcf7224 */ /* 0x000fc800078e007b */
[----:B------:R-:W-:Y:S01]  /*7ea0*/  F2FP.PACK_AB R164, R103, R186 ;  /* 0x000000ba67a4723e */ /* 0x000fe200000000ff */
[----:B------:R1:W-:Y:S01]  /*7eb0*/  MUFU.EX2 R93, R4 ;  /* 0x00000004005d7308 */ /* 0x0003e20000000800 */
[----:B---3--:R-:W-:Y:S01]  /*7ec0*/  HMMA.16816.F32 R132, R8, R130, R132 ;  /* 0x000000820884723c */ /* 0x008fe20000001884 */
[----:B----4-:R-:W-:Y:S01]  /*7ed0*/  IMAD.MOV.U32 R7, RZ, RZ, R121 ;  /* 0x000000ffff077224 */ /* 0x010fe200078e0079 */
[----:B------:R-:W-:-:S06]  /*7ee0*/  F2FP.PACK_AB R166, R94, R96 ;  /* 0x000000605ea6723e */ /* 0x000fcc00000000ff */
[----:B------:R-:W-:Y:S01]  /*7ef0*/  HMMA.16816.F32 R120, R8, R128, R124 ;  /* 0x000000800878723c */ /* 0x000fe2000000187c */
[----:B-1----:R-:W-:-:S07]  /*7f00*/  FFMA.FTZ R4, R229, c[0x0][0x2d0], -R6 ;  /* 0x0000b400e5047a23 */ /* 0x002fce0000010806 */
[C---:B------:R-:W-:Y:S01]  /*7f10*/  HMMA.16816.F32 R136, R8.reuse, R28, R136 ;  /* 0x0000001c0888723c */ /* 0x040fe20000001888 */
[----:B------:R1:W3:Y:S07]  /*7f20*/  MUFU.EX2 R92, R4 ;  /* 0x00000004005c7308 */ /* 0x0002ee0000000800 */
[C---:B------:R-:W-:Y:S08]  /*7f30*/  HMMA.16816.F32 R148, R8.reuse, R30, R148 ;  /* 0x0000001e0894723c */ /* 0x040ff00000001894 */
[----:B------:R-:W-:Y:S01]  /*7f40*/  HMMA.16816.F32 R152, R8, R20, R152 ;  /* 0x000000140898723c */ /* 0x000fe20000001898 */
[----:B-1----:R-:W-:Y:S01]  /*7f50*/  FFMA.FTZ R4, R230, c[0x0][0x2d0], -R6 ;  /* 0x0000b400e6047a23 */ /* 0x002fe20000010806 */
[----:B---3--:R-:W-:Y:S01]  /*7f60*/  F2FP.PACK_AB R165, R92, R93 ;  /* 0x0000005d5ca5723e */ /* 0x008fe200000000ff */
[----:B------:R-:W-:Y:S01]  /*7f70*/  IMAD.MOV.U32 R230, RZ, RZ, R33 ;  /* 0x000000ffffe67224 */ /* 0x000fe200078e0021 */
[----:B------:R-:W-:Y:S01]  /*7f80*/  MOV R33, R34 ;  /* 0x0000002200217202 */ /* 0x000fe20000000f00 */
[----:B------:R1:W-:Y:S01]  /*7f90*/  MUFU.EX2 R91, R4 ;  /* 0x00000004005b7308 */ /* 0x0003e20000000800 */
[----:B------:R-:W-:-:S02]  /*7fa0*/  MOV R34, R50 ;  /* 0x0000003200227202 */ /* 0x000fc40000000f00 */
[----:B------:R-:W-:Y:S01]  /*7fb0*/  HMMA.16816.F32 R8, R8, R22, R52 ;  /* 0x000000160808723c */ /* 0x000fe20000001834 */
[----:B------:R-:W3:Y:S01]  /*7fc0*/  LDSM.16.MT88.4 R52, [R211+0x2900] ;  /* 0x00290000d334783b */ /* 0x000ee20000004200 */
[----:B------:R-:W-:-:S04]  /*7fd0*/  FFMA.FTZ R6, R231, c[0x0][0x2d0], -R6 ;  /* 0x0000b400e7067a23 */ /* 0x000fc80000010806 */
[----:B------:R-:W4:Y:S01]  /*7fe0*/  MUFU.EX2 R90, R6 ;  /* 0x00000006005a7308 */ /* 0x000f220000000800 */
[----:B-1----:R-:W-:Y:S01]  /*7ff0*/  FFMA.FTZ R4, R199, c[0x0][0x2d0], -R2 ;  /* 0x0000b400c7047a23 */ /* 0x002fe20000010802 */
[----:B------:R-:W-:-:S06]  /*8000*/  MOV R199, R64 ;  /* 0x0000004000c77202 */ /* 0x000fcc0000000f00 */
[----:B------:R1:W-:Y:S01]  /*8010*/  MUFU.EX2 R89, R4 ;  /* 0x0000000400597308 */ /* 0x0003e20000000800 */
[----:B----4-:R-:W-:-:S07]  /*8020*/  F2FP.PACK_AB R167, R90, R91 ;  /* 0x0000005b5aa7723e */ /* 0x010fce00000000ff */
[----:B------:R-:W-:Y:S01]  /*8030*/  HMMA.16816.F32 R104, R164, R16, R104 ;  /* 0x00000010a468723c */ /* 0x000fe20000001868 */
[----:B-1----:R-:W-:-:S07]  /*8040*/  FFMA.FTZ R4, R201, c[0x0][0x2d0], -R2 ;  /* 0x0000b400c9047a23 */ /* 0x002fce0000010802 */
[C---:B------:R-:W-:Y:S01]  /*8050*/  HMMA.16816.F32 R116, R164.reuse, R18, R116 ;  /* 0x00000012a474723c */ /* 0x040fe20000001874 */
[----:B------:R1:W-:Y:S07]  /*8060*/  MUFU.EX2 R88, R4 ;  /* 0x0000000400587308 */ /* 0x0003ee0000000800 */
[C---:B------:R-:W-:Y:S08]  /*8070*/  HMMA.16816.F32 R120, R164.reuse, R24, R120 ;  /* 0x00000018a478723c */ /* 0x040ff00000001878 */
[----:B------:R-:W-:Y:S01]  /*8080*/  HMMA.16816.F32 R132, R164, R26, R132 ;  /* 0x0000001aa484723c */ /* 0x000fe20000001884 */
[----:B-1----:R-:W-:-:S04]  /*8090*/  FFMA.FTZ R4, R202, c[0x0][0x2d0], -R2 ;  /* 0x0000b400ca047a23 */ /* 0x002fc80000010802 */
[----:B------:R1:W-:Y:S03]  /*80a0*/  MUFU.EX2 R87, R4 ;  /* 0x0000000400577308 */ /* 0x0003e60000000800 */
[C---:B--2---:R-:W-:Y:S08]  /*80b0*/  HMMA.16816.F32 R136, R164.reuse, R40, R136 ;  /* 0x00000028a488723c */ /* 0x044ff00000001888 */
[----:B------:R-:W-:Y:S01]  /*80c0*/  HMMA.16816.F32 R148, R164, R42, R148 ;  /* 0x0000002aa494723c */ /* 0x000fe20000001894 */
[----:B-1----:R-:W-:-:S07]  /*80d0*/  FFMA.FTZ R4, R206, c[0x0][0x2d0], -R2 ;  /* 0x0000b400ce047a23 */ /* 0x002fce0000010802 */
[C---:B---3--:R-:W-:Y:S01]  /*80e0*/  HMMA.16816.F32 R152, R164.reuse, R52, R152 ;  /* 0x00000034a498723c */ /* 0x048fe20000001898 */
[----:B------:R1:W2:Y:S07]  /*80f0*/  MUFU.EX2 R86, R4 ;  /* 0x0000000400567308 */ /* 0x0002ae0000000800 */
[----:B------:R-:W-:Y:S07]  /*8100*/  HMMA.16816.F32 R164, R164, R54, R8 ;  /* 0x00000036a4a4723c */ /* 0x000fee0000001808 */
[----:B------:R-:W-:-:S02]  /*8110*/  FFMA.FTZ R8, R241, c[0x0][0x2d0], -R2 ;  /* 0x0000b400f1087a23 */ /* 0x000fc40000010802 */
[----:B-1----:R-:W-:Y:S01]  /*8120*/  FFMA.FTZ R4, R194, c[0x0][0x2d0], -R0 ;  /* 0x0000b400c2047a23 */ /* 0x002fe20000010800 */
[----:B--2---:R-:W-:-:S03]  /*8130*/  F2FP.PACK_AB R6, R86, R87 ;  /* 0x000000575606723e */ /* 0x004fc600000000ff */
[----:B------:R1:W-:Y:S02]  /*8140*/  MUFU.EX2 R50, R4 ;  /* 0x0000000400327308 */ /* 0x0003e40000000800 */
[----:B-1----:R-:W-:Y:S02]  /*8150*/  FFMA.FTZ R4, R197, c[0x0][0x2d0], -R0 ;  /* 0x0000b400c5047a23 */ /* 0x002fe40000010800 */
[----:B------:R-:W-:Y:S02]  /*8160*/  IMAD.MOV.U32 R197, RZ, RZ, R207 ;  /* 0x000000ffffc57224 */ /* 0x000fe400078e00cf */
[----:B------:R-:W-:Y:S01]  /*8170*/  IMAD.MOV.U32 R207, RZ, RZ, R7 ;  /* 0x000000ffffcf7224 */ /* 0x000fe200078e0007 */
[----:B------:R-:W-:Y:S01]  /*8180*/  MOV R7, R12 ;  /* 0x0000000c00077202 */ /* 0x000fe20000000f00 */
[----:B------:R-:W-:Y:S02]  /*8190*/  IMAD.MOV.U32 R12, RZ, RZ, R13 ;  /* 0x000000ffff0c7224 */ /* 0x000fe400078e000d */
[----:B------:R-:W-:Y:S01]  /*81a0*/  IMAD.MOV.U32 R13, RZ, RZ, R14 ;  /* 0x000000ffff0d7224 */ /* 0x000fe200078e000e */
[----:B------:R-:W-:Y:S01]  /*81b0*/  MOV R14, R15 ;  /* 0x0000000f000e7202 */ /* 0x000fe20000000f00 */
[----:B------:R-:W-:-:S02]  /*81c0*/  IMAD.MOV.U32 R15, RZ, RZ, R247 ;  /* 0x000000ffff0f7224 */ /* 0x000fc400078e00f7 */
[----:B------:R-:W-:Y:S01]  /*81d0*/  IMAD.MOV.U32 R247, RZ, RZ, R78 ;  /* 0x000000fffff77224 */ /* 0x000fe200078e004e */
[----:B------:R-:W-:Y:S01]  /*81e0*/  MOV R78, R79 ;  /* 0x0000004f004e7202 */ /* 0x000fe20000000f00 */
[----:B------:R-:W-:Y:S02]  /*81f0*/  IMAD.MOV.U32 R79, RZ, RZ, R76 ;  /* 0x000000ffff4f7224 */ /* 0x000fe400078e004c */
[----:B------:R-:W-:Y:S01]  /*8200*/  IMAD.MOV.U32 R76, RZ, RZ, R77 ;  /* 0x000000ffff4c7224 */ /* 0x000fe200078e004d */
[----:B------:R-:W-:Y:S01]  /*8210*/  MOV R77, R32 ;  /* 0x00000020004d7202 */ /* 0x000fe20000000f00 */
[----:B------:R-:W-:Y:S02]  /*8220*/  IMAD.MOV.U32 R32, RZ, RZ, R33 ;  /* 0x000000ffff207224 */ /* 0x000fe400078e0021 */
[----:B------:R-:W-:Y:S02]  /*8230*/  IMAD.MOV.U32 R33, RZ, RZ, R65 ;  /* 0x000000ffff217224 */ /* 0x000fe400078e0041 */
[----:B------:R1:W2:Y:S01]  /*8240*/  MUFU.EX2 R65, R4 ;  /* 0x0000000400417308 */ /* 0x0002a20000000800 */
[----:B------:R-:W-:Y:S01]  /*8250*/  IMAD.MOV.U32 R231, RZ, RZ, R12 ;  /* 0x000000ffffe77224 */ /* 0x000fe200078e000c */
[----:B------:R-:W-:Y:S01]  /*8260*/  MOV R12, R76 ;  /* 0x0000004c000c7202 */ /* 0x000fe20000000f00 */
[----:B------:R-:W-:Y:S01]  /*8270*/  IMAD.MOV.U32 R229, RZ, RZ, R7 ;  /* 0x000000ffffe57224 */ /* 0x000fe200078e0007 */
[----:B------:R-:W-:Y:S01]  /*8280*/  MOV R76, R66 ;  /* 0x00000042004c7202 */ /* 0x000fe20000000f00 */
[----:B------:R-:W-:-:S02]  /*8290*/  IMAD.MOV.U32 R66, RZ, RZ, R51 ;  /* 0x000000ffff427224 */ /* 0x000fc400078e0033 */
[----:B------:R-:W-:Y:S02]  /*82a0*/  IMAD.MOV.U32 R178, RZ, RZ, R78 ;  /* 0x000000ffffb27224 */ /* 0x000fe400078e004e */
[----:B------:R-:W-:Y:S01]  /*82b0*/  IMAD.MOV.U32 R206, RZ, RZ, R76 ;  /* 0x000000ffffce7224 */ /* 0x000fe200078e004c */
[----:B------:R-:W-:Y:S01]  /*82c0*/  MOV R194, R66 ;  /* 0x0000004200c27202 */ /* 0x000fe20000000f00 */
[----:B------:R-:W-:Y:S01]  /*82d0*/  IMAD.MOV.U32 R177, RZ, RZ, R14 ;  /* 0x000000ffffb17224 */ /* 0x000fe200078e000e */
[----:B------:R3:W-:Y:S01]  /*82e0*/  MUFU.EX2 R66, R8 ;  /* 0x0000000800427308 */ /* 0x0007e20000000800 */
[----:B------:R-:W-:Y:S02]  /*82f0*/  IMAD.MOV.U32 R78, RZ, RZ, R34 ;  /* 0x000000ffff4e7224 */ /* 0x000fe400078e0022 */
[----:B------:R-:W-:Y:S02]  /*8300*/  IMAD.MOV.U32 R179, RZ, RZ, R79 ;  /* 0x000000ffffb37224 */ /* 0x000fe400078e004f */
[----:B-1----:R-:W-:Y:S01]  /*8310*/  FFMA.FTZ R4, R193, c[0x0][0x2d0], -R0 ;  /* 0x0000b400c1047a23 */ /* 0x002fe20000010800 */
[----:B------:R-:W-:Y:S01]  /*8320*/  MOV R193, R207 ;  /* 0x000000cf00c17202 */ /* 0x000fe20000000f00 */
[----:B------:R-:W-:Y:S01]  /*8330*/  IMAD.MOV.U32 R14, RZ, RZ, R32 ;  /* 0x000000ffff0e7224 */ /* 0x000fe200078e0020 */
[----:B------:R-:W-:Y:S01]  /*8340*/  MOV R207, R15 ;  /* 0x0000000f00cf7202 */ /* 0x000fe20000000f00 */
[----:B------:R1:W-:Y:S01]  /*8350*/  MUFU.EX2 R64, R4 ;  /* 0x0000000400407308 */ /* 0x0003e20000000800 */
[----:B------:R-:W-:Y:S01]  /*8360*/  MOV R15, R33 ;  /* 0x00000021000f7202 */ /* 0x000fe20000000f00 */
[----:B------:R-:W-:Y:S01]  /*8370*/  IMAD.MOV.U32 R79, RZ, RZ, R35 ;  /* 0x000000ffff4f7224 */ /* 0x000fe200078e0023 */
[----:B------:R-:W-:Y:S01]  /*8380*/  MOV R202, R179 ;  /* 0x000000b300ca7202 */ /* 0x000fe20000000f00 */
[----:B------:R-:W-:-:S02]  /*8390*/  IMAD.MOV.U32 R201, RZ, RZ, R178 ;  /* 0x000000ffffc97224 */ /* 0x000fc400078e00b2 */
[----:B------:R-:W-:Y:S01]  /*83a0*/  IMAD.MOV.U32 R178, RZ, RZ, R15 ;  /* 0x000000ffffb27224 */ /* 0x000fe200078e000f */
[----:B------:R-:W-:Y:S01]  /*83b0*/  MOV R179, R79 ;  /* 0x0000004f00b37202 */ /* 0x000fe20000000f00 */
[----:B---3--:R-:W-:Y:S02]  /*83c0*/  FFMA.FTZ R8, R243, c[0x0][0x2d0], -R2 ;  /* 0x0000b400f3087a23 */ /* 0x008fe40000010802 */
[----:B-1----:R-:W-:Y:S02]  /*83d0*/  FFMA.FTZ R4, R192, c[0x0][0x2d0], -R0 ;  /* 0x0000b400c0047a23 */ /* 0x002fe40000010800 */
[----:B------:R-:W-:Y:S02]  /*83e0*/  IMAD.MOV.U32 R192, RZ, RZ, R13 ;  /* 0x000000ffffc07224 */ /* 0x000fe400078e000d */
[----:B------:R1:W3:Y:S01]  /*83f0*/  MUFU.EX2 R51, R4 ;  /* 0x0000000400337308 */ /* 0x0002e20000000800 */
[----:B------:R-:W-:Y:S02]  /*8400*/  IMAD.MOV.U32 R13, RZ, RZ, R77 ;  /* 0x000000ffff0d7224 */ /* 0x000fe400078e004d */
[----:B------:R-:W-:Y:S01]  /*8410*/  IMAD.MOV.U32 R77, RZ, RZ, R67 ;  /* 0x000000ffff4d7224 */ /* 0x000fe200078e0043 */
[----:B------:R-:W-:-:S02]  /*8420*/  MOV R67, R5 ;  /* 0x0000000500437202 */ /* 0x000fc40000000f00 */
[----:B--2---:R-:W-:Y:S01]  /*8430*/  F2FP.PACK_AB R5, R65, R50 ;  /* 0x000000324105723e */ /* 0x004fe200000000ff */
[----:B------:R-:W-:Y:S01]  /*8440*/  IMAD.MOV.U32 R176, RZ, RZ, R77 ;  /* 0x000000ffffb07224 */ /* 0x000fe200078e004d */
[----:B-1----:R-:W-:Y:S02]  /*8450*/  F2FP.PACK_AB R4, R88, R89 ;  /* 0x000000595804723e */ /* 0x002fe400000000ff */
[----:B---3--:R-:W-:-:S07]  /*8460*/  F2FP.PACK_AB R7, R51, R64 ;  /* 0x000000403307723e */ /* 0x008fce00000000ff */
[C---:B------:R-:W-:Y:S07]  /*8470*/  HMMA.16816.F32 R112, R4.reuse, R170, R112 ;  /* 0x000000aa0470723c */ /* 0x040fee0000001870 */
[----:B------:R-:W-:Y:S01]  /*8480*/  IMAD.MOV.U32 R170, RZ, RZ, R67 ;  /* 0x000000ffffaa7224 */ /* 0x000fe200078e0043 */
[----:B------:R-:W-:Y:S01]  /*8490*/  HMMA.16816.F32 R32, R4, R162, R80 ;  /* 0x000000a20420723c */ /* 0x000fe20000001850 */
[----:B------:R1:W-:Y:S01]  /*84a0*/  MUFU.EX2 R67, R8 ;  /* 0x0000000800437308 */ /* 0x0003e20000000800 */
[----:B------:R-:W-:-:S05]  /*84b0*/  MOV R171, R14 ;  /* 0x0000000e00ab7202 */ /* 0x000fca0000000f00 */
[----:B------:R-:W-:Y:S01]  /*84c0*/  IMAD.MOV.U32 R83, RZ, RZ, R177 ;  /* 0x000000ffff537224 */ /* 0x000fe200078e00b1 */
[----:B------:R-:W-:Y:S01]  /*84d0*/  HMMA.16816.F32 R124, R4, R160, R44 ;  /* 0x000000a0047c723c */ /* 0x000fe2000000182c */
[----:B------:R-:W-:Y:S01]  /*84e0*/  IMAD.MOV.U32 R177, RZ, RZ, R78 ;  /* 0x000000ffffb17224 */ /* 0x000fe200078e004e */
[----:B------:R-:W-:Y:S01]  /*84f0*/  MOV R81, R49 ;  /* 0x0000003100517202 */ /* 0x000fe20000000f00 */
[----:B------:R-:W-:-:S05]  /*8500*/  IMAD.MOV.U32 R82, RZ, RZ, R48 ;  /* 0x000000ffff527224 */ /* 0x000fca00078e0030 */
[----:B------:R-:W-:Y:S01]  /*8510*/  HMMA.16816.F32 R108, R4, R168, R108 ;  /* 0x000000a8046c723c */ /* 0x000fe2000000186c */
[----:B-1----:R-:W-:-:S04]  /*8520*/  FFMA.FTZ R8, R242, c[0x0][0x2d0], -R2 ;  /* 0x0000b400f2087a23 */ /* 0x002fc80000010802 */
[----:B------:R1:W-:Y:S02]  /*8530*/  MUFU.EX2 R76, R8 ;  /* 0x00000008004c7308 */ /* 0x0003e40000000800 */
[----:B------:R-:W-:Y:S01]  /*8540*/  IMAD.MOV.U32 R169, RZ, RZ, R12 ;  /* 0x000000ffffa97224 */ /* 0x000fe200078e000c */
[----:B------:R-:W-:Y:S01]  /*8550*/  HMMA.16816.F32 R140, R4, R156, R140 ;  /* 0x0000009c048c723c */ /* 0x000fe2000000188c */
[----:B------:R-:W-:-:S07]  /*8560*/  IMAD.MOV.U32 R168, RZ, RZ, R13 ;  /* 0x000000ffffa87224 */ /* 0x000fce00078e000d */
[----:B------:R-:W-:Y:S01]  /*8570*/  HMMA.16816.F32 R12, R4, R172, R60 ;  /* 0x000000ac040c723c */ /* 0x000fe2000000183c */
[----:B-1----:R-:W-:-:S07]  /*8580*/  FFMA.FTZ R8, R240, c[0x0][0x2d0], -R2 ;  /* 0x0000b400f0087a23 */ /* 0x002fce0000010802 */
[----:B------:R-:W-:Y:S01]  /*8590*/  HMMA.16816.F32 R144, R4, R158, R144 ;  /* 0x0000009e0490723c */ /* 0x000fe20000001890 */
[----:B------:R1:W-:Y:S02]  /*85a0*/  MUFU.EX2 R77, R8 ;  /* 0x00000008004d7308 */ /* 0x0003e40000000800 */
[----:B-1----:R-:W-:-:S06]  /*85b0*/  FFMA.FTZ R8, R238, c[0x0][0x2d0], -R2 ;  /* 0x0000b400ee087a23 */ /* 0x002fcc0000010802 */
[----:B------:R1:W-:Y:S02]  /*85c0*/  MUFU.EX2 R78, R8 ;  /* 0x00000008004e7308 */ /* 0x0003e40000000800 */
[----:B-1----:R-:W-:-:S06]  /*85d0*/  FFMA.FTZ R8, R239, c[0x0][0x2d0], -R2 ;  /* 0x0000b400ef087a23 */ /* 0x002fcc0000010802 */
[----:B------:R1:W2:Y:S02]  /*85e0*/  MUFU.EX2 R79, R8 ;  /* 0x00000008004f7308 */ /* 0x0002a40000000800 */
[----:B-1----:R-:W-:Y:S01]  /*85f0*/  FFMA.FTZ R8, R198, c[0x0][0x2d0], -R0 ;  /* 0x0000b400c6087a23 */ /* 0x002fe20000010800 */
[----:B------:R-:W-:Y:S01]  /*8600*/  PLOP3.LUT P0, PT, PT, PT, UP0, 0x40, 0x0 ;  /* 0x000000000000781c */ /* 0x000fe20003f0e808 */
[----:B------:R-:W-:Y:S01]  /*8610*/  @UP2 UMOV UR15, UR19 ;  /* 0x00000013000f2c82 */ /* 0x000fe20008000000 */
[----:B--2---:R-:W-:-:S03]  /*8620*/  F2FP.PACK_AB R160, R79, R78 ;  /* 0x0000004e4fa0723e */ /* 0x004fc600000000ff */
[----:B------:R1:W-:Y:S02]  /*8630*/  MUFU.EX2 R45, R8 ;  /* 0x00000008002d7308 */ /* 0x0003e40000000800 */
[----:B-1----:R-:W-:-:S06]  /*8640*/  FFMA.FTZ R8, R195, c[0x0][0x2d0], -R0 ;  /* 0x0000b400c3087a23 */ /* 0x002fcc0000010800 */
[----:B------:R1:W2:Y:S02]  /*8650*/  MUFU.EX2 R46, R8 ;  /* 0x00000008002e7308 */ /* 0x0002a40000000800 */
[----:B-1----:R-:W-:-:S06]  /*8660*/  FFMA.FTZ R8, R196, c[0x0][0x2d0], -R0 ;  /* 0x0000b400c4087a23 */ /* 0x002fcc0000010800 */
[----:B------:R1:W-:Y:S02]  /*8670*/  MUFU.EX2 R48, R8 ;  /* 0x0000000800307308 */ /* 0x0003e40000000800 */
[----:B-1----:R-:W-:-:S06]  /*8680*/  FFMA.FTZ R8, R187, c[0x0][0x2d0], -R0 ;  /* 0x0000b400bb087a23 */ /* 0x002fcc0000010800 */
[----:B------:R1:W3:Y:S02]  /*8690*/  MUFU.EX2 R49, R8 ;  /* 0x0000000800317308 */ /* 0x0002e40000000800 */
[--C-:B-1----:R-:W-:Y:S02]  /*86a0*/  FFMA.FTZ R8, R245, c[0x0][0x2d0], -R2.reuse ;  /* 0x0000b400f5087a23 */ /* 0x102fe40000010802 */
[----:B------:R-:W-:-:S04]  /*86b0*/  FFMA.FTZ R2, R246, c[0x0][0x2d0], -R2 ;  /* 0x0000b400f6027a23 */ /* 0x000fc80000010802 */
[----:B------:R1:W-:Y:S02]  /*86c0*/  MUFU.EX2 R60, R8 ;  /* 0x00000008003c7308 */ /* 0x0003e40000000800 */
[----:B-1----:R-:W-:Y:S06]  /*86d0*/  HMMA.16816.F32 R8, R4, R174, R56 ;  /* 0x000000ae0408723c */ /* 0x002fec0000001838 */
[----:B------:R1:W4:Y:S01]  /*86e0*/  MUFU.EX2 R56, R2 ;  /* 0x0000000200387308 */ /* 0x0003220000000800 */
[----:B------:R-:W-:Y:S02]  /*86f0*/  F2FP.PACK_AB R4, R67, R66 ;  /* 0x000000424304723e */ /* 0x000fe400000000ff */
[----:B------:R-:W-:-:S02]  /*8700*/  F2FP.PACK_AB R6, R77, R76 ;  /* 0x0000004c4d06723e */ /* 0x000fc400000000ff */
[----:B--2---:R-:W-:Y:S02]  /*8710*/  F2FP.PACK_AB R5, R46, R45 ;  /* 0x0000002d2e05723e */ /* 0x004fe400000000ff */
[----:B---3--:R-:W-:Y:S01]  /*8720*/  F2FP.PACK_AB R7, R49, R48 ;  /* 0x000000303107723e */ /* 0x008fe200000000ff */
[----:B-1----:R-:W-:Y:S01]  /*8730*/  FFMA.FTZ R2, R189, c[0x0][0x2d0], -R0 ;  /* 0x0000b400bd027a23 */ /* 0x002fe20000010800 */
[----:B----4-:R-:W-:-:S05]  /*8740*/  F2FP.PACK_AB R162, R56, R60 ;  /* 0x0000003c38a2723e */ /* 0x010fca00000000ff */
[C---:B------:R-:W-:Y:S01]  /*8750*/  HMMA.16816.F32 R108, R4.reuse, R36, R108 ;  /* 0x00000024046c723c */ /* 0x040fe2000000186c */
[----:B------:R1:W-:Y:S07]  /*8760*/  MUFU.EX2 R47, R2 ;  /* 0x00000002002f7308 */ /* 0x0003ee0000000800 */
[C---:B------:R-:W-:Y:S08]  /*8770*/  HMMA.16816.F32 R124, R4.reuse, R128, R124 ;  /* 0x00000080047c723c */ /* 0x040ff0000000187c */
[----:B------:R-:W-:Y:S01]  /*8780*/  HMMA.16816.F32 R112, R4, R38, R112 ;  /* 0x000000260470723c */ /* 0x000fe20000001870 */
[----:B-1----:R-:W-:-:S04]  /*8790*/  FFMA.FTZ R2, R191, c[0x0][0x2d0], -R0 ;  /* 0x0000b400bf027a23 */ /* 0x002fc80000010800 */
[----:B------:R1:W2:Y:S03]  /*87a0*/  MUFU.EX2 R44, R2 ;  /* 0x00000002002c7308 */ /* 0x0002a60000000800 */
[C---:B------:R-:W-:Y:S08]  /*87b0*/  HMMA.16816.F32 R128, R4.reuse, R130, R32 ;  /* 0x000000820480723c */ /* 0x040ff00000001820 */
[----:B------:R-:W-:Y:S01]  /*87c0*/  HMMA.16816.F32 R140, R4, R28, R140 ;  /* 0x0000001c048c723c */ /* 0x000fe2000000188c */
[--C-:B-1----:R-:W-:Y:S01]  /*87d0*/  FFMA.FTZ R2, R190, c[0x0][0x2d0], -R0.reuse ;  /* 0x0000b400be027a23 */ /* 0x102fe20000010800 */
[----:B--2---:R-:W-:Y:S01]  /*87e0*/  F2FP.PACK_AB R161, R44, R47 ;  /* 0x0000002f2ca1723e */ /* 0x004fe200000000ff */
[----:B------:R-:W-:-:S05]  /*87f0*/  FFMA.FTZ R0, R188, c[0x0][0x2d0], -R0 ;  /* 0x0000b400bc007a23 */ /* 0x000fca0000010800 */
[C---:B------:R-:W-:Y:S01]  /*8800*/  HMMA.16816.F32 R144, R4.reuse, R30, R144 ;  /* 0x0000001e0490723c */ /* 0x040fe20000001890 */
[----:B------:R1:W-:Y:S07]  /*8810*/  MUFU.EX2 R37, R2 ;  /* 0x0000000200257308 */ /* 0x0003ee0000000800 */
[C---:B------:R-:W-:Y:S01]  /*8820*/  HMMA.16816.F32 R12, R4.reuse, R20, R12 ;  /* 0x00000014040c723c */ /* 0x040fe2000000180c */
[----:B------:R2:W3:Y:S07]  /*8830*/  MUFU.EX2 R36, R0 ;  /* 0x0000000000247308 */ /* 0x0004ee0000000800 */
[----:B------:R-:W-:Y:S01]  /*8840*/  HMMA.16816.F32 R8, R4, R22, R8 ;  /* 0x000000160408723c */ /* 0x000fe20000001808 */
[----:B-1----:R-:W-:-:S02]  /*8850*/  FADD.FTZ R2, R214, R215 ;  /* 0x000000d7d6027221 */ /* 0x002fc40000010000 */
[----:B------:R1:W5:Y:S01]  /*8860*/  LDL.LU R215, [R1+0x3c] ;  /* 0x00003c0001d77983 */ /* 0x0003620000300800 */
[----:B--2---:R-:W-:-:S03]  /*8870*/  FADD.FTZ R0, R82, R81 ;  /* 0x0000005152007221 */ /* 0x004fc60000010000 */
[----:B------:R1:W5:Y:S01]  /*8880*/  LDL.LU R214, [R1+0x38] ;  /* 0x0000380001d67983 */ /* 0x0003620000300800 */
[----:B------:R-:W-:Y:S01]  /*8890*/  FADD.FTZ R6, R208, R213 ;  /* 0x000000d5d0067221 */ /* 0x000fe20000010000 */
[----:B---3--:R-:W-:Y:S01]  /*88a0*/  F2FP.PACK_AB R163, R36, R37 ;  /* 0x0000002524a3723e */ /* 0x008fe200000000ff */
[----:B------:R-:W-:Y:S01]  /*88b0*/  FADD.FTZ R0, R83, R0 ;  /* 0x0000000053007221 */ /* 0x000fe20000010000 */
[----:B------:R1:W5:Y:S01]  /*88c0*/  LDL.LU R213, [R1+0x34] ;  /* 0x0000340001d57983 */ /* 0x0003620000300800 */
[----:B------:R-:W-:Y:S02]  /*88d0*/  FADD.FTZ R2, R170, R2 ;  /* 0x00000002aa027221 */ /* 0x000fe40000010000 */
[----:B------:R-:W-:Y:S01]  /*88e0*/  FADD.FTZ R0, R168, R0 ;  /* 0x00000000a8007221 */ /* 0x000fe20000010000 */
[----:B------:R1:W5:Y:S01]  /*88f0*/  LDL.LU R208, [R1+0x30] ;  /* 0x0000300001d07983 */ /* 0x0003620000300800 */
[----:B------:R-:W-:Y:S01]  /*8900*/  FADD.FTZ R6, R171, R6 ;  /* 0x00000006ab067221 */ /* 0x000fe20000010000 */
[----:B------:R-:W-:Y:S01]  /*8910*/  @UP2 USHF.R.U32.HI UR14, URZ, UR17, UR15 ;  /* 0x000000113f0e2299 */ /* 0x000fe2000801160f */
        /* <DEDUP_REMOVED lines=86> */
[----:B------:R-:W-:Y:S01]  /*8e80*/  FADD.FTZ R0, R36, R0 ;  /* 0x0000000024007221 */ /* 0x000fe20000010000 */
[----:B------:R1:W-:Y:S04]  /*8e90*/  STL [R1+0x14], R5 ;  /* 0x0000140501007387 */ /* 0x0003e80000100800 */
[----:B------:R1:W-:Y:S04]  /*8ea0*/  STL [R1+0x18], R4 ;  /* 0x0000180401007387 */ /* 0x0003e80000100800 */
[----:B------:R1:W-:Y:S04]  /*8eb0*/  STL [R1+0x1c], R2 ;  /* 0x00001c0201007387 */ /* 0x0003e80000100800 */
[----:B------:R1:W-:Y:S01]  /*8ec0*/  STL [R1+0x20], R0 ;  /* 0x0000200001007387 */ /* 0x0003e20000100800 */
[----:B------:R-:W-:Y:S01]  /*8ed0*/  UIADD3 UR14, UR13, UR14, URZ ;  /* 0x0000000e0d0e7290 */ /* 0x000fe2000fffe03f */
[----:B------:R-:W-:Y:S02]  /*8ee0*/  HMMA.16816.F32 R124, R160, R24, R124 ;  /* 0x00000018a07c723c */ /* 0x000fe4000000187c */
[----:B------:R-:W-:Y:S01]  /*8ef0*/  ULDC UR13, c[0x0][0x328] ;  /* 0x0000ca00000d7ab9 */ /* 0x000fe20000000800 */
[----:B------:R-:W-:Y:S01]  /*8f00*/  IMAD.U32 R227, RZ, RZ, UR6 ;  /* 0x00000006ffe37e24 */ /* 0x000fe2000f8e00ff */
[----:B------:R-:W-:-:S04]  /*8f10*/  UIADD3 UR13, UR14, UR13, URZ ;  /* 0x0000000d0e0d7290 */ /* 0x000fc8000fffe03f */
[C---:B------:R-:W-:Y:S08]  /*8f20*/  HMMA.16816.F32 R128, R160.reuse, R26, R128 ;  /* 0x0000001aa080723c */ /* 0x040ff00000001880 */
[C---:B------:R-:W-:Y:S08]  /*8f30*/  HMMA.16816.F32 R140, R160.reuse, R40, R140 ;  /* 0x00000028a08c723c */ /* 0x040ff0000000188c */
[C---:B------:R-:W-:Y:S08]  /*8f40*/  HMMA.16816.F32 R144, R160.reuse, R42, R144 ;  /* 0x0000002aa090723c */ /* 0x040ff00000001890 */
[C---:B------:R-:W-:Y:S08]  /*8f50*/  HMMA.16816.F32 R156, R160.reuse, R52, R12 ;  /* 0x00000034a09c723c */ /* 0x040ff0000000180c */
[----:B------:R-:W-:Y:S01]  /*8f60*/  HMMA.16816.F32 R160, R160, R54, R8 ;  /* 0x00000036a0a0723c */ /* 0x000fe20000001808 */
[----:B------:R-:W-:Y:S07]  /*8f70*/  @P0 BRA `(.L_x_167) ;  /* 0x0000015000000947 */ /* 0x000fee0003800000 */
[----:B-1----:R-:W-:Y:S01]  /*8f80*/  ISETP.LT.AND P0, PT, RZ, UR14, PT ;  /* 0x0000000eff007c0c */ /* 0x002fe2000bf01270 */
[----:B------:R-:W-:-:S02]  /*8f90*/  UIADD3 UR16, UR14, -0x1, URZ ;  /* 0xffffffff0e107890 */ /* 0x000fc4000fffe03f */
[----:B------:R-:W-:-:S10]  /*8fa0*/  ULDC UR6, c[0x0][0x32c] ;  /* 0x0000cb0000067ab9 */ /* 0x000fd40000000800 */
[----:B------:R-:W-:Y:S05]  /*8fb0*/  @P0 BRA `(.L_x_168) ;  /* 0x0000008000000947 */ /* 0x000fea0003800000 */
[----:B------:R-:W-:Y:S02]  /*8fc0*/  UISETP.NE.AND UP3, UPT, UR6, 0x1, UPT ;  /* 0x000000010600788c */ /* 0x000fe4000bf65270 */
[----:B------:R-:W-:-:S03]  /*8fd0*/  UIADD3 UR16, -UR14, URZ, URZ ;  /* 0x0000003f0e107290 */ /* 0x000fc6000fffe13f */
[----:B------:R-:W-:Y:S02]  /*8fe0*/  ULDC.64 UR14, c[0x0][0x330] ;  /* 0x0000cc00000e7ab9 */ /* 0x000fe40000000a00 */
[----:B------:R-:W-:-:S07]  /*8ff0*/  UIMAD.WIDE.U32 UR18, UR16, UR14, URZ ;  /* 0x0000000e101272a5 */ /* 0x000fce000f8e003f */
[----:B------:R-:W-:Y:S02]  /*9000*/  @UP3 UMOV UR17, UR19 ;  /* 0x0000001300113c82 */ /* 0x000fe40008000000 */
[----:B------:R-:W-:-:S04]  /*9010*/  @UP3 USHF.R.U32.HI UR16, URZ, UR15, UR17 ;  /* 0x0000000f3f103299 */ /* 0x000fc80008011611 */
[----:B------:R-:W-:Y:S01]  /*9020*/  ULOP3.LUT UR16, URZ, UR16, URZ, 0x33, !UPT ;  /* 0x000000103f107292 */ /* 0x000fe2000f8e333f */
[----:B------:R-:W-:Y:S05]  /*9030*/  BRA `(.L_x_169) ;  /* 0x0000005000007947 */ /* 0x000fea0003800000 */
.L_x_168:
[----:B------:R-:W-:Y:S02]  /*9040*/  UISETP.NE.AND UP3, UPT, UR6, 0x1, UPT ;  /* 0x000000010600788c */ /* 0x000fe4000bf65270 */
[----:B------:R-:W-:Y:S02]  /*9050*/  ULDC.64 UR14, c[0x0][0x330] ;  /* 0x0000cc00000e7ab9 */ /* 0x000fe40000000a00 */
[----:B------:R-:W-:-:S07]  /*9060*/  UIMAD.WIDE.U32 UR18, UR16, UR14, URZ ;  /* 0x0000000e101272a5 */ /* 0x000fce000f8e003f */
[----:B------:R-:W-:Y:S02]  /*9070*/  @UP3 UMOV UR17, UR19 ;  /* 0x0000001300113c82 */ /* 0x000fe40008000000 */
[----:B------:R-:W-:Y:S02]  /*9080*/  @UP3 USHF.R.U32.HI UR16, URZ, UR15, UR17 ;  /* 0x0000000f3f103299 */ /* 0x000fe40008011611 */
.L_x_169:
[----:B------:R-:W-:Y:S02]  /*9090*/  ULDC UR14, c[0x0][0x32c] ;  /* 0x0000cb00000e7ab9 */ /* 0x000fe40000000800 */
[----:B------:R-:W-:-:S04]  /*90a0*/  UIMAD UR14, UR16, UR6, UR14 ;  /* 0x00000006100e72a4 */ /* 0x000fc8000f8e020e */
[----:B------:R-:W-:-:S04]  /*90b0*/  UISETP.LT.AND UP3, UPT, UR13, UR14, UPT ;  /* 0x0000000e0d00728c */ /* 0x000fc8000bf61270 */
[----:B------:R-:W-:-:S04]  /*90c0*/  USEL UR13, UR13, UR14, UP3 ;  /* 0x0000000e0d0d7287 */ /* 0x000fc80009800000 */
.L_x_167:
[----:B-1----:R-:W-:-:S07]  /*90d0*/  UIMAD.WIDE UR14, UR13, 0x2aaaaaab, URZ ;  /* 0x2aaaaaab0d0e78a5 */ /* 0x002fce000f8e023f */
[----:B------:R-:W-:Y:S02]  /*90e0*/  UMOV UR13, UR15 ;  /* 0x0000000f000d7c82 */ /* 0x000fe40008000000 */
[----:B------:R-:W-:-:S04]  /*90f0*/  USHF.R.U32.HI UR6, URZ, 0x1f, UR13 ;  /* 0x0000001f3f067899 */ /* 0x000fc8000801160d */
[----:B------:R-:W-:-:S04]  /*9100*/  ULEA.HI.SX32 UR6, UR13, UR6, 0x1c ;  /* 0x000000060d067291 */ /* 0x000fc8000f8fe23f */
[----:B------:R-:W-:-:S04]  /*9110*/  UISETP.LT.AND UP3, UPT, UR5, UR6, UPT ;  /* 0x000000060500728c */ /* 0x000fc8000bf61270 */
[----:B------:R-:W-:-:S06]  /*9120*/  USEL UR6, UR5, UR6, !UP3 ;  /* 0x0000000605067287 */ /* 0x000fcc000d800000 */
[----:B------:R-:W-:-:S13]  /*9130*/  ISETP.GE.AND P0, PT, R227, UR6, PT ;  /* 0x00000006e3007c0c */ /* 0x000fda000bf06270 */
[----:B------:R-:W-:Y:S05]  /*9140*/  @!P0 BRA `(.L_x_170) ;  /* 0x00006ad000008947 */ /* 0x000fea0003800000 */
[----:B------:R-:W-:Y:S01]  /*9150*/  IMAD.MOV.U32 R101, RZ, RZ, R71 ;  /* 0x000000ffff657224 */ /* 0x000fe200078e0047 */
[----:B------:R-:W-:Y:S01]  /*9160*/  MOV R103, R3 ;  /* 0x0000000300677202 */ /* 0x000fe20000000f00 */
[----:B------:R-:W-:Y:S01]  /*9170*/  IMAD.MOV.U32 R100, RZ, RZ, R72 ;  /* 0x000000ffff647224 */ /* 0x000fe200078e0048 */
[----:B------:R-:W-:Y:S02]  /*9180*/  MOV R102, R70 ;  /* 0x0000004600667202 */ /* 0x000fe40000000f00 */
.L_x_189:
[----:B------:R-:W-:Y:S04]  /*9190*/  DEPBAR.LE SB0, 0x0 ;  /* 0x000080000000791a */ /* 0x000fe80000000000 */
[----:B------:R-:W-:Y:S01]  /*91a0*/  BAR.SYNC.DEFER_BLOCKING 0x0 ;  /* 0x0000000000007b1d */ /* 0x000fe20000010000 */
[----:B------:R-:W-:Y:S05]  /*91b0*/  ISETP.LT.AND P0, PT, R227, UR5, PT ;  /* 0x00000005e3007c0c */ /* 0x000fea000bf01270 */
[----:B-1---5:R1:W2:Y:S04]  /*91c0*/  LDSM.16.M88.4 R96, [R215+0x6100] ;  /* 0x00610000d760783b */ /* 0x0222a80000000200 */
[----:B------:R1:W3:Y:S04]  /*91d0*/  LDSM.16.M88.4 R92, [R215+0x8100] ;  /* 0x00810000d75c783b */ /* 0x0002e80000000200 */
        /* <DEDUP_REMOVED lines=9> */
[----:B------:R1:W1:Y:S04]  /*9270*/  LDSM.16.M88.4 R184, [R224] ;  /* 0x00000000e0b8783b */ /* 0x0002680000000200 */
[----:B------:R1:W1:Y:S04]  /*9280*/  LDSM.16.M88.4 R188, [R223] ;  /* 0x00000000dfbc783b */ /* 0x0002680000000200 */
[----:B------:R1:W1:Y:S04]  /*9290*/  LDSM.16.M88.4 R192, [R222] ;  /* 0x00000000dec0783b */ /* 0x0002680000000200 */
[----:B------:R1:W1:Y:S04]  /*92a0*/  LDSM.16.M88.4 R196, [R221] ;  /* 0x00000000ddc4783b */ /* 0x0002680000000200 */
[----:B------:R1:W1:Y:S01]  /*92b0*/  LDSM.16.M88.4 R200, [R220] ;  /* 0x00000000dcc8783b */ /* 0x0002620000000200 */
[----:B------:R-:W-:-:S05]  /*92c0*/  @P0 BRA `(.L_x_171) ;  /* 0x000002c000000947 */ /* 0x000fca0003800000 */
[----:B--234-:R-:W2:Y:S01]  /*92d0*/  LDL R15, [R1+0xc] ;  /* 0x00000c00010f7983 */ /* 0x01cea20000100800 */
[----:B------:R-:W-:Y:S01]  /*92e0*/  SHF.R.S32.HI R0, RZ, 0x1f, R234 ;  /* 0x0000001fff007819 */ /* 0x000fe200000114ea */
[----:B------:R-:W-:Y:S01]  /*92f0*/  IMAD.WIDE.U32 R2, R234, c[0x0][0x208], RZ ;  /* 0x00008200ea027a25 */ /* 0x000fe200078e00ff */
[----:B------:R-:W-:Y:S03]  /*9300*/  SHF.R.S32.HI R4, RZ, 0x1f, R228 ;  /* 0x0000001fff047819 */ /* 0x000fe600000114e4 */
[----:B------:R-:W-:Y:S02]  /*9310*/  IMAD R0, R0, c[0x0][0x208], RZ ;  /* 0x0000820000007a24 */ /* 0x000fe400078e02ff */
[----:B------:R-:W-:Y:S02]  /*9320*/  IMAD R4, R4, c[0x0][0x218], RZ ;  /* 0x0000860004047a24 */ /* 0x000fe400078e02ff */
[----:B------:R-:W-:Y:S02]  /*9330*/  IMAD R0, R234, c[0x0][0x20c], R0 ;  /* 0x00008300ea007a24 */ /* 0x000fe400078e0200 */
[C---:B------:R-:W-:Y:S02]  /*9340*/  IMAD R4, R228.reuse, c[0x0][0x21c], R4 ;  /* 0x00008700e4047a24 */ /* 0x040fe400078e0204 */
[----:B------:R-:W-:Y:S04]  /*9350*/  IMAD.IADD R3, R3, 0x1, R0 ;  /* 0x0000000103037824 */ /* 0x000fe800078e0200 */
[----:B------:R-:W-:Y:S05]  /*9360*/  IMAD.WIDE.U32 R2, R228, c[0x0][0x218], R2 ;  /* 0x00008600e4027a25 */ /* 0x000fea00078e0002 */
[----:B------:R-:W-:Y:S04]  /*9370*/  IADD3 R0, P0, R2, UR44, RZ ;  /* 0x0000002c02007c10 */ /* 0x000fe8000ff1e0ff */
[----:B------:R-:W-:Y:S02]  /*9380*/  IADD3.X R3, R3, UR9, R4, P0, !PT ;  /* 0x0000000903037c10 */ /* 0x000fe400087fe404 */
[C---:B------:R-:W-:Y:S04]  /*9390*/  LEA R2, P0, R0.reuse, c[0x0][0x1f8], 0x1 ;  /* 0x00007e0000027a11 */ /* 0x040fe800078008ff */
[----:B------:R-:W-:Y:S01]  /*93a0*/  LEA.HI.X R0, R0, c[0x0][0x1fc], R3, 0x1, P0 ;  /* 0x00007f0000007a11 */ /* 0x000fe200000f0c03 */
[----:B------:R-:W3:Y:S04]  /*93b0*/  SHFL.IDX PT, R4, R2, RZ, 0x181f ;  /* 0x00181fff02047589 */ /* 0x000ee800000e0000 */
[----:B------:R-:W-:Y:S04]  /*93c0*/  SHFL.IDX PT, R3, R0, RZ, 0x181f ;  /* 0x00181fff00037589 */ /* 0x000fe800000e0000 */
[----:B------:R-:W-:Y:S04]  /*93d0*/  SHFL.IDX PT, R10, R2, 0x1, 0x181f ;  /* 0x00381f00020a7f89 */ /* 0x000fe800000e0000 */
[----:B------:R-:W4:Y:S04]  /*93e0*/  SHFL.IDX PT, R8, R2, 0x2, 0x181f ;  /* 0x00581f0002087f89 */ /* 0x000f2800000e0000 */
[----:B------:R-:W-:Y:S04]  /*93f0*/  SHFL.IDX PT, R7, R0, 0x1, 0x181f ;  /* 0x00381f0000077f89 */ /* 0x000fe800000e0000 */
[----:B------:R-:W5:Y:S04]  /*9400*/  SHFL.IDX PT, R6, R2, 0x3, 0x181f ;  /* 0x00781f0002067f89 */ /* 0x000f6800000e0000 */
[----:B------:R-:W-:Y:S04]  /*9410*/  SHFL.IDX PT, R9, R2, 0x4, 0x181f ;  /* 0x00981f0002097f89 */ /* 0x000fe800000e0000 */
[----:B------:R-:W-:Y:S04]  /*9420*/  SHFL.IDX PT, R14, R0, 0x2, 0x181f ;  /* 0x00581f00000e7f89 */ /* 0x000fe800000e0000 */
[----:B------:R-:W1:Y:S04]  /*9430*/  SHFL.IDX PT, R13, R0, 0x3, 0x181f ;  /* 0x00781f00000d7f89 */ /* 0x000e6800000e0000 */
[----:B------:R-:W1:Y:S04]  /*9440*/  SHFL.IDX PT, R2, R2, 0x5, 0x181f ;  /* 0x00b81f0002027f89 */ /* 0x000e6800000e0000 */
[----:B------:R-:W-:Y:S04]  /*9450*/  SHFL.IDX PT, R12, R0, 0x4, 0x181f ;  /* 0x00981f00000c7f89 */ /* 0x000fe800000e0000 */
[----:B------:R-:W1:Y:S01]  /*9460*/  SHFL.IDX PT, R0, R0, 0x5, 0x181f ;  /* 0x00b81f0000007f89 */ /* 0x000e6200000e0000 */
[-C--:B---3--:R-:W-:Y:S02]  /*9470*/  IADD3 R4, P0, R4, R226.reuse, RZ ;  /* 0x000000e204047210 */ /* 0x088fe40007f1e0ff */
[-C--:B----4-:R-:W-:Y:S02]  /*9480*/  IADD3 R8, P5, R8, R226.reuse, RZ ;  /* 0x000000e208087210 */ /* 0x090fe40007fbe0ff */
[-C--:B-----5:R-:W-:Y:S01]  /*9490*/  IADD3 R6, P2, R6, R226.reuse, RZ ;  /* 0x000000e206067210 */ /* 0x0a0fe20007f5e0ff */
[--C-:B------:R-:W-:Y:S01]  /*94a0*/  IMAD.X R5, R3, 0x1, R225.reuse, P0 ;  /* 0x0000000103057824 */ /* 0x100fe200000e06e1 */
[-C--:B------:R-:W-:Y:S05]  /*94b0*/  IADD3 R10, P0, R10, R226.reuse, RZ ;  /* 0x000000e20a0a7210 */ /* 0x080fea0007f1e0ff */
[--C-:B------:R-:W-:Y:S02]  /*94c0*/  IMAD.X R11, R7, 0x1, R225.reuse, P0 ;  /* 0x00000001070b7824 */ /* 0x100fe400000e06e1 */
[--C-:B-1----:R-:W-:Y:S01]  /*94d0*/  IMAD.X R7, R13, 0x1, R225.reuse, P2 ;  /* 0x000000010d077824 */ /* 0x102fe200010e06e1 */
[-C--:B------:R-:W-:Y:S04]  /*94e0*/  IADD3 R2, P0, R2, R226.reuse, RZ ;  /* 0x000000e202027210 */ /* 0x080fe80007f1e0ff */
[-C--:B------:R-:W-:Y:S01]  /*94f0*/  IADD3.X R3, R0, R225.reuse, RZ, P0, !PT ;  /* 0x000000e100037210 */ /* 0x080fe200007fe4ff */
[----:B--2---:R1:W-:Y:S04]  /*9500*/  LDGSTS.E.BYPASS.LTC128B.128 [R15], [R4.64], !P3 ;  /* 0x00000000040f7fae */ /* 0x0043e8000d901d70 */
[----:B------:R2:W-:Y:S01]  /*9510*/  LDGSTS.E.BYPASS.LTC128B.128 [R15+0x800], [R10.64], !P3 ;  /* 0x008000000a0f7fae */ /* 0x0005e2000d901d70 */
[----:B-1----:R-:W-:Y:S02]  /*9520*/  IADD3 R4, P1, R9, R226, RZ ;  /* 0x000000e209047210 */ /* 0x002fe40007f3e0ff */
[----:B------:R-:W-:Y:S03]  /*9530*/  IADD3.X R9, R14, R225, RZ, P5, !PT ;  /* 0x000000e10e097210 */ /* 0x000fe60002ffe4ff */
[----:B------:R-:W-:Y:S02]  /*9540*/  IMAD.X R5, R12, 0x1, R225, P1 ;  /* 0x000000010c057824 */ /* 0x000fe400008e06e1 */
[----:B------:R2:W-:Y:S04]  /*9550*/  LDGSTS.E.BYPASS.LTC128B.128 [R15+0x1000], [R8.64], !P3 ;  /* 0x01000000080f7fae */ /* 0x0005e8000d901d70 */
[----:B------:R2:W-:Y:S04]  /*9560*/  LDGSTS.E.BYPASS.LTC128B.128 [R15+0x1800], [R6.64], !P3 ;  /* 0x01800000060f7fae */ /* 0x0005e8000d901d70 */
[----:B------:R2:W-:Y:S04]  /*9570*/  LDGSTS.E.BYPASS.LTC128B.128 [R15+0x2000], [R4.64], !P3 ;  /* 0x02000000040f7fae */ /* 0x0005e8000d901d70 */
[----:B------:R2:W-:Y:S02]  /*9580*/  LDGSTS.E.BYPASS.LTC128B.128 [R15+0x2800], [R2.64], !P3 ;  /* 0x02800000020f7fae */ /* 0x0005e4000d901d70 */
.L_x_171:
[----:B--234-:R-:W-:Y:S01]  /*9590*/  LDSM.16.M88.4 R204, [R214+0x5900] ;  /* 0x00590000d6cc783b */ /* 0x01cfe20000000200 */
[-C--:B------:R-:W-:Y:S03]  /*95a0*/  HMMA.16816.F32 R4, R96, R16.reuse, RZ ;  /* 0x000000106004723c */ /* 0x080fe600000018ff */
[----:B------:R-:W-:Y:S04]  /*95b0*/  ISETP.GT.AND P0, PT, R227, UR5, PT ;  /* 0x00000005e3007c0c */ /* 0x000fe8000bf04270 */
[----:B------:R-:W0:Y:S01]  /*95c0*/  LDGDEPBAR ;  /* 0x00000000000079af */ /* 0x000e220000000000 */
[C---:B------:R-:W-:Y:S08]  /*95d0*/  HMMA.16816.F32 R8, R92.reuse, R16, RZ ;  /* 0x000000105c08723c */ /* 0x040ff000000018ff */
[-C--:B------:R-:W-:Y:S08]  /*95e0*/  HMMA.16816.F32 R12, R92, R18.reuse, RZ ;  /* 0x000000125c0c723c */ /* 0x080ff000000018ff */
[C---:B------:R-:W-:Y:S08]  /*95f0*/  HMMA.16816.F32 R16, R96.reuse, R18, RZ ;  /* 0x000000126010723c */ /* 0x040ff000000018ff */
[-C--:B-1----:R-:W-:Y:S08]  /*9600*/  HMMA.16816.F32 R20, R96, R32.reuse, RZ ;  /* 0x000000206014723c */ /* 0x082ff000000018ff */
        /* <DEDUP_REMOVED lines=47> */
[-C--:B------:R-:W-:Y:S01]  /*9900*/  HMMA.16816.F32 R92, R180, R202.reuse, R92 ;  /* 0x000000cab45c723c */ /* 0x080fe2000000185c */
[----:B------:R-:W3:Y:S07]  /*9910*/  LDSM.16.M88.4 R180, [R214+0x5100] ;  /* 0x00510000d6b4783b */ /* 0x000eee0000000200 */
[----:B------:R-:W-:Y:S01]  /*9920*/  HMMA.16816.F32 R96, R172, R202, R96 ;  /* 0x000000caac60723c */ /* 0x000fe20000001860 */
[----:B------:R-:W-:Y:S08]  /*9930*/  LDSM.16.M88.4 R172, [R217+0x6100] ;  /* 0x00610000d9ac783b */ /* 0x000ff00000000200 */
[----:B------:R-:W4:Y:S01]  /*9940*/  LDSM.16.M88.4 R200, [R213] ;  /* 0x00000000d5c8783b */ /* 0x000f220000000200 */
        /* <DEDUP_REMOVED lines=8> */
[C---:B------:R-:W-:Y:S08]  /*99d0*/  HMMA.16816.F32 R32, R168.reuse, R190, R32 ;  /* 0x000000bea820723c */ /* 0x040ff00000001820 */
        /* <DEDUP_REMOVED lines=16> */
[-C--:B------:R-:W-:Y:S08]  /*9ae0*/  HMMA.16816.F32 R4, R172, R200.reuse, R4 ;  /* 0x000000c8ac04723c */ /* 0x080ff00000001804 */
[C---:B-1----:R-:W-:Y:S08]  /*9af0*/  HMMA.16816.F32 R8, R176.reuse, R200, R8 ;  /* 0x000000c8b008723c */ /* 0x042ff00000001808 */
        /* <DEDUP_REMOVED lines=25> */
[----:B------:R-:W2:Y:S10]  /*9c90*/  MUFU.TANH R2, R10 ;  /* 0x0000000a00027308 */ /* 0x000eb40000002400 */
[----:B------:R3:W4:Y:S10]  /*9ca0*/  MUFU.TANH R0, R11 ;  /* 0x0000000b00007308 */ /* 0x0007340000002400 */
[----:B------:R4:W4:Y:S01]  /*9cb0*/  MUFU.TANH R229, R12 ;  /* 0x0000000c00e57308 */ /* 0x0009220000002400 */
[----:B--2---:R-:W-:Y:S09]  /*9cc0*/  STL [R1+0x4], R2 ;  /* 0x0000040201007387 */ /* 0x004ff20000100800 */
[----:B------:R2:W2:Y:S01]  /*9cd0*/  MUFU.TANH R207, R13 ;  /* 0x0000000d00cf7308 */ /* 0x0004a20000002400 */
[----:B---3--:R-:W3:Y:S01]  /*9ce0*/  LDSM.16.M88.4 R8, [R213+0x1000] ;  /* 0x00100000d508783b */ /* 0x008ee20000000200 */
[-C--:B-1----:R-:W-:Y:S08]  /*9cf0*/  HMMA.16816.F32 R20, R172, R4.reuse, R20 ;  /* 0x00000004ac14723c */ /* 0x082ff00000001814 */
[----:B------:R1:W1:Y:S01]  /*9d00*/  MUFU.TANH R252, R14 ;  /* 0x0000000e00fc7308 */ /* 0x0002620000002400 */
[----:B----4-:R-:W-:Y:S01]  /*9d10*/  STL [R1], R0 ;  /* 0x0000000001007387 */ /* 0x010fe20000100800 */
[C---:B------:R-:W-:Y:S08]  /*9d20*/  HMMA.16816.F32 R24, R176.reuse, R4, R24 ;  /* 0x00000004b018723c */ /* 0x040ff00000001818 */
[----:B------:R4:W1:Y:S01]  /*9d30*/  MUFU.TANH R251, R15 ;  /* 0x0000000f00fb7308 */ /* 0x0008620000002400 */
[-C--:B------:R-:W-:Y:S08]  /*9d40*/  HMMA.16816.F32 R28, R176, R6.reuse, R28 ;  /* 0x00000006b01c723c */ /* 0x080ff0000000181c */
[C---:B------:R-:W-:Y:S01]  /*9d50*/  HMMA.16816.F32 R32, R172.reuse, R6, R32 ;  /* 0x00000006ac20723c */ /* 0x040fe20000001820 */
[----:B------:R-:W1:Y:S01]  /*9d60*/  MUFU.TANH R16, R16 ;  /* 0x0000001000107308 */ /* 0x000e620000002400 */
[----:B------:R-:W5:Y:S02]  /*9d70*/  LDSM.16.M88.4 R4, [R213+0x1800] ;  /* 0x00180000d504783b */ /* 0x000f640000000200 */
[----:B------:R-:W-:Y:S02]  /*9d80*/  FMUL.FTZ R20, R20, c[0x0][0x320] ;  /* 0x0000c80014147a20 */ /* 0x000fe40000410000 */
[----:B------:R-:W-:Y:S02]  /*9d90*/  FMUL.FTZ R21, R21, c[0x0][0x320] ;  /* 0x0000c80015157a20 */ /* 0x000fe40000410000 */
[----:B------:R-:W-:Y:S03]  /*9da0*/  FMUL.FTZ R22, R22, c[0x0][0x320] ;  /* 0x0000c80016167a20 */ /* 0x000fe60000410000 */
[----:B------:R-:W1:Y:S01]  /*9db0*/  MUFU.TANH R17, R17 ;  /* 0x0000001100117308 */ /* 0x000e620000002400 */
[----:B------:R-:W-:Y:S02]  /*9dc0*/  FMUL.FTZ R23, R23, c[0x0][0x320] ;  /* 0x0000c80017177a20 */ /* 0x000fe40000410000 */
[----:B------:R-:W-:Y:S01]  /*9dd0*/  FMUL.FTZ R24, R24, c[0x0][0x320] ;  /* 0x0000c80018187a20 */ /* 0x000fe20000410000 */
[-C--:B---3--:R-:W-:Y:S03]  /*9de0*/  HMMA.16816.F32 R36, R172, R8.reuse, R36 ;  /* 0x00000008ac24723c */ /* 0x088fe60000001824 */
[----:B------:R-:W-:Y:S02]  /*9df0*/  FMUL.FTZ R30, R30, c[0x0][0x320] ;  /* 0x0000c8001e1e7a20 */ /* 0x000fe40000410000 */
[----:B------:R-:W-:Y:S01]  /*9e00*/  FMUL.FTZ R25, R25, c[0x0][0x320] ;  /* 0x0000c80019197a20 */ /* 0x000fe20000410000 */
[----:B------:R4:W3:Y:S01]  /*9e10*/  MUFU.TANH R192, R18 ;  /* 0x0000001200c07308 */ /* 0x0008e20000002400 */
[----:B------:R-:W-:Y:S01]  /*9e20*/  FMUL.FTZ R26, R26, c[0x0][0x320] ;  /* 0x0000c8001a1a7a20 */ /* 0x000fe20000410000 */
[C---:B------:R-:W-:Y:S04]  /*9e30*/  HMMA.16816.F32 R40, R176.reuse, R8, R40 ;  /* 0x00000008b028723c */ /* 0x040fe80000001828 */
[----:B------:R-:W-:Y:S02]  /*9e40*/  FMUL.FTZ R33, R33, c[0x0][0x320] ;  /* 0x0000c80021217a20 */ /* 0x000fe40000410000 */
[----:B------:R-:W-:Y:S02]  /*9e50*/  FMUL.FTZ R35, R35, c[0x0][0x320] ;  /* 0x0000c80023237a20 */ /* 0x000fe40000410000 */
[----:B------:R4:W1:Y:S01]  /*9e60*/  MUFU.TANH R190, R19 ;  /* 0x0000001300be7308 */ /* 0x0008620000002400 */
[-C--:B------:R-:W-:Y:S03]  /*9e70*/  HMMA.16816.F32 R44, R176, R10.reuse, R44 ;  /* 0x0000000ab02c723c */ /* 0x080fe6000000182c */
[----:B------:R-:W-:Y:S02]  /*9e80*/  FMUL.FTZ R27, R27, c[0x0][0x320] ;  /* 0x0000c8001b1b7a20 */ /* 0x000fe40000410000 */
[----:B------:R-:W-:Y:S02]  /*9e90*/  FMUL.FTZ R28, R28, c[0x0][0x320] ;  /* 0x0000c8001c1c7a20 */ /* 0x000fe40000410000 */
[----:B------:R-:W-:Y:S01]  /*9ea0*/  FMUL.FTZ R36, R36, c[0x0][0x320] ;  /* 0x0000c80024247a20 */ /* 0x000fe20000410000 */
[C---:B------:R-:W-:Y:S01]  /*9eb0*/  HMMA.16816.F32 R48, R172.reuse, R10, R48 ;  /* 0x0000000aac30723c */ /* 0x040fe20000001830 */
[----:B------:R-:W1:Y:S01]  /*9ec0*/  MUFU.TANH R20, R20 ;  /* 0x0000001400147308 */ /* 0x000e620000002400 */
[----:B------:R-:W1:Y:S02]  /*9ed0*/  LDSM.16.M88.4 R8, [R213+0x2000] ;  /* 0x00200000d508783b */ /* 0x000e640000000200 */
[----:B------:R-:W-:Y:S02]  /*9ee0*/  FMUL.FTZ R37, R37, c[0x0][0x320] ;  /* 0x0000c80025257a20 */ /* 0x000fe40000410000 */
[----:B------:R-:W-:Y:S02]  /*9ef0*/  FMUL.FTZ R38, R38, c[0x0][0x320] ;  /* 0x0000c80026267a20 */ /* 0x000fe40000410000 */
[-C--:B-----5:R-:W-:Y:S03]  /*9f00*/  HMMA.16816.F32 R52, R172, R4.reuse, R52 ;  /* 0x00000004ac34723c */ /* 0x0a0fe60000001834 */
[----:B------:R-:W1:Y:S01]  /*9f10*/  MUFU.TANH R21, R21 ;  /* 0x0000001500157308 */ /* 0x000e620000002400 */
[----:B------:R-:W-:Y:S02]  /*9f20*/  FMUL.FTZ R29, R29, c[0x0][0x320] ;  /* 0x0000c8001d1d7a20 */ /* 0x000fe40000410000 */
[----:B------:R-:W-:Y:S02]  /*9f30*/  FMUL.FTZ R31, R31, c[0x0][0x320] ;  /* 0x0000c8001f1f7a20 */ /* 0x000fe40000410000 */
[C---:B------:R-:W-:Y:S04]  /*9f40*/  HMMA.16816.F32 R56, R176.reuse, R4, R56 ;  /* 0x00000004b038723c */ /* 0x040fe80000001838 */
[----:B------:R-:W-:Y:S01]  /*9f50*/  FMUL.FTZ R32, R32, c[0x0][0x320] ;  /* 0x0000c80020207a20 */ /* 0x000fe20000410000 */
[----:B------:R4:W2:Y:S01]  /*9f60*/  MUFU.TANH R181, R22 ;  /* 0x0000001600b57308 */ /* 0x0008a20000002400 */
[----:B------:R-:W-:Y:S02]  /*9f70*/  FMUL.FTZ R34, R34, c[0x0][0x320] ;  /* 0x0000c80022227a20 */ /* 0x000fe40000410000 */
[-C--:B------:R-:W-:Y:S04]  /*9f80*/  HMMA.16816.F32 R60, R176, R6.reuse, R60 ;  /* 0x00000006b03c723c */ /* 0x080fe8000000183c */
[----:B------:R-:W-:Y:S02]  /*9f90*/  FMUL.FTZ R48, R48, c[0x0][0x320] ;  /* 0x0000c80030307a20 */ /* 0x000fe40000410000 */
[----:B------:R-:W-:Y:S01]  /*9fa0*/  FMUL.FTZ R49, R49, c[0x0][0x320] ;  /* 0x0000c80031317a20 */ /* 0x000fe20000410000 */
[----:B------:R4:W2:Y:S01]  /*9fb0*/  MUFU.TANH R171, R23 ;  /* 0x0000001700ab7308 */ /* 0x0008a20000002400 */
[C---:B------:R-:W-:Y:S01]  /*9fc0*/  HMMA.16816.F32 R64, R172.reuse, R6, R64 ;  /* 0x00000006ac40723c */ /* 0x040fe20000001840 */
[----:B------:R-:W5:Y:S01]  /*9fd0*/  LDSM.16.M88.4 R4, [R213+0x2800] ;  /* 0x00280000d504783b */ /* 0x000f620000000200 */
[----:B------:R-:W-:Y:S04]  /*9fe0*/  DEPBAR.LE SB0, 0x0 ;  /* 0x000080000000791a */ /* 0x000fe80000000000 */
[----:B------:R-:W-:Y:S02]  /*9ff0*/  FMUL.FTZ R50, R50, c[0x0][0x320] ;  /* 0x0000c80032327a20 */ /* 0x000fe40000410000 */
[----:B------:R-:W-:Y:S01]  /*a000*/  FMUL.FTZ R51, R51, c[0x0][0x320] ;  /* 0x0000c80033337a20 */ /* 0x000fe20000410000 */
[----:B------:R4:W2:Y:S01]  /*a010*/  MUFU.TANH R205, R24 ;  /* 0x0000001800cd7308 */ /* 0x0008a20000002400 */
[----:B------:R-:W-:Y:S01]  /*a020*/  BAR.SYNC.DEFER_BLOCKING 0x0 ;  /* 0x0000000000007b1d */ /* 0x000fe20000010000 */
[-C--:B-1----:R-:W-:Y:S05]  /*a030*/  HMMA.16816.F32 R68, R172, R8.reuse, R68 ;  /* 0x00000008ac44723c */ /* 0x082fea0000001844 */
[----:B------:R-:W-:Y:S02]  /*a040*/  FMUL.FTZ R52, R52, c[0x0][0x320] ;  /* 0x0000c80034347a20 */ /* 0x000fe40000410000 */
[----:B------:R-:W-:Y:S01]  /*a050*/  FMUL.FTZ R53, R53, c[0x0][0x320] ;  /* 0x0000c80035357a20 */ /* 0x000fe20000410000 */
[----:B------:R4:W1:Y:S01]  /*a060*/  MUFU.TANH R204, R25 ;  /* 0x0000001900cc7308 */ /* 0x0008620000002400 */
[C---:B------:R-:W-:Y:S04]  /*a070*/  HMMA.16816.F32 R72, R176.reuse, R8, R72 ;  /* 0x00000008b048723c */ /* 0x040fe80000001848 */
[----:B------:R-:W-:Y:S02]  /*a080*/  FMUL.FTZ R54, R54, c[0x0][0x320] ;  /* 0x0000c80036367a20 */ /* 0x000fe40000410000 */
[----:B------:R-:W-:Y:S02]  /*a090*/  FMUL.FTZ R55, R55, c[0x0][0x320] ;  /* 0x0000c80037377a20 */ /* 0x000fe40000410000 */
[-C--:B------:R-:W-:Y:S01]  /*a0a0*/  HMMA.16816.F32 R76, R176, R10.reuse, R76 ;  /* 0x0000000ab04c723c */ /* 0x080fe2000000184c */
[----:B------:R4:W1:Y:S03]  /*a0b0*/  MUFU.TANH R240, R26 ;  /* 0x0000001a00f07308 */ /* 0x0008660000002400 */
[----:B------:R-:W-:Y:S02]  /*a0c0*/  FMUL.FTZ R56, R56, c[0x0][0x320] ;  /* 0x0000c80038387a20 */ /* 0x000fe40000410000 */
[----:B------:R-:W-:Y:S02]  /*a0d0*/  FMUL.FTZ R59, R59, c[0x0][0x320] ;  /* 0x0000c8003b3b7a20 */ /* 0x000fe40000410000 */
[C---:B------:R-:W-:Y:S03]  /*a0e0*/  HMMA.16816.F32 R80, R172.reuse, R10, R80 ;  /* 0x0000000aac50723c */ /* 0x040fe60000001850 */
[----:B------:R4:W1:Y:S01]  /*a0f0*/  MUFU.TANH R238, R27 ;  /* 0x0000001b00ee7308 */ /* 0x0008620000002400 */
[----:B------:R-:W-:Y:S02]  /*a100*/  FMUL.FTZ R60, R60, c[0x0][0x320] ;  /* 0x0000c8003c3c7a20 */ /* 0x000fe40000410000 */
[----:B------:R-:W-:Y:S02]  /*a110*/  FMUL.FTZ R61, R61, c[0x0][0x320] ;  /* 0x0000c8003d3d7a20 */ /* 0x000fe40000410000 */
[-C--:B-----5:R-:W-:Y:S04]  /*a120*/  HMMA.16816.F32 R84, R172, R4.reuse, R84 ;  /* 0x00000004ac54723c */ /* 0x0a0fe80000001854 */
[----:B------:R-:W-:Y:S01]  /*a130*/  FMUL.FTZ R63, R63, c[0x0][0x320] ;  /* 0x0000c8003f3f7a20 */ /* 0x000fe20000410000 */
[----:B------:R4:W1:Y:S01]  /*a140*/  MUFU.TANH R191, R28 ;  /* 0x0000001c00bf7308 */ /* 0x0008620000002400 */
[----:B------:R-:W-:Y:S02]  /*a150*/  FMUL.FTZ R64, R64, c[0x0][0x320] ;  /* 0x0000c80040407a20 */ /* 0x000fe40000410000 */
[C---:B------:R-:W-:Y:S04]  /*a160*/  HMMA.16816.F32 R88, R176.reuse, R4, R88 ;  /* 0x00000004b058723c */ /* 0x040fe80000001858 */
[----:B------:R-:W-:Y:S02]  /*a170*/  FMUL.FTZ R65, R65, c[0x0][0x320] ;  /* 0x0000c80041417a20 */ /* 0x000fe40000410000 */
[----:B------:R-:W-:Y:S01]  /*a180*/  FMUL.FTZ R66, R66, c[0x0][0x320] ;  /* 0x0000c80042427a20 */ /* 0x000fe20000410000 */
[----:B------:R4:W1:Y:S01]  /*a190*/  MUFU.TANH R189, R29 ;  /* 0x0000001d00bd7308 */ /* 0x0008620000002400 */
[-C--:B------:R-:W-:Y:S04]  /*a1a0*/  HMMA.16816.F32 R92, R176, R6.reuse, R92 ;  /* 0x00000006b05c723c */ /* 0x080fe8000000185c */
[----:B------:R-:W-:Y:S02]  /*a1b0*/  FMUL.FTZ R67, R67, c[0x0][0x320] ;  /* 0x0000c80043437a20 */ /* 0x000fe40000410000 */
[----:B------:R-:W-:Y:S02]  /*a1c0*/  FMUL.FTZ R68, R68, c[0x0][0x320] ;  /* 0x0000c80044447a20 */ /* 0x000fe40000410000 */
[----:B------:R-:W-:Y:S01]  /*a1d0*/  HMMA.16816.F32 R96, R172, R6, R96 ;  /* 0x00000006ac60723c */ /* 0x000fe20000001860 */
[----:B------:R4:W1:Y:S03]  /*a1e0*/  MUFU.TANH R236, R30 ;  /* 0x0000001e00ec7308 */ /* 0x0008660000002400 */
[----:B------:R-:W-:Y:S02]  /*a1f0*/  FMUL.FTZ R69, R69, c[0x0][0x320] ;  /* 0x0000c80045457a20 */ /* 0x000fe40000410000 */
[----:B------:R-:W-:Y:S02]  /*a200*/  FMUL.FTZ R70, R70, c[0x0][0x320] ;  /* 0x0000c80046467a20 */ /* 0x000fe40000410000 */
[----:B------:R-:W-:Y:S03]  /*a210*/  FMUL.FTZ R71, R71, c[0x0][0x320] ;  /* 0x0000c80047477a20 */ /* 0x000fe60000410000 */
[----:B------:R4:W1:Y:S01]  /*a220*/  MUFU.TANH R235, R31 ;  /* 0x0000001f00eb7308 */ /* 0x0008620000002400 */
[----:B------:R-:W-:Y:S02]  /*a230*/  FMUL.FTZ R72, R72, c[0x0][0x320] ;  /* 0x0000c80048487a20 */ /* 0x000fe40000410000 */
[----:B------:R-:W-:Y:S02]  /*a240*/  FMUL.FTZ R73, R73, c[0x0][0x320] ;  /* 0x0000c80049497a20 */ /* 0x000fe40000410000 */
[----:B------:R-:W-:Y:S02]  /*a250*/  FMUL.FTZ R74, R74, c[0x0][0x320] ;  /* 0x0000c8004a4a7a20 */ /* 0x000fe40000410000 */
[----:B------:R-:W-:Y:S02]  /*a260*/  FMUL.FTZ R75, R75, c[0x0][0x320] ;  /* 0x0000c8004b4b7a20 */ /* 0x000fe40000410000 */
[----:B------:R-:W-:Y:S01]  /*a270*/  FMUL.FTZ R76, R76, c[0x0][0x320] ;  /* 0x0000c8004c4c7a20 */ /* 0x000fe20000410000 */
[----:B------:R4:W1:Y:S01]  /*a280*/  MUFU.TANH R15, R32 ;  /* 0x00000020000f7308 */ /* 0x0008620000002400 */
        /* <DEDUP_REMOVED lines=94> */
[----:B------:R-:W1:Y:S10]  /*a870*/  MUFU.TANH R92, R92 ;  /* 0x0000005c005c7308 */ /* 0x000e740000002400 */
[----:B------:R-:W1:Y:S10]  /*a880*/  MUFU.TANH R93, R93 ;  /* 0x0000005d005d7308 */ /* 0x000e740000002400 */
[----:B------:R4:W1:Y:S10]  /*a890*/  MUFU.TANH R91, R94 ;  /* 0x0000005e005b7308 */ /* 0x0008740000002400 */
[----:B------:R4:W1:Y:S10]  /*a8a0*/  MUFU.TANH R79, R95 ;  /* 0x0000005f004f7308 */ /* 0x0008740000002400 */
[----:B------:R-:W1:Y:S10]  /*a8b0*/  MUFU.TANH R96, R96 ;  /* 0x0000006000607308 */ /* 0x000e740000002400 */
[----:B------:R-:W1:Y:S10]  /*a8c0*/  MUFU.TANH R97, R97 ;  /* 0x0000006100617308 */ /* 0x000e740000002400 */
[----:B------:R-:W1:Y:S10]  /*a8d0*/  MUFU.TANH R98, R98 ;  /* 0x0000006200627308 */ /* 0x000e740000002400 */
[----:B------:R-:W1:Y:S01]  /*a8e0*/  MUFU.TANH R99, R99 ;  /* 0x0000006300637308 */ /* 0x000e620000002400 */
[----:B------:R-:W-:-:S05]  /*a8f0*/  @!P0 BRA `(.L_x_172) ;  /* 0x000003d000008947 */ /* 0x000fca0003800000 */
[----:B--234-:R-:W2:Y:S01]  /*a900*/  LDL R2, [R1+0x2c] ;  /* 0x00002c0001027983 */ /* 0x01cea20000100800 */
[----:B------:R-:W-:Y:S01]  /*a910*/  IMAD.MOV.U32 R228, RZ, RZ, RZ ;  /* 0x000000ffffe47224 */ /* 0x000fe200078e00ff */
[----:B------:R-:W-:Y:S02]  /*a920*/  PLOP3.LUT P1, PT, PT, PT, UP1, 0x80, 0x0 ;  /* 0x000000000000781c */ /* 0x000fe40003f2f018 */
[----:B------:R-:W3:Y:S01]  /*a930*/  LDL R0, [R1+0x10] ;  /* 0x0000100001007983 */ /* 0x000ee20000100800 */
[----:B------:R-:W-:Y:S03]  /*a940*/  PLOP3.LUT P0, PT, PT, PT, UP1, 0x80, 0x0 ;  /* 0x000000000000781c */ /* 0x000fe60003f0f018 */
[----:B------:R-:W4:Y:S01]  /*a950*/  LDL R18, [R1+0x8] ;  /* 0x0000080001127983 */ /* 0x000f220000100800 */
[----:B--2---:R-:W-:Y:S05]  /*a960*/  IMAD R2, R227, 0x60, R2 ;  /* 0x00000060e3027824 */ /* 0x004fea00078e0202 */
[----:B---3--:R-:W-:Y:S05]  /*a970*/  IADD3 R2, R2, -0x60, R0 ;  /* 0xffffffa002027810 */ /* 0x008fea0007ffe000 */
        /* <DEDUP_REMOVED lines=8> */
[----:B------:R-:W-:Y:S03]  /*aa00*/  @!P4 LEA.HI.X R5, R3, c[0x0][0x2a4], R5, 0x2, P0 ;  /* 0x0000a9000305ca11 */ /* 0x000fe600000f1405 */
[----:B------:R-:W-:Y:S01]  /*aa10*/  IMAD.WIDE.U32 R2, R234, c[0x0][0x1e0], RZ ;  /* 0x00007800ea027a25 */ /* 0x000fe200078e00ff */
[----:B------:R-:W-:Y:S01]  /*aa20*/  SHF.R.S32.HI R0, RZ, 0x1f, R234 ;  /* 0x0000001fff007819 */ /* 0x000fe200000114ea */
[----:B------:R-:W2:Y:S04]  /*aa30*/  @!P4 LDG.E R228, [R4.64] ;  /* 0x0000003004e4c981 */ /* 0x000ea8000c1e1900 */
[----:B------:R-:W-:Y:S04]  /*aa40*/  IMAD R0, R0, c[0x0][0x1e0], RZ ;  /* 0x0000780000007a24 */ /* 0x000fe800078e02ff */
[----:B------:R-:W-:Y:S04]  /*aa50*/  IMAD R0, R234, c[0x0][0x1e4], R0 ;  /* 0x00007900ea007a24 */ /* 0x000fe800078e0200 */
[----:B------:R-:W-:Y:S01]  /*aa60*/  IMAD.IADD R3, R3, 0x1, R0 ;  /* 0x0000000103037824 */ /* 0x000fe200078e0200 */
[----:B--2---:R-:W-:Y:S03]  /*aa70*/  SHF.R.S32.HI R4, RZ, 0x1f, R228 ;  /* 0x0000001fff047819 */ /* 0x004fe600000114e4 */
[----:B------:R-:W-:Y:S04]  /*aa80*/  IMAD.WIDE.U32 R2, R228, c[0x0][0x1f0], R2 ;  /* 0x00007c00e4027a25 */ /* 0x000fe800078e0002 */
[----:B------:R-:W-:Y:S01]  /*aa90*/  IMAD R4, R4, c[0x0][0x1f0], RZ ;  /* 0x00007c0004047a24 */ /* 0x000fe200078e02ff */
[----:B------:R-:W-:Y:S03]  /*aaa0*/  IADD3 R0, P0, R2, UR46, RZ ;  /* 0x0000002e02007c10 */ /* 0x000fe6000ff1e0ff */
[----:B------:R-:W-:Y:S05]  /*aab0*/  IMAD R4, R228, c[0x0][0x1f4], R4 ;  /* 0x00007d00e4047a24 */ /* 0x000fea00078e0204 */
[----:B------:R-:W-:Y:S02]  /*aac0*/  IADD3.X R3, R3, UR8, R4, P0, !PT ;  /* 0x0000000803037c10 */ /* 0x000fe400087fe404 */
[C---:B------:R-:W-:Y:S04]  /*aad0*/  LEA R2, P0, R0.reuse, c[0x0][0x1c8], 0x1 ;  /* 0x0000720000027a11 */ /* 0x040fe800078008ff */
[----:B------:R-:W-:Y:S01]  /*aae0*/  LEA.HI.X R0, R0, c[0x0][0x1cc], R3, 0x1, P0 ;  /* 0x0000730000007a11 */ /* 0x000fe200000f0c03 */
[----:B------:R-:W2:Y:S04]  /*aaf0*/  SHFL.IDX PT, R4, R2, RZ, 0x181f ;  /* 0x00181fff02047589 */ /* 0x000ea800000e0000 */
[----:B------:R-:W3:Y:S04]  /*ab00*/  SHFL.IDX PT, R3, R0, RZ, 0x181f ;  /* 0x00181fff00037589 */ /* 0x000ee800000e0000 */
[----:B------:R-:W5:Y:S04]  /*ab10*/  SHFL.IDX PT, R10, R2, 0x1, 0x181f ;  /* 0x00381f00020a7f89 */ /* 0x000f6800000e0000 */
[----:B------:R-:W1:Y:S04]  /*ab20*/  SHFL.IDX PT, R8, R2, 0x2, 0x181f ;  /* 0x00581f0002087f89 */ /* 0x000e6800000e0000 */
[----:B------:R-:W1:Y:S04]  /*ab30*/  SHFL.IDX PT, R7, R0, 0x1, 0x181f ;  /* 0x00381f0000077f89 */ /* 0x000e6800000e0000 */
[----:B------:R-:W1:Y:S04]  /*ab40*/  SHFL.IDX PT, R6, R2, 0x3, 0x181f ;  /* 0x00781f0002067f89 */ /* 0x000e6800000e0000 */
[----:B------:R-:W-:Y:S01]  /*ab50*/  SHFL.IDX PT, R9, R2, 0x4, 0x181f ;  /* 0x00981f0002097f89 */ /* 0x000fe200000e0000 */
[-C--:B--2---:R-:W-:Y:S03]  /*ab60*/  IADD3 R4, P0, R4, R226.reuse, RZ ;  /* 0x000000e204047210 */ /* 0x084fe60007f1e0ff */
[----:B------:R-:W-:Y:S02]  /*ab70*/  SHFL.IDX PT, R14, R0, 0x2, 0x181f ;  /* 0x00581f00000e7f89 */ /* 0x000fe400000e0000 */
[--C-:B---3--:R-:W-:Y:S02]  /*ab80*/  IMAD.X R5, R3, 0x1, R225.reuse, P0 ;  /* 0x0000000103057824 */ /* 0x108fe400000e06e1 */
[----:B------:R-:W2:Y:S01]  /*ab90*/  SHFL.IDX PT, R13, R0, 0x3, 0x181f ;  /* 0x00781f00000d7f89 */ /* 0x000ea200000e0000 */
[-C--:B-----5:R-:W-:Y:S03]  /*aba0*/  IADD3 R10, P0, R10, R226.reuse, RZ ;  /* 0x000000e20a0a7210 */ /* 0x0a0fe60007f1e0ff */
[----:B----4-:R3:W-:Y:S01]  /*abb0*/  LDGSTS.E.BYPASS.LTC128B.128 [R18+0x3100], [R4.64], !P3 ;  /* 0x0310000004127fae */ /* 0x0107e2000d901d70 */
[-C--:B-1----:R-:W-:Y:S03]  /*abc0*/  IADD3 R8, P5, R8, R226.reuse, RZ ;  /* 0x000000e208087210 */ /* 0x082fe60007fbe0ff */
[----:B------:R-:W1:Y:S01]  /*abd0*/  SHFL.IDX PT, R2, R2, 0x5, 0x181f ;  /* 0x00b81f0002027f89 */ /* 0x000e6200000e0000 */
[--C-:B------:R-:W-:Y:S03]  /*abe0*/  IMAD.X R11, R7, 0x1, R225.reuse, P0 ;  /* 0x00000001070b7824 */ /* 0x100fe600000e06e1 */
[----:B------:R-:W4:Y:S01]  /*abf0*/  SHFL.IDX PT, R12, R0, 0x4, 0x181f ;  /* 0x00981f00000c7f89 */ /* 0x000f2200000e0000 */
[-C--:B------:R-:W-:Y:S03]  /*ac00*/  IADD3 R6, P2, R6, R226.reuse, RZ ;  /* 0x000000e206067210 */ /* 0x080fe60007f5e0ff */
[----:B------:R-:W5:Y:S04]  /*ac10*/  SHFL.IDX PT, R0, R0, 0x5, 0x181f ;  /* 0x00b81f0000007f89 */ /* 0x000f6800000e0000 */
[----:B------:R5:W-:Y:S01]  /*ac20*/  LDGSTS.E.BYPASS.LTC128B.128 [R18+0x3900], [R10.64], !P3 ;  /* 0x039000000a127fae */ /* 0x000be2000d901d70 */
[--C-:B--2---:R-:W-:Y:S01]  /*ac30*/  IMAD.X R7, R13, 0x1, R225.reuse, P2 ;  /* 0x000000010d077824 */ /* 0x104fe200010e06e1 */
[-C--:B---3--:R-:W-:Y:S01]  /*ac40*/  IADD3 R4, P1, R9, R226.reuse, RZ ;  /* 0x000000e209047210 */ /* 0x088fe20007f3e0ff */
[--C-:B------:R-:W-:Y:S01]  /*ac50*/  IMAD.X R9, R14, 0x1, R225.reuse, P5 ;  /* 0x000000010e097824 */ /* 0x100fe200028e06e1 */
[----:B-1----:R-:W-:Y:S03]  /*ac60*/  IADD3 R2, P0, R2, R226, RZ ;  /* 0x000000e202027210 */ /* 0x002fe60007f1e0ff */
[--C-:B----4-:R-:W-:Y:S01]  /*ac70*/  IMAD.X R5, R12, 0x1, R225.reuse, P1 ;  /* 0x000000010c057824 */ /* 0x110fe200008e06e1 */
[----:B------:R1:W-:Y:S01]  /*ac80*/  LDGSTS.E.BYPASS.LTC128B.128 [R18+0x4100], [R8.64], !P3 ;  /* 0x0410000008127fae */ /* 0x0003e2000d901d70 */
[----:B-----5:R-:W-:Y:S03]  /*ac90*/  IMAD.X R3, R0, 0x1, R225, P0 ;  /* 0x0000000100037824 */ /* 0x020fe600000e06e1 */
[----:B------:R1:W-:Y:S04]  /*aca0*/  LDGSTS.E.BYPASS.LTC128B.128 [R18+0x4900], [R6.64], !P3 ;  /* 0x0490000006127fae */ /* 0x0003e8000d901d70 */
[----:B------:R1:W-:Y:S04]  /*acb0*/  LDGSTS.E.BYPASS.LTC128B.128 [R18+0x5100], [R4.64], !P3 ;  /* 0x0510000004127fae */ /* 0x0003e8000d901d70 */
[----:B------:R1:W-:Y:S02]  /*acc0*/  LDGSTS.E.BYPASS.LTC128B.128 [R18+0x5900], [R2.64], !P3 ;  /* 0x0590000002127fae */ /* 0x0003e4000d901d70 */
.L_x_172:
[----:B-1234-:R-:W2:Y:S01]  /*acd0*/  LDL R2, [R1+0x28] ;  /* 0x0000280001027983 */ /* 0x01eea20000100800 */
[----:B------:R-:W-:Y:S02]  /*ace0*/  PLOP3.LUT P1, PT, PT, PT, UP2, 0x80, 0x0 ;  /* 0x000000000000781c */ /* 0x000fe40003f2f028 */
[----:B------:R-:W-:Y:S01]  /*acf0*/  PLOP3.LUT P0, PT, PT, PT, UP2, 0x80, 0x0 ;  /* 0x000000000000781c */ /* 0x000fe20003f0f028 */
[----:B------:R-:W3:Y:S04]  /*ad00*/  LDL R58, [R1+0x24] ;  /* 0x00002400013a7983 */ /* 0x000ee80000100800 */
[----:B------:R-:W0:Y:S06]  /*ad10*/  LDGDEPBAR ;  /* 0x00000000000079af */ /* 0x000e2c0000000000 */
[----:B--2---:R-:W-:Y:S04]  /*ad20*/  @P1 IMAD.HI.U32 R0, R2, c[0x0][0x2c8], RZ ;  /* 0x0000b20002001a27 */ /* 0x004fe800078e00ff */
[----:B------:R-:W-:Y:S01]  /*ad30*/  IMAD.MOV.U32 R5, RZ, RZ, R2 ;  /* 0x000000ffff057224 */ /* 0x000fe200078e0002 */
[----:B------:R-:W-:Y:S01]  /*ad40*/  @P0 SHF.R.U32.HI R5, RZ, c[0x0][0x2cc], R0 ;  /* 0x0000b300ff050a19 */ /* 0x000fe20000011600 */
[----:B------:R-:W-:Y:S01]  /*ad50*/  IMAD R0, R227, -0x60, RZ ;  /* 0xffffffa0e3007824 */ /* 0x000fe200078e02ff */
[----:B------:R-:W-:Y:S01]  /*ad60*/  PLOP3.LUT P0, PT, PT, PT, UP0, 0x40, 0x0 ;  /* 0x000000000000781c */ /* 0x000fe20003f0e808 */
[----:B------:R-:W-:Y:S02]  /*ad70*/  IMAD.U32 R2, RZ, RZ, UR7 ;  /* 0x00000007ff027e24 */ /* 0x000fe4000f8e00ff */
[----:B------:R-:W1:Y:S01]  /*ad80*/  SHFL.IDX PT, R4, R5, RZ, 0x1c1f ;  /* 0x001c1fff05047589 */ /* 0x000e6200000e0000 */
[----:B---3--:R-:W-:Y:S05]  /*ad90*/  IADD3 R7, -R58, 0x1, R0 ;  /* 0x000000013a077810 */ /* 0x008fea0007ffe100 */
[----:B------:R-:W-:Y:S05]  /*ada0*/  IMAD R7, R2, c[0x0][0x1d0], R7 ;  /* 0x0000740002077a24 */ /* 0x000fea00078e0207 */
[----:B------:R-:W-:Y:S04]  /*adb0*/  IADD3 R7, R7, -c[0x0][0x168], RZ ;  /* 0x80005a0007077a10 */ /* 0x000fe80007ffe0ff */
[C---:B------:R-:W-:Y:S02]  /*adc0*/  IADD3 R6, R7.reuse, c[0x0][0x328], RZ ;  /* 0x0000ca0007067a10 */ /* 0x040fe40007ffe0ff */
[----:B------:R-:W-:Y:S03]  /*add0*/  IADD3 R7, R7, UR12, RZ ;  /* 0x0000000c07077c10 */ /* 0x000fe6000fffe0ff */
[----:B-1----:R-:W-:Y:S02]  /*ade0*/  IMAD.IADD R3, R6, 0x1, R4 ;  /* 0x0000000106037824 */ /* 0x002fe400078e0204 */
[----:B------:R-:W-:Y:S01]  /*adf0*/  IMAD.IADD R2, R4, 0x1, R7 ;  /* 0x0000000104027824 */ /* 0x000fe200078e0207 */
[----:B------:R-:W-:-:S05]  /*ae00*/  @P0 BRA `(.L_x_173) ;  /* 0x000001a000000947 */ /* 0x000fca0003800000 */
[----:B------:R-:W-:Y:S01]  /*ae10*/  MOV R8, UR7 ;  /* 0x0000000700087c02 */ /* 0x000fe20008000f00 */
[----:B------:R-:W-:Y:S04]  /*ae20*/  BSSY B0, `(.L_x_174) ;  /* 0x0000013000007945 */ /* 0x000fe80003800000 */
[----:B------:R-:W-:Y:S05]  /*ae30*/  IMAD R4, R8, c[0x0][0x1d0], R4 ;  /* 0x0000740008047a24 */ /* 0x000fea00078e0204 */
[----:B------:R-:W-:Y:S04]  /*ae40*/  IADD3 R4, R4, -c[0x0][0x168], RZ ;  /* 0x80005a0004047a10 */ /* 0x000fe80007ffe0ff */
[----:B------:R-:W-:Y:S11]  /*ae50*/  ISETP.GT.AND P0, PT, R4, -0x1, PT ;  /* 0xffffffff0400780c */ /* 0x000ff60003f04270 */
[----:B------:R-:W-:Y:S02]  /*ae60*/  @!UPT UIADD3 URZ, URZ, URZ, URZ ;  /* 0x0000003f3f3ff290 */ /* 0x000fe4000fffe03f */
[----:B------:R-:W-:-:S05]  /*ae70*/  @P0 BRA `(.L_x_175) ;  /* 0x0000008000000947 */ /* 0x000fca0003800000 */
[----:B------:R-:W-:Y:S01]  /*ae80*/  LOP3.LUT R4, RZ, R4, RZ, 0x33, !PT ;  /* 0x00000004ff047212 */ /* 0x000fe200078e33ff */
[----:B------:R-:W-:Y:S05]  /*ae90*/  IMAD.MOV.U32 R8, RZ, RZ, c[0x0][0x32c] ;  /* 0x0000cb00ff087624 */ /* 0x000fea00078e00ff */
[----:B------:R-:W-:Y:S11]  /*aea0*/  ISETP.NE.AND P0, PT, R8, 0x1, PT ;  /* 0x000000010800780c */ /* 0x000ff60003f05270 */
[----:B------:R-:W-:Y:S02]  /*aeb0*/  @!UPT UIADD3 URZ, URZ, URZ, URZ ;  /* 0x0000003f3f3ff290 */ /* 0x000fe4000fffe03f */
[----:B------:R-:W-:Y:S05]  /*aec0*/  @P0 IMAD.HI.U32 R8, R4, c[0x0][0x330], RZ ;  /* 0x0000cc0004080a27 */ /* 0x000fea00078e00ff */
[----:B------:R-:W-:Y:S04]  /*aed0*/  @P0 SHF.R.U32.HI R4, RZ, c[0x0][0x334], R8 ;  /* 0x0000cd00ff040a19 */ /* 0x000fe80000011608 */
[----:B------:R-:W-:Y:S01]  /*aee0*/  LOP3.LUT R4, RZ, R4, RZ, 0x33, !PT ;  /* 0x00000004ff047212 */ /* 0x000fe200078e33ff */
[----:B------:R-:W-:-:S05]  /*aef0*/  BRA `(.L_x_176) ;  /* 0x0000005000007947 */ /* 0x000fca0003800000 */
.L_x_175:
[----:B------:R-:W-:Y:S04]  /*af00*/  MOV R8, c[0x0][0x32c] ;  /* 0x0000cb0000087a02 */ /* 0x000fe80000000f00 */
[----:B------:R-:W-:Y:S11]  /*af10*/  ISETP.NE.AND P0, PT, R8, 0x1, PT ;  /* 0x000000010800780c */ /* 0x000ff60003f05270 */
[----:B------:R-:W-:Y:S02]  /*af20*/  @!UPT UIADD3 URZ, URZ, URZ, URZ ;  /* 0x0000003f3f3ff290 */ /* 0x000fe4000fffe03f */
[----:B------:R-:W-:Y:S05]  /*af30*/  @P0 IMAD.HI.U32 R8, R4, c[0x0][0x330], RZ ;  /* 0x0000cc0004080a27 */ /* 0x000fea00078e00ff */
[----:B------:R-:W-:Y:S02]  /*af40*/  @P0 SHF.R.U32.HI R4, RZ, c[0x0][0x334], R8 ;  /* 0x0000cd00ff040a19 */ /* 0x000fe40000011608 */
.L_x_176:
[----:B------:R-:W-:Y:S05]  /*af50*/  BSYNC B0 ;  /* 0x0000000000007941 */ /* 0x000fea0003800000 */
.L_x_174:
[----:B------:R-:W-:Y:S04]  /*af60*/  IMAD.IADD R8, R0, 0x1, -R58 ;  /* 0x0000000100087824 */ /* 0x000fe800078e0a3a */
[----:B------:R-:W-:Y:S05]  /*af70*/  IMAD R4, R4, c[0x0][0x32c], R8 ;  /* 0x0000cb0004047a24 */ /* 0x000fea00078e0208 */
[----:B------:R-:W-:Y:S02]  /*af80*/  IADD3 R8, R4, c[0x0][0x32c], RZ ;  /* 0x0000cb0004087a10 */ /* 0x000fe40007ffe0ff */
[----:B------:R-:W-:Y:S02]  /*af90*/  IMNMX R2, R2, R4, !PT ;  /* 0x0000000402027217 */ /* 0x000fe40007800200 */
[----:B------:R-:W-:Y:S02]  /*afa0*/  IMNMX R3, R3, R8, PT ;  /* 0x0000000803037217 */ /* 0x000fe40003800200 */
.L_x_173:
[C---:B------:R-:W-:Y:S01]  /*afb0*/  ISETP.GE.AND P0, PT, R0.reuse, 0x1, PT ;  /* 0x000000010000780c */ /* 0x040fe20003f06270 */
[----:B------:R-:W1:Y:S01]  /*afc0*/  SHFL.IDX PT, R4, R5, 0x1, 0x1c1f ;  /* 0x003c1f0005047f89 */ /* 0x000e6200000e0000 */
[----:B------:R-:W-:Y:S02]  /*afd0*/  ISETP.GE.AND P2, PT, R0, 0x9, PT ;  /* 0x000000090000780c */ /* 0x000fe40003f46270 */
[----:B------:R-:W-:Y:S02]  /*afe0*/  P2R R27, PR, RZ, 0x1 ;  /* 0x00000001ff1b7803 */ /* 0x000fe40000000000 */
[----:B------:R-:W-:Y:S02]  /*aff0*/  ISETP.GT.AND P0, PT, R2, RZ, !P0 ;  /* 0x000000ff0200720c */ /* 0x000fe40004704270 */
[----:B------:R-:W-:Y:S02]  /*b000*/  ISETP.GE.AND P1, PT, R0, 0x2, PT ;  /* 0x000000020000780c */ /* 0x000fe40003f26270 */
[C---:B------:R-:W-:Y:S02]  /*b010*/  ISETP.LT.OR P0, PT, R3.reuse, 0x1, P0 ;  /* 0x000000010300780c */ /* 0x040fe40000701670 */
[----:B------:R-:W-:Y:S02]  /*b020*/  P2R R26, PR, RZ, 0x2 ;  /* 0x00000002ff1a7803 */ /* 0x000fe40000000000 */
[----:B------:R-:W-:Y:S02]  /*b030*/  FSEL R29, R188, -INF , !P0 ;  /* 0xff800000bc1d7808 */ /* 0x000fe40004000000 */
[C---:B------:R-:W-:Y:S02]  /*b040*/  ISETP.GT.AND P0, PT, R2.reuse, 0x8, !P2 ;  /* 0x000000080200780c */ /* 0x040fe40005704270 */
[----:B------:R-:W-:Y:S02]  /*b050*/  ISETP.GT.AND P1, PT, R2, 0x1, !P1 ;  /* 0x000000010200780c */ /* 0x000fe40004f24270 */
[----:B------:R-:W-:Y:S02]  /*b060*/  P2R R25, PR, RZ, 0x4 ;  /* 0x00000004ff197803 */ /* 0x000fe40000000000 */
[C---:B------:R-:W-:Y:S02]  /*b070*/  ISETP.LT.OR P0, PT, R3.reuse, 0x9, P0 ;  /* 0x000000090300780c */ /* 0x040fe40000701670 */
[----:B------:R-:W-:Y:S02]  /*b080*/  ISETP.GE.AND P2, PT, R0, 0xa, PT ;  /* 0x0000000a0000780c */ /* 0x000fe40003f46270 */
[C---:B------:R-:W-:Y:S02]  /*b090*/  ISETP.LT.OR P1, PT, R3.reuse, 0x2, P1 ;  /* 0x000000020300780c */ /* 0x040fe40000f21670 */
[----:B------:R-:W-:Y:S02]  /*b0a0*/  FSEL R32, R16, -INF , !P0 ;  /* 0xff80000010207808 */ /* 0x000fe40004000000 */
[----:B------:R-:W-:Y:S02]  /*b0b0*/  ISETP.GT.AND P0, PT, R2, 0x9, !P2 ;  /* 0x000000090200780c */ /* 0x000fe40005704270 */
[----:B------:R-:W-:Y:S02]  /*b0c0*/  FSEL R31, R184, -INF , !P1 ;  /* 0xff800000b81f7808 */ /* 0x000fe40004800000 */
[----:B------:R-:W-:Y:S02]  /*b0d0*/  ISETP.LT.OR P0, PT, R3, 0xa, P0 ;  /* 0x0000000a0300780c */ /* 0x000fe40000701670 */
[----:B------:R-:W-:Y:S02]  /*b0e0*/  ISETP.GE.AND P1, PT, R0, 0x11, PT ;  /* 0x000000110000780c */ /* 0x000fe40003f26270 */
[----:B------:R-:W-:Y:S02]  /*b0f0*/  FSEL R34, R17, -INF , !P0 ;  /* 0xff80000011227808 */ /* 0x000fe40004000000 */
[----:B------:R-:W-:Y:S02]  /*b100*/  ISETP.GT.AND P0, PT, R2, 0x10, !P1 ;  /* 0x000000100200780c */ /* 0x000fe40004f04270 */
[----:B------:R-:W-:Y:S02]  /*b110*/  P2R R23, PR, RZ, 0x2 ;  /* 0x00000002ff177803 */ /* 0x000fe40000000000 */
[C---:B------:R-:W-:Y:S02]  /*b120*/  ISETP.LT.OR P0, PT, R3.reuse, 0x11, P0 ;  /* 0x000000110300780c */ /* 0x040fe40000701670 */
[----:B------:R-:W-:Y:S02]  /*b130*/  ISETP.GE.AND P1, PT, R0, 0x12, PT ;  /* 0x000000120000780c */ /* 0x000fe40003f26270 */
[----:B------:R-:W-:Y:S02]  /*b140*/  FSEL R40, R20, -INF , !P0 ;  /* 0xff80000014287808 */ /* 0x000fe40004000000 */
[----:B------:R-:W-:Y:S02]  /*b150*/  ISETP.GT.AND P0, PT, R2, 0x11, !P1 ;  /* 0x000000110200780c */ /* 0x000fe40004f04270 */
[----:B------:R-:W-:Y:S02]  /*b160*/  P2R R22, PR, RZ, 0x2 ;  /* 0x00000002ff167803 */ /* 0x000fe40000000000 */
[----:B------:R-:W-:Y:S02]  /*b170*/  ISETP.LT.OR P0, PT, R3, 0x12, P0 ;  /* 0x000000120300780c */ /* 0x000fe40000701670 */
        /* <DEDUP_REMOVED lines=73> */
[C---:B------:R-:W-:Y:S02]  /*b610*/  ISETP.GE.AND P6, PT, R0.reuse, 0x52, PT ;  /* 0x000000520000780c */ /* 0x040fe40003fc6270 */
[C---:B------:R-:W-:Y:S02]  /*b620*/  ISETP.LT.OR P0, PT, R3.reuse, 0x51, P0 ;  /* 0x000000510300780c */ /* 0x040fe40000701670 */
[----:B------:R-:W-:Y:S02]  /*b630*/  ISETP.GE.AND P5, PT, R0, 0x59, PT ;  /* 0x000000590000780c */ /* 0x000fe40003fa6270 */
[----:B------:R-:W-:Y:S02]  /*b640*/  FSEL R237, R84, -INF , !P0 ;  /* 0xff80000054ed7808 */ /* 0x000fe40004000000 */
[C---:B------:R-:W-:Y:S02]  /*b650*/  ISETP.GT.AND P0, PT, R2.reuse, 0x51, !P6 ;  /* 0x000000510200780c */ /* 0x040fe40007704270 */
[----:B------:R-:W-:Y:S02]  /*b660*/  P2R R24, PR, RZ, 0x4 ;  /* 0x00000004ff187803 */ /* 0x000fe40000000000 */
[----:B------:R-:W-:Y:S04]  /*b670*/  ISETP.LT.OR P0, PT, R3, 0x52, P0 ;  /* 0x000000520300780c */ /* 0x000fe80000701670 */
[----:B------:R-:W-:Y:S02]  /*b680*/  FSEL R243, R85, -INF , !P0 ;  /* 0xff80000055f37808 */ /* 0x000fe40004000000 */
[----:B------:R-:W-:Y:S04]  /*b690*/  ISETP.GT.AND P0, PT, R2, 0x58, !P5 ;  /* 0x000000580200780c */ /* 0x000fe80006f04270 */
[----:B------:R-:W-:Y:S04]  /*b6a0*/  ISETP.LT.OR P0, PT, R3, 0x59, P0 ;  /* 0x000000590300780c */ /* 0x000fe80000701670 */
[----:B------:R-:W-:Y:S02]  /*b6b0*/  FSEL R249, R96, -INF , !P0 ;  /* 0xff80000060f97808 */ /* 0x000fe40004000000 */
[----:B------:R-:W-:Y:S04]  /*b6c0*/  ISETP.GE.AND P0, PT, R0, 0x5a, PT ;  /* 0x0000005a0000780c */ /* 0x000fe80003f06270 */
[----:B------:R-:W-:Y:S01]  /*b6d0*/  ISETP.GT.AND P2, PT, R2, 0x59, !P0 ;  /* 0x000000590200780c */ /* 0x000fe20004744270 */
[--C-:B-1----:R-:W-:Y:S03]  /*b6e0*/  IMAD.IADD R2, R7, 0x1, R4.reuse ;  /* 0x0000000107027824 */ /* 0x102fe600078e0204 */
[----:B------:R-:W-:Y:S01]  /*b6f0*/  ISETP.LT.OR P2, PT, R3, 0x5a, P2 ;  /* 0x0000005a0300780c */ /* 0x000fe20001741670 */
[----:B------:R-:W-:Y:S03]  /*b700*/  IMAD.IADD R3, R6, 0x1, R4 ;  /* 0x0000000106037824 */ /* 0x000fe600078e0204 */
[----:B------:R-:W-:Y:S02]  /*b710*/  FSEL R250, R97, -INF , !P2 ;  /* 0xff80000061fa7808 */ /* 0x000fe40005000000 */
[----:B------:R-:W-:Y:S11]  /*b720*/  PLOP3.LUT P2, PT, PT, PT, UP0, 0x40, 0x0 ;  /* 0x000000000000781c */ /* 0x000ff60003f4e808 */
[----:B------:R-:W-:Y:S02]  /*b730*/  @!UPT UIADD3 URZ, URZ, URZ, URZ ;  /* 0x0000003f3f3ff290 */ /* 0x000fe4000fffe03f */
        /* <DEDUP_REMOVED lines=16> */
.L_x_179:
[----:B------:R-:W-:Y:S04]  /*b840*/  MOV R28, c[0x0][0x32c] ;  /* 0x0000cb00001c7a02 */ /* 0x000fe80000000f00 */
[----:B------:R-:W-:Y:S11]  /*b850*/  ISETP.NE.AND P2, PT, R28, 0x1, PT ;  /* 0x000000011c00780c */ /* 0x000ff60003f45270 */
[----:B------:R-:W-:Y:S02]  /*b860*/  @!UPT UIADD3 URZ, URZ, URZ, URZ ;  /* 0x0000003f3f3ff290 */ /* 0x000fe4000fffe03f */
[----:B------:R-:W-:Y:S05]  /*b870*/  @P2 IMAD.HI.U32 R28, R4, c[0x0][0x330], RZ ;  /* 0x0000cc00041c2a27 */ /* 0x000fea00078e00ff */
[----:B------:R-:W-:Y:S02]  /*b880*/  @P2 SHF.R.U32.HI R4, RZ, c[0x0][0x334], R28 ;  /* 0x0000cd00ff042a19 */ /* 0x000fe4000001161c */
.L_x_180:
[----:B------:R-:W-:Y:S05]  /*b890*/  BSYNC B0 ;  /* 0x0000000000007941 */ /* 0x000fea0003800000 */
.L_x_178:
[----:B------:R-:W-:Y:S04]  /*b8a0*/  IMAD.IADD R28, R0, 0x1, -R58 ;  /* 0x00000001001c7824 */ /* 0x000fe800078e0a3a */
[----:B------:R-:W-:Y:S05]  /*b8b0*/  IMAD R4, R4, c[0x0][0x32c], R28 ;  /* 0x0000cb0004047a24 */ /* 0x000fea00078e021c */
[----:B------:R-:W-:Y:S02]  /*b8c0*/  IADD3 R28, R4, c[0x0][0x32c], RZ ;  /* 0x0000cb00041c7a10 */ /* 0x000fe40007ffe0ff */
[----:B------:R-:W-:Y:S02]  /*b8d0*/  IMNMX R2, R2, R4, !PT ;  /* 0x0000000402027217 */ /* 0x000fe40007800200 */
[----:B------:R-:W-:Y:S02]  /*b8e0*/  IMNMX R3, R3, R28, PT ;  /* 0x0000001c03037217 */ /* 0x000fe40003800200 */
.L_x_177:
[----:B------:R-:W-:Y:S01]  /*b8f0*/  ISETP.NE.AND P2, PT, R26, RZ, PT ;  /* 0x000000ff1a00720c */ /* 0x000fe20003f45270 */
[----:B------:R-:W1:Y:S03]  /*b900*/  SHFL.IDX PT, R4, R5, 0x2, 0x1c1f ;  /* 0x005c1f0005047f89 */ /* 0x000e6600000e0000 */
[----:B------:R-:W-:Y:S04]  /*b910*/  ISETP.GT.AND P2, PT, R2, 0x1, !P2 ;  /* 0x000000010200780c */ /* 0x000fe80005744270 */
[----:B------:R-:W-:Y:S04]  /*b920*/  ISETP.LT.OR P2, PT, R3, 0x2, P2 ;  /* 0x000000020300780c */ /* 0x000fe80001741670 */
[----:B------:R-:W-:Y:S02]  /*b930*/  FSEL R33, R200, -INF , !P2 ;  /* 0xff800000c8217808 */ /* 0x000fe40005000000 */
[----:B------:R-:W-:Y:S04]  /*b940*/  ISETP.NE.AND P2, PT, R25, RZ, PT ;  /* 0x000000ff1900720c */ /* 0x000fe80003f45270 */
[----:B------:R-:W-:Y:S04]  /*b950*/  ISETP.GT.AND P2, PT, R2, 0x8, !P2 ;  /* 0x000000080200780c */ /* 0x000fe80005744270 */
[C---:B------:R-:W-:Y:S04]  /*b960*/  ISETP.LT.OR P2, PT, R3.reuse, 0x9, P2 ;  /* 0x000000090300780c */ /* 0x040fe80001741670 */
[----:B------:R-:W-:Y:S02]  /*b970*/  FSEL R37, R192, -INF , !P2 ;  /* 0xff800000c0257808 */ /* 0x000fe40005000000 */
[----:B------:R-:W-:Y:S04]  /*b980*/  ISETP.NE.AND P2, PT, R24, RZ, PT ;  /* 0x000000ff1800720c */ /* 0x000fe80003f45270 */
[----:B------:R-:W-:Y:S04]  /*b990*/  ISETP.GT.AND P2, PT, R2, 0x9, !P2 ;  /* 0x000000090200780c */ /* 0x000fe80005744270 */
[----:B------:R-:W-:Y:S04]  /*b9a0*/  ISETP.LT.OR P2, PT, R3, 0xa, P2 ;  /* 0x0000000a0300780c */ /* 0x000fe80001741670 */
[----:B------:R-:W-:Y:S02]  /*b9b0*/  FSEL R39, R190, -INF , !P2 ;  /* 0xff800000be277808 */ /* 0x000fe40005000000 */
[----:B------:R-:W-:Y:S04]  /*b9c0*/  ISETP.NE.AND P2, PT, R23, RZ, PT ;  /* 0x000000ff1700720c */ /* 0x000fe80003f45270 */
[----:B------:R-:W-:Y:S04]  /*b9d0*/  ISETP.GT.AND P2, PT, R2, 0x10, !P2 ;  /* 0x000000100200780c */ /* 0x000fe80005744270 */
[----:B------:R-:W-:Y:S04]  /*b9e0*/  ISETP.LT.OR P2, PT, R3, 0x11, P2 ;  /* 0x000000110300780c */ /* 0x000fe80001741670 */
[----:B------:R-:W-:Y:S02]  /*b9f0*/  FSEL R41, R181, -INF , !P2 ;  /* 0xff800000b5297808 */ /* 0x000fe40005000000 */
[----:B------:R-:W-:Y:S04]  /*ba00*/  ISETP.NE.AND P2, PT, R22, RZ, PT ;  /* 0x000000ff1600720c */ /* 0x000fe80003f45270 */
[C---:B------:R-:W-:Y:S04]  /*ba10*/  ISETP.GT.AND P2, PT, R2.reuse, 0x11, !P2 ;  /* 0x000000110200780c */ /* 0x040fe80005744270 */
[----:B------:R-:W-:Y:S04]  /*ba20*/  ISETP.LT.OR P2, PT, R3, 0x12, P2 ;  /* 0x000000120300780c */ /* 0x000fe80001741670 */
[----:B------:R-:W-:Y:S02]  /*ba30*/  FSEL R43, R171, -INF , !P2 ;  /* 0xff800000ab2b7808 */ /* 0x000fe40005000000 */
[----:B------:R-:W-:Y:S04]  /*ba40*/  ISETP.NE.AND P2, PT, R21, RZ, PT ;  /* 0x000000ff1500720c */ /* 0x000fe80003f45270 */
[----:B------:R-:W-:Y:S04]  /*ba50*/  ISETP.GT.AND P2, PT, R2, 0x18, !P2 ;  /* 0x000000180200780c */ /* 0x000fe80005744270 */
[C---:B------:R-:W-:Y:S04]  /*ba60*/  ISETP.LT.OR P2, PT, R3.reuse, 0x19, P2 ;  /* 0x000000190300780c */ /* 0x040fe80001741670 */
        /* <DEDUP_REMOVED lines=53> */
[----:B------:R-:W-:Y:S04]  /*bdc0*/  ISETP.GT.AND P2, PT, R2, 0x50, !P1 ;  /* 0x000000500200780c */ /* 0x000fe80004f44270 */
[C---:B------:R-:W-:Y:S04]  /*bdd0*/  ISETP.LT.OR P2, PT, R3.reuse, 0x51, P2 ;  /* 0x000000510300780c */ /* 0x040fe80001741670 */
[----:B------:R-:W-:Y:S02]  /*bde0*/  FSEL R239, R86, -INF , !P2 ;  /* 0xff80000056ef7808 */ /* 0x000fe40005000000 */
[C---:B------:R-:W-:Y:S04]  /*bdf0*/  ISETP.GT.AND P2, PT, R2.reuse, 0x51, !P6 ;  /* 0x000000510200780c */ /* 0x040fe80007744270 */
[----:B------:R-:W-:Y:S04]  /*be00*/  ISETP.LT.OR P2, PT, R3, 0x52, P2 ;  /* 0x000000520300780c */ /* 0x000fe80001741670 */
[----:B------:R-:W-:Y:S02]  /*be10*/  FSEL R241, R87, -INF , !P2 ;  /* 0xff80000057f17808 */ /* 0x000fe40005000000 */
[----:B------:R-:W-:Y:S04]  /*be20*/  ISETP.GT.AND P2, PT, R2, 0x58, !P5 ;  /* 0x000000580200780c */ /* 0x000fe80006f44270 */
[----:B------:R-:W-:Y:S04]  /*be30*/  ISETP.LT.OR P2, PT, R3, 0x59, P2 ;  /* 0x000000590300780c */ /* 0x000fe80001741670 */
[----:B------:R-:W-:Y:S02]  /*be40*/  FSEL R247, R98, -INF , !P2 ;  /* 0xff80000062f77808 */ /* 0x000fe40005000000 */
[----:B------:R-:W-:Y:S04]  /*be50*/  ISETP.NE.AND P2, PT, R27, RZ, PT ;  /* 0x000000ff1b00720c */ /* 0x000fe80003f45270 */
[----:B------:R-:W-:Y:S04]  /*be60*/  ISETP.GT.AND P2, PT, R2, RZ, !P2 ;  /* 0x000000ff0200720c */ /* 0x000fe80005744270 */
[----:B------:R-:W-:Y:S04]  /*be70*/  ISETP.LT.OR P2, PT, R3, 0x1, P2 ;  /* 0x000000010300780c */ /* 0x000fe80001741670 */
[----:B------:R-:W-:Y:S02]  /*be80*/  FSEL R30, R242, -INF , !P2 ;  /* 0xff800000f21e7808 */ /* 0x000fe40005000000 */
        /* <DEDUP_REMOVED lines=23> */
.L_x_183:
[----:B------:R-:W-:Y:S04]  /*c000*/  MOV R28, c[0x0][0x32c] ;  /* 0x0000cb00001c7a02 */ /* 0x000fe80000000f00 */
[----:B------:R-:W-:Y:S11]  /*c010*/  ISETP.NE.AND P2, PT, R28, 0x1, PT ;  /* 0x000000011c00780c */ /* 0x000ff60003f45270 */
[----:B------:R-:W-:Y:S02]  /*c020*/  @!UPT UIADD3 URZ, URZ, URZ, URZ ;  /* 0x0000003f3f3ff290 */ /* 0x000fe4000fffe03f */
[----:B------:R-:W-:Y:S05]  /*c030*/  @P2 IMAD.HI.U32 R28, R4, c[0x0][0x330], RZ ;  /* 0x0000cc00041c2a27 */ /* 0x000fea00078e00ff */
[----:B------:R-:W-:Y:S02]  /*c040*/  @P2 SHF.R.U32.HI R4, RZ, c[0x0][0x334], R28 ;  /* 0x0000cd00ff042a19 */ /* 0x000fe4000001161c */
.L_x_184:
[----:B------:R-:W-:Y:S05]  /*c050*/  BSYNC B0 ;  /* 0x0000000000007941 */ /* 0x000fea0003800000 */
.L_x_182:
[----:B------:R-:W-:Y:S04]  /*c060*/  IMAD.IADD R28, R0, 0x1, -R58 ;  /* 0x00000001001c7824 */ /* 0x000fe800078e0a3a */
[----:B------:R-:W-:Y:S05]  /*c070*/  IMAD R4, R4, c[0x0][0x32c], R28 ;  /* 0x0000cb0004047a24 */ /* 0x000fea00078e021c */
[----:B------:R-:W-:Y:S02]  /*c080*/  IADD3 R28, R4, c[0x0][0x32c], RZ ;  /* 0x0000cb00041c7a10 */ /* 0x000fe40007ffe0ff */
[----:B------:R-:W-:Y:S02]  /*c090*/  IMNMX R2, R2, R4, !PT ;  /* 0x0000000402027217 */ /* 0x000fe40007800200 */
[----:B------:R-:W-:Y:S02]  /*c0a0*/  IMNMX R3, R3, R28, PT ;  /* 0x0000001c03037217 */ /* 0x000fe40003800200 */
.L_x_181:
[----:B------:R-:W-:Y:S01]  /*c0b0*/  ISETP.NE.AND P2, PT, R26, RZ, PT ;  /* 0x000000ff1a00720c */ /* 0x000fe20003f45270 */
[----:B------:R-:W1:Y:S03]  /*c0c0*/  SHFL.IDX PT, R4, R5, 0x3, 0x1c1f ;  /* 0x007c1f0005047f89 */ /* 0x000e6600000e0000 */
        /* <DEDUP_REMOVED lines=111> */
.L_x_187:
[----:B------:R-:W-:Y:S04]  /*c7c0*/  MOV R5, c[0x0][0x32c] ;  /* 0x0000cb0000057a02 */ /* 0x000fe80000000f00 */
[----:B------:R-:W-:Y:S11]  /*c7d0*/  ISETP.NE.AND P2, PT, R5, 0x1, PT ;  /* 0x000000010500780c */ /* 0x000ff60003f45270 */
[----:B------:R-:W-:Y:S02]  /*c7e0*/  @!UPT UIADD3 URZ, URZ, URZ, URZ ;  /* 0x0000003f3f3ff290 */ /* 0x000fe4000fffe03f */
[----:B------:R-:W-:Y:S05]  /*c7f0*/  @P2 IMAD.HI.U32 R5, R4, c[0x0][0x330], RZ ;  /* 0x0000cc0004052a27 */ /* 0x000fea00078e00ff */
[----:B------:R-:W-:Y:S02]  /*c800*/  @P2 SHF.R.U32.HI R4, RZ, c[0x0][0x334], R5 ;  /* 0x0000cd00ff042a19 */ /* 0x000fe40000011605 */
.L_x_188:
[----:B------:R-:W-:Y:S05]  /*c810*/  BSYNC B0 ;  /* 0x0000000000007941 */ /* 0x000fea0003800000 */
.L_x_186:
[----:B------:R-:W-:Y:S04]  /*c820*/  IMAD.IADD R0, R0, 0x1, -R58 ;  /* 0x0000000100007824 */ /* 0x000fe800078e0a3a */
[----:B------:R-:W-:Y:S05]  /*c830*/  IMAD R4, R4, c[0x0][0x32c], R0 ;  /* 0x0000cb0004047a24 */ /* 0x000fea00078e0200 */
[----:B------:R-:W-:Y:S02]  /*c840*/  IADD3 R0, R4, c[0x0][0x32c], RZ ;  /* 0x0000cb0004007a10 */ /* 0x000fe40007ffe0ff */
[----:B------:R-:W-:Y:S02]  /*c850*/  IMNMX R2, R2, R4, !PT ;  /* 0x0000000402027217 */ /* 0x000fe40007800200 */
[----:B------:R-:W-:Y:S02]  /*c860*/  IMNMX R3, R3, R0, PT ;  /* 0x0000000003037217 */ /* 0x000fe40003800200 */
.L_x_185:
[----:B------:R-:W2:Y:S01]  /*c870*/  LDL.LU R4, [R1+0x4] ;  /* 0x0000040001047983 */ /* 0x000ea20000300800 */
[----:B------:R-:W-:Y:S02]  /*c880*/  ISETP.NE.AND P2, PT, R27, RZ, PT ;  /* 0x000000ff1b00720c */ /* 0x000fe40003f45270 */
[----:B------:R-:W-:Y:S01]  /*c890*/  FMNMX.FTZ R72, R29, R100, !PT ;  /* 0x000000641d487209 */ /* 0x000fe20007810000 */
[----:B------:R-:W3:Y:S01]  /*c8a0*/  LDL.LU R0, [R1] ;  /* 0x0000000001007983 */ /* 0x000ee20000300800 */
[----:B------:R-:W-:Y:S02]  /*c8b0*/  ISETP.GT.AND P2, PT, R2, RZ, !P2 ;  /* 0x000000ff0200720c */ /* 0x000fe40005744270 */
[----:B------:R-:W-:Y:S02]  /*c8c0*/  FMNMX.FTZ R72, R31, R72, !PT ;  /* 0x000000481f487209 */ /* 0x000fe40007810000 */
[C---:B------:R-:W-:Y:S02]  /*c8d0*/  ISETP.LT.OR P2, PT, R3.reuse, 0x1, P2 ;  /* 0x000000010300780c */ /* 0x040fe40001741670 */
[----:B------:R-:W-:Y:S02]  /*c8e0*/  FMNMX.FTZ R72, R32, R72, !PT ;  /* 0x0000004820487209 */ /* 0x000fe40007810000 */
[----:B------:R-:W-:Y:S02]  /*c8f0*/  ISETP.GT.AND P1, PT, R2, 0x50, !P1 ;  /* 0x000000500200780c */ /* 0x000fe40004f24270 */
[----:B------:R-:W-:Y:S02]  /*c900*/  FMNMX.FTZ R72, R34, R72, !PT ;  /* 0x0000004822487209 */ /* 0x000fe40007810000 */
[----:B------:R-:W-:Y:S02]  /*c910*/  ISETP.LT.OR P1, PT, R3, 0x51, P1 ;  /* 0x000000510300780c */ /* 0x000fe40000f21670 */
[----:B------:R-:W-:Y:S02]  /*c920*/  FMNMX.FTZ R72, R40, R72, !PT ;  /* 0x0000004828487209 */ /* 0x000fe40007810000 */
[----:B------:R-:W-:Y:S02]  /*c930*/  ISETP.GT.AND P6, PT, R2, 0x51, !P6 ;  /* 0x000000510200780c */ /* 0x000fe400077c4270 */
[----:B------:R-:W-:Y:S02]  /*c940*/  FMNMX.FTZ R72, R42, R72, !PT ;  /* 0x000000482a487209 */ /* 0x000fe40007810000 */
[----:B------:R-:W-:Y:S02]  /*c950*/  ISETP.GT.AND P5, PT, R2, 0x58, !P5 ;  /* 0x000000580200780c */ /* 0x000fe40006fa4270 */
[----:B------:R-:W-:Y:S02]  /*c960*/  FMNMX.FTZ R72, R44, R72, !PT ;  /* 0x000000482c487209 */ /* 0x000fe40007810000 */
[----:B------:R-:W-:Y:S02]  /*c970*/  ISETP.GT.AND P0, PT, R2, 0x59, !P0 ;  /* 0x000000590200780c */ /* 0x000fe40004704270 */
[----:B------:R-:W-:Y:S02]  /*c980*/  FMNMX.FTZ R72, R47, R72, !PT ;  /* 0x000000482f487209 */ /* 0x000fe40007810000 */
[----:B------:R-:W-:Y:S02]  /*c990*/  ISETP.LT.OR P6, PT, R3, 0x52, P6 ;  /* 0x000000520300780c */ /* 0x000fe400037c1670 */
[----:B------:R-:W-:Y:S02]  /*c9a0*/  FMNMX.FTZ R72, R57, R72, !PT ;  /* 0x0000004839487209 */ /* 0x000fe40007810000 */
[C---:B------:R-:W-:Y:S02]  /*c9b0*/  ISETP.LT.OR P5, PT, R3.reuse, 0x59, P5 ;  /* 0x000000590300780c */ /* 0x040fe40002fa1670 */
[----:B------:R-:W-:Y:S02]  /*c9c0*/  FMNMX.FTZ R72, R90, R72, !PT ;  /* 0x000000485a487209 */ /* 0x000fe40007810000 */
[----:B------:R-:W-:Y:S02]  /*c9d0*/  ISETP.LT.OR P0, PT, R3, 0x5a, P0 ;  /* 0x0000005a0300780c */ /* 0x000fe40000701670 */
[----:B------:R-:W-:Y:S02]  /*c9e0*/  FMNMX.FTZ R72, R176, R72, !PT ;  /* 0x00000048b0487209 */ /* 0x000fe40007810000 */
[----:B------:R-:W-:Y:S02]  /*c9f0*/  FSEL R73, R79, -INF , !P0 ;  /* 0xff8000004f497808 */ /* 0x000fe40004000000 */
[----:B------:R-:W-:Y:S02]  /*ca00*/  FMNMX.FTZ R72, R177, R72, !PT ;  /* 0x00000048b1487209 */ /* 0x000fe40007810000 */
[----:B------:R-:W-:Y:S02]  /*ca10*/  FSEL R194, R194, -INF , !P6 ;  /* 0xff800000c2c27808 */ /* 0x000fe40007000000 */
[----:B------:R-:W-:Y:S04]  /*ca20*/  FMNMX.FTZ R72, R178, R72, !PT ;  /* 0x00000048b2487209 */ /* 0x000fe80007810000 */
        /* <DEDUP_REMOVED lines=10> */
[----:B------:R-:W-:Y:S05]  /*cad0*/  FMNMX.FTZ R72, R250, R72, !PT ;  /* 0x00000048fa487209 */ /* 0x000fea0007810000 */
[----:B------:R-:W1:Y:S02]  /*cae0*/  SHFL.BFLY PT, R5, R72, 0x2, 0x1f ;  /* 0x0c401f0048057f89 */ /* 0x000e6400000e0000 */
[----:B-1----:R-:W-:Y:S06]  /*caf0*/  FMNMX.FTZ R72, R72, R5, !PT ;  /* 0x0000000548487209 */ /* 0x002fec0007810000 */
[----:B------:R-:W1:Y:S02]  /*cb00*/  SHFL.BFLY PT, R7, R72, 0x1, 0x1f ;  /* 0x0c201f0048077f89 */ /* 0x000e6400000e0000 */
[----:B-1----:R-:W-:Y:S02]  /*cb10*/  FMNMX.FTZ R72, R72, R7, !PT ;  /* 0x0000000748487209 */ /* 0x002fe40007810000 */
[----:B--2---:R-:W-:Y:S02]  /*cb20*/  FSEL R27, R4, -INF , !P2 ;  /* 0xff800000041b7808 */ /* 0x004fe40005000000 */
[----:B------:R-:W-:Y:S02]  /*cb30*/  ISETP.NE.AND P2, PT, R26, RZ, PT ;  /* 0x000000ff1a00720c */ /* 0x000fe40003f45270 */
[----:B------:R-:W-:Y:S02]  /*cb40*/  FMNMX.FTZ R4, R28, R102, !PT ;  /* 0x000000661c047209 */ /* 0x000fe40007810000 */
[----:B------:R-:W-:Y:S02]  /*cb50*/  ISETP.GT.AND P2, PT, R2, 0x1, !P2 ;  /* 0x000000010200780c */ /* 0x000fe40005744270 */
[----:B------:R-:W-:Y:S02]  /*cb60*/  FMNMX.FTZ R4, R35, R4, !PT ;  /* 0x0000000423047209 */ /* 0x000fe40007810000 */
[----:B------:R-:W-:Y:S02]  /*cb70*/  ISETP.LT.OR P2, PT, R3, 0x2, P2 ;  /* 0x000000020300780c */ /* 0x000fe40001741670 */
[----:B------:R-:W-:Y:S02]  /*cb80*/  FMNMX.FTZ R4, R36, R4, !PT ;  /* 0x0000000424047209 */ /* 0x000fe40007810000 */
[----:B---3--:R-:W-:Y:S02]  /*cb90*/  FSEL R26, R0, -INF , !P2 ;  /* 0xff800000001a7808 */ /* 0x008fe40005000000 */
[----:B------:R-:W-:Y:S02]  /*cba0*/  ISETP.NE.AND P2, PT, R25, RZ, PT ;  /* 0x000000ff1900720c */ /* 0x000fe40003f45270 */
[----:B------:R-:W-:Y:S02]  /*cbb0*/  FMNMX.FTZ R0, R30, R101, !PT ;  /* 0x000000651e007209 */ /* 0x000fe40007810000 */
[----:B------:R-:W-:Y:S02]  /*cbc0*/  ISETP.GT.AND P2, PT, R2, 0x8, !P2 ;  /* 0x000000080200780c */ /* 0x000fe40005744270 */
[----:B------:R-:W-:Y:S02]  /*cbd0*/  FMNMX.FTZ R0, R33, R0, !PT ;  /* 0x0000000021007209 */ /* 0x000fe40007810000 */
[----:B------:R-:W-:Y:S02]  /*cbe0*/  ISETP.LT.OR P2, PT, R3, 0x9, P2 ;  /* 0x000000090300780c */ /* 0x000fe40001741670 */
[----:B------:R-:W-:Y:S02]  /*cbf0*/  FMNMX.FTZ R0, R37, R0, !PT ;  /* 0x0000000025007209 */ /* 0x000fe40007810000 */
[----:B------:R-:W-:Y:S02]  /*cc00*/  FSEL R25, R252, -INF , !P2 ;  /* 0xff800000fc197808 */ /* 0x000fe40005000000 */
[----:B------:R-:W-:Y:S02]  /*cc10*/  ISETP.NE.AND P2, PT, R24, RZ, PT ;  /* 0x000000ff1800720c */ /* 0x000fe40003f45270 */
[----:B------:R-:W-:Y:S02]  /*cc20*/  FMNMX.FTZ R0, R39, R0, !PT ;  /* 0x0000000027007209 */ /* 0x000fe40007810000 */
[C---:B------:R-:W-:Y:S02]  /*cc30*/  ISETP.GT.AND P2, PT, R2.reuse, 0x9, !P2 ;  /* 0x000000090200780c */ /* 0x040fe40005744270 */
[----:B------:R-:W-:Y:S02]  /*cc40*/  FMNMX.FTZ R0, R41, R0, !PT ;  /* 0x0000000029007209 */ /* 0x000fe40007810000 */
[----:B------:R-:W-:Y:S02]  /*cc50*/  ISETP.LT.OR P2, PT, R3, 0xa, P2 ;  /* 0x0000000a0300780c */ /* 0x000fe40001741670 */
[----:B------:R-:W-:Y:S02]  /*cc60*/  FMNMX.FTZ R0, R43, R0, !PT ;  /* 0x000000002b007209 */ /* 0x000fe40007810000 */
[----:B------:R-:W-:Y:S02]  /*cc70*/  FSEL R24, R251, -INF , !P2 ;  /* 0xff800000fb187808 */ /* 0x000fe40005000000 */
        /* <DEDUP_REMOVED lines=22> */
[----:B------:R-:W-:Y:S01]  /*cde0*/  FMNMX.FTZ R4, R49, R4, !PT ;  /* 0x0000000431047209 */ /* 0x000fe20007810000 */
[----:B------:R-:W-:Y:S01]  /*cdf0*/  LDSM.16.MT88.4 R20, [R209+0x100] ;  /* 0x00010000d114783b */ /* 0x000fe20000004200 */
        /* <DEDUP_REMOVED lines=50> */
[----:B------:R-:W-:Y:S01]  /*d120*/  FMNMX.FTZ R4, R204, R4, !PT ;  /* 0x00000004cc047209 */ /* 0x000fe20007810000 */
[----:B------:R-:W1:Y:S01]  /*d130*/  SHFL.BFLY PT, R6, R0, 0x2, 0x1f ;  /* 0x0c401f0000067f89 */ /* 0x000e6200000e0000 */
        /* <DEDUP_REMOVED lines=16> */
[----:B------:R-:W-:Y:S01]  /*d240*/  FSEL R198, R74, -INF , !P2 ;  /* 0xff8000004ac67808 */ /* 0x000fe20005000000 */
[----:B------:R-:W-:Y:S01]  /*d250*/  FMUL.FTZ R74, R72, c[0x0][0x2d0] ;  /* 0x0000b400484a7a20 */ /* 0x000fe20000410000 */
        /* <DEDUP_REMOVED lines=10> */
[----:B-1----:R-:W-:Y:S02]  /*d300*/  FMNMX.FTZ R0, R0, R6, !PT ;  /* 0x0000000600007209 */ /* 0x002fe40007810000 */
[C---:B------:R-:W-:Y:S02]  /*d310*/  ISETP.LT.OR P2, PT, R3.reuse, 0x49, P2 ;  /* 0x000000490300780c */ /* 0x040fe40001741670 */
[----:B------:R-:W-:Y:S01]  /*d320*/  FMNMX.FTZ R4, R246, R4, !PT ;  /* 0x00000004f6047209 */ /* 0x000fe20007810000 */
[----:B------:R-:W1:Y:S01]  /*d330*/  SHFL.BFLY PT, R71, R0, 0x1, 0x1f ;  /* 0x0c201f0000477f89 */ /* 0x000e6200000e0000 */
[----:B------:R-:W-:Y:S02]  /*d340*/  FSEL R202, R78, -INF , !P2 ;  /* 0xff8000004eca7808 */ /* 0x000fe40005000000 */
[----:B------:R-:W-:Y:S02]  /*d350*/  ISETP.NE.AND P2, PT, R8, RZ, PT ;  /* 0x000000ff0800720c */ /* 0x000fe40003f45270 */
[----:B------:R-:W-:Y:S02]  /*d360*/  FMNMX.FTZ R5, R58, R5, !PT ;  /* 0x000000053a057209 */ /* 0x000fe40007810000 */
[----:B------:R-:W-:Y:S01]  /*d370*/  ISETP.GT.AND P2, PT, R2, 0x49, !P2 ;  /* 0x000000490200780c */ /* 0x000fe20005744270 */
[----:B------:R-:W2:Y:S01]  /*d380*/  SHFL.BFLY PT, R7, R4, 0x2, 0x1f ;  /* 0x0c401f0004077f89 */ /* 0x000ea200000e0000 */
[----:B------:R-:W-:Y:S02]  /*d390*/  FMNMX.FTZ R5, R62, R5, !PT ;  /* 0x000000053e057209 */ /* 0x000fe40007810000 */
[----:B------:R-:W-:Y:S02]  /*d3a0*/  ISETP.LT.OR P2, PT, R3, 0x4a, P2 ;  /* 0x0000004a0300780c */ /* 0x000fe40001741670 */
[----:B------:R-:W-:Y:S02]  /*d3b0*/  FMNMX.FTZ R5, R88, R5, !PT ;  /* 0x0000000558057209 */ /* 0x000fe40007810000 */
[----:B------:R-:W-:Y:S02]  /*d3c0*/  FSEL R193, R193, -INF , !P2 ;  /* 0xff800000c1c17808 */ /* 0x000fe40005000000 */
[----:B------:R-:W-:Y:S02]  /*d3d0*/  FSETP.NEU.FTZ.AND P2, PT, R72, -INF , PT ;  /* 0xff8000004800780b */ /* 0x000fe40003f5d000 */
[----:B------:R-:W-:Y:S02]  /*d3e0*/  FMNMX.FTZ R6, R98, R5, !PT ;  /* 0x0000000562067209 */ /* 0x000fe40007810000 */
[----:B------:R-:W-:Y:S02]  /*d3f0*/  FSEL R74, R74, RZ, P2 ;  /* 0x000000ff4a4a7208 */ /* 0x000fe40001000000 */
[----:B------:R-:W-:Y:S02]  /*d400*/  FSEL R199, R182, -INF , !P1 ;  /* 0xff800000b6c77808 */ /* 0x000fe40004800000 */
[----:B-1----:R-:W-:Y:S01]  /*d410*/  FMNMX.FTZ R71, R0, R71, !PT ;  /* 0x0000004700477209 */ /* 0x002fe20007810000 */
[--C-:B------:R-:W-:Y:S01]  /*d420*/  FFMA.FTZ R5, R29, c[0x0][0x2d0], -R74.reuse ;  /* 0x0000b4001d057a23 */ /* 0x100fe2000001084a */
[----:B------:R-:W-:Y:S01]  /*d430*/  FMNMX.FTZ R6, R168, R6, !PT ;  /* 0x00000006a8067209 */ /* 0x000fe20007810000 */
[--C-:B------:R-:W-:Y:S01]  /*d440*/  FFMA.FTZ R0, R32, c[0x0][0x2d0], -R74.reuse ;  /* 0x0000b40020007a23 */ /* 0x100fe2000001084a */
[----:B------:R-:W-:Y:S01]  /*d450*/  FSEL R182, R91, -INF , !P5 ;  /* 0xff8000005bb67808 */ /* 0x000fe20006800000 */
[----:B------:R1:W-:Y:S01]  /*d460*/  MUFU.EX2 R64, R5 ;  /* 0x0000000500407308 */ /* 0x0003e20000000800 */
[--C-:B------:R-:W-:Y:S01]  /*d470*/  FFMA.FTZ R16, R44, c[0x0][0x2d0], -R74.reuse ;  /* 0x0000b4002c107a23 */ /* 0x100fe2000001084a */
[----:B--2---:R-:W-:Y:S01]  /*d480*/  FMNMX.FTZ R4, R4, R7, !PT ;  /* 0x0000000704047209 */ /* 0x004fe20007810000 */
[C---:B------:R-:W-:Y:S01]  /*d490*/  FMUL.FTZ R75, R71.reuse, c[0x0][0x2d0] ;  /* 0x0000b400474b7a20 */ /* 0x040fe20000410000 */
[----:B------:R-:W-:Y:S03]  /*d4a0*/  FSETP.NEU.FTZ.AND P1, PT, R71, -INF , PT ;  /* 0xff8000004700780b */ /* 0x000fe60003f3d000 */
[----:B------:R-:W2:Y:S01]  /*d4b0*/  SHFL.BFLY PT, R70, R4, 0x1, 0x1f ;  /* 0x0c201f0004467f89 */ /* 0x000ea200000e0000 */
[----:B------:R-:W-:Y:S02]  /*d4c0*/  FSEL R75, R75, RZ, P1 ;  /* 0x000000ff4b4b7208 */ /* 0x000fe40000800000 */
[----:B------:R3:W-:Y:S03]  /*d4d0*/  MUFU.EX2 R84, R0 ;  /* 0x0000000000547308 */ /* 0x0007e60000000800 */
[--C-:B------:R-:W-:Y:S02]  /*d4e0*/  FFMA.FTZ R3, R39, c[0x0][0x2d0], -R75.reuse ;  /* 0x0000b40027037a23 */ /* 0x100fe4000001084b */
[--C-:B------:R-:W-:Y:S02]  /*d4f0*/  FFMA.FTZ R12, R43, c[0x0][0x2d0], -R75.reuse ;  /* 0x0000b4002b0c7a23 */ /* 0x100fe4000001084b */
[--C-:B------:R-:W-:Y:S03]  /*d500*/  FFMA.FTZ R8, R41, c[0x0][0x2d0], -R75.reuse ;  /* 0x0000b40029087a23 */ /* 0x100fe6000001084b */
[----:B------:R4:W-:Y:S01]  /*d510*/  MUFU.EX2 R86, R3 ;  /* 0x0000000300567308 */ /* 0x0009e20000000800 */
[----:B-1----:R-:W-:Y:S01]  /*d520*/  FMNMX.FTZ R5, R169, R6, !PT ;  /* 0x00000006a9057209 */ /* 0x002fe20007810000 */
[--C-:B------:R-:W-:Y:S03]  /*d530*/  FFMA.FTZ R6, R31, c[0x0][0x2d0], -R74.reuse ;  /* 0x0000b4001f067a23 */ /* 0x100fe6000001084a */
[----:B------:R-:W-:Y:S05]  /*d540*/  FMNMX.FTZ R5, R172, R5, !PT ;  /* 0x00000005ac057209 */ /* 0x000fea0007810000 */
[----:B------:R-:W-:Y:S01]  /*d550*/  MUFU.EX2 R53, R6 ;  /* 0x0000000600357308 */ /* 0x000fe20000000800 */
[----:B--2---:R-:W-:Y:S02]  /*d560*/  FMNMX.FTZ R70, R4, R70, !PT ;  /* 0x0000004604467209 */ /* 0x004fe40007810000 */
[----:B------:R-:W-:Y:S02]  /*d570*/  FMNMX.FTZ R5, R180, R5, !PT ;  /* 0x00000005b4057209 */ /* 0x000fe40007810000 */
[C---:B------:R-:W-:Y:S01]  /*d580*/  FSETP.NEU.FTZ.AND P0, PT, R70.reuse, -INF , PT ;  /* 0xff8000004600780b */ /* 0x040fe20003f1d000 */
[----:B------:R-:W-:Y:S01]  /*d590*/  FMUL.FTZ R96, R70, c[0x0][0x2d0] ;  /* 0x0000b40046607a20 */ /* 0x000fe20000410000 */
[----:B------:R-:W-:Y:S03]  /*d5a0*/  FMNMX.FTZ R5, R183, R5, !PT ;  /* 0x00000005b7057209 */ /* 0x000fe60007810000 */
[----:B------:R-:W-:Y:S01]  /*d5b0*/  MUFU.EX2 R31, R8 ;  /* 0x00000008001f7308 */ /* 0x000fe20000000800 */
[----:B---3--:R-:W-:Y:S01]  /*d5c0*/  FMNMX.FTZ R0, R186, R5, !PT ;  /* 0x00000005ba007209 */ /* 0x008fe20007810000 */
[----:B------:R-:W-:Y:S01]  /*d5d0*/  FFMA.FTZ R5, R34, c[0x0][0x2d0], -R74 ;  /* 0x0000b40022057a23 */ /* 0x000fe2000001084a */
[----:B------:R-:W-:Y:S02]  /*d5e0*/  FSEL R96, R96, RZ, P0 ;  /* 0x000000ff60607208 */ /* 0x000fe40000000000 */
[----:B------:R-:W-:Y:S03]  /*d5f0*/  FMNMX.FTZ R0, R187, R0, !PT ;  /* 0x00000000bb007209 */ /* 0x000fe60007810000 */
[--C-:B----4-:R-:W-:Y:S01]  /*d600*/  FFMA.FTZ R3, R28, c[0x0][0x2d0], -R96.reuse ;  /* 0x0000b4001c037a23 */ /* 0x110fe20000010860 */
[----:B------:R-:W-:Y:S01]  /*d610*/  FMNMX.FTZ R0, R198, R0, !PT ;  /* 0x00000000c6007209 */ /* 0x000fe20007810000 */
[----:B------:R-:W1:Y:S01]  /*d620*/  MUFU.EX2 R87, R5 ;  /* 0x0000000500577308 */ /* 0x000e620000000800 */
[--C-:B------:R-:W-:Y:S02]  /*d630*/  FFMA.FTZ R4, R38, c[0x0][0x2d0], -R96.reuse ;  /* 0x0000b40026047a23 */ /* 0x100fe40000010860 */
[----:B------:R-:W-:Y:S01]  /*d640*/  FMNMX.FTZ R0, R201, R0, !PT ;  /* 0x00000000c9007209 */ /* 0x000fe20007810000 */
[--C-:B------:R-:W-:Y:S02]  /*d650*/  FFMA.FTZ R32, R46, c[0x0][0x2d0], -R96.reuse ;  /* 0x0000b4002e207a23 */ /* 0x100fe40000010860 */
[----:B------:R-:W-:Y:S01]  /*d660*/  FFMA.FTZ R44, R51, c[0x0][0x2d0], -R96 ;  /* 0x0000b400332c7a23 */ /* 0x000fe20000010860 */
[----:B------:R-:W-:Y:S01]  /*d670*/  FMNMX.FTZ R0, R202, R0, !PT ;  /* 0x00000000ca007209 */ /* 0x000fe20007810000 */
[--C-:B------:R-:W-:Y:S02]  /*d680*/  FFMA.FTZ R28, R48, c[0x0][0x2d0], -R75.reuse ;  /* 0x0000b400301c7a23 */ /* 0x100fe4000001084b */
[----:B------:R2:W-:Y:S01]  /*d690*/  MUFU.EX2 R54, R3 ;  /* 0x0000000300367308 */ /* 0x0005e20000000800 */
[----:B------:R-:W-:Y:S01]  /*d6a0*/  FMNMX.FTZ R2, R193, R0, !PT ;  /* 0x00000000c1027209 */ /* 0x000fe20007810000 */
[--C-:B------:R-:W-:Y:S02]  /*d6b0*/  FFMA.FTZ R0, R33, c[0x0][0x2d0], -R75.reuse ;  /* 0x0000b40021007a23 */ /* 0x100fe4000001084b */
[----:B------:R-:W-:Y:S01]  /*d6c0*/  FFMA.FTZ R48, R57, c[0x0][0x2d0], -R74 ;  /* 0x0000b40039307a23 */ /* 0x000fe2000001084a */
[----:B------:R-:W-:Y:S05]  /*d6d0*/  FMNMX.FTZ R2, R199, R2, !PT ;  /* 0x00000002c7027209 */ /* 0x000fea0007810000 */
[----:B------:R3:W-:Y:S01]  /*d6e0*/  MUFU.EX2 R89, R0 ;  /* 0x0000000000597308 */ /* 0x0007e20000000800 */
[----:B-1----:R-:W-:Y:S01]  /*d6f0*/  F2FP.PACK_AB R78, R87, R84 ;  /* 0x00000054574e723e */ /* 0x002fe200000000ff */
[--C-:B------:R-:W-:Y:S08]  /*d700*/  FFMA.FTZ R5, R30, c[0x0][0x2d0], -R75.reuse ;  /* 0x0000b4001e057a23 */ /* 0x100ff0000001084b */
[----:B------:R-:W-:Y:S01]  /*d710*/  MUFU.EX2 R61, R4 ;  /* 0x00000004003d7308 */ /* 0x000fe20000000800 */
[--C-:B--2---:R-:W-:Y:S09]  /*d720*/  FFMA.FTZ R3, R35, c[0x0][0x2d0], -R96.reuse ;  /* 0x0000b40023037a23 */ /* 0x104ff20000010860 */
[----:B------:R1:W-:Y:S01]  /*d730*/  MUFU.EX2 R60, R3 ;  /* 0x00000003003c7308 */ /* 0x0003e20000000800 */
[----:B---3--:R-:W-:Y:S01]  /*d740*/  FMNMX.FTZ R0, R194, R2, !PT ;  /* 0x00000002c2007209 */ /* 0x008fe20007810000 */
[----:B------:R-:W-:Y:S03]  /*d750*/  FFMA.FTZ R2, R37, c[0x0][0x2d0], -R75 ;  /* 0x0000b40025027a23 */ /* 0x000fe6000001084b */
[----:B------:R-:W-:Y:S05]  /*d760*/  FMNMX.FTZ R0, R182, R0, !PT ;  /* 0x00000000b6007209 */ /* 0x000fea0007810000 */
[----:B------:R2:W3:Y:S01]  /*d770*/  MUFU.EX2 R85, R2 ;  /* 0x0000000200557308 */ /* 0x0004e20000000800 */
[----:B------:R-:W-:Y:S09]  /*d780*/  FMNMX.FTZ R0, R73, R0, !PT ;  /* 0x0000000049007209 */ /* 0x000ff20007810000 */
[----:B------:R-:W4:Y:S01]  /*d790*/  MUFU.EX2 R55, R5 ;  /* 0x0000000500377308 */ /* 0x000f220000000800 */
[----:B-1----:R-:W-:Y:S02]  /*d7a0*/  FFMA.FTZ R3, R36, c[0x0][0x2d0], -R96 ;  /* 0x0000b40024037a23 */ /* 0x002fe40000010860 */
[----:B------:R-:W-:Y:S07]  /*d7b0*/  LDSM.16.MT88.4 R36, [R212+0x100] ;  /* 0x00010000d424783b */ /* 0x000fee0000004200 */
[----:B------:R1:W-:Y:S01]  /*d7c0*/  MUFU.EX2 R52, R3 ;  /* 0x0000000300347308 */ /* 0x0003e20000000800 */
[----:B--2---:R-:W1:Y:S01]  /*d7d0*/  SHFL.BFLY PT, R2, R0, 0x2, 0x1f ;  /* 0x0c401f0000027f89 */ /* 0x004e6200000e0000 */
[----:B---3--:R-:W-:Y:S08]  /*d7e0*/  F2FP.PACK_AB R79, R86, R85 ;  /* 0x00000055564f723e */ /* 0x008ff000000000ff */
[----:B------:R-:W-:Y:S10]  /*d7f0*/  MUFU.EX2 R93, R12 ;  /* 0x0000000c005d7308 */ /* 0x000ff40000000800 */
[----:B------:R-:W-:Y:S01]  /*d800*/  MUFU.EX2 R33, R16 ;  /* 0x0000001000217308 */ /* 0x000fe20000000800 */
[----:B-1----:R-:W-:Y:S01]  /*d810*/  FMNMX.FTZ R3, R0, R2, !PT ;  /* 0x0000000200037209 */ /* 0x002fe20007810000 */
[----:B------:R-:W-:Y:S01]  /*d820*/  FFMA.FTZ R2, R40, c[0x0][0x2d0], -R74 ;  /* 0x0000b40028027a23 */ /* 0x000fe2000001084a */
[----:B------:R-:W-:Y:S01]  /*d830*/  FSEL R0, R72, RZ, P2 ;  /* 0x000000ff48007208 */ /* 0x000fe20001000000 */
[----:B------:R-:W-:Y:S06]  /*d840*/  FFMA.FTZ R40, R50, c[0x0][0x2d0], -R96 ;  /* 0x0000b40032287a23 */ /* 0x000fec0000010860 */
[----:B------:R1:W-:Y:S01]  /*d850*/  MUFU.EX2 R80, R2 ;  /* 0x0000000200507308 */ /* 0x0003e20000000800 */
[----:B------:R-:W2:Y:S01]  /*d860*/  SHFL.BFLY PT, R4, R3, 0x1, 0x1f ;  /* 0x0c201f0003047f89 */ /* 0x000ea200000e0000 */
[----:B------:R-:W-:Y:S01]  /*d870*/  FADD.FTZ R0, -R0, R100 ;  /* 0x0000006400007221 */ /* 0x000fe20000010100 */
[----:B------:R-:W-:Y:S03]  /*d880*/  MOV R100, R64 ;  /* 0x0000004000647202 */ /* 0x000fe60000000f00 */
[----:B------:R-:W-:Y:S04]  /*d890*/  FMUL.FTZ R0, R0, c[0x0][0x2d0] ;  /* 0x0000b40000007a20 */ /* 0x000fe80000410000 */
[----:B------:R3:W5:Y:S01]  /*d8a0*/  MUFU.EX2 R69, R0 ;  /* 0x0000000000457308 */ /* 0x0007620000000800 */
[----:B-1----:R-:W-:Y:S02]  /*d8b0*/  FSEL R2, R71, RZ, P1 ;  /* 0x000000ff47027208 */ /* 0x002fe40000800000 */
[----:B--2---:R-:W-:Y:S03]  /*d8c0*/  FMNMX.FTZ R3, R3, R4, !PT ;  /* 0x0000000403037209 */ /* 0x004fe60007810000 */
[----:B------:R-:W-:Y:S02]  /*d8d0*/  FADD.FTZ R2, -R2, R101 ;  /* 0x0000006502027221 */ /* 0x000fe40000010100 */
[C---:B------:R-:W-:Y:S02]  /*d8e0*/  FMUL.FTZ R97, R3.reuse, c[0x0][0x2d0] ;  /* 0x0000b40003617a20 */ /* 0x040fe40000410000 */
[----:B------:R-:W-:Y:S01]  /*d8f0*/  FMUL.FTZ R2, R2, c[0x0][0x2d0] ;  /* 0x0000b40002027a20 */ /* 0x000fe20000410000 */
[----:B---3--:R-:W-:Y:S01]  /*d900*/  FSEL R0, R70, RZ, P0 ;  /* 0x000000ff46007208 */ /* 0x008fe20000000000 */
[----:B----4-:R-:W-:Y:S01]  /*d910*/  IMAD.MOV.U32 R101, RZ, RZ, R55 ;  /* 0x000000ffff657224 */ /* 0x010fe200078e0037 */
[----:B------:R-:W-:Y:S01]  /*d920*/  FSETP.NEU.FTZ.AND P0, PT, R3, -INF , PT ;  /* 0xff8000000300780b */ /* 0x000fe20003f1d000 */
[----:B------:R-:W1:Y:S01]  /*d930*/  MUFU.EX2 R68, R2 ;  /* 0x0000000200447308 */ /* 0x000e620000000800 */
[----:B-----5:R-:W-:Y:S01]  /*d940*/  FMUL.FTZ R5, R69, R105 ;  /* 0x0000006945057220 */ /* 0x020fe20000410000 */
[----:B------:R-:W-:Y:S01]  /*d950*/  MOV R105, R87 ;  /* 0x0000005700697202 */ /* 0x000fe20000000f00 */
[----:B------:R-:W-:Y:S01]  /*d960*/  FADD.FTZ R0, -R0, R102 ;  /* 0x0000006600007221 */ /* 0x000fe20000010100 */
[----:B------:R-:W-:Y:S01]  /*d970*/  FSEL R97, R97, RZ, P0 ;  /* 0x000000ff61617208 */ /* 0x000fe20000000000 */
[----:B------:R-:W-:Y:S01]  /*d980*/  FMUL.FTZ R16, R69, R116 ;  /* 0x0000007445107220 */ /* 0x000fe20000410000 */
[----:B------:R-:W-:Y:S01]  /*d990*/  F2FP.PACK_AB R77, R89, R101 ;  /* 0x00000065594d723e */ /* 0x000fe200000000ff */
[----:B------:R-:W-:Y:S01]  /*d9a0*/  FMUL.FTZ R0, R0, c[0x0][0x2d0] ;  /* 0x0000b40000007a20 */ /* 0x000fe20000410000 */
[----:B------:R-:W-:Y:S01]  /*d9b0*/  MOV R102, R54 ;  /* 0x0000003600667202 */ /* 0x000fe20000000f00 */
[----:B------:R-:W-:Y:S02]  /*d9c0*/  FMUL.FTZ R17, R69, R117 ;  /* 0x0000007545117220 */ /* 0x000fe40000410000 */
[----:B------:R2:W3:Y:S01]  /*d9d0*/  MUFU.EX2 R2, R0 ;  /* 0x0000000000027308 */ /* 0x0004e20000000800 */
[--C-:B------:R-:W-:Y:S01]  /*d9e0*/  FFMA.FTZ R4, R25, c[0x0][0x2d0], -R97.reuse ;  /* 0x0000b40019047a23 */ /* 0x100fe20000010861 */
[----:B------:R-:W-:Y:S01]  /*d9f0*/  F2FP.PACK_AB R64, R60, R102 ;  /* 0x000000663c40723e */ /* 0x000fe200000000ff */
[--C-:B------:R-:W-:Y:S02]  /*da00*/  FFMA.FTZ R58, R58, c[0x0][0x2d0], -R97.reuse ;  /* 0x0000b4003a3a7a23 */ /* 0x100fe40000010861 */
[--C-:B------:R-:W-:Y:S05]  /*da10*/  FFMA.FTZ R62, R62, c[0x0][0x2d0], -R97.reuse ;  /* 0x0000b4003e3e7a23 */ /* 0x100fea0000010861 */
[----:B------:R4:W5:Y:S01]  /*da20*/  MUFU.EX2 R91, R4 ;  /* 0x00000004005b7308 */ /* 0x0009620000000800 */
[C---:B-1----:R-:W-:Y:S01]  /*da30*/  FMUL.FTZ R7, R68.reuse, R107 ;  /* 0x0000006b44077220 */ /* 0x042fe20000410000 */
[----:B------:R-:W-:Y:S01]  /*da40*/  MOV R107, R52 ;  /* 0x00000034006b7202 */ /* 0x000fe20000000f00 */
[C---:B------:R-:W-:Y:S02]  /*da50*/  FMUL.FTZ R6, R68.reuse, R106 ;  /* 0x0000006a44067220 */ /* 0x040fe40000410000 */
[C---:B------:R-:W-:Y:S01]  /*da60*/  FMUL.FTZ R18, R68.reuse, R118 ;  /* 0x0000007644127220 */ /* 0x040fe20000410000 */
[----:B------:R-:W-:Y:S01]  /*da70*/  F2FP.PACK_AB R66, R61, R107 ;  /* 0x0000006b3d42723e */ /* 0x000fe200000000ff */
[C---:B------:R-:W-:Y:S02]  /*da80*/  FMUL.FTZ R19, R68.reuse, R119 ;  /* 0x0000007744137220 */ /* 0x040fe40000410000 */
[C---:B------:R-:W-:Y:S01]  /*da90*/  FMUL.FTZ R34, R68.reuse, R134 ;  /* 0x0000008644227220 */ /* 0x040fe20000410000 */
[----:B------:R-:W-:Y:S01]  /*daa0*/  LDSM.16.MT88.4 R116, [R209+0x2900] ;  /* 0x00290000d174783b */ /* 0x000fe20000004200 */
[C---:B------:R-:W-:Y:S02]  /*dab0*/  FMUL.FTZ R35, R68.reuse, R135 ;  /* 0x0000008744237220 */ /* 0x040fe40000410000 */
[--C-:B--2---:R-:W-:Y:S02]  /*dac0*/  FFMA.FTZ R0, R27, c[0x0][0x2d0], -R97.reuse ;  /* 0x0000b4001b007a23 */ /* 0x104fe40000010861 */
[----:B------:R-:W-:Y:S02]  /*dad0*/  FMUL.FTZ R50, R68, R150 ;  /* 0x0000009644327220 */ /* 0x000fe40000410000 */
[----:B------:R1:W2:Y:S01]  /*dae0*/  MUFU.EX2 R9, R0 ;  /* 0x0000000000097308 */ /* 0x0002a20000000800 */
[C---:B---3--:R-:W-:Y:S02]  /*daf0*/  FMUL.FTZ R8, R2.reuse, R108 ;  /* 0x0000006c02087220 */ /* 0x048fe40000410000 */
[----:B------:R-:W-:Y:S02]  /*db00*/  FMUL.FTZ R12, R2, R112 ;  /* 0x00000070020c7220 */ /* 0x000fe40000410000 */
[----:B----4-:R-:W-:Y:S02]  /*db10*/  FFMA.FTZ R4, R24, c[0x0][0x2d0], -R97 ;  /* 0x0000b40018047a23 */ /* 0x010fe40000010861 */
[----:B-----5:R-:W-:Y:S02]  /*db20*/  IMAD.MOV.U32 R150, RZ, RZ, R91 ;  /* 0x000000ffff967224 */ /* 0x020fe400078e005b */
[----:B------:R-:W-:Y:S01]  /*db30*/  FMUL.FTZ R51, R68, R151 ;  /* 0x0000009744337220 */ /* 0x000fe20000410000 */
[----:B------:R-:W3:Y:S01]  /*db40*/  MUFU.EX2 R63, R4 ;  /* 0x00000004003f7308 */ /* 0x000ee20000000800 */
[C---:B------:R-:W-:Y:S02]  /*db50*/  FMUL.FTZ R13, R2.reuse, R113 ;  /* 0x00000071020d7220 */ /* 0x040fe40000410000 */
[----:B------:R-:W-:Y:S02]  /*db60*/  FFMA.FTZ R24, R45, c[0x0][0x2d0], -R75 ;  /* 0x0000b4002d187a23 */ /* 0x000fe4000001084b */
[----:B------:R-:W-:Y:S02]  /*db70*/  IMAD.MOV.U32 R151, RZ, RZ, R89 ;  /* 0x000000ffff977224 */ /* 0x000fe400078e0059 */
[C---:B------:R-:W-:Y:S02]  /*db80*/  FMUL.FTZ R45, R2.reuse, R145 ;  /* 0x00000091022d7220 */ /* 0x040fe40000410000 */
[C---:B------:R-:W-:Y:S01]  /*db90*/  FMUL.FTZ R25, R2.reuse, R125 ;  /* 0x0000007d02197220 */ /* 0x040fe20000410000 */
[----:B------:R4:W5:Y:S01]  /*dba0*/  MUFU.EX2 R30, R24 ;  /* 0x00000018001e7308 */ /* 0x0009620000000800 */
[C---:B------:R-:W-:Y:S02]  /*dbb0*/  FMUL.FTZ R29, R2.reuse, R129 ;  /* 0x00000081021d7220 */ /* 0x040fe40000410000 */
[----:B------:R-:W-:Y:S02]  /*dbc0*/  FMUL.FTZ R41, R2, R141 ;  /* 0x0000008d02297220 */ /* 0x000fe40000410000 */
[----:B-1----:R-:W-:Y:S02]  /*dbd0*/  FFMA.FTZ R0, R26, c[0x0][0x2d0], -R97 ;  /* 0x0000b4001a007a23 */ /* 0x002fe40000010861 */
[----:B--2---:R-:W-:Y:S02]  /*dbe0*/  IMAD.MOV.U32 R108, RZ, RZ, R9 ;  /* 0x000000ffff6c7224 */ /* 0x004fe400078e0009 */
[C---:B------:R-:W-:Y:S01]  /*dbf0*/  FMUL.FTZ R9, R2.reuse, R109 ;  /* 0x0000006d02097220 */ /* 0x040fe20000410000 */
[----:B------:R1:W2:Y:S01]  /*dc00*/  MUFU.EX2 R92, R0 ;  /* 0x00000000005c7308 */ /* 0x0002a20000000800 */
[----:B------:R-:W-:Y:S02]  /*dc10*/  FMUL.FTZ R57, R2, R157 ;  /* 0x0000009d02397220 */ /* 0x000fe40000410000 */
[----:B------:R-:W-:Y:S01]  /*dc20*/  IMAD.MOV.U32 R109, RZ, RZ, R86 ;  /* 0x000000ffff6d7224 */ /* 0x000fe200078e0056 */
[----:B---3--:R-:W-:Y:S01]  /*dc30*/  F2FP.PACK_AB R67, R63, R91 ;  /* 0x0000005b3f43723e */ /* 0x008fe200000000ff */
[----:B------:R-:W-:Y:S05]  /*dc40*/  FFMA.FTZ R4, R42, c[0x0][0x2d0], -R74 ;  /* 0x0000b4002a047a23 */ /* 0x000fea000001084a */
[----:B------:R3:W-:Y:S01]  /*dc50*/  MUFU.EX2 R59, R4 ;  /* 0x00000004003b7308 */ /* 0x0007e20000000800 */
[----:B----4-:R-:W-:Y:S01]  /*dc60*/  FMUL.FTZ R24, R2, R124 ;  /* 0x0000007c02187220 */ /* 0x010fe20000410000 */
[----:B-----5:R-:W-:Y:S08]  /*dc70*/  MOV R129, R30 ;  /* 0x0000001e00817202 */ /* 0x020ff00000000f00 */
[----:B------:R4:W-:Y:S01]  /*dc80*/  MUFU.EX2 R124, R32 ;  /* 0x00000020007c7308 */ /* 0x0009e20000000800 */
[----:B-1----:R-:W-:Y:S02]  /*dc90*/  FSEL R0, R3, RZ, P0 ;  /* 0x000000ff03007208 */ /* 0x002fe40000000000 */
[----:B--2---:R-:W-:Y:S02]  /*dca0*/  F2FP.PACK_AB R65, R92, R108 ;  /* 0x0000006c5c41723e */ /* 0x004fe400000000ff */
[C---:B------:R-:W-:Y:S01]  /*dcb0*/  ISETP.GT.AND P0, PT, R227.reuse, UR6, PT ;  /* 0x00000006e3007c0c */ /* 0x040fe2000bf04270 */
[----:B------:R-:W-:Y:S01]  /*dcc0*/  FADD.FTZ R0, -R0, R103 ;  /* 0x0000006700007221 */ /* 0x000fe20000010100 */
[----:B------:R-:W-:Y:S01]  /*dcd0*/  IADD3 R227, R227, -0x1, RZ ;  /* 0xffffffffe3e37810 */ /* 0x000fe20007ffe0ff */
[----:B------:R-:W-:Y:S02]  /*dce0*/  IMAD.MOV.U32 R103, RZ, RZ, R53 ;  /* 0x000000ffff677224 */ /* 0x000fe400078e0035 */
[----:B------:R-:W-:Y:S01]  /*dcf0*/  FMUL.FTZ R0, R0, c[0x0][0x2d0] ;  /* 0x0000b40000007a20 */ /* 0x000fe20000410000 */
[----:B------:R-:W1:Y:S01]  /*dd00*/  LDSM.16.MT88.4 R52, [R210+0x100] ;  /* 0x00010000d234783b */ /* 0x000e620000004200 */
[----:B---3--:R-:W-:Y:S01]  /*dd10*/  FMUL.FTZ R4, R69, R104 ;  /* 0x0000006845047220 */ /* 0x008fe20000410000 */
[----:B------:R-:W-:Y:S01]  /*dd20*/  F2FP.PACK_AB R76, R103, R100 ;  /* 0x00000064674c723e */ /* 0x000fe200000000ff */
[----:B------:R-:W-:Y:S06]  /*dd30*/  MUFU.EX2 R104, R62 ;  /* 0x0000003e00687308 */ /* 0x000fec0000000800 */
[-C--:B------:R-:W-:Y:S01]  /*dd40*/  HMMA.16816.F32 R4, R76, R20.reuse, R4 ;  /* 0x000000144c04723c */ /* 0x080fe20000001804 */
[----:B----4-:R-:W-:Y:S03]  /*dd50*/  FMUL.FTZ R32, R69, R132 ;  /* 0x0000008445207220 */ /* 0x010fe60000410000 */
[----:B------:R-:W2:Y:S02]  /*dd60*/  MUFU.EX2 R0, R0 ;  /* 0x0000000000007308 */ /* 0x000ea40000000800 */
[C---:B--2---:R-:W-:Y:S02]  /*dd70*/  FMUL.FTZ R10, R0.reuse, R110 ;  /* 0x0000006e000a7220 */ /* 0x044fe40000410000 */
[C---:B------:R-:W-:Y:S06]  /*dd80*/  FMUL.FTZ R11, R0.reuse, R111 ;  /* 0x0000006f000b7220 */ /* 0x040fec0000410000 */
[----:B------:R-:W-:Y:S01]  /*dd90*/  MUFU.EX2 R110, R44 ;  /* 0x0000002c006e7308 */ /* 0x000fe20000000800 */
[C---:B------:R-:W-:Y:S01]  /*dda0*/  FMUL.FTZ R15, R0.reuse, R115 ;  /* 0x00000073000f7220 */ /* 0x040fe20000410000 */
[----:B------:R-:W-:Y:S01]  /*ddb0*/  MOV R115, R85 ;  /* 0x0000005500737202 */ /* 0x000fe20000000f00 */
[C---:B------:R-:W-:Y:S02]  /*ddc0*/  FMUL.FTZ R27, R0.reuse, R127 ;  /* 0x0000007f001b7220 */ /* 0x040fe40000410000 */
[----:B------:R-:W-:Y:S01]  /*ddd0*/  IMAD.MOV.U32 R127, RZ, RZ, R80 ;  /* 0x000000ffff7f7224 */ /* 0x000fe200078e0050 */
[C---:B------:R-:W-:Y:S01]  /*dde0*/  HMMA.16816.F32 R8, R64.reuse, R20, R8 ;  /* 0x000000144008723c */ /* 0x040fe20000001808 */
[C---:B------:R-:W-:Y:S01]  /*ddf0*/  FMUL.FTZ R14, R0.reuse, R114 ;  /* 0x00000072000e7220 */ /* 0x040fe20000410000 */
[----:B------:R-:W2:Y:S01]  /*de00*/  LDSM.16.MT88.4 R80, [R211+0x100] ;  /* 0x00010000d350783b */ /* 0x000ea20000004200 */
[C---:B------:R-:W-:Y:S01]  /*de10*/  FMUL.FTZ R26, R0.reuse, R126 ;  /* 0x0000007e001a7220 */ /* 0x040fe20000410000 */
[----:B------:R-:W-:Y:S01]  /*de20*/  MOV R126, R31 ;  /* 0x0000001f007e7202 */ /* 0x000fe20000000f00 */
[----:B------:R3:W-:Y:S01]  /*de30*/  MUFU.EX2 R111, R28 ;  /* 0x0000001c006f7308 */ /* 0x0007e20000000800 */
[C---:B------:R-:W-:Y:S02]  /*de40*/  FMUL.FTZ R30, R0.reuse, R130 ;  /* 0x00000082001e7220 */ /* 0x040fe40000410000 */
[-C--:B------:R-:W-:Y:S01]  /*de50*/  HMMA.16816.F32 R12, R64, R22.reuse, R12 ;  /* 0x00000016400c723c */ /* 0x080fe2000000180c */
[----:B------:R-:W-:Y:S03]  /*de60*/  FFMA.FTZ R20, R47, c[0x0][0x2d0], -R74 ;  /* 0x0000b4002f147a23 */ /* 0x000fe6000001084a */
[----:B------:R-:W-:Y:S02]  /*de70*/  IMAD.MOV.U32 R130, RZ, RZ, R33 ;  /* 0x000000ffff827224 */ /* 0x000fe400078e0021 */
[C---:B------:R-:W-:Y:S01]  /*de80*/  FMUL.FTZ R33, R69.reuse, R133 ;  /* 0x0000008545217220 */ /* 0x040fe20000410000 */
[----:B------:R4:W-:Y:S01]  /*de90*/  MUFU.EX2 R112, R20 ;  /* 0x0000001400707308 */ /* 0x0009e20000000800 */
[C---:B------:R-:W-:Y:S01]  /*dea0*/  HMMA.16816.F32 R16, R76.reuse, R22, R16 ;  /* 0x000000164c10723c */ /* 0x040fe20000001810 */
[C---:B------:R-:W-:Y:S01]  /*deb0*/  FMUL.FTZ R21, R69.reuse, R121 ;  /* 0x0000007945157220 */ /* 0x040fe20000410000 */
[----:B------:R-:W-:Y:S02]  /*dec0*/  LDSM.16.MT88.4 R132, [R212+0x2900] ;  /* 0x00290000d484783b */ /* 0x000fe40000004200 */
[C---:B------:R-:W-:Y:S01]  /*ded0*/  FMUL.FTZ R31, R0.reuse, R131 ;  /* 0x00000083001f7220 */ /* 0x040fe20000410000 */
[----:B------:R-:W-:Y:S01]  /*dee0*/  MOV R121, R60 ;  /* 0x0000003c00797202 */ /* 0x000fe20000000f00 */
[----:B------:R-:W-:Y:S01]  /*def0*/  FMUL.FTZ R42, R0, R142 ;  /* 0x0000008e002a7220 */ /* 0x000fe20000410000 */
[----:B------:R-:W-:Y:S01]  /*df00*/  MOV R131, R63 ;  /* 0x0000003f00837202 */ /* 0x000fe20000000f00 */
[C---:B------:R-:W-:Y:S01]  /*df10*/  FMUL.FTZ R22, R68.reuse, R122 ;  /* 0x0000007a44167220 */ /* 0x040fe20000410000 */
[----:B------:R5:W-:Y:S03]  /*df20*/  MUFU.EX2 R114, R40 ;  /* 0x0000002800727308 */ /* 0x000be60000000800 */
[----:B------:R-:W-:Y:S02]  /*df30*/  FMUL.FTZ R23, R68, R123 ;  /* 0x0000007b44177220 */ /* 0x000fe40000410000 */
[----:B---3--:R-:W-:Y:S02]  /*df40*/  FMUL.FTZ R28, R2, R128 ;  /* 0x00000080021c7220 */ /* 0x008fe40000410000 */
[----:B------:R-:W-:Y:S02]  /*df50*/  FMUL.FTZ R43, R0, R143 ;  /* 0x0000008f002b7220 */ /* 0x000fe40000410000 */
[----:B------:R-:W-:Y:S01]  /*df60*/  FMUL.FTZ R44, R2, R144 ;  /* 0x00000090022c7220 */ /* 0x000fe20000410000 */
[----:B------:R3:W-:Y:S01]  /*df70*/  MUFU.EX2 R122, R48 ;  /* 0x00000030007a7308 */ /* 0x0007e20000000800 */
[C---:B------:R-:W-:Y:S02]  /*df80*/  FMUL.FTZ R46, R0.reuse, R146 ;  /* 0x00000092002e7220 */ /* 0x040fe40000410000 */
[----:B------:R-:W-:Y:S02]  /*df90*/  FMUL.FTZ R47, R0, R147 ;  /* 0x00000093002f7220 */ /* 0x000fe40000410000 */
[----:B----4-:R-:W-:Y:S02]  /*dfa0*/  FMUL.FTZ R20, R69, R120 ;  /* 0x0000007845147220 */ /* 0x010fe40000410000 */
[----:B------:R-:W-:Y:S02]  /*dfb0*/  IMAD.MOV.U32 R120, RZ, RZ, R84 ;  /* 0x000000ffff787224 */ /* 0x000fe400078e0054 */
[----:B------:R-:W4:Y:S01]  /*dfc0*/  LDSM.16.MT88.4 R84, [R209+0x900] ;  /* 0x00090000d154783b */ /* 0x000f220000004200 */
[----:B------:R1:W-:Y:S01]  /*dfd0*/  MUFU.EX2 R123, R58 ;  /* 0x0000003a007b7308 */ /* 0x0003e20000000800 */
[----:B------:R-:W-:Y:S01]  /*dfe0*/  FMUL.FTZ R60, R2, R160 ;  /* 0x000000a0023c7220 */ /* 0x000fe20000410000 */
[-C--:B------:R-:W-:Y:S01]  /*dff0*/  HMMA.16816.F32 R20, R76, R36.reuse, R20 ;  /* 0x000000244c14723c */ /* 0x080fe20000001814 */
[----:B------:R-:W-:Y:S01]  /*e000*/  FMUL.FTZ R62, R0, R162 ;  /* 0x000000a2003e7220 */ /* 0x000fe20000410000 */
[----:B------:R-:W-:Y:S01]  /*e010*/  MOV R162, R92 ;  /* 0x0000005c00a27202 */ /* 0x000fe20000000f00 */
[----:B------:R-:W-:Y:S02]  /*e020*/  FFMA.FTZ R92, R95, c[0x0][0x2d0], -R75 ;  /* 0x0000b4005f5c7a23 */ /* 0x000fe4000001084b */
[----:B-----5:R-:W-:Y:S02]  /*e030*/  FMUL.FTZ R40, R2, R140 ;  /* 0x0000008c02287220 */ /* 0x020fe40000410000 */
[----:B------:R-:W-:Y:S01]  /*e040*/  FMUL.FTZ R63, R0, R163 ;  /* 0x000000a3003f7220 */ /* 0x000fe20000410000 */
[C---:B------:R-:W-:Y:S01]  /*e050*/  HMMA.16816.F32 R24, R64.reuse, R36, R24 ;  /* 0x000000244018723c */ /* 0x040fe20000001818 */
[----:B------:R-:W-:Y:S03]  /*e060*/  IMAD.MOV.U32 R160, RZ, RZ, R61 ;  /* 0x000000ffffa07224 */ /* 0x000fe600078e003d */
[----:B---3--:R-:W-:Y:S01]  /*e070*/  FMUL.FTZ R48, R69, R148 ;  /* 0x0000009445307220 */ /* 0x008fe20000410000 */
[----:B------:R-:W-:Y:S01]  /*e080*/  MOV R148, R93 ;  /* 0x0000005d00947202 */ /* 0x000fe20000000f00 */
[----:B------:R-:W-:Y:S02]  /*e090*/  FMUL.FTZ R61, R2, R161 ;  /* 0x000000a1023d7220 */ /* 0x000fe40000410000 */
[-C--:B------:R-:W-:Y:S01]  /*e0a0*/  HMMA.16816.F32 R28, R64, R38.reuse, R28 ;  /* 0x00000026401c723c */ /* 0x080fe2000000181c */
[----:B------:R-:W-:Y:S03]  /*e0b0*/  FFMA.FTZ R36, R49, c[0x0][0x2d0], -R96 ;  /* 0x0000b40031247a23 */ /* 0x000fe60000010860 */
[C---:B------:R-:W-:Y:S01]  /*e0c0*/  FMUL.FTZ R37, R69.reuse, R137 ;  /* 0x0000008945257220 */ /* 0x040fe20000410000 */
[----:B------:R3:W-:Y:S01]  /*e0d0*/  MUFU.EX2 R128, R36 ;  /* 0x0000002400807308 */ /* 0x0007e20000000800 */
[C---:B------:R-:W-:Y:S02]  /*e0e0*/  FMUL.FTZ R49, R69.reuse, R149 ;  /* 0x0000009545317220 */ /* 0x040fe40000410000 */
[C---:B------:R-:W-:Y:S01]  /*e0f0*/  HMMA.16816.F32 R32, R76.reuse, R38, R32 ;  /* 0x000000264c20723c */ /* 0x040fe20000001820 */
[----:B------:R-:W-:Y:S03]  /*e100*/  IMAD.MOV.U32 R149, RZ, RZ, R59 ;  /* 0x000000ffff957224 */ /* 0x000fe600078e003b */
[C---:B-1----:R-:W-:Y:S02]  /*e110*/  FMUL.FTZ R58, R0.reuse, R158 ;  /* 0x0000009e003a7220 */ /* 0x042fe40000410000 */
[----:B------:R-:W-:Y:S02]  /*e120*/  FMUL.FTZ R59, R0, R159 ;  /* 0x0000009f003b7220 */ /* 0x000fe40000410000 */
[C---:B------:R-:W-:Y:S02]  /*e130*/  FMUL.FTZ R38, R68.reuse, R138 ;  /* 0x0000008a44267220 */ /* 0x040fe40000410000 */
[----:B------:R-:W-:Y:S02]  /*e140*/  MUFU.EX2 R138, R92 ;  /* 0x0000005c008a7308 */ /* 0x000fe40000000800 */
[----:B------:R-:W-:Y:S02]  /*e150*/  FMUL.FTZ R39, R68, R139 ;  /* 0x0000008b44277220 */ /* 0x000fe40000410000 */
[C---:B---3--:R-:W-:Y:S07]  /*e160*/  FMUL.FTZ R36, R69.reuse, R136 ;  /* 0x0000008845247220 */ /* 0x048fee0000410000 */
[-C--:B------:R-:W-:Y:S08]  /*e170*/  HMMA.16816.F32 R36, R76, R52.reuse, R36 ;  /* 0x000000344c24723c */ /* 0x080ff00000001824 */
[C---:B------:R-:W-:Y:S07]  /*e180*/  HMMA.16816.F32 R40, R64.reuse, R52, R40 ;  /* 0x000000344028723c */ /* 0x040fee0000001828 */
[--C-:B------:R-:W-:Y:S01]  /*e190*/  FFMA.FTZ R52, R56, c[0x0][0x2d0], -R97.reuse ;  /* 0x0000b40038347a23 */ /* 0x100fe20000010861 */
[-C--:B------:R-:W-:Y:S01]  /*e1a0*/  HMMA.16816.F32 R44, R64, R54.reuse, R44 ;  /* 0x00000036402c723c */ /* 0x080fe2000000182c */
[----:B------:R-:W-:Y:S02]  /*e1b0*/  FMUL.FTZ R56, R2, R156 ;  /* 0x0000009c02387220 */ /* 0x000fe40000410000 */
[----:B------:R1:W3:Y:S01]  /*e1c0*/  MUFU.EX2 R113, R52 ;  /* 0x0000003400717308 */ /* 0x0002e20000000800 */
[C---:B------:R-:W-:Y:S04]  /*e1d0*/  FMUL.FTZ R53, R69.reuse, R153 ;  /* 0x0000009945357220 */ /* 0x040fe80000410000 */
[C---:B------:R-:W-:Y:S07]  /*e1e0*/  HMMA.16816.F32 R48, R76.reuse, R54, R48 ;  /* 0x000000364c30723c */ /* 0x040fee0000001830 */
[C---:B------:R-:W-:Y:S02]  /*e1f0*/  FMUL.FTZ R54, R68.reuse, R154 ;  /* 0x0000009a44367220 */ /* 0x040fe40000410000 */
[----:B------:R-:W-:Y:S03]  /*e200*/  FMUL.FTZ R55, R68, R155 ;  /* 0x0000009b44377220 */ /* 0x000fe60000410000 */
[----:B-1----:R-:W-:Y:S07]  /*e210*/  FMUL.FTZ R52, R69, R152 ;  /* 0x0000009845347220 */ /* 0x002fee0000410000 */
[-C--:B--2---:R-:W-:Y:S08]  /*e220*/  HMMA.16816.F32 R52, R76, R80.reuse, R52 ;  /* 0x000000504c34723c */ /* 0x084ff00000001834 */
[C---:B------:R-:W-:Y:S07]  /*e230*/  HMMA.16816.F32 R56, R64.reuse, R80, R56 ;  /* 0x000000504038723c */ /* 0x040fee0000001838 */
[----:B------:R-:W-:Y:S01]  /*e240*/  FFMA.FTZ R80, R88, c[0x0][0x2d0], -R97 ;  /* 0x0000b40058507a23 */ /* 0x000fe20000010861 */
[-C--:B------:R-:W-:Y:S01]  /*e250*/  HMMA.16816.F32 R60, R64, R82.reuse, R60 ;  /* 0x00000052403c723c */ /* 0x080fe2000000183c */
[----:B---3--:R-:W-:Y:S02]  /*e260*/  F2FP.PACK_AB R81, R123, R113 ;  /* 0x000000717b51723e */ /* 0x008fe400000000ff */
[----:B------:R1:W2:Y:S04]  /*e270*/  MUFU.EX2 R161, R80 ;  /* 0x0000005000a17308 */ /* 0x0002a80000000800 */
[C---:B------:R-:W-:Y:S02]  /*e280*/  FMUL.FTZ R64, R69.reuse, R164 ;  /* 0x000000a445407220 */ /* 0x040fe40000410000 */
[----:B------:R-:W-:Y:S03]  /*e290*/  FMUL.FTZ R65, R69, R165 ;  /* 0x000000a545417220 */ /* 0x000fe60000410000 */
[C---:B------:R-:W-:Y:S02]  /*e2a0*/  FMUL.FTZ R66, R68.reuse, R166 ;  /* 0x000000a644427220 */ /* 0x040fe40000410000 */
[----:B------:R-:W-:Y:S07]  /*e2b0*/  FMUL.FTZ R67, R68, R167 ;  /* 0x000000a744437220 */ /* 0x000fee0000410000 */
[----:B------:R-:W-:Y:S01]  /*e2c0*/  HMMA.16816.F32 R64, R76, R82, R64 ;  /* 0x000000524c40723c */ /* 0x000fe20000001840 */
[--C-:B-1----:R-:W-:Y:S06]  /*e2d0*/  FFMA.FTZ R80, R90, c[0x0][0x2d0], -R74.reuse ;  /* 0x0000b4005a507a23 */ /* 0x102fec000001084a */
[----:B------:R-:W-:Y:S01]  /*e2e0*/  F2FP.PACK_AB R76, R149, R127 ;  /* 0x0000007f954c723e */ /* 0x000fe200000000ff */
[----:B------:R-:W1:Y:S01]  /*e2f0*/  LDSM.16.MT88.4 R88, [R212+0x900] ;  /* 0x00090000d458783b */ /* 0x000e620000004200 */
[----:B------:R-:W-:Y:S01]  /*e300*/  F2FP.PACK_AB R77, R148, R126 ;  /* 0x0000007e944d723e */ /* 0x000fe200000000ff */
[----:B------:R3:W-:Y:S02]  /*e310*/  MUFU.EX2 R106, R80 ;  /* 0x00000050006a7308 */ /* 0x0007e40000000800 */
[----:B------:R-:W-:Y:S02]  /*e320*/  F2FP.PACK_AB R78, R112, R130 ;  /* 0x00000082704e723e */ /* 0x000fe400000000ff */
[----:B------:R-:W-:Y:S02]  /*e330*/  F2FP.PACK_AB R79, R111, R129 ;  /* 0x000000816f4f723e */ /* 0x000fe400000000ff */
[----:B------:R-:W-:Y:S02]  /*e340*/  F2FP.PACK_AB R82, R110, R114 ;  /* 0x000000726e52723e */ /* 0x000fe400000000ff */
[----:B--2---:R-:W-:Y:S03]  /*e350*/  F2FP.PACK_AB R83, R161, R104 ;  /* 0x00000068a153723e */ /* 0x004fe600000000ff */
[-C--:B----4-:R-:W-:Y:S01]  /*e360*/  HMMA.16816.F32 R4, R76, R84.reuse, R4 ;  /* 0x000000544c04723c */ /* 0x090fe20000001804 */
[--C-:B---3--:R-:W-:Y:S02]  /*e370*/  FFMA.FTZ R80, R94, c[0x0][0x2d0], -R75.reuse ;  /* 0x0000b4005e507a23 */ /* 0x108fe4000001084b */
[----:B------:R-:W2:Y:S02]  /*e380*/  LDSM.16.MT88.4 R92, [R210+0x900] ;  /* 0x00090000d25c783b */ /* 0x000ea40000004200 */
[----:B------:R3:W-:Y:S02]  /*e390*/  MUFU.EX2 R139, R80 ;  /* 0x00000050008b7308 */ /* 0x0007e40000000800 */
[----:B---3--:R-:W-:Y:S07]  /*e3a0*/  F2FP.PACK_AB R80, R128, R124 ;  /* 0x0000007c8050723e */ /* 0x008fee00000000ff */
[C---:B------:R-:W-:Y:S07]  /*e3b0*/  HMMA.16816.F32 R8, R80.reuse, R84, R8 ;  /* 0x000000545008723c */ /* 0x040fee0000001808 */
[--C-:B------:R-:W-:Y:S01]  /*e3c0*/  FFMA.FTZ R84, R176, c[0x0][0x2d0], -R74.reuse ;  /* 0x0000b400b0547a23 */ /* 0x100fe2000001084a */
[-C--:B------:R-:W-:Y:S03]  /*e3d0*/  HMMA.16816.F32 R12, R80, R86.reuse, R12 ;  /* 0x00000056500c723c */ /* 0x080fe6000000180c */
[----:B------:R3:W-:Y:S05]  /*e3e0*/  MUFU.EX2 R163, R84 ;  /* 0x0000005400a37308 */ /* 0x0007ea0000000800 */
[C---:B------:R-:W-:Y:S08]  /*e3f0*/  HMMA.16816.F32 R16, R76.reuse, R86, R16 ;  /* 0x000000564c10723c */ /* 0x040ff00000001810 */
[-C--:B-1----:R-:W-:Y:S08]  /*e400*/  HMMA.16816.F32 R20, R76, R88.reuse, R20 ;  /* 0x000000584c14723c */ /* 0x082ff00000001814 */
[C---:B------:R-:W-:Y:S01]  /*e410*/  HMMA.16816.F32 R24, R80.reuse, R88, R24 ;  /* 0x000000585018723c */ /* 0x040fe20000001818 */
[----:B---3--:R-:W-:Y:S06]  /*e420*/  FFMA.FTZ R84, R177, c[0x0][0x2d0], -R74 ;  /* 0x0000b400b1547a23 */ /* 0x008fec000001084a */
[--C-:B------:R-:W-:Y:S01]  /*e430*/  FFMA.FTZ R88, R170, c[0x0][0x2d0], -R96.reuse ;  /* 0x0000b400aa587a23 */ /* 0x100fe20000010860 */
[-C--:B------:R-:W-:Y:S01]  /*e440*/  HMMA.16816.F32 R28, R80, R90.reuse, R28 ;  /* 0x0000005a501c723c */ /* 0x080fe2000000181c */
[----:B------:R1:W-:Y:S07]  /*e450*/  MUFU.EX2 R125, R84 ;  /* 0x00000054007d7308 */ /* 0x0003ee0000000800 */
[C---:B------:R-:W-:Y:S03]  /*e460*/  HMMA.16816.F32 R32, R76.reuse, R90, R32 ;  /* 0x0000005a4c20723c */ /* 0x040fe60000001820 */
[----:B------:R3:W-:Y:S05]  /*e470*/  MUFU.EX2 R136, R88 ;  /* 0x0000005800887308 */ /* 0x0007ea0000000800 */
[-C--:B--2---:R-:W-:Y:S08]  /*e480*/  HMMA.16816.F32 R36, R76, R92.reuse, R36 ;  /* 0x0000005c4c24723c */ /* 0x084ff00000001824 */
[C---:B------:R-:W-:Y:S01]  /*e490*/  HMMA.16816.F32 R40, R80.reuse, R92, R40 ;  /* 0x0000005c5028723c */ /* 0x040fe20000001828 */
[----:B-1----:R-:W-:Y:S04]  /*e4a0*/  FFMA.FTZ R84, R171, c[0x0][0x2d0], -R75 ;  /* 0x0000b400ab547a23 */ /* 0x002fe8000001084b */
[----:B------:R1:W-:Y:S02]  /*e4b0*/  MUFU.EX2 R252, R84 ;  /* 0x0000005400fc7308 */ /* 0x0003e40000000800 */
[----:B------:R-:W-:Y:S01]  /*e4c0*/  FFMA.FTZ R92, R168, c[0x0][0x2d0], -R97 ;  /* 0x0000b400a85c7a23 */ /* 0x000fe20000010861 */
[-C--:B------:R-:W-:Y:S01]  /*e4d0*/  HMMA.16816.F32 R44, R80, R94.reuse, R44 ;  /* 0x0000005e502c723c */ /* 0x080fe2000000182c */
[--C-:B---3--:R-:W-:Y:S06]  /*e4e0*/  FFMA.FTZ R88, R173, c[0x0][0x2d0], -R96.reuse ;  /* 0x0000b400ad587a23 */ /* 0x108fec0000010860 */
[----:B------:R2:W-:Y:S01]  /*e4f0*/  MUFU.EX2 R240, R92 ;  /* 0x0000005c00f07308 */ /* 0x0005e20000000800 */
[C---:B------:R-:W-:Y:S09]  /*e500*/  HMMA.16816.F32 R48, R76.reuse, R94, R48 ;  /* 0x0000005e4c30723c */ /* 0x040ff20000001830 */
[----:B------:R3:W-:Y:S03]  /*e510*/  MUFU.EX2 R142, R88 ;  /* 0x00000058008e7308 */ /* 0x0007e60000000800 */
[----:B-1----:R-:W-:Y:S07]  /*e520*/  FFMA.FTZ R84, R174, c[0x0][0x2d0], -R75 ;  /* 0x0000b400ae547a23 */ /* 0x002fee000001084b */
[----:B------:R1:W-:Y:S01]  /*e530*/  MUFU.EX2 R143, R84 ;  /* 0x00000054008f7308 */ /* 0x0003e20000000800 */
[----:B--2---:R-:W-:Y:S09]  /*e540*/  FFMA.FTZ R92, R169, c[0x0][0x2d0], -R97 ;  /* 0x0000b400a95c7a23 */ /* 0x004ff20000010861 */
[----:B------:R2:W-:Y:S01]  /*e550*/  MUFU.EX2 R238, R92 ;  /* 0x0000005c00ee7308 */ /* 0x0005e20000000800 */
[--C-:B---3--:R-:W-:Y:S09]  /*e560*/  FFMA.FTZ R88, R175, c[0x0][0x2d0], -R96.reuse ;  /* 0x0000b400af587a23 */ /* 0x108ff20000010860 */
[----:B------:R3:W4:Y:S01]  /*e570*/  MUFU.EX2 R141, R88 ;  /* 0x00000058008d7308 */ /* 0x0007220000000800 */
[----:B-1----:R-:W-:Y:S09]  /*e580*/  FFMA.FTZ R84, R99, c[0x0][0x2d0], -R96 ;  /* 0x0000b40063547a23 */ /* 0x002ff20000010860 */
[----:B------:R1:W-:Y:S01]  /*e590*/  MUFU.EX2 R137, R84 ;  /* 0x0000005400897308 */ /* 0x0003e20000000800 */
[----:B--2---:R-:W-:Y:S09]  /*e5a0*/  FFMA.FTZ R92, R181, c[0x0][0x2d0], -R75 ;  /* 0x0000b400b55c7a23 */ /* 0x004ff2000001084b */
[----:B------:R2:W-:Y:S01]  /*e5b0*/  MUFU.EX2 R145, R92 ;  /* 0x0000005c00917308 */ /* 0x0005e20000000800 */
[--C-:B---3--:R-:W-:Y:S09]  /*e5c0*/  FFMA.FTZ R88, R178, c[0x0][0x2d0], -R74.reuse ;  /* 0x0000b400b2587a23 */ /* 0x108ff2000001084a */
[----:B------:R3:W-:Y:S01]  /*e5d0*/  MUFU.EX2 R251, R88 ;  /* 0x0000005800fb7308 */ /* 0x0007e20000000800 */
[----:B-1----:R-:W1:Y:S08]  /*e5e0*/  LDSM.16.MT88.4 R84, [R211+0x900] ;  /* 0x00090000d354783b */ /* 0x002e700000004200 */
[----:B--2---:R-:W-:Y:S01]  /*e5f0*/  LDSM.16.MT88.4 R92, [R210+0x1100] ;  /* 0x00110000d25c783b */ /* 0x004fe20000004200 */
[--C-:B---3--:R-:W-:Y:S04]  /*e600*/  FFMA.FTZ R88, R98, c[0x0][0x2d0], -R97.reuse ;  /* 0x0000b40062587a23 */ /* 0x108fe80000010861 */
[----:B------:R2:W3:Y:S01]  /*e610*/  MUFU.EX2 R140, R88 ;  /* 0x00000058008c7308 */ /* 0x0004e20000000800 */
[-C--:B-1----:R-:W-:Y:S08]  /*e620*/  HMMA.16816.F32 R52, R76, R84.reuse, R52 ;  /* 0x000000544c34723c */ /* 0x082ff00000001834 */
[C---:B------:R-:W-:Y:S01]  /*e630*/  HMMA.16816.F32 R56, R80.reuse, R84, R56 ;  /* 0x000000545038723c */ /* 0x040fe20000001838 */
[----:B--2---:R-:W1:Y:S06]  /*e640*/  LDSM.16.MT88.4 R88, [R209+0x1100] ;  /* 0x00110000d158783b */ /* 0x004e6c0000004200 */
[----:B------:R-:W-:Y:S01]  /*e650*/  FFMA.FTZ R84, R172, c[0x0][0x2d0], -R97 ;  /* 0x0000b400ac547a23 */ /* 0x000fe20000010861 */
[-C--:B------:R-:W-:Y:S03]  /*e660*/  HMMA.16816.F32 R60, R80, R86.reuse, R60 ;  /* 0x00000056503c723c */ /* 0x080fe6000000183c */
[----:B------:R2:W5:Y:S04]  /*e670*/  MUFU.EX2 R236, R84 ;  /* 0x0000005400ec7308 */ /* 0x0005680000000800 */
[--C-:B------:R-:W-:Y:S01]  /*e680*/  FFMA.FTZ R80, R184, c[0x0][0x2d0], -R74.reuse ;  /* 0x0000b400b8507a23 */ /* 0x100fe2000001084a */
[----:B------:R-:W-:Y:S01]  /*e690*/  HMMA.16816.F32 R64, R76, R86, R64 ;  /* 0x000000564c40723c */ /* 0x000fe20000001840 */
[----:B----4-:R-:W-:Y:S03]  /*e6a0*/  F2FP.PACK_AB R82, R141, R142 ;  /* 0x0000008e8d52723e */ /* 0x010fe600000000ff */
[----:B---3--:R-:W-:Y:S01]  /*e6b0*/  F2FP.PACK_AB R81, R240, R140 ;  /* 0x0000008cf051723e */ /* 0x008fe200000000ff */
[----:B------:R3:W-:Y:S02]  /*e6c0*/  MUFU.EX2 R147, R80 ;  /* 0x0000005000937308 */ /* 0x0007e40000000800 */
[----:B------:R-:W-:Y:S02]  /*e6d0*/  F2FP.PACK_AB R76, R106, R122 ;  /* 0x0000007a6a4c723e */ /* 0x000fe400000000ff */
[----:B------:R-:W-:Y:S03]  /*e6e0*/  F2FP.PACK_AB R77, R138, R139 ;  /* 0x0000008b8a4d723e */ /* 0x000fe600000000ff */
[----:B------:R-:W-:Y:S02]  /*e6f0*/  F2FP.PACK_AB R78, R125, R163 ;  /* 0x000000a37d4e723e */ /* 0x000fe400000000ff */
[----:B------:R-:W-:Y:S01]  /*e700*/  F2FP.PACK_AB R79, R143, R252 ;  /* 0x000000fc8f4f723e */ /* 0x000fe200000000ff */
[----:B--2---:R-:W2:Y:S01]  /*e710*/  LDSM.16.MT88.4 R84, [R212+0x1100] ;  /* 0x00110000d454783b */ /* 0x004ea20000004200 */
[----:B-----5:R-:W-:Y:S05]  /*e720*/  F2FP.PACK_AB R83, R236, R238 ;  /* 0x000000eeec53723e */ /* 0x020fea00000000ff */
[-C--:B-1----:R-:W-:Y:S01]  /*e730*/  HMMA.16816.F32 R4, R76, R88.reuse, R4 ;  /* 0x000000584c04723c */ /* 0x082fe20000001804 */
[--C-:B---3--:R-:W-:Y:S04]  /*e740*/  FFMA.FTZ R80, R179, c[0x0][0x2d0], -R75.reuse ;  /* 0x0000b400b3507a23 */ /* 0x108fe8000001084b */
[----:B------:R1:W-:Y:S02]  /*e750*/  MUFU.EX2 R146, R80 ;  /* 0x0000005000927308 */ /* 0x0003e40000000800 */
[----:B-1----:R-:W-:Y:S07]  /*e760*/  F2FP.PACK_AB R80, R136, R137 ;  /* 0x000000898850723e */ /* 0x002fee00000000ff */
[C---:B------:R-:W-:Y:S07]  /*e770*/  HMMA.16816.F32 R8, R80.reuse, R88, R8 ;  /* 0x000000585008723c */ /* 0x040fee0000001808 */
[--C-:B------:R-:W-:Y:S01]  /*e780*/  FFMA.FTZ R88, R195, c[0x0][0x2d0], -R74.reuse ;  /* 0x0000b400c3587a23 */ /* 0x100fe2000001084a */
[-C--:B------:R-:W-:Y:S03]  /*e790*/  HMMA.16816.F32 R12, R80, R90.reuse, R12 ;  /* 0x0000005a500c723c */ /* 0x080fe6000000180c */
[----:B------:R1:W-:Y:S05]  /*e7a0*/  MUFU.EX2 R235, R88 ;  /* 0x0000005800eb7308 */ /* 0x0003ea0000000800 */
[C---:B------:R-:W-:Y:S08]  /*e7b0*/  HMMA.16816.F32 R16, R76.reuse, R90, R16 ;  /* 0x0000005a4c10723c */ /* 0x040ff00000001810 */
[-C--:B--2---:R-:W-:Y:S08]  /*e7c0*/  HMMA.16816.F32 R20, R76, R84.reuse, R20 ;  /* 0x000000544c14723c */ /* 0x084ff00000001814 */
[C---:B------:R-:W-:Y:S01]  /*e7d0*/  HMMA.16816.F32 R24, R80.reuse, R84, R24 ;  /* 0x000000545018723c */ /* 0x040fe20000001818 */
[----:B-1----:R-:W-:Y:S06]  /*e7e0*/  FFMA.FTZ R88, R196, c[0x0][0x2d0], -R74 ;  /* 0x0000b400c4587a23 */ /* 0x002fec000001084a */
[--C-:B------:R-:W-:Y:S01]  /*e7f0*/  FFMA.FTZ R84, R185, c[0x0][0x2d0], -R96.reuse ;  /* 0x0000b400b9547a23 */ /* 0x100fe20000010860 */
[-C--:B------:R-:W-:Y:S01]  /*e800*/  HMMA.16816.F32 R28, R80, R86.reuse, R28 ;  /* 0x00000056501c723c */ /* 0x080fe2000000181c */
[----:B------:R1:W-:Y:S07]  /*e810*/  MUFU.EX2 R196, R88 ;  /* 0x0000005800c47308 */ /* 0x0003ee0000000800 */
[C---:B------:R-:W-:Y:S03]  /*e820*/  HMMA.16816.F32 R32, R76.reuse, R86, R32 ;  /* 0x000000564c20723c */ /* 0x040fe60000001820 */
[----:B------:R2:W-:Y:S05]  /*e830*/  MUFU.EX2 R144, R84 ;  /* 0x0000005400907308 */ /* 0x0005ea0000000800 */
[-C--:B------:R-:W-:Y:S08]  /*e840*/  HMMA.16816.F32 R36, R76, R92.reuse, R36 ;  /* 0x0000005c4c24723c */ /* 0x080ff00000001824 */
[C---:B------:R-:W-:Y:S01]  /*e850*/  HMMA.16816.F32 R40, R80.reuse, R92, R40 ;  /* 0x0000005c5028723c */ /* 0x040fe20000001828 */
[----:B-1----:R-:W-:Y:S04]  /*e860*/  FFMA.FTZ R88, R190, c[0x0][0x2d0], -R75 ;  /* 0x0000b400be587a23 */ /* 0x002fe8000001084b */
[----:B------:R1:W-:Y:S02]  /*e870*/  MUFU.EX2 R195, R88 ;  /* 0x0000005800c37308 */ /* 0x0003e40000000800 */
[----:B------:R-:W-:Y:S01]  /*e880*/  FFMA.FTZ R92, R183, c[0x0][0x2d0], -R97 ;  /* 0x0000b400b75c7a23 */ /* 0x000fe20000010861 */
[-C--:B------:R-:W-:Y:S01]  /*e890*/  HMMA.16816.F32 R44, R80, R94.reuse, R44 ;  /* 0x0000005e502c723c */ /* 0x080fe2000000182c */
[----:B------:R-:W-:Y:S03]  /*e8a0*/  MOV R183, R101 ;  /* 0x0000006500b77202 */ /* 0x000fe60000000f00 */
[--C-:B--2---:R-:W-:Y:S03]  /*e8b0*/  FFMA.FTZ R84, R188, c[0x0][0x2d0], -R96.reuse ;  /* 0x0000b400bc547a23 */ /* 0x104fe60000010860 */
[----:B------:R2:W-:Y:S01]  /*e8c0*/  MUFU.EX2 R155, R92 ;  /* 0x0000005c009b7308 */ /* 0x0005e20000000800 */
[C---:B------:R-:W-:Y:S09]  /*e8d0*/  HMMA.16816.F32 R48, R76.reuse, R94, R48 ;  /* 0x0000005e4c30723c */ /* 0x040ff20000001830 */
[----:B------:R3:W-:Y:S03]  /*e8e0*/  MUFU.EX2 R190, R84 ;  /* 0x0000005400be7308 */ /* 0x0007e60000000800 */
[----:B-1----:R-:W-:Y:S07]  /*e8f0*/  FFMA.FTZ R88, R192, c[0x0][0x2d0], -R75 ;  /* 0x0000b400c0587a23 */ /* 0x002fee000001084b */
[----:B------:R1:W-:Y:S01]  /*e900*/  MUFU.EX2 R192, R88 ;  /* 0x0000005800c07308 */ /* 0x0003e20000000800 */
[----:B--2---:R-:W-:Y:S09]  /*e910*/  FFMA.FTZ R92, R186, c[0x0][0x2d0], -R97 ;  /* 0x0000b400ba5c7a23 */ /* 0x004ff20000010861 */
[----:B------:R2:W-:Y:S01]  /*e920*/  MUFU.EX2 R154, R92 ;  /* 0x0000005c009a7308 */ /* 0x0005e20000000800 */
[--C-:B---3--:R-:W-:Y:S01]  /*e930*/  FFMA.FTZ R84, R189, c[0x0][0x2d0], -R96.reuse ;  /* 0x0000b400bd547a23 */ /* 0x108fe20000010860 */
[----:B------:R-:W-:Y:S08]  /*e940*/  MOV R189, R103 ;  /* 0x0000006700bd7202 */ /* 0x000ff00000000f00 */
[----:B------:R3:W-:Y:S01]  /*e950*/  MUFU.EX2 R185, R84 ;  /* 0x0000005400b97308 */ /* 0x0007e20000000800 */
[----:B-1----:R-:W1:Y:S01]  /*e960*/  LDSM.16.MT88.4 R88, [R211+0x1100] ;  /* 0x00110000d358783b */ /* 0x002e620000004200 */
[----:B--2---:R-:W-:Y:S01]  /*e970*/  FFMA.FTZ R92, R203, c[0x0][0x2d0], -R75 ;  /* 0x0000b400cb5c7a23 */ /* 0x004fe2000001084b */
[----:B------:R-:W-:Y:S07]  /*e980*/  MOV R203, R113 ;  /* 0x0000007100cb7202 */ /* 0x000fee0000000f00 */
[----:B------:R2:W-:Y:S01]  /*e990*/  MUFU.EX2 R178, R92 ;  /* 0x0000005c00b27308 */ /* 0x0005e20000000800 */
[----:B---3--:R-:W-:Y:S02]  /*e9a0*/  FFMA.FTZ R84, R191, c[0x0][0x2d0], -R96 ;  /* 0x0000b400bf547a23 */ /* 0x008fe40000010860 */
[----:B------:R-:W-:Y:S07]  /*e9b0*/  IMAD.MOV.U32 R191, RZ, RZ, R102 ;  /* 0x000000ffffbf7224 */ /* 0x000fee00078e0066 */
[----:B------:R3:W4:Y:S01]  /*e9c0*/  MUFU.EX2 R188, R84 ;  /* 0x0000005400bc7308 */ /* 0x0007220000000800 */
[----:B--2---:R-:W-:Y:S01]  /*e9d0*/  LDSM.16.MT88.4 R92, [R210+0x1900] ;  /* 0x00190000d25c783b */ /* 0x004fe20000004200 */
[-C--:B-1----:R-:W-:Y:S08]  /*e9e0*/  HMMA.16816.F32 R52, R76, R88.reuse, R52 ;  /* 0x000000584c34723c */ /* 0x082ff00000001834 */
[C---:B------:R-:W-:Y:S01]  /*e9f0*/  HMMA.16816.F32 R56, R80.reuse, R88, R56 ;  /* 0x000000585038723c */ /* 0x040fe20000001838 */
[----:B---3--:R-:W-:Y:S02]  /*ea00*/  FFMA.FTZ R84, R197, c[0x0][0x2d0], -R74 ;  /* 0x0000b400c5547a23 */ /* 0x008fe4000001084a */
[----:B------:R-:W2:Y:S02]  /*ea10*/  LDL.LU R197, [R1+0x18] ;  /* 0x0000180001c57983 */ /* 0x000ea40000300800 */
[----:B------:R1:W-:Y:S02]  /*ea20*/  MUFU.EX2 R184, R84 ;  /* 0x0000005400b87308 */ /* 0x0003e40000000800 */
[----:B------:R-:W3:Y:S01]  /*ea30*/  LDL.LU R186, [R1+0x14] ;  /* 0x0000140001ba7983 */ /* 0x000ee20000300800 */
[-C--:B------:R-:W-:Y:S01]  /*ea40*/  HMMA.16816.F32 R60, R80, R90.reuse, R60 ;  /* 0x0000005a503c723c */ /* 0x080fe2000000183c */
[----:B------:R-:W-:Y:S03]  /*ea50*/  FFMA.FTZ R88, R187, c[0x0][0x2d0], -R97 ;  /* 0x0000b400bb587a23 */ /* 0x000fe60000010861 */
[----:B------:R-:W-:Y:S03]  /*ea60*/  IMAD.MOV.U32 R187, RZ, RZ, R100 ;  /* 0x000000ffffbb7224 */ /* 0x000fe600078e0064 */
[--C-:B------:R-:W-:Y:S01]  /*ea70*/  FFMA.FTZ R80, R206, c[0x0][0x2d0], -R74.reuse ;  /* 0x0000b400ce507a23 */ /* 0x100fe2000001084a */
[----:B------:R-:W-:Y:S01]  /*ea80*/  HMMA.16816.F32 R64, R76, R90, R64 ;  /* 0x0000005a4c40723c */ /* 0x000fe20000001840 */
[----:B----4-:R-:W-:Y:S02]  /*ea90*/  F2FP.PACK_AB R82, R188, R185 ;  /* 0x000000b9bc52723e */ /* 0x010fe400000000ff */
[----:B------:R4:W-:Y:S01]  /*eaa0*/  MUFU.EX2 R179, R80 ;  /* 0x0000005000b37308 */ /* 0x0009e20000000800 */
[----:B------:R-:W-:Y:S03]  /*eab0*/  IMAD.MOV.U32 R206, RZ, RZ, R111 ;  /* 0x000000ffffce7224 */ /* 0x000fe600078e006f */
[----:B------:R-:W-:Y:S02]  /*eac0*/  F2FP.PACK_AB R76, R147, R251 ;  /* 0x000000fb934c723e */ /* 0x000fe400000000ff */
[----:B------:R-:W-:Y:S03]  /*ead0*/  F2FP.PACK_AB R77, R145, R146 ;  /* 0x00000092914d723e */ /* 0x000fe600000000ff */
[----:B------:R-:W-:Y:S01]  /*eae0*/  F2FP.PACK_AB R78, R196, R235 ;  /* 0x000000ebc44e723e */ /* 0x000fe200000000ff */
[----:B-1----:R-:W-:Y:S01]  /*eaf0*/  FFMA.FTZ R84, R180, c[0x0][0x2d0], -R97 ;  /* 0x0000b400b4547a23 */ /* 0x002fe20000010861 */
[----:B------:R-:W-:Y:S01]  /*eb00*/  F2FP.PACK_AB R79, R192, R195 ;  /* 0x000000c3c04f723e */ /* 0x000fe200000000ff */
[----:B------:R-:W1:Y:S10]  /*eb10*/  MUFU.EX2 R180, R88 ;  /* 0x0000005800b47308 */ /* 0x000e740000000800 */
[----:B------:R5:W5:Y:S01]  /*eb20*/  MUFU.EX2 R181, R84 ;  /* 0x0000005400b57308 */ /* 0x000b620000000800 */
[--C-:B----4-:R-:W-:Y:S01]  /*eb30*/  FFMA.FTZ R80, R200, c[0x0][0x2d0], -R75.reuse ;  /* 0x0000b400c8507a23 */ /* 0x110fe2000001084b */
[----:B------:R-:W-:Y:S08]  /*eb40*/  MOV R200, R112 ;  /* 0x0000007000c87202 */ /* 0x000ff00000000f00 */
[----:B------:R4:W-:Y:S01]  /*eb50*/  MUFU.EX2 R153, R80 ;  /* 0x0000005000997308 */ /* 0x0009e20000000800 */
[----:B-1----:R-:W-:Y:S01]  /*eb60*/  F2FP.PACK_AB R83, R180, R154 ;  /* 0x0000009ab453723e */ /* 0x002fe200000000ff */
[----:B------:R-:W-:Y:S08]  /*eb70*/  LDSM.16.MT88.4 R88, [R212+0x1900] ;  /* 0x00190000d458783b */ /* 0x000ff00000004200 */
[----:B-----5:R-:W1:Y:S01]  /*eb80*/  LDSM.16.MT88.4 R84, [R209+0x1900] ;  /* 0x00190000d154783b */ /* 0x020e620000004200 */
[----:B------:R-:W-:Y:S02]  /*eb90*/  F2FP.PACK_AB R81, R155, R181 ;  /* 0x000000b59b51723e */ /* 0x000fe400000000ff */
[----:B----4-:R-:W-:Y:S01]  /*eba0*/  F2FP.PACK_AB R80, R190, R144 ;  /* 0x00000090be50723e */ /* 0x010fe200000000ff */
[-C--:B-1----:R-:W-:Y:S08]  /*ebb0*/  HMMA.16816.F32 R4, R76, R84.reuse, R4 ;  /* 0x000000544c04723c */ /* 0x082ff00000001804 */
[C---:B------:R-:W-:Y:S07]  /*ebc0*/  HMMA.16816.F32 R8, R80.reuse, R84, R8 ;  /* 0x000000545008723c */ /* 0x040fee0000001808 */
[----:B------:R-:W-:Y:S01]  /*ebd0*/  FFMA.FTZ R84, R232, c[0x0][0x2d0], -R74 ;  /* 0x0000b400e8547a23 */ /* 0x000fe2000001084a */
[-C--:B------:R-:W-:Y:S01]  /*ebe0*/  HMMA.16816.F32 R12, R80, R86.reuse, R12 ;  /* 0x00000056500c723c */ /* 0x080fe2000000180c */
[----:B------:R-:W-:Y:S02]  /*ebf0*/  IMAD.MOV.U32 R232, RZ, RZ, R114 ;  /* 0x000000ffffe87224 */ /* 0x000fe400078e0072 */
[----:B------:R1:W-:Y:S05]  /*ec00*/  MUFU.EX2 R159, R84 ;  /* 0x00000054009f7308 */ /* 0x0003ea0000000800 */
[C---:B------:R-:W-:Y:S08]  /*ec10*/  HMMA.16816.F32 R16, R76.reuse, R86, R16 ;  /* 0x000000564c10723c */ /* 0x040ff00000001810 */
[-C--:B------:R-:W-:Y:S08]  /*ec20*/  HMMA.16816.F32 R20, R76, R88.reuse, R20 ;  /* 0x000000584c14723c */ /* 0x080ff00000001814 */
[C---:B------:R-:W-:Y:S01]  /*ec30*/  HMMA.16816.F32 R24, R80.reuse, R88, R24 ;  /* 0x000000585018723c */ /* 0x040fe20000001818 */
[----:B-1----:R-:W-:Y:S03]  /*ec40*/  FFMA.FTZ R84, R233, c[0x0][0x2d0], -R74 ;  /* 0x0000b400e9547a23 */ /* 0x002fe6000001084a */
[----:B------:R-:W-:Y:S03]  /*ec50*/  MOV R233, R115 ;  /* 0x0000007300e97202 */ /* 0x000fe60000000f00 */
[----:B------:R-:W-:Y:S01]  /*ec60*/  FFMA.FTZ R88, R205, c[0x0][0x2d0], -R96 ;  /* 0x0000b400cd587a23 */ /* 0x000fe20000010860 */
[-C--:B------:R-:W-:Y:S01]  /*ec70*/  HMMA.16816.F32 R28, R80, R90.reuse, R28 ;  /* 0x0000005a501c723c */ /* 0x080fe2000000181c */
[----:B------:R1:W-:Y:S03]  /*ec80*/  MUFU.EX2 R177, R84 ;  /* 0x0000005400b17308 */ /* 0x0003e60000000800 */
[----:B------:R-:W-:Y:S04]  /*ec90*/  MOV R205, R150 ;  /* 0x0000009600cd7202 */ /* 0x000fe80000000f00 */
[C---:B------:R-:W-:Y:S03]  /*eca0*/  HMMA.16816.F32 R32, R76.reuse, R90, R32 ;  /* 0x0000005a4c20723c */ /* 0x040fe60000001820 */
[----:B------:R4:W-:Y:S05]  /*ecb0*/  MUFU.EX2 R157, R88 ;  /* 0x00000058009d7308 */ /* 0x0009ea0000000800 */
[-C--:B------:R-:W-:Y:S08]  /*ecc0*/  HMMA.16816.F32 R36, R76, R92.reuse, R36 ;  /* 0x0000005c4c24723c */ /* 0x080ff00000001824 */
[C---:B------:R-:W-:Y:S01]  /*ecd0*/  HMMA.16816.F32 R40, R80.reuse, R92, R40 ;  /* 0x0000005c5028723c */ /* 0x040fe20000001828 */
[----:B-1----:R-:W-:Y:S03]  /*ece0*/  FFMA.FTZ R84, R230, c[0x0][0x2d0], -R75 ;  /* 0x0000b400e6547a23 */ /* 0x002fe6000001084b */
[----:B------:R-:W-:Y:S01]  /*ecf0*/  IMAD.MOV.U32 R230, RZ, RZ, R120 ;  /* 0x000000ffffe67224 */ /* 0x000fe200078e0078 */
[----:B------:R1:W-:Y:S01]  /*ed00*/  MUFU.EX2 R158, R84 ;  /* 0x00000054009e7308 */ /* 0x0003e20000000800 */
[----:B------:R-:W-:Y:S02]  /*ed10*/  IMAD.MOV.U32 R120, RZ, RZ, R108 ;  /* 0x000000ffff787224 */ /* 0x000fe400078e006c */
[-C--:B------:R-:W-:Y:S01]  /*ed20*/  HMMA.16816.F32 R44, R80, R94.reuse, R44 ;  /* 0x0000005e502c723c */ /* 0x080fe2000000182c */
[----:B------:R-:W-:Y:S03]  /*ed30*/  FFMA.FTZ R92, R201, c[0x0][0x2d0], -R97 ;  /* 0x0000b400c95c7a23 */ /* 0x000fe60000010861 */
[----:B----4-:R-:W-:Y:S02]  /*ed40*/  FFMA.FTZ R88, R207, c[0x0][0x2d0], -R96 ;  /* 0x0000b400cf587a23 */ /* 0x010fe40000010860 */
[----:B------:R-:W-:Y:S01]  /*ed50*/  IMAD.MOV.U32 R207, RZ, RZ, R160 ;  /* 0x000000ffffcf7224 */ /* 0x000fe200078e00a0 */
[----:B------:R4:W-:Y:S01]  /*ed60*/  MUFU.EX2 R172, R92 ;  /* 0x0000005c00ac7308 */ /* 0x0009e20000000800 */
[C---:B------:R-:W-:Y:S09]  /*ed70*/  HMMA.16816.F32 R48, R76.reuse, R94, R48 ;  /* 0x0000005e4c30723c */ /* 0x040ff20000001830 */
[----:B------:R5:W-:Y:S03]  /*ed80*/  MUFU.EX2 R175, R88 ;  /* 0x0000005800af7308 */ /* 0x000be60000000800 */
[----:B-1----:R-:W-:Y:S02]  /*ed90*/  FFMA.FTZ R84, R231, c[0x0][0x2d0], -R75 ;  /* 0x0000b400e7547a23 */ /* 0x002fe4000001084b */
[----:B------:R-:W-:Y:S01]  /*eda0*/  IMAD.MOV.U32 R231, RZ, RZ, R189 ;  /* 0x000000ffffe77224 */ /* 0x000fe200078e00bd */
[----:B------:R-:W-:Y:S04]  /*edb0*/  MOV R189, R163 ;  /* 0x000000a300bd7202 */ /* 0x000fe80000000f00 */
[----:B------:R1:W-:Y:S01]  /*edc0*/  MUFU.EX2 R176, R84 ;  /* 0x0000005400b07308 */ /* 0x0003e20000000800 */
[----:B----4-:R-:W-:Y:S09]  /*edd0*/  FFMA.FTZ R92, R202, c[0x0][0x2d0], -R97 ;  /* 0x0000b400ca5c7a23 */ /* 0x010ff20000010861 */
[----:B------:R4:W-:Y:S01]  /*ede0*/  MUFU.EX2 R171, R92 ;  /* 0x0000005c00ab7308 */ /* 0x0009e20000000800 */
[--C-:B-----5:R-:W-:Y:S01]  /*edf0*/  FFMA.FTZ R88, R229, c[0x0][0x2d0], -R96.reuse ;  /* 0x0000b400e5587a23 */ /* 0x120fe20000010860 */
[----:B------:R-:W-:Y:S08]  /*ee00*/  MOV R229, R109 ;  /* 0x0000006d00e57202 */ /* 0x000ff00000000f00 */
[----:B------:R5:W2:Y:S01]  /*ee10*/  MUFU.EX2 R174, R88 ;  /* 0x0000005800ae7308 */ /* 0x000aa20000000800 */
[----:B-1----:R-:W-:Y:S01]  /*ee20*/  FFMA.FTZ R84, R204, c[0x0][0x2d0], -R96 ;  /* 0x0000b400cc547a23 */ /* 0x002fe20000010860 */
[----:B------:R-:W-:Y:S01]  /*ee30*/  MOV R204, R191 ;  /* 0x000000bf00cc7202 */ /* 0x000fe20000000f00 */
[----:B------:R-:W-:Y:S07]  /*ee40*/  IMAD.MOV.U32 R191, RZ, RZ, R162 ;  /* 0x000000ffffbf7224 */ /* 0x000fee00078e00a2 */
[----:B------:R1:W-:Y:S01]  /*ee50*/  MUFU.EX2 R152, R84 ;  /* 0x0000005400987308 */ /* 0x0003e20000000800 */
[----:B----4-:R-:W-:Y:S09]  /*ee60*/  FFMA.FTZ R92, R241, c[0x0][0x2d0], -R75 ;  /* 0x0000b400f15c7a23 */ /* 0x010ff2000001084b */
[----:B------:R4:W-:Y:S01]  /*ee70*/  MUFU.EX2 R103, R92 ;  /* 0x0000005c00677308 */ /* 0x0009e20000000800 */
[--C-:B-----5:R-:W-:Y:S02]  /*ee80*/  FFMA.FTZ R88, R237, c[0x0][0x2d0], -R74.reuse ;  /* 0x0000b400ed587a23 */ /* 0x120fe4000001084a */
[----:B------:R-:W-:Y:S07]  /*ee90*/  IMAD.MOV.U32 R237, RZ, RZ, R105 ;  /* 0x000000ffffed7224 */ /* 0x000fee00078e0069 */
[----:B------:R5:W-:Y:S01]  /*eea0*/  MUFU.EX2 R173, R88 ;  /* 0x0000005800ad7308 */ /* 0x000be20000000800 */
[----:B-1----:R-:W1:Y:S08]  /*eeb0*/  LDSM.16.MT88.4 R84, [R211+0x1900] ;  /* 0x00190000d354783b */ /* 0x002e700000004200 */
[----:B----4-:R-:W-:Y:S01]  /*eec0*/  LDSM.16.MT88.4 R92, [R210+0x2100] ;  /* 0x00210000d25c783b */ /* 0x010fe20000004200 */
[----:B-----5:R-:W-:Y:S01]  /*eed0*/  FFMA.FTZ R88, R198, c[0x0][0x2d0], -R97 ;  /* 0x0000b400c6587a23 */ /* 0x020fe20000010861 */
[----:B------:R-:W-:Y:S02]  /*eee0*/  MOV R198, R121 ;  /* 0x0000007900c67202 */ /* 0x000fe40000000f00 */
[----:B------:R-:W-:Y:S01]  /*eef0*/  MOV R121, R107 ;  /* 0x0000006b00797202 */ /* 0x000fe20000000f00 */
[----:B------:R4:W5:Y:S01]  /*ef00*/  MUFU.EX2 R156, R88 ;  /* 0x00000058009c7308 */ /* 0x0009620000000800 */
[----:B--2---:R-:W-:Y:S01]  /*ef10*/  FFMA.FTZ R68, R68, R197, R183 ;  /* 0x000000c544447223 */ /* 0x004fe200000100b7 */
[----:B------:R-:W-:Y:S01]  /*ef20*/  MOV R183, R106 ;  /* 0x0000006a00b77202 */ /* 0x000fe20000000f00 */
[-C--:B-1----:R-:W-:Y:S01]  /*ef30*/  HMMA.16816.F32 R52, R76, R84.reuse, R52 ;  /* 0x000000544c34723c */ /* 0x082fe20000001834 */
[----:B---3--:R-:W-:Y:S01]  /*ef40*/  FFMA.FTZ R69, R69, R186, R187 ;  /* 0x000000ba45457223 */ /* 0x008fe200000100bb */
[----:B------:R-:W-:Y:S02]  /*ef50*/  MOV R186, R104 ;  /* 0x0000006800ba7202 */ /* 0x000fe40000000f00 */
[----:B------:R-:W-:Y:S02]  /*ef60*/  MOV R187, R110 ;  /* 0x0000006e00bb7202 */ /* 0x000fe40000000f00 */
[----:B------:R-:W-:Y:S02]  /*ef70*/  MOV R197, R161 ;  /* 0x000000a100c57202 */ /* 0x000fe40000000f00 */
[C---:B------:R-:W-:Y:S01]  /*ef80*/  HMMA.16816.F32 R56, R80.reuse, R84, R56 ;  /* 0x000000545038723c */ /* 0x040fe20000001838 */
[----:B----4-:R-:W1:Y:S06]  /*ef90*/  LDSM.16.MT88.4 R88, [R209+0x2100] ;  /* 0x00210000d158783b */ /* 0x010e6c0000004200 */
[----:B------:R-:W-:Y:S01]  /*efa0*/  FFMA.FTZ R84, R193, c[0x0][0x2d0], -R97 ;  /* 0x0000b400c1547a23 */ /* 0x000fe20000010861 */
[-C--:B------:R-:W-:Y:S03]  /*efb0*/  HMMA.16816.F32 R60, R80, R86.reuse, R60 ;  /* 0x00000056503c723c */ /* 0x080fe6000000183c */
[----:B------:R2:W3:Y:S04]  /*efc0*/  MUFU.EX2 R98, R84 ;  /* 0x0000005400627308 */ /* 0x0004e80000000800 */
[--C-:B------:R-:W-:Y:S01]  /*efd0*/  FFMA.FTZ R80, R243, c[0x0][0x2d0], -R74.reuse ;  /* 0x0000b400f3507a23 */ /* 0x100fe2000001084a */
[----:B------:R-:W-:Y:S01]  /*efe0*/  HMMA.16816.F32 R64, R76, R86, R64 ;  /* 0x000000564c40723c */ /* 0x000fe20000001840 */
[----:B------:R-:W-:Y:S03]  /*eff0*/  F2FP.PACK_AB R82, R174, R175 ;  /* 0x000000afae52723e */ /* 0x000fe600000000ff */
[----:B-----5:R-:W-:Y:S01]  /*f000*/  F2FP.PACK_AB R81, R172, R156 ;  /* 0x0000009cac51723e */ /* 0x020fe200000000ff */
[----:B------:R4:W5:Y:S02]  /*f010*/  MUFU.EX2 R170, R80 ;  /* 0x0000005000aa7308 */ /* 0x0009640000000800 */
[----:B------:R-:W-:Y:S02]  /*f020*/  F2FP.PACK_AB R76, R179, R184 ;  /* 0x000000b8b34c723e */ /* 0x000fe400000000ff */
[----:B------:R-:W-:Y:S03]  /*f030*/  F2FP.PACK_AB R77, R178, R153 ;  /* 0x00000099b24d723e */ /* 0x000fe600000000ff */
[----:B------:R-:W-:Y:S02]  /*f040*/  F2FP.PACK_AB R78, R177, R159 ;  /* 0x0000009fb14e723e */ /* 0x000fe400000000ff */
[----:B------:R-:W-:Y:S01]  /*f050*/  F2FP.PACK_AB R79, R176, R158 ;  /* 0x0000009eb04f723e */ /* 0x000fe200000000ff */
[----:B--2---:R-:W2:Y:S01]  /*f060*/  LDSM.16.MT88.4 R84, [R212+0x2100] ;  /* 0x00210000d454783b */ /* 0x004ea20000004200 */
[----:B---3--:R-:W-:Y:S05]  /*f070*/  F2FP.PACK_AB R83, R98, R171 ;  /* 0x000000ab6253723e */ /* 0x008fea00000000ff */
[-C--:B-1----:R-:W-:Y:S01]  /*f080*/  HMMA.16816.F32 R4, R76, R88.reuse, R4 ;  /* 0x000000584c04723c */ /* 0x082fe20000001804 */
[--C-:B----4-:R-:W-:Y:S01]  /*f090*/  FFMA.FTZ R80, R239, c[0x0][0x2d0], -R75.reuse ;  /* 0x0000b400ef507a23 */ /* 0x110fe2000001084b */
[----:B-----5:R-:W-:Y:S03]  /*f0a0*/  F2FP.PACK_AB R164, R170, R173 ;  /* 0x000000adaaa4723e */ /* 0x020fe600000000ff */
[----:B------:R1:W3:Y:S02]  /*f0b0*/  MUFU.EX2 R169, R80 ;  /* 0x0000005000a97308 */ /* 0x0002e40000000800 */
[----:B-1----:R-:W-:Y:S02]  /*f0c0*/  F2FP.PACK_AB R80, R157, R152 ;  /* 0x000000989d50723e */ /* 0x002fe400000000ff */
[----:B---3--:R-:W-:Y:S05]  /*f0d0*/  F2FP.PACK_AB R165, R103, R169 ;  /* 0x000000a967a5723e */ /* 0x008fea00000000ff */
[C---:B------:R-:W-:Y:S07]  /*f0e0*/  HMMA.16816.F32 R8, R80.reuse, R88, R8 ;  /* 0x000000585008723c */ /* 0x040fee0000001808 */
[--C-:B------:R-:W-:Y:S01]  /*f0f0*/  FFMA.FTZ R88, R249, c[0x0][0x2d0], -R74.reuse ;  /* 0x0000b400f9587a23 */ /* 0x100fe2000001084a */
[-C--:B------:R-:W-:Y:S01]  /*f100*/  HMMA.16816.F32 R12, R80, R90.reuse, R12 ;  /* 0x0000005a500c723c */ /* 0x080fe2000000180c */
[----:B------:R-:W-:Y:S02]  /*f110*/  FFMA.FTZ R74, R250, c[0x0][0x2d0], -R74 ;  /* 0x0000b400fa4a7a23 */ /* 0x000fe4000001084a */
[----:B------:R1:W-:Y:S05]  /*f120*/  MUFU.EX2 R168, R88 ;  /* 0x0000005800a87308 */ /* 0x0003ea0000000800 */
[C---:B------:R-:W-:Y:S05]  /*f130*/  HMMA.16816.F32 R16, R76.reuse, R90, R16 ;  /* 0x0000005a4c10723c */ /* 0x040fea0000001810 */
[----:B------:R3:W4:Y:S03]  /*f140*/  MUFU.EX2 R102, R74 ;  /* 0x0000004a00667308 */ /* 0x0007260000000800 */
[-C--:B--2---:R-:W-:Y:S08]  /*f150*/  HMMA.16816.F32 R20, R76, R84.reuse, R20 ;  /* 0x000000544c14723c */ /* 0x084ff00000001814 */
[C---:B------:R-:W-:Y:S01]  /*f160*/  HMMA.16816.F32 R24, R80.reuse, R84, R24 ;  /* 0x000000545018723c */ /* 0x040fe20000001818 */
[----:B-1----:R-:W1:Y:S07]  /*f170*/  LDSM.16.MT88.4 R88, [R211+0x2100] ;  /* 0x00210000d358783b */ /* 0x002e6e0000004200 */
[-C--:B------:R-:W-:Y:S01]  /*f180*/  HMMA.16816.F32 R28, R80, R86.reuse, R28 ;  /* 0x00000056501c723c */ /* 0x080fe2000000181c */
[--C-:B---3--:R-:W-:Y:S03]  /*f190*/  FFMA.FTZ R74, R247, c[0x0][0x2d0], -R75.reuse ;  /* 0x0000b400f74a7a23 */ /* 0x108fe6000001084b */
[----:B----4-:R-:W-:Y:S01]  /*f1a0*/  F2FP.PACK_AB R166, R102, R168 ;  /* 0x000000a866a6723e */ /* 0x010fe200000000ff */
[----:B------:R-:W-:Y:S03]  /*f1b0*/  FFMA.FTZ R75, R248, c[0x0][0x2d0], -R75 ;  /* 0x0000b400f84b7a23 */ /* 0x000fe6000001084b */
[C---:B------:R-:W-:Y:S01]  /*f1c0*/  HMMA.16816.F32 R32, R76.reuse, R86, R32 ;  /* 0x000000564c20723c */ /* 0x040fe20000001820 */
[----:B------:R2:W-:Y:S07]  /*f1d0*/  MUFU.EX2 R101, R74 ;  /* 0x0000004a00657308 */ /* 0x0005ee0000000800 */
[-C--:B------:R-:W-:Y:S03]  /*f1e0*/  HMMA.16816.F32 R36, R76, R92.reuse, R36 ;  /* 0x0000005c4c24723c */ /* 0x080fe60000001824 */
[----:B------:R-:W3:Y:S05]  /*f1f0*/  MUFU.EX2 R100, R75 ;  /* 0x0000004b00647308 */ /* 0x000eea0000000800 */
[C---:B------:R-:W-:Y:S08]  /*f200*/  HMMA.16816.F32 R40, R80.reuse, R92, R40 ;  /* 0x0000005c5028723c */ /* 0x040ff00000001828 */
[-C--:B------:R-:W-:Y:S01]  /*f210*/  HMMA.16816.F32 R44, R80, R94.reuse, R44 ;  /* 0x0000005e502c723c */ /* 0x080fe2000000182c */
[--C-:B--2---:R-:W-:Y:S04]  /*f220*/  FFMA.FTZ R74, R242, c[0x0][0x2d0], -R96.reuse ;  /* 0x0000b400f24a7a23 */ /* 0x104fe80000010860 */
[----:B------:R2:W-:Y:S03]  /*f230*/  MUFU.EX2 R99, R74 ;  /* 0x0000004a00637308 */ /* 0x0005e60000000800 */
[C---:B------:R-:W-:Y:S01]  /*f240*/  HMMA.16816.F32 R48, R76.reuse, R94, R48 ;  /* 0x0000005e4c30723c */ /* 0x040fe20000001830 */
[----:B---3--:R-:W-:Y:S07]  /*f250*/  F2FP.PACK_AB R167, R100, R101 ;  /* 0x0000006564a7723e */ /* 0x008fee00000000ff */
[-C--:B-1----:R-:W-:Y:S08]  /*f260*/  HMMA.16816.F32 R52, R76, R88.reuse, R52 ;  /* 0x000000584c34723c */ /* 0x082ff00000001834 */
[C---:B------:R-:W-:Y:S01]  /*f270*/  HMMA.16816.F32 R56, R80.reuse, R88, R56 ;  /* 0x000000585038723c */ /* 0x040fe20000001838 */
[--C-:B--2---:R-:W-:Y:S07]  /*f280*/  FFMA.FTZ R74, R244, c[0x0][0x2d0], -R96.reuse ;  /* 0x0000b400f44a7a23 */ /* 0x104fee0000010860 */
[-C--:B------:R-:W-:Y:S01]  /*f290*/  HMMA.16816.F32 R60, R80, R90.reuse, R60 ;  /* 0x0000005a503c723c */ /* 0x080fe2000000183c */
[----:B------:R1:W2:Y:S07]  /*f2a0*/  MUFU.EX2 R85, R74 ;  /* 0x0000004a00557308 */ /* 0x0002ae0000000800 */
[----:B------:R-:W-:Y:S01]  /*f2b0*/  HMMA.16816.F32 R64, R76, R90, R64 ;  /* 0x0000005a4c40723c */ /* 0x000fe20000001840 */
[----:B------:R-:W3:Y:S07]  /*f2c0*/  LDL.LU R76, [R1+0x1c] ;  /* 0x00001c00014c7983 */ /* 0x000eee0000300800 */
[-C--:B------:R-:W-:Y:S07]  /*f2d0*/  HMMA.16816.F32 R104, R164, R116.reuse, R4 ;  /* 0x00000074a468723c */ /* 0x080fee0000001804 */
[----:B------:R-:W-:Y:S01]  /*f2e0*/  FADD.FTZ R4, R231, R69 ;  /* 0x00000045e7047221 */ /* 0x000fe20000010000 */
[----:B------:R-:W-:Y:S01]  /*f2f0*/  MOV R231, R148 ;  /* 0x0000009400e77202 */ /* 0x000fe20000000f00 */
[--C-:B-1----:R-:W-:Y:S03]  /*f300*/  FFMA.FTZ R74, R245, c[0x0][0x2d0], -R96.reuse ;  /* 0x0000b400f54a7a23 */ /* 0x102fe60000010860 */
[----:B------:R-:W-:Y:S01]  /*f310*/  FFMA.FTZ R96, R246, c[0x0][0x2d0], -R96 ;  /* 0x0000b400f6607a23 */ /* 0x000fe20000010860 */
[----:B------:R1:W-:Y:S01]  /*f320*/  MUFU.EX2 R86, R74 ;  /* 0x0000004a00567308 */ /* 0x0003e20000000800 */
[----:B------:R-:W-:Y:S01]  /*f330*/  FADD.FTZ R6, R151, R68 ;  /* 0x0000004497067221 */ /* 0x000fe20000010000 */
[----:B--2---:R-:W-:Y:S01]  /*f340*/  F2FP.PACK_AB R160, R85, R99 ;  /* 0x0000006355a0723e */ /* 0x004fe200000000ff */
[----:B------:R-:W-:Y:S01]  /*f350*/  FADD.FTZ R4, R230, R4 ;  /* 0x00000004e6047221 */ /* 0x000fe20000010000 */
[----:B------:R-:W-:Y:S01]  /*f360*/  MOV R230, R232 ;  /* 0x000000e800e67202 */ /* 0x000fe20000000f00 */
[----:B------:R-:W-:Y:S01]  /*f370*/  FADD.FTZ R6, R233, R6 ;  /* 0x00000006e9067221 */ /* 0x000fe20000010000 */
[----:B------:R-:W-:Y:S01]  /*f380*/  MOV R232, R200 ;  /* 0x000000c800e87202 */ /* 0x000fe20000000f00 */
[----:B------:R-:W-:Y:S01]  /*f390*/  IMAD.MOV.U32 R233, RZ, RZ, R203 ;  /* 0x000000ffffe97224 */ /* 0x000fe200078e00cb */
[----:B------:R-:W-:Y:S01]  /*f3a0*/  MOV R203, R206 ;  /* 0x000000ce00cb7202 */ /* 0x000fe20000000f00 */
[----:B------:R-:W-:Y:S01]  /*f3b0*/  FADD.FTZ R4, R237, R4 ;  /* 0x00000004ed047221 */ /* 0x000fe20000010000 */
[----:B------:R-:W2:Y:S01]  /*f3c0*/  MUFU.EX2 R96, R96 ;  /* 0x0000006000607308 */ /* 0x000ea20000000800 */
[----:B------:R-:W-:Y:S01]  /*f3d0*/  IMAD.MOV.U32 R200, RZ, RZ, R187 ;  /* 0x000000ffffc87224 */ /* 0x000fe200078e00bb */
[----:B------:R-:W-:Y:S02]  /*f3e0*/  MOV R206, R123 ;  /* 0x0000007b00ce7202 */ /* 0x000fe40000000f00 */
[----:B------:R-:W-:Y:S01]  /*f3f0*/  MOV R187, R122 ;  /* 0x0000007a00bb7202 */ /* 0x000fe20000000f00 */
[--C-:B-1----:R-:W-:Y:S05]  /*f400*/  FFMA.FTZ R74, R199, c[0x0][0x2d0], -R97.reuse ;  /* 0x0000b400c74a7a23 */ /* 0x102fea0000010861 */
[----:B------:R1:W-:Y:S01]  /*f410*/  MUFU.EX2 R84, R74 ;  /* 0x0000004a00547308 */ /* 0x0003e20000000800 */
[----:B--2---:R-:W-:Y:S01]  /*f420*/  F2FP.PACK_AB R162, R96, R86 ;  /* 0x0000005660a2723e */ /* 0x004fe200000000ff */
[--C-:B-1----:R-:W-:Y:S08]  /*f430*/  FFMA.FTZ R74, R194, c[0x0][0x2d0], -R97.reuse ;  /* 0x0000b400c24a7a23 */ /* 0x102ff00000010861 */
[----:B------:R1:W2:Y:S02]  /*f440*/  MUFU.EX2 R75, R74 ;  /* 0x0000004a004b7308 */ /* 0x0002a40000000800 */
[--C-:B-1----:R-:W-:Y:S01]  /*f450*/  FFMA.FTZ R74, R182, c[0x0][0x2d0], -R97.reuse ;  /* 0x0000b400b64a7a23 */ /* 0x102fe20000010861 */
[----:B--2---:R-:W-:Y:S01]  /*f460*/  F2FP.PACK_AB R161, R75, R84 ;  /* 0x000000544ba1723e */ /* 0x004fe200000000ff */
[----:B------:R-:W-:Y:S02]  /*f470*/  FFMA.FTZ R97, R73, c[0x0][0x2d0], -R97 ;  /* 0x0000b40049617a23 */ /* 0x000fe40000010861 */
[----:B------:R-:W2:Y:S04]  /*f480*/  LDL.LU R73, [R1+0x20] ;  /* 0x0000200001497983 */ /* 0x000ea80000300800 */
[----:B------:R-:W-:Y:S10]  /*f490*/  MUFU.EX2 R74, R74 ;  /* 0x0000004a004a7308 */ /* 0x000ff40000000800 */
[----:B------:R-:W1:Y:S02]  /*f4a0*/  MUFU.EX2 R97, R97 ;  /* 0x0000006100617308 */ /* 0x000e640000000800 */
[----:B-1----:R-:W-:Y:S07]  /*f4b0*/  F2FP.PACK_AB R163, R97, R74 ;  /* 0x0000004a61a3723e */ /* 0x002fee00000000ff */
[C---:B------:R-:W-:Y:S08]  /*f4c0*/  HMMA.16816.F32 R108, R160.reuse, R116, R8 ;  /* 0x00000074a06c723c */ /* 0x040ff00000001808 */
[-C--:B------:R-:W-:Y:S08]  /*f4d0*/  HMMA.16816.F32 R112, R160, R118.reuse, R12 ;  /* 0x00000076a070723c */ /* 0x080ff0000000180c */
[C---:B------:R-:W-:Y:S01]  /*f4e0*/  HMMA.16816.F32 R116, R164.reuse, R118, R16 ;  /* 0x00000076a474723c */ /* 0x040fe20000001810 */
[----:B---3--:R-:W-:Y:S03]  /*f4f0*/  FFMA.FTZ R2, R2, R76, R204 ;  /* 0x0000004c02027223 */ /* 0x008fe600000100cc */
[----:B------:R-:W-:Y:S02]  /*f500*/  IMAD.MOV.U32 R204, RZ, RZ, R149 ;  /* 0x000000ffffcc7224 */ /* 0x000fe400078e0095 */
[----:B------:R-:W-:Y:S01]  /*f510*/  FADD.FTZ R2, R198, R2 ;  /* 0x00000002c6027221 */ /* 0x000fe20000010000 */
[----:B------:R-:W1:Y:S05]  /*f520*/  LDSM.16.MT88.4 R148, [R210+0x2900] ;  /* 0x00290000d294783b */ /* 0x000e6a0000004200 */
[----:B------:R-:W-:Y:S02]  /*f530*/  FADD.FTZ R5, R121, R2 ;  /* 0x0000000279057221 */ /* 0x000fe40000010000 */
[----:B------:R-:W-:Y:S02]  /*f540*/  FADD.FTZ R2, R229, R6 ;  /* 0x00000006e5027221 */ /* 0x000fe40000010000 */
[----:B------:R-:W-:Y:S02]  /*f550*/  FADD.FTZ R6, R127, R4 ;  /* 0x000000047f067221 */ /* 0x000fe40000010000 */
[----:B--2---:R-:W-:Y:S02]  /*f560*/  FFMA.FTZ R8, R0, R73, R120 ;  /* 0x0000004900087223 */ /* 0x004fe40000010078 */
[----:B------:R-:W-:Y:S01]  /*f570*/  FADD.FTZ R0, R207, R5 ;  /* 0x00000005cf007221 */ /* 0x000fe20000010000 */
[-C--:B------:R-:W-:Y:S01]  /*f580*/  HMMA.16816.F32 R120, R164, R132.reuse, R20 ;  /* 0x00000084a478723c */ /* 0x080fe20000001814 */
[----:B------:R-:W-:Y:S02]  /*f590*/  FADD.FTZ R8, R191, R8 ;  /* 0x00000008bf087221 */ /* 0x000fe40000010000 */
[----:B------:R-:W-:Y:S02]  /*f5a0*/  FADD.FTZ R5, R126, R2 ;  /* 0x000000027e057221 */ /* 0x000fe40000010000 */
[----:B------:R-:W-:Y:S02]  /*f5b0*/  FADD.FTZ R7, R124, R0 ;  /* 0x000000007c077221 */ /* 0x000fe40000010000 */
[----:B------:R-:W-:Y:S02]  /*f5c0*/  FADD.FTZ R4, R205, R8 ;  /* 0x00000008cd047221 */ /* 0x000fe40000010000 */
[----:B------:R-:W-:Y:S03]  /*f5d0*/  FADD.FTZ R2, R204, R6 ;  /* 0x00000006cc027221 */ /* 0x000fe60000010000 */
        /* <DEDUP_REMOVED lines=10> */
[----:B------:R-:W-:Y:S01]  /*f680*/  IMAD.MOV.U32 R191, RZ, RZ, R189 ;  /* 0x000000ffffbf7224 */ /* 0x000fe200078e00bd */
[----:B------:R-:W2:Y:S01]  /*f690*/  LDSM.16.MT88.4 R4, [R211+0x2900] ;  /* 0x00290000d304783b */ /* 0x000ea20000004200 */
[----:B------:R-:W-:Y:S01]  /*f6a0*/  FADD.FTZ R8, R200, R2 ;  /* 0x00000002c8087221 */ /* 0x000fe20000010000 */
[----:B------:R-:W-:Y:S01]  /*f6b0*/  MOV R189, R125 ;  /* 0x0000007d00bd7202 */ /* 0x000fe20000000f00 */
[----:B------:R-:W-:Y:S01]  /*f6c0*/  FADD.FTZ R9, R187, R0 ;  /* 0x00000000bb097221 */ /* 0x000fe20000010000 */
[C---:B------:R-:W-:Y:S01]  /*f6d0*/  HMMA.16816.F32 R124, R160.reuse, R132, R24 ;  /* 0x00000084a07c723c */ /* 0x040fe20000001818 */
[----:B------:R-:W-:Y:S02]  /*f6e0*/  FADD.FTZ R2, R139, R10 ;  /* 0x0000000a8b027221 */ /* 0x000fe40000010000 */
[----:B------:R-:W-:Y:S02]  /*f6f0*/  FADD.FTZ R0, R137, R8 ;  /* 0x0000000889007221 */ /* 0x000fe40000010000 */
[----:B------:R-:W-:Y:S02]  /*f700*/  FADD.FTZ R8, R186, R11 ;  /* 0x0000000bba087221 */ /* 0x000fe40000010000 */
[----:B------:R-:W-:Y:S01]  /*f710*/  FADD.FTZ R9, R183, R9 ;  /* 0x00000009b7097221 */ /* 0x000fe20000010000 */
[-C--:B------:R-:W-:Y:S01]  /*f720*/  HMMA.16816.F32 R128, R160, R134.reuse, R28 ;  /* 0x00000086a080723c */ /* 0x080fe2000000181c */
[----:B------:R-:W-:Y:S03]  /*f730*/  FADD.FTZ R2, R138, R2 ;  /* 0x000000028a027221 */ /* 0x000fe60000010000 */
[----:B------:R-:W-:Y:S02]  /*f740*/  FADD.FTZ R0, R136, R0 ;  /* 0x0000000088007221 */ /* 0x000fe40000010000 */
[----:B------:R-:W-:Y:S02]  /*f750*/  FADD.FTZ R12, R197, R8 ;  /* 0x00000008c50c7221 */ /* 0x000fe40000010000 */
[----:B------:R-:W-:Y:S01]  /*f760*/  FADD.FTZ R8, R191, R9 ;  /* 0x00000009bf087221 */ /* 0x000fe20000010000 */
[C---:B------:R-:W-:Y:S03]  /*f770*/  HMMA.16816.F32 R132, R164.reuse, R134, R32 ;  /* 0x00000086a484723c */ /* 0x040fe60000001820 */
[----:B------:R-:W-:Y:S02]  /*f780*/  FADD.FTZ R2, R252, R2 ;  /* 0x00000002fc027221 */ /* 0x000fe40000010000 */
[----:B------:R-:W-:Y:S02]  /*f790*/  FADD.FTZ R0, R142, R0 ;  /* 0x000000008e007221 */ /* 0x000fe40000010000 */
[----:B------:R-:W-:Y:S01]  /*f7a0*/  FADD.FTZ R12, R140, R12 ;  /* 0x0000000c8c0c7221 */ /* 0x000fe20000010000 */
[-C--:B-1----:R-:W-:Y:S01]  /*f7b0*/  HMMA.16816.F32 R136, R164, R148.reuse, R36 ;  /* 0x00000094a488723c */ /* 0x082fe20000001824 */
[----:B------:R-:W-:Y:S03]  /*f7c0*/  FADD.FTZ R10, R189, R8 ;  /* 0x00000008bd0a7221 */ /* 0x000fe60000010000 */
[----:B------:R-:W-:Y:S02]  /*f7d0*/  FADD.FTZ R9, R143, R2 ;  /* 0x000000028f097221 */ /* 0x000fe40000010000 */
[----:B------:R-:W-:Y:S02]  /*f7e0*/  FADD.FTZ R11, R141, R0 ;  /* 0x000000008d0b7221 */ /* 0x000fe40000010000 */
[----:B------:R-:W-:Y:S01]  /*f7f0*/  FADD.FTZ R8, R240, R12 ;  /* 0x0000000cf0087221 */ /* 0x000fe20000010000 */
[C---:B------:R-:W-:Y:S03]  /*f800*/  HMMA.16816.F32 R140, R160.reuse, R148, R40 ;  /* 0x00000094a08c723c */ /* 0x040fe60000001828 */
[----:B------:R-:W-:Y:S02]  /*f810*/  FADD.FTZ R2, R251, R10 ;  /* 0x0000000afb027221 */ /* 0x000fe40000010000 */
[----:B------:R-:W-:Y:S02]  /*f820*/  FADD.FTZ R0, R146, R9 ;  /* 0x0000000992007221 */ /* 0x000fe40000010000 */
[----:B------:R-:W-:Y:S02]  /*f830*/  FADD.FTZ R11, R144, R11 ;  /* 0x0000000b900b7221 */ /* 0x000fe40000010000 */
[----:B------:R-:W-:Y:S03]  /*f840*/  FADD.FTZ R8, R238, R8 ;  /* 0x00000008ee087221 */ /* 0x000fe60000010000 */
[----:B------:R-:W-:Y:S02]  /*f850*/  FADD.FTZ R10, R147, R2 ;  /* 0x00000002930a7221 */ /* 0x000fe40000010000 */
[----:B------:R-:W-:Y:S02]  /*f860*/  FADD.FTZ R9, R145, R0 ;  /* 0x0000000091097221 */ /* 0x000fe40000010000 */
[----:B------:R-:W-:Y:S01]  /*f870*/  FADD.FTZ R2, R190, R11 ;  /* 0x0000000bbe027221 */ /* 0x000fe20000010000 */
[-C--:B------:R-:W-:Y:S01]  /*f880*/  HMMA.16816.F32 R144, R160, R150.reuse, R44 ;  /* 0x00000096a090723c */ /* 0x080fe2000000182c */
[----:B------:R-:W-:Y:S02]  /*f890*/  FADD.FTZ R8, R236, R8 ;  /* 0x00000008ec087221 */ /* 0x000fe40000010000 */
[----:B------:R-:W-:Y:S02]  /*f8a0*/  FADD.FTZ R0, R235, R10 ;  /* 0x0000000aeb007221 */ /* 0x000fe40000010000 */
[----:B------:R-:W-:Y:S02]  /*f8b0*/  FADD.FTZ R9, R195, R9 ;  /* 0x00000009c3097221 */ /* 0x000fe40000010000 */
[----:B------:R-:W-:Y:S01]  /*f8c0*/  FADD.FTZ R11, R185, R2 ;  /* 0x00000002b90b7221 */ /* 0x000fe20000010000 */
[C---:B------:R-:W-:Y:S01]  /*f8d0*/  HMMA.16816.F32 R148, R164.reuse, R150, R48 ;  /* 0x00000096a494723c */ /* 0x040fe20000001830 */
[----:B------:R-:W-:Y:S03]  /*f8e0*/  FADD.FTZ R8, R181, R8 ;  /* 0x00000008b5087221 */ /* 0x000fe60000010000 */
        /* <DEDUP_REMOVED lines=8> */
[----:B------:R-:W-:Y:S01]  /*f970*/  FADD.FTZ R2, R179, R10 ;  /* 0x0000000ab3027221 */ /* 0x000fe20000010000 */
[-C--:B--2---:R-:W-:Y:S01]  /*f980*/  HMMA.16816.F32 R152, R164, R4.reuse, R52 ;  /* 0x00000004a498723c */ /* 0x084fe20000001834 */
[----:B------:R-:W-:Y:S02]  /*f990*/  FADD.FTZ R8, R180, R8 ;  /* 0x00000008b4087221 */ /* 0x000fe40000010000 */
[----:B------:R-:W-:Y:S02]  /*f9a0*/  FADD.FTZ R0, R178, R11 ;  /* 0x0000000bb2007221 */ /* 0x000fe40000010000 */
[----:B------:R-:W-:Y:S02]  /*f9b0*/  FADD.FTZ R10, R157, R9 ;  /* 0x000000099d0a7221 */ /* 0x000fe40000010000 */
[----:B------:R-:W-:Y:S02]  /*f9c0*/  FADD.FTZ R11, R159, R2 ;  /* 0x000000029f0b7221 */ /* 0x000fe40000010000 */
[----:B------:R-:W-:Y:S03]  /*f9d0*/  FADD.FTZ R8, R156, R8 ;  /* 0x000000089c087221 */ /* 0x000fe60000010000 */
[----:B------:R-:W-:Y:S02]  /*f9e0*/  FADD.FTZ R9, R158, R0 ;  /* 0x000000009e097221 */ /* 0x000fe40000010000 */
[----:B------:R-:W-:Y:S01]  /*f9f0*/  FADD.FTZ R2, R175, R10 ;  /* 0x0000000aaf027221 */ /* 0x000fe20000010000 */
[C---:B------:R-:W-:Y:S01]  /*fa00*/  HMMA.16816.F32 R156, R160.reuse, R4, R56 ;  /* 0x00000004a09c723c */ /* 0x040fe20000001838 */
[----:B------:R-:W-:Y:S06]  /*fa10*/  FADD.FTZ R0, R177, R11 ;  /* 0x0000000bb1007221 */ /* 0x000fec0000010000 */
[----:B------:R-:W-:Y:S01]  /*fa20*/  FADD.FTZ R4, R172, R8 ;  /* 0x00000008ac047221 */ /* 0x000fe20000010000 */
[-C--:B------:R-:W-:Y:S01]  /*fa30*/  HMMA.16816.F32 R160, R160, R6.reuse, R60 ;  /* 0x00000006a0a0723c */ /* 0x080fe2000000183c */
[----:B------:R-:W-:Y:S03]  /*fa40*/  FADD.FTZ R8, R176, R9 ;  /* 0x00000009b0087221 */ /* 0x000fe60000010000 */
[----:B------:R-:W-:Y:S02]  /*fa50*/  FADD.FTZ R9, R174, R2 ;  /* 0x00000002ae097221 */ /* 0x000fe40000010000 */
[----:B------:R-:W-:Y:S02]  /*fa60*/  FADD.FTZ R4, R171, R4 ;  /* 0x00000004ab047221 */ /* 0x000fe40000010000 */
[----:B------:R-:W-:Y:S01]  /*fa70*/  FADD.FTZ R5, R173, R0 ;  /* 0x00000000ad057221 */ /* 0x000fe20000010000 */
[----:B------:R-:W-:Y:S03]  /*fa80*/  HMMA.16816.F32 R164, R164, R6, R64 ;  /* 0x00000006a4a4723c */ /* 0x000fe60000001840 */
[----:B------:R-:W-:Y:S02]  /*fa90*/  FADD.FTZ R2, R169, R8 ;  /* 0x00000008a9027221 */ /* 0x000fe40000010000 */
[----:B------:R-:W-:Y:S02]  /*faa0*/  FADD.FTZ R4, R98, R4 ;  /* 0x0000000462047221 */ /* 0x000fe40000010000 */
[----:B------:R-:W-:Y:S02]  /*fab0*/  FADD.FTZ R0, R99, R9 ;  /* 0x0000000963007221 */ /* 0x000fe40000010000 */
[----:B------:R-:W-:Y:S03]  /*fac0*/  FADD.FTZ R5, R170, R5 ;  /* 0x00000005aa057221 */ /* 0x000fe60000010000 */
[----:B------:R-:W-:Y:S01]  /*fad0*/  FADD.FTZ R8, R103, R2 ;  /* 0x0000000267087221 */ /* 0x000fe20000010000 */
[----:B------:R-:W-:Y:S01]  /*fae0*/  MOV R103, R3 ;  /* 0x0000000300677202 */ /* 0x000fe20000000f00 */
[----:B------:R-:W-:Y:S02]  /*faf0*/  FADD.FTZ R2, R84, R4 ;  /* 0x0000000454027221 */ /* 0x000fe40000010000 */
[----:B------:R-:W-:Y:S02]  /*fb00*/  FADD.FTZ R4, R85, R0 ;  /* 0x0000000055047221 */ /* 0x000fe40000010000 */
[----:B------:R-:W-:Y:S02]  /*fb10*/  FADD.FTZ R0, R168, R5 ;  /* 0x00000005a8007221 */ /* 0x000fe40000010000 */
[----:B------:R-:W-:Y:S01]  /*fb20*/  FADD.FTZ R5, R101, R8 ;  /* 0x0000000865057221 */ /* 0x000fe20000010000 */
[----:B------:R-:W-:Y:S01]  /*fb30*/  MOV R101, R71 ;  /* 0x0000004700657202 */ /* 0x000fe20000000f00 */
[----:B------:R-:W-:Y:S01]  /*fb40*/  FADD.FTZ R6, R102, R0 ;  /* 0x0000000066067221 */ /* 0x000fe20000010000 */
[----:B------:R-:W-:Y:S01]  /*fb50*/  MOV R102, R70 ;  /* 0x0000004600667202 */ /* 0x000fe20000000f00 */
[----:B------:R-:W-:Y:S02]  /*fb60*/  FADD.FTZ R5, R100, R5 ;  /* 0x0000000564057221 */ /* 0x000fe40000010000 */
[----:B------:R-:W-:Y:S01]  /*fb70*/  FADD.FTZ R2, R75, R2 ;  /* 0x000000024b027221 */ /* 0x000fe20000010000 */
[----:B------:R1:W-:Y:S01]  /*fb80*/  STL [R1+0x14], R6 ;  /* 0x0000140601007387 */ /* 0x0003e20000100800 */
[----:B------:R-:W-:Y:S02]  /*fb90*/  FADD.FTZ R4, R86, R4 ;  /* 0x0000000456047221 */ /* 0x000fe40000010000 */
[----:B------:R-:W-:Y:S01]  /*fba0*/  FADD.FTZ R0, R74, R2 ;  /* 0x000000024a007221 */ /* 0x000fe20000010000 */
[----:B------:R1:W-:Y:S01]  /*fbb0*/  STL [R1+0x18], R5 ;  /* 0x0000180501007387 */ /* 0x0003e20000100800 */
[----:B------:R-:W-:Y:S02]  /*fbc0*/  FADD.FTZ R2, R96, R4 ;  /* 0x0000000460027221 */ /* 0x000fe40000010000 */
[----:B------:R-:W-:Y:S02]  /*fbd0*/  FADD.FTZ R0, R97, R0 ;  /* 0x0000000061007221 */ /* 0x000fe40000010000 */
[----:B------:R-:W-:Y:S01]  /*fbe0*/  IMAD.MOV.U32 R100, RZ, RZ, R72 ;  /* 0x000000ffff647224 */ /* 0x000fe200078e0048 */
[----:B------:R1:W-:Y:S04]  /*fbf0*/  STL [R1+0x1c], R2 ;  /* 0x00001c0201007387 */ /* 0x0003e80000100800 */
[----:B------:R1:W-:Y:S01]  /*fc00*/  STL [R1+0x20], R0 ;  /* 0x0000200001007387 */ /* 0x0003e20000100800 */
[----:B------:R-:W-:-:S05]  /*fc10*/  @P0 BRA `(.L_x_189) ;  /* 0xffff957000000947 */ /* 0x000fca000383ffff */
.L_x_170:
[----:B------:R-:W2:Y:S01]  /*fc20*/  S2UR UR6, SR_CTAID.X ;  /* 0x00000000000679c3 */ /* 0x000ea20000002500 */
[----:B------:R-:W-:Y:S01]  /*fc30*/  ULDC.64 UR14, c[0x0][0x2c8] ;  /* 0x0000b200000e7ab9 */ /* 0x000fe20000000a00 */
[----:B------:R-:W-:Y:S01]  /*fc40*/  PLOP3.LUT P0, PT, PT, PT, UP0, 0x40, 0x0 ;  /* 0x000000000000781c */ /* 0x000fe20003f0e808 */
[----:B------:R-:W-:-:S02]  /*fc50*/  ULDC UR13, c[0x0][0x168] ;  /* 0x00005a00000d7ab9 */ /* 0x000fc40000000800 */
[----:B--2---:R-:W-:-:S04]  /*fc60*/  ULEA UR6, UR6, 0x7f, 0x7 ;  /* 0x0000007f06067891 */ /* 0x004fc8000f8e383f */
[----:B------:R-:W-:Y:S02]  /*fc70*/  UIMAD.WIDE.U32 UR16, UR6, UR14, URZ ;  /* 0x0000000e061072a5 */ /* 0x000fe4000f8e003f */
[----:B------:R-:W-:Y:S02]  /*fc80*/  UIADD3 UR14, -UR13, 0x1, URZ ;  /* 0x000000010d0e7890 */ /* 0x000fe4000fffe13f */
[----:B------:R-:W-:Y:S02]  /*fc90*/  @UP2 USHF.R.U32.HI UR6, URZ, UR15, UR17 ;  /* 0x0000000f3f062299 */ /* 0x000fe40008011611 */
[----:B------:R-:W-:Y:S02]  /*fca0*/  ULDC UR13, c[0x0][0x1d0] ;  /* 0x00007400000d7ab9 */ /* 0x000fe40000000800 */
[----:B------:R-:W-:-:S04]  /*fcb0*/  UIMAD UR13, UR7, UR13, UR14 ;  /* 0x0000000d070d72a4 */ /* 0x000fc8000f8e020e */
[----:B------:R-:W-:-:S03]  /*fcc0*/  UIADD3 UR14, UR13, UR6, URZ ;  /* 0x000000060d0e7290 */ /* 0x000fc6000fffe03f */
[----:B------:R-:W-:Y:S02]  /*fcd0*/  ULDC UR13, c[0x0][0x324] ;  /* 0x0000c900000d7ab9 */ /* 0x000fe40000000800 */
[----:B------:R-:W-:Y:S01]  /*fce0*/  UIADD3 UR13, UR14, -UR13, URZ ;  /* 0x8000000d0e0d7290 */ /* 0x000fe2000fffe03f */
[----:B------:R-:W-:Y:S05]  /*fcf0*/  @P0 BRA `(.L_x_190) ;  /* 0x0000016000000947 */ /* 0x000fea0003800000 */
        /* <DEDUP_REMOVED lines=12> */
.L_x_191:
[----:B------:R-:W-:Y:S02]  /*fdc0*/  ULDC UR6, c[0x0][0x32c] ;  /* 0x0000cb0000067ab9 */ /* 0x000fe40000000800 */
[----:B------:R-:W-:-:S03]  /*fdd0*/  UISETP.NE.AND UP3, UPT, UR6, 0x1, UPT ;  /* 0x000000010600788c */ /* 0x000fc6000bf65270 */
[----:B------:R-:W-:Y:S02]  /*fde0*/  ULDC.64 UR6, c[0x0][0x330] ;  /* 0x0000cc0000067ab9 */ /* 0x000fe40000000a00 */
[----:B------:R-:W-:-:S07]  /*fdf0*/  UIMAD.WIDE.U32 UR16, UR14, UR6, URZ ;  /* 0x000000060e1072a5 */ /* 0x000fce000f8e003f */
[----:B------:R-:W-:Y:S02]  /*fe00*/  @UP3 UMOV UR15, UR17 ;  /* 0x00000011000f3c82 */ /* 0x000fe40008000000 */
[----:B------:R-:W-:Y:S02]  /*fe10*/  @UP3 USHF.R.U32.HI UR14, URZ, UR7, UR15 ;  /* 0x000000073f0e3299 */ /* 0x000fe4000801160f */
.L_x_192:
[----:B------:R-:W-:Y:S02]  /*fe20*/  ULDC UR6, c[0x0][0x32c] ;  /* 0x0000cb0000067ab9 */ /* 0x000fe40000000800 */
[----:B------:R-:W-:-:S04]  /*fe30*/  UIMAD UR6, UR14, UR6, URZ ;  /* 0x000000060e0672a4 */ /* 0x000fc8000f8e023f */
[----:B------:R-:W-:-:S04]  /*fe40*/  UISETP.LT.AND UP3, UPT, UR13, UR6, UPT ;  /* 0x000000060d00728c */ /* 0x000fc8000bf61270 */
[----:B------:R-:W-:-:S04]  /*fe50*/  USEL UR13, UR13, UR6, !UP3 ;  /* 0x000000060d0d7287 */ /* 0x000fc8000d800000 */
.L_x_190:
[----:B------:R-:W-:-:S04]  /*fe60*/  UIADD3 UR13, UR13, 0x5f, URZ ;  /* 0x0000005f0d0d7890 */ /* 0x000fc8000fffe03f */
[----:B------:R-:W-:-:S04]  /*fe70*/  UIMAD.WIDE UR6, UR13, 0x2aaaaaab, URZ ;  /* 0x2aaaaaab0d0678a5 */ /* 0x000fc8000f8e023f */
        /* <DEDUP_REMOVED lines=8> */
[----:B-1----:R-:W-:Y:S01]  /*ff00*/  IMAD.MOV.U32 R2, RZ, RZ, R72 ;  /* 0x000000ffff027224 */ /* 0x002fe200078e0048 */
[----:B------:R-:W-:Y:S02]  /*ff10*/  MOV R101, R70 ;  /* 0x0000004600657202 */ /* 0x000fe40000000f00 */
.L_x_196:
[----:B------:R-:W-:Y:S04]  /*ff20*/  DEPBAR.LE SB0, 0x0 ;  /* 0x000080000000791a */ /* 0x000fe80000000000 */
[----:B------:R-:W-:Y:S01]  /*ff30*/  BAR.SYNC.DEFER_BLOCKING 0x0 ;  /* 0x0000000000007b1d */ /* 0x000fe20000010000 */
[----:B------:R-:W-:Y:S05]  /*ff40*/  ISETP.LT.AND P0, PT, R227, UR5, PT ;  /* 0x00000005e3007c0c */ /* 0x000fea000bf01270 */
[----:B--2--5:R1:W2:Y:S04]  /*ff50*/  LDSM.16.M88.4 R96, [R215+0x6100] ;  /* 0x00610000d760783b */ /* 0x0242a80000000200 */
        /* <DEDUP_REMOVED lines=30> */
[----:B------:R-:W-:Y:S04]  /*10140*/  SHFL.IDX PT, R12, R3, 0x1, 0x181f ;  /* 0x00381f00030c7f89 */ /* 0x000fe800000e0000 */
[----:B------:R-:W3:Y:S04]  /*10150*/  SHFL.IDX PT, R4, R3, RZ, 0x181f ;  /* 0x00181fff03047589 */ /* 0x000ee800000e0000 */
[----:B------:R-:W-:Y:S04]  /*10160*/  SHFL.IDX PT, R5, R0, RZ, 0x181f ;  /* 0x00181fff00057589 */ /* 0x000fe800000e0000 */
[----:B------:R-:W4:Y:S04]  /*10170*/  SHFL.IDX PT, R10, R3, 0x2, 0x181f ;  /* 0x00581f00030a7f89 */ /* 0x000f2800000e0000 */
[----:B------:R-:W-:Y:S04]  /*10180*/  SHFL.IDX PT, R6, R0, 0x1, 0x181f ;  /* 0x00381f0000067f89 */ /* 0x000fe800000e0000 */
[----:B------:R-:W5:Y:S04]  /*10190*/  SHFL.IDX PT, R8, R3, 0x3, 0x181f ;  /* 0x00781f0003087f89 */ /* 0x000f6800000e0000 */
[----:B------:R-:W1:Y:S04]  /*101a0*/  SHFL.IDX PT, R11, R0, 0x2, 0x181f ;  /* 0x00581f00000b7f89 */ /* 0x000e6800000e0000 */
[----:B------:R-:W1:Y:S04]  /*101b0*/  SHFL.IDX PT, R7, R3, 0x4, 0x181f ;  /* 0x00981f0003077f89 */ /* 0x000e6800000e0000 */
[----:B------:R-:W1:Y:S04]  /*101c0*/  SHFL.IDX PT, R9, R0, 0x3, 0x181f ;  /* 0x00781f0000097f89 */ /* 0x000e6800000e0000 */
[----:B------:R-:W-:Y:S04]  /*101d0*/  SHFL.IDX PT, R3, R3, 0x5, 0x181f ;  /* 0x00b81f0003037f89 */ /* 0x000fe800000e0000 */
[----:B------:R-:W1:Y:S04]  /*101e0*/  SHFL.IDX PT, R14, R0, 0x4, 0x181f ;  /* 0x00981f00000e7f89 */ /* 0x000e6800000e0000 */
[----:B------:R-:W2:Y:S01]  /*101f0*/  SHFL.IDX PT, R0, R0, 0x5, 0x181f ;  /* 0x00b81f0000007f89 */ /* 0x000ea200000e0000 */
[-C--:B---3--:R-:W-:Y:S02]  /*10200*/  IADD3 R4, P0, R4, R226.reuse, RZ ;  /* 0x000000e204047210 */ /* 0x088fe40007f1e0ff */
[-C--:B----4-:R-:W-:Y:S02]  /*10210*/  IADD3 R10, P5, R10, R226.reuse, RZ ;  /* 0x000000e20a0a7210 */ /* 0x090fe40007fbe0ff */
[-C--:B-----5:R-:W-:Y:S01]  /*10220*/  IADD3 R8, P2, R8, R226.reuse, RZ ;  /* 0x000000e208087210 */ /* 0x0a0fe20007f5e0ff */
[--C-:B------:R-:W-:Y:S01]  /*10230*/  IMAD.X R5, R5, 0x1, R225.reuse, P0 ;  /* 0x0000000105057824 */ /* 0x100fe200000e06e1 */
[-C--:B------:R-:W-:Y:S02]  /*10240*/  IADD3 R12, P0, R12, R226.reuse, RZ ;  /* 0x000000e20c0c7210 */ /* 0x080fe40007f1e0ff */
[-C--:B-1----:R-:W-:Y:S03]  /*10250*/  IADD3.X R11, R11, R225.reuse, RZ, P5, !PT ;  /* 0x000000e10b0b7210 */ /* 0x082fe60002ffe4ff */
[--C-:B------:R-:W-:Y:S01]  /*10260*/  IMAD.X R13, R6, 0x1, R225.reuse, P0 ;  /* 0x00000001060d7824 */ /* 0x100fe200000e06e1 */
[-C--:B------:R-:W-:Y:S01]  /*10270*/  IADD3 R6, P1, R7, R226.reuse, RZ ;  /* 0x000000e207067210 */ /* 0x080fe20007f3e0ff */
[--C-:B------:R-:W-:Y:S04]  /*10280*/  IMAD.X R9, R9, 0x1, R225.reuse, P2 ;  /* 0x0000000109097824 */ /* 0x100fe800010e06e1 */
[----:B------:R-:W-:Y:S01]  /*10290*/  IMAD.X R7, R14, 0x1, R225, P1 ;  /* 0x000000010e077824 */ /* 0x000fe200008e06e1 */
[----:B--2---:R1:W-:Y:S04]  /*102a0*/  LDGSTS.E.BYPASS.LTC128B.128 [R15], [R4.64], !P3 ;  /* 0x00000000040f7fae */ /* 0x0043e8000d901d70 */
[----:B------:R2:W-:Y:S04]  /*102b0*/  LDGSTS.E.BYPASS.LTC128B.128 [R15+0x800], [R12.64], !P3 ;  /* 0x008000000c0f7fae */ /* 0x0005e8000d901d70 */
[----:B------:R2:W-:Y:S04]  /*102c0*/  LDGSTS.E.BYPASS.LTC128B.128 [R15+0x1000], [R10.64], !P3 ;  /* 0x010000000a0f7fae */ /* 0x0005e8000d901d70 */
[----:B------:R2:W-:Y:S04]  /*102d0*/  LDGSTS.E.BYPASS.LTC128B.128 [R15+0x1800], [R8.64], !P3 ;  /* 0x01800000080f7fae */ /* 0x0005e8000d901d70 */
[----:B------:R2:W-:Y:S01]  /*102e0*/  LDGSTS.E.BYPASS.LTC128B.128 [R15+0x2000], [R6.64], !P3 ;  /* 0x02000000060f7fae */ /* 0x0005e2000d901d70 */
[----:B-1----:R-:W-:Y:S04]  /*102f0*/  IADD3 R4, P0, R3, R226, RZ ;  /* 0x000000e203047210 */ /* 0x002fe80007f1e0ff */
[----:B------:R-:W-:Y:S05]  /*10300*/  IADD3.X R5, R0, R225, RZ, P0, !PT ;  /* 0x000000e100057210 */ /* 0x000fea00007fe4ff */
[----:B------:R2:W-:Y:S04]  /*10310*/  LDGSTS.E.BYPASS.LTC128B.128 [R15+0x2800], [R4.64], !P3 ;  /* 0x02800000040f7fae */ /* 0x0005e8000d901d70 */
.L_x_194:
        /* <DEDUP_REMOVED lines=90> */
[----:B------:R-:W1:Y:S01]  /*108c0*/  MUFU.TANH R168, R4 ;  /* 0x0000000400a87308 */ /* 0x000e620000002400 */
[----:B------:R-:W-:Y:S02]  /*108d0*/  FMUL.FTZ R5, R5, c[0x0][0x320] ;  /* 0x0000c80005057a20 */ /* 0x000fe40000410000 */
[----:B------:R-:W-:Y:S02]  /*108e0*/  FMUL.FTZ R6, R6, c[0x0][0x320] ;  /* 0x0000c80006067a20 */ /* 0x000fe40000410000 */
[----:B------:R-:W-:Y:S04]  /*108f0*/  FMUL.FTZ R7, R7, c[0x0][0x320] ;  /* 0x0000c80007077a20 */ /* 0x000fe80000410000 */
        /* <DEDUP_REMOVED lines=8> */
[----:B------:R-:W-:Y:S02]  /*10980*/  FMUL.FTZ R16, R16, c[0x0][0x320] ;  /* 0x0000c80010107a20 */ /* 0x000fe40000410000 */
[----:B------:R-:W-:Y:S02]  /*10990*/  FMUL.FTZ R17, R17, c[0x0][0x320] ;  /* 0x0000c80011117a20 */ /* 0x000fe40000410000 */
[----:B------:R-:W-:Y:S02]  /*109a0*/  FMUL.FTZ R18, R18, c[0x0][0x320] ;  /* 0x0000c80012127a20 */ /* 0x000fe40000410000 */
[----:B------:R-:W-:Y:S02]  /*109b0*/  FMUL.FTZ R19, R19, c[0x0][0x320] ;  /* 0x0000c80013137a20 */ /* 0x000fe40000410000 */
[----:B------:R-:W-:Y:S01]  /*109c0*/  FMUL.FTZ R13, R13, c[0x0][0x320] ;  /* 0x0000c8000d0d7a20 */ /* 0x000fe20000410000 */
[----:B------:R4:W1:Y:S01]  /*109d0*/  MUFU.TANH R185, R7 ;  /* 0x0000000700b97308 */ /* 0x0008620000002400 */
[----:B------:R-:W-:Y:S09]  /*109e0*/  FMUL.FTZ R14, R14, c[0x0][0x320] ;  /* 0x0000c8000e0e7a20 */ /* 0x000ff20000410000 */
[----:B------:R-:W1:Y:S10]  /*109f0*/  MUFU.TANH R183, R8 ;  /* 0x0000000800b77308 */ /* 0x000e740000002400 */
[----:B------:R-:W1:Y:S01]  /*10a00*/  MUFU.TANH R186, R9 ;  /* 0x0000000900ba7308 */ /* 0x000e620000002400 */
[----:B----4-:R-:W4:Y:S09]  /*10a10*/  LDSM.16.M88.4 R4, [R213+0x800] ;  /* 0x00080000d504783b */ /* 0x010f320000000200 */
[----:B------:R-:W1:Y:S10]  /*10a20*/  MUFU.TANH R181, R10 ;  /* 0x0000000a00b57308 */ /* 0x000e740000002400 */
[----:B------:R5:W1:Y:S10]  /*10a30*/  MUFU.TANH R187, R11 ;  /* 0x0000000b00bb7308 */ /* 0x000a740000002400 */
[----:B------:R-:W1:Y:S10]  /*10a40*/  MUFU.TANH R180, R12 ;  /* 0x0000000c00b47308 */ /* 0x000e740000002400 */
[----:B------:R-:W1:Y:S01]  /*10a50*/  MUFU.TANH R170, R13 ;  /* 0x0000000d00aa7308 */ /* 0x000e620000002400 */
[----:B-----5:R-:W5:Y:S01]  /*10a60*/  LDSM.16.M88.4 R8, [R213+0x1000] ;  /* 0x00100000d508783b */ /* 0x020f620000000200 */
[-C--:B----4-:R-:W-:Y:S08]  /*10a70*/  HMMA.16816.F32 R20, R172, R4.reuse, R20 ;  /* 0x00000004ac14723c */ /* 0x090ff00000001814 */
[----:B------:R-:W4:Y:S01]  /*10a80*/  MUFU.TANH R182, R14 ;  /* 0x0000000e00b67308 */ /* 0x000f220000002400 */
[C---:B------:R-:W-:Y:S09]  /*10a90*/  HMMA.16816.F32 R24, R176.reuse, R4, R24 ;  /* 0x00000004b018723c */ /* 0x040ff20000001818 */
[----:B------:R-:W1:Y:S01]  /*10aa0*/  MUFU.TANH R171, R15 ;  /* 0x0000000f00ab7308 */ /* 0x000e620000002400 */
[-C--:B------:R-:W-:Y:S08]  /*10ab0*/  HMMA.16816.F32 R28, R176, R6.reuse, R28 ;  /* 0x00000006b01c723c */ /* 0x080ff0000000181c */
[C---:B------:R-:W-:Y:S01]  /*10ac0*/  HMMA.16816.F32 R32, R172.reuse, R6, R32 ;  /* 0x00000006ac20723c */ /* 0x040fe20000001820 */
[----:B------:R-:W1:Y:S01]  /*10ad0*/  MUFU.TANH R16, R16 ;  /* 0x0000001000107308 */ /* 0x000e620000002400 */
[----:B------:R-:W1:Y:S02]  /*10ae0*/  LDSM.16.M88.4 R4, [R213+0x1800] ;  /* 0x00180000d504783b */ /* 0x000e640000000200 */
[----:B------:R-:W-:Y:S02]  /*10af0*/  FMUL.FTZ R20, R20, c[0x0][0x320] ;  /* 0x0000c80014147a20 */ /* 0x000fe40000410000 */
[----:B------:R-:W-:Y:S02]  /*10b00*/  FMUL.FTZ R21, R21, c[0x0][0x320] ;  /* 0x0000c80015157a20 */ /* 0x000fe40000410000 */
[----:B------:R-:W-:Y:S03]  /*10b10*/  FMUL.FTZ R22, R22, c[0x0][0x320] ;  /* 0x0000c80016167a20 */ /* 0x000fe60000410000 */
[----:B------:R-:W1:Y:S01]  /*10b20*/  MUFU.TANH R17, R17 ;  /* 0x0000001100117308 */ /* 0x000e620000002400 */
[----:B------:R-:W-:Y:S02]  /*10b30*/  FMUL.FTZ R23, R23, c[0x0][0x320] ;  /* 0x0000c80017177a20 */ /* 0x000fe40000410000 */
[----:B------:R-:W-:Y:S01]  /*10b40*/  FMUL.FTZ R24, R24, c[0x0][0x320] ;  /* 0x0000c80018187a20 */ /* 0x000fe20000410000 */
[-C--:B-----5:R-:W-:Y:S03]  /*10b50*/  HMMA.16816.F32 R36, R172, R8.reuse, R36 ;  /* 0x00000008ac24723c */ /* 0x0a0fe60000001824 */
[----:B------:R-:W-:Y:S02]  /*10b60*/  FMUL.FTZ R30, R30, c[0x0][0x320] ;  /* 0x0000c8001e1e7a20 */ /* 0x000fe40000410000 */
[----:B------:R-:W-:Y:S01]  /*10b70*/  FMUL.FTZ R25, R25, c[0x0][0x320] ;  /* 0x0000c80019197a20 */ /* 0x000fe20000410000 */
[----:B------:R-:W1:Y:S01]  /*10b80*/  MUFU.TANH R18, R18 ;  /* 0x0000001200127308 */ /* 0x000e620000002400 */
[----:B------:R-:W-:Y:S01]  /*10b90*/  FMUL.FTZ R26, R26, c[0x0][0x320] ;  /* 0x0000c8001a1a7a20 */ /* 0x000fe20000410000 */
[C---:B------:R-:W-:Y:S04]  /*10ba0*/  HMMA.16816.F32 R40, R176.reuse, R8, R40 ;  /* 0x00000008b028723c */ /* 0x040fe80000001828 */
[----:B------:R-:W-:Y:S02]  /*10bb0*/  FMUL.FTZ R27, R27, c[0x0][0x320] ;  /* 0x0000c8001b1b7a20 */ /* 0x000fe40000410000 */
[----:B------:R-:W-:Y:S02]  /*10bc0*/  FMUL.FTZ R28, R28, c[0x0][0x320] ;  /* 0x0000c8001c1c7a20 */ /* 0x000fe40000410000 */
[----:B------:R-:W2:Y:S01]  /*10bd0*/  MUFU.TANH R194, R30 ;  /* 0x0000001e00c27308 */ /* 0x000ea20000002400 */
[-C--:B------:R-:W-:Y:S03]  /*10be0*/  HMMA.16816.F32 R44, R176, R10.reuse, R44 ;  /* 0x0000000ab02c723c */ /* 0x080fe6000000182c */
[----:B------:R-:W-:Y:S02]  /*10bf0*/  FMUL.FTZ R29, R29, c[0x0][0x320] ;  /* 0x0000c8001d1d7a20 */ /* 0x000fe40000410000 */
[----:B------:R-:W-:Y:S02]  /*10c00*/  FMUL.FTZ R31, R31, c[0x0][0x320] ;  /* 0x0000c8001f1f7a20 */ /* 0x000fe40000410000 */
[----:B------:R-:W-:Y:S01]  /*10c10*/  FMUL.FTZ R32, R32, c[0x0][0x320] ;  /* 0x0000c80020207a20 */ /* 0x000fe20000410000 */
[C---:B------:R-:W-:Y:S01]  /*10c20*/  HMMA.16816.F32 R48, R172.reuse, R10, R48 ;  /* 0x0000000aac30723c */ /* 0x040fe20000001830 */
[----:B------:R-:W2:Y:S01]  /*10c30*/  MUFU.TANH R19, R19 ;  /* 0x0000001300137308 */ /* 0x000ea20000002400 */
[----:B------:R-:W5:Y:S02]  /*10c40*/  LDSM.16.M88.4 R8, [R213+0x2000] ;  /* 0x00200000d508783b */ /* 0x000f640000000200 */
[----:B------:R-:W-:Y:S02]  /*10c50*/  FMUL.FTZ R33, R33, c[0x0][0x320] ;  /* 0x0000c80021217a20 */ /* 0x000fe40000410000 */
[----:B------:R-:W-:Y:S02]  /*10c60*/  FMUL.FTZ R34, R34, c[0x0][0x320] ;  /* 0x0000c80022227a20 */ /* 0x000fe40000410000 */
[-C--:B-1----:R-:W-:Y:S03]  /*10c70*/  HMMA.16816.F32 R52, R172, R4.reuse, R52 ;  /* 0x00000004ac34723c */ /* 0x082fe60000001834 */
[----:B------:R-:W1:Y:S01]  /*10c80*/  MUFU.TANH R20, R20 ;  /* 0x0000001400147308 */ /* 0x000e620000002400 */
[----:B------:R-:W-:Y:S02]  /*10c90*/  FMUL.FTZ R35, R35, c[0x0][0x320] ;  /* 0x0000c80023237a20 */ /* 0x000fe40000410000 */
[----:B------:R-:W-:Y:S02]  /*10ca0*/  FMUL.FTZ R36, R36, c[0x0][0x320] ;  /* 0x0000c80024247a20 */ /* 0x000fe40000410000 */
[C---:B------:R-:W-:Y:S04]  /*10cb0*/  HMMA.16816.F32 R56, R176.reuse, R4, R56 ;  /* 0x00000004b038723c */ /* 0x040fe80000001838 */
[----:B------:R-:W-:Y:S01]  /*10cc0*/  FMUL.FTZ R37, R37, c[0x0][0x320] ;  /* 0x0000c80025257a20 */ /* 0x000fe20000410000 */
[----:B------:R-:W1:Y:S01]  /*10cd0*/  MUFU.TANH R21, R21 ;  /* 0x0000001500157308 */ /* 0x000e620000002400 */
[----:B------:R-:W-:Y:S02]  /*10ce0*/  FMUL.FTZ R38, R38, c[0x0][0x320] ;  /* 0x0000c80026267a20 */ /* 0x000fe40000410000 */
[-C--:B------:R-:W-:Y:S04]  /*10cf0*/  HMMA.16816.F32 R60, R176, R6.reuse, R60 ;  /* 0x00000006b03c723c */ /* 0x080fe8000000183c */
[----:B------:R-:W-:Y:S02]  /*10d00*/  FMUL.FTZ R39, R39, c[0x0][0x320] ;  /* 0x0000c80027277a20 */ /* 0x000fe40000410000 */
[----:B------:R-:W-:Y:S01]  /*10d10*/  FMUL.FTZ R40, R40, c[0x0][0x320] ;  /* 0x0000c80028287a20 */ /* 0x000fe20000410000 */
[----:B------:R-:W1:Y:S01]  /*10d20*/  MUFU.TANH R103, R22 ;  /* 0x0000001600677308 */ /* 0x000e620000002400 */
[C---:B------:R-:W-:Y:S01]  /*10d30*/  HMMA.16816.F32 R64, R172.reuse, R6, R64 ;  /* 0x00000006ac40723c */ /* 0x040fe20000001840 */
[----:B------:R-:W1:Y:S01]  /*10d40*/  LDSM.16.M88.4 R4, [R213+0x2800] ;  /* 0x00280000d504783b */ /* 0x000e620000000200 */
[----:B------:R-:W-:Y:S04]  /*10d50*/  DEPBAR.LE SB0, 0x0 ;  /* 0x000080000000791a */ /* 0x000fe80000000000 */
[----:B------:R-:W-:Y:S02]  /*10d60*/  FMUL.FTZ R41, R41, c[0x0][0x320] ;  /* 0x0000c80029297a20 */ /* 0x000fe40000410000 */
[----:B------:R-:W-:Y:S01]  /*10d70*/  FMUL.FTZ R56, R56, c[0x0][0x320] ;  /* 0x0000c80038387a20 */ /* 0x000fe20000410000 */
[----:B------:R-:W1:Y:S01]  /*10d80*/  MUFU.TANH R15, R23 ;  /* 0x00000017000f7308 */ /* 0x000e620000002400 */
[----:B------:R-:W-:Y:S01]  /*10d90*/  BAR.SYNC.DEFER_BLOCKING 0x0 ;  /* 0x0000000000007b1d */ /* 0x000fe20000010000 */
[-C--:B-----5:R-:W-:Y:S05]  /*10da0*/  HMMA.16816.F32 R68, R172, R8.reuse, R68 ;  /* 0x00000008ac44723c */ /* 0x0a0fea0000001844 */
[----:B------:R-:W-:Y:S02]  /*10db0*/  FMUL.FTZ R57, R57, c[0x0][0x320] ;  /* 0x0000c80039397a20 */ /* 0x000fe40000410000 */
[----:B------:R-:W-:Y:S01]  /*10dc0*/  FMUL.FTZ R58, R58, c[0x0][0x320] ;  /* 0x0000c8003a3a7a20 */ /* 0x000fe20000410000 */
[----:B------:R-:W1:Y:S01]  /*10dd0*/  MUFU.TANH R24, R24 ;  /* 0x0000001800187308 */ /* 0x000e620000002400 */
[C---:B------:R-:W-:Y:S04]  /*10de0*/  HMMA.16816.F32 R72, R176.reuse, R8, R72 ;  /* 0x00000008b048723c */ /* 0x040fe80000001848 */
[----:B------:R-:W-:Y:S02]  /*10df0*/  FMUL.FTZ R59, R59, c[0x0][0x320] ;  /* 0x0000c8003b3b7a20 */ /* 0x000fe40000410000 */
[----:B------:R-:W-:Y:S02]  /*10e00*/  FMUL.FTZ R62, R62, c[0x0][0x320] ;  /* 0x0000c8003e3e7a20 */ /* 0x000fe40000410000 */
[-C--:B------:R-:W-:Y:S01]  /*10e10*/  HMMA.16816.F32 R76, R176, R10.reuse, R76 ;  /* 0x0000000ab04c723c */ /* 0x080fe2000000184c */
[----:B------:R-:W2:Y:S03]  /*10e20*/  MUFU.TANH R25, R25 ;  /* 0x0000001900197308 */ /* 0x000ea60000002400 */
[----:B------:R-:W-:Y:S02]  /*10e30*/  FMUL.FTZ R63, R63, c[0x0][0x320] ;  /* 0x0000c8003f3f7a20 */ /* 0x000fe40000410000 */
[----:B------:R-:W-:Y:S02]  /*10e40*/  FMUL.FTZ R42, R42, c[0x0][0x320] ;  /* 0x0000c8002a2a7a20 */ /* 0x000fe40000410000 */
[C---:B------:R-:W-:Y:S03]  /*10e50*/  HMMA.16816.F32 R80, R172.reuse, R10, R80 ;  /* 0x0000000aac50723c */ /* 0x040fe60000001850 */
[----:B------:R-:W2:Y:S01]  /*10e60*/  MUFU.TANH R188, R26 ;  /* 0x0000001a00bc7308 */ /* 0x000ea20000002400 */
[----:B------:R-:W-:Y:S02]  /*10e70*/  FMUL.FTZ R43, R43, c[0x0][0x320] ;  /* 0x0000c8002b2b7a20 */ /* 0x000fe40000410000 */
[----:B------:R-:W-:Y:S02]  /*10e80*/  FMUL.FTZ R44, R44, c[0x0][0x320] ;  /* 0x0000c8002c2c7a20 */ /* 0x000fe40000410000 */
[-C--:B-1----:R-:W-:Y:S04]  /*10e90*/  HMMA.16816.F32 R84, R172, R4.reuse, R84 ;  /* 0x00000004ac54723c */ /* 0x082fe80000001854 */
[----:B------:R-:W-:Y:S01]  /*10ea0*/  FMUL.FTZ R74, R74, c[0x0][0x320] ;  /* 0x0000c8004a4a7a20 */ /* 0x000fe20000410000 */
[----:B------:R-:W1:Y:S01]  /*10eb0*/  MUFU.TANH R189, R27 ;  /* 0x0000001b00bd7308 */ /* 0x000e620000002400 */
        /* <DEDUP_REMOVED lines=16> */
[----:B-----5:R-:W-:Y:S02]  /*10fc0*/  FMUL.FTZ R74, R94, c[0x0][0x320] ;  /* 0x0000c8005e4a7a20 */ /* 0x020fe40000410000 */
        /* <DEDUP_REMOVED lines=104> */
[----:B------:R-:W1:Y:S01]  /*11650*/  MUFU.TANH R99, R99 ;  /* 0x0000006300637308 */ /* 0x000e620000002400 */
[----:B------:R-:W-:-:S05]  /*11660*/  @!P0 BRA `(.L_x_195) ;  /* 0x000003d000008947 */ /* 0x000fca0003800000 */
[----:B--234-:R-:W2:Y:S01]  /*11670*/  LDL R3, [R1+0x2c] ;  /* 0x00002c0001037983 */ /* 0x01cea20000100800 */
[----:B------:R-:W-:Y:S01]  /*11680*/  IMAD.MOV.U32 R228, RZ, RZ, RZ ;  /* 0x000000ffffe47224 */ /* 0x000fe200078e00ff */
[----:B------:R-:W-:Y:S02]  /*11690*/  PLOP3.LUT P1, PT, PT, PT, UP1, 0x80, 0x0 ;  /* 0x000000000000781c */ /* 0x000fe40003f2f018 */
[----:B------:R-:W3:Y:S01]  /*116a0*/  LDL R12, [R1+0x10] ;  /* 0x00001000010c7983 */ /* 0x000ee20000100800 */
[----:B------:R-:W-:Y:S03]  /*116b0*/  PLOP3.LUT P0, PT, PT, PT, UP1, 0x80, 0x0 ;  /* 0x000000000000781c */ /* 0x000fe60003f0f018 */
[----:B-1----:R-:W4:Y:S01]  /*116c0*/  LDL R38, [R1+0x8] ;  /* 0x0000080001267983 */ /* 0x002f220000100800 */
[----:B--2---:R-:W-:Y:S05]  /*116d0*/  IMAD R3, R227, 0x60, R3 ;  /* 0x00000060e3037824 */ /* 0x004fea00078e0203 */
[----:B---3--:R-:W-:Y:S05]  /*116e0*/  IADD3 R3, R3, -0x60, R12 ;  /* 0xffffffa003037810 */ /* 0x008fea0007ffe00c */
[----:B------:R-:W-:Y:S04]  /*116f0*/  @P1 IMAD.HI.U32 R4, R3, c[0x0][0x2bc], RZ ;  /* 0x0000af0003041a27 */ /* 0x000fe800078e00ff */
[--C-:B------:R-:W-:Y:S01]  /*11700*/  IMAD.MOV.U32 R0, RZ, RZ, R3.reuse ;  /* 0x000000ffff007224 */ /* 0x100fe200078e0003 */
[----:B------:R-:W-:Y:S04]  /*11710*/  @P0 SHF.R.U32.HI R0, RZ, c[0x0][0x2c0], R4 ;  /* 0x0000b000ff000a19 */ /* 0x000fe80000011604 */
[C---:B------:R-:W-:Y:S04]  /*11720*/  @!P4 IADD3 R5, P0, R0.reuse, UR42, RZ ;  /* 0x0000002a0005cc10 */ /* 0x040fe8000ff1e0ff */
[----:B------:R-:W-:Y:S01]  /*11730*/  @!P4 LEA.HI.X.SX32 R6, R0, UR4, 0x1, P0 ;  /* 0x000000040006cc11 */ /* 0x000fe200080f0eff */
[----:B------:R-:W-:Y:S01]  /*11740*/  IMAD.MOV R0, RZ, RZ, -R0 ;  /* 0x000000ffff007224 */ /* 0x000fe200078e0a00 */
[C---:B------:R-:W-:Y:S03]  /*11750*/  @!P4 LEA R4, P0, R5.reuse, c[0x0][0x2a0], 0x2 ;  /* 0x0000a8000504ca11 */ /* 0x040fe600078010ff */
[----:B------:R-:W-:Y:S01]  /*11760*/  IMAD R234, R0, c[0x0][0x2b8], R3 ;  /* 0x0000ae0000ea7a24 */ /* 0x000fe200078e0203 */
[----:B------:R-:W-:Y:S04]  /*11770*/  @!P4 LEA.HI.X R5, R5, c[0x0][0x2a4], R6, 0x2, P0 ;  /* 0x0000a9000505ca11 */ /* 0x000fe800000f1406 */
[----:B------:R-:W-:Y:S01]  /*11780*/  SHF.R.S32.HI R0, RZ, 0x1f, R234 ;  /* 0x0000001fff007819 */ /* 0x000fe200000114ea */
[----:B------:R1:W2:Y:S04]  /*11790*/  @!P4 LDG.E R228, [R4.64] ;  /* 0x0000003004e4c981 */ /* 0x0002a8000c1e1900 */
        /* <DEDUP_REMOVED lines=12> */
[----:B------:R-:W-:Y:S04]  /*11860*/  SHFL.IDX PT, R12, R3, 0x1, 0x181f ;  /* 0x00381f00030c7f89 */ /* 0x000fe800000e0000 */
[----:B------:R-:W1:Y:S04]  /*11870*/  SHFL.IDX PT, R4, R3, RZ, 0x181f ;  /* 0x00181fff03047589 */ /* 0x000e6800000e0000 */
[----:B------:R-:W2:Y:S04]  /*11880*/  SHFL.IDX PT, R5, R0, RZ, 0x181f ;  /* 0x00181fff00057589 */ /* 0x000ea800000e0000 */
[----:B------:R-:W3:Y:S04]  /*11890*/  SHFL.IDX PT, R10, R3, 0x2, 0x181f ;  /* 0x00581f00030a7f89 */ /* 0x000ee800000e0000 */
[----:B------:R-:W5:Y:S04]  /*118a0*/  SHFL.IDX PT, R6, R0, 0x1, 0x181f ;  /* 0x00381f0000067f89 */ /* 0x000f6800000e0000 */
[----:B------:R-:W5:Y:S04]  /*118b0*/  SHFL.IDX PT, R8, R3, 0x3, 0x181f ;  /* 0x00781f0003087f89 */ /* 0x000f6800000e0000 */
[----:B------:R-:W5:Y:S04]  /*118c0*/  SHFL.IDX PT, R11, R0, 0x2, 0x181f ;  /* 0x00581f00000b7f89 */ /* 0x000f6800000e0000 */
[----:B------:R-:W5:Y:S01]  /*118d0*/  SHFL.IDX PT, R7, R3, 0x4, 0x181f ;  /* 0x00981f0003077f89 */ /* 0x000f6200000e0000 */
[-C--:B-1----:R-:W-:Y:S03]  /*118e0*/  IADD3 R4, P0, R4, R226.reuse, RZ ;  /* 0x000000e204047210 */ /* 0x082fe60007f1e0ff */
[----:B------:R-:W1:Y:S02]  /*118f0*/  SHFL.IDX PT, R9, R0, 0x3, 0x181f ;  /* 0x00781f0000097f89 */ /* 0x000e6400000e0000 */
[--C-:B--2---:R-:W-:Y:S01]  /*11900*/  IMAD.X R5, R5, 0x1, R225.reuse, P0 ;  /* 0x0000000105057824 */ /* 0x104fe200000e06e1 */
[-C--:B------:R-:W-:Y:S01]  /*11910*/  IADD3 R12, P0, R12, R226.reuse, RZ ;  /* 0x000000e20c0c7210 */ /* 0x080fe20007f1e0ff */
[----:B------:R-:W2:Y:S01]  /*11920*/  SHFL.IDX PT, R3, R3, 0x5, 0x181f ;  /* 0x00b81f0003037f89 */ /* 0x000ea200000e0000 */
[-C--:B---3--:R-:W-:Y:S03]  /*11930*/  IADD3 R10, P5, R10, R226.reuse, RZ ;  /* 0x000000e20a0a7210 */ /* 0x088fe60007fbe0ff */
[----:B----4-:R2:W-:Y:S01]  /*11940*/  LDGSTS.E.BYPASS.LTC128B.128 [R38+0x3100], [R4.64], !P3 ;  /* 0x0310000004267fae */ /* 0x0105e2000d901d70 */
[--C-:B-----5:R-:W-:Y:S03]  /*11950*/  IMAD.X R13, R6, 0x1, R225.reuse, P0 ;  /* 0x00000001060d7824 */ /* 0x120fe600000e06e1 */
[----:B------:R-:W3:Y:S01]  /*11960*/  SHFL.IDX PT, R14, R0, 0x4, 0x181f ;  /* 0x00981f00000e7f89 */ /* 0x000ee200000e0000 */
[-C--:B------:R-:W-:Y:S03]  /*11970*/  IADD3 R8, P2, R8, R226.reuse, RZ ;  /* 0x000000e208087210 */ /* 0x080fe60007f5e0ff */
[----:B------:R-:W4:Y:S01]  /*11980*/  SHFL.IDX PT, R0, R0, 0x5, 0x181f ;  /* 0x00b81f0000007f89 */ /* 0x000f2200000e0000 */
[--C-:B------:R-:W-:Y:S03]  /*11990*/  IMAD.X R11, R11, 0x1, R225.reuse, P5 ;  /* 0x000000010b0b7824 */ /* 0x100fe600028e06e1 */
[----:B------:R4:W-:Y:S01]  /*119a0*/  LDGSTS.E.BYPASS.LTC128B.128 [R38+0x3900], [R12.64], !P3 ;  /* 0x039000000c267fae */ /* 0x0009e2000d901d70 */
[-C--:B------:R-:W-:Y:S03]  /*119b0*/  IADD3 R6, P1, R7, R226.reuse, RZ ;  /* 0x000000e207067210 */ /* 0x080fe60007f3e0ff */
[----:B------:R4:W-:Y:S01]  /*119c0*/  LDGSTS.E.BYPASS.LTC128B.128 [R38+0x4100], [R10.64], !P3 ;  /* 0x041000000a267fae */ /* 0x0009e2000d901d70 */
[--C-:B-1----:R-:W-:Y:S05]  /*119d0*/  IMAD.X R9, R9, 0x1, R225.reuse, P2 ;  /* 0x0000000109097824 */ /* 0x102fea00010e06e1 */
[----:B------:R1:W-:Y:S01]  /*119e0*/  LDGSTS.E.BYPASS.LTC128B.128 [R38+0x4900], [R8.64], !P3 ;  /* 0x0490000008267fae */ /* 0x0003e2000d901d70 */
[----:B--2---:R-:W-:Y:S01]  /*119f0*/  IADD3 R4, P0, R3, R226, RZ ;  /* 0x000000e203047210 */ /* 0x004fe20007f1e0ff */
[--C-:B---3--:R-:W-:Y:S04]  /*11a00*/  IMAD.X R7, R14, 0x1, R225.reuse, P1 ;  /* 0x000000010e077824 */ /* 0x108fe800008e06e1 */
[----:B----4-:R-:W-:Y:S01]  /*11a10*/  IMAD.X R5, R0, 0x1, R225, P0 ;  /* 0x0000000100057824 */ /* 0x010fe200000e06e1 */
[----:B------:R1:W-:Y:S04]  /*11a20*/  LDGSTS.E.BYPASS.LTC128B.128 [R38+0x5100], [R6.64], !P3 ;  /* 0x0510000006267fae */ /* 0x0003e8000d901d70 */
[----:B------:R1:W-:Y:S03]  /*11a30*/  LDGSTS.E.BYPASS.LTC128B.128 [R38+0x5900], [R4.64], !P3 ;  /* 0x0590000004267fae */ /* 0x0003e6000d901d70 */
.L_x_195:
[----:B-1234-:R-:W-:Y:S01]  /*11a40*/  FMNMX.FTZ R72, R168, R2, !PT ;  /* 0x00000002a8487209 */ /* 0x01efe20007810000 */
[----:B------:R-:W-:Y:S01]  /*11a50*/  LDSM.16.MT88.4 R52, [R210+0x100] ;  /* 0x00010000d234783b */ /* 0x000fe20000004200 */
[----:B------:R-:W-:Y:S02]  /*11a60*/  FMNMX.FTZ R0, R169, R100, !PT ;  /* 0x00000064a9007209 */ /* 0x000fe40007810000 */
[----:B------:R-:W-:Y:S02]  /*11a70*/  FMNMX.FTZ R72, R184, R72, !PT ;  /* 0x00000048b8487209 */ /* 0x000fe40007810000 */
[----:B------:R-:W-:Y:S02]  /*11a80*/  FMNMX.FTZ R0, R185, R0, !PT ;  /* 0x00000000b9007209 */ /* 0x000fe40007810000 */
[----:B------:R-:W-:Y:S01]  /*11a90*/  FMNMX.FTZ R72, R16, R72, !PT ;  /* 0x0000004810487209 */ /* 0x000fe20007810000 */
[----:B------:R-:W-:Y:S01]  /*11aa0*/  LDSM.16.MT88.4 R80, [R211+0x100] ;  /* 0x00010000d350783b */ /* 0x000fe20000004200 */
[----:B------:R-:W-:Y:S02]  /*11ab0*/  FMNMX.FTZ R0, R18, R0, !PT ;  /* 0x0000000012007209 */ /* 0x000fe40007810000 */
[----:B------:R-:W-:Y:S02]  /*11ac0*/  FMNMX.FTZ R72, R17, R72, !PT ;  /* 0x0000004811487209 */ /* 0x000fe40007810000 */
        /* <DEDUP_REMOVED lines=40> */
[----:B------:R-:W-:Y:S02]  /*11d50*/  MOV R92, R23 ;  /* 0x00000017005c7202 */ /* 0x000fe40000000f00 */
        /* <DEDUP_REMOVED lines=31> */
[----:B------:R-:W2:Y:S01]  /*11f50*/  SHFL.BFLY PT, R71, R0, 0x2, 0x1f ;  /* 0x0c401f0000477f89 */ /* 0x000ea200000e0000 */
        /* <DEDUP_REMOVED lines=16> */
[----:B------:R-:W-:Y:S02]  /*12060*/  MOV R93, R22 ;  /* 0x00000016005d7202 */ /* 0x000fe40000000f00 */
[----:B------:R-:W-:Y:S02]  /*12070*/  FMNMX.FTZ R3, R175, R3, !PT ;  /* 0x00000003af037209 */ /* 0x000fe40007810000 */
[----:B--2---:R-:W-:Y:S02]  /*12080*/  FMNMX.FTZ R71, R0, R71, !PT ;  /* 0x0000004700477209 */ /* 0x004fe40007810000 */
[----:B------:R-:W-:Y:S01]  /*12090*/  FMNMX.FTZ R0, R251, R4, !PT ;  /* 0x00000004fb007209 */ /* 0x000fe20007810000 */
[----:B------:R-:W2:Y:S01]  /*120a0*/  SHFL.BFLY PT, R5, R3, 0x2, 0x1f ;  /* 0x0c401f0003057f89 */ /* 0x000ea200000e0000 */
[----:B------:R-:W-:Y:S02]  /*120b0*/  MOV R87, R30 ;  /* 0x0000001e00577202 */ /* 0x000fe40000000f00 */
[----:B------:R-:W-:Y:S02]  /*120c0*/  FMNMX.FTZ R0, R93, R0, !PT ;  /* 0x000000005d007209 */ /* 0x000fe40007810000 */
[----:B------:R-:W-:Y:S02]  /*120d0*/  MOV R89, R28 ;  /* 0x0000001c00597202 */ /* 0x000fe40000000f00 */
[----:B------:R-:W-:Y:S01]  /*120e0*/  FMNMX.FTZ R0, R87, R0, !PT ;  /* 0x0000000057007209 */ /* 0x000fe20007810000 */
[----:B------:R-:W3:Y:S01]  /*120f0*/  SHFL.BFLY PT, R6, R71, 0x1, 0x1f ;  /* 0x0c201f0047067f89 */ /* 0x000ee200000e0000 */
[----:B------:R-:W-:Y:S02]  /*12100*/  MOV R85, R36 ;  /* 0x0000002400557202 */ /* 0x000fe40000000f00 */
[----:B------:R-:W-:Y:S02]  /*12110*/  FMNMX.FTZ R0, R89, R0, !PT ;  /* 0x0000000059007209 */ /* 0x000fe40007810000 */
[----:B------:R-:W-:Y:S02]  /*12120*/  ISETP.GT.AND P0, PT, R227, UR6, PT ;  /* 0x00000006e3007c0c */ /* 0x000fe4000bf04270 */
[----:B------:R-:W-:Y:S01]  /*12130*/  FMNMX.FTZ R0, R57, R0, !PT ;  /* 0x0000000039007209 */ /* 0x000fe20007810000 */
[----:B------:R-:W-:Y:S01]  /*12140*/  LDSM.16.MT88.4 R36, [R212+0x100] ;  /* 0x00010000d424783b */ /* 0x000fe20000004200 */
[----:B-1----:R-:W-:Y:S02]  /*12150*/  FMNMX.FTZ R72, R72, R7, !PT ;  /* 0x0000000748487209 */ /* 0x002fe40007810000 */
[----:B------:R-:W-:Y:S02]  /*12160*/  FMNMX.FTZ R4, R85, R0, !PT ;  /* 0x0000000055047209 */ /* 0x000fe40007810000 */
[----:B------:R-:W-:Y:S01]  /*12170*/  IADD3 R227, R227, -0x1, RZ ;  /* 0xffffffffe3e37810 */ /* 0x000fe20007ffe0ff */
[----:B------:R-:W-:Y:S01]  /*12180*/  FADD.FTZ R0, -R72, R2 ;  /* 0x0000000248007221 */ /* 0x000fe20000010100 */
[----:B------:R-:W-:Y:S01]  /*12190*/  FMNMX.FTZ R4, R178, R4, !PT ;  /* 0x00000004b2047209 */ /* 0x000fe20007810000 */
[----:B------:R-:W-:Y:S01]  /*121a0*/  FMUL.FTZ R96, R72, c[0x0][0x2d0] ;  /* 0x0000b40048607a20 */ /* 0x000fe20000410000 */
[----:B--2---:R-:W-:Y:S01]  /*121b0*/  FMNMX.FTZ R3, R3, R5, !PT ;  /* 0x0000000503037209 */ /* 0x004fe20007810000 */
[----:B------:R-:W-:Y:S01]  /*121c0*/  FMUL.FTZ R2, R0, c[0x0][0x2d0] ;  /* 0x0000b40000027a20 */ /* 0x000fe20000410000 */
[----:B------:R-:W-:Y:S01]  /*121d0*/  FMNMX.FTZ R0, R179, R4, !PT ;  /* 0x00000004b3007209 */ /* 0x000fe20007810000 */
[--C-:B------:R-:W-:Y:S02]  /*121e0*/  FFMA.FTZ R5, R20, c[0x0][0x2d0], -R96.reuse ;  /* 0x0000b40014057a23 */ /* 0x100fe40000010860 */
[----:B------:R1:W2:Y:S01]  /*121f0*/  MUFU.EX2 R73, R2 ;  /* 0x0000000200497308 */ /* 0x0002a20000000800 */
[----:B------:R-:W4:Y:S01]  /*12200*/  SHFL.BFLY PT, R70, R3, 0x1, 0x1f ;  /* 0x0c201f0003467f89 */ /* 0x000f2200000e0000 */
[----:B---3--:R-:W-:Y:S01]  /*12210*/  FMNMX.FTZ R71, R71, R6, !PT ;  /* 0x0000000647477209 */ /* 0x008fe20007810000 */
[----:B------:R-:W-:Y:S01]  /*12220*/  FFMA.FTZ R4, R168, c[0x0][0x2d0], -R96 ;  /* 0x0000b400a8047a23 */ /* 0x000fe20000010860 */
[----:B------:R-:W-:Y:S03]  /*12230*/  FMNMX.FTZ R0, R74, R0, !PT ;  /* 0x000000004a007209 */ /* 0x000fe60007810000 */
[----:B------:R-:W-:Y:S01]  /*12240*/  FMUL.FTZ R97, R71, c[0x0][0x2d0] ;  /* 0x0000b40047617a20 */ /* 0x000fe20000410000 */
[----:B------:R-:W-:Y:S02]  /*12250*/  FMNMX.FTZ R0, R75, R0, !PT ;  /* 0x000000004b007209 */ /* 0x000fe40007810000 */
[----:B------:R2:W-:Y:S01]  /*12260*/  MUFU.EX2 R40, R5 ;  /* 0x0000000500287308 */ /* 0x0005e20000000800 */
[----:B------:R-:W-:Y:S02]  /*12270*/  FFMA.FTZ R7, R103, c[0x0][0x2d0], -R97 ;  /* 0x0000b40067077a23 */ /* 0x000fe40000010861 */
[----:B-1----:R-:W-:Y:S01]  /*12280*/  FADD.FTZ R2, -R71, R100 ;  /* 0x0000006447027221 */ /* 0x002fe20000010100 */
[----:B----4-:R-:W-:Y:S02]  /*12290*/  FMNMX.FTZ R70, R3, R70, !PT ;  /* 0x0000004603467209 */ /* 0x010fe40007810000 */
[----:B------:R-:W1:Y:S01]  /*122a0*/  SHFL.BFLY PT, R3, R0, 0x2, 0x1f ;  /* 0x0c401f0000037f89 */ /* 0x000e6200000e0000 */
[----:B------:R-:W-:Y:S02]  /*122b0*/  FMUL.FTZ R2, R2, c[0x0][0x2d0] ;  /* 0x0000b40002027a20 */ /* 0x000fe40000410000 */
[----:B------:R-:W-:Y:S02]  /*122c0*/  FMUL.FTZ R98, R70, c[0x0][0x2d0] ;  /* 0x0000b40046627a20 */ /* 0x000fe40000410000 */
[----:B------:R3:W4:Y:S01]  /*122d0*/  MUFU.EX2 R69, R2 ;  /* 0x0000000200457308 */ /* 0x0007220000000800 */
[----:B--2---:R-:W-:Y:S01]  /*122e0*/  FMUL.FTZ R5, R73, R105 ;  /* 0x0000006949057220 */ /* 0x004fe20000410000 */
[----:B-1----:R-:W-:Y:S01]  /*122f0*/  FMNMX.FTZ R0, R0, R3, !PT ;  /* 0x0000000300007209 */ /* 0x002fe20007810000 */
[--C-:B------:R-:W-:Y:S02]  /*12300*/  FFMA.FTZ R3, R17, c[0x0][0x2d0], -R96.reuse ;  /* 0x0000b40011037a23 */ /* 0x100fe40000010860 */
[----:B------:R-:W-:Y:S01]  /*12310*/  FMUL.FTZ R17, R73, R117 ;  /* 0x0000007549117220 */ /* 0x000fe20000410000 */
[----:B------:R-:W-:Y:S04]  /*12320*/  MOV R117, R87 ;  /* 0x0000005700757202 */ /* 0x000fe80000000f00 */
[----:B------:R1:W2:Y:S01]  /*12330*/  MUFU.EX2 R11, R3 ;  /* 0x00000003000b7308 */ /* 0x0002a20000000800 */
[----:B---3--:R-:W-:Y:S02]  /*12340*/  FADD.FTZ R2, -R70, R101 ;  /* 0x0000006546027221 */ /* 0x008fe40000010100 */
[----:B----4-:R-:W-:Y:S02]  /*12350*/  FMUL.FTZ R6, R69, R106 ;  /* 0x0000006a45067220 */ /* 0x010fe40000410000 */
[----:B------:R-:W-:Y:S05]  /*12360*/  FMUL.FTZ R2, R2, c[0x0][0x2d0] ;  /* 0x0000b40002027a20 */ /* 0x000fea0000410000 */
[----:B------:R3:W4:Y:S10]  /*12370*/  MUFU.EX2 R68, R2 ;  /* 0x0000000200447308 */ /* 0x0007340000000800 */
[----:B------:R-:W-:Y:S01]  /*12380*/  MUFU.EX2 R101, R4 ;  /* 0x0000000400657308 */ /* 0x000fe20000000800 */
[--C-:B-1----:R-:W-:Y:S01]  /*12390*/  FFMA.FTZ R3, R169, c[0x0][0x2d0], -R97.reuse ;  /* 0x0000b400a9037a23 */ /* 0x102fe20000010861 */
[----:B--2---:R-:W-:Y:S08]  /*123a0*/  MOV R106, R11 ;  /* 0x0000000b006a7202 */ /* 0x004ff00000000f00 */
[----:B------:R1:W-:Y:S01]  /*123b0*/  MUFU.EX2 R100, R3 ;  /* 0x0000000300647308 */ /* 0x0003e20000000800 */
[--C-:B---3--:R-:W-:Y:S01]  /*123c0*/  FFMA.FTZ R2, R184, c[0x0][0x2d0], -R96.reuse ;  /* 0x0000b400b8027a23 */ /* 0x108fe20000010860 */
[----:B------:R-:W-:Y:S01]  /*123d0*/  MOV R184, R62 ;  /* 0x0000003e00b87202 */ /* 0x000fe20000000f00 */
[C---:B----4-:R-:W-:Y:S02]  /*123e0*/  FMUL.FTZ R29, R68.reuse, R129 ;  /* 0x00000081441d7220 */ /* 0x050fe40000410000 */
[----:B------:R-:W-:Y:S05]  /*123f0*/  FMUL.FTZ R45, R68, R145 ;  /* 0x00000091442d7220 */ /* 0x000fea0000410000 */
[----:B------:R2:W3:Y:S10]  /*12400*/  MUFU.EX2 R61, R2 ;  /* 0x00000002003d7308 */ /* 0x0004f40000000800 */
[----:B------:R4:W-:Y:S01]  /*12410*/  MUFU.EX2 R169, R7 ;  /* 0x0000000700a97308 */ /* 0x0009e20000000800 */
[--C-:B-1----:R-:W-:Y:S09]  /*12420*/  FFMA.FTZ R3, R185, c[0x0][0x2d0], -R97.reuse ;  /* 0x0000b400b9037a23 */ /* 0x102ff20000010861 */
[----:B------:R1:W5:Y:S01]  /*12430*/  MUFU.EX2 R60, R3 ;  /* 0x00000003003c7308 */ /* 0x0003620000000800 */
[----:B--2---:R-:W-:Y:S01]  /*12440*/  FFMA.FTZ R2, R16, c[0x0][0x2d0], -R96 ;  /* 0x0000b40010027a23 */ /* 0x004fe20000010860 */
[----:B---3--:R-:W-:Y:S01]  /*12450*/  F2FP.PACK_AB R76, R61, R101 ;  /* 0x000000653d4c723e */ /* 0x008fe200000000ff */
[--C-:B------:R-:W-:Y:S02]  /*12460*/  FFMA.FTZ R16, R35, c[0x0][0x2d0], -R97.reuse ;  /* 0x0000b40023107a23 */ /* 0x100fe40000010861 */
[C---:B------:R-:W-:Y:S05]  /*12470*/  FMUL.FTZ R35, R69.reuse, R135 ;  /* 0x0000008745237220 */ /* 0x040fea0000410000 */
[----:B------:R2:W3:Y:S01]  /*12480*/  MUFU.EX2 R8, R2 ;  /* 0x0000000200087308 */ /* 0x0004e20000000800 */
[C---:B----4-:R-:W-:Y:S09]  /*12490*/  FMUL.FTZ R7, R69.reuse, R107 ;  /* 0x0000006b45077220 */ /* 0x050ff20000410000 */
[----:B------:R4:W-:Y:S01]  /*124a0*/  MUFU.EX2 R95, R16 ;  /* 0x00000010005f7308 */ /* 0x0009e20000000800 */
[--C-:B-1----:R-:W-:Y:S01]  /*124b0*/  FFMA.FTZ R3, R18, c[0x0][0x2d0], -R97.reuse ;  /* 0x0000b40012037a23 */ /* 0x102fe20000010861 */
[----:B-----5:R-:W-:Y:S01]  /*124c0*/  F2FP.PACK_AB R77, R60, R100 ;  /* 0x000000643c4d723e */ /* 0x020fe200000000ff */
[----:B------:R-:W-:Y:S01]  /*124d0*/  FMUL.FTZ R18, R69, R118 ;  /* 0x0000007645127220 */ /* 0x000fe20000410000 */
[----:B------:R-:W-:Y:S06]  /*124e0*/  MOV R118, R89 ;  /* 0x0000005900767202 */ /* 0x000fec0000000f00 */
[----:B------:R1:W-:Y:S01]  /*124f0*/  MUFU.EX2 R10, R3 ;  /* 0x00000003000a7308 */ /* 0x0003e20000000800 */
[----:B--2---:R-:W1:Y:S01]  /*12500*/  SHFL.BFLY PT, R2, R0, 0x1, 0x1f ;  /* 0x0c201f0000027f89 */ /* 0x004e6200000e0000 */
[----:B---3--:R-:W-:Y:S04]  /*12510*/  MOV R185, R8 ;  /* 0x0000000800b97202 */ /* 0x008fe80000000f00 */
[----:B------:R-:W-:Y:S01]  /*12520*/  F2FP.PACK_AB R78, R106, R185 ;  /* 0x000000b96a4e723e */ /* 0x000fe200000000ff */
[----:B----4-:R-:W-:Y:S01]  /*12530*/  FMUL.FTZ R16, R73, R116 ;  /* 0x0000007449107220 */ /* 0x010fe20000410000 */
[----:B------:R-:W-:Y:S02]  /*12540*/  MOV R116, R84 ;  /* 0x0000005400747202 */ /* 0x000fe40000000f00 */
[----:B-1----:R-:W-:Y:S01]  /*12550*/  FMNMX.FTZ R3, R0, R2, !PT ;  /* 0x0000000200037209 */ /* 0x002fe20007810000 */
[--C-:B------:R-:W-:Y:S01]  /*12560*/  FFMA.FTZ R2, R183, c[0x0][0x2d0], -R98.reuse ;  /* 0x0000b400b7027a23 */ /* 0x100fe20000010862 */
[----:B------:R-:W-:Y:S01]  /*12570*/  MOV R183, R91 ;  /* 0x0000005b00b77202 */ /* 0x000fe20000000f00 */
[--C-:B------:R-:W-:Y:S02]  /*12580*/  FFMA.FTZ R0, R19, c[0x0][0x2d0], -R97.reuse ;  /* 0x0000b40013007a23 */ /* 0x100fe40000010861 */
[----:B------:R1:W2:Y:S01]  /*12590*/  MUFU.EX2 R14, R2 ;  /* 0x00000002000e7308 */ /* 0x0002a20000000800 */
[----:B------:R-:W-:Y:S09]  /*125a0*/  FMUL.FTZ R19, R69, R119 ;  /* 0x0000007745137220 */ /* 0x000ff20000410000 */
[----:B------:R3:W4:Y:S01]  /*125b0*/  MUFU.EX2 R12, R0 ;  /* 0x00000000000c7308 */ /* 0x0007220000000800 */
[----:B-1----:R-:W-:Y:S01]  /*125c0*/  FFMA.FTZ R2, R186, c[0x0][0x2d0], -R98 ;  /* 0x0000b400ba027a23 */ /* 0x002fe20000010862 */
[----:B--2---:R-:W-:Y:S08]  /*125d0*/  MOV R103, R14 ;  /* 0x0000000e00677202 */ /* 0x004ff00000000f00 */
[----:B------:R1:W2:Y:S01]  /*125e0*/  MUFU.EX2 R186, R2 ;  /* 0x0000000200ba7308 */ /* 0x0002a20000000800 */
[----:B---3--:R-:W-:Y:S01]  /*125f0*/  FADD.FTZ R0, -R3, R102 ;  /* 0x0000006603007221 */ /* 0x008fe20000010100 */
[----:B----4-:R-:W-:Y:S01]  /*12600*/  MOV R105, R12 ;  /* 0x0000000c00697202 */ /* 0x010fe20000000f00 */
[--C-:B------:R-:W-:Y:S02]  /*12610*/  FFMA.FTZ R12, R34, c[0x0][0x2d0], -R97.reuse ;  /* 0x0000b400220c7a23 */ /* 0x100fe40000010861 */
[----:B------:R-:W-:Y:S02]  /*12620*/  FMUL.FTZ R0, R0, c[0x0][0x2d0] ;  /* 0x0000b40000007a20 */ /* 0x000fe40000410000 */
[----:B------:R-:W-:Y:S04]  /*12630*/  FMUL.FTZ R34, R69, R134 ;  /* 0x0000008645227220 */ /* 0x000fe80000410000 */
[----:B------:R-:W3:Y:S01]  /*12640*/  MUFU.EX2 R0, R0 ;  /* 0x0000000000007308 */ /* 0x000ee20000000800 */
[--C-:B-1----:R-:W-:Y:S01]  /*12650*/  FFMA.FTZ R2, R180, c[0x0][0x2d0], -R98.reuse ;  /* 0x0000b400b4027a23 */ /* 0x102fe20000010862 */
[----:B------:R-:W-:Y:S02]  /*12660*/  MOV R180, R85 ;  /* 0x0000005500b47202 */ /* 0x000fe40000000f00 */
[----:B--2---:R-:W-:Y:S06]  /*12670*/  F2FP.PACK_AB R64, R186, R103 ;  /* 0x00000067ba40723e */ /* 0x004fec00000000ff */
[----:B------:R1:W-:Y:S01]  /*12680*/  MUFU.EX2 R9, R2 ;  /* 0x0000000200097308 */ /* 0x0003e20000000800 */
[C---:B---3--:R-:W-:Y:S01]  /*12690*/  FMUL.FTZ R11, R0.reuse, R111 ;  /* 0x0000006f000b7220 */ /* 0x048fe20000410000 */
[----:B------:R-:W-:Y:S01]  /*126a0*/  MOV R111, R56 ;  /* 0x00000038006f7202 */ /* 0x000fe20000000f00 */
[C---:B------:R-:W-:Y:S02]  /*126b0*/  FMUL.FTZ R14, R0.reuse, R114 ;  /* 0x00000072000e7220 */ /* 0x040fe40000410000 */
[C---:B------:R-:W-:Y:S01]  /*126c0*/  FMUL.FTZ R26, R0.reuse, R126 ;  /* 0x0000007e001a7220 */ /* 0x040fe20000410000 */
[----:B------:R-:W-:Y:S01]  /*126d0*/  MOV R126, R93 ;  /* 0x0000005d007e7202 */ /* 0x000fe20000000f00 */
[C---:B------:R-:W-:Y:S02]  /*126e0*/  FMUL.FTZ R27, R0.reuse, R127 ;  /* 0x0000007f001b7220 */ /* 0x040fe40000410000 */
[C---:B------:R-:W-:Y:S02]  /*126f0*/  FMUL.FTZ R42, R0.reuse, R142 ;  /* 0x0000008e002a7220 */ /* 0x040fe40000410000 */
[----:B------:R-:W-:Y:S02]  /*12700*/  FMUL.FTZ R43, R0, R143 ;  /* 0x0000008f002b7220 */ /* 0x000fe40000410000 */
[----:B-1----:R-:W-:Y:S02]  /*12710*/  FFMA.FTZ R2, R170, c[0x0][0x2d0], -R98 ;  /* 0x0000b400aa027a23 */ /* 0x002fe40000010862 */
[----:B------:R1:W-:Y:S01]  /*12720*/  MUFU.EX2 R170, R12 ;  /* 0x0000000c00aa7308 */ /* 0x0003e20000000800 */
[C---:B------:R-:W-:Y:S02]  /*12730*/  FMUL.FTZ R46, R0.reuse, R146 ;  /* 0x00000092002e7220 */ /* 0x040fe40000410000 */
[----:B------:R-:W-:Y:S02]  /*12740*/  FFMA.FTZ R56, R193, c[0x0][0x2d0], -R96 ;  /* 0x0000b400c1387a23 */ /* 0x000fe40000010860 */
[C---:B------:R-:W-:Y:S02]  /*12750*/  FMUL.FTZ R47, R0.reuse, R147 ;  /* 0x00000093002f7220 */ /* 0x040fe40000410000 */
[----:B------:R-:W-:Y:S03]  /*12760*/  FMUL.FTZ R62, R0, R162 ;  /* 0x000000a2003e7220 */ /* 0x000fe60000410000 */
[----:B------:R2:W-:Y:S01]  /*12770*/  MUFU.EX2 R13, R2 ;  /* 0x00000002000d7308 */ /* 0x0005e20000000800 */
[C---:B-1----:R-:W-:Y:S01]  /*12780*/  FMUL.FTZ R12, R68.reuse, R112 ;  /* 0x00000070440c7220 */ /* 0x042fe20000410000 */
[----:B------:R-:W-:Y:S01]  /*12790*/  MOV R112, R57 ;  /* 0x0000003900707202 */ /* 0x000fe20000000f00 */
[----:B------:R-:W-:Y:S02]  /*127a0*/  FMUL.FTZ R57, R68, R157 ;  /* 0x0000009d44397220 */ /* 0x000fe40000410000 */
[----:B--2---:R-:W-:Y:S04]  /*127b0*/  FMUL.FTZ R2, R3, c[0x0][0x2d0] ;  /* 0x0000b40003027a20 */ /* 0x004fe80000410000 */
[--C-:B------:R-:W-:Y:S01]  /*127c0*/  FFMA.FTZ R4, R181, c[0x0][0x2d0], -R2.reuse ;  /* 0x0000b400b5047a23 */ /* 0x100fe20000010802 */
[----:B------:R-:W-:Y:S01]  /*127d0*/  MOV R181, R10 ;  /* 0x0000000a00b57202 */ /* 0x000fe20000000f00 */
[--C-:B------:R-:W-:Y:S02]  /*127e0*/  FFMA.FTZ R28, R188, c[0x0][0x2d0], -R2.reuse ;  /* 0x0000b400bc1c7a23 */ /* 0x100fe40000010802 */
[----:B------:R1:W-:Y:S01]  /*127f0*/  MUFU.EX2 R102, R4 ;  /* 0x0000000400667308 */ /* 0x0003e20000000800 */
[----:B------:R-:W-:Y:S01]  /*12800*/  F2FP.PACK_AB R79, R105, R181 ;  /* 0x000000b5694f723e */ /* 0x000fe200000000ff */
[--C-:B------:R-:W-:Y:S02]  /*12810*/  FFMA.FTZ R44, R194, c[0x0][0x2d0], -R2.reuse ;  /* 0x0000b400c22c7a23 */ /* 0x100fe40000010802 */
[--C-:B------:R-:W-:Y:S02]  /*12820*/  FFMA.FTZ R48, R196, c[0x0][0x2d0], -R2.reuse ;  /* 0x0000b400c4307a23 */ /* 0x100fe40000010802 */
[--C-:B------:R-:W-:Y:S04]  /*12830*/  FFMA.FTZ R74, R74, c[0x0][0x2d0], -R2.reuse ;  /* 0x0000b4004a4a7a23 */ /* 0x100fe80000010802 */
[----:B------:R2:W-:Y:S10]  /*12840*/  MUFU.EX2 R50, R44 ;  /* 0x0000002c00327308 */ /* 0x0005f40000000800 */
[----:B------:R3:W-:Y:S01]  /*12850*/  MUFU.EX2 R114, R48 ;  /* 0x0000003000727308 */ /* 0x0007e20000000800 */
[--C-:B-1----:R-:W-:Y:S09]  /*12860*/  FFMA.FTZ R4, R187, c[0x0][0x2d0], -R2.reuse ;  /* 0x0000b400bb047a23 */ /* 0x102ff20000010802 */
[----:B------:R1:W4:Y:S01]  /*12870*/  MUFU.EX2 R187, R4 ;  /* 0x0000000400bb7308 */ /* 0x0003220000000800 */
[----:B--2---:R-:W-:Y:S02]  /*12880*/  FMUL.FTZ R44, R68, R144 ;  /* 0x00000090442c7220 */ /* 0x004fe40000410000 */
[----:B---3--:R-:W-:Y:S02]  /*12890*/  FMUL.FTZ R48, R73, R148 ;  /* 0x0000009449307220 */ /* 0x008fe40000410000 */
[--C-:B-1----:R-:W-:Y:S01]  /*128a0*/  FFMA.FTZ R4, R182, c[0x0][0x2d0], -R2.reuse ;  /* 0x0000b400b6047a23 */ /* 0x102fe20000010802 */
[----:B----4-:R-:W-:Y:S02]  /*128b0*/  F2FP.PACK_AB R65, R187, R102 ;  /* 0x00000066bb41723e */ /* 0x010fe400000000ff */
[----:B------:R-:W-:Y:S02]  /*128c0*/  MOV R182, R63 ;  /* 0x0000003f00b67202 */ /* 0x000fe40000000f00 */
[----:B------:R1:W2:Y:S01]  /*128d0*/  MUFU.EX2 R8, R4 ;  /* 0x0000000400087308 */ /* 0x0002a20000000800 */
[----:B------:R-:W-:Y:S02]  /*128e0*/  FMUL.FTZ R63, R0, R163 ;  /* 0x000000a3003f7220 */ /* 0x000fe40000410000 */
[----:B-1----:R-:W-:Y:S01]  /*128f0*/  FFMA.FTZ R4, R171, c[0x0][0x2d0], -R2 ;  /* 0x0000b400ab047a23 */ /* 0x002fe20000010802 */
[----:B--2---:R-:W-:Y:S01]  /*12900*/  MOV R107, R8 ;  /* 0x00000008006b7202 */ /* 0x004fe20000000f00 */
[C---:B------:R-:W-:Y:S01]  /*12910*/  FMUL.FTZ R8, R68.reuse, R108 ;  /* 0x0000006c44087220 */ /* 0x040fe20000410000 */
[----:B------:R-:W-:Y:S04]  /*12920*/  MOV R108, R9 ;  /* 0x00000009006c7202 */ /* 0x000fe80000000f00 */
[----:B------:R1:W2:Y:S01]  /*12930*/  MUFU.EX2 R10, R4 ;  /* 0x00000004000a7308 */ /* 0x0002a20000000800 */
[----:B------:R-:W-:Y:S01]  /*12940*/  FMUL.FTZ R9, R68, R109 ;  /* 0x0000006d44097220 */ /* 0x000fe20000410000 */
[----:B------:R-:W-:Y:S02]  /*12950*/  MOV R171, R86 ;  /* 0x0000005600ab7202 */ /* 0x000fe40000000f00 */
[----:B------:R-:W-:Y:S01]  /*12960*/  LDSM.16.MT88.4 R84, [R209+0x900] ;  /* 0x00090000d154783b */ /* 0x000fe20000004200 */
[--C-:B-1----:R-:W-:Y:S01]  /*12970*/  FFMA.FTZ R4, R21, c[0x0][0x2d0], -R96.reuse ;  /* 0x0000b40015047a23 */ /* 0x102fe20000010860 */
[----:B--2---:R-:W-:Y:S06]  /*12980*/  MOV R109, R10 ;  /* 0x0000000a006d7202 */ /* 0x004fec0000000f00 */
[----:B------:R-:W1:Y:S01]  /*12990*/  LDSM.16.MT88.4 R20, [R209+0x100] ;  /* 0x00010000d114783b */ /* 0x000e620000004200 */
[----:B------:R-:W-:Y:S01]  /*129a0*/  FMUL.FTZ R10, R0, R110 ;  /* 0x0000006e000a7220 */ /* 0x000fe20000410000 */
[----:B------:R2:W-:Y:S01]  /*129b0*/  MUFU.EX2 R41, R4 ;  /* 0x0000000400297308 */ /* 0x0005e20000000800 */
[----:B------:R-:W-:Y:S02]  /*129c0*/  F2FP.PACK_AB R67, R109, R107 ;  /* 0x0000006b6d43723e */ /* 0x000fe400000000ff */
[----:B------:R-:W-:Y:S01]  /*129d0*/  MOV R110, R61 ;  /* 0x0000003d006e7202 */ /* 0x000fe20000000f00 */
[----:B------:R-:W-:Y:S02]  /*129e0*/  FMUL.FTZ R61, R68, R161 ;  /* 0x000000a1443d7220 */ /* 0x000fe40000410000 */
[--C-:B--2---:R-:W-:Y:S02]  /*129f0*/  FFMA.FTZ R4, R15, c[0x0][0x2d0], -R97.reuse ;  /* 0x0000b4000f047a23 */ /* 0x104fe40000010861 */
[----:B------:R-:W-:Y:S01]  /*12a00*/  FMUL.FTZ R15, R0, R115 ;  /* 0x00000073000f7220 */ /* 0x000fe20000410000 */
[----:B------:R-:W-:Y:S01]  /*12a10*/  MOV R115, R60 ;  /* 0x0000003c00737202 */ /* 0x000fe20000000f00 */
[----:B------:R2:W-:Y:S01]  /*12a20*/  MUFU.EX2 R31, R4 ;  /* 0x00000004001f7308 */ /* 0x0005e20000000800 */
[--C-:B------:R-:W-:Y:S02]  /*12a30*/  FFMA.FTZ R60, R198, c[0x0][0x2d0], -R97.reuse ;  /* 0x0000b400c63c7a23 */ /* 0x100fe40000010861 */
[----:B--2---:R-:W-:Y:S02]  /*12a40*/  FFMA.FTZ R4, R32, c[0x0][0x2d0], -R96 ;  /* 0x0000b40020047a23 */ /* 0x004fe40000010860 */
[----:B------:R-:W-:Y:S05]  /*12a50*/  FFMA.FTZ R32, R189, c[0x0][0x2d0], -R2 ;  /* 0x0000b400bd207a23 */ /* 0x000fea0000010802 */
[----:B------:R2:W3:Y:S02]  /*12a60*/  MUFU.EX2 R94, R4 ;  /* 0x00000004005e7308 */ /* 0x0004e40000000800 */
[----:B--2---:R-:W-:Y:S01]  /*12a70*/  FFMA.FTZ R4, R33, c[0x0][0x2d0], -R96 ;  /* 0x0000b40021047a23 */ /* 0x004fe20000010860 */
[----:B---3--:R-:W-:Y:S01]  /*12a80*/  MOV R127, R94 ;  /* 0x0000005e007f7202 */ /* 0x008fe20000000f00 */
[C---:B------:R-:W-:Y:S06]  /*12a90*/  FMUL.FTZ R33, R73.reuse, R133 ;  /* 0x0000008549217220 */ /* 0x040fec0000410000 */
[----:B------:R2:W3:Y:S10]  /*12aa0*/  MUFU.EX2 R49, R4 ;  /* 0x0000000400317308 */ /* 0x0004f40000000800 */
[----:B------:R4:W-:Y:S01]  /*12ab0*/  MUFU.EX2 R133, R56 ;  /* 0x0000003800857308 */ /* 0x0009e20000000800 */
[C---:B--2---:R-:W-:Y:S01]  /*12ac0*/  FMUL.FTZ R4, R73.reuse, R104 ;  /* 0x0000006849047220 */ /* 0x044fe20000410000 */
[----:B------:R-:W-:Y:S01]  /*12ad0*/  MOV R104, R13 ;  /* 0x0000000d00687202 */ /* 0x000fe20000000f00 */
[----:B------:R-:W-:Y:S01]  /*12ae0*/  FMUL.FTZ R13, R68, R113 ;  /* 0x00000071440d7220 */ /* 0x000fe20000410000 */
[----:B---3--:R-:W-:Y:S01]  /*12af0*/  MOV R148, R49 ;  /* 0x0000003100947202 */ /* 0x008fe20000000f00 */
[----:B------:R-:W-:Y:S01]  /*12b00*/  FMUL.FTZ R49, R73, R149 ;  /* 0x0000009549317220 */ /* 0x000fe20000410000 */
[----:B------:R-:W-:Y:S01]  /*12b10*/  MOV R149, R50 ;  /* 0x0000003200957202 */ /* 0x000fe20000000f00 */
[----:B------:R-:W-:Y:S01]  /*12b20*/  FMUL.FTZ R50, R69, R150 ;  /* 0x0000009645327220 */ /* 0x000fe20000410000 */
[-C--:B-1----:R-:W-:Y:S05]  /*12b30*/  HMMA.16816.F32 R4, R76, R20.reuse, R4 ;  /* 0x000000144c04723c */ /* 0x082fea0000001804 */
[----:B------:R-:W-:Y:S01]  /*12b40*/  F2FP.PACK_AB R66, R104, R108 ;  /* 0x0000006c6842723e */ /* 0x000fe200000000ff */
[----:B----4-:R-:W-:Y:S01]  /*12b50*/  FMUL.FTZ R56, R68, R156 ;  /* 0x0000009c44387220 */ /* 0x010fe20000410000 */
[----:B------:R-:W-:Y:S01]  /*12b60*/  MOV R113, R59 ;  /* 0x0000003b00717202 */ /* 0x000fe20000000f00 */
[----:B------:R-:W-:Y:S04]  /*12b70*/  FMUL.FTZ R59, R0, R159 ;  /* 0x0000009f003b7220 */ /* 0x000fe80000410000 */
[C---:B------:R-:W-:Y:S07]  /*12b80*/  HMMA.16816.F32 R8, R64.reuse, R20, R8 ;  /* 0x000000144008723c */ /* 0x040fee0000001808 */
[--C-:B------:R-:W-:Y:S01]  /*12b90*/  FFMA.FTZ R20, R24, c[0x0][0x2d0], -R98.reuse ;  /* 0x0000b40018147a23 */ /* 0x100fe20000010862 */
[-C--:B------:R-:W-:Y:S03]  /*12ba0*/  HMMA.16816.F32 R12, R64, R22.reuse, R12 ;  /* 0x00000016400c723c */ /* 0x080fe6000000180c */
[----:B------:R1:W2:Y:S01]  /*12bb0*/  MUFU.EX2 R168, R20 ;  /* 0x0000001400a87308 */ /* 0x0002a20000000800 */
[----:B------:R-:W-:Y:S01]  /*12bc0*/  FMUL.FTZ R21, R73, R121 ;  /* 0x0000007949157220 */ /* 0x000fe20000410000 */
[----:B------:R-:W-:Y:S01]  /*12bd0*/  MOV R121, R169 ;  /* 0x000000a900797202 */ /* 0x000fe20000000f00 */
[--C-:B------:R-:W-:Y:S01]  /*12be0*/  FFMA.FTZ R24, R25, c[0x0][0x2d0], -R98.reuse ;  /* 0x0000b40019187a23 */ /* 0x100fe20000010862 */
[----:B------:R-:W-:Y:S01]  /*12bf0*/  MOV R169, R90 ;  /* 0x0000005a00a97202 */ /* 0x000fe20000000f00 */
[C---:B------:R-:W-:Y:S04]  /*12c00*/  HMMA.16816.F32 R16, R76.reuse, R22, R16 ;  /* 0x000000164c10723c */ /* 0x040fe80000001810 */
[C---:B------:R-:W-:Y:S01]  /*12c10*/  FMUL.FTZ R25, R68.reuse, R125 ;  /* 0x0000007d44197220 */ /* 0x040fe20000410000 */
[----:B------:R3:W4:Y:S01]  /*12c20*/  MUFU.EX2 R30, R24 ;  /* 0x00000018001e7308 */ /* 0x0007220000000800 */
[----:B------:R-:W-:Y:S01]  /*12c30*/  MOV R125, R92 ;  /* 0x0000005c007d7202 */ /* 0x000fe20000000f00 */
[C---:B------:R-:W-:Y:S02]  /*12c40*/  FMUL.FTZ R23, R69.reuse, R123 ;  /* 0x0000007b45177220 */ /* 0x040fe40000410000 */
[----:B------:R-:W-:Y:S03]  /*12c50*/  FMUL.FTZ R22, R69, R122 ;  /* 0x0000007a45167220 */ /* 0x000fe60000410000 */
[--C-:B------:R-:W-:Y:S03]  /*12c60*/  FFMA.FTZ R92, R199, c[0x0][0x2d0], -R97.reuse ;  /* 0x0000b400c75c7a23 */ /* 0x100fe60000010861 */
[----:B------:R5:W-:Y:S01]  /*12c70*/  MUFU.EX2 R123, R28 ;  /* 0x0000001c007b7308 */ /* 0x000be20000000800 */
[----:B-1----:R-:W-:Y:S01]  /*12c80*/  FMUL.FTZ R20, R73, R120 ;  /* 0x0000007849147220 */ /* 0x002fe20000410000 */
[----:B------:R-:W-:Y:S02]  /*12c90*/  MOV R120, R95 ;  /* 0x0000005f00787202 */ /* 0x000fe40000000f00 */
[----:B--2---:R-:W-:Y:S02]  /*12ca0*/  MOV R122, R168 ;  /* 0x000000a8007a7202 */ /* 0x004fe40000000f00 */
[----:B------:R-:W-:Y:S04]  /*12cb0*/  MOV R168, R58 ;  /* 0x0000003a00a87202 */ /* 0x000fe80000000f00 */
[----:B------:R1:W-:Y:S01]  /*12cc0*/  MUFU.EX2 R135, R92 ;  /* 0x0000005c00877308 */ /* 0x0003e20000000800 */
[-C--:B------:R-:W-:Y:S03]  /*12cd0*/  HMMA.16816.F32 R20, R76, R36.reuse, R20 ;  /* 0x000000244c14723c */ /* 0x080fe60000001814 */
[----:B---3--:R-:W-:Y:S01]  /*12ce0*/  FMUL.FTZ R24, R68, R124 ;  /* 0x0000007c44187220 */ /* 0x008fe20000410000 */
[----:B----4-:R-:W-:Y:S01]  /*12cf0*/  MOV R129, R30 ;  /* 0x0000001e00817202 */ /* 0x010fe20000000f00 */
[C---:B------:R-:W-:Y:S01]  /*12d00*/  FMUL.FTZ R30, R0.reuse, R130 ;  /* 0x00000082001e7220 */ /* 0x040fe20000410000 */
[----:B------:R-:W-:Y:S01]  /*12d10*/  MOV R130, R31 ;  /* 0x0000001f00827202 */ /* 0x000fe20000000f00 */
[----:B------:R-:W-:Y:S01]  /*12d20*/  FMUL.FTZ R31, R0, R131 ;  /* 0x00000083001f7220 */ /* 0x000fe20000410000 */
[----:B------:R-:W-:Y:S01]  /*12d30*/  MOV R124, R40 ;  /* 0x00000028007c7202 */ /* 0x000fe20000000f00 */
[--C-:B------:R-:W-:Y:S01]  /*12d40*/  FFMA.FTZ R40, R191, c[0x0][0x2d0], -R98.reuse ;  /* 0x0000b400bf287a23 */ /* 0x100fe20000010862 */
[C---:B------:R-:W-:Y:S03]  /*12d50*/  HMMA.16816.F32 R24, R64.reuse, R36, R24 ;  /* 0x000000244018723c */ /* 0x040fe60000001818 */
[----:B------:R2:W-:Y:S01]  /*12d60*/  MUFU.EX2 R119, R40 ;  /* 0x0000002800777308 */ /* 0x0005e20000000800 */
[C---:B-----5:R-:W-:Y:S01]  /*12d70*/  FMUL.FTZ R28, R68.reuse, R128 ;  /* 0x00000080441c7220 */ /* 0x060fe20000410000 */
[----:B------:R-:W-:Y:S01]  /*12d80*/  MOV R131, R41 ;  /* 0x0000002900837202 */ /* 0x000fe20000000f00 */
[----:B------:R-:W-:Y:S02]  /*12d90*/  FMUL.FTZ R41, R68, R141 ;  /* 0x0000008d44297220 */ /* 0x000fe40000410000 */
[----:B------:R-:W-:Y:S03]  /*12da0*/  FFMA.FTZ R36, R190, c[0x0][0x2d0], -R98 ;  /* 0x0000b400be247a23 */ /* 0x000fe60000010862 */
[-C--:B------:R-:W-:Y:S02]  /*12db0*/  HMMA.16816.F32 R28, R64, R38.reuse, R28 ;  /* 0x00000026401c723c */ /* 0x080fe4000000181c */
[----:B------:R3:W-:Y:S01]  /*12dc0*/  MUFU.EX2 R128, R32 ;  /* 0x0000002000807308 */ /* 0x0007e20000000800 */
[C---:B------:R-:W-:Y:S01]  /*12dd0*/  FMUL.FTZ R37, R73.reuse, R137 ;  /* 0x0000008949257220 */ /* 0x040fe20000410000 */
[----:B-1----:R-:W-:Y:S01]  /*12de0*/  LDSM.16.MT88.4 R92, [R210+0x900] ;  /* 0x00090000d25c783b */ /* 0x002fe20000004200 */
[----:B------:R-:W-:Y:S07]  /*12df0*/  FMUL.FTZ R58, R0, R158 ;  /* 0x0000009e003a7220 */ /* 0x000fee0000410000 */
[----:B------:R1:W4:Y:S01]  /*12e00*/  MUFU.EX2 R51, R36 ;  /* 0x0000002400337308 */ /* 0x0003220000000800 */
[----:B--2---:R-:W-:Y:S02]  /*12e10*/  FMUL.FTZ R40, R68, R140 ;  /* 0x0000008c44287220 */ /* 0x004fe40000410000 */
[C---:B---3--:R-:W-:Y:S07]  /*12e20*/  FMUL.FTZ R32, R73.reuse, R132 ;  /* 0x0000008449207220 */ /* 0x048fee0000410000 */
[C---:B------:R-:W-:Y:S04]  /*12e30*/  HMMA.16816.F32 R32, R76.reuse, R38, R32 ;  /* 0x000000264c20723c */ /* 0x040fe80000001820 */
[----:B-1----:R-:W-:Y:S01]  /*12e40*/  FMUL.FTZ R36, R73, R136 ;  /* 0x0000008849247220 */ /* 0x002fe20000410000 */
[----:B----4-:R-:W-:Y:S01]  /*12e50*/  MOV R150, R51 ;  /* 0x0000003300967202 */ /* 0x010fe20000000f00 */
[C---:B------:R-:W-:Y:S01]  /*12e60*/  FMUL.FTZ R51, R69.reuse, R151 ;  /* 0x0000009745337220 */ /* 0x040fe20000410000 */
[----:B------:R-:W-:Y:S01]  /*12e70*/  MOV R151, R170 ;  /* 0x000000aa00977202 */ /* 0x000fe20000000f00 */
[C---:B------:R-:W-:Y:S01]  /*12e80*/  FMUL.FTZ R38, R69.reuse, R138 ;  /* 0x0000008a45267220 */ /* 0x040fe20000410000 */
[----:B------:R-:W-:Y:S02]  /*12e90*/  MOV R170, R88 ;  /* 0x0000005800aa7202 */ /* 0x000fe40000000f00 */
[----:B------:R-:W1:Y:S01]  /*12ea0*/  LDSM.16.MT88.4 R88, [R212+0x900] ;  /* 0x00090000d458783b */ /* 0x000e620000004200 */
[----:B------:R-:W-:Y:S02]  /*12eb0*/  FMUL.FTZ R39, R69, R139 ;  /* 0x0000008b45277220 */ /* 0x000fe40000410000 */
[----:B------:R2:W-:Y:S05]  /*12ec0*/  MUFU.EX2 R139, R60 ;  /* 0x0000003c008b7308 */ /* 0x0005ea0000000800 */
[-C--:B------:R-:W-:Y:S08]  /*12ed0*/  HMMA.16816.F32 R36, R76, R52.reuse, R36 ;  /* 0x000000344c24723c */ /* 0x080ff00000001824 */
[C---:B------:R-:W-:Y:S07]  /*12ee0*/  HMMA.16816.F32 R40, R64.reuse, R52, R40 ;  /* 0x000000344028723c */ /* 0x040fee0000001828 */
[--C-:B------:R-:W-:Y:S01]  /*12ef0*/  FFMA.FTZ R52, R192, c[0x0][0x2d0], -R96.reuse ;  /* 0x0000b400c0347a23 */ /* 0x100fe20000010860 */
[-C--:B------:R-:W-:Y:S03]  /*12f00*/  HMMA.16816.F32 R44, R64, R54.reuse, R44 ;  /* 0x00000036402c723c */ /* 0x080fe6000000182c */
[----:B------:R3:W-:Y:S01]  /*12f10*/  MUFU.EX2 R132, R52 ;  /* 0x0000003400847308 */ /* 0x0007e20000000800 */
[----:B------:R-:W-:Y:S02]  /*12f20*/  FMUL.FTZ R53, R73, R153 ;  /* 0x0000009949357220 */ /* 0x000fe40000410000 */
[----:B--2---:R-:W-:Y:S02]  /*12f30*/  FMUL.FTZ R60, R68, R160 ;  /* 0x000000a0443c7220 */ /* 0x004fe40000410000 */
[C---:B------:R-:W-:Y:S07]  /*12f40*/  HMMA.16816.F32 R48, R76.reuse, R54, R48 ;  /* 0x000000364c30723c */ /* 0x040fee0000001830 */
[C---:B------:R-:W-:Y:S02]  /*12f50*/  FMUL.FTZ R55, R69.reuse, R155 ;  /* 0x0000009b45377220 */ /* 0x040fe40000410000 */
[----:B------:R-:W-:Y:S03]  /*12f60*/  FMUL.FTZ R54, R69, R154 ;  /* 0x0000009a45367220 */ /* 0x000fe60000410000 */
[----:B---3--:R-:W-:Y:S07]  /*12f70*/  FMUL.FTZ R52, R73, R152 ;  /* 0x0000009849347220 */ /* 0x008fee0000410000 */
[-C--:B------:R-:W-:Y:S08]  /*12f80*/  HMMA.16816.F32 R52, R76, R80.reuse, R52 ;  /* 0x000000504c34723c */ /* 0x080ff00000001834 */
        /* <DEDUP_REMOVED lines=10> */
[--C-:B--2---:R-:W-:Y:S03]  /*13030*/  FFMA.FTZ R80, R195, c[0x0][0x2d0], -R96.reuse ;  /* 0x0000b400c3507a23 */ /* 0x104fe60000010860 */
[----:B------:R-:W-:Y:S02]  /*13040*/  F2FP.PACK_AB R78, R148, R127 ;  /* 0x0000007f944e723e */ /* 0x000fe400000000ff */
[----:B------:R-:W-:Y:S01]  /*13050*/  F2FP.PACK_AB R79, R120, R151 ;  /* 0x00000097784f723e */ /* 0x000fe200000000ff */
[----:B------:R2:W-:Y:S02]  /*13060*/  MUFU.EX2 R134, R80 ;  /* 0x0000005000867308 */ /* 0x0005e40000000800 */
[----:B------:R-:W-:Y:S02]  /*13070*/  F2FP.PACK_AB R76, R131, R124 ;  /* 0x0000007c834c723e */ /* 0x000fe400000000ff */
[----:B------:R-:W-:Y:S02]  /*13080*/  F2FP.PACK_AB R77, R130, R121 ;  /* 0x00000079824d723e */ /* 0x000fe400000000ff */
[----:B------:R-:W-:Y:S02]  /*13090*/  F2FP.PACK_AB R82, R119, R150 ;  /* 0x000000967752723e */ /* 0x000fe400000000ff */
[----:B------:R-:W-:Y:S03]  /*130a0*/  F2FP.PACK_AB R83, R114, R149 ;  /* 0x000000957253723e */ /* 0x000fe600000000ff */
[-C--:B------:R-:W-:Y:S03]  /*130b0*/  HMMA.16816.F32 R4, R76, R84.reuse, R4 ;  /* 0x000000544c04723c */ /* 0x080fe60000001804 */
[----:B--2---:R-:W-:Y:S04]  /*130c0*/  FFMA.FTZ R80, R197, c[0x0][0x2d0], -R96 ;  /* 0x0000b400c5507a23 */ /* 0x004fe80000010860 */
[----:B------:R2:W-:Y:S02]  /*130d0*/  MUFU.EX2 R136, R80 ;  /* 0x0000005000887308 */ /* 0x0005e40000000800 */
[----:B--2---:R-:W-:Y:S07]  /*130e0*/  F2FP.PACK_AB R80, R129, R122 ;  /* 0x0000007a8150723e */ /* 0x004fee00000000ff */
[C---:B------:R-:W-:Y:S07]  /*130f0*/  HMMA.16816.F32 R8, R80.reuse, R84, R8 ;  /* 0x000000545008723c */ /* 0x040fee0000001808 */
[--C-:B------:R-:W-:Y:S01]  /*13100*/  FFMA.FTZ R84, R200, c[0x0][0x2d0], -R97.reuse ;  /* 0x0000b400c8547a23 */ /* 0x100fe20000010861 */
[-C--:B------:R-:W-:Y:S03]  /*13110*/  HMMA.16816.F32 R12, R80, R86.reuse, R12 ;  /* 0x00000056500c723c */ /* 0x080fe6000000180c */
[----:B------:R2:W3:Y:S05]  /*13120*/  MUFU.EX2 R137, R84 ;  /* 0x0000005400897308 */ /* 0x0004ea0000000800 */
[C---:B------:R-:W-:Y:S08]  /*13130*/  HMMA.16816.F32 R16, R76.reuse, R86, R16 ;  /* 0x000000564c10723c */ /* 0x040ff00000001810 */
[-C--:B-1----:R-:W-:Y:S08]  /*13140*/  HMMA.16816.F32 R20, R76, R88.reuse, R20 ;  /* 0x000000584c14723c */ /* 0x082ff00000001814 */
[C---:B------:R-:W-:Y:S04]  /*13150*/  HMMA.16816.F32 R24, R80.reuse, R88, R24 ;  /* 0x000000585018723c */ /* 0x040fe80000001818 */
[----:B--2---:R-:W-:Y:S01]  /*13160*/  FFMA.FTZ R84, R204, c[0x0][0x2d0], -R98 ;  /* 0x0000b400cc547a23 */ /* 0x004fe20000010862 */
[----:B---3--:R-:W-:Y:S02]  /*13170*/  MOV R204, R137 ;  /* 0x0000008900cc7202 */ /* 0x008fe40000000f00 */
[----:B------:R-:W-:Y:S01]  /*13180*/  FFMA.FTZ R88, R232, c[0x0][0x2d0], -R2 ;  /* 0x0000b400e8587a23 */ /* 0x000fe20000010802 */
[-C--:B------:R-:W-:Y:S01]  /*13190*/  HMMA.16816.F32 R28, R80, R90.reuse, R28 ;  /* 0x0000005a501c723c */ /* 0x080fe2000000181c */
[----:B------:R1:W-:Y:S03]  /*131a0*/  MUFU.EX2 R137, R84 ;  /* 0x0000005400897308 */ /* 0x0003e60000000800 */
[----:B------:R-:W-:Y:S04]  /*131b0*/  MOV R232, R134 ;  /* 0x0000008600e87202 */ /* 0x000fe80000000f00 */
[C---:B------:R-:W-:Y:S03]  /*131c0*/  HMMA.16816.F32 R32, R76.reuse, R90, R32 ;  /* 0x0000005a4c20723c */ /* 0x040fe60000001820 */
[----:B------:R2:W-:Y:S05]  /*131d0*/  MUFU.EX2 R142, R88 ;  /* 0x00000058008e7308 */ /* 0x0005ea0000000800 */
[-C--:B------:R-:W-:Y:S08]  /*131e0*/  HMMA.16816.F32 R36, R76, R92.reuse, R36 ;  /* 0x0000005c4c24723c */ /* 0x080ff00000001824 */
[C---:B------:R-:W-:Y:S04]  /*131f0*/  HMMA.16816.F32 R40, R80.reuse, R92, R40 ;  /* 0x0000005c5028723c */ /* 0x040fe80000001828 */
[----:B-1----:R-:W-:Y:S01]  /*13200*/  FFMA.FTZ R84, R203, c[0x0][0x2d0], -R98 ;  /* 0x0000b400cb547a23 */ /* 0x002fe20000010862 */
[----:B------:R-:W-:Y:S02]  /*13210*/  MOV R203, R136 ;  /* 0x0000008800cb7202 */ /* 0x000fe40000000f00 */
[----:B------:R-:W-:Y:S01]  /*13220*/  FFMA.FTZ R92, R230, c[0x0][0x2d0], -R96 ;  /* 0x0000b400e65c7a23 */ /* 0x000fe20000010860 */
[-C--:B------:R-:W-:Y:S01]  /*13230*/  HMMA.16816.F32 R44, R80, R94.reuse, R44 ;  /* 0x0000005e502c723c */ /* 0x080fe2000000182c */
[----:B------:R1:W-:Y:S03]  /*13240*/  MUFU.EX2 R143, R84 ;  /* 0x00000054008f7308 */ /* 0x0003e60000000800 */
[----:B--2---:R-:W-:Y:S01]  /*13250*/  FFMA.FTZ R88, R207, c[0x0][0x2d0], -R98 ;  /* 0x0000b400cf587a23 */ /* 0x004fe20000010862 */
[----:B------:R-:W-:Y:S02]  /*13260*/  MOV R207, R133 ;  /* 0x0000008500cf7202 */ /* 0x000fe40000000f00 */
[----:B------:R-:W-:Y:S01]  /*13270*/  MOV R230, R120 ;  /* 0x0000007800e67202 */ /* 0x000fe20000000f00 */
[C---:B------:R-:W-:Y:S03]  /*13280*/  HMMA.16816.F32 R48, R76.reuse, R94, R48 ;  /* 0x0000005e4c30723c */ /* 0x040fe60000001830 */
[----:B------:R2:W-:Y:S10]  /*13290*/  MUFU.EX2 R141, R88 ;  /* 0x00000058008d7308 */ /* 0x0005f40000000800 */
[----:B------:R3:W-:Y:S01]  /*132a0*/  MUFU.EX2 R147, R92 ;  /* 0x0000005c00937308 */ /* 0x0007e20000000800 */
[----:B-1----:R-:W-:Y:S01]  /*132b0*/  FFMA.FTZ R84, R205, c[0x0][0x2d0], -R2 ;  /* 0x0000b400cd547a23 */ /* 0x002fe20000010802 */
[----:B------:R-:W-:Y:S08]  /*132c0*/  MOV R205, R135 ;  /* 0x0000008700cd7202 */ /* 0x000ff00000000f00 */
[----:B------:R1:W4:Y:S01]  /*132d0*/  MUFU.EX2 R136, R84 ;  /* 0x0000005400887308 */ /* 0x0003220000000800 */
[----:B--2---:R-:W-:Y:S01]  /*132e0*/  FFMA.FTZ R88, R231, c[0x0][0x2d0], -R98 ;  /* 0x0000b400e7587a23 */ /* 0x004fe20000010862 */
[----:B------:R-:W-:Y:S02]  /*132f0*/  MOV R231, R132 ;  /* 0x0000008400e77202 */ /* 0x000fe40000000f00 */
[----:B------:R-:W-:Y:S02]  /*13300*/  MOV R132, R113 ;  /* 0x0000007100847202 */ /* 0x000fe40000000f00 */
[----:B------:R-:W-:Y:S04]  /*13310*/  MOV R113, R186 ;  /* 0x000000ba00717202 */ /* 0x000fe80000000f00 */
[----:B------:R2:W5:Y:S01]  /*13320*/  MUFU.EX2 R201, R88 ;  /* 0x0000005800c97308 */ /* 0x0005620000000800 */
[----:B---3--:R-:W-:Y:S01]  /*13330*/  FFMA.FTZ R92, R233, c[0x0][0x2d0], -R96 ;  /* 0x0000b400e95c7a23 */ /* 0x008fe20000010860 */
[----:B------:R-:W-:Y:S02]  /*13340*/  MOV R233, R127 ;  /* 0x0000007f00e97202 */ /* 0x000fe40000000f00 */
[----:B------:R-:W-:Y:S06]  /*13350*/  MOV R127, R105 ;  /* 0x00000069007f7202 */ /* 0x000fec0000000f00 */
[----:B------:R3:W-:Y:S01]  /*13360*/  MUFU.EX2 R199, R92 ;  /* 0x0000005c00c77308 */ /* 0x0007e20000000800 */
[----:B-1----:R-:W1:Y:S01]  /*13370*/  LDSM.16.MT88.4 R84, [R211+0x900] ;  /* 0x00090000d354783b */ /* 0x002e620000004200 */
[----:B--2---:R-:W-:Y:S01]  /*13380*/  FFMA.FTZ R88, R235, c[0x0][0x2d0], -R2 ;  /* 0x0000b400eb587a23 */ /* 0x004fe20000010802 */
[----:B------:R-:W-:Y:S07]  /*13390*/  MOV R235, R114 ;  /* 0x0000007200eb7202 */ /* 0x000fee0000000f00 */
[----:B------:R2:W-:Y:S01]  /*133a0*/  MUFU.EX2 R140, R88 ;  /* 0x00000058008c7308 */ /* 0x0005e20000000800 */
[----:B---3--:R-:W-:Y:S01]  /*133b0*/  FFMA.FTZ R92, R206, c[0x0][0x2d0], -R96 ;  /* 0x0000b400ce5c7a23 */ /* 0x008fe20000010860 */
[----:B------:R-:W-:Y:S02]  /*133c0*/  MOV R206, R233 ;  /* 0x000000e900ce7202 */ /* 0x000fe40000000f00 */
[----:B------:R-:W-:Y:S06]  /*133d0*/  MOV R233, R148 ;  /* 0x0000009400e97202 */ /* 0x000fec0000000f00 */
[----:B------:R3:W-:Y:S01]  /*133e0*/  MUFU.EX2 R197, R92 ;  /* 0x0000005c00c57308 */ /* 0x0007e20000000800 */
[----:B--2---:R-:W-:Y:S01]  /*133f0*/  FFMA.FTZ R88, R238, c[0x0][0x2d0], -R2 ;  /* 0x0000b400ee587a23 */ /* 0x004fe20000010802 */
[----:B------:R-:W-:Y:S01]  /*13400*/  MOV R238, R119 ;  /* 0x0000007700ee7202 */ /* 0x000fe20000000f00 */
[-C--:B-1----:R-:W-:Y:S07]  /*13410*/  HMMA.16816.F32 R52, R76, R84.reuse, R52 ;  /* 0x000000544c34723c */ /* 0x082fee0000001834 */
[----:B------:R1:W2:Y:S01]  /*13420*/  MUFU.EX2 R200, R88 ;  /* 0x0000005800c87308 */ /* 0x0002a20000000800 */
[C---:B------:R-:W-:Y:S01]  /*13430*/  HMMA.16816.F32 R56, R80.reuse, R84, R56 ;  /* 0x000000545038723c */ /* 0x040fe20000001838 */
[----:B---3--:R-:W-:Y:S06]  /*13440*/  LDSM.16.MT88.4 R92, [R210+0x1100] ;  /* 0x00110000d25c783b */ /* 0x008fec0000004200 */
[--C-:B------:R-:W-:Y:S01]  /*13450*/  FFMA.FTZ R84, R236, c[0x0][0x2d0], -R97.reuse ;  /* 0x0000b400ec547a23 */ /* 0x100fe20000010861 */
[-C--:B------:R-:W-:Y:S03]  /*13460*/  HMMA.16816.F32 R60, R80, R86.reuse, R60 ;  /* 0x00000056503c723c */ /* 0x080fe6000000183c */
[----:B------:R3:W-:Y:S04]  /*13470*/  MUFU.EX2 R146, R84 ;  /* 0x0000005400927308 */ /* 0x0007e80000000800 */
[--C-:B------:R-:W-:Y:S01]  /*13480*/  FFMA.FTZ R80, R239, c[0x0][0x2d0], -R97.reuse ;  /* 0x0000b400ef507a23 */ /* 0x100fe20000010861 */
[----:B------:R-:W-:Y:S01]  /*13490*/  HMMA.16816.F32 R64, R76, R86, R64 ;  /* 0x000000564c40723c */ /* 0x000fe20000001840 */
[----:B-1----:R-:W1:Y:S03]  /*134a0*/  LDSM.16.MT88.4 R88, [R209+0x1100] ;  /* 0x00110000d158783b */ /* 0x002e660000004200 */
[----:B----4-:R-:W-:Y:S01]  /*134b0*/  F2FP.PACK_AB R81, R142, R136 ;  /* 0x000000888e51723e */ /* 0x010fe200000000ff */
[----:B------:R4:W-:Y:S01]  /*134c0*/  MUFU.EX2 R198, R80 ;  /* 0x0000005000c67308 */ /* 0x0009e20000000800 */
[----:B-----5:R-:W-:Y:S02]  /*134d0*/  F2FP.PACK_AB R82, R201, R141 ;  /* 0x0000008dc952723e */ /* 0x020fe400000000ff */
[----:B------:R-:W-:Y:S04]  /*134e0*/  F2FP.PACK_AB R76, R207, R231 ;  /* 0x000000e7cf4c723e */ /* 0x000fe800000000ff */
[----:B------:R-:W-:Y:S02]  /*134f0*/  F2FP.PACK_AB R77, R138, R139 ;  /* 0x0000008b8a4d723e */ /* 0x000fe400000000ff */
[----:B------:R-:W-:Y:S02]  /*13500*/  F2FP.PACK_AB R78, R203, R232 ;  /* 0x000000e8cb4e723e */ /* 0x000fe400000000ff */
[----:B------:R-:W-:Y:S02]  /*13510*/  F2FP.PACK_AB R79, R204, R205 ;  /* 0x000000cdcc4f723e */ /* 0x000fe400000000ff */
[----:B--2---:R-:W-:Y:S01]  /*13520*/  F2FP.PACK_AB R83, R200, R140 ;  /* 0x0000008cc853723e */ /* 0x004fe200000000ff */
[----:B---3--:R-:W2:Y:S01]  /*13530*/  LDSM.16.MT88.4 R84, [R212+0x1100] ;  /* 0x00110000d454783b */ /* 0x008ea20000004200 */
[----:B----4-:R-:W-:Y:S01]  /*13540*/  FFMA.FTZ R80, R202, c[0x0][0x2d0], -R96 ;  /* 0x0000b400ca507a23 */ /* 0x010fe20000010860 */
[----:B------:R-:W-:Y:S03]  /*13550*/  MOV R202, R151 ;  /* 0x0000009700ca7202 */ /* 0x000fe60000000f00 */
[----:B------:R3:W-:Y:S01]  /*13560*/  MUFU.EX2 R196, R80 ;  /* 0x0000005000c47308 */ /* 0x0007e20000000800 */
[-C--:B-1----:R-:W-:Y:S03]  /*13570*/  HMMA.16816.F32 R4, R76, R88.reuse, R4 ;  /* 0x000000584c04723c */ /* 0x082fe60000001804 */
[----:B---3--:R-:W-:Y:S07]  /*13580*/  F2FP.PACK_AB R80, R143, R137 ;  /* 0x000000898f50723e */ /* 0x008fee00000000ff */
[C---:B------:R-:W-:Y:S07]  /*13590*/  HMMA.16816.F32 R8, R80.reuse, R88, R8 ;  /* 0x000000585008723c */ /* 0x040fee0000001808 */
[--C-:B------:R-:W-:Y:S01]  /*135a0*/  FFMA.FTZ R88, R229, c[0x0][0x2d0], -R97.reuse ;  /* 0x0000b400e5587a23 */ /* 0x100fe20000010861 */
[-C--:B------:R-:W-:Y:S03]  /*135b0*/  HMMA.16816.F32 R12, R80, R90.reuse, R12 ;  /* 0x0000005a500c723c */ /* 0x080fe6000000180c */
[----:B------:R1:W-:Y:S01]  /*135c0*/  MUFU.EX2 R194, R88 ;  /* 0x0000005800c27308 */ /* 0x0003e20000000800 */
[----:B------:R-:W-:Y:S02]  /*135d0*/  MOV R229, R123 ;  /* 0x0000007b00e57202 */ /* 0x000fe40000000f00 */
[----:B------:R-:W-:Y:S02]  /*135e0*/  MOV R123, R113 ;  /* 0x00000071007b7202 */ /* 0x000fe40000000f00 */
[C---:B------:R-:W-:Y:S08]  /*135f0*/  HMMA.16816.F32 R16, R76.reuse, R90, R16 ;  /* 0x0000005a4c10723c */ /* 0x040ff00000001810 */
[-C--:B--2---:R-:W-:Y:S08]  /*13600*/  HMMA.16816.F32 R20, R76, R84.reuse, R20 ;  /* 0x000000544c14723c */ /* 0x084ff00000001814 */
[C---:B------:R-:W-:Y:S04]  /*13610*/  HMMA.16816.F32 R24, R80.reuse, R84, R24 ;  /* 0x000000545018723c */ /* 0x040fe80000001818 */
[--C-:B-1----:R-:W-:Y:S01]  /*13620*/  FFMA.FTZ R88, R237, c[0x0][0x2d0], -R97.reuse ;  /* 0x0000b400ed587a23 */ /* 0x102fe20000010861 */
[----:B------:R-:W-:Y:S02]  /*13630*/  MOV R237, R122 ;  /* 0x0000007a00ed7202 */ /* 0x000fe40000000f00 */
        /* <DEDUP_REMOVED lines=10> */
[--C-:B------:R-:W-:Y:S01]  /*136e0*/  FFMA.FTZ R92, R126, c[0x0][0x2d0], -R2.reuse ;  /* 0x0000b4007e5c7a23 */ /* 0x100fe20000010802 */
[-C--:B------:R-:W-:Y:S01]  /*136f0*/  HMMA.16816.F32 R44, R80, R94.reuse, R44 ;  /* 0x0000005e502c723c */ /* 0x080fe2000000182c */
[----:B------:R1:W-:Y:S03]  /*13700*/  MUFU.EX2 R145, R88 ;  /* 0x0000005800917308 */ /* 0x0003e60000000800 */
[----:B--2---:R-:W-:Y:S01]  /*13710*/  FFMA.FTZ R84, R248, c[0x0][0x2d0], -R2 ;  /* 0x0000b400f8547a23 */ /* 0x004fe20000010802 */
[----:B------:R-:W-:Y:S02]  /*13720*/  MOV R126, R116 ;  /* 0x00000074007e7202 */ /* 0x000fe40000000f00 */
[----:B------:R-:W-:Y:S01]  /*13730*/  MOV R116, R111 ;  /* 0x0000006f00747202 */ /* 0x000fe20000000f00 */
[C---:B------:R-:W-:Y:S03]  /*13740*/  HMMA.16816.F32 R48, R76.reuse, R94, R48 ;  /* 0x0000005e4c30723c */ /* 0x040fe60000001830 */
[----:B------:R2:W3:Y:S01]  /*13750*/  MUFU.EX2 R192, R84 ;  /* 0x0000005400c07308 */ /* 0x0004e20000000800 */
[----:B------:R-:W-:Y:S02]  /*13760*/  MOV R111, R185 ;  /* 0x000000b9006f7202 */ /* 0x000fe40000000f00 */
[----:B------:R-:W-:Y:S02]  /*13770*/  MOV R248, R108 ;  /* 0x0000006c00f87202 */ /* 0x000fe40000000f00 */
[----:B------:R-:W-:Y:S05]  /*13780*/  MOV R121, R111 ;  /* 0x0000006f00797202 */ /* 0x000fea0000000f00 */
[----:B------:R4:W-:Y:S01]  /*13790*/  MUFU.EX2 R154, R92 ;  /* 0x0000005c009a7308 */ /* 0x0009e20000000800 */
[--C-:B-1----:R-:W-:Y:S01]  /*137a0*/  FFMA.FTZ R88, R240, c[0x0][0x2d0], -R98.reuse ;  /* 0x0000b400f0587a23 */ /* 0x102fe20000010862 */
[----:B------:R-:W-:Y:S08]  /*137b0*/  MOV R240, R106 ;  /* 0x0000006a00f07202 */ /* 0x000ff00000000f00 */
[----:B------:R1:W-:Y:S01]  /*137c0*/  MUFU.EX2 R193, R88 ;  /* 0x0000005800c17308 */ /* 0x0003e20000000800 */
[----:B--2---:R-:W-:Y:S01]  /*137d0*/  FFMA.FTZ R84, R244, c[0x0][0x2d0], -R98 ;  /* 0x0000b400f4547a23 */ /* 0x004fe20000010862 */
[----:B------:R-:W-:Y:S08]  /*137e0*/  MOV R244, R115 ;  /* 0x0000007300f47202 */ /* 0x000ff00000000f00 */
[----:B------:R2:W-:Y:S01]  /*137f0*/  MUFU.EX2 R190, R84 ;  /* 0x0000005400be7308 */ /* 0x0005e20000000800 */
[----:B----4-:R-:W-:Y:S09]  /*13800*/  FFMA.FTZ R92, R246, c[0x0][0x2d0], -R96 ;  /* 0x0000b400f65c7a23 */ /* 0x010ff20000010860 */
[----:B------:R4:W-:Y:S01]  /*13810*/  MUFU.EX2 R153, R92 ;  /* 0x0000005c00997308 */ /* 0x0009e20000000800 */
[----:B-1----:R-:W1:Y:S01]  /*13820*/  LDSM.16.MT88.4 R88, [R211+0x1100] ;  /* 0x00110000d358783b */ /* 0x002e620000004200 */
[----:B--2---:R-:W-:Y:S08]  /*13830*/  FFMA.FTZ R84, R247, c[0x0][0x2d0], -R98 ;  /* 0x0000b400f7547a23 */ /* 0x004ff00000010862 */
[----:B------:R2:W5:Y:S01]  /*13840*/  MUFU.EX2 R191, R84 ;  /* 0x0000005400bf7308 */ /* 0x0005620000000800 */
[----:B----4-:R-:W-:Y:S02]  /*13850*/  FFMA.FTZ R92, R242, c[0x0][0x2d0], -R96 ;  /* 0x0000b400f25c7a23 */ /* 0x010fe40000010860 */
[----:B--2---:R-:W-:Y:S01]  /*13860*/  FFMA.FTZ R84, R251, c[0x0][0x2d0], -R2 ;  /* 0x0000b400fb547a23 */ /* 0x004fe20000010802 */
[-C--:B-1----:R-:W-:Y:S06]  /*13870*/  HMMA.16816.F32 R52, R76, R88.reuse, R52 ;  /* 0x000000584c34723c */ /* 0x082fec0000001834 */
[----:B------:R1:W2:Y:S02]  /*13880*/  MUFU.EX2 R155, R84 ;  /* 0x00000054009b7308 */ /* 0x0002a40000000800 */
[C---:B------:R-:W-:Y:S07]  /*13890*/  HMMA.16816.F32 R56, R80.reuse, R88, R56 ;  /* 0x000000585038723c */ /* 0x040fee0000001838 */
[--C-:B------:R-:W-:Y:S01]  /*138a0*/  FFMA.FTZ R88, R249, c[0x0][0x2d0], -R96.reuse ;  /* 0x0000b400f9587a23 */ /* 0x100fe20000010860 */
[-C--:B------:R-:W-:Y:S03]  /*138b0*/  HMMA.16816.F32 R60, R80, R90.reuse, R60 ;  /* 0x0000005a503c723c */ /* 0x080fe6000000183c */
[----:B------:R4:W-:Y:S04]  /*138c0*/  MUFU.EX2 R189, R88 ;  /* 0x0000005800bd7308 */ /* 0x0009e80000000800 */
[--C-:B------:R-:W-:Y:S01]  /*138d0*/  FFMA.FTZ R80, R252, c[0x0][0x2d0], -R97.reuse ;  /* 0x0000b400fc507a23 */ /* 0x100fe20000010861 */
[----:B------:R-:W-:Y:S01]  /*138e0*/  HMMA.16816.F32 R64, R76, R90, R64 ;  /* 0x0000005a4c40723c */ /* 0x000fe20000001840 */
[----:B-1----:R-:W1:Y:S03]  /*138f0*/  LDSM.16.MT88.4 R84, [R209+0x1900] ;  /* 0x00190000d154783b */ /* 0x002e660000004200 */
[----:B---3--:R-:W-:Y:S01]  /*13900*/  F2FP.PACK_AB R81, R192, R144 ;  /* 0x00000090c051723e */ /* 0x008fe200000000ff */
[----:B------:R3:W-:Y:S01]  /*13910*/  MUFU.EX2 R152, R80 ;  /* 0x0000005000987308 */ /* 0x0007e20000000800 */
[----:B-----5:R-:W-:Y:S02]  /*13920*/  F2FP.PACK_AB R82, R191, R190 ;  /* 0x000000bebf52723e */ /* 0x020fe400000000ff */
[----:B------:R-:W-:Y:S04]  /*13930*/  F2FP.PACK_AB R76, R199, R147 ;  /* 0x00000093c74c723e */ /* 0x000fe800000000ff */
[----:B------:R-:W-:Y:S02]  /*13940*/  F2FP.PACK_AB R77, R198, R146 ;  /* 0x00000092c64d723e */ /* 0x000fe400000000ff */
[----:B------:R-:W-:Y:S02]  /*13950*/  F2FP.PACK_AB R78, R197, R196 ;  /* 0x000000c4c54e723e */ /* 0x000fe400000000ff */
[----:B------:R-:W-:Y:S02]  /*13960*/  F2FP.PACK_AB R79, R195, R194 ;  /* 0x000000c2c34f723e */ /* 0x000fe400000000ff */
[----:B--2---:R-:W-:Y:S01]  /*13970*/  F2FP.PACK_AB R83, R154, R155 ;  /* 0x0000009b9a53723e */ /* 0x004fe200000000ff */
[----:B----4-:R-:W2:Y:S01]  /*13980*/  LDSM.16.MT88.4 R88, [R212+0x1900] ;  /* 0x00190000d458783b */ /* 0x010ea20000004200 */
[--C-:B---3--:R-:W-:Y:S01]  /*13990*/  FFMA.FTZ R80, R125, c[0x0][0x2d0], -R97.reuse ;  /* 0x0000b4007d507a23 */ /* 0x108fe20000010861 */
[----:B------:R-:W-:Y:S02]  /*139a0*/  MOV R125, R117 ;  /* 0x00000075007d7202 */ /* 0x000fe40000000f00 */
[----:B------:R-:W-:Y:S01]  /*139b0*/  MOV R117, R112 ;  /* 0x0000007000757202 */ /* 0x000fe20000000f00 */
[----:B------:R3:W-:Y:S01]  /*139c0*/  MUFU.EX2 R188, R80 ;  /* 0x0000005000bc7308 */ /* 0x0007e20000000800 */
[----:B------:R-:W-:Y:S04]  /*139d0*/  MOV R112, R187 ;  /* 0x000000bb00707202 */ /* 0x000fe80000000f00 */
[----:B------:R-:W-:Y:S01]  /*139e0*/  MOV R122, R112 ;  /* 0x00000070007a7202 */ /* 0x000fe20000000f00 */
[-C--:B-1----:R-:W-:Y:S04]  /*139f0*/  HMMA.16816.F32 R4, R76, R84.reuse, R4 ;  /* 0x000000544c04723c */ /* 0x082fe80000001804 */
[----:B------:R1:W-:Y:S01]  /*13a00*/  MUFU.EX2 R187, R92 ;  /* 0x0000005c00bb7308 */ /* 0x0003e20000000800 */
[----:B---3--:R-:W-:Y:S07]  /*13a10*/  F2FP.PACK_AB R80, R193, R145 ;  /* 0x00000091c150723e */ /* 0x008fee00000000ff */
[C---:B------:R-:W-:Y:S01]  /*13a20*/  HMMA.16816.F32 R8, R80.reuse, R84, R8 ;  /* 0x000000545008723c */ /* 0x040fe20000001808 */
[----:B-1----:R-:W1:Y:S06]  /*13a30*/  LDSM.16.MT88.4 R92, [R210+0x1900] ;  /* 0x00190000d25c783b */ /* 0x002e6c0000004200 */
[----:B------:R-:W-:Y:S01]  /*13a40*/  FFMA.FTZ R84, R243, c[0x0][0x2d0], -R96 ;  /* 0x0000b400f3547a23 */ /* 0x000fe20000010860 */
[-C--:B------:R-:W-:Y:S03]  /*13a50*/  HMMA.16816.F32 R12, R80, R86.reuse, R12 ;  /* 0x00000056500c723c */ /* 0x080fe6000000180c */
[----:B------:R3:W-:Y:S05]  /*13a60*/  MUFU.EX2 R186, R84 ;  /* 0x0000005400ba7308 */ /* 0x0007ea0000000800 */
[C---:B------:R-:W-:Y:S08]  /*13a70*/  HMMA.16816.F32 R16, R76.reuse, R86, R16 ;  /* 0x000000564c10723c */ /* 0x040ff00000001810 */
[-C--:B--2---:R-:W-:Y:S08]  /*13a80*/  HMMA.16816.F32 R20, R76, R88.reuse, R20 ;  /* 0x000000584c14723c */ /* 0x084ff00000001814 */
[C---:B------:R-:W-:Y:S04]  /*13a90*/  HMMA.16816.F32 R24, R80.reuse, R88, R24 ;  /* 0x000000585018723c */ /* 0x040fe80000001818 */
[--C-:B---3--:R-:W-:Y:S03]  /*13aa0*/  FFMA.FTZ R84, R250, c[0x0][0x2d0], -R97.reuse ;  /* 0x0000b400fa547a23 */ /* 0x108fe60000010861 */
[----:B------:R-:W-:Y:S01]  /*13ab0*/  FFMA.FTZ R88, R126, c[0x0][0x2d0], -R98 ;  /* 0x0000b4007e587a23 */ /* 0x000fe20000010862 */
[-C--:B------:R-:W-:Y:S01]  /*13ac0*/  HMMA.16816.F32 R28, R80, R90.reuse, R28 ;  /* 0x0000005a501c723c */ /* 0x080fe2000000181c */
[----:B------:R2:W-:Y:S03]  /*13ad0*/  MUFU.EX2 R185, R84 ;  /* 0x0000005400b97308 */ /* 0x0005e60000000800 */
[----:B------:R-:W-:Y:S04]  /*13ae0*/  MOV R126, R101 ;  /* 0x00000065007e7202 */ /* 0x000fe80000000f00 */
[C---:B------:R-:W-:Y:S03]  /*13af0*/  HMMA.16816.F32 R32, R76.reuse, R90, R32 ;  /* 0x0000005a4c20723c */ /* 0x040fe60000001820 */
[----:B------:R3:W-:Y:S05]  /*13b00*/  MUFU.EX2 R158, R88 ;  /* 0x00000058009e7308 */ /* 0x0007ea0000000800 */
[-C--:B-1----:R-:W-:Y:S08]  /*13b10*/  HMMA.16816.F32 R36, R76, R92.reuse, R36 ;  /* 0x0000005c4c24723c */ /* 0x082ff00000001824 */
[C---:B------:R-:W-:Y:S04]  /*13b20*/  HMMA.16816.F32 R40, R80.reuse, R92, R40 ;  /* 0x0000005c5028723c */ /* 0x040fe80000001828 */
[--C-:B--2---:R-:W-:Y:S01]  /*13b30*/  FFMA.FTZ R84, R182, c[0x0][0x2d0], -R97.reuse ;  /* 0x0000b400b6547a23 */ /* 0x104fe20000010861 */
[----:B------:R-:W-:Y:S02]  /*13b40*/  MOV R182, R184 ;  /* 0x000000b800b67202 */ /* 0x000fe40000000f00 */
[--C-:B------:R-:W-:Y:S01]  /*13b50*/  FFMA.FTZ R92, R117, c[0x0][0x2d0], -R2.reuse ;  /* 0x0000b400755c7a23 */ /* 0x100fe20000010802 */
[-C--:B------:R-:W-:Y:S01]  /*13b60*/  HMMA.16816.F32 R44, R80, R94.reuse, R44 ;  /* 0x0000005e502c723c */ /* 0x080fe2000000182c */
[----:B------:R1:W-:Y:S03]  /*13b70*/  MUFU.EX2 R184, R84 ;  /* 0x0000005400b87308 */ /* 0x0003e60000000800 */
[----:B---3--:R-:W-:Y:S01]  /*13b80*/  FFMA.FTZ R88, R125, c[0x0][0x2d0], -R2 ;  /* 0x0000b4007d587a23 */ /* 0x008fe20000010802 */
[----:B------:R-:W-:Y:S02]  /*13b90*/  MOV R117, R116 ;  /* 0x0000007400757202 */ /* 0x000fe40000000f00 */
[----:B------:R-:W-:Y:S01]  /*13ba0*/  MOV R116, R110 ;  /* 0x0000006e00747202 */ /* 0x000fe20000000f00 */
[C---:B------:R-:W-:Y:S03]  /*13bb0*/  HMMA.16816.F32 R48, R76.reuse, R94, R48 ;  /* 0x0000005e4c30723c */ /* 0x040fe60000001830 */
[----:B------:R2:W-:Y:S01]  /*13bc0*/  MUFU.EX2 R157, R88 ;  /* 0x00000058009d7308 */ /* 0x0005e20000000800 */
[----:B------:R-:W-:Y:S02]  /*13bd0*/  MOV R110, R181 ;  /* 0x000000b5006e7202 */ /* 0x000fe40000000f00 */
[----:B------:R-:W-:Y:S02]  /*13be0*/  MOV R120, R116 ;  /* 0x0000007400787202 */ /* 0x000fe40000000f00 */
[----:B------:R-:W-:Y:S04]  /*13bf0*/  MOV R125, R100 ;  /* 0x00000064007d7202 */ /* 0x000fe80000000f00 */
[----:B------:R-:W-:Y:S01]  /*13c00*/  MOV R247, R120 ;  /* 0x0000007800f77202 */ /* 0x000fe20000000f00 */
[----:B------:R3:W-:Y:S01]  /*13c10*/  MUFU.EX2 R181, R92 ;  /* 0x0000005c00b57308 */ /* 0x0007e20000000800 */
[----:B------:R-:W-:Y:S01]  /*13c20*/  MOV R120, R110 ;  /* 0x0000006e00787202 */ /* 0x000fe20000000f00 */
[----:B-1----:R-:W-:Y:S01]  /*13c30*/  FFMA.FTZ R84, R132, c[0x0][0x2d0], -R98 ;  /* 0x0000b40084547a23 */ /* 0x002fe20000010862 */
[----:B------:R-:W-:Y:S07]  /*13c40*/  MOV R132, R168 ;  /* 0x000000a800847202 */ /* 0x000fee0000000f00 */
[----:B------:R1:W-:Y:S01]  /*13c50*/  MUFU.EX2 R159, R84 ;  /* 0x00000054009f7308 */ /* 0x0003e20000000800 */
[--C-:B--2---:R-:W-:Y:S01]  /*13c60*/  FFMA.FTZ R88, R118, c[0x0][0x2d0], -R2.reuse ;  /* 0x0000b40076587a23 */ /* 0x104fe20000010802 */
[----:B------:R-:W-:Y:S04]  /*13c70*/  MOV R118, R102 ;  /* 0x0000006600767202 */ /* 0x000fe80000000f00 */
[----:B------:R-:W-:Y:S04]  /*13c80*/  MOV R236, R118 ;  /* 0x0000007600ec7202 */ /* 0x000fe80000000f00 */
[----:B------:R2:W4:Y:S01]  /*13c90*/  MUFU.EX2 R156, R88 ;  /* 0x00000058009c7308 */ /* 0x0005220000000800 */
[----:B---3--:R-:W-:Y:S09]  /*13ca0*/  FFMA.FTZ R92, R180, c[0x0][0x2d0], -R2 ;  /* 0x0000b400b45c7a23 */ /* 0x008ff20000010802 */
[----:B------:R3:W-:Y:S01]  /*13cb0*/  MUFU.EX2 R180, R92 ;  /* 0x0000005c00b47308 */ /* 0x0007e20000000800 */
[----:B-1----:R-:W1:Y:S01]  /*13cc0*/  LDSM.16.MT88.4 R84, [R211+0x1900] ;  /* 0x00190000d354783b */ /* 0x002e620000004200 */
[--C-:B--2---:R-:W-:Y:S08]  /*13cd0*/  FFMA.FTZ R88, R183, c[0x0][0x2d0], -R98.reuse ;  /* 0x0000b400b7587a23 */ /* 0x104ff00000010862 */
[----:B------:R2:W-:Y:S01]  /*13ce0*/  MUFU.EX2 R183, R88 ;  /* 0x0000005800b77308 */ /* 0x0005e20000000800 */
[--C-:B---3--:R-:W-:Y:S01]  /*13cf0*/  FFMA.FTZ R92, R117, c[0x0][0x2d0], -R97.reuse ;  /* 0x0000b400755c7a23 */ /* 0x108fe20000010861 */
[----:B------:R-:W-:Y:S08]  /*13d00*/  MOV R117, R103 ;  /* 0x0000006700757202 */ /* 0x000ff00000000f00 */
[----:B------:R3:W-:Y:S01]  /*13d10*/  MUFU.EX2 R168, R92 ;  /* 0x0000005c00a87308 */ /* 0x0007e20000000800 */
[----:B------:R-:W-:Y:S02]  /*13d20*/  MOV R239, R117 ;  /* 0x0000007500ef7202 */ /* 0x000fe40000000f00 */
[----:B------:R-:W-:Y:S01]  /*13d30*/  LDSM.16.MT88.4 R116, [R209+0x2900] ;  /* 0x00290000d174783b */ /* 0x000fe20000004200 */
[----:B--2---:R-:W-:Y:S01]  /*13d40*/  FFMA.FTZ R88, R182, c[0x0][0x2d0], -R98 ;  /* 0x0000b400b6587a23 */ /* 0x004fe20000010862 */
[-C--:B-1----:R-:W-:Y:S05]  /*13d50*/  HMMA.16816.F32 R52, R76, R84.reuse, R52 ;  /* 0x000000544c34723c */ /* 0x082fea0000001834 */
[----:B------:R1:W2:Y:S03]  /*13d60*/  MUFU.EX2 R182, R88 ;  /* 0x0000005800b67308 */ /* 0x0002a60000000800 */
        /* <DEDUP_REMOVED lines=9> */
[----:B------:R4:W5:Y:S01]  /*13e00*/  MUFU.EX2 R170, R80 ;  /* 0x0000005000aa7308 */ /* 0x0009620000000800 */
[----:B--2---:R-:W-:Y:S02]  /*13e10*/  F2FP.PACK_AB R82, R182, R183 ;  /* 0x000000b7b652723e */ /* 0x004fe400000000ff */
[----:B------:R-:W-:Y:S04]  /*13e20*/  F2FP.PACK_AB R76, R189, R153 ;  /* 0x00000099bd4c723e */ /* 0x000fe800000000ff */
[----:B------:R-:W-:Y:S02]  /*13e30*/  F2FP.PACK_AB R77, R188, R152 ;  /* 0x00000098bc4d723e */ /* 0x000fe400000000ff */
[----:B------:R-:W-:Y:S02]  /*13e40*/  F2FP.PACK_AB R78, R186, R187 ;  /* 0x000000bbba4e723e */ /* 0x000fe400000000ff */
[----:B------:R-:W-:Y:S02]  /*13e50*/  F2FP.PACK_AB R79, R184, R185 ;  /* 0x000000b9b84f723e */ /* 0x000fe400000000ff */
[----:B------:R-:W-:Y:S01]  /*13e60*/  F2FP.PACK_AB R83, R180, R181 ;  /* 0x000000b5b453723e */ /* 0x000fe200000000ff */
[----:B---3--:R-:W2:Y:S01]  /*13e70*/  LDSM.16.MT88.4 R84, [R212+0x2100] ;  /* 0x00210000d454783b */ /* 0x008ea20000004200 */
[--C-:B----4-:R-:W-:Y:S01]  /*13e80*/  FFMA.FTZ R80, R169, c[0x0][0x2d0], -R97.reuse ;  /* 0x0000b400a9507a23 */ /* 0x110fe20000010861 */
[----:B-----5:R-:W-:Y:S03]  /*13e90*/  F2FP.PACK_AB R164, R170, R171 ;  /* 0x000000abaaa4723e */ /* 0x020fe600000000ff */
[----:B------:R3:W4:Y:S01]  /*13ea0*/  MUFU.EX2 R169, R80 ;  /* 0x0000005000a97308 */ /* 0x0007220000000800 */
[-C--:B-1----:R-:W-:Y:S03]  /*13eb0*/  HMMA.16816.F32 R4, R76, R88.reuse, R4 ;  /* 0x000000584c04723c */ /* 0x082fe60000001804 */
[----:B---3--:R-:W-:Y:S02]  /*13ec0*/  F2FP.PACK_AB R80, R158, R159 ;  /* 0x0000009f9e50723e */ /* 0x008fe400000000ff */
[----:B----4-:R-:W-:Y:S05]  /*13ed0*/  F2FP.PACK_AB R165, R168, R169 ;  /* 0x000000a9a8a5723e */ /* 0x010fea00000000ff */
[C---:B------:R-:W-:Y:S07]  /*13ee0*/  HMMA.16816.F32 R8, R80.reuse, R88, R8 ;  /* 0x000000585008723c */ /* 0x040fee0000001808 */
[--C-:B------:R-:W-:Y:S01]  /*13ef0*/  FFMA.FTZ R88, R172, c[0x0][0x2d0], -R96.reuse ;  /* 0x0000b400ac587a23 */ /* 0x100fe20000010860 */
[-C--:B------:R-:W-:Y:S03]  /*13f00*/  HMMA.16816.F32 R12, R80, R90.reuse, R12 ;  /* 0x0000005a500c723c */ /* 0x080fe6000000180c */
[----:B------:R1:W-:Y:S05]  /*13f10*/  MUFU.EX2 R103, R88 ;  /* 0x0000005800677308 */ /* 0x0003ea0000000800 */
[C---:B------:R-:W-:Y:S08]  /*13f20*/  HMMA.16816.F32 R16, R76.reuse, R90, R16 ;  /* 0x0000005a4c10723c */ /* 0x040ff00000001810 */
[-C--:B--2---:R-:W-:Y:S08]  /*13f30*/  HMMA.16816.F32 R20, R76, R84.reuse, R20 ;  /* 0x000000544c14723c */ /* 0x084ff00000001814 */
[C---:B------:R-:W-:Y:S04]  /*13f40*/  HMMA.16816.F32 R24, R80.reuse, R84, R24 ;  /* 0x000000545018723c */ /* 0x040fe80000001818 */
[----:B-1----:R-:W-:Y:S03]  /*13f50*/  FFMA.FTZ R88, R173, c[0x0][0x2d0], -R96 ;  /* 0x0000b400ad587a23 */ /* 0x002fe60000010860 */
[--C-:B------:R-:W-:Y:S01]  /*13f60*/  FFMA.FTZ R84, R176, c[0x0][0x2d0], -R98.reuse ;  /* 0x0000b400b0547a23 */ /* 0x100fe20000010862 */
[-C--:B------:R-:W-:Y:S01]  /*13f70*/  HMMA.16816.F32 R28, R80, R86.reuse, R28 ;  /* 0x00000056501c723c */ /* 0x080fe2000000181c */
[----:B------:R1:W2:Y:S07]  /*13f80*/  MUFU.EX2 R102, R88 ;  /* 0x0000005800667308 */ /* 0x0002ae0000000800 */
[C---:B------:R-:W-:Y:S08]  /*13f90*/  HMMA.16816.F32 R32, R76.reuse, R86, R32 ;  /* 0x000000564c20723c */ /* 0x040ff00000001820 */
[-C--:B------:R-:W-:Y:S08]  /*13fa0*/  HMMA.16816.F32 R36, R76, R92.reuse, R36 ;  /* 0x0000005c4c24723c */ /* 0x080ff00000001824 */
[C---:B------:R-:W-:Y:S01]  /*13fb0*/  HMMA.16816.F32 R40, R80.reuse, R92, R40 ;  /* 0x0000005c5028723c */ /* 0x040fe20000001828 */
[----:B------:R-:W3:Y:S03]  /*13fc0*/  LDL.LU R93, [R1+0x14] ;  /* 0x00001400015d7983 */ /* 0x000ee60000300800 */
[--C-:B-1----:R-:W-:Y:S01]  /*13fd0*/  FFMA.FTZ R88, R174, c[0x0][0x2d0], -R97.reuse ;  /* 0x0000b400ae587a23 */ /* 0x102fe20000010861 */
[----:B------:R-:W4:Y:S01]  /*13fe0*/  LDL.LU R92, [R1+0x18] ;  /* 0x00001800015c7983 */ /* 0x000f220000300800 */
[----:B--2---:R-:W-:Y:S02]  /*13ff0*/  F2FP.PACK_AB R166, R102, R103 ;  /* 0x0000006766a6723e */ /* 0x004fe400000000ff */
[----:B------:R1:W-:Y:S01]  /*14000*/  MUFU.EX2 R101, R88 ;  /* 0x0000005800657308 */ /* 0x0003e20000000800 */
[-C--:B------:R-:W-:Y:S08]  /*14010*/  HMMA.16816.F32 R44, R80, R94.reuse, R44 ;  /* 0x0000005e502c723c */ /* 0x080ff0000000182c */
[C---:B------:R-:W-:Y:S04]  /*14020*/  HMMA.16816.F32 R48, R76.reuse, R94, R48 ;  /* 0x0000005e4c30723c */ /* 0x040fe80000001830 */
[----:B-1----:R-:W-:Y:S02]  /*14030*/  FFMA.FTZ R88, R99, c[0x0][0x2d0], -R97 ;  /* 0x0000b40063587a23 */ /* 0x002fe40000010861 */
[----:B------:R1:W-:Y:S10]  /*14040*/  MUFU.EX2 R99, R84 ;  /* 0x0000005400637308 */ /* 0x0003f40000000800 */
[----:B------:R2:W5:Y:S01]  /*14050*/  MUFU.EX2 R100, R88 ;  /* 0x0000005800647308 */ /* 0x0005620000000800 */
[----:B-1----:R-:W-:Y:S09]  /*14060*/  FFMA.FTZ R84, R177, c[0x0][0x2d0], -R98 ;  /* 0x0000b400b1547a23 */ /* 0x002ff20000010862 */
[----:B------:R1:W1:Y:S01]  /*14070*/  MUFU.EX2 R97, R84 ;  /* 0x0000005400617308 */ /* 0x0002620000000800 */
[----:B--2---:R-:W2:Y:S01]  /*14080*/  LDSM.16.MT88.4 R88, [R211+0x2100] ;  /* 0x00210000d358783b */ /* 0x004ea20000004200 */
[----:B-----5:R-:W-:Y:S01]  /*14090*/  F2FP.PACK_AB R167, R100, R101 ;  /* 0x0000006564a7723e */ /* 0x020fe200000000ff */
[--C-:B-1----:R-:W-:Y:S01]  /*140a0*/  FFMA.FTZ R84, R178, c[0x0][0x2d0], -R2.reuse ;  /* 0x0000b400b2547a23 */ /* 0x102fe20000010802 */
[----:B------:R-:W-:Y:S06]  /*140b0*/  F2FP.PACK_AB R160, R97, R99 ;  /* 0x0000006361a0723e */ /* 0x000fec00000000ff */
[----:B------:R1:W-:Y:S01]  /*140c0*/  MUFU.EX2 R87, R84 ;  /* 0x0000005400577308 */ /* 0x0003e20000000800 */
[-C--:B--2---:R-:W-:Y:S03]  /*140d0*/  HMMA.16816.F32 R52, R76, R88.reuse, R52 ;  /* 0x000000584c34723c */ /* 0x084fe60000001834 */
[--C-:B-1----:R-:W-:Y:S02]  /*140e0*/  FFMA.FTZ R84, R179, c[0x0][0x2d0], -R2.reuse ;  /* 0x0000b400b3547a23 */ /* 0x102fe40000010802 */
[----:B------:R-:W-:Y:S03]  /*140f0*/  FFMA.FTZ R2, R75, c[0x0][0x2d0], -R2 ;  /* 0x0000b4004b027a23 */ /* 0x000fe60000010802 */
[C---:B------:R-:W-:Y:S01]  /*14100*/  HMMA.16816.F32 R56, R80.reuse, R88, R56 ;  /* 0x000000585038723c */ /* 0x040fe20000001838 */
[----:B------:R1:W2:Y:S01]  /*14110*/  MUFU.EX2 R96, R84 ;  /* 0x0000005400607308 */ /* 0x0002a20000000800 */
[----:B------:R-:W5:Y:S06]  /*14120*/  LDL.LU R75, [R1+0x1c] ;  /* 0x00001c00014b7983 */ /* 0x000f6c0000300800 */
[-C--:B------:R-:W-:Y:S08]  /*14130*/  HMMA.16816.F32 R60, R80, R90.reuse, R60 ;  /* 0x0000005a503c723c */ /* 0x080ff0000000183c */
[----:B------:R-:W-:Y:S04]  /*14140*/  HMMA.16816.F32 R64, R76, R90, R64 ;  /* 0x0000005a4c40723c */ /* 0x000fe80000001840 */
[--C-:B-1----:R-:W-:Y:S02]  /*14150*/  FFMA.FTZ R84, R132, c[0x0][0x2d0], -R98.reuse ;  /* 0x0000b40084547a23 */ /* 0x102fe40000010862 */
[----:B------:R-:W1:Y:S01]  /*14160*/  LDSM.16.MT88.4 R132, [R212+0x2900] ;  /* 0x00290000d484783b */ /* 0x000e620000004200 */
[----:B--2---:R-:W-:Y:S01]  /*14170*/  F2FP.PACK_AB R161, R96, R87 ;  /* 0x0000005760a1723e */ /* 0x004fe200000000ff */
[----:B------:R2:W-:Y:S04]  /*14180*/  MUFU.EX2 R86, R84 ;  /* 0x0000005400567308 */ /* 0x0005e80000000800 */
[----:B--2---:R-:W-:Y:S06]  /*14190*/  FFMA.FTZ R84, R175, c[0x0][0x2d0], -R98 ;  /* 0x0000b400af547a23 */ /* 0x004fec0000010862 */
[----:B------:R-:W2:Y:S10]  /*141a0*/  MUFU.EX2 R85, R84 ;  /* 0x0000005400557308 */ /* 0x000eb40000000800 */
[----:B------:R-:W-:Y:S10]  /*141b0*/  MUFU.EX2 R84, R74 ;  /* 0x0000004a00547308 */ /* 0x000ff40000000800 */
[----:B------:R1:W1:Y:S01]  /*141c0*/  MUFU.EX2 R74, R2 ;  /* 0x00000002004a7308 */ /* 0x0002620000000800 */
[----:B--2---:R-:W-:Y:S01]  /*141d0*/  F2FP.PACK_AB R162, R85, R86 ;  /* 0x0000005655a2723e */ /* 0x004fe200000000ff */
[----:B-1----:R-:W2:Y:S01]  /*141e0*/  LDL.LU R2, [R1+0x20] ;  /* 0x0000200001027983 */ /* 0x002ea20000300800 */
[----:B------:R-:W-:Y:S01]  /*141f0*/  F2FP.PACK_AB R163, R74, R84 ;  /* 0x000000544aa3723e */ /* 0x000fe200000000ff */
[----:B---3--:R-:W-:Y:S01]  /*14200*/  FFMA.FTZ R73, R73, R93, R126 ;  /* 0x0000005d49497223 */ /* 0x008fe2000001007e */
[----:B------:R-:W-:Y:S02]  /*14210*/  MOV R126, R104 ;  /* 0x00000068007e7202 */ /* 0x000fe40000000f00 */
[-C--:B------:R-:W-:Y:S05]  /*14220*/  HMMA.16816.F32 R104, R164, R116.reuse, R4 ;  /* 0x00000074a468723c */ /* 0x080fea0000001804 */
[----:B----4-:R-:W-:Y:S01]  /*14230*/  FFMA.FTZ R69, R69, R92, R125 ;  /* 0x0000005c45457223 */ /* 0x010fe2000001007d */
[----:B------:R-:W-:Y:S02]  /*14240*/  MOV R125, R109 ;  /* 0x0000006d007d7202 */ /* 0x000fe40000000f00 */
[C---:B------:R-:W-:Y:S04]  /*14250*/  HMMA.16816.F32 R108, R160.reuse, R116, R8 ;  /* 0x00000074a06c723c */ /* 0x040fe80000001808 */
[----:B------:R-:W-:Y:S03]  /*14260*/  FADD.FTZ R4, R244, R69 ;  /* 0x00000045f4047221 */ /* 0x000fe60000010000 */
[----:B------:R-:W-:Y:S01]  /*14270*/  FADD.FTZ R8, R247, R73 ;  /* 0x00000049f7087221 */ /* 0x000fe20000010000 */
[-C--:B------:R-:W-:Y:S04]  /*14280*/  HMMA.16816.F32 R112, R160, R118.reuse, R12 ;  /* 0x00000076a070723c */ /* 0x080fe8000000180c */
        /* <DEDUP_REMOVED lines=9> */
[----:B------:R-:W-:Y:S04]  /*14320*/  FADD.FTZ R4, R206, R8 ;  /* 0x00000008ce047221 */ /* 0x000fe80000010000 */
[----:B------:R-:W-:Y:S02]  /*14330*/  FADD.FTZ R11, R233, R4 ;  /* 0x00000004e90b7221 */ /* 0x000fe40000010000 */
[----:B-----5:R-:W-:Y:S01]  /*14340*/  FFMA.FTZ R68, R68, R75, R239 ;  /* 0x0000004b44447223 */ /* 0x020fe200000100ef */
[----:B------:R-:W-:Y:S01]  /*14350*/  MOV R239, R150 ;  /* 0x0000009600ef7202 */ /* 0x000fe20000000f00 */
[----:B--2---:R-:W-:Y:S01]  /*14360*/  FFMA.FTZ R0, R0, R2, R236 ;  /* 0x0000000200007223 */ /* 0x004fe200000100ec */
[----:B------:R-:W-:Y:S01]  /*14370*/  MOV R236, R149 ;  /* 0x0000009500ec7202 */ /* 0x000fe20000000f00 */
[----:B------:R-:W-:Y:S01]  /*14380*/  FADD.FTZ R2, R123, R68 ;  /* 0x000000447b027221 */ /* 0x000fe20000010000 */
[----:B------:R-:W1:Y:S01]  /*14390*/  LDSM.16.MT88.4 R148, [R210+0x2900] ;  /* 0x00290000d294783b */ /* 0x000e620000004200 */
[----:B------:R-:W-:Y:S02]  /*143a0*/  FADD.FTZ R0, R122, R0 ;  /* 0x000000007a007221 */ /* 0x000fe40000010000 */
[----:B------:R-:W-:Y:S01]  /*143b0*/  FADD.FTZ R2, R248, R2 ;  /* 0x00000002f8027221 */ /* 0x000fe20000010000 */
[-C--:B------:R-:W-:Y:S03]  /*143c0*/  HMMA.16816.F32 R120, R164, R132.reuse, R20 ;  /* 0x00000084a478723c */ /* 0x080fe60000001814 */
[----:B------:R-:W-:Y:S02]  /*143d0*/  FADD.FTZ R0, R245, R0 ;  /* 0x00000000f5007221 */ /* 0x000fe40000010000 */
        /* <DEDUP_REMOVED lines=11> */
[C---:B------:R-:W-:Y:S01]  /*14490*/  HMMA.16816.F32 R132, R164.reuse, R134, R32 ;  /* 0x00000086a484723c */ /* 0x040fe20000001820 */
[----:B------:R-:W2:Y:S03]  /*144a0*/  LDSM.16.MT88.4 R4, [R211+0x2900] ;  /* 0x00290000d304783b */ /* 0x000ea60000004200 */
        /* <DEDUP_REMOVED lines=9> */
[-C--:B-1----:R-:W-:Y:S03]  /*14540*/  HMMA.16816.F32 R136, R164, R148.reuse, R36 ;  /* 0x00000094a488723c */ /* 0x082fe60000001824 */
        /* <DEDUP_REMOVED lines=62> */
[----:B------:R-:W-:Y:S01]  /*14930*/  STL [R1+0x14], R5 ;  /* 0x0000140501007387 */ /* 0x000fe20000100800 */
[----:B------:R-:W-:Y:S01]  /*14940*/  FADD.FTZ R2, R86, R2 ;  /* 0x0000000256027221 */ /* 0x000fe20000010000 */
[----:B------:R-:W-:Y:S01]  /*14950*/  MOV R100, R71 ;  /* 0x0000004700647202 */ /* 0x000fe20000000f00 */
[----:B------:R-:W-:Y:S01]  /*14960*/  FADD.FTZ R0, R96, R8 ;  /* 0x0000000860007221 */ /* 0x000fe20000010000 */
[----:B------:R-:W-:Y:S01]  /*14970*/  STL [R1+0x18], R4 ;  /* 0x0000180401007387 */ /* 0x000fe20000100800 */
[----:B------:R-:W-:Y:S02]  /*14980*/  FADD.FTZ R2, R85, R2 ;  /* 0x0000000255027221 */ /* 0x000fe40000010000 */
[----:B------:R-:W-:Y:S03]  /*14990*/  FADD.FTZ R0, R84, R0 ;  /* 0x0000000054007221 */ /* 0x000fe60000010000 */
[----:B------:R1:W-:Y:S01]  /*149a0*/  STL [R1+0x1c], R2 ;  /* 0x00001c0201007387 */ /* 0x0003e20000100800 */
[----:B------:R-:W-:Y:S05]  /*149b0*/  FADD.FTZ R0, R74, R0 ;  /* 0x000000004a007221 */ /* 0x000fea0000010000 */
[----:B------:R2:W-:Y:S01]  /*149c0*/  STL [R1+0x20], R0 ;  /* 0x0000200001007387 */ /* 0x0005e20000100800 */
[----:B-1----:R-:W-:Y:S01]  /*149d0*/  MOV R2, R72 ;  /* 0x0000004800027202 */ /* 0x002fe20000000f00 */
[----:B------:R-:W-:-:S05]  /*149e0*/  @P0 BRA `(.L_x_196) ;  /* 0xffffb53000000947 */ /* 0x000fca000383ffff */
.L_x_193:
[----:B------:R-:W-:-:S13]  /*149f0*/  ISETP.GE.AND P0, PT, R227, UR5, PT ;  /* 0x00000005e3007c0c */ /* 0x000fda000bf06270 */
[----:B------:R-:W-:Y:S05]  /*14a00*/  @!P0 BRA `(.L_x_197) ;  /* 0x00006aa000008947 */ /* 0x000fea0003800000 */
[----:B------:R-:W-:Y:S01]  /*14a10*/  IMAD.MOV.U32 R101, RZ, RZ, R71 ;  /* 0x000000ffff657224 */ /* 0x000fe200078e0047 */
[----:B------:R-:W-:Y:S01]  /*14a20*/  MOV R103, R3 ;  /* 0x0000000300677202 */ /* 0x000fe20000000f00 */
[----:B------:R-:W-:Y:S01]  /*14a30*/  IMAD.MOV.U32 R100, RZ, RZ, R72 ;  /* 0x000000ffff647224 */ /* 0x000fe200078e0048 */
[----:B------:R-:W-:Y:S02]  /*14a40*/  MOV R102, R70 ;  /* 0x0000004600667202 */ /* 0x000fe40000000f00 */
.L_x_215:
[----:B------:R-:W-:Y:S04]  /*14a50*/  DEPBAR.LE SB0, 0x0 ;  /* 0x000080000000791a */ /* 0x000fe80000000000 */
[----:B------:R-:W-:Y:S01]  /*14a60*/  BAR.SYNC.DEFER_BLOCKING 0x0 ;  /* 0x0000000000007b1d */ /* 0x000fe20000010000 */
[----:B-12---:R-:W-:Y:S01]  /*14a70*/  IMAD.WIDE.U32 R2, R234, c[0x0][0x208], RZ ;  /* 0x00008200ea027a25 */ /* 0x006fe200078e00ff */
[----:B--2---:R-:W-:Y:S05]  /*14a80*/  SHF.R.S32.HI R0, RZ, 0x1f, R234 ;  /* 0x0000001fff007819 */ /* 0x004fea00000114ea */
[----:B------:R-:W-:Y:S04]  /*14a90*/  IMAD R0, R0, c[0x0][0x208], RZ ;  /* 0x0000820000007a24 */ /* 0x000fe800078e02ff */
[----:B------:R-:W-:Y:S05]  /*14aa0*/  IMAD R0, R234, c[0x0][0x20c], R0 ;  /* 0x00008300ea007a24 */ /* 0x000fea00078e0200 */
[----:B------:R-:W-:Y:S02]  /*14ab0*/  IADD3 R3, R3, R0, RZ ;  /* 0x0000000003037210 */ /* 0x000fe40007ffe0ff */
[----:B------:R-:W-:Y:S03]  /*14ac0*/  SHF.R.S32.HI R0, RZ, 0x1f, R228 ;  /* 0x0000001fff007819 */ /* 0x000fe600000114e4 */
[----:B------:R-:W-:Y:S01]  /*14ad0*/  IMAD.WIDE.U32 R2, R228, c[0x0][0x218], R2 ;  /* 0x00008600e4027a25 */ /* 0x000fe200078e0002 */
[----:B-----5:R-:W-:Y:S03]  /*14ae0*/  LDSM.16.M88.4 R96, [R215+0x6100] ;  /* 0x00610000d760783b */ /* 0x020fe60000000200 */
[----:B------:R-:W-:Y:S05]  /*14af0*/  IMAD R0, R0, c[0x0][0x218], RZ ;  /* 0x0000860000007a24 */ /* 0x000fea00078e02ff */
[----:B------:R-:W2:Y:S04]  /*14b00*/  LDL R197, [R1+0xc] ;  /* 0x00000c0001c57983 */ /* 0x000ea80000100800 */
[----:B------:R-:W1:Y:S08]  /*14b10*/  LDSM.16.M88.4 R16, [R208+0x3100] ;  /* 0x00310000d010783b */ /* 0x000e700000000200 */
[----:B------:R-:W3:Y:S08]  /*14b20*/  LDSM.16.M88.4 R92, [R215+0x8100] ;  /* 0x00810000d75c783b */ /* 0x000ef00000000200 */
[----:B------:R-:W4:Y:S08]  /*14b30*/  LDSM.16.M88.4 R32, [R208+0x3900] ;  /* 0x00390000d020783b */ /* 0x000f300000000200 */
[----:B------:R-:W1:Y:S08]  /*14b40*/  LDSM.16.M88.4 R48, [R208+0x4100] ;  /* 0x00410000d030783b */ /* 0x000e700000000200 */
[----:B------:R-:W1:Y:S08]  /*14b50*/  LDSM.16.M88.4 R64, [R208+0x4900] ;  /* 0x00490000d040783b */ /* 0x000e700000000200 */
[----:B------:R-:W1:Y:S08]  /*14b60*/  LDSM.16.M88.4 R80, [R208+0x5100] ;  /* 0x00510000d050783b */ /* 0x000e700000000200 */
[----:B------:R-:W3:Y:S08]  /*14b70*/  LDSM.16.M88.4 R168, [R208+0x5900] ;  /* 0x00590000d0a8783b */ /* 0x000ef00000000200 */
[----:B------:R-:W-:Y:S08]  /*14b80*/  LDSM.16.M88.4 R172, [R218+0x6100] ;  /* 0x00610000daac783b */ /* 0x000ff00000000200 */
[----:B------:R-:W4:Y:S08]  /*14b90*/  LDSM.16.M88.4 R176, [R219] ;  /* 0x00000000dbb0783b */ /* 0x000f300000000200 */
[----:B------:R-:W4:Y:S08]  /*14ba0*/  LDSM.16.M88.4 R180, [R218+0x8100] ;  /* 0x00810000dab4783b */ /* 0x000f300000000200 */
[----:B------:R-:W2:Y:S01]  /*14bb0*/  LDSM.16.M88.4 R184, [R224] ;  /* 0x00000000e0b8783b */ /* 0x000ea20000000200 */
[-C--:B-1----:R-:W-:Y:S08]  /*14bc0*/  HMMA.16816.F32 R4, R96, R16.reuse, RZ ;  /* 0x000000106004723c */ /* 0x082ff000000018ff */
[C---:B---3--:R-:W-:Y:S08]  /*14bd0*/  HMMA.16816.F32 R8, R92.reuse, R16, RZ ;  /* 0x000000105c08723c */ /* 0x048ff000000018ff */
[-C--:B------:R-:W-:Y:S08]  /*14be0*/  HMMA.16816.F32 R12, R92, R18.reuse, RZ ;  /* 0x000000125c0c723c */ /* 0x080ff000000018ff */
[C---:B------:R-:W-:Y:S08]  /*14bf0*/  HMMA.16816.F32 R16, R96.reuse, R18, RZ ;  /* 0x000000126010723c */ /* 0x040ff000000018ff */
[-C--:B----4-:R-:W-:Y:S08]  /*14c00*/  HMMA.16816.F32 R20, R96, R32.reuse, RZ ;  /* 0x000000206014723c */ /* 0x090ff000000018ff */
        /* <DEDUP_REMOVED lines=19> */
[----:B------:R-:W1:Y:S07]  /*14d40*/  LDSM.16.M88.4 R168, [R223] ;  /* 0x00000000dfa8783b */ /* 0x000e6e0000000200 */
[-C--:B------:R-:W-:Y:S08]  /*14d50*/  HMMA.16816.F32 R4, R172, R176.reuse, R4 ;  /* 0x000000b0ac04723c */ /* 0x080ff00000001804 */
[C---:B------:R-:W-:Y:S08]  /*14d60*/  HMMA.16816.F32 R8, R180.reuse, R176, R8 ;  /* 0x000000b0b408723c */ /* 0x040ff00000001808 */
[-C--:B------:R-:W-:Y:S08]  /*14d70*/  HMMA.16816.F32 R12, R180, R178.reuse, R12 ;  /* 0x000000b2b40c723c */ /* 0x080ff0000000180c */
[C---:B------:R-:W-:Y:S01]  /*14d80*/  HMMA.16816.F32 R16, R172.reuse, R178, R16 ;  /* 0x000000b2ac10723c */ /* 0x040fe20000001810 */
[----:B------:R-:W3:Y:S07]  /*14d90*/  LDSM.16.M88.4 R176, [R222] ;  /* 0x00000000deb0783b */ /* 0x000eee0000000200 */
[-C--:B--2---:R-:W-:Y:S08]  /*14da0*/  HMMA.16816.F32 R20, R172, R184.reuse, R20 ;  /* 0x000000b8ac14723c */ /* 0x084ff00000001814 */
[C---:B------:R-:W-:Y:S07]  /*14db0*/  HMMA.16816.F32 R24, R180.reuse, R184, R24 ;  /* 0x000000b8b418723c */ /* 0x040fee0000001818 */
[----:B------:R-:W-:Y:S01]  /*14dc0*/  IMAD R184, R228, c[0x0][0x21c], R0 ;  /* 0x00008700e4b87a24 */ /* 0x000fe200078e0200 */
[-C--:B------:R-:W-:Y:S04]  /*14dd0*/  HMMA.16816.F32 R28, R180, R186.reuse, R28 ;  /* 0x000000bab41c723c */ /* 0x080fe8000000181c */
[----:B------:R-:W-:Y:S04]  /*14de0*/  IADD3 R0, P0, R2, UR44, RZ ;  /* 0x0000002c02007c10 */ /* 0x000fe8000ff1e0ff */
[C---:B------:R-:W-:Y:S04]  /*14df0*/  HMMA.16816.F32 R32, R172.reuse, R186, R32 ;  /* 0x000000baac20723c */ /* 0x040fe80000001820 */
[----:B------:R-:W-:Y:S02]  /*14e00*/  IADD3.X R3, R3, UR9, R184, P0, !PT ;  /* 0x0000000903037c10 */ /* 0x000fe400087fe4b8 */
[C---:B------:R-:W-:Y:S02]  /*14e10*/  LEA R2, P0, R0.reuse, c[0x0][0x1f8], 0x1 ;  /* 0x00007e0000027a11 */ /* 0x040fe400078008ff */
[-C--:B-1----:R-:W-:Y:S03]  /*14e20*/  HMMA.16816.F32 R36, R172, R168.reuse, R36 ;  /* 0x000000a8ac24723c */ /* 0x082fe60000001824 */
[----:B------:R-:W-:Y:S01]  /*14e30*/  SHFL.IDX PT, R193, R2, 0x4, 0x181f ;  /* 0x00981f0002c17f89 */ /* 0x000fe200000e0000 */
[----:B------:R-:W-:Y:S04]  /*14e40*/  LEA.HI.X R0, R0, c[0x0][0x1fc], R3, 0x1, P0 ;  /* 0x00007f0000007a11 */ /* 0x000fe800000f0c03 */
[C---:B------:R-:W-:Y:S03]  /*14e50*/  HMMA.16816.F32 R40, R180.reuse, R168, R40 ;  /* 0x000000a8b428723c */ /* 0x040fe60000001828 */
[----:B------:R-:W-:Y:S05]  /*14e60*/  SHFL.IDX PT, R194, R2, 0x5, 0x181f ;  /* 0x00b81f0002c27f89 */ /* 0x000fea00000e0000 */
[-C--:B------:R-:W-:Y:S03]  /*14e70*/  HMMA.16816.F32 R44, R180, R170.reuse, R44 ;  /* 0x000000aab42c723c */ /* 0x080fe6000000182c */
[----:B------:R-:W-:Y:S05]  /*14e80*/  SHFL.IDX PT, R185, R0, RZ, 0x181f ;  /* 0x00181fff00b97589 */ /* 0x000fea00000e0000 */
[C---:B------:R-:W-:Y:S03]  /*14e90*/  HMMA.16816.F32 R48, R172.reuse, R170, R48 ;  /* 0x000000aaac30723c */ /* 0x040fe60000001830 */
[----:B------:R-:W1:Y:S05]  /*14ea0*/  LDSM.16.M88.4 R168, [R221] ;  /* 0x00000000dda8783b */ /* 0x000e6a0000000200 */
[-C--:B---3--:R-:W-:Y:S03]  /*14eb0*/  HMMA.16816.F32 R52, R172, R176.reuse, R52 ;  /* 0x000000b0ac34723c */ /* 0x088fe60000001834 */
[----:B------:R-:W-:Y:S05]  /*14ec0*/  SHFL.IDX PT, R184, R0, 0x1, 0x181f ;  /* 0x00381f0000b87f89 */ /* 0x000fea00000e0000 */
[C---:B------:R-:W-:Y:S03]  /*14ed0*/  HMMA.16816.F32 R56, R180.reuse, R176, R56 ;  /* 0x000000b0b438723c */ /* 0x040fe60000001838 */
[----:B------:R-:W-:Y:S05]  /*14ee0*/  SHFL.IDX PT, R192, R0, 0x2, 0x181f ;  /* 0x00581f0000c07f89 */ /* 0x000fea00000e0000 */
[-C--:B------:R-:W-:Y:S03]  /*14ef0*/  HMMA.16816.F32 R60, R180, R178.reuse, R60 ;  /* 0x000000b2b43c723c */ /* 0x080fe6000000183c */
[----:B------:R-:W-:Y:S05]  /*14f00*/  SHFL.IDX PT, R196, R0, 0x3, 0x181f ;  /* 0x00781f0000c47f89 */ /* 0x000fea00000e0000 */
[C---:B------:R-:W-:Y:S03]  /*14f10*/  HMMA.16816.F32 R64, R172.reuse, R178, R64 ;  /* 0x000000b2ac40723c */ /* 0x040fe60000001840 */
[----:B------:R-:W-:Y:S05]  /*14f20*/  SHFL.IDX PT, R195, R0, 0x4, 0x181f ;  /* 0x00981f0000c37f89 */ /* 0x000fea00000e0000 */
[-C--:B-1----:R-:W-:Y:S03]  /*14f30*/  HMMA.16816.F32 R68, R172, R168.reuse, R68 ;  /* 0x000000a8ac44723c */ /* 0x082fe60000001844 */
[----:B------:R-:W-:Y:S05]  /*14f40*/  SHFL.IDX PT, R3, R2, RZ, 0x181f ;  /* 0x00181fff02037589 */ /* 0x000fea00000e0000 */
[C---:B------:R-:W-:Y:S03]  /*14f50*/  HMMA.16816.F32 R72, R180.reuse, R168, R72 ;  /* 0x000000a8b448723c */ /* 0x040fe60000001848 */
[----:B------:R-:W1:Y:S05]  /*14f60*/  SHFL.IDX PT, R190, R2, 0x1, 0x181f ;  /* 0x00381f0002be7f89 */ /* 0x000e6a00000e0000 */
[-C--:B------:R-:W-:Y:S03]  /*14f70*/  HMMA.16816.F32 R76, R180, R170.reuse, R76 ;  /* 0x000000aab44c723c */ /* 0x080fe6000000184c */
[----:B------:R-:W2:Y:S05]  /*14f80*/  SHFL.IDX PT, R188, R2, 0x2, 0x181f ;  /* 0x00581f0002bc7f89 */ /* 0x000eaa00000e0000 */
[C---:B------:R-:W-:Y:S03]  /*14f90*/  HMMA.16816.F32 R80, R172.reuse, R170, R80 ;  /* 0x000000aaac50723c */ /* 0x040fe60000001850 */
[----:B------:R3:W-:Y:S01]  /*14fa0*/  SHFL.IDX PT, R189, R2, 0x3, 0x181f ;  /* 0x00781f0002bd7f89 */ /* 0x0007e200000e0000 */
[-C--:B-1----:R-:W-:Y:S07]  /*14fb0*/  IADD3 R190, P0, R190, R226.reuse, RZ ;  /* 0x000000e2bebe7210 */ /* 0x082fee0007f1e0ff */
[----:B------:R-:W-:Y:S01]  /*14fc0*/  SHFL.IDX PT, R0, R0, 0x5, 0x181f ;  /* 0x00b81f0000007f89 */ /* 0x000fe200000e0000 */
[-C--:B------:R-:W-:Y:S02]  /*14fd0*/  IADD3.X R191, R184, R225.reuse, RZ, P0, !PT ;  /* 0x000000e1b8bf7210 */ /* 0x080fe400007fe4ff */
[-C--:B--2---:R-:W-:Y:S02]  /*14fe0*/  IADD3 R188, P0, R188, R226.reuse, RZ ;  /* 0x000000e2bcbc7210 */ /* 0x084fe40007f1e0ff */
[-C--:B---3--:R-:W-:Y:S04]  /*14ff0*/  IADD3 R2, P1, R3, R226.reuse, RZ ;  /* 0x000000e203027210 */ /* 0x088fe80007f3e0ff */
[-C--:B------:R-:W-:Y:S02]  /*15000*/  IADD3.X R3, R185, R225.reuse, RZ, P1, !PT ;  /* 0x000000e1b9037210 */ /* 0x080fe40000ffe4ff */
[----:B------:R-:W1:Y:S01]  /*15010*/  LDSM.16.M88.4 R184, [R220] ;  /* 0x00000000dcb8783b */ /* 0x000e620000000200 */
[-C--:B------:R-:W-:Y:S04]  /*15020*/  IADD3 R176, P1, R193, R226.reuse, RZ ;  /* 0x000000e2c1b07210 */ /* 0x080fe80007f3e0ff */
[-C--:B------:R-:W-:Y:S03]  /*15030*/  IADD3.X R177, R195, R225.reuse, RZ, P1, !PT ;  /* 0x000000e1c3b17210 */ /* 0x080fe60000ffe4ff */
[----:B------:R-:W-:Y:S01]  /*15040*/  @!PT LDS RZ, [RZ] ;  /* 0x00000000fffff984 */ /* 0x000fe20000000800 */
[----:B------:R-:W-:Y:S01]  /*15050*/  @!PT LDS RZ, [RZ] ;  /* 0x00000000fffff984 */ /* 0x000fe20000000800 */
[----:B------:R-:W-:Y:S01]  /*15060*/  @!PT LDS RZ, [RZ] ;  /* 0x00000000fffff984 */ /* 0x000fe20000000800 */
[----:B------:R2:W-:Y:S08]  /*15070*/  LDGSTS.E.BYPASS.LTC128B.128 [R197], [R2.64], !P3 ;  /* 0x0000000002c57fae */ /* 0x0005f0000d901d70 */
[----:B------:R3:W-:Y:S01]  /*15080*/  LDGSTS.E.BYPASS.LTC128B.128 [R197+0x800], [R190.64], !P3 ;  /* 0x00800000bec57fae */ /* 0x0007e2000d901d70 */
[-C--:B-1----:R-:W-:Y:S03]  /*15090*/  HMMA.16816.F32 R84, R172, R184.reuse, R84 ;  /* 0x000000b8ac54723c */ /* 0x082fe60000001854 */
[-C--:B---3--:R-:W-:Y:S02]  /*150a0*/  IADD3 R190, P2, R189, R226.reuse, RZ ;  /* 0x000000e2bdbe7210 */ /* 0x088fe40007f5e0ff */
[-C--:B------:R-:W-:Y:S02]  /*150b0*/  IADD3.X R189, R192, R225.reuse, RZ, P0, !PT ;  /* 0x000000e1c0bd7210 */ /* 0x080fe400007fe4ff */
[-C--:B------:R-:W-:Y:S01]  /*150c0*/  IADD3.X R191, R196, R225.reuse, RZ, P2, !PT ;  /* 0x000000e1c4bf7210 */ /* 0x080fe200017fe4ff */
[C---:B------:R-:W-:Y:S02]  /*150d0*/  HMMA.16816.F32 R88, R180.reuse, R184, R88 ;  /* 0x000000b8b458723c */ /* 0x040fe40000001858 */
[----:B------:R1:W-:Y:S02]  /*150e0*/  LDGSTS.E.BYPASS.LTC128B.128 [R197+0x1000], [R188.64], !P3 ;  /* 0x01000000bcc57fae */ /* 0x0003e4000d901d70 */
[----:B--2---:R-:W-:Y:S04]  /*150f0*/  IADD3 R2, P0, R194, R226, RZ ;  /* 0x000000e2c2027210 */ /* 0x004fe80007f1e0ff */
[----:B------:R-:W-:Y:S01]  /*15100*/  IADD3.X R3, R0, R225, RZ, P0, !PT ;  /* 0x000000e100037210 */ /* 0x000fe200007fe4ff */
[-C--:B------:R-:W-:Y:S01]  /*15110*/  HMMA.16816.F32 R92, R180, R186.reuse, R92 ;  /* 0x000000bab45c723c */ /* 0x080fe2000000185c */
[----:B------:R1:W-:Y:S02]  /*15120*/  LDGSTS.E.BYPASS.LTC128B.128 [R197+0x1800], [R190.64], !P3 ;  /* 0x01800000bec57fae */ /* 0x0003e4000d901d70 */
[----:B------:R-:W-:Y:S05]  /*15130*/  ISETP.GT.AND P0, PT, R227, UR5, PT ;  /* 0x00000005e3007c0c */ /* 0x000fea000bf04270 */
[----:B------:R-:W-:Y:S01]  /*15140*/  HMMA.16816.F32 R96, R172, R186, R96 ;  /* 0x000000baac60723c */ /* 0x000fe20000001860 */
[----:B------:R2:W-:Y:S08]  /*15150*/  LDGSTS.E.BYPASS.LTC128B.128 [R197+0x2000], [R176.64], !P3 ;  /* 0x02000000b0c57fae */ /* 0x0005f0000d901d70 */
[----:B------:R3:W-:Y:S08]  /*15160*/  LDGSTS.E.BYPASS.LTC128B.128 [R197+0x2800], [R2.64], !P3 ;  /* 0x0280000002c57fae */ /* 0x0007f0000d901d70 */
[----:B------:R-:W-:Y:S08]  /*15170*/  LDSM.16.M88.4 R192, [R216+0x8100] ;  /* 0x00810000d8c0783b */ /* 0x000ff00000000200 */
[----:B------:R-:W0:Y:S08]  /*15180*/  LDGDEPBAR ;  /* 0x00000000000079af */ /* 0x000e300000000000 */
[----:B--2---:R-:W-:Y:S08]  /*15190*/  LDSM.16.M88.4 R176, [R216+0x6100] ;  /* 0x00610000d8b0783b */ /* 0x004ff00000000200 */
[----:B-1----:R-:W1:Y:S08]  /*151a0*/  LDSM.16.M88.4 R188, [R214+0x3100] ;  /* 0x00310000d6bc783b */ /* 0x002e700000000200 */
[----:B---3--:R-:W2:Y:S08]  /*151b0*/  LDSM.16.M88.4 R196, [R214+0x3900] ;  /* 0x00390000d6c4783b */ /* 0x008eb00000000200 */
[----:B------:R-:W3:Y:S08]  /*151c0*/  LDSM.16.M88.4 R200, [R214+0x4100] ;  /* 0x00410000d6c8783b */ /* 0x000ef00000000200 */
[----:B------:R-:W4:Y:S08]  /*151d0*/  LDSM.16.M88.4 R168, [R214+0x4900] ;  /* 0x00490000d6a8783b */ /* 0x000f300000000200 */
[----:B------:R-:W2:Y:S08]  /*151e0*/  LDSM.16.M88.4 R180, [R214+0x5100] ;  /* 0x00510000d6b4783b */ /* 0x000eb00000000200 */
[----:B------:R-:W3:Y:S01]  /*151f0*/  LDSM.16.M88.4 R204, [R214+0x5900] ;  /* 0x00590000d6cc783b */ /* 0x000ee20000000200 */
[-C--:B-1----:R-:W-:Y:S07]  /*15200*/  HMMA.16816.F32 R4, R176, R188.reuse, R4 ;  /* 0x000000bcb004723c */ /* 0x082fee0000001804 */
[----:B------:R-:W-:Y:S01]  /*15210*/  LDSM.16.M88.4 R172, [R217+0x6100] ;  /* 0x00610000d9ac783b */ /* 0x000fe20000000200 */
[C---:B------:R-:W-:Y:S07]  /*15220*/  HMMA.16816.F32 R8, R192.reuse, R188, R8 ;  /* 0x000000bcc008723c */ /* 0x040fee0000001808 */
[----:B------:R-:W1:Y:S01]  /*15230*/  LDSM.16.M88.4 R184, [R213] ;  /* 0x00000000d5b8783b */ /* 0x000e620000000200 */
[-C--:B------:R-:W-:Y:S08]  /*15240*/  HMMA.16816.F32 R12, R192, R190.reuse, R12 ;  /* 0x000000bec00c723c */ /* 0x080ff0000000180c */
[C---:B------:R-:W-:Y:S01]  /*15250*/  HMMA.16816.F32 R16, R176.reuse, R190, R16 ;  /* 0x000000beb010723c */ /* 0x040fe20000001810 */
[----:B------:R-:W1:Y:S07]  /*15260*/  LDSM.16.M88.4 R188, [R217+0x8100] ;  /* 0x00810000d9bc783b */ /* 0x000e6e0000000200 */
[-C--:B--2---:R-:W-:Y:S08]  /*15270*/  HMMA.16816.F32 R20, R176, R196.reuse, R20 ;  /* 0x000000c4b014723c */ /* 0x084ff00000001814 */
[C---:B------:R-:W-:Y:S08]  /*15280*/  HMMA.16816.F32 R24, R192.reuse, R196, R24 ;  /* 0x000000c4c018723c */ /* 0x040ff00000001818 */
[-C--:B------:R-:W-:Y:S08]  /*15290*/  HMMA.16816.F32 R28, R192, R198.reuse, R28 ;  /* 0x000000c6c01c723c */ /* 0x080ff0000000181c */
[C---:B------:R-:W-:Y:S08]  /*152a0*/  HMMA.16816.F32 R32, R176.reuse, R198, R32 ;  /* 0x000000c6b020723c */ /* 0x040ff00000001820 */
        /* <DEDUP_REMOVED lines=17> */
[C---:B------:R-:W-:Y:S08]  /*153c0*/  HMMA.16816.F32 R8, R188.reuse, R184, R8 ;  /* 0x000000b8bc08723c */ /* 0x040ff00000001808 */
        /* <DEDUP_REMOVED lines=54> */
[----:B------:R4:W2:Y:S01]  /*15730*/  MUFU.TANH R182, R19 ;  /* 0x0000001300b67308 */ /* 0x0008a20000002400 */
[-C--:B------:R-:W-:Y:S03]  /*15740*/  HMMA.16816.F32 R44, R188, R10.reuse, R44 ;  /* 0x0000000abc2c723c */ /* 0x080fe6000000182c */
[----:B------:R-:W-:Y:S02]  /*15750*/  FMUL.FTZ R27, R27, c[0x0][0x320] ;  /* 0x0000c8001b1b7a20 */ /* 0x000fe40000410000 */
[----:B------:R-:W-:Y:S02]  /*15760*/  FMUL.FTZ R28, R28, c[0x0][0x320] ;  /* 0x0000c8001c1c7a20 */ /* 0x000fe40000410000 */
[----:B------:R-:W-:Y:S01]  /*15770*/  FMUL.FTZ R36, R36, c[0x0][0x320] ;  /* 0x0000c80024247a20 */ /* 0x000fe20000410000 */
[C---:B------:R-:W-:Y:S01]  /*15780*/  HMMA.16816.F32 R48, R172.reuse, R10, R48 ;  /* 0x0000000aac30723c */ /* 0x040fe20000001830 */
[----:B------:R-:W2:Y:S01]  /*15790*/  MUFU.TANH R20, R20 ;  /* 0x0000001400147308 */ /* 0x000ea20000002400 */
[----:B------:R-:W2:Y:S02]  /*157a0*/  LDSM.16.M88.4 R8, [R213+0x2000] ;  /* 0x00200000d508783b */ /* 0x000ea40000000200 */
        /* <DEDUP_REMOVED lines=8> */
[----:B------:R4:W1:Y:S01]  /*15830*/  MUFU.TANH R179, R22 ;  /* 0x0000001600b37308 */ /* 0x0008620000002400 */
[----:B------:R-:W-:Y:S02]  /*15840*/  FMUL.FTZ R34, R34, c[0x0][0x320] ;  /* 0x0000c80022227a20 */ /* 0x000fe40000410000 */
[-C--:B------:R-:W-:Y:S04]  /*15850*/  HMMA.16816.F32 R60, R188, R6.reuse, R60 ;  /* 0x00000006bc3c723c */ /* 0x080fe8000000183c */
[----:B------:R-:W-:Y:S02]  /*15860*/  FMUL.FTZ R48, R48, c[0x0][0x320] ;  /* 0x0000c80030307a20 */ /* 0x000fe40000410000 */
[----:B------:R-:W-:Y:S01]  /*15870*/  FMUL.FTZ R49, R49, c[0x0][0x320] ;  /* 0x0000c80031317a20 */ /* 0x000fe20000410000 */
[----:B------:R4:W1:Y:S01]  /*15880*/  MUFU.TANH R170, R23 ;  /* 0x0000001700aa7308 */ /* 0x0008620000002400 */
[C---:B------:R-:W-:Y:S01]  /*15890*/  HMMA.16816.F32 R64, R172.reuse, R6, R64 ;  /* 0x00000006ac40723c */ /* 0x040fe20000001840 */
[----:B------:R-:W1:Y:S01]  /*158a0*/  LDSM.16.M88.4 R4, [R213+0x2800] ;  /* 0x00280000d504783b */ /* 0x000e620000000200 */
[----:B------:R-:W-:Y:S04]  /*158b0*/  DEPBAR.LE SB0, 0x0 ;  /* 0x000080000000791a */ /* 0x000fe80000000000 */
[----:B------:R-:W-:Y:S02]  /*158c0*/  FMUL.FTZ R50, R50, c[0x0][0x320] ;  /* 0x0000c80032327a20 */ /* 0x000fe40000410000 */
[----:B------:R-:W-:Y:S01]  /*158d0*/  FMUL.FTZ R51, R51, c[0x0][0x320] ;  /* 0x0000c80033337a20 */ /* 0x000fe20000410000 */
[----:B------:R4:W1:Y:S01]  /*158e0*/  MUFU.TANH R207, R24 ;  /* 0x0000001800cf7308 */ /* 0x0008620000002400 */
[----:B------:R-:W-:Y:S01]  /*158f0*/  BAR.SYNC.DEFER_BLOCKING 0x0 ;  /* 0x0000000000007b1d */ /* 0x000fe20000010000 */
[-C--:B--2---:R-:W-:Y:S05]  /*15900*/  HMMA.16816.F32 R68, R172, R8.reuse, R68 ;  /* 0x00000008ac44723c */ /* 0x084fea0000001844 */
[----:B------:R-:W-:Y:S02]  /*15910*/  FMUL.FTZ R52, R52, c[0x0][0x320] ;  /* 0x0000c80034347a20 */ /* 0x000fe40000410000 */
[----:B------:R-:W-:Y:S01]  /*15920*/  FMUL.FTZ R53, R53, c[0x0][0x320] ;  /* 0x0000c80035357a20 */ /* 0x000fe20000410000 */
[----:B------:R4:W2:Y:S01]  /*15930*/  MUFU.TANH R206, R25 ;  /* 0x0000001900ce7308 */ /* 0x0008a20000002400 */
[C---:B------:R-:W-:Y:S04]  /*15940*/  HMMA.16816.F32 R72, R188.reuse, R8, R72 ;  /* 0x00000008bc48723c */ /* 0x040fe80000001848 */
[----:B------:R-:W-:Y:S02]  /*15950*/  FMUL.FTZ R54, R54, c[0x0][0x320] ;  /* 0x0000c80036367a20 */ /* 0x000fe40000410000 */
[----:B------:R-:W-:Y:S02]  /*15960*/  FMUL.FTZ R55, R55, c[0x0][0x320] ;  /* 0x0000c80037377a20 */ /* 0x000fe40000410000 */
[-C--:B------:R-:W-:Y:S01]  /*15970*/  HMMA.16816.F32 R76, R188, R10.reuse, R76 ;  /* 0x0000000abc4c723c */ /* 0x080fe2000000184c */
[----:B------:R4:W2:Y:S03]  /*15980*/  MUFU.TANH R238, R26 ;  /* 0x0000001a00ee7308 */ /* 0x0008a60000002400 */
[----:B------:R-:W-:Y:S02]  /*15990*/  FMUL.FTZ R56, R56, c[0x0][0x320] ;  /* 0x0000c80038387a20 */ /* 0x000fe40000410000 */
[----:B------:R-:W-:Y:S02]  /*159a0*/  FMUL.FTZ R59, R59, c[0x0][0x320] ;  /* 0x0000c8003b3b7a20 */ /* 0x000fe40000410000 */
[C---:B------:R-:W-:Y:S03]  /*159b0*/  HMMA.16816.F32 R80, R172.reuse, R10, R80 ;  /* 0x0000000aac50723c */ /* 0x040fe60000001850 */
[----:B------:R4:W2:Y:S01]  /*159c0*/  MUFU.TANH R237, R27 ;  /* 0x0000001b00ed7308 */ /* 0x0008a20000002400 */
[----:B------:R-:W-:Y:S02]  /*159d0*/  FMUL.FTZ R60, R60, c[0x0][0x320] ;  /* 0x0000c8003c3c7a20 */ /* 0x000fe40000410000 */
[----:B------:R-:W-:Y:S02]  /*159e0*/  FMUL.FTZ R61, R61, c[0x0][0x320] ;  /* 0x0000c8003d3d7a20 */ /* 0x000fe40000410000 */
[-C--:B-1----:R-:W-:Y:S04]  /*159f0*/  HMMA.16816.F32 R84, R172, R4.reuse, R84 ;  /* 0x00000004ac54723c */ /* 0x082fe80000001854 */
        /* <DEDUP_REMOVED lines=186> */
.L_x_198:
        /* <DEDUP_REMOVED lines=12> */
[----:B---3--:R-:W-:Y:S01]  /*16660*/  IADD3 R7, -R3, 0x1, R2 ;  /* 0x0000000103077810 */ /* 0x008fe20007ffe102 */
[----:B------:R-:W-:Y:S03]  /*16670*/  IMAD.IADD R8, R2, 0x1, -R3 ;  /* 0x0000000102087824 */ /* 0x000fe600078e0a03 */
[----:B------:R-:W-:Y:S04]  /*16680*/  IADD3 R7, R7, -c[0x0][0x168], R0 ;  /* 0x80005a0007077a10 */ /* 0x000fe80007ffe000 */
[C---:B------:R-:W-:Y:S02]  /*16690*/  IADD3 R6, R7.reuse, c[0x0][0x328], RZ ;  /* 0x0000ca0007067a10 */ /* 0x040fe40007ffe0ff */
[----:B------:R-:W-:Y:S03]  /*166a0*/  IADD3 R7, R7, UR12, RZ ;  /* 0x0000000c07077c10 */ /* 0x000fe6000fffe0ff */
[--C-:B-1----:R-:W-:Y:S02]  /*166b0*/  IMAD.IADD R3, R6, 0x1, R4.reuse ;  /* 0x0000000106037824 */ /* 0x102fe400078e0204 */
[----:B------:R-:W-:Y:S01]  /*166c0*/  IMAD.IADD R0, R7, 0x1, R4 ;  /* 0x0000000107007824 */ /* 0x000fe200078e0204 */
[----:B------:R-:W-:-:S05]  /*166d0*/  @P0 BRA `(.L_x_199) ;  /* 0x0000019000000947 */ /* 0x000fca0003800000 */
[----:B------:R-:W-:Y:S01]  /*166e0*/  MOV R9, c[0x0][0x2ac] ;  /* 0x0000ab0000097a02 */ /* 0x000fe20000000f00 */
        /* <DEDUP_REMOVED lines=14> */
.L_x_201:
[----:B------:R-:W-:Y:S04]  /*167d0*/  MOV R9, c[0x0][0x32c] ;  /* 0x0000cb0000097a02 */ /* 0x000fe80000000f00 */
[----:B------:R-:W-:Y:S11]  /*167e0*/  ISETP.NE.AND P0, PT, R9, 0x1, PT ;  /* 0x000000010900780c */ /* 0x000ff60003f05270 */
[----:B------:R-:W-:Y:S02]  /*167f0*/  @!UPT UIADD3 URZ, URZ, URZ, URZ ;  /* 0x0000003f3f3ff290 */ /* 0x000fe4000fffe03f */
[----:B------:R-:W-:Y:S05]  /*16800*/  @P0 IMAD.HI.U32 R9, R4, c[0x0][0x330], RZ ;  /* 0x0000cc0004090a27 */ /* 0x000fea00078e00ff */
[----:B------:R-:W-:Y:S02]  /*16810*/  @P0 SHF.R.U32.HI R4, RZ, c[0x0][0x334], R9 ;  /* 0x0000cd00ff040a19 */ /* 0x000fe40000011609 */
.L_x_202:
[----:B------:R-:W-:Y:S05]  /*16820*/  BSYNC B0 ;  /* 0x0000000000007941 */ /* 0x000fea0003800000 */
.L_x_200:
[----:B------:R-:W-:Y:S05]  /*16830*/  IMAD R4, R4, c[0x0][0x32c], R8 ;  /* 0x0000cb0004047a24 */ /* 0x000fea00078e0208 */
[----:B------:R-:W-:Y:S02]  /*16840*/  IADD3 R9, R4, c[0x0][0x32c], RZ ;  /* 0x0000cb0004097a10 */ /* 0x000fe40007ffe0ff */
[----:B------:R-:W-:Y:S02]  /*16850*/  IMNMX R0, R0, R4, !PT ;  /* 0x0000000400007217 */ /* 0x000fe40007800200 */
[----:B------:R-:W-:Y:S02]  /*16860*/  IMNMX R3, R3, R9, PT ;  /* 0x0000000903037217 */ /* 0x000fe40003800200 */
.L_x_199:
[C---:B------:R-:W-:Y:S02]  /*16870*/  ISETP.GE.AND P0, PT, R2.reuse, 0x2, PT ;  /* 0x000000020200780c */ /* 0x040fe40003f06270 */
[----:B------:R-:W-:Y:S02]  /*16880*/  ISETP.GE.AND P2, PT, R2, 0xa, PT ;  /* 0x0000000a0200780c */ /* 0x000fe40003f46270 */
[----:B------:R-:W-:Y:S02]  /*16890*/  P2R R26, PR, RZ, 0x1 ;  /* 0x00000001ff1a7803 */ /* 0x000fe40000000000 */
[----:B------:R-:W-:Y:S02]  /*168a0*/  ISETP.GT.AND P0, PT, R0, 0x1, !P0 ;  /* 0x000000010000780c */ /* 0x000fe40004704270 */
        /* <DEDUP_REMOVED lines=9> */
[----:B------:R-:W-:Y:S02]  /*16940*/  ISETP.LT.OR P1, PT, R3, 0x9, P1 ;  /* 0x000000090300780c */ /* 0x000fe40000f21670 */
[----:B------:R-:W-:Y:S02]  /*16950*/  FSEL R34, R17, -INF , !P0 ;  /* 0xff80000011227808 */ /* 0x000fe40004000000 */
[----:B------:R-:W-:Y:S02]  /*16960*/  ISETP.GT.AND P0, PT, R0, 0x10, !P2 ;  /* 0x000000100000780c */ /* 0x000fe40005704270 */
[----:B------:R-:W-:Y:S02]  /*16970*/  FSEL R32, R16, -INF , !P1 ;  /* 0xff80000010207808 */ /* 0x000fe40004800000 */
        /* <DEDUP_REMOVED lines=90> */
[C---:B------:R-:W-:Y:S04]  /*16f20*/  ISETP.LT.OR P0, PT, R3.reuse, 0x59, P0 ;  /* 0x000000590300780c */ /* 0x040fe80000701670 */
[----:B------:R-:W-:Y:S02]  /*16f30*/  FSEL R251, R96, -INF , !P0 ;  /* 0xff80000060fb7808 */ /* 0x000fe40004000000 */
[----:B------:R-:W-:Y:S04]  /*16f40*/  ISETP.GT.AND P0, PT, R0, RZ, !P2 ;  /* 0x000000ff0000720c */ /* 0x000fe80005704270 */
[C---:B------:R-:W-:Y:S04]  /*16f50*/  ISETP.LT.OR P0, PT, R3.reuse, 0x1, P0 ;  /* 0x000000010300780c */ /* 0x040fe80000701670 */
[----:B------:R-:W-:Y:S02]  /*16f60*/  FSEL R29, R200, -INF , !P0 ;  /* 0xff800000c81d7808 */ /* 0x000fe40004000000 */
[----:B------:R-:W-:Y:S04]  /*16f70*/  ISETP.GE.AND P0, PT, R2, 0x5a, PT ;  /* 0x0000005a0200780c */ /* 0x000fe80003f06270 */
[----:B------:R-:W-:Y:S04]  /*16f80*/  ISETP.GT.AND P2, PT, R0, 0x59, !P0 ;  /* 0x000000590000780c */ /* 0x000fe80004744270 */
[----:B------:R-:W-:Y:S02]  /*16f90*/  ISETP.LT.OR P2, PT, R3, 0x5a, P2 ;  /* 0x0000005a0300780c */ /* 0x000fe40001741670 */
[----:B------:R-:W1:Y:S02]  /*16fa0*/  SHFL.IDX PT, R3, R5, 0x1, 0x1c1f ;  /* 0x003c1f0005037f89 */ /* 0x000e6400000e0000 */
[----:B------:R-:W-:Y:S02]  /*16fb0*/  FSEL R252, R97, -INF , !P2 ;  /* 0xff80000061fc7808 */ /* 0x000fe40005000000 */
[----:B------:R-:W-:Y:S01]  /*16fc0*/  PLOP3.LUT P2, PT, PT, PT, UP0, 0x40, 0x0 ;  /* 0x000000000000781c */ /* 0x000fe20003f4e808 */
[--C-:B-1----:R-:W-:Y:S02]  /*16fd0*/  IMAD.IADD R2, R6, 0x1, R3.reuse ;  /* 0x0000000106027824 */ /* 0x102fe400078e0203 */
[----:B------:R-:W-:Y:S10]  /*16fe0*/  IMAD.IADD R0, R7, 0x1, R3 ;  /* 0x0000000107007824 */ /* 0x000ff400078e0203 */
        /* <DEDUP_REMOVED lines=16> */
.L_x_205:
[----:B------:R-:W-:Y:S04]  /*170f0*/  MOV R28, c[0x0][0x32c] ;  /* 0x0000cb00001c7a02 */ /* 0x000fe80000000f00 */
[----:B------:R-:W-:Y:S11]  /*17100*/  ISETP.NE.AND P2, PT, R28, 0x1, PT ;  /* 0x000000011c00780c */ /* 0x000ff60003f45270 */
[----:B------:R-:W-:Y:S02]  /*17110*/  @!UPT UIADD3 URZ, URZ, URZ, URZ ;  /* 0x0000003f3f3ff290 */ /* 0x000fe4000fffe03f */
[----:B------:R-:W-:Y:S05]  /*17120*/  @P2 IMAD.HI.U32 R28, R3, c[0x0][0x330], RZ ;  /* 0x0000cc00031c2a27 */ /* 0x000fea00078e00ff */
[----:B------:R-:W-:Y:S02]  /*17130*/  @P2 SHF.R.U32.HI R3, RZ, c[0x0][0x334], R28 ;  /* 0x0000cd00ff032a19 */ /* 0x000fe4000001161c */
.L_x_206:
[----:B------:R-:W-:Y:S05]  /*17140*/  BSYNC B0 ;  /* 0x0000000000007941 */ /* 0x000fea0003800000 */
.L_x_204:
[----:B------:R-:W-:Y:S05]  /*17150*/  IMAD R3, R3, c[0x0][0x32c], R8 ;  /* 0x0000cb0003037a24 */ /* 0x000fea00078e0208 */
[----:B------:R-:W-:Y:S02]  /*17160*/  IADD3 R28, R3, c[0x0][0x32c], RZ ;  /* 0x0000cb00031c7a10 */ /* 0x000fe40007ffe0ff */
[----:B------:R-:W-:Y:S02]  /*17170*/  IMNMX R0, R0, R3, !PT ;  /* 0x0000000300007217 */ /* 0x000fe40007800200 */
[----:B------:R-:W-:Y:S02]  /*17180*/  IMNMX R2, R2, R28, PT ;  /* 0x0000001c02027217 */ /* 0x000fe40003800200 */
.L_x_203:
        /* <DEDUP_REMOVED lines=113> */
.L_x_209:
[----:B------:R-:W-:Y:S04]  /*178a0*/  MOV R28, c[0x0][0x32c] ;  /* 0x0000cb00001c7a02 */ /* 0x000fe80000000f00 */
[----:B------:R-:W-:Y:S11]  /*178b0*/  ISETP.NE.AND P2, PT, R28, 0x1, PT ;  /* 0x000000011c00780c */ /* 0x000ff60003f45270 */
[----:B------:R-:W-:Y:S02]  /*178c0*/  @!UPT UIADD3 URZ, URZ, URZ, URZ ;  /* 0x0000003f3f3ff290 */ /* 0x000fe4000fffe03f */
[----:B------:R-:W-:Y:S05]  /*178d0*/  @P2 IMAD.HI.U32 R28, R3, c[0x0][0x330], RZ ;  /* 0x0000cc00031c2a27 */ /* 0x000fea00078e00ff */
[----:B------:R-:W-:Y:S02]  /*178e0*/  @P2 SHF.R.U32.HI R3, RZ, c[0x0][0x334], R28 ;  /* 0x0000cd00ff032a19 */ /* 0x000fe4000001161c */
.L_x_210:
[----:B------:R-:W-:Y:S05]  /*178f0*/  BSYNC B0 ;  /* 0x0000000000007941 */ /* 0x000fea0003800000 */
.L_x_208:
[----:B------:R-:W-:Y:S05]  /*17900*/  IMAD R3, R3, c[0x0][0x32c], R8 ;  /* 0x0000cb0003037a24 */ /* 0x000fea00078e0208 */
[----:B------:R-:W-:Y:S02]  /*17910*/  IADD3 R28, R3, c[0x0][0x32c], RZ ;  /* 0x0000cb00031c7a10 */ /* 0x000fe40007ffe0ff */
[----:B------:R-:W-:Y:S02]  /*17920*/  IMNMX R0, R0, R3, !PT ;  /* 0x0000000300007217 */ /* 0x000fe40007800200 */
[----:B------:R-:W-:Y:S02]  /*17930*/  IMNMX R2, R2, R28, PT ;  /* 0x0000001c02027217 */ /* 0x000fe40003800200 */
.L_x_207:
        /* <DEDUP_REMOVED lines=113> */
.L_x_213:
[----:B------:R-:W-:Y:S04]  /*18050*/  MOV R5, c[0x0][0x32c] ;  /* 0x0000cb0000057a02 */ /* 0x000fe80000000f00 */
[----:B------:R-:W-:Y:S11]  /*18060*/  ISETP.NE.AND P2, PT, R5, 0x1, PT ;  /* 0x000000010500780c */ /* 0x000ff60003f45270 */
[----:B------:R-:W-:Y:S02]  /*18070*/  @!UPT UIADD3 URZ, URZ, URZ, URZ ;  /* 0x0000003f3f3ff290 */ /* 0x000fe4000fffe03f */
[----:B------:R-:W-:Y:S05]  /*18080*/  @P2 IMAD.HI.U32 R5, R3, c[0x0][0x330], RZ ;  /* 0x0000cc0003052a27 */ /* 0x000fea00078e00ff */
[----:B------:R-:W-:Y:S02]  /*18090*/  @P2 SHF.R.U32.HI R3, RZ, c[0x0][0x334], R5 ;  /* 0x0000cd00ff032a19 */ /* 0x000fe40000011605 */
.L_x_214:
[----:B------:R-:W-:Y:S05]  /*180a0*/  BSYNC B0 ;  /* 0x0000000000007941 */ /* 0x000fea0003800000 */
.L_x_212:
[----:B------:R-:W-:Y:S05]  /*180b0*/  IMAD R8, R3, c[0x0][0x32c], R8 ;  /* 0x0000cb0003087a24 */ /* 0x000fea00078e0208 */
[----:B------:R-:W-:Y:S02]  /*180c0*/  IADD3 R3, R8, c[0x0][0x32c], RZ ;  /* 0x0000cb0008037a10 */ /* 0x000fe40007ffe0ff */
[----:B------:R-:W-:Y:S02]  /*180d0*/  IMNMX R0, R0, R8, !PT ;  /* 0x0000000800007217 */ /* 0x000fe40007800200 */
[----:B------:R-:W-:Y:S02]  /*180e0*/  IMNMX R2, R2, R3, PT ;  /* 0x0000000302027217 */ /* 0x000fe40003800200 */
.L_x_211:
[----:B------:R-:W2:Y:S01]  /*180f0*/  LDL.LU R5, [R1+0x4] ;  /* 0x0000040001057983 */ /* 0x000ea20000300800 */
[----:B------:R-:W-:Y:S02]  /*18100*/  ISETP.NE.AND P2, PT, R27, RZ, PT ;  /* 0x000000ff1b00720c */ /* 0x000fe40003f45270 */
[----:B------:R-:W-:Y:S01]  /*18110*/  FMNMX.FTZ R72, R29, R100, !PT ;  /* 0x000000641d487209 */ /* 0x000fe20007810000 */
[----:B------:R-:W3:Y:S01]  /*18120*/  LDL.LU R3, [R1] ;  /* 0x0000000001037983 */ /* 0x000ee20000300800 */
[----:B------:R-:W-:Y:S02]  /*18130*/  ISETP.GT.AND P2, PT, R0, RZ, !P2 ;  /* 0x000000ff0000720c */ /* 0x000fe40005744270 */
[----:B------:R-:W-:Y:S02]  /*18140*/  FMNMX.FTZ R72, R31, R72, !PT ;  /* 0x000000481f487209 */ /* 0x000fe40007810000 */
[----:B------:R-:W-:Y:S02]  /*18150*/  ISETP.LT.OR P2, PT, R2, 0x1, P2 ;  /* 0x000000010200780c */ /* 0x000fe40001741670 */
        /* <DEDUP_REMOVED lines=13> */
[----:B------:R-:W-:Y:S02]  /*18230*/  FSEL R188, R188, -INF , !P6 ;  /* 0xff800000bcbc7808 */ /* 0x000fe40007000000 */
[----:B------:R-:W-:Y:S02]  /*18240*/  FMNMX.FTZ R72, R90, R72, !PT ;  /* 0x000000485a487209 */ /* 0x000fe40007810000 */
[----:B------:R-:W-:Y:S02]  /*18250*/  ISETP.LT.OR P0, PT, R2, 0x5a, P0 ;  /* 0x0000005a0200780c */ /* 0x000fe40000701670 */
[----:B------:R-:W-:Y:S02]  /*18260*/  FMNMX.FTZ R72, R176, R72, !PT ;  /* 0x00000048b0487209 */ /* 0x000fe40007810000 */
[----:B------:R-:W-:Y:S02]  /*18270*/  FSEL R73, R79, -INF , !P0 ;  /* 0xff8000004f497808 */ /* 0x000fe40004000000 */
[----:B------:R-:W-:Y:S02]  /*18280*/  FMNMX.FTZ R72, R177, R72, !PT ;  /* 0x00000048b1487209 */ /* 0x000fe40007810000 */
[----:B------:R-:W-:Y:S02]  /*18290*/  ISETP.LT.OR P5, PT, R2, 0x59, P5 ;  /* 0x000000590200780c */ /* 0x000fe40002fa1670 */
        /* <DEDUP_REMOVED lines=11> */
[----:B------:R-:W-:Y:S02]  /*18350*/  FMNMX.FTZ R72, R252, R72, !PT ;  /* 0x00000048fc487209 */ /* 0x000fe40007810000 */
[----:B--2---:R-:W-:Y:S02]  /*18360*/  FSEL R8, R5, -INF , !P2 ;  /* 0xff80000005087808 */ /* 0x004fe40005000000 */
[----:B------:R-:W-:Y:S01]  /*18370*/  ISETP.NE.AND P2, PT, R26, RZ, PT ;  /* 0x000000ff1a00720c */ /* 0x000fe20003f45270 */
[----:B------:R-:W1:Y:S03]  /*18380*/  SHFL.BFLY PT, R5, R72, 0x2, 0x1f ;  /* 0x0c401f0048057f89 */ /* 0x000e6600000e0000 */
[----:B------:R-:W-:Y:S04]  /*18390*/  ISETP.GT.AND P2, PT, R0, 0x1, !P2 ;  /* 0x000000010000780c */ /* 0x000fe80005744270 */
[----:B------:R-:W-:Y:S04]  /*183a0*/  ISETP.LT.OR P2, PT, R2, 0x2, P2 ;  /* 0x000000020200780c */ /* 0x000fe80001741670 */
        /* <DEDUP_REMOVED lines=56> */
[----:B-1----:R-:W-:Y:S02]  /*18730*/  FMNMX.FTZ R72, R72, R5, !PT ;  /* 0x0000000548487209 */ /* 0x002fe40007810000 */
[----:B------:R-:W-:Y:S02]  /*18740*/  FSEL R168, R201, -INF , !P2 ;  /* 0xff800000c9a87808 */ /* 0x000fe40005000000 */
[----:B------:R-:W-:Y:S01]  /*18750*/  ISETP.NE.AND P2, PT, R17, RZ, PT ;  /* 0x000000ff1100720c */ /* 0x000fe20003f45270 */
[----:B------:R-:W1:Y:S01]  /*18760*/  SHFL.BFLY PT, R7, R72, 0x1, 0x1f ;  /* 0x0c201f0048077f89 */ /* 0x000e6200000e0000 */
[----:B------:R-:W-:Y:S02]  /*18770*/  FMNMX.FTZ R3, R248, R3, !PT ;  /* 0x00000003f8037209 */ /* 0x000fe40007810000 */
[----:B------:R-:W-:Y:S02]  /*18780*/  ISETP.GT.AND P2, PT, R0, 0x28, !P2 ;  /* 0x000000280000780c */ /* 0x000fe40005744270 */
[----:B------:R-:W-:Y:S02]  /*18790*/  FMNMX.FTZ R5, R8, R103, !PT ;  /* 0x0000006708057209 */ /* 0x000fe40007810000 */
[----:B------:R-:W-:Y:S01]  /*187a0*/  ISETP.LT.OR P2, PT, R2, 0x29, P2 ;  /* 0x000000290200780c */ /* 0x000fe20001741670 */
[----:B------:R-:W2:Y:S01]  /*187b0*/  SHFL.BFLY PT, R6, R3, 0x2, 0x1f ;  /* 0x0c401f0003067f89 */ /* 0x000ea200000e0000 */
        /* <DEDUP_REMOVED lines=10> */
[----:B-1----:R-:W-:Y:S02]  /*18860*/  FMNMX.FTZ R72, R72, R7, !PT ;  /* 0x0000000748487209 */ /* 0x002fe40007810000 */
[----:B------:R-:W-:Y:S02]  /*18870*/  ISETP.GT.AND P2, PT, R0, 0x30, !P2 ;  /* 0x000000300000780c */ /* 0x000fe40005744270 */
[----:B--2---:R-:W-:Y:S02]  /*18880*/  FMNMX.FTZ R3, R3, R6, !PT ;  /* 0x0000000603037209 */ /* 0x004fe40007810000 */
[----:B------:R-:W-:Y:S02]  /*18890*/  ISETP.LT.OR P2, PT, R2, 0x31, P2 ;  /* 0x000000310200780c */ /* 0x000fe40001741670 */
[----:B------:R-:W-:Y:S01]  /*188a0*/  FMNMX.FTZ R5, R58, R5, !PT ;  /* 0x000000053a057209 */ /* 0x000fe20007810000 */
[----:B------:R-:W1:Y:S01]  /*188b0*/  SHFL.BFLY PT, R71, R3, 0x1, 0x1f ;  /* 0x0c201f0003477f89 */ /* 0x000e6200000e0000 */
        /* <DEDUP_REMOVED lines=11> */
[----:B------:R-:W-:Y:S02]  /*18970*/  FSEL R198, R180, -INF , !P1 ;  /* 0xff800000b4c67808 */ /* 0x000fe40004800000 */
[----:B------:R-:W-:Y:S02]  /*18980*/  ISETP.LT.OR P2, PT, R2, 0x39, P2 ;  /* 0x000000390200780c */ /* 0x000fe40001741670 */
[----:B-1----:R-:W-:Y:S02]  /*18990*/  FMNMX.FTZ R71, R3, R71, !PT ;  /* 0x0000004703477209 */ /* 0x002fe40007810000 */
[----:B------:R-:W-:Y:S02]  /*189a0*/  FSEL R186, R59, -INF , !P2 ;  /* 0xff8000003bba7808 */ /* 0x000fe40005000000 */
[----:B------:R-:W-:Y:S02]  /*189b0*/  ISETP.NE.AND P2, PT, R12, RZ, PT ;  /* 0x000000ff0c00720c */ /* 0x000fe40003f45270 */
[----:B------:R-:W-:Y:S02]  /*189c0*/  FSETP.NEU.FTZ.AND P1, PT, R71, -INF , PT ;  /* 0xff8000004700780b */ /* 0x000fe40003f3d000 */
[----:B------:R-:W-:Y:S02]  /*189d0*/  ISETP.GT.AND P2, PT, R0, 0x39, !P2 ;  /* 0x000000390000780c */ /* 0x000fe40005744270 */
[----:B------:R-:W-:Y:S02]  /*189e0*/  FSEL R180, R91, -INF , !P5 ;  /* 0xff8000005bb47808 */ /* 0x000fe40006800000 */
[----:B------:R-:W-:Y:S04]  /*189f0*/  ISETP.LT.OR P2, PT, R2, 0x3a, P2 ;  /* 0x0000003a0200780c */ /* 0x000fe80001741670 */
[----:B------:R-:W-:Y:S02]  /*18a00*/  FSEL R187, R63, -INF , !P2 ;  /* 0xff8000003fbb7808 */ /* 0x000fe40005000000 */
[----:B------:R-:W-:Y:S04]  /*18a10*/  ISETP.NE.AND P2, PT, R11, RZ, PT ;  /* 0x000000ff0b00720c */ /* 0x000fe80003f45270 */
[----:B------:R-:W-:Y:S04]  /*18a20*/  ISETP.GT.AND P2, PT, R0, 0x40, !P2 ;  /* 0x000000400000780c */ /* 0x000fe80005744270 */
[----:B------:R-:W-:Y:S04]  /*18a30*/  ISETP.LT.OR P2, PT, R2, 0x41, P2 ;  /* 0x000000410200780c */ /* 0x000fe80001741670 */
[----:B------:R-:W-:Y:S01]  /*18a40*/  FSEL R197, R74, -INF , !P2 ;  /* 0xff8000004ac57808 */ /* 0x000fe20005000000 */
[----:B------:R-:W-:Y:S01]  /*18a50*/  FMUL.FTZ R74, R72, c[0x0][0x2d0] ;  /* 0x0000b400484a7a20 */ /* 0x000fe20000410000 */
[----:B------:R-:W-:Y:S04]  /*18a60*/  ISETP.NE.AND P2, PT, R10, RZ, PT ;  /* 0x000000ff0a00720c */ /* 0x000fe80003f45270 */
[----:B------:R-:W-:Y:S04]  /*18a70*/  ISETP.GT.AND P2, PT, R0, 0x41, !P2 ;  /* 0x000000410000780c */ /* 0x000fe80005744270 */
[----:B------:R-:W-:Y:S04]  /*18a80*/  ISETP.LT.OR P2, PT, R2, 0x42, P2 ;  /* 0x000000420200780c */ /* 0x000fe80001741670 */
[----:B------:R-:W-:Y:S01]  /*18a90*/  FSEL R201, R75, -INF , !P2 ;  /* 0xff8000004bc97808 */ /* 0x000fe20005000000 */
[----:B------:R-:W-:Y:S01]  /*18aa0*/  FMUL.FTZ R75, R71, c[0x0][0x2d0] ;  /* 0x0000b400474b7a20 */ /* 0x000fe20000410000 */
[----:B------:R-:W-:Y:S04]  /*18ab0*/  ISETP.NE.AND P2, PT, R9, RZ, PT ;  /* 0x000000ff0900720c */ /* 0x000fe80003f45270 */
[----:B------:R-:W-:Y:S02]  /*18ac0*/  ISETP.GT.AND P2, PT, R0, 0x48, !P2 ;  /* 0x000000480000780c */ /* 0x000fe40005744270 */
[----:B------:R-:W-:Y:S02]  /*18ad0*/  FSEL R75, R75, RZ, P1 ;  /* 0x000000ff4b4b7208 */ /* 0x000fe40000800000 */
[----:B------:R-:W-:Y:S03]  /*18ae0*/  ISETP.LT.OR P2, PT, R2, 0x49, P2 ;  /* 0x000000490200780c */ /* 0x000fe60001741670 */
[--C-:B------:R-:W-:Y:S01]  /*18af0*/  FFMA.FTZ R12, R43, c[0x0][0x2d0], -R75.reuse ;  /* 0x0000b4002b0c7a23 */ /* 0x100fe2000001084b */
[----:B------:R-:W-:Y:S02]  /*18b00*/  FSEL R202, R78, -INF , !P2 ;  /* 0xff8000004eca7808 */ /* 0x000fe40005000000 */
[----:B------:R-:W-:Y:S01]  /*18b10*/  ISETP.NE.AND P2, PT, R4, RZ, PT ;  /* 0x000000ff0400720c */ /* 0x000fe20003f45270 */
[----:B------:R-:W-:Y:S01]  /*18b20*/  MUFU.EX2 R93, R12 ;  /* 0x0000000c005d7308 */ /* 0x000fe20000000800 */
[----:B------:R-:W-:Y:S02]  /*18b30*/  FMNMX.FTZ R4, R28, R102, !PT ;  /* 0x000000661c047209 */ /* 0x000fe40007810000 */
[----:B------:R-:W-:Y:S01]  /*18b40*/  ISETP.GT.AND P2, PT, R0, 0x49, !P2 ;  /* 0x000000490000780c */ /* 0x000fe20005744270 */
[--C-:B------:R-:W-:Y:S01]  /*18b50*/  FFMA.FTZ R0, R33, c[0x0][0x2d0], -R75.reuse ;  /* 0x0000b40021007a23 */ /* 0x100fe2000001084b */
[----:B------:R-:W-:Y:S02]  /*18b60*/  FMNMX.FTZ R4, R35, R4, !PT ;  /* 0x0000000423047209 */ /* 0x000fe40007810000 */
[----:B------:R-:W-:Y:S01]  /*18b70*/  ISETP.LT.OR P2, PT, R2, 0x4a, P2 ;  /* 0x0000004a0200780c */ /* 0x000fe20001741670 */
[--C-:B------:R-:W-:Y:S01]  /*18b80*/  FFMA.FTZ R2, R36, c[0x0][0x2d0], -R75.reuse ;  /* 0x0000b40024027a23 */ /* 0x100fe2000001084b */
[----:B------:R-:W-:Y:S01]  /*18b90*/  FMNMX.FTZ R4, R37, R4, !PT ;  /* 0x0000000425047209 */ /* 0x000fe20007810000 */
[----:B------:R-:W-:Y:S01]  /*18ba0*/  MUFU.EX2 R89, R0 ;  /* 0x0000000000597308 */ /* 0x000fe20000000800 */
[----:B------:R-:W-:Y:S02]  /*18bb0*/  FSEL R194, R194, -INF , !P2 ;  /* 0xff800000c2c27808 */ /* 0x000fe40005000000 */
[----:B------:R-:W-:Y:S02]  /*18bc0*/  FMNMX.FTZ R4, R38, R4, !PT ;  /* 0x0000000426047209 */ /* 0x000fe40007810000 */
[----:B------:R-:W-:Y:S02]  /*18bd0*/  FSETP.NEU.FTZ.AND P2, PT, R72, -INF , PT ;  /* 0xff8000004800780b */ /* 0x000fe40003f5d000 */
[----:B------:R-:W-:Y:S02]  /*18be0*/  FMNMX.FTZ R4, R46, R4, !PT ;  /* 0x000000042e047209 */ /* 0x000fe40007810000 */
[----:B------:R-:W-:Y:S01]  /*18bf0*/  FSEL R74, R74, RZ, P2 ;  /* 0x000000ff4a4a7208 */ /* 0x000fe20001000000 */
[----:B------:R-:W-:Y:S01]  /*18c00*/  MUFU.EX2 R85, R2 ;  /* 0x0000000200557308 */ /* 0x000fe20000000800 */
[----:B------:R-:W-:Y:S03]  /*18c10*/  FMNMX.FTZ R4, R49, R4, !PT ;  /* 0x0000000431047209 */ /* 0x000fe60007810000 */
[--C-:B------:R-:W-:Y:S01]  /*18c20*/  FFMA.FTZ R5, R29, c[0x0][0x2d0], -R74.reuse ;  /* 0x0000b4001d057a23 */ /* 0x100fe2000001084a */
[----:B------:R-:W-:Y:S01]  /*18c30*/  FMNMX.FTZ R4, R50, R4, !PT ;  /* 0x0000000432047209 */ /* 0x000fe20007810000 */
[--C-:B------:R-:W-:Y:S02]  /*18c40*/  FFMA.FTZ R3, R32, c[0x0][0x2d0], -R74.reuse ;  /* 0x0000b40020037a23 */ /* 0x100fe4000001084a */
[--C-:B------:R-:W-:Y:S01]  /*18c50*/  FFMA.FTZ R16, R44, c[0x0][0x2d0], -R74.reuse ;  /* 0x0000b4002c107a23 */ /* 0x100fe2000001084a */
[----:B------:R-:W-:Y:S01]  /*18c60*/  FMNMX.FTZ R4, R51, R4, !PT ;  /* 0x0000000433047209 */ /* 0x000fe20007810000 */
[----:B------:R1:W-:Y:S03]  /*18c70*/  MUFU.EX2 R55, R5 ;  /* 0x0000000500377308 */ /* 0x0003e60000000800 */
[----:B------:R-:W-:Y:S04]  /*18c80*/  FMNMX.FTZ R4, R99, R4, !PT ;  /* 0x0000000463047209 */ /* 0x000fe80007810000 */
[----:B------:R-:W-:Y:S03]  /*18c90*/  FMNMX.FTZ R4, R169, R4, !PT ;  /* 0x00000004a9047209 */ /* 0x000fe60007810000 */
[----:B------:R2:W-:Y:S01]  /*18ca0*/  MUFU.EX2 R84, R3 ;  /* 0x0000000300547308 */ /* 0x0005e20000000800 */
[----:B------:R-:W-:Y:S04]  /*18cb0*/  FMNMX.FTZ R4, R172, R4, !PT ;  /* 0x00000004ac047209 */ /* 0x000fe80007810000 */
[----:B------:R-:W-:Y:S04]  /*18cc0*/  FMNMX.FTZ R4, R175, R4, !PT ;  /* 0x00000004af047209 */ /* 0x000fe80007810000 */
[----:B------:R-:W-:Y:S01]  /*18cd0*/  FMNMX.FTZ R4, R185, R4, !PT ;  /* 0x00000004b9047209 */ /* 0x000fe20007810000 */
[----:B------:R-:W-:Y:S03]  /*18ce0*/  MUFU.EX2 R33, R16 ;  /* 0x0000001000217308 */ /* 0x000fe60000000800 */
[----:B------:R-:W-:Y:S02]  /*18cf0*/  FMNMX.FTZ R4, R189, R4, !PT ;  /* 0x00000004bd047209 */ /* 0x000fe40007810000 */
[----:B-1----:R-:W-:Y:S01]  /*18d00*/  FMNMX.FTZ R5, R171, R6, !PT ;  /* 0x00000006ab057209 */ /* 0x002fe20007810000 */
[--C-:B------:R-:W-:Y:S01]  /*18d10*/  FFMA.FTZ R6, R31, c[0x0][0x2d0], -R74.reuse ;  /* 0x0000b4001f067a23 */ /* 0x100fe2000001084a */
[----:B------:R-:W-:Y:S02]  /*18d20*/  FMNMX.FTZ R4, R191, R4, !PT ;  /* 0x00000004bf047209 */ /* 0x000fe40007810000 */
[----:B------:R-:W-:Y:S01]  /*18d30*/  FMNMX.FTZ R5, R173, R5, !PT ;  /* 0x00000005ad057209 */ /* 0x000fe20007810000 */
[----:B------:R-:W-:Y:S01]  /*18d40*/  MUFU.EX2 R52, R6 ;  /* 0x0000000600347308 */ /* 0x000fe20000000800 */
[----:B------:R-:W-:Y:S02]  /*18d50*/  FMNMX.FTZ R4, R193, R4, !PT ;  /* 0x00000004c1047209 */ /* 0x000fe40007810000 */
[----:B------:R-:W-:Y:S02]  /*18d60*/  FMNMX.FTZ R5, R181, R5, !PT ;  /* 0x00000005b5057209 */ /* 0x000fe40007810000 */
[----:B------:R-:W-:Y:S02]  /*18d70*/  FMNMX.FTZ R4, R204, R4, !PT ;  /* 0x00000004cc047209 */ /* 0x000fe40007810000 */
[----:B------:R-:W-:Y:S02]  /*18d80*/  FMNMX.FTZ R5, R184, R5, !PT ;  /* 0x00000005b8057209 */ /* 0x000fe40007810000 */
[----:B------:R-:W-:Y:S02]  /*18d90*/  FMNMX.FTZ R4, R206, R4, !PT ;  /* 0x00000004ce047209 */ /* 0x000fe40007810000 */
[----:B--2---:R-:W-:Y:S01]  /*18da0*/  FMNMX.FTZ R3, R186, R5, !PT ;  /* 0x00000005ba037209 */ /* 0x004fe20007810000 */
[----:B------:R-:W-:Y:S01]  /*18db0*/  FFMA.FTZ R5, R34, c[0x0][0x2d0], -R74 ;  /* 0x0000b40022057a23 */ /* 0x000fe2000001084a */
[----:B------:R-:W-:Y:S02]  /*18dc0*/  FMNMX.FTZ R4, R207, R4, !PT ;  /* 0x00000004cf047209 */ /* 0x000fe40007810000 */
[----:B------:R-:W-:Y:S01]  /*18dd0*/  FMNMX.FTZ R3, R187, R3, !PT ;  /* 0x00000003bb037209 */ /* 0x000fe20007810000 */
[----:B------:R-:W1:Y:S01]  /*18de0*/  MUFU.EX2 R87, R5 ;  /* 0x0000000500577308 */ /* 0x000e620000000800 */
        /* <DEDUP_REMOVED lines=9> */
[----:B------:R-:W-:Y:S03]  /*18e80*/  FMNMX.FTZ R3, R198, R3, !PT ;  /* 0x00000003c6037209 */ /* 0x000fe60007810000 */
[----:B------:R-:W2:Y:S01]  /*18e90*/  SHFL.BFLY PT, R7, R4, 0x2, 0x1f ;  /* 0x0c401f0004077f89 */ /* 0x000ea200000e0000 */
[----:B------:R-:W-:Y:S01]  /*18ea0*/  FMNMX.FTZ R0, R188, R3, !PT ;  /* 0x00000003bc007209 */ /* 0x000fe20007810000 */
[--C-:B------:R-:W-:Y:S01]  /*18eb0*/  FFMA.FTZ R3, R39, c[0x0][0x2d0], -R75.reuse ;  /* 0x0000b40027037a23 */ /* 0x100fe2000001084b */
[----:B-1----:R-:W-:Y:S01]  /*18ec0*/  F2FP.PACK_AB R78, R87, R84 ;  /* 0x00000054574e723e */ /* 0x002fe200000000ff */
[--C-:B------:R-:W-:Y:S01]  /*18ed0*/  FFMA.FTZ R5, R30, c[0x0][0x2d0], -R75.reuse ;  /* 0x0000b4001e057a23 */ /* 0x100fe2000001084b */
[----:B------:R-:W-:Y:S01]  /*18ee0*/  FMNMX.FTZ R0, R180, R0, !PT ;  /* 0x00000000b4007209 */ /* 0x000fe20007810000 */
[----:B------:R-:W1:Y:S03]  /*18ef0*/  MUFU.EX2 R86, R3 ;  /* 0x0000000300567308 */ /* 0x000e660000000800 */
[----:B------:R-:W-:Y:S05]  /*18f00*/  FMNMX.FTZ R0, R73, R0, !PT ;  /* 0x0000000049007209 */ /* 0x000fea0007810000 */
[----:B------:R-:W-:Y:S02]  /*18f10*/  SHFL.BFLY PT, R2, R0, 0x2, 0x1f ;  /* 0x0c401f0000027f89 */ /* 0x000fe400000e0000 */
[----:B------:R-:W3:Y:S01]  /*18f20*/  MUFU.EX2 R54, R5 ;  /* 0x0000000500367308 */ /* 0x000ee20000000800 */
[----:B--2---:R-:W-:Y:S05]  /*18f30*/  FMNMX.FTZ R4, R4, R7, !PT ;  /* 0x0000000704047209 */ /* 0x004fea0007810000 */
[----:B------:R-:W2:Y:S01]  /*18f40*/  SHFL.BFLY PT, R70, R4, 0x1, 0x1f ;  /* 0x0c201f0004467f89 */ /* 0x000ea200000e0000 */
[----:B-1----:R-:W-:Y:S02]  /*18f50*/  F2FP.PACK_AB R79, R86, R85 ;  /* 0x00000055564f723e */ /* 0x002fe400000000ff */
[----:B--2---:R-:W-:Y:S04]  /*18f60*/  FMNMX.FTZ R70, R4, R70, !PT ;  /* 0x0000004604467209 */ /* 0x004fe80007810000 */
[C---:B------:R-:W-:Y:S01]  /*18f70*/  FSETP.NEU.FTZ.AND P0, PT, R70.reuse, -INF , PT ;  /* 0xff8000004600780b */ /* 0x040fe20003f1d000 */
[----:B------:R-:W-:Y:S05]  /*18f80*/  FMUL.FTZ R96, R70, c[0x0][0x2d0] ;  /* 0x0000b40046607a20 */ /* 0x000fea0000410000 */
[----:B------:R-:W-:Y:S05]  /*18f90*/  FSEL R96, R96, RZ, P0 ;  /* 0x000000ff60607208 */ /* 0x000fea0000000000 */
[--C-:B------:R-:W-:Y:S02]  /*18fa0*/  FFMA.FTZ R3, R28, c[0x0][0x2d0], -R96.reuse ;  /* 0x0000b4001c037a23 */ /* 0x100fe40000010860 */
[--C-:B------:R-:W-:Y:S02]  /*18fb0*/  FFMA.FTZ R4, R38, c[0x0][0x2d0], -R96.reuse ;  /* 0x0000b40026047a23 */ /* 0x100fe40000010860 */
[----:B------:R1:W-:Y:S01]  /*18fc0*/  MUFU.EX2 R53, R3 ;  /* 0x0000000300357308 */ /* 0x0003e20000000800 */
[--C-:B------:R-:W-:Y:S02]  /*18fd0*/  FFMA.FTZ R32, R46, c[0x0][0x2d0], -R96.reuse ;  /* 0x0000b4002e207a23 */ /* 0x100fe40000010860 */
[----:B------:R-:W-:Y:S02]  /*18fe0*/  FFMA.FTZ R44, R51, c[0x0][0x2d0], -R96 ;  /* 0x0000b400332c7a23 */ /* 0x000fe40000010860 */
[----:B------:R-:W-:Y:S02]  /*18ff0*/  FFMA.FTZ R28, R48, c[0x0][0x2d0], -R75 ;  /* 0x0000b400301c7a23 */ /* 0x000fe4000001084b */
[----:B------:R-:W-:Y:S03]  /*19000*/  FFMA.FTZ R48, R57, c[0x0][0x2d0], -R74 ;  /* 0x0000b40039307a23 */ /* 0x000fe6000001084a */
[----:B------:R-:W-:Y:S01]  /*19010*/  MUFU.EX2 R61, R4 ;  /* 0x00000004003d7308 */ /* 0x000fe20000000800 */
[--C-:B-1----:R-:W-:Y:S09]  /*19020*/  FFMA.FTZ R3, R35, c[0x0][0x2d0], -R96.reuse ;  /* 0x0000b40023037a23 */ /* 0x102ff20000010860 */
[----:B------:R1:W-:Y:S02]  /*19030*/  MUFU.EX2 R60, R3 ;  /* 0x00000003003c7308 */ /* 0x0003e40000000800 */
[----:B-1----:R-:W-:Y:S02]  /*19040*/  FFMA.FTZ R3, R37, c[0x0][0x2d0], -R96 ;  /* 0x0000b40025037a23 */ /* 0x002fe40000010860 */
[----:B------:R-:W-:Y:S06]  /*19050*/  LDSM.16.MT88.4 R36, [R212+0x100] ;  /* 0x00010000d424783b */ /* 0x000fec0000004200 */
[----:B------:R1:W-:Y:S02]  /*19060*/  MUFU.EX2 R27, R3 ;  /* 0x00000003001b7308 */ /* 0x0003e40000000800 */
[----:B-1----:R-:W-:Y:S01]  /*19070*/  FMNMX.FTZ R3, R0, R2, !PT ;  /* 0x0000000200037209 */ /* 0x002fe20007810000 */
[----:B------:R-:W-:Y:S01]  /*19080*/  FFMA.FTZ R2, R40, c[0x0][0x2d0], -R74 ;  /* 0x0000b40028027a23 */ /* 0x000fe2000001084a */
[----:B------:R-:W-:Y:S01]  /*19090*/  FSEL R0, R72, RZ, P2 ;  /* 0x000000ff48007208 */ /* 0x000fe20001000000 */
[----:B------:R-:W-:Y:S05]  /*190a0*/  FFMA.FTZ R40, R50, c[0x0][0x2d0], -R96 ;  /* 0x0000b40032287a23 */ /* 0x000fea0000010860 */
        /* <DEDUP_REMOVED lines=11> */
[----:B----4-:R-:W-:Y:S01]  /*19160*/  FSEL R0, R70, RZ, P0 ;  /* 0x000000ff46007208 */ /* 0x010fe20000000000 */
[----:B---3--:R-:W-:Y:S01]  /*19170*/  IMAD.MOV.U32 R101, RZ, RZ, R54 ;  /* 0x000000ffff657224 */ /* 0x008fe200078e0036 */
        /* <DEDUP_REMOVED lines=11> */
[----:B------:R2:W-:Y:S01]  /*19230*/  MUFU.EX2 R2, R0 ;  /* 0x0000000000027308 */ /* 0x0005e20000000800 */
[--C-:B------:R-:W-:Y:S01]  /*19240*/  FFMA.FTZ R4, R25, c[0x0][0x2d0], -R97.reuse ;  /* 0x0000b40019047a23 */ /* 0x100fe20000010861 */
[----:B------:R-:W-:Y:S01]  /*19250*/  F2FP.PACK_AB R64, R60, R102 ;  /* 0x000000663c40723e */ /* 0x000fe200000000ff */
[--C-:B------:R-:W-:Y:S02]  /*19260*/  FFMA.FTZ R58, R58, c[0x0][0x2d0], -R97.reuse ;  /* 0x0000b4003a3a7a23 */ /* 0x100fe40000010861 */
[--C-:B------:R-:W-:Y:S05]  /*19270*/  FFMA.FTZ R62, R62, c[0x0][0x2d0], -R97.reuse ;  /* 0x0000b4003e3e7a23 */ /* 0x100fea0000010861 */
[----:B------:R3:W4:Y:S01]  /*19280*/  MUFU.EX2 R91, R4 ;  /* 0x00000004005b7308 */ /* 0x0007220000000800 */
[C---:B-1----:R-:W-:Y:S02]  /*19290*/  FMUL.FTZ R6, R68.reuse, R106 ;  /* 0x0000006a44067220 */ /* 0x042fe40000410000 */
[C---:B------:R-:W-:Y:S01]  /*192a0*/  FMUL.FTZ R7, R68.reuse, R107 ;  /* 0x0000006b44077220 */ /* 0x040fe20000410000 */
[----:B------:R-:W-:Y:S01]  /*192b0*/  MOV R107, R27 ;  /* 0x0000001b006b7202 */ /* 0x000fe20000000f00 */
[C---:B------:R-:W-:Y:S02]  /*192c0*/  FMUL.FTZ R18, R68.reuse, R118 ;  /* 0x0000007644127220 */ /* 0x040fe40000410000 */
[C---:B------:R-:W-:Y:S01]  /*192d0*/  FMUL.FTZ R19, R68.reuse, R119 ;  /* 0x0000007744137220 */ /* 0x040fe20000410000 */
[----:B------:R-:W-:Y:S01]  /*192e0*/  F2FP.PACK_AB R66, R61, R107 ;  /* 0x0000006b3d42723e */ /* 0x000fe200000000ff */
[C---:B------:R-:W-:Y:S01]  /*192f0*/  FMUL.FTZ R34, R68.reuse, R134 ;  /* 0x0000008644227220 */ /* 0x040fe20000410000 */
[----:B------:R-:W-:Y:S01]  /*19300*/  LDSM.16.MT88.4 R116, [R209+0x2900] ;  /* 0x00290000d174783b */ /* 0x000fe20000004200 */
[----:B------:R-:W-:Y:S02]  /*19310*/  FMUL.FTZ R35, R68, R135 ;  /* 0x0000008744237220 */ /* 0x000fe40000410000 */
[----:B--2---:R-:W-:Y:S02]  /*19320*/  FFMA.FTZ R0, R8, c[0x0][0x2d0], -R97 ;  /* 0x0000b40008007a23 */ /* 0x004fe40000010861 */
[C---:B------:R-:W-:Y:S02]  /*19330*/  FMUL.FTZ R50, R68.reuse, R150 ;  /* 0x0000009644327220 */ /* 0x040fe40000410000 */
[----:B------:R1:W-:Y:S01]  /*19340*/  MUFU.EX2 R9, R0 ;  /* 0x0000000000097308 */ /* 0x0003e20000000800 */
[----:B------:R-:W-:Y:S02]  /*19350*/  FFMA.FTZ R8, R41, c[0x0][0x2d0], -R75 ;  /* 0x0000b40029087a23 */ /* 0x000fe4000001084b */
[----:B------:R-:W-:Y:S02]  /*19360*/  FMUL.FTZ R51, R68, R151 ;  /* 0x0000009744337220 */ /* 0x000fe40000410000 */
[----:B---3--:R-:W-:Y:S02]  /*19370*/  FFMA.FTZ R4, R24, c[0x0][0x2d0], -R97 ;  /* 0x0000b40018047a23 */ /* 0x008fe40000010861 */
[----:B----4-:R-:W-:Y:S02]  /*19380*/  IMAD.MOV.U32 R150, RZ, RZ, R91 ;  /* 0x000000ffff967224 */ /* 0x010fe400078e005b */
[----:B------:R-:W-:Y:S01]  /*19390*/  IMAD.MOV.U32 R151, RZ, RZ, R89 ;  /* 0x000000ffff977224 */ /* 0x000fe200078e0059 */
[----:B------:R2:W3:Y:S01]  /*193a0*/  MUFU.EX2 R63, R4 ;  /* 0x00000004003f7308 */ /* 0x0004e20000000800 */
[C---:B------:R-:W-:Y:S02]  /*193b0*/  FMUL.FTZ R12, R2.reuse, R112 ;  /* 0x00000070020c7220 */ /* 0x040fe40000410000 */
[C---:B------:R-:W-:Y:S02]  /*193c0*/  FMUL.FTZ R13, R2.reuse, R113 ;  /* 0x00000071020d7220 */ /* 0x040fe40000410000 */
[----:B------:R-:W-:Y:S02]  /*193d0*/  FFMA.FTZ R24, R45, c[0x0][0x2d0], -R75 ;  /* 0x0000b4002d187a23 */ /* 0x000fe4000001084b */
[C---:B------:R-:W-:Y:S02]  /*193e0*/  FMUL.FTZ R45, R2.reuse, R145 ;  /* 0x00000091022d7220 */ /* 0x040fe40000410000 */
[C---:B------:R-:W-:Y:S01]  /*193f0*/  FMUL.FTZ R25, R2.reuse, R125 ;  /* 0x0000007d02197220 */ /* 0x040fe20000410000 */
[----:B------:R4:W-:Y:S01]  /*19400*/  MUFU.EX2 R31, R8 ;  /* 0x00000008001f7308 */ /* 0x0009e20000000800 */
[C---:B------:R-:W-:Y:S02]  /*19410*/  FMUL.FTZ R29, R2.reuse, R129 ;  /* 0x00000081021d7220 */ /* 0x040fe40000410000 */
[----:B------:R-:W-:Y:S02]  /*19420*/  FMUL.FTZ R41, R2, R141 ;  /* 0x0000008d02297220 */ /* 0x000fe40000410000 */
[----:B-1----:R-:W-:Y:S02]  /*19430*/  FFMA.FTZ R0, R26, c[0x0][0x2d0], -R97 ;  /* 0x0000b4001a007a23 */ /* 0x002fe40000010861 */
[----:B------:R-:W-:Y:S03]  /*19440*/  FMUL.FTZ R57, R2, R157 ;  /* 0x0000009d02397220 */ /* 0x000fe60000410000 */
[----:B------:R1:W5:Y:S01]  /*19450*/  MUFU.EX2 R92, R0 ;  /* 0x00000000005c7308 */ /* 0x0003620000000800 */
[----:B--2---:R-:W-:Y:S01]  /*19460*/  FFMA.FTZ R4, R42, c[0x0][0x2d0], -R74 ;  /* 0x0000b4002a047a23 */ /* 0x004fe2000001084a */
[----:B---3--:R-:W-:Y:S08]  /*19470*/  F2FP.PACK_AB R67, R63, R91 ;  /* 0x0000005b3f43723e */ /* 0x008ff000000000ff */
[----:B------:R2:W-:Y:S01]  /*19480*/  MUFU.EX2 R59, R4 ;  /* 0x00000004003b7308 */ /* 0x0005e20000000800 */
[C---:B----4-:R-:W-:Y:S02]  /*19490*/  FMUL.FTZ R8, R2.reuse, R108 ;  /* 0x0000006c02087220 */ /* 0x050fe40000410000 */
[----:B------:R-:W-:Y:S02]  /*194a0*/  IMAD.MOV.U32 R108, RZ, RZ, R9 ;  /* 0x000000ffff6c7224 */ /* 0x000fe400078e0009 */
[----:B------:R-:W-:Y:S05]  /*194b0*/  FMUL.FTZ R9, R2, R109 ;  /* 0x0000006d02097220 */ /* 0x000fea0000410000 */
[----:B------:R3:W4:Y:S01]  /*194c0*/  MUFU.EX2 R30, R24 ;  /* 0x00000018001e7308 */ /* 0x0007220000000800 */
[----:B------:R-:W-:Y:S01]  /*194d0*/  IMAD.MOV.U32 R109, RZ, RZ, R86 ;  /* 0x000000ffff6d7224 */ /* 0x000fe200078e0056 */
[----:B-1----:R-:W-:Y:S02]  /*194e0*/  FSEL R0, R3, RZ, P0 ;  /* 0x000000ff03007208 */ /* 0x002fe40000000000 */
[----:B-----5:R-:W-:Y:S02]  /*194f0*/  F2FP.PACK_AB R65, R92, R108 ;  /* 0x0000006c5c41723e */ /* 0x020fe400000000ff */
[----:B------:R-:W-:Y:S01]  /*19500*/  ISETP.GT.AND P0, PT, R227, UR5, PT ;  /* 0x00000005e3007c0c */ /* 0x000fe2000bf04270 */
[----:B------:R-:W-:Y:S02]  /*19510*/  FADD.FTZ R0, -R0, R103 ;  /* 0x0000006700007221 */ /* 0x000fe40000010100 */
[----:B------:R-:W-:Y:S02]  /*19520*/  IMAD.MOV.U32 R103, RZ, RZ, R52 ;  /* 0x000000ffff677224 */ /* 0x000fe400078e0034 */
[----:B------:R-:W-:Y:S01]  /*19530*/  FMUL.FTZ R0, R0, c[0x0][0x2d0] ;  /* 0x0000b40000007a20 */ /* 0x000fe20000410000 */
[----:B------:R-:W1:Y:S01]  /*19540*/  LDSM.16.MT88.4 R52, [R210+0x100] ;  /* 0x00010000d234783b */ /* 0x000e620000004200 */
[----:B--2---:R-:W-:Y:S01]  /*19550*/  FMUL.FTZ R4, R69, R104 ;  /* 0x0000006845047220 */ /* 0x004fe20000410000 */
[----:B------:R-:W-:Y:S01]  /*19560*/  F2FP.PACK_AB R76, R103, R100 ;  /* 0x00000064674c723e */ /* 0x000fe200000000ff */
[----:B------:R-:W-:Y:S06]  /*19570*/  MUFU.EX2 R104, R62 ;  /* 0x0000003e00687308 */ /* 0x000fec0000000800 */
[-C--:B------:R-:W-:Y:S01]  /*19580*/  HMMA.16816.F32 R4, R76, R20.reuse, R4 ;  /* 0x000000144c04723c */ /* 0x080fe20000001804 */
[----:B---3--:R-:W-:Y:S01]  /*19590*/  FMUL.FTZ R24, R2, R124 ;  /* 0x0000007c02187220 */ /* 0x008fe20000410000 */
[----:B----4-:R-:W-:Y:S02]  /*195a0*/  MOV R129, R30 ;  /* 0x0000001e00817202 */ /* 0x010fe40000000f00 */
[----:B------:R-:W2:Y:S10]  /*195b0*/  MUFU.EX2 R0, R0 ;  /* 0x0000000000007308 */ /* 0x000eb40000000800 */
[----:B------:R3:W-:Y:S01]  /*195c0*/  MUFU.EX2 R124, R32 ;  /* 0x00000020007c7308 */ /* 0x0007e20000000800 */
[C---:B--2---:R-:W-:Y:S02]  /*195d0*/  FMUL.FTZ R10, R0.reuse, R110 ;  /* 0x0000006e000a7220 */ /* 0x044fe40000410000 */
[C---:B------:R-:W-:Y:S07]  /*195e0*/  FMUL.FTZ R11, R0.reuse, R111 ;  /* 0x0000006f000b7220 */ /* 0x040fee0000410000 */
        /* <DEDUP_REMOVED lines=8> */
[----:B---3--:R-:W-:Y:S01]  /*19670*/  FMUL.FTZ R32, R69, R132 ;  /* 0x0000008445207220 */ /* 0x008fe20000410000 */
[----:B------:R3:W-:Y:S01]  /*19680*/  MUFU.EX2 R111, R28 ;  /* 0x0000001c006f7308 */ /* 0x0007e20000000800 */
[C---:B------:R-:W-:Y:S01]  /*19690*/  FMUL.FTZ R26, R0.reuse, R126 ;  /* 0x0000007e001a7220 */ /* 0x040fe20000410000 */
[----:B------:R-:W-:Y:S01]  /*196a0*/  MOV R126, R31 ;  /* 0x0000001f007e7202 */ /* 0x000fe20000000f00 */
[----:B------:R-:W-:Y:S01]  /*196b0*/  FFMA.FTZ R20, R47, c[0x0][0x2d0], -R74 ;  /* 0x0000b4002f147a23 */ /* 0x000fe2000001084a */
[-C--:B------:R-:W-:Y:S01]  /*196c0*/  HMMA.16816.F32 R12, R64, R22.reuse, R12 ;  /* 0x00000016400c723c */ /* 0x080fe2000000180c */
[C---:B------:R-:W-:Y:S03]  /*196d0*/  FMUL.FTZ R21, R69.reuse, R121 ;  /* 0x0000007945157220 */ /* 0x040fe60000410000 */
[C---:B------:R-:W-:Y:S01]  /*196e0*/  FMUL.FTZ R30, R0.reuse, R130 ;  /* 0x00000082001e7220 */ /* 0x040fe20000410000 */
[----:B------:R-:W-:Y:S01]  /*196f0*/  MOV R121, R60 ;  /* 0x0000003c00797202 */ /* 0x000fe20000000f00 */
[----:B------:R4:W-:Y:S01]  /*19700*/  MUFU.EX2 R112, R20 ;  /* 0x0000001400707308 */ /* 0x0009e20000000800 */
[----:B------:R-:W-:Y:S01]  /*19710*/  IMAD.MOV.U32 R130, RZ, RZ, R33 ;  /* 0x000000ffff827224 */ /* 0x000fe200078e0021 */
[C---:B------:R-:W-:Y:S01]  /*19720*/  HMMA.16816.F32 R16, R76.reuse, R22, R16 ;  /* 0x000000164c10723c */ /* 0x040fe20000001810 */
[C---:B------:R-:W-:Y:S03]  /*19730*/  FMUL.FTZ R31, R0.reuse, R131 ;  /* 0x00000083001f7220 */ /* 0x040fe60000410000 */
[C---:B------:R-:W-:Y:S01]  /*19740*/  FMUL.FTZ R33, R69.reuse, R133 ;  /* 0x0000008545217220 */ /* 0x040fe20000410000 */
[----:B------:R-:W-:Y:S01]  /*19750*/  MOV R131, R63 ;  /* 0x0000003f00837202 */ /* 0x000fe20000000f00 */
[----:B------:R-:W-:Y:S01]  /*19760*/  FMUL.FTZ R42, R0, R142 ;  /* 0x0000008e002a7220 */ /* 0x000fe20000410000 */
[----:B------:R-:W-:Y:S01]  /*19770*/  LDSM.16.MT88.4 R132, [R212+0x2900] ;  /* 0x00290000d484783b */ /* 0x000fe20000004200 */
        /* <DEDUP_REMOVED lines=8> */
[----:B----4-:R-:W-:Y:S02]  /*19800*/  FMUL.FTZ R20, R69, R120 ;  /* 0x0000007845147220 */ /* 0x010fe40000410000 */
[----:B------:R-:W-:Y:S02]  /*19810*/  IMAD.MOV.U32 R120, RZ, RZ, R84 ;  /* 0x000000ffff787224 */ /* 0x000fe400078e0054 */
[----:B------:R-:W4:Y:S01]  /*19820*/  LDSM.16.MT88.4 R84, [R209+0x900] ;  /* 0x00090000d154783b */ /* 0x000f220000004200 */
[----:B------:R-:W-:Y:S02]  /*19830*/  FMUL.FTZ R47, R0, R147 ;  /* 0x00000093002f7220 */ /* 0x000fe40000410000 */
[-C--:B------:R-:W-:Y:S01]  /*19840*/  HMMA.16816.F32 R20, R76, R36.reuse, R20 ;  /* 0x000000244c14723c */ /* 0x080fe20000001814 */
[----:B------:R1:W-:Y:S01]  /*19850*/  MUFU.EX2 R123, R58 ;  /* 0x0000003a007b7308 */ /* 0x0003e20000000800 */
[C---:B------:R-:W-:Y:S02]  /*19860*/  FMUL.FTZ R60, R2.reuse, R160 ;  /* 0x000000a0023c7220 */ /* 0x040fe40000410000 */
[----:B-----5:R-:W-:Y:S02]  /*19870*/  FMUL.FTZ R40, R2, R140 ;  /* 0x0000008c02287220 */ /* 0x020fe40000410000 */
[C---:B------:R-:W-:Y:S01]  /*19880*/  FMUL.FTZ R62, R0.reuse, R162 ;  /* 0x000000a2003e7220 */ /* 0x040fe20000410000 */
[----:B------:R-:W-:Y:S01]  /*19890*/  MOV R162, R92 ;  /* 0x0000005c00a27202 */ /* 0x000fe20000000f00 */
[C---:B------:R-:W-:Y:S01]  /*198a0*/  HMMA.16816.F32 R24, R64.reuse, R36, R24 ;  /* 0x000000244018723c */ /* 0x040fe20000001818 */
[----:B------:R-:W-:Y:S03]  /*198b0*/  FFMA.FTZ R92, R95, c[0x0][0x2d0], -R75 ;  /* 0x0000b4005f5c7a23 */ /* 0x000fe6000001084b */
[C---:B------:R-:W-:Y:S02]  /*198c0*/  FMUL.FTZ R63, R0.reuse, R163 ;  /* 0x000000a3003f7220 */ /* 0x040fe40000410000 */
[----:B---3--:R-:W-:Y:S01]  /*198d0*/  FMUL.FTZ R48, R69, R148 ;  /* 0x0000009445307220 */ /* 0x008fe20000410000 */
[----:B------:R-:W-:Y:S01]  /*198e0*/  MOV R148, R93 ;  /* 0x0000005d00947202 */ /* 0x000fe20000000f00 */
        /* <DEDUP_REMOVED lines=12> */
[----:B------:R-:W-:Y:S02]  /*199b0*/  IMAD.MOV.U32 R160, RZ, RZ, R61 ;  /* 0x000000ffffa07224 */ /* 0x000fe400078e003d */
        /* <DEDUP_REMOVED lines=130> */
[----:B--2---:R-:W-:Y:S02]  /*1a1e0*/  FFMA.FTZ R92, R203, c[0x0][0x2d0], -R75 ;  /* 0x0000b400cb5c7a23 */ /* 0x004fe4000001084b */
[----:B------:R-:W-:Y:S06]  /*1a1f0*/  IMAD.MOV.U32 R203, RZ, RZ, R113 ;  /* 0x000000ffffcb7224 */ /* 0x000fec00078e0071 */
        /* <DEDUP_REMOVED lines=12> */
[--C-:B------:R-:W-:Y:S03]  /*1a2c0*/  FFMA.FTZ R88, R187, c[0x0][0x2d0], -R97.reuse ;  /* 0x0000b400bb587a23 */ /* 0x100fe60000010861 */
[----:B------:R-:W-:Y:S03]  /*1a2d0*/  IMAD.MOV.U32 R187, RZ, RZ, R100 ;  /* 0x000000ffffbb7224 */ /* 0x000fe600078e0064 */
[--C-:B------:R-:W-:Y:S01]  /*1a2e0*/  FFMA.FTZ R80, R205, c[0x0][0x2d0], -R74.reuse ;  /* 0x0000b400cd507a23 */ /* 0x100fe2000001084a */
[----:B------:R-:W-:Y:S01]  /*1a2f0*/  HMMA.16816.F32 R64, R76, R90, R64 ;  /* 0x0000005a4c40723c */ /* 0x000fe20000001840 */
[----:B----4-:R-:W-:Y:S02]  /*1a300*/  F2FP.PACK_AB R82, R189, R185 ;  /* 0x000000b9bd52723e */ /* 0x010fe400000000ff */
[----:B------:R4:W-:Y:S01]  /*1a310*/  MUFU.EX2 R179, R80 ;  /* 0x0000005000b37308 */ /* 0x0009e20000000800 */
[----:B------:R-:W-:Y:S03]  /*1a320*/  MOV R205, R111 ;  /* 0x0000006f00cd7202 */ /* 0x000fe60000000f00 */
        /* <DEDUP_REMOVED lines=17> */
[--C-:B------:R-:W-:Y:S01]  /*1a440*/  FFMA.FTZ R84, R232, c[0x0][0x2d0], -R74.reuse ;  /* 0x0000b400e8547a23 */ /* 0x100fe2000001084a */
[-C--:B------:R-:W-:Y:S01]  /*1a450*/  HMMA.16816.F32 R12, R80, R86.reuse, R12 ;  /* 0x00000056500c723c */ /* 0x080fe2000000180c */
[----:B------:R-:W-:Y:S02]  /*1a460*/  MOV R232, R114 ;  /* 0x0000007200e87202 */ /* 0x000fe40000000f00 */
        /* <DEDUP_REMOVED lines=17> */
[----:B------:R-:W-:Y:S01]  /*1a580*/  MOV R120, R108 ;  /* 0x0000006c00787202 */ /* 0x000fe20000000f00 */
[----:B------:R-:W-:Y:S01]  /*1a590*/  FFMA.FTZ R92, R201, c[0x0][0x2d0], -R97 ;  /* 0x0000b400c95c7a23 */ /* 0x000fe20000010861 */
[-C--:B------:R-:W-:Y:S01]  /*1a5a0*/  HMMA.16816.F32 R44, R80, R94.reuse, R44 ;  /* 0x0000005e502c723c */ /* 0x080fe2000000182c */
[----:B----4-:R-:W-:Y:S03]  /*1a5b0*/  FFMA.FTZ R88, R207, c[0x0][0x2d0], -R96 ;  /* 0x0000b400cf587a23 */ /* 0x010fe60000010860 */
[----:B------:R-:W-:Y:S03]  /*1a5c0*/  IMAD.MOV.U32 R207, RZ, RZ, R160 ;  /* 0x000000ffffcf7224 */ /* 0x000fe600078e00a0 */
        /* <DEDUP_REMOVED lines=18> */
[----:B-----5:R-:W-:Y:S01]  /*1a6f0*/  FFMA.FTZ R88, R239, c[0x0][0x2d0], -R74 ;  /* 0x0000b400ef587a23 */ /* 0x020fe2000001084a */
[----:B------:R-:W-:Y:S08]  /*1a700*/  MOV R239, R105 ;  /* 0x0000006900ef7202 */ /* 0x000ff00000000f00 */
[----:B------:R5:W-:Y:S01]  /*1a710*/  MUFU.EX2 R173, R88 ;  /* 0x0000005800ad7308 */ /* 0x000be20000000800 */
[----:B-1----:R-:W1:Y:S08]  /*1a720*/  LDSM.16.MT88.4 R84, [R211+0x1900] ;  /* 0x00190000d354783b */ /* 0x002e700000004200 */
[----:B----4-:R-:W-:Y:S01]  /*1a730*/  LDSM.16.MT88.4 R92, [R210+0x2100] ;  /* 0x00210000d25c783b */ /* 0x010fe20000004200 */
[----:B-----5:R-:W-:Y:S01]  /*1a740*/  FFMA.FTZ R88, R197, c[0x0][0x2d0], -R97 ;  /* 0x0000b400c5587a23 */ /* 0x020fe20000010861 */
[----:B------:R-:W-:Y:S01]  /*1a750*/  MOV R197, R121 ;  /* 0x0000007900c57202 */ /* 0x000fe20000000f00 */
[----:B------:R-:W-:Y:S02]  /*1a760*/  IMAD.MOV.U32 R121, RZ, RZ, R107 ;  /* 0x000000ffff797224 */ /* 0x000fe400078e006b */
[----:B------:R4:W5:Y:S01]  /*1a770*/  MUFU.EX2 R156, R88 ;  /* 0x00000058009c7308 */ /* 0x0009620000000800 */
[----:B--2---:R-:W-:Y:S01]  /*1a780*/  FFMA.FTZ R68, R68, R199, R184 ;  /* 0x000000c744447223 */ /* 0x004fe200000100b8 */
[----:B------:R-:W-:Y:S01]  /*1a790*/  MOV R184, R106 ;  /* 0x0000006a00b87202 */ /* 0x000fe20000000f00 */
[-C--:B-1----:R-:W-:Y:S01]  /*1a7a0*/  HMMA.16816.F32 R52, R76, R84.reuse, R52 ;  /* 0x000000544c34723c */ /* 0x082fe20000001834 */
[----:B---3--:R-:W-:Y:S01]  /*1a7b0*/  FFMA.FTZ R69, R69, R186, R187 ;  /* 0x000000ba45457223 */ /* 0x008fe200000100bb */
[----:B------:R-:W-:Y:S01]  /*1a7c0*/  MOV R199, R161 ;  /* 0x000000a100c77202 */ /* 0x000fe20000000f00 */
[----:B------:R-:W-:Y:S02]  /*1a7d0*/  IMAD.MOV.U32 R186, RZ, RZ, R104 ;  /* 0x000000ffffba7224 */ /* 0x000fe400078e0068 */
[----:B------:R-:W-:Y:S03]  /*1a7e0*/  IMAD.MOV.U32 R187, RZ, RZ, R110 ;  /* 0x000000ffffbb7224 */ /* 0x000fe600078e006e */
        /* <DEDUP_REMOVED lines=54> */
[----:B------:R-:W-:Y:S02]  /*1ab50*/  FADD.FTZ R4, R231, R69 ;  /* 0x00000045e7047221 */ /* 0x000fe40000010000 */
[--C-:B-1----:R-:W-:Y:S03]  /*1ab60*/  FFMA.FTZ R74, R245, c[0x0][0x2d0], -R96.reuse ;  /* 0x0000b400f54a7a23 */ /* 0x102fe60000010860 */
[----:B------:R-:W-:Y:S01]  /*1ab70*/  FFMA.FTZ R96, R247, c[0x0][0x2d0], -R96 ;  /* 0x0000b400f7607a23 */ /* 0x000fe20000010860 */
[----:B------:R1:W-:Y:S01]  /*1ab80*/  MUFU.EX2 R86, R74 ;  /* 0x0000004a00567308 */ /* 0x0003e20000000800 */
[----:B------:R-:W-:Y:S01]  /*1ab90*/  FADD.FTZ R6, R151, R68 ;  /* 0x0000004497067221 */ /* 0x000fe20000010000 */
[----:B--2---:R-:W-:Y:S01]  /*1aba0*/  F2FP.PACK_AB R160, R85, R99 ;  /* 0x0000006355a0723e */ /* 0x004fe200000000ff */
[----:B------:R-:W-:Y:S02]  /*1abb0*/  IMAD.MOV.U32 R231, RZ, RZ, R148 ;  /* 0x000000ffffe77224 */ /* 0x000fe400078e0094 */
[----:B------:R-:W-:Y:S01]  /*1abc0*/  FADD.FTZ R4, R230, R4 ;  /* 0x00000004e6047221 */ /* 0x000fe20000010000 */
[----:B------:R-:W-:Y:S01]  /*1abd0*/  MOV R230, R232 ;  /* 0x000000e800e67202 */ /* 0x000fe20000000f00 */
[----:B------:R-:W-:Y:S01]  /*1abe0*/  FADD.FTZ R6, R233, R6 ;  /* 0x00000006e9067221 */ /* 0x000fe20000010000 */
[----:B------:R-:W-:Y:S01]  /*1abf0*/  MOV R233, R203 ;  /* 0x000000cb00e97202 */ /* 0x000fe20000000f00 */
[----:B------:R-:W-:Y:S01]  /*1ac00*/  IMAD.MOV.U32 R232, RZ, RZ, R200 ;  /* 0x000000ffffe87224 */ /* 0x000fe200078e00c8 */
[----:B------:R-:W2:Y:S01]  /*1ac10*/  MUFU.EX2 R96, R96 ;  /* 0x0000006000607308 */ /* 0x000ea20000000800 */
[----:B------:R-:W-:Y:S01]  /*1ac20*/  FADD.FTZ R4, R239, R4 ;  /* 0x00000004ef047221 */ /* 0x000fe20000010000 */
[----:B------:R-:W-:Y:S01]  /*1ac30*/  MOV R203, R205 ;  /* 0x000000cd00cb7202 */ /* 0x000fe20000000f00 */
[----:B------:R-:W-:Y:S01]  /*1ac40*/  IMAD.MOV.U32 R205, RZ, RZ, R123 ;  /* 0x000000ffffcd7224 */ /* 0x000fe200078e007b */
[----:B------:R-:W-:Y:S02]  /*1ac50*/  MOV R200, R187 ;  /* 0x000000bb00c87202 */ /* 0x000fe40000000f00 */
[----:B------:R-:W-:Y:S01]  /*1ac60*/  MOV R187, R122 ;  /* 0x0000007a00bb7202 */ /* 0x000fe20000000f00 */
[--C-:B-1----:R-:W-:Y:S04]  /*1ac70*/  FFMA.FTZ R74, R198, c[0x0][0x2d0], -R97.reuse ;  /* 0x0000b400c64a7a23 */ /* 0x102fe80000010861 */
        /* <DEDUP_REMOVED lines=15> */
[----:B------:R-:W-:Y:S02]  /*1ad70*/  MOV R204, R149 ;  /* 0x0000009500cc7202 */ /* 0x000fe40000000f00 */
[----:B------:R-:W1:Y:S01]  /*1ad80*/  LDSM.16.MT88.4 R148, [R210+0x2900] ;  /* 0x00290000d294783b */ /* 0x000e620000004200 */
[----:B------:R-:W-:Y:S05]  /*1ad90*/  FADD.FTZ R2, R197, R2 ;  /* 0x00000002c5027221 */ /* 0x000fea0000010000 */
[----:B------:R-:W-:Y:S02]  /*1ada0*/  FADD.FTZ R5, R121, R2 ;  /* 0x0000000279057221 */ /* 0x000fe40000010000 */
[----:B------:R-:W-:Y:S02]  /*1adb0*/  FADD.FTZ R2, R229, R6 ;  /* 0x00000006e5027221 */ /* 0x000fe40000010000 */
[----:B------:R-:W-:Y:S02]  /*1adc0*/  FADD.FTZ R6, R127, R4 ;  /* 0x000000047f067221 */ /* 0x000fe40000010000 */
[----:B--2---:R-:W-:Y:S02]  /*1add0*/  FFMA.FTZ R8, R0, R73, R120 ;  /* 0x0000004900087223 */ /* 0x004fe40000010078 */
[----:B------:R-:W-:Y:S01]  /*1ade0*/  FADD.FTZ R0, R207, R5 ;  /* 0x00000005cf007221 */ /* 0x000fe20000010000 */
[-C--:B------:R-:W-:Y:S01]  /*1adf0*/  HMMA.16816.F32 R120, R164, R132.reuse, R20 ;  /* 0x00000084a478723c */ /* 0x080fe20000001814 */
[----:B------:R-:W-:Y:S01]  /*1ae00*/  FADD.FTZ R8, R193, R8 ;  /* 0x00000008c1087221 */ /* 0x000fe20000010000 */
[----:B------:R-:W-:Y:S01]  /*1ae10*/  MOV R193, R191 ;  /* 0x000000bf00c17202 */ /* 0x000fe20000000f00 */
        /* <DEDUP_REMOVED lines=35> */
[----:B------:R-:W-:Y:S02]  /*1b050*/  FADD.FTZ R11, R141, R0 ;  /* 0x000000008d0b7221 */ /* 0x000fe40000010000 */
[C---:B------:R-:W-:Y:S02]  /*1b060*/  HMMA.16816.F32 R140, R160.reuse, R148, R40 ;  /* 0x00000094a08c723c */ /* 0x040fe40000001828 */
[----:B------:R-:W-:Y:S02]  /*1b070*/  FADD.FTZ R8, R238, R12 ;  /* 0x0000000cee087221 */ /* 0x000fe40000010000 */
[----:B------:R-:W-:Y:S02]  /*1b080*/  FADD.FTZ R2, R249, R10 ;  /* 0x0000000af9027221 */ /* 0x000fe40000010000 */
[----:B------:R-:W-:Y:S02]  /*1b090*/  FADD.FTZ R0, R146, R9 ;  /* 0x0000000992007221 */ /* 0x000fe40000010000 */
[----:B------:R-:W-:Y:S04]  /*1b0a0*/  FADD.FTZ R11, R144, R11 ;  /* 0x0000000b900b7221 */ /* 0x000fe80000010000 */
[----:B------:R-:W-:Y:S02]  /*1b0b0*/  FADD.FTZ R8, R237, R8 ;  /* 0x00000008ed087221 */ /* 0x000fe40000010000 */
        /* <DEDUP_REMOVED lines=56> */
[----:B------:R-:W-:Y:S01]  /*1b440*/  IMAD.MOV.U32 R100, RZ, RZ, R72 ;  /* 0x000000ffff647224 */ /* 0x000fe200078e0048 */
[----:B------:R2:W-:Y:S01]  /*1b450*/  STL [R1+0x1c], R4 ;  /* 0x00001c0401007387 */ /* 0x0005e20000100800 */
[----:B------:R-:W-:Y:S05]  /*1b460*/  FADD.FTZ R2, R97, R2 ;  /* 0x0000000261027221 */ /* 0x000fea0000010000 */
[----:B------:R2:W-:Y:S01]  /*1b470*/  STL [R1+0x20], R2 ;  /* 0x0000200201007387 */ /* 0x0005e20000100800 */
[----:B-1----:R-:W-:Y:S04]  /*1b480*/  IADD3 R0, R227, -0x1, RZ ;  /* 0xffffffffe3007810 */ /* 0x002fe80007ffe0ff */
[----:B------:R-:W-:Y:S01]  /*1b490*/  MOV R227, R0 ;  /* 0x0000000000e37202 */ /* 0x000fe20000000f00 */
[----:B------:R-:W-:-:S05]  /*1b4a0*/  @P0 BRA `(.L_x_215) ;  /* 0xffff95a000000947 */ /* 0x000fca000383ffff */
.L_x_197:
[----:B-12---:R-:W2:Y:S04]  /*1b4b0*/  LDL.LU R0, [R1+0x14] ;  /* 0x0000140001007983 */ /* 0x006ea80000300800 */
[----:B------:R-:W3:Y:S04]  /*1b4c0*/  LDL.LU R9, [R1+0x18] ;  /* 0x0000180001097983 */ /* 0x000ee80000300800 */
[----:B------:R-:W4:Y:S04]  /*1b4d0*/  LDL.LU R8, [R1+0x1c] ;  /* 0x00001c0001087983 */ /* 0x000f280000300800 */
[----:B------:R-:W4:Y:S01]  /*1b4e0*/  LDL.LU R4, [R1+0x20] ;  /* 0x0000200001047983 */ /* 0x000f220000300800 */
        /* <DEDUP_REMOVED lines=8> */
[----:B------:R-:W4:Y:S01]  /*1b570*/  SHFL.BFLY PT, R2, R4, 0x2, 0x1f ;  /* 0x0c401f0004027f89 */ /* 0x000f2200000e0000 */
        /* <DEDUP_REMOVED lines=11> */
[----:B------:R-:W-:Y:S01]  /*1b630*/  FSETP.NE.FTZ.AND P3, PT, R5, RZ, PT ;  /* 0x000000ff0500720b */ /* 0x000fe20003f75000 */
[----:B---3--:R-:W-:Y:S01]  /*1b640*/  FADD.FTZ R7, R7, R4 ;  /* 0x0000000407077221 */ /* 0x008fe20000010000 */
[----:B------:R-:W-:Y:S02]  /*1b650*/  FSETP.NE.FTZ.AND P2, PT, R6, RZ, PT ;  /* 0x000000ff0600720b */ /* 0x000fe40003f55000 */
[----:B------:R-:W-:Y:S01]  /*1b660*/  MOV R4, RZ ;  /* 0x000000ff00047202 */ /* 0x000fe20000000f00 */
[----:B----4-:R-:W-:Y:S01]  /*1b670*/  FADD.FTZ R8, R2, R8 ;  /* 0x0000000802087221 */ /* 0x010fe20000010000 */
[----:B------:R-:W-:Y:S02]  /*1b680*/  FSETP.NE.FTZ.AND P1, PT, R7, RZ, PT ;  /* 0x000000ff0700720b */ /* 0x000fe40003f35000 */
[----:B------:R-:W-:-:S05]  /*1b690*/  MOV R2, RZ ;  /* 0x000000ff00027202 */ /* 0x000fca0000000f00 */
[----:B------:R-:W1:Y:S01]  /*1b6a0*/  @P3 MUFU.RCP R0, R5 ;  /* 0x0000000500003308 */ /* 0x000e620000001000 */
[----:B------:R-:W-:-:S07]  /*1b6b0*/  FSETP.NE.FTZ.AND P0, PT, R8, RZ, PT ;  /* 0x000000ff0800720b */ /* 0x000fce0003f15000 */
[----:B------:R-:W-:Y:S01]  /*1b6c0*/  @P2 MUFU.RCP R4, R6 ;  /* 0x0000000600042308 */ /* 0x000fe20000001000 */
        /* <DEDUP_REMOVED lines=21> */
[C---:B-1----:R-:W-:Y:S01]  /*1b820*/  FMUL.FTZ R108, R2.reuse, R108 ;  /* 0x0000006c026c7220 */ /* 0x042fe20000410000 */
[----:B------:R-:W-:Y:S01]  /*1b830*/  @P0 MUFU.LG2 R6, R8 ;  /* 0x0000000800060308 */ /* 0x000fe20000000c00 */
[C---:B------:R-:W-:Y:S02]  /*1b840*/  FMUL.FTZ R109, R2.reuse, R109 ;  /* 0x0000006d026d7220 */ /* 0x040fe40000410000 */
[C---:B------:R-:W-:Y:S02]  /*1b850*/  FMUL.FTZ R112, R2.reuse, R112 ;  /* 0x0000007002707220 */ /* 0x040fe40000410000 */
[----:B------:R-:W-:-:S02]  /*1b860*/  FMUL.FTZ R113, R2, R113 ;  /* 0x0000007102717220 */ /* 0x000fc40000410000 */
[C---:B------:R-:W-:Y:S01]  /*1b870*/  FMUL.FTZ R124, R2.reuse, R124 ;  /* 0x0000007c027c7220 */ /* 0x040fe20000410000 */
[----:B------:R1:W2:Y:S01]  /*1b880*/  @P0 MUFU.RCP R0, R8 ;  /* 0x0000000800000308 */ /* 0x0002a20000001000 */
        /* <DEDUP_REMOVED lines=8> */
[----:B-1----:R-:W-:Y:S01]  /*1b910*/  @P0 MOV R8, 0x3f317218 ;  /* 0x3f31721800080802 */ /* 0x002fe20000000f00 */
[C---:B------:R-:W-:Y:S02]  /*1b920*/  FMUL.FTZ R157, R2.reuse, R157 ;  /* 0x0000009d029d7220 */ /* 0x040fe40000410000 */
[C---:B------:R-:W-:Y:S02]  /*1b930*/  FMUL.FTZ R160, R2.reuse, R160 ;  /* 0x000000a002a07220 */ /* 0x040fe40000410000 */
[----:B------:R-:W-:Y:S01]  /*1b940*/  FMUL.FTZ R161, R2, R161 ;  /* 0x000000a102a17220 */ /* 0x000fe20000410000 */
[----:B------:R-:W-:Y:S01]  /*1b950*/  @P2 MOV R2, 0x3f317218 ;  /* 0x3f31721800022802 */ /* 0x000fe20000000f00 */
        /* <DEDUP_REMOVED lines=17> */
[C---:B--2---:R-:W-:Y:S02]  /*1ba70*/  FMUL.FTZ R110, R0.reuse, R110 ;  /* 0x0000006e006e7220 */ /* 0x044fe40000410000 */
        /* <DEDUP_REMOVED lines=28> */
.L_x_149:
[----:B------:R-:W-:Y:S01]  /*1bc40*/  USHF.R.S32.HI UR6, URZ, 0x1f, UR11 ;  /* 0x0000001f3f067899 */ /* 0x000fe2000801140b */
[----:B------:R-:W-:Y:S05]  /*1bc50*/  @P4 BRA `(.L_x_216) ;  /* 0x0000121000004947 */ /* 0x000fea0003800000 */
[----:B------:R-:W2:Y:S01]  /*1bc60*/  S2R R12, SR_TID.X ;  /* 0x00000000000c7919 */ /* 0x000ea20000002100 */
[----:B------:R-:W-:Y:S01]  /*1bc70*/  ULDC.64 UR4, c[0x0][0x490] ;  /* 0x0001240000047ab9 */ /* 0x000fe20000000a00 */
[----:B------:R-:W-:Y:S01]  /*1bc80*/  IMAD.MOV.U32 R54, RZ, RZ, c[0x0][0x4e8] ;  /* 0x00013a00ff367624 */ /* 0x000fe200078e00ff */
[----:B------:R-:W-:Y:S01]  /*1bc90*/  UIMAD UR8, UR6, UR4, URZ ;  /* 0x00000004060872a4 */ /* 0x000fe2000f8e023f */
[----:B------:R-:W3:Y:S01]  /*1bca0*/  S2R R13, SR_CTAID.Z ;  /* 0x00000000000d7919 */ /* 0x000ee20000002700 */
[----:B------:R-:W-:Y:S01]  /*1bcb0*/  UIMAD.WIDE.U32 UR12, UR11, UR4, URZ ;  /* 0x000000040b0c72a5 */ /* 0x000fe2000f8e003f */
[----:B------:R-:W-:Y:S01]  /*1bcc0*/  F2FP.PACK_AB R104, R105, R104 ;  /* 0x000000686968723e */ /* 0x000fe200000000ff */
[----:B------:R-:W-:Y:S01]  /*1bcd0*/  UIMAD UR8, UR11, UR5, UR8 ;  /* 0x000000050b0872a4 */ /* 0x000fe2000f8e0208 */
[----:B------:R-:W4:Y:S01]  /*1bce0*/  S2R R29, SR_CTAID.X ;  /* 0x00000000001d7919 */ /* 0x000f220000002500 */
[C---:B------:R-:W-:Y:S01]  /*1bcf0*/  ISETP.NE.AND P0, PT, R54.reuse, 0x1, PT ;  /* 0x000000013600780c */ /* 0x040fe20003f05270 */
[----:B------:R-:W-:Y:S01]  /*1bd00*/  ULDC.64 UR4, c[0x0][0x3e8] ;  /* 0x0000fa0000047ab9 */ /* 0x000fe20000000a00 */
[----:B------:R-:W-:Y:S01]  /*1bd10*/  IMAD.U32 R3, RZ, RZ, UR13 ;  /* 0x0000000dff037e24 */ /* 0x000fe2000f8e00ff */
[----:B------:R-:W-:Y:S01]  /*1bd20*/  UIMAD.WIDE.U32 UR14, UR11, UR4, URZ ;  /* 0x000000040b0e72a5 */ /* 0x000fe2000f8e003f */
[----:B------:R-:W-:Y:S01]  /*1bd30*/  IMAD.U32 R2, RZ, RZ, UR12 ;  /* 0x0000000cff027e24 */ /* 0x000fe2000f8e00ff */
[----:B------:R-:W-:Y:S01]  /*1bd40*/  UIMAD UR7, UR6, UR4, URZ ;  /* 0x00000004060772a4 */ /* 0x000fe2000f8e023f */
[----:B------:R-:W-:Y:S01]  /*1bd50*/  IMAD R54, R54, c[0x0][0x388], RZ ;  /* 0x0000e20036367a24 */ /* 0x000fe200078e02ff */
[----:B------:R-:W-:Y:S01]  /*1bd60*/  UIADD3 UR8, UR13, UR8, URZ ;  /* 0x000000080d087290 */ /* 0x000fe2000fffe03f */
[----:B------:R-:W-:Y:S01]  /*1bd70*/  F2FP.PACK_AB R106, R107, R106 ;  /* 0x0000006a6b6a723e */ /* 0x000fe200000000ff */
[----:B------:R-:W-:Y:S01]  /*1bd80*/  IMAD.U32 R7, RZ, RZ, UR15 ;  /* 0x0000000fff077e24 */ /* 0x000fe2000f8e00ff */
[----:B------:R-:W-:Y:S01]  /*1bd90*/  UIMAD UR5, UR11, UR5, UR7 ;  /* 0x000000050b0572a4 */ /* 0x000fe2000f8e0207 */
[----:B------:R-:W-:Y:S01]  /*1bda0*/  IMAD.U32 R6, RZ, RZ, UR14 ;  /* 0x0000000eff067e24 */ /* 0x000fe2000f8e00ff */
[----:B------:R-:W-:Y:S01]  /*1bdb0*/  F2FP.PACK_AB R24, R24, R116 ;  /* 0x000000741818723e */ /* 0x000fe200000000ff */
[----:B------:R-:W-:Y:S01]  /*1bdc0*/  IMAD.U32 R5, RZ, RZ, UR8 ;  /* 0x00000008ff057e24 */ /* 0x000fe2000f8e00ff */
[----:B------:R-:W-:Y:S01]  /*1bdd0*/  UIADD3 UR5, UR15, UR5, URZ ;  /* 0x000000050f057290 */ /* 0x000fe2000fffe03f */
[----:B--2---:R-:W-:-:S02]  /*1bde0*/  SHF.R.S32.HI R19, RZ, 0x1f, R12 ;  /* 0x0000001fff137819 */ /* 0x004fc4000001140c */
[----:B------:R-:W-:Y:S02]  /*1bdf0*/  F2FP.PACK_AB R118, R119, R118 ;  /* 0x000000767776723e */ /* 0x000fe400000000ff */
[CC--:B------:R-:W-:Y:S02]  /*1be00*/  LEA.HI R4, R19.reuse, R12.reuse, RZ, 0x2 ;  /* 0x0000000c13047211 */ /* 0x0c0fe400078f10ff */
[----:B------:R-:W-:Y:S02]  /*1be10*/  LEA.HI R8, R19, R12, RZ, 0x5 ;  /* 0x0000000c13087211 */ /* 0x000fe400078f28ff */
[--C-:B------:R-:W-:Y:S02]  /*1be20*/  SHF.R.S32.HI R7, RZ, 0x2, R4.reuse ;  /* 0x00000002ff077819 */ /* 0x100fe40000011404 */
[----:B------:R-:W-:Y:S02]  /*1be30*/  SHF.R.S32.HI R0, RZ, 0x1f, R4 ;  /* 0x0000001fff007819 */ /* 0x000fe40000011404 */
[----:B------:R-:W-:-:S02]  /*1be40*/  LOP3.LUT R3, R4, 0xfffffffc, RZ, 0xc0, !PT ;  /* 0xfffffffc04037812 */ /* 0x000fc400078ec0ff */
[----:B------:R-:W-:Y:S02]  /*1be50*/  LOP3.LUT R4, R8, 0xffffffe0, RZ, 0xc0, !PT ;  /* 0xffffffe008047812 */ /* 0x000fe400078ec0ff */
[-C--:B------:R-:W-:Y:S01]  /*1be60*/  LEA.HI R11, R19, R12.reuse, RZ, 0x3 ;  /* 0x0000000c130b7211 */ /* 0x080fe200078f18ff */
[----:B------:R-:W-:Y:S01]  /*1be70*/  IMAD.IADD R10, R12, 0x1, -R3 ;  /* 0x000000010c0a7824 */ /* 0x000fe200078e0a03 */
[----:B------:R-:W-:Y:S01]  /*1be80*/  LEA.HI R9, R0, R7, RZ, 0x3 ;  /* 0x0000000700097211 */ /* 0x000fe200078f18ff */
[C---:B------:R-:W-:Y:S01]  /*1be90*/  IMAD.IADD R0, R12.reuse, 0x1, -R4 ;  /* 0x000000010c007824 */ /* 0x040fe200078e0a04 */
[----:B------:R-:W-:Y:S01]  /*1bea0*/  LOP3.LUT R14, R11, 0xfffffff8, RZ, 0xc0, !PT ;  /* 0xfffffff80b0e7812 */ /* 0x000fe200078ec0ff */
[----:B------:R-:W-:Y:S01]  /*1beb0*/  IMAD.MOV.U32 R4, RZ, RZ, R2 ;  /* 0x000000ffff047224 */ /* 0x000fe200078e0002 */
[----:B------:R-:W-:Y:S01]  /*1bec0*/  LEA.HI R19, R19, R12, RZ, 0x6 ;  /* 0x0000000c13137211 */ /* 0x000fe200078f30ff */
[----:B------:R-:W-:Y:S01]  /*1bed0*/  IMAD.MOV.U32 R2, RZ, RZ, R6 ;  /* 0x000000ffff027224 */ /* 0x000fe200078e0006 */
[----:B------:R-:W-:Y:S01]  /*1bee0*/  SHF.R.S32.HI R6, RZ, 0x1f, R0 ;  /* 0x0000001fff067819 */ /* 0x000fe20000011400 */
[----:B------:R-:W-:Y:S01]  /*1bef0*/  IMAD.IADD R14, R12, 0x1, -R14 ;  /* 0x000000010c0e7824 */ /* 0x000fe200078e0a0e */
[----:B---3--:R-:W-:Y:S01]  /*1bf00*/  SHF.R.S32.HI R12, RZ, 0x1f, R13 ;  /* 0x0000001fff0c7819 */ /* 0x008fe2000001140d */
[----:B------:R-:W-:Y:S01]  /*1bf10*/  IMAD.U32 R3, RZ, RZ, UR5 ;  /* 0x00000005ff037e24 */ /* 0x000fe2000f8e00ff */
[----:B------:R-:W-:Y:S01]  /*1bf20*/  LOP3.LUT P3, RZ, R0, 0x3, RZ, 0xc0, !PT ;  /* 0x0000000300ff7812 */ /* 0x000fe2000786c0ff */
[----:B------:R-:W-:Y:S01]  /*1bf30*/  IMAD.WIDE.U32 R20, R13, c[0x0][0x498], R4 ;  /* 0x000126000d147a25 */ /* 0x000fe200078e0004 */
[----:B------:R-:W-:-:S02]  /*1bf40*/  LEA.HI R16, R6, R0, RZ, 0x2 ;  /* 0x0000000006107211 */ /* 0x000fc400078f10ff */
[--C-:B------:R-:W-:Y:S01]  /*1bf50*/  SHF.R.S32.HI R6, RZ, 0x5, R8.reuse ;  /* 0x00000005ff067819 */ /* 0x100fe20000011408 */
[C---:B------:R-:W-:Y:S01]  /*1bf60*/  IMAD R23, R12.reuse, c[0x0][0x498], RZ ;  /* 0x000126000c177a24 */ /* 0x040fe200078e02ff */
[----:B------:R-:W-:Y:S01]  /*1bf70*/  SHF.R.S32.HI R0, RZ, 0x1f, R8 ;  /* 0x0000001fff007819 */ /* 0x000fe20000011408 */
[----:B------:R-:W-:Y:S01]  /*1bf80*/  IMAD R18, R12, c[0x0][0x3f0], RZ ;  /* 0x0000fc000c127a24 */ /* 0x000fe200078e02ff */
[----:B------:R-:W-:Y:S01]  /*1bf90*/  SHF.R.S32.HI R11, RZ, 0x3, R11 ;  /* 0x00000003ff0b7819 */ /* 0x000fe2000001140b */
[C---:B------:R-:W-:Y:S01]  /*1bfa0*/  IMAD R23, R13.reuse, c[0x0][0x49c], R23 ;  /* 0x000127000d177a24 */ /* 0x040fe200078e0217 */
[----:B------:R-:W-:Y:S01]  /*1bfb0*/  LEA.HI R0, R0, R6, RZ, 0x2 ;  /* 0x0000000600007211 */ /* 0x000fe200078f10ff */
[----:B------:R-:W-:Y:S01]  /*1bfc0*/  IMAD R18, R13, c[0x0][0x3f4], R18 ;  /* 0x0000fd000d127a24 */ /* 0x000fe200078e0212 */
[----:B------:R-:W-:Y:S01]  /*1bfd0*/  LOP3.LUT R9, R9, 0xfffffff8, RZ, 0xc0, !PT ;  /* 0xfffffff809097812 */ /* 0x000fe200078ec0ff */
[----:B------:R-:W-:Y:S01]  /*1bfe0*/  IMAD.SHL.U32 R4, R11, 0x40, RZ ;  /* 0x000000400b047824 */ /* 0x000fe200078e00ff */
[----:B------:R-:W-:Y:S01]  /*1bff0*/  F2FP.PACK_AB R108, R109, R108 ;  /* 0x0000006c6d6c723e */ /* 0x000fe200000000ff */
[----:B------:R-:W-:Y:S01]  /*1c000*/  IMAD.WIDE.U32 R12, R13, c[0x0][0x3f0], R2 ;  /* 0x0000fc000d0c7a25 */ /* 0x000fe200078e0002 */
[----:B------:R-:W-:-:S02]  /*1c010*/  LOP3.LUT R3, R0, 0xffffffc, RZ, 0xc0, !PT ;  /* 0x0ffffffc00037812 */ /* 0x000fc400078ec0ff */
[----:B------:R-:W-:Y:S01]  /*1c020*/  LEA.HI R2, R10, R10, RZ, 0x1 ;  /* 0x0000000a0a027211 */ /* 0x000fe200078f08ff */
[----:B------:R-:W-:Y:S01]  /*1c030*/  IMAD.SHL.U32 R8, R14, 0x8, RZ ;  /* 0x000000080e087824 */ /* 0x000fe200078e00ff */
[----:B------:R-:W-:Y:S01]  /*1c040*/  LOP3.LUT R0, R4, 0x1c0, RZ, 0xc0, !PT ;  /* 0x000001c004007812 */ /* 0x000fe200078ec0ff */
[----:B------:R-:W-:Y:S01]  /*1c050*/  IMAD.IADD R9, R7, 0x1, -R9 ;  /* 0x0000000107097824 */ /* 0x000fe200078e0a09 */
[----:B------:R-:W-:Y:S01]  /*1c060*/  LOP3.LUT R5, R2, 0x1ffffffe, RZ, 0xc0, !PT ;  /* 0x1ffffffe02057812 */ /* 0x000fe200078ec0ff */
[----:B------:R-:W-:Y:S01]  /*1c070*/  IMAD.IADD R7, R6, 0x1, -R3 ;  /* 0x0000000106077824 */ /* 0x000fe200078e0a03 */
[----:B------:R-:W-:Y:S01]  /*1c080*/  LOP3.LUT R4, R0, 0x38, R8, 0xf8, !PT ;  /* 0x0000003800047812 */ /* 0x000fe200078ef808 */
[----:B------:R-:W-:Y:S01]  /*1c090*/  IMAD R17, R6, 0x200, R10 ;  /* 0x0000020006117824 */ /* 0x000fe200078e020a */
[----:B------:R-:W-:Y:S01]  /*1c0a0*/  SHF.R.U32.HI R3, RZ, 0x3, R0 ;  /* 0x00000003ff037819 */ /* 0x000fe20000011600 */
[----:B------:R-:W-:Y:S01]  /*1c0b0*/  IMAD.SHL.U32 R0, R2, 0x20, RZ ;  /* 0x0000002002007824 */ /* 0x000fe200078e00ff */
[----:B------:R-:W-:Y:S01]  /*1c0c0*/  F2FP.PACK_AB R110, R111, R110 ;  /* 0x0000006e6f6e723e */ /* 0x000fe200000000ff */
[----:B------:R-:W-:Y:S01]  /*1c0d0*/  IMAD.IADD R5, R10, 0x1, -R5 ;  /* 0x000000010a057824 */ /* 0x000fe200078e0a05 */
[----:B------:R-:W-:Y:S01]  /*1c0e0*/  LOP3.LUT R15, R4, R3, RZ, 0x3c, !PT ;  /* 0x00000003040f7212 */ /* 0x000fe200078e3cff */
[----:B------:R-:W-:Y:S01]  /*1c0f0*/  IMAD.SHL.U32 R6, R19, 0x8, RZ ;  /* 0x0000000813067824 */ /* 0x000fe200078e00ff */
[----:B------:R-:W-:Y:S01]  /*1c100*/  LOP3.LUT R2, R0, 0xffffffc0, RZ, 0xc0, !PT ;  /* 0xffffffc000027812 */ /* 0x000fe200078ec0ff */
[--C-:B------:R-:W-:Y:S01]  /*1c110*/  IMAD R0, R14, 0x10, R11.reuse ;  /* 0x000000100e007824 */ /* 0x100fe200078e020b */
[----:B------:R-:W-:Y:S01]  /*1c120*/  LOP3.LUT R4, R9, 0x1, RZ, 0xc0, !PT ;  /* 0x0000000109047812 */ /* 0x000fe200078ec0ff */
[----:B----4-:R-:W-:Y:S01]  /*1c130*/  IMAD R22, R29, 0x80, R11 ;  /* 0x000000801d167824 */ /* 0x010fe200078e020b */
[----:B------:R-:W-:Y:S01]  /*1c140*/  SHF.R.S32.HI R3, RZ, 0x2, R16 ;  /* 0x00000002ff037819 */ /* 0x000fe20000011410 */
[----:B------:R-:W-:Y:S01]  /*1c150*/  IMAD R10, R5, 0x8, R2 ;  /* 0x00000008050a7824 */ /* 0x000fe200078e0202 */
[----:B------:R-:W-:Y:S01]  /*1c160*/  ISETP.NE.U32.AND P4, PT, R4, 0x1, PT ;  /* 0x000000010400780c */ /* 0x000fe20003f85070 */
[----:B------:R-:W-:Y:S01]  /*1c170*/  IMAD R5, R29, 0x80, R0 ;  /* 0x000000801d057824 */ /* 0x000fe200078e0200 */
[----:B------:R-:W-:Y:S01]  /*1c180*/  F2FP.PACK_AB R112, R113, R112 ;  /* 0x000000707170723e */ /* 0x000fe200000000ff */
[C---:B------:R-:W-:Y:S01]  /*1c190*/  IMAD.SHL.U32 R2, R9.reuse, 0x40, RZ ;  /* 0x0000004009027824 */ /* 0x040fe200078e00ff */
[----:B------:R-:W-:Y:S01]  /*1c1a0*/  R2P PR, R9, 0x6 ;  /* 0x0000000609007804 */ /* 0x000fe20000000000 */
[----:B------:R-:W-:Y:S01]  /*1c1b0*/  @P0 IMAD.HI.U32 R9, R5, c[0x0][0x4ec], RZ ;  /* 0x00013b0005090a27 */ /* 0x000fe200078e00ff */
[----:B------:R-:W-:-:S02]  /*1c1c0*/  F2FP.PACK_AB R114, R115, R114 ;  /* 0x000000727372723e */ /* 0x000fc400000000ff */
[----:B------:R-:W-:Y:S01]  /*1c1d0*/  F2FP.PACK_AB R120, R121, R120 ;  /* 0x000000787978723e */ /* 0x000fe200000000ff */
[----:B------:R-:W-:Y:S01]  /*1c1e0*/  IMAD.MOV.U32 R4, RZ, RZ, R5 ;  /* 0x000000ffff047224 */ /* 0x000fe200078e0005 */
[----:B------:R-:W-:Y:S01]  /*1c1f0*/  @P0 SHF.R.U32.HI R4, RZ, c[0x0][0x4f0], R9 ;  /* 0x00013c00ff040a19 */ /* 0x000fe20000011609 */
[----:B------:R-:W-:Y:S01]  /*1c200*/  IMAD R0, R7, 0x10, R3 ;  /* 0x0000001007007824 */ /* 0x000fe200078e0203 */
[----:B------:R-:W-:Y:S01]  /*1c210*/  LOP3.LUT R7, R2, 0x1c0, RZ, 0xc0, !PT ;  /* 0x000001c002077812 */ /* 0x000fe200078ec0ff */
[----:B------:R-:W-:Y:S01]  /*1c220*/  IMAD.IADD R3, R13, 0x1, R18 ;  /* 0x000000010d037824 */ /* 0x000fe200078e0212 */
[----:B------:R-:W-:Y:S01]  /*1c230*/  LOP3.LUT R18, R15, 0x7ffffe00, R6, 0xf8, !PT ;  /* 0x7ffffe000f127812 */ /* 0x000fe200078ef806 */
[----:B------:R-:W-:Y:S01]  /*1c240*/  IMAD.IADD R9, R0, 0x1, R10 ;  /* 0x0000000100097824 */ /* 0x000fe200078e020a */
[----:B------:R-:W-:Y:S01]  /*1c250*/  LEA.HI R7, R7, R7, RZ, 0x1d ;  /* 0x0000000707077211 */ /* 0x000fe200078fe8ff */
[----:B------:R-:W-:Y:S01]  /*1c260*/  IMAD.MOV R6, RZ, RZ, -R4 ;  /* 0x000000ffff067224 */ /* 0x000fe200078e0a04 */
[----:B------:R-:W-:Y:S01]  /*1c270*/  F2FP.PACK_AB R122, R123, R122 ;  /* 0x0000007a7b7a723e */ /* 0x000fe200000000ff */
[----:B------:R-:W-:Y:S01]  /*1c280*/  IMAD R0, R29, 0x80, R0 ;  /* 0x000000801d007824 */ /* 0x000fe200078e0200 */
[----:B------:R-:W-:Y:S01]  /*1c290*/  F2FP.PACK_AB R132, R133, R132 ;  /* 0x000000848584723e */ /* 0x000fe200000000ff */
[----:B------:R-:W-:Y:S01]  /*1c2a0*/  IMAD.MOV.U32 R2, RZ, RZ, R12 ;  /* 0x000000ffff027224 */ /* 0x000fe200078e000c */
[----:B------:R-:W-:Y:S01]  /*1c2b0*/  F2FP.PACK_AB R134, R135, R134 ;  /* 0x000000868786723e */ /* 0x000fe200000000ff */
[----:B------:R-:W-:Y:S01]  /*1c2c0*/  IMAD R10, R6, c[0x0][0x4e8], R5 ;  /* 0x00013a00060a7a24 */ /* 0x000fe200078e0205 */
[----:B------:R-:W-:Y:S01]  /*1c2d0*/  SHF.R.S32.HI R5, RZ, 0x1f, R4 ;  /* 0x0000001fff057819 */ /* 0x000fe20000011404 */
[----:B------:R-:W-:Y:S01]  /*1c2e0*/  IMAD.U32 R12, R17, 0x2, R7 ;  /* 0x00000002110c7824 */ /* 0x000fe200078e0007 */
[C---:B------:R-:W-:Y:S01]  /*1c2f0*/  IADD3 R7, R0.reuse, 0x8, RZ ;  /* 0x0000000800077810 */ /* 0x040fe20007ffe0ff */
[----:B------:R-:W-:Y:S01]  /*1c300*/  IMAD R14, R29, 0x80, R9 ;  /* 0x000000801d0e7824 */ /* 0x000fe200078e0209 */
[C---:B------:R-:W-:Y:S01]  /*1c310*/  IADD3 R6, R0.reuse, 0x40, RZ ;  /* 0x0000004000067810 */ /* 0x040fe20007ffe0ff */
[----:B------:R-:W-:Y:S01]  /*1c320*/  IMAD.MOV.U32 R15, RZ, RZ, -0x10 ;  /* 0xfffffff0ff0f7424 */ /* 0x000fe200078e00ff */
[-C--:B------:R-:W-:Y:S01]  /*1c330*/  ISETP.GE.OR P5, PT, R7, R54.reuse, P3 ;  /* 0x000000360700720c */ /* 0x080fe20001fa6670 */
[----:B------:R-:W-:Y:S01]  /*1c340*/  IMAD R5, R5, c[0x0][0x3e0], RZ ;  /* 0x0000f80005057a24 */ /* 0x000fe200078e02ff */
[----:B------:R-:W-:Y:S01]  /*1c350*/  ISETP.GE.OR P6, PT, R0, R54, P3 ;  /* 0x000000360000720c */ /* 0x000fe20001fc6670 */
[----:B------:R-:W-:Y:S01]  /*1c360*/  @P0 IMAD.HI.U32 R7, R14, c[0x0][0x4ec], RZ ;  /* 0x00013b000e070a27 */ /* 0x000fe200078e00ff */
[----:B------:R-:W-:-:S02]  /*1c370*/  SEL R15, R15, 0x10, !P4 ;  /* 0x000000100f0f7807 */ /* 0x000fc40006000000 */
[-C--:B------:R-:W-:Y:S01]  /*1c380*/  ISETP.GE.OR P4, PT, R6, R54.reuse, P3 ;  /* 0x000000360600720c */ /* 0x080fe20001f86670 */
[----:B------:R-:W-:Y:S01]  /*1c390*/  IMAD.WIDE.U32 R2, R4, c[0x0][0x3e0], R2 ;  /* 0x0000f80004027a25 */ /* 0x000fe200078e0002 */
[----:B------:R-:W-:Y:S02]  /*1c3a0*/  IADD3 R0, R0, 0x48, RZ ;  /* 0x0000004800007810 */ /* 0x000fe40007ffe0ff */
[----:B------:R-:W-:Y:S01]  /*1c3b0*/  SHF.R.S32.HI R11, RZ, 0x1f, R10 ;  /* 0x0000001fff0b7819 */ /* 0x000fe2000001140a */
[----:B------:R-:W-:Y:S01]  /*1c3c0*/  IMAD R6, R4, c[0x0][0x3e4], R5 ;  /* 0x0000f90004067a24 */ /* 0x000fe200078e0205 */
[----:B------:R-:W-:Y:S01]  /*1c3d0*/  ISETP.GE.OR P3, PT, R0, R54, P3 ;  /* 0x000000360000720c */ /* 0x000fe20001f66670 */
[----:B------:R-:W-:Y:S01]  /*1c3e0*/  IMAD.MOV.U32 R4, RZ, RZ, R14 ;  /* 0x000000ffff047224 */ /* 0x000fe200078e000e */
[----:B------:R-:W-:Y:S01]  /*1c3f0*/  @P0 SHF.R.U32.HI R4, RZ, c[0x0][0x4f0], R7 ;  /* 0x00013c00ff040a19 */ /* 0x000fe20000011607 */
[----:B------:R-:W-:Y:S01]  /*1c400*/  IMAD.SHL.U32 R0, R12, 0x2, RZ ;  /* 0x000000020c007824 */ /* 0x000fe200078e00ff */
[----:B------:R-:W-:Y:S01]  /*1c410*/  BAR.SYNC.DEFER_BLOCKING 0x1, 0x80 ;  /* 0x0042000000007b1d */ /* 0x000fe20000010000 */
[----:B------:R-:W-:Y:S01]  /*1c420*/  IMAD.IADD R3, R3, 0x1, R6 ;  /* 0x0000000103037824 */ /* 0x000fe200078e0206 */
[--C-:B------:R-:W-:Y:S01]  /*1c430*/  SHF.R.S32.HI R6, RZ, 0x1f, R4.reuse ;  /* 0x0000001fff067819 */ /* 0x100fe20000011404 */
[----:B------:R-:W-:Y:S01]  /*1c440*/  IMAD.MOV.U32 R16, RZ, RZ, 0x20 ;  /* 0x00000020ff107424 */ /* 0x000fe200078e00ff */
[----:B------:R-:W-:Y:S01]  /*1c450*/  IADD3 R12, P0, R4, R20, RZ ;  /* 0x00000014040c7210 */ /* 0x000fe20007f1e0ff */
[----:B------:R-:W-:Y:S01]  /*1c460*/  IMAD.MOV R4, RZ, RZ, -R4 ;  /* 0x000000ffff047224 */ /* 0x000fe200078e0a04 */
[----:B------:R-:W-:Y:S01]  /*1c470*/  IADD3 R7, R0, 0x80, RZ ;  /* 0x0000008000077810 */ /* 0x000fe20007ffe0ff */
[----:B------:R-:W-:Y:S01]  /*1c480*/  IMAD.WIDE.U32 R2, R10, c[0x0][0x3d8], R2 ;  /* 0x0000f6000a027a25 */ /* 0x000fe200078e0002 */
[----:B------:R-:W-:-:S02]  /*1c490*/  IADD3.X R13, R6, R21, R23, P0, !PT ;  /* 0x00000015060d7210 */ /* 0x000fc400007fe417 */
[----:B------:R-:W-:Y:S01]  /*1c4a0*/  SEL R16, R16, 0xffffffe0, !P1 ;  /* 0xffffffe010107807 */ /* 0x000fe20004800000 */
[----:B------:R-:W-:Y:S01]  /*1c4b0*/  IMAD R6, R11, c[0x0][0x3d8], RZ ;  /* 0x0000f6000b067a24 */ /* 0x000fe200078e02ff */
[----:B------:R-:W-:Y:S01]  /*1c4c0*/  IADD3 R9, R0, 0xc0, RZ ;  /* 0x000000c000097810 */ /* 0x000fe20007ffe0ff */
[----:B------:R-:W-:Y:S01]  /*1c4d0*/  IMAD R4, R4, c[0x0][0x4e8], R14 ;  /* 0x00013a0004047a24 */ /* 0x000fe200078e020e */
[----:B------:R-:W-:Y:S01]  /*1c4e0*/  LEA R21, P0, R2, c[0x0][0x380], 0x1 ;  /* 0x0000e00002157a11 */ /* 0x000fe200078008ff */
[----:B------:R-:W-:Y:S01]  /*1c4f0*/  IMAD R6, R10, c[0x0][0x3dc], R6 ;  /* 0x0000f7000a067a24 */ /* 0x000fe200078e0206 */
[----:B------:R-:W-:Y:S01]  /*1c500*/  F2FP.PACK_AB R124, R125, R124 ;  /* 0x0000007c7d7c723e */ /* 0x000fe200000000ff */
[----:B------:R-:W-:Y:S01]  /*1c510*/  IMAD.IADD R5, R0, 0x1, R15 ;  /* 0x0000000100057824 */ /* 0x000fe200078e020f */
[----:B------:R-:W-:Y:S01]  /*1c520*/  F2FP.PACK_AB R126, R127, R126 ;  /* 0x0000007e7f7e723e */ /* 0x000fe200000000ff */
[----:B------:R-:W-:Y:S01]  /*1c530*/  IMAD.IADD R3, R3, 0x1, R6 ;  /* 0x0000000103037824 */ /* 0x000fe200078e0206 */
[----:B------:R-:W-:Y:S01]  /*1c540*/  SHF.R.S32.HI R6, RZ, 0x1f, R4 ;  /* 0x0000001fff067819 */ /* 0x000fe20000011404 */
[----:B------:R-:W-:Y:S01]  /*1c550*/  SHFL.IDX PT, R48, R21, 0x4, 0x181f ;  /* 0x00981f0015307f89 */ /* 0x000fe200000e0000 */
[----:B------:R-:W-:-:S02]  /*1c560*/  @P2 IADD3 R9, R7, -0x40, RZ ;  /* 0xffffffc007092810 */ /* 0x000fc40007ffe0ff */
[----:B------:R-:W-:Y:S01]  /*1c570*/  LEA.HI.X R20, R2, c[0x0][0x384], R3, 0x1, P0 ;  /* 0x0000e10002147a11 */ /* 0x000fe200000f0c03 */
[----:B------:R-:W-:Y:S01]  /*1c580*/  STS [R0+0x80], R104 ;  /* 0x0000806800007388 */ /* 0x000fe20000000800 */
[----:B------:R-:W-:Y:S01]  /*1c590*/  IMAD R6, R6, c[0x0][0x488], RZ ;  /* 0x0001220006067a24 */ /* 0x000fe200078e02ff */
[----:B------:R-:W-:Y:S01]  /*1c5a0*/  F2FP.PACK_AB R128, R129, R128 ;  /* 0x000000808180723e */ /* 0x000fe200000000ff */
[C---:B------:R-:W-:Y:S01]  /*1c5b0*/  IMAD.WIDE.U32 R2, R4.reuse, c[0x0][0x488], R12 ;  /* 0x0001220004027a25 */ /* 0x040fe200078e000c */
[----:B------:R-:W-:Y:S01]  /*1c5c0*/  STS [R0+0x480], R106 ;  /* 0x0004806a00007388 */ /* 0x000fe20000000800 */
[----:B------:R-:W-:Y:S02]  /*1c5d0*/  F2FP.PACK_AB R130, R131, R130 ;  /* 0x000000828382723e */ /* 0x000fe400000000ff */
[----:B------:R-:W-:Y:S01]  /*1c5e0*/  IMAD R6, R4, c[0x0][0x48c], R6 ;  /* 0x0001230004067a24 */ /* 0x000fe200078e0206 */
[----:B------:R-:W-:Y:S01]  /*1c5f0*/  STS [R5+0x80], R24 ;  /* 0x0000801805007388 */ /* 0x000fe20000000800 */
[----:B------:R-:W-:-:S02]  /*1c600*/  LEA R4, P0, R2, c[0x0][0x450], 0x2 ;  /* 0x0001140002047a11 */ /* 0x000fc400078010ff */
[----:B------:R-:W-:Y:S01]  /*1c610*/  F2FP.PACK_AB R136, R137, R136 ;  /* 0x000000888988723e */ /* 0x000fe200000000ff */
[----:B------:R-:W-:Y:S01]  /*1c620*/  STS [R5+0x480], R118 ;  /* 0x0004807605007388 */ /* 0x000fe20000000800 */
[----:B------:R-:W-:Y:S02]  /*1c630*/  F2FP.PACK_AB R138, R139, R138 ;  /* 0x0000008a8b8a723e */ /* 0x000fe400000000ff */
[----:B------:R-:W-:Y:S01]  /*1c640*/  F2FP.PACK_AB R148, R149, R148 ;  /* 0x000000949594723e */ /* 0x000fe200000000ff */
[----:B------:R-:W-:Y:S01]  /*1c650*/  STS [R0+0x2080], R108 ;  /* 0x0020806c00007388 */ /* 0x000fe20000000800 */
[----:B------:R-:W-:Y:S02]  /*1c660*/  F2FP.PACK_AB R150, R151, R150 ;  /* 0x000000969796723e */ /* 0x000fe400000000ff */
[----:B------:R-:W-:Y:S01]  /*1c670*/  F2FP.PACK_AB R140, R141, R140 ;  /* 0x0000008c8d8c723e */ /* 0x000fe200000000ff */
[----:B------:R2:W-:Y:S01]  /*1c680*/  STS [R0+0x2480], R110 ;  /* 0x0024806e00007388 */ /* 0x0005e20000000800 */
        /* <DEDUP_REMOVED lines=8> */
[----:B------:R-:W-:Y:S01]  /*1c710*/  SHFL.IDX PT, R12, R4, RZ, 0x1c1f ;  /* 0x001c1fff040c7589 */ /* 0x000fe200000e0000 */
[----:B------:R-:W-:-:S02]  /*1c720*/  F2FP.PACK_AB R166, R167, R166 ;  /* 0x000000a6a7a6723e */ /* 0x000fc400000000ff */
[----:B------:R-:W-:Y:S01]  /*1c730*/  F2FP.PACK_AB R156, R157, R156 ;  /* 0x0000009c9d9c723e */ /* 0x000fe200000000ff */
[----:B------:R-:W-:Y:S01]  /*1c740*/  SHFL.IDX PT, R10, R4, 0x1, 0x1c1f ;  /* 0x003c1f00040a7f89 */ /* 0x000fe200000e0000 */
[----:B------:R-:W-:Y:S02]  /*1c750*/  F2FP.PACK_AB R158, R159, R158 ;  /* 0x0000009e9f9e723e */ /* 0x000fe400000000ff */
[----:B------:R-:W-:Y:S01]  /*1c760*/  F2FP.PACK_AB R160, R161, R160 ;  /* 0x000000a0a1a0723e */ /* 0x000fe200000000ff */
[----:B------:R-:W-:Y:S01]  /*1c770*/  SHFL.IDX PT, R23, R20, 0x3, 0x181f ;  /* 0x00781f0014177f89 */ /* 0x000fe200000e0000 */
[----:B------:R-:W-:Y:S02]  /*1c780*/  F2FP.PACK_AB R162, R163, R162 ;  /* 0x000000a2a3a2723e */ /* 0x000fe400000000ff */
[----:B------:R-:W-:Y:S01]  /*1c790*/  SHF.R.S32.HI R53, RZ, 0x1f, R8 ;  /* 0x0000001fff357819 */ /* 0x000fe20000011408 */
[----:B------:R-:W-:Y:S01]  /*1c7a0*/  SHFL.IDX PT, R49, R21, 0x6, 0x181f ;  /* 0x00d81f0015317f89 */ /* 0x000fe200000e0000 */
[----:B--2---:R-:W-:Y:S01]  /*1c7b0*/  IMAD.IADD R0, R0, 0x1, R16 ;  /* 0x0000000100007824 */ /* 0x004fe200078e0210 */
[----:B------:R-:W-:-:S02]  /*1c7c0*/  IADD3 R32, R22, 0x40, RZ ;  /* 0x0000004016207810 */ /* 0x000fc40007ffe0ff */
[----:B------:R-:W-:Y:S01]  /*1c7d0*/  SHFL.IDX PT, R52, R20, 0x4, 0x181f ;  /* 0x00981f0014347f89 */ /* 0x000fe200000e0000 */
[----:B------:R-:W-:-:S03]  /*1c7e0*/  IADD3 R44, R22, 0x50, RZ ;  /* 0x00000050162c7810 */ /* 0x000fc60007ffe0ff */
[----:B------:R-:W-:Y:S01]  /*1c7f0*/  STS [R0+0x80], R120 ;  /* 0x0000807800007388 */ /* 0x000fe20000000800 */
[----:B---3--:R-:W-:-:S03]  /*1c800*/  IMAD.IADD R5, R16, 0x1, R5 ;  /* 0x0000000110057824 */ /* 0x008fc600078e0205 */
[----:B------:R-:W-:Y:S04]  /*1c810*/  STS [R0+0x480], R122 ;  /* 0x0004807a00007388 */ /* 0x000fe80000000800 */
[----:B------:R-:W-:Y:S04]  /*1c820*/  STS [R5+0x80], R132 ;  /* 0x0000808405007388 */ /* 0x000fe80000000800 */
[----:B------:R-:W-:Y:S04]  /*1c830*/  STS [R5+0x480], R134 ;  /* 0x0004808605007388 */ /* 0x000fe80000000800 */
[----:B------:R-:W-:Y:S04]  /*1c840*/  STS [R0+0x2080], R124 ;  /* 0x0020807c00007388 */ /* 0x000fe80000000800 */
[----:B------:R2:W-:Y:S04]  /*1c850*/  STS [R0+0x2480], R126 ;  /* 0x0024807e00007388 */ /* 0x0005e80000000800 */
[----:B------:R-:W-:Y:S04]  /*1c860*/  STS [R5+0x2080], R128 ;  /* 0x0020808005007388 */ /* 0x000fe80000000800 */
[----:B------:R-:W-:Y:S04]  /*1c870*/  STS [R5+0x2480], R130 ;  /* 0x0024808205007388 */ /* 0x000fe80000000800 */
[----:B------:R-:W-:Y:S04]  /*1c880*/  STS [R9], R136 ;  /* 0x0000008809007388 */ /* 0x000fe80000000800 */
[----:B------:R-:W-:Y:S04]  /*1c890*/  STS [R9+0x400], R138 ;  /* 0x0004008a09007388 */ /* 0x000fe80000000800 */
[----:B------:R-:W-:Y:S04]  /*1c8a0*/  SHFL.IDX PT, R51, R20, 0x5, 0x181f ;  /* 0x00b81f0014337f89 */ /* 0x000fe800000e0000 */
[----:B------:R-:W-:Y:S01]  /*1c8b0*/  SHFL.IDX PT, R50, R20, 0x6, 0x181f ;  /* 0x00d81f0014327f89 */ /* 0x000fe200000e0000 */
[----:B--2---:R-:W-:Y:S01]  /*1c8c0*/  IMAD.IADD R0, R3, 0x1, R6 ;  /* 0x0000000103007824 */ /* 0x004fe200078e0206 */
[----:B------:R-:W-:-:S02]  /*1c8d0*/  IADD3 R3, R16, 0x400, R9 ;  /* 0x0000040010037810 */ /* 0x000fc40007ffe009 */
[----:B------:R-:W-:Y:S02]  /*1c8e0*/  SHFL.IDX PT, R6, R4, 0x2, 0x1c1f ;  /* 0x005c1f0004067f89 */ /* 0x000fe400000e0000 */
[----:B------:R-:W-:Y:S01]  /*1c8f0*/  LEA.HI.X R2, R2, c[0x0][0x454], R0, 0x2, P0 ;  /* 0x0001150002027a11 */ /* 0x000fe200000f1400 */
[C---:B------:R-:W-:Y:S01]  /*1c900*/  IMAD.IADD R0, R15.reuse, 0x1, R9 ;  /* 0x000000010f007824 */ /* 0x040fe200078e0209 */
[----:B------:R-:W-:Y:S01]  /*1c910*/  SHFL.IDX PT, R4, R4, 0x3, 0x1c1f ;  /* 0x007c1f0004047f89 */ /* 0x000fe200000e0000 */
[----:B------:R-:W-:Y:S02]  /*1c920*/  IMAD.IADD R14, R15, 0x1, R3 ;  /* 0x000000010f0e7824 */ /* 0x000fe400078e0203 */
[C---:B------:R-:W-:Y:S01]  /*1c930*/  IMAD.IADD R3, R16.reuse, 0x1, R9 ;  /* 0x0000000110037824 */ /* 0x040fe200078e0209 */
[----:B------:R-:W2:Y:S04]  /*1c940*/  SHFL.IDX PT, R13, R2, RZ, 0x1c1f ;  /* 0x001c1fff020d7589 */ /* 0x000ea800000e0000 */
[----:B------:R-:W3:Y:S04]  /*1c950*/  SHFL.IDX PT, R11, R2, 0x1, 0x1c1f ;  /* 0x003c1f00020b7f89 */ /* 0x000ee800000e0000 */
[----:B------:R-:W4:Y:S04]  /*1c960*/  SHFL.IDX PT, R7, R2, 0x2, 0x1c1f ;  /* 0x005c1f0002077f89 */ /* 0x000f2800000e0000 */
[----:B------:R1:W2:Y:S04]  /*1c970*/  SHFL.IDX PT, R5, R2, 0x3, 0x1c1f ;  /* 0x007c1f0002057f89 */ /* 0x0002a800000e0000 */
[----:B------:R-:W-:Y:S04]  /*1c980*/  STS [R0], R148 ;  /* 0x0000009400007388 */ /* 0x000fe80000000800 */
[----:B------:R-:W-:Y:S04]  /*1c990*/  STS [R0+0x400], R150 ;  /* 0x0004009600007388 */ /* 0x000fe80000000800 */
[----:B------:R-:W-:Y:S04]  /*1c9a0*/  STS [R9+0x2000], R140 ;  /* 0x0020008c09007388 */ /* 0x000fe80000000800 */
[----:B------:R-:W-:Y:S04]  /*1c9b0*/  STS [R9+0x2400], R142 ;  /* 0x0024008e09007388 */ /* 0x000fe80000000800 */
[----:B------:R-:W-:Y:S01]  /*1c9c0*/  STS [R0+0x2000], R144 ;  /* 0x0020009000007388 */ /* 0x000fe20000000800 */
[----:B-1----:R-:W-:-:S03]  /*1c9d0*/  IMAD.IADD R2, R16, 0x1, R0 ;  /* 0x0000000110027824 */ /* 0x002fc600078e0200 */
[----:B------:R1:W-:Y:S04]  /*1c9e0*/  STS [R0+0x2400], R146 ;  /* 0x0024009200007388 */ /* 0x0003e80000000800 */
[----:B------:R-:W-:Y:S04]  /*1c9f0*/  STS [R3], R152 ;  /* 0x0000009803007388 */ /* 0x000fe80000000800 */
[----:B------:R-:W-:Y:S04]  /*1ca00*/  STS [R3+0x400], R154 ;  /* 0x0004009a03007388 */ /* 0x000fe80000000800 */
[----:B------:R-:W-:Y:S04]  /*1ca10*/  STS [R2], R164 ;  /* 0x000000a402007388 */ /* 0x000fe80000000800 */
[----:B------:R-:W-:Y:S04]  /*1ca20*/  STS [R14], R166 ;  /* 0x000000a60e007388 */ /* 0x000fe80000000800 */
[----:B------:R-:W-:Y:S04]  /*1ca30*/  STS [R3+0x2000], R156 ;  /* 0x0020009c03007388 */ /* 0x000fe80000000800 */
[----:B------:R-:W-:Y:S01]  /*1ca40*/  STS [R3+0x2400], R158 ;  /* 0x0024009e03007388 */ /* 0x000fe20000000800 */
[----:B-1----:R-:W-:-:S03]  /*1ca50*/  IMAD.SHL.U32 R0, R18, 0x2, RZ ;  /* 0x0000000212007824 */ /* 0x002fc600078e00ff */
[----:B------:R1:W-:Y:S04]  /*1ca60*/  STS [R2+0x2000], R160 ;  /* 0x002000a002007388 */ /* 0x0003e80000000800 */
[----:B------:R-:W-:Y:S04]  /*1ca70*/  STS [R14+0x2000], R162 ;  /* 0x002000a20e007388 */ /* 0x000fe80000000800 */
[----:B------:R-:W-:Y:S06]  /*1ca80*/  BAR.SYNC.DEFER_BLOCKING 0x1, 0x80 ;  /* 0x0042000000007b1d */ /* 0x000fec0000010000 */
[----:B------:R-:W-:Y:S04]  /*1ca90*/  SHFL.IDX PT, R3, R21, 0x1, 0x181f ;  /* 0x00381f0015037f89 */ /* 0x000fe800000e0000 */
[----:B------:R-:W-:Y:S01]  /*1caa0*/  SHFL.IDX PT, R9, R21, 0x2, 0x181f ;  /* 0x00581f0015097f89 */ /* 0x000fe200000e0000 */
[----:B-1----:R-:W-:-:S03]  /*1cab0*/  IADD3 R2, R22, 0x10, RZ ;  /* 0x0000001016027810 */ /* 0x002fc60007ffe0ff */
[----:B--2---:R-:W-:Y:S01]  /*1cac0*/  @!P6 ST.E [R12.64], R25 ;  /* 0x000000190c00e985 */ /* 0x004fe2000c101930 */
[----:B------:R-:W-:-:S03]  /*1cad0*/  ISETP.GE.AND P6, PT, R8, c[0x0][0x3c8], PT ;  /* 0x0000f20008007a0c */ /* 0x000fc60003fc6270 */
[----:B---3--:R-:W-:Y:S01]  /*1cae0*/  @!P5 ST.E [R10.64], R26 ;  /* 0x0000001a0a00d985 */ /* 0x008fe2000c101930 */
[-C--:B------:R-:W-:Y:S02]  /*1caf0*/  ISETP.GE.OR P2, PT, R2, R54.reuse, P6 ;  /* 0x000000360200720c */ /* 0x080fe40003746670 */
[----:B------:R-:W-:Y:S01]  /*1cb00*/  IADD3 R2, R22, 0x20, RZ ;  /* 0x0000002016027810 */ /* 0x000fe20007ffe0ff */
[----:B----4-:R-:W-:Y:S03]  /*1cb10*/  @!P4 ST.E [R6.64], R27 ;  /* 0x0000001b0600c985 */ /* 0x010fe6000c101930 */
[----:B------:R-:W-:Y:S01]  /*1cb20*/  ISETP.GE.OR P1, PT, R2, R54, P6 ;  /* 0x000000360200720c */ /* 0x000fe20003726670 */
[----:B------:R-:W1:Y:S01]  /*1cb30*/  SHFL.IDX PT, R6, R21, RZ, 0x181f ;  /* 0x00181fff15067589 */ /* 0x000e6200000e0000 */
[----:B------:R-:W-:-:S03]  /*1cb40*/  IADD3 R2, R22, 0x30, RZ ;  /* 0x0000003016027810 */ /* 0x000fc60007ffe0ff */
[----:B------:R-:W2:Y:S01]  /*1cb50*/  SHFL.IDX PT, R7, R20, RZ, 0x181f ;  /* 0x00181fff14077589 */ /* 0x000ea200000e0000 */
[----:B------:R-:W-:-:S03]  /*1cb60*/  ISETP.GE.OR P0, PT, R2, R54, P6 ;  /* 0x000000360200720c */ /* 0x000fc60003706670 */
[----:B------:R3:W-:Y:S01]  /*1cb70*/  @!P3 ST.E [R4.64], R28 ;  /* 0x0000001c0400b985 */ /* 0x0007e2000c101930 */
[----:B------:R-:W-:-:S03]  /*1cb80*/  ISETP.GE.OR P3, PT, R22, R54, P6 ;  /* 0x000000361600720c */ /* 0x000fc60003766670 */
[----:B------:R-:W-:Y:S04]  /*1cb90*/  LDS.128 R24, [R0+0x80] ;  /* 0x0000800000187984 */ /* 0x000fe80000000c00 */
[----:B------:R-:W4:Y:S04]  /*1cba0*/  SHFL.IDX PT, R5, R20, 0x1, 0x181f ;  /* 0x00381f0014057f89 */ /* 0x000f2800000e0000 */
[----:B------:R-:W4:Y:S04]  /*1cbb0*/  SHFL.IDX PT, R11, R20, 0x2, 0x181f ;  /* 0x00581f00140b7f89 */ /* 0x000f2800000e0000 */
[----:B------:R-:W4:Y:S01]  /*1cbc0*/  SHFL.IDX PT, R10, R21, 0x3, 0x181f ;  /* 0x00781f00150a7f89 */ /* 0x000f2200000e0000 */
[----:B-1----:R-:W-:-:S03]  /*1cbd0*/  @!P3 LEA R6, P5, R8, R6, 0x1 ;  /* 0x000000060806b211 */ /* 0x002fc600078a08ff */
[----:B------:R-:W1:Y:S01]  /*1cbe0*/  LDS.128 R16, [R0+0x880] ;  /* 0x0008800000107984 */ /* 0x000e620000000c00 */
[----:B--2---:R-:W-:Y:S02]  /*1cbf0*/  @!P3 LEA.HI.X R7, R8, R7, R53, 0x1, P5 ;  /* 0x000000070807b211 */ /* 0x004fe400028f0c35 */
[----:B------:R-:W-:Y:S01]  /*1cc00*/  ISETP.GE.OR P5, PT, R32, R54, P6 ;  /* 0x000000362000720c */ /* 0x000fe200037a6670 */
[----:B------:R-:W2:Y:S01]  /*1cc10*/  LDS.128 R12, [R0+0x1080] ;  /* 0x00108000000c7984 */ /* 0x000ea20000000c00 */
[----:B---3--:R-:W-:-:S03]  /*1cc20*/  @!P2 LEA R4, P4, R8, R3, 0x1 ;  /* 0x000000030804a211 */ /* 0x008fc600078808ff */
[----:B------:R-:W3:Y:S04]  /*1cc30*/  LDS.128 R28, [R0+0x1880] ;  /* 0x00188000001c7984 */ /* 0x000ee80000000c00 */
[----:B------:R-:W-:Y:S01]  /*1cc40*/  LDS.128 R32, [R0+0x2080] ;  /* 0x0020800000207984 */ /* 0x000fe20000000c00 */
[C-C-:B----4-:R-:W-:Y:S02]  /*1cc50*/  @!P2 LEA.HI.X R5, R8.reuse, R5, R53.reuse, 0x1, P4 ;  /* 0x000000050805a211 */ /* 0x150fe400020f0c35 */
[C---:B------:R-:W-:Y:S01]  /*1cc60*/  @!P1 LEA R2, P4, R8.reuse, R9, 0x1 ;  /* 0x0000000908029211 */ /* 0x040fe200078808ff */
[----:B------:R-:W-:Y:S03]  /*1cc70*/  LDS.128 R36, [R0+0x2880] ;  /* 0x0028800000247984 */ /* 0x000fe60000000c00 */
[C---:B------:R-:W-:Y:S01]  /*1cc80*/  @!P1 LEA.HI.X R3, R8.reuse, R11, R53, 0x1, P4 ;  /* 0x0000000b08039211 */ /* 0x040fe200020f0c35 */
[----:B------:R-:W-:Y:S01]  /*1cc90*/  LDS.128 R40, [R0+0x3080] ;  /* 0x0030800000287984 */ /* 0x000fe20000000c00 */
[----:B------:R-:W-:-:S03]  /*1cca0*/  @!P0 LEA R10, P4, R8, R10, 0x1 ;  /* 0x0000000a080a8211 */ /* 0x000fc600078808ff */
[----:B------:R-:W4:Y:S01]  /*1ccb0*/  SHFL.IDX PT, R9, R21, 0x5, 0x181f ;  /* 0x00b81f0015097f89 */ /* 0x000f2200000e0000 */
[----:B------:R-:W-:Y:S02]  /*1ccc0*/  @!P0 LEA.HI.X R11, R8, R23, R53, 0x1, P4 ;  /* 0x00000017080b8211 */ /* 0x000fe400020f0c35 */
[----:B------:R-:W-:Y:S02]  /*1ccd0*/  IADD3 R23, R22, 0x60, RZ ;  /* 0x0000006016177810 */ /* 0x000fe40007ffe0ff */
[-C--:B------:R-:W-:Y:S02]  /*1cce0*/  ISETP.GE.OR P4, PT, R44, R54.reuse, P6 ;  /* 0x000000362c00720c */ /* 0x080fe40003786670 */
[----:B------:R4:W4:Y:S04]  /*1ccf0*/  LDS.128 R44, [R0+0x3880] ;  /* 0x00388000002c7984 */ /* 0x0009280000000c00 */
[----:B------:R4:W-:Y:S01]  /*1cd00*/  @!P3 ST.E.128 [R6.64], R24 ;  /* 0x000000180600b985 */ /* 0x0009e2000c101d30 */
[----:B------:R-:W-:-:S03]  /*1cd10*/  ISETP.GE.OR P3, PT, R23, R54, P6 ;  /* 0x000000361700720c */ /* 0x000fc60003766670 */
[----:B-1----:R1:W-:Y:S04]  /*1cd20*/  @!P2 ST.E.128 [R4.64], R16 ;  /* 0x000000100400a985 */ /* 0x0023e8000c101d30 */
[----:B--2---:R2:W-:Y:S04]  /*1cd30*/  @!P1 ST.E.128 [R2.64], R12 ;  /* 0x0000000c02009985 */ /* 0x0045e8000c101d30 */
[----:B---3--:R3:W-:Y:S01]  /*1cd40*/  @!P0 ST.E.128 [R10.64], R28 ;  /* 0x0000001c0a008985 */ /* 0x0087e2000c101d30 */
[----:B----4-:R-:W-:-:S04]  /*1cd50*/  IADD3 R0, R22, 0x70, RZ ;  /* 0x0000007016007810 */ /* 0x010fc80007ffe0ff */
[----:B------:R-:W-:Y:S02]  /*1cd60*/  ISETP.GE.OR P6, PT, R0, R54, P6 ;  /* 0x000000360000720c */ /* 0x000fe400037c6670 */
[----:B------:R-:W-:-:S04]  /*1cd70*/  @!P5 LEA R6, P2, R8, R48, 0x1 ;  /* 0x000000300806d211 */ /* 0x000fc800078408ff */
[C-C-:B------:R-:W-:Y:S02]  /*1cd80*/  @!P5 LEA.HI.X R7, R8.reuse, R52, R53.reuse, 0x1, P2 ;  /* 0x000000340807d211 */ /* 0x140fe400010f0c35 */
[C---:B-1----:R-:W-:Y:S02]  /*1cd90*/  @!P4 LEA R4, P1, R8.reuse, R9, 0x1 ;  /* 0x000000090804c211 */ /* 0x042fe400078208ff */
[C---:B--2---:R-:W-:Y:S01]  /*1cda0*/  @!P3 LEA R2, P0, R8.reuse, R49, 0x1 ;  /* 0x000000310802b211 */ /* 0x044fe200078008ff */
[----:B------:R3:W-:Y:S01]  /*1cdb0*/  @!P5 ST.E.128 [R6.64], R32 ;  /* 0x000000200600d985 */ /* 0x0007e2000c101d30 */
[C-C-:B------:R-:W-:Y:S02]  /*1cdc0*/  @!P4 LEA.HI.X R5, R8.reuse, R51, R53.reuse, 0x1, P1 ;  /* 0x000000330805c211 */ /* 0x140fe400008f0c35 */
[----:B------:R-:W-:Y:S01]  /*1cdd0*/  @!P3 LEA.HI.X R3, R8, R50, R53, 0x1, P0 ;  /* 0x000000320803b211 */ /* 0x000fe200000f0c35 */
[----:B------:R3:W1:Y:S04]  /*1cde0*/  SHFL.IDX PT, R6, R21, 0x7, 0x181f ;  /* 0x00f81f0015067f89 */ /* 0x00066800000e0000 */
[----:B------:R3:W-:Y:S04]  /*1cdf0*/  @!P4 ST.E.128 [R4.64], R36 ;  /* 0x000000240400c985 */ /* 0x0007e8000c101d30 */
[----:B------:R3:W2:Y:S04]  /*1ce00*/  SHFL.IDX PT, R4, R20, 0x7, 0x181f ;  /* 0x00f81f0014047f89 */ /* 0x0006a800000e0000 */
[----:B------:R3:W-:Y:S01]  /*1ce10*/  @!P3 ST.E.128 [R2.64], R40 ;  /* 0x000000280200b985 */ /* 0x0007e2000c101d30 */
[----:B------:R-:W-:Y:S05]  /*1ce20*/  @P6 EXIT ;  /* 0x000000000000694d */ /* 0x000fea0003800000 */
[----:B-1-3--:R-:W-:-:S04]  /*1ce30*/  LEA R2, P0, R8, R6, 0x1 ;  /* 0x0000000608027211 */ /* 0x00afc800078008ff */
[----:B--2---:R-:W-:-:S05]  /*1ce40*/  LEA.HI.X R3, R8, R4, R53, 0x1, P0 ;  /* 0x0000000408037211 */ /* 0x004fca00000f0c35 */
[----:B------:R-:W-:Y:S01]  /*1ce50*/  ST.E.128 [R2.64], R44 ;  /* 0x0000002c02007985 */ /* 0x000fe2000c101d30 */
[----:B------:R-:W-:Y:S05]  /*1ce60*/  EXIT ;  /* 0x000000000000794d */ /* 0x000fea0003800000 */
.L_x_216:
[----:B------:R-:W2:Y:S01]  /*1ce70*/  S2R R8, SR_TID.X ;  /* 0x0000000000087919 */ /* 0x000ea20000002100 */
[----:B------:R-:W-:Y:S03]  /*1ce80*/  BSSY B0, `(.L_x_217) ;  /* 0x0000028000007945 */ /* 0x000fe60003800000 */
[----:B------:R-:W3:Y:S01]  /*1ce90*/  S2R R10, SR_CTAID.Z ;  /* 0x00000000000a7919 */ /* 0x000ee20000002700 */
[----:B--2---:R-:W-:Y:S02]  /*1cea0*/  ISETP.GT.AND P0, PT, R8, 0x7f, PT ;  /* 0x0000007f0800780c */ /* 0x004fe40003f04270 */
[----:B---3--:R-:W-:-:S11]  /*1ceb0*/  SHF.R.S32.HI R11, RZ, 0x1f, R10 ;  /* 0x0000001fff0b7819 */ /* 0x008fd6000001140a */
[----:B------:R-:W-:Y:S05]  /*1cec0*/  @P0 BRA `(.L_x_218) ;  /* 0x0000023000000947 */ /* 0x000fea0003800000 */
[----:B------:R-:W2:Y:S01]  /*1ced0*/  S2R R5, SR_CTAID.X ;  /* 0x0000000000057919 */ /* 0x000ea20000002500 */
[----:B------:R-:W-:-:S05]  /*1cee0*/  MOV R2, c[0x0][0x4e8] ;  /* 0x00013a0000027a02 */ /* 0x000fca0000000f00 */
[----:B------:R-:W-:Y:S01]  /*1cef0*/  IMAD R0, R2, c[0x0][0x388], RZ ;  /* 0x0000e20002007a24 */ /* 0x000fe200078e02ff */
[----:B--2---:R-:W-:-:S04]  /*1cf00*/  LEA R5, R5, R8, 0x7 ;  /* 0x0000000805057211 */ /* 0x004fc800078e38ff */
[----:B------:R-:W-:-:S13]  /*1cf10*/  ISETP.GE.AND P0, PT, R5, R0, PT ;  /* 0x000000000500720c */ /* 0x000fda0003f06270 */
[----:B------:R-:W-:Y:S05]  /*1cf20*/  @P0 BRA `(.L_x_218) ;  /* 0x000001d000000947 */ /* 0x000fea0003800000 */
[----:B------:R-:W-:Y:S01]  /*1cf30*/  ISETP.NE.AND P0, PT, R2, 0x1, PT ;  /* 0x000000010200780c */ /* 0x000fe20003f05270 */
[----:B------:R-:W-:Y:S01]  /*1cf40*/  ULDC.64 UR4, c[0x0][0x490] ;  /* 0x0001240000047ab9 */ /* 0x000fe20000000a00 */
[----:B------:R-:W-:Y:S01]  /*1cf50*/  MOV R0, R5 ;  /* 0x0000000500007202 */ /* 0x000fe20000000f00 */
[----:B------:R-:W-:Y:S01]  /*1cf60*/  UIMAD UR7, UR6, UR4, URZ ;  /* 0x00000004060772a4 */ /* 0x000fe2000f8e023f */
[----:B------:R-:W-:Y:S01]  /*1cf70*/  IMAD R6, R11, c[0x0][0x498], RZ ;  /* 0x000126000b067a24 */ /* 0x000fe200078e02ff */
[----:B------:R-:W-:Y:S02]  /*1cf80*/  UIMAD.WIDE.U32 UR8, UR11, UR4, URZ ;  /* 0x000000040b0872a5 */ /* 0x000fe4000f8e003f */
[----:B------:R-:W-:Y:S01]  /*1cf90*/  UIMAD UR4, UR11, UR5, UR7 ;  /* 0x000000050b0472a4 */ /* 0x000fe2000f8e0207 */
[----:B------:R-:W-:-:S03]  /*1cfa0*/  IMAD R6, R10, c[0x0][0x49c], R6 ;  /* 0x000127000a067a24 */ /* 0x000fc600078e0206 */
[----:B------:R-:W-:Y:S01]  /*1cfb0*/  UIADD3 UR4, UR9, UR4, URZ ;  /* 0x0000000409047290 */ /* 0x000fe2000fffe03f */
[----:B------:R-:W-:Y:S01]  /*1cfc0*/  MOV R3, UR9 ;  /* 0x0000000900037c02 */ /* 0x000fe20008000f00 */
[----:B------:R-:W-:-:S04]  /*1cfd0*/  @P0 IMAD.HI.U32 R2, R5, c[0x0][0x4ec], RZ ;  /* 0x00013b0005020a27 */ /* 0x000fc800078e00ff */
[----:B------:R-:W-:Y:S01]  /*1cfe0*/  IMAD.U32 R3, RZ, RZ, UR4 ;  /* 0x00000004ff037e24 */ /* 0x000fe2000f8e00ff */
[----:B------:R-:W-:Y:S01]  /*1cff0*/  @P0 SHF.R.U32.HI R0, RZ, c[0x0][0x4f0], R2 ;  /* 0x00013c00ff000a19 */ /* 0x000fe20000011602 */
[----:B------:R-:W-:-:S03]  /*1d000*/  IMAD.U32 R2, RZ, RZ, UR8 ;  /* 0x00000008ff027e24 */ /* 0x000fc6000f8e00ff */
[----:B------:R-:W-:Y:S01]  /*1d010*/  IADD3 R4, -R0, RZ, RZ ;  /* 0x000000ff00047210 */ /* 0x000fe20007ffe1ff */
[----:B------:R-:W-:Y:S01]  /*1d020*/  IMAD.WIDE.U32 R2, R10, c[0x0][0x498], R2 ;  /* 0x000126000a027a25 */ /* 0x000fe200078e0002 */
[----:B------:R-:W-:-:S03]  /*1d030*/  SHF.R.S32.HI R7, RZ, 0x1f, R0 ;  /* 0x0000001fff077819 */ /* 0x000fc60000011400 */
[----:B------:R-:W-:Y:S01]  /*1d040*/  IMAD R4, R4, c[0x0][0x4e8], R5 ;  /* 0x00013a0004047a24 */ /* 0x000fe200078e0205 */
[----:B------:R-:W-:-:S04]  /*1d050*/  IADD3 R2, P0, R0, R2, RZ ;  /* 0x0000000200027210 */ /* 0x000fc80007f1e0ff */
[----:B------:R-:W-:Y:S02]  /*1d060*/  SHF.R.S32.HI R5, RZ, 0x1f, R4 ;  /* 0x0000001fff057819 */ /* 0x000fe40000011404 */
[----:B------:R-:W-:-:S03]  /*1d070*/  IADD3.X R3, R7, R3, R6, P0, !PT ;  /* 0x0000000307037210 */ /* 0x000fc600007fe406 */
        /* <DEDUP_REMOVED lines=8> */
.L_x_218:
[----:B------:R-:W-:Y:S05]  /*1d100*/  BSYNC B0 ;  /* 0x0000000000007941 */ /* 0x000fea0003800000 */
.L_x_217:
[----:B------:R-:W3:Y:S01]  /*1d110*/  S2R R12, SR_CTAID.X ;  /* 0x00000000000c7919 */ /* 0x000ee20000002500 */
[----:B--2---:R-:W-:Y:S01]  /*1d120*/  SHF.R.S32.HI R0, RZ, 0x1f, R8 ;  /* 0x0000001fff007819 */ /* 0x004fe20000011408 */
[----:B------:R-:W-:Y:S01]  /*1d130*/  IMAD.MOV.U32 R19, RZ, RZ, c[0x0][0x4e8] ;  /* 0x00013a00ff137624 */ /* 0x000fe200078e00ff */
[----:B------:R-:W-:Y:S01]  /*1d140*/  ULDC.64 UR4, c[0x0][0x3e8] ;  /* 0x0000fa0000047ab9 */ /* 0x000fe20000000a00 */
[----:B------:R-:W-:Y:S01]  /*1d150*/  IMAD R7, R11, c[0x0][0x3f0], RZ ;  /* 0x0000fc000b077a24 */ /* 0x000fe200078e02ff */
[----:B------:R-:W-:Y:S01]  /*1d160*/  LEA.HI R0, R0, R8, RZ, 0x3 ;  /* 0x0000000800007211 */ /* 0x000fe200078f18ff */
[----:B------:R-:W-:Y:S01]  /*1d170*/  UIMAD UR7, UR6, UR4, URZ ;  /* 0x00000004060772a4 */ /* 0x000fe2000f8e023f */
[----:B------:R-:W-:Y:S01]  /*1d180*/  ISETP.NE.AND P0, PT, R19, 0x1, PT ;  /* 0x000000011300780c */ /* 0x000fe20003f05270 */
[----:B------:R-:W-:Y:S01]  /*1d190*/  UIMAD.WIDE.U32 UR8, UR11, UR4, URZ ;  /* 0x000000040b0872a5 */ /* 0x000fe2000f8e003f */
[----:B------:R-:W-:Y:S01]  /*1d1a0*/  LOP3.LUT R2, R0, 0xfffffff8, RZ, 0xc0, !PT ;  /* 0xfffffff800027812 */ /* 0x000fe200078ec0ff */
[----:B------:R-:W-:Y:S01]  /*1d1b0*/  UIMAD UR4, UR11, UR5, UR7 ;  /* 0x000000050b0472a4 */ /* 0x000fe2000f8e0207 */
[----:B------:R-:W-:Y:S01]  /*1d1c0*/  SHF.R.S32.HI R9, RZ, 0x3, R0 ;  /* 0x00000003ff097819 */ /* 0x000fe20000011400 */
[----:B------:R-:W-:-:S02]  /*1d1d0*/  IMAD R7, R10, c[0x0][0x3f4], R7 ;  /* 0x0000fd000a077a24 */ /* 0x000fc400078e0207 */
[----:B------:R-:W-:Y:S01]  /*1d1e0*/  IMAD.IADD R8, R8, 0x1, -R2 ;  /* 0x0000000108087824 */ /* 0x000fe200078e0a02 */
[----:B------:R-:W-:Y:S01]  /*1d1f0*/  UIADD3 UR4, UR9, UR4, URZ ;  /* 0x0000000409047290 */ /* 0x000fe2000fffe03f */
[----:B------:R-:W-:Y:S02]  /*1d200*/  IMAD.U32 R3, RZ, RZ, UR9 ;  /* 0x00000009ff037e24 */ /* 0x000fe4000f8e00ff */
[----:B------:R-:W-:Y:S02]  /*1d210*/  IMAD R0, R8, 0x10, R9 ;  /* 0x0000001008007824 */ /* 0x000fe400078e0209 */
[----:B------:R-:W-:Y:S02]  /*1d220*/  IMAD.U32 R2, RZ, RZ, UR8 ;  /* 0x00000008ff027e24 */ /* 0x000fe4000f8e00ff */
[----:B------:R-:W-:Y:S02]  /*1d230*/  IMAD.U32 R3, RZ, RZ, UR4 ;  /* 0x00000004ff037e24 */ /* 0x000fe4000f8e00ff */
[----:B---3--:R-:W-:-:S02]  /*1d240*/  IMAD R4, R12, 0x80, R0 ;  /* 0x000000800c047824 */ /* 0x008fc400078e0200 */
[----:B------:R-:W-:-:S04]  /*1d250*/  IMAD.WIDE.U32 R2, R10, c[0x0][0x3f0], R2 ;  /* 0x0000fc000a027a25 */ /* 0x000fc800078e0002 */
[----:B------:R-:W-:-:S04]  /*1d260*/  @P0 IMAD.HI.U32 R5, R4, c[0x0][0x4ec], RZ ;  /* 0x00013b0004050a27 */ /* 0x000fc800078e00ff */
[----:B------:R-:W-:Y:S01]  /*1d270*/  IMAD.MOV.U32 R0, RZ, RZ, R4 ;  /* 0x000000ffff007224 */ /* 0x000fe200078e0004 */
[----:B------:R-:W-:Y:S01]  /*1d280*/  @P0 SHF.R.U32.HI R0, RZ, c[0x0][0x4f0], R5 ;  /* 0x00013c00ff000a19 */ /* 0x000fe20000011605 */
[----:B------:R-:W-:Y:S02]  /*1d290*/  IMAD.IADD R3, R3, 0x1, R7 ;  /* 0x0000000103037824 */ /* 0x000fe400078e0207 */
[----:B------:R-:W-:Y:S01]  /*1d2a0*/  IMAD R19, R19, c[0x0][0x388], RZ ;  /* 0x0000e20013137a24 */ /* 0x000fe200078e02ff */
[--C-:B------:R-:W-:Y:S01]  /*1d2b0*/  SHF.R.S32.HI R6, RZ, 0x1f, R0.reuse ;  /* 0x0000001fff067819 */ /* 0x100fe20000011400 */
[----:B------:R-:W-:Y:S02]  /*1d2c0*/  IMAD.MOV R5, RZ, RZ, -R0 ;  /* 0x000000ffff057224 */ /* 0x000fe400078e0a00 */
[----:B------:R-:W-:-:S04]  /*1d2d0*/  IMAD.WIDE.U32 R2, R0, c[0x0][0x3e0], R2 ;  /* 0x0000f80000027a25 */ /* 0x000fc800078e0002 */
[----:B------:R-:W-:Y:S02]  /*1d2e0*/  IMAD R5, R5, c[0x0][0x4e8], R4 ;  /* 0x00013a0005057a24 */ /* 0x000fe400078e0204 */
[----:B------:R-:W-:-:S03]  /*1d2f0*/  IMAD R6, R6, c[0x0][0x3e0], RZ ;  /* 0x0000f80006067a24 */ /* 0x000fc600078e02ff */
[----:B------:R-:W-:Y:S01]  /*1d300*/  SHF.R.S32.HI R4, RZ, 0x1f, R5 ;  /* 0x0000001fff047819 */ /* 0x000fe20000011405 */
[----:B------:R-:W-:-:S04]  /*1d310*/  IMAD R0, R0, c[0x0][0x3e4], R6 ;  /* 0x0000f90000007a24 */ /* 0x000fc800078e0206 */
[----:B------:R-:W-:Y:S02]  /*1d320*/  IMAD.IADD R3, R3, 0x1, R0 ;  /* 0x0000000103037824 */ /* 0x000fe400078e0200 */
[----:B------:R-:W-:Y:S02]  /*1d330*/  IMAD R0, R4, c[0x0][0x3d8], RZ ;  /* 0x0000f60004007a24 */ /* 0x000fe400078e02ff */
[----:B------:R-:W-:-:S04]  /*1d340*/  IMAD.WIDE.U32 R2, R5, c[0x0][0x3d8], R2 ;  /* 0x0000f60005027a25 */ /* 0x000fc800078e0002 */
[----:B------:R-:W-:Y:S01]  /*1d350*/  IMAD R0, R5, c[0x0][0x3dc], R0 ;  /* 0x0000f70005007a24 */ /* 0x000fe200078e0200 */
[----:B------:R-:W-:-:S03]  /*1d360*/  LEA R4, P0, R2, c[0x0][0x380], 0x1 ;  /* 0x0000e00002047a11 */ /* 0x000fc600078008ff */
[----:B------:R-:W-:Y:S02]  /*1d370*/  IMAD.IADD R3, R3, 0x1, R0 ;  /* 0x0000000103037824 */ /* 0x000fe400078e0200 */
[----:B------:R-:W2:Y:S01]  /*1d380*/  SHFL.IDX PT, R6, R4, RZ, 0x181f ;  /* 0x00181fff04067589 */ /* 0x000ea200000e0000 */
[----:B------:R-:W-:Y:S02]  /*1d390*/  IMAD.SHL.U32 R0, R8, 0x8, RZ ;  /* 0x0000000808007824 */ /* 0x000fe400078e00ff */
[----:B------:R-:W-:Y:S01]  /*1d3a0*/  LEA.HI.X R3, R2, c[0x0][0x384], R3, 0x1, P0 ;  /* 0x0000e10002037a11 */ /* 0x000fe200000f0c03 */
[----:B------:R-:W-:Y:S01]  /*1d3b0*/  IMAD R2, R12, 0x80, R9 ;  /* 0x000000800c027824 */ /* 0x000fe200078e0209 */
[----:B------:R-:W-:Y:S01]  /*1d3c0*/  SHFL.IDX PT, R5, R4, 0x1, 0x181f ;  /* 0x00381f0004057f89 */ /* 0x000fe200000e0000 */
[----:B------:R-:W-:Y:S02]  /*1d3d0*/  ISETP.GE.AND P5, PT, R0, c[0x0][0x3c8], PT ;  /* 0x0000f20000007a0c */ /* 0x000fe40003fa6270 */
[----:B------:R-:W-:Y:S01]  /*1d3e0*/  SHF.R.S32.HI R18, RZ, 0x1f, R0 ;  /* 0x0000001fff127819 */ /* 0x000fe20000011400 */
[----:B------:R-:W3:Y:S01]  /*1d3f0*/  SHFL.IDX PT, R7, R3, RZ, 0x181f ;  /* 0x00181fff03077589 */ /* 0x000ee200000e0000 */
[----:B------:R-:W-:-:S02]  /*1d400*/  ISETP.GE.OR P1, PT, R2, R19, P5 ;  /* 0x000000130200720c */ /* 0x000fc40002f26670 */
[C---:B------:R-:W-:Y:S01]  /*1d410*/  IADD3 R8, R2.reuse, 0x10, RZ ;  /* 0x0000001002087810 */ /* 0x040fe20007ffe0ff */
[----:B------:R-:W4:Y:S01]  /*1d420*/  SHFL.IDX PT, R9, R3, 0x1, 0x181f ;  /* 0x00381f0003097f89 */ /* 0x000f2200000e0000 */
[----:B------:R-:W-:Y:S02]  /*1d430*/  IADD3 R14, R2, 0x20, RZ ;  /* 0x00000020020e7810 */ /* 0x000fe40007ffe0ff */
[-C--:B------:R-:W-:Y:S01]  /*1d440*/  ISETP.GE.OR P0, PT, R8, R19.reuse, P5 ;  /* 0x000000130800720c */ /* 0x080fe20002f06670 */
[----:B------:R-:W-:Y:S01]  /*1d450*/  SHFL.IDX PT, R12, R3, 0x2, 0x181f ;  /* 0x00581f00030c7f89 */ /* 0x000fe200000e0000 */
[C---:B------:R-:W-:Y:S02]  /*1d460*/  IADD3 R10, R2.reuse, 0x40, RZ ;  /* 0x00000040020a7810 */ /* 0x040fe40007ffe0ff */
[----:B------:R-:W-:Y:S01]  /*1d470*/  IADD3 R13, R2, 0x30, RZ ;  /* 0x00000030020d7810 */ /* 0x000fe20007ffe0ff */
[----:B------:R-:W1:Y:S01]  /*1d480*/  SHFL.IDX PT, R8, R4, 0x2, 0x181f ;  /* 0x00581f0004087f89 */ /* 0x000e6200000e0000 */
[----:B------:R-:W-:-:S02]  /*1d490*/  ISETP.GE.OR P4, PT, R14, R19, P5 ;  /* 0x000000130e00720c */ /* 0x000fc40002f86670 */
[----:B--2---:R-:W-:Y:S01]  /*1d4a0*/  @!P1 LEA R6, P2, R0, R6, 0x1 ;  /* 0x0000000600069211 */ /* 0x004fe200078408ff */
[----:B------:R-:W-:Y:S01]  /*1d4b0*/  SHFL.IDX PT, R11, R4, 0x3, 0x181f ;  /* 0x00781f00040b7f89 */ /* 0x000fe200000e0000 */
[----:B------:R-:W-:-:S03]  /*1d4c0*/  ISETP.GE.OR P3, PT, R13, R19, P5 ;  /* 0x000000130d00720c */ /* 0x000fc60002f66670 */
[----:B------:R-:W-:Y:S01]  /*1d4d0*/  SHFL.IDX PT, R14, R3, 0x3, 0x181f ;  /* 0x00781f00030e7f89 */ /* 0x000fe200000e0000 */
[----:B---3--:R-:W-:-:S03]  /*1d4e0*/  @!P1 LEA.HI.X R7, R0, R7, R18, 0x1, P2 ;  /* 0x0000000700079211 */ /* 0x008fc600010f0c12 */
[----:B------:R-:W-:Y:S01]  /*1d4f0*/  SHFL.IDX PT, R13, R4, 0x5, 0x181f ;  /* 0x00b81f00040d7f89 */ /* 0x000fe200000e0000 */
[----:B------:R-:W-:-:S03]  /*1d500*/  ISETP.GE.OR P2, PT, R10, R19, P5 ;  /* 0x000000130a00720c */ /* 0x000fc60002f46670 */
[----:B------:R2:W-:Y:S04]  /*1d510*/  @!P1 ST.E.128 [R6.64], RZ ;  /* 0x000000ff06009985 */ /* 0x0005e8000c101d30 */
[----:B------:R-:W3:Y:S04]  /*1d520*/  SHFL.IDX PT, R10, R4, 0x4, 0x181f ;  /* 0x00981f00040a7f89 */ /* 0x000ee800000e0000 */
[----:B------:R-:W1:Y:S04]  /*1d530*/  SHFL.IDX PT, R17, R3, 0x4, 0x181f ;  /* 0x00981f0003117f89 */ /* 0x000e6800000e0000 */
[----:B------:R-:W1:Y:S04]  /*1d540*/  SHFL.IDX PT, R16, R3, 0x5, 0x181f ;  /* 0x00b81f0003107f89 */ /* 0x000e6800000e0000 */
[----:B------:R-:W-:Y:S04]  /*1d550*/  SHFL.IDX PT, R15, R3, 0x6, 0x181f ;  /* 0x00d81f00030f7f89 */ /* 0x000fe800000e0000 */
[----:B------:R-:W-:Y:S01]  /*1d560*/  SHFL.IDX PT, R3, R3, 0x7, 0x181f ;  /* 0x00f81f0003037f89 */ /* 0x000fe200000e0000 */
[----:B--2---:R-:W-:-:S02]  /*1d570*/  @!P0 LEA R6, P6, R0, R5, 0x1 ;  /* 0x0000000500068211 */ /* 0x004fc400078c08ff */
[----:B------:R-:W-:Y:S01]  /*1d580*/  IADD3 R7, R2, 0x50, RZ ;  /* 0x0000005002077810 */ /* 0x000fe20007ffe0ff */
[----:B------:R-:W2:Y:S03]  /*1d590*/  SHFL.IDX PT, R5, R4, 0x6, 0x181f ;  /* 0x00d81f0004057f89 */ /* 0x000ea600000e0000 */
[----:B------:R-:W-:Y:S01]  /*1d5a0*/  ISETP.GE.OR P1, PT, R7, R19, P5 ;  /* 0x000000130700720c */ /* 0x000fe20002f26670 */
[----:B------:R-:W2:Y:S01]  /*1d5b0*/  SHFL.IDX PT, R4, R4, 0x7, 0x181f ;  /* 0x00f81f0004047f89 */ /* 0x000ea200000e0000 */
[----:B----4-:R-:W-:Y:S02]  /*1d5c0*/  @!P0 LEA.HI.X R7, R0, R9, R18, 0x1, P6 ;  /* 0x0000000900078211 */ /* 0x010fe400030f0c12 */
[----:B------:R-:W-:Y:S02]  /*1d5d0*/  IADD3 R9, R2, 0x60, RZ ;  /* 0x0000006002097810 */ /* 0x000fe40007ffe0ff */
[----:B-1----:R-:W-:Y:S01]  /*1d5e0*/  @!P4 LEA R8, P6, R0, R8, 0x1 ;  /* 0x000000080008c211 */ /* 0x002fe200078c08ff */
[----:B------:R1:W-:Y:S01]  /*1d5f0*/  @!P0 ST.E.128 [R6.64], RZ ;  /* 0x000000ff06008985 */ /* 0x0003e2000c101d30 */
[----:B------:R-:W-:-:S02]  /*1d600*/  ISETP.GE.OR P0, PT, R9, R19, P5 ;  /* 0x000000130900720c */ /* 0x000fc40002f06670 */
[----:B------:R-:W-:Y:S02]  /*1d610*/  @!P4 LEA.HI.X R9, R0, R12, R18, 0x1, P6 ;  /* 0x0000000c0009c211 */ /* 0x000fe400030f0c12 */
[----:B------:R-:W-:-:S03]  /*1d620*/  IADD3 R2, R2, 0x70, RZ ;  /* 0x0000007002027810 */ /* 0x000fc60007ffe0ff */
[----:B------:R4:W-:Y:S01]  /*1d630*/  @!P4 ST.E.128 [R8.64], RZ ;  /* 0x000000ff0800c985 */ /* 0x0009e2000c101d30 */
[----:B------:R-:W-:Y:S02]  /*1d640*/  ISETP.GE.OR P5, PT, R2, R19, P5 ;  /* 0x000000130200720c */ /* 0x000fe40002fa6670 */
[C---:B---3--:R-:W-:Y:S02]  /*1d650*/  @!P2 LEA R10, P4, R0.reuse, R10, 0x1 ;  /* 0x0000000a000aa211 */ /* 0x048fe400078808ff */
[C---:B-1----:R-:W-:Y:S02]  /*1d660*/  @!P3 LEA R6, P6, R0.reuse, R11, 0x1 ;  /* 0x0000000b0006b211 */ /* 0x042fe400078c08ff */
[C-C-:B------:R-:W-:Y:S02]  /*1d670*/  @!P2 LEA.HI.X R11, R0.reuse, R17, R18.reuse, 0x1, P4 ;  /* 0x00000011000ba211 */ /* 0x140fe400020f0c12 */
[C---:B------:R-:W-:Y:S02]  /*1d680*/  @!P3 LEA.HI.X R7, R0.reuse, R14, R18, 0x1, P6 ;  /* 0x0000000e0007b211 */ /* 0x040fe400030f0c12 */
[----:B----4-:R-:W-:-:S03]  /*1d690*/  @!P1 LEA R8, P6, R0, R13, 0x1 ;  /* 0x0000000d00089211 */ /* 0x010fc600078c08ff */
[----:B------:R2:W-:Y:S01]  /*1d6a0*/  @!P3 ST.E.128 [R6.64], RZ ;  /* 0x000000ff0600b985 */ /* 0x0005e2000c101d30 */
[----:B------:R-:W-:-:S03]  /*1d6b0*/  @!P1 LEA.HI.X R9, R0, R16, R18, 0x1, P6 ;  /* 0x0000001000099211 */ /* 0x000fc600030f0c12 */
[----:B------:R1:W-:Y:S04]  /*1d6c0*/  @!P2 ST.E.128 [R10.64], RZ ;  /* 0x000000ff0a00a985 */ /* 0x0003e8000c101d30 */
[----:B------:R1:W-:Y:S01]  /*1d6d0*/  @!P1 ST.E.128 [R8.64], RZ ;  /* 0x000000ff08009985 */ /* 0x0003e2000c101d30 */
[----:B--2---:R-:W-:-:S04]  /*1d6e0*/  @!P0 LEA R6, P3, R0, R5, 0x1 ;  /* 0x0000000500068211 */ /* 0x004fc800078608ff */
[----:B------:R-:W-:-:S05]  /*1d6f0*/  @!P0 LEA.HI.X R7, R0, R15, R18, 0x1, P3 ;  /* 0x0000000f00078211 */ /* 0x000fca00018f0c12 */
[----:B------:R1:W-:Y:S01]  /*1d700*/  @!P0 ST.E.128 [R6.64], RZ ;  /* 0x000000ff06008985 */ /* 0x0003e2000c101d30 */
[----:B------:R-:W-:Y:S05]  /*1d710*/  @P5 EXIT ;  /* 0x000000000000594d */ /* 0x000fea0003800000 */
[----:B------:R-:W-:-:S04]  /*1d720*/  LEA R2, P0, R0, R4, 0x1 ;  /* 0x0000000400027211 */ /* 0x000fc800078008ff */
[----:B------:R-:W-:-:S05]  /*1d730*/  LEA.HI.X R3, R0, R3, R18, 0x1, P0 ;  /* 0x0000000300037211 */ /* 0x000fca00000f0c12 */
[----:B------:R-:W-:Y:S01]  /*1d740*/  ST.E.128 [R2.64], RZ ;  /* 0x000000ff02007985 */ /* 0x000fe2000c101d30 */
[----:B------:R-:W-:Y:S05]  /*1d750*/  EXIT ;  /* 0x000000000000794d */ /* 0x000fea0003800000 */
.L_x_219:
        /* <DEDUP_REMOVED lines=10> */
.L_x_1599:


//--------------------- .text._ZN7cutlass13device_kernelIN5flash19enable_sm80_to_sm89INS1_16FlashAttnFwdSm80INS1_25CollectiveMainloopFwdSm80ILi4ELi1ELb0EN4cute5tupleIJNS5_1CILi128EEENS7_ILi96EEENS7_ILi64EEEEEELi64ENS_6half_tEfNS_4arch4Sm80ELb0ELb1ELb1ELb1ELb1ELb0ELb1ELb0EEENS1_21CollectiveEpilogueFwdINS6_IJS8_SA_S9_EEENS6_IJNS7_ILi1EEESI_SI_EEESC_SE_Li128ELb1ELb1ELb0ELb0EEENS1_19SingleTileSchedulerILb1ELb0ELb1ELi128EEEEEEEEEvNT_6ParamsE --------------------------
	.section	.text._ZN7cutlass13device_kernelIN5flash19enable_sm80_to_sm89INS1_16FlashAttnFwdSm80INS1_25CollectiveMainloopFwdSm80ILi4ELi1ELb0EN4cute5tupleIJNS5_1CILi128EEENS7_ILi96EEENS7_ILi64EEEEEELi64ENS_6half_tEfNS_4arch4Sm80ELb0ELb1ELb1ELb1ELb1ELb0ELb1ELb0EEENS1_21CollectiveEpilogueFwdINS6_IJS8_SA_S9_EEENS6_IJNS7_ILi1EEESI_SI_EEESC_SE_Li128ELb1ELb1ELb0ELb0EEENS1_19SingleTileSchedulerILb1ELb0ELb1ELi128EEEEEEEEEvNT_6ParamsE,"ax",@progbits
	.sectioninfo	@"SHI_REGISTERS=255"
	.align	128
.text._ZN7cutlass13device_kernelIN5flash19enable_sm80_to_sm89INS1_16FlashAttnFwdSm80INS1_25CollectiveMainloopFwdSm80ILi4ELi1ELb0EN4cute5tupleIJNS5_1CILi128EEENS7_ILi96EEENS7_ILi64EEEEEELi64ENS_6half_tEfNS_4arch4Sm80ELb0ELb1ELb1ELb1ELb1ELb0ELb1ELb0EEENS1_21CollectiveEpilogueFwdINS6_IJS8_SA_S9_EEENS6_IJNS7_ILi1EEESI_SI_EEESC_SE_Li128ELb1ELb1ELb0ELb0EEENS1_19SingleTileSchedulerILb1ELb0ELb1ELi128EEEEEEEEEvNT_6ParamsE:
        .type           _ZN7cutlass13device_kernelIN5flash19enable_sm80_to_sm89INS1_16FlashAttnFwdSm80INS1_25CollectiveMainloopFwdSm80ILi4ELi1ELb0EN4cute5tupleIJNS5_1CILi128EEENS7_ILi96EEENS7_ILi64EEEEEELi64ENS_6half_tEfNS_4arch4Sm80ELb0ELb1ELb1ELb1ELb1ELb0ELb1ELb0EEENS1_21CollectiveEpilogueFwdINS6_IJS8_SA_S9_EEENS6_IJNS7_ILi1EEESI_SI_EEESC_SE_Li128ELb1ELb1ELb0ELb0EEENS1_19SingleTileSchedulerILb1ELb0ELb1ELi128EEEEEEEEEvNT_6ParamsE,@function
        .size           _ZN7cutlass13device_kernelIN5flash19enable_sm80_to_sm89INS1_16FlashAttnFwdSm80INS1_25CollectiveMainloopFwdSm80ILi4ELi1ELb0EN4cute5tupleIJNS5_1CILi128EEENS7_ILi96EEENS7_ILi64EEEEEELi64ENS_6half_tEfNS_4arch4Sm80ELb0ELb1ELb1ELb1ELb1ELb0ELb1ELb0EEENS1_21CollectiveEpilogueFwdINS6_IJS8_SA_S9_EEENS6_IJNS7_ILi1EEESI_SI_EEESC_SE_Li128ELb1ELb1ELb0ELb0EEENS1_19SingleTileSchedulerILb1ELb0ELb1ELi128EEEEEEEEEvNT_6ParamsE,(.L_x_1600 - _ZN7cutlass13device_kernelIN5flash19enable_sm80_to_sm89INS1_16FlashAttnFwdSm80INS1_25CollectiveMainloopFwdSm80ILi4ELi1ELb0EN4cute5tupleIJNS5_1CILi128EEENS7_ILi96EEENS7_ILi64EEEEEELi64ENS_6half_tEfNS_4arch4Sm80ELb0ELb1ELb1ELb1ELb1ELb0ELb1ELb0EEENS1_21CollectiveEpilogueFwdINS6_IJS8_SA_S9_EEENS6_IJNS7_ILi1EEESI_SI_EEESC_SE_Li128ELb1ELb1ELb0ELb0EEENS1_19SingleTileSchedulerILb1ELb0ELb1ELi128EEEEEEEEEvNT_6ParamsE)
        .other          _ZN7cutlass13device_kernelIN5flash19enable_sm80_to_sm89INS1_16FlashAttnFwdSm80INS1_25CollectiveMainloopFwdSm80ILi4ELi1ELb0EN4cute5tupleIJNS5_1CILi128EEENS7_ILi96EEENS7_ILi64EEEEEELi64ENS_6half_tEfNS_4arch4Sm80ELb0ELb1ELb1ELb1ELb1ELb0ELb1ELb0EEENS1_21CollectiveEpilogueFwdINS6_IJS8_SA_S9_EEENS6_IJNS7_ILi1EEESI_SI_EEESC_SE_Li128ELb1ELb1ELb0ELb0EEENS1_19SingleTileSchedulerILb1ELb0ELb1ELi128EEEEEEEEEvNT_6ParamsE,@"STO_CUDA_ENTRY STV_DEFAULT"
_ZN7cutlass13device_kernelIN5flash19enable_sm80_to_sm89INS1_16FlashAttnFwdSm80INS1_25CollectiveMainloopFwdSm80ILi4ELi1ELb0EN4cute5tupleIJNS5_1CILi128EEENS7_ILi96EEENS7_ILi64EEEEEELi64ENS_6half_tEfNS_4arch4Sm80ELb0ELb1ELb1ELb1ELb1ELb0ELb1ELb0EEENS1_21CollectiveEpilogueFwdINS6_IJS8_SA_S9_EEENS6_IJNS7_ILi1EEESI_SI_EEESC_SE_Li128ELb1ELb1ELb0ELb0EEENS1_19SingleTileSchedulerILb1ELb0ELb1ELi128EEEEEEEEEvNT_6ParamsE:
        /* <DEDUP_REMOVED lines=21> */
.L_x_221:
        /* <DEDUP_REMOVED lines=13> */
.L_x_223:
[----:B------:R-:W-:Y:S02]  /*0220*/  ULDC UR5, c[0x0][0x54c] ;  /* 0x0001530000057ab9 */ /* 0x000fe40000000800 */
.L_x_222:
[----:B------:R-:W-:Y:S02]  /*0230*/  ULDC UR4, c[0x0][0x548] ;  /* 0x0001520000047ab9 */ /* 0x000fe40000000800 */
[----:B------:R-:W-:-:S02]  /*0240*/  USHF.L.U32 UR18, UR18, 0x7, URZ ;  /* 0x0000000712127899 */ /* 0x000fc4000800063f */
[----:B------:R-:W-:-:S04]  /*0250*/  UIMAD UR4, UR5, UR4, URZ ;  /* 0x00000004050472a4 */ /* 0x000fc8000f8e023f */
[----:B------:R-:W-:-:S04]  /*0260*/  UISETP.GE.AND UP0, UPT, UR18, UR4, UPT ;  /* 0x000000041200728c */ /* 0x000fc8000bf06270 */
[----:B------:R-:W-:Y:S01]  /*0270*/  USEL UR16, UR16, 0xffffffff, !UP0 ;  /* 0xffffffff10107887 */ /* 0x000fe2000c000000 */
[----:B------:R-:W-:Y:S05]  /*0280*/  BRA `(.L_x_224) ;  /* 0x000001b000007947 */ /* 0x000fea0003800000 */
.L_x_220:
        /* <DEDUP_REMOVED lines=8> */
.L_x_225:
        /* <DEDUP_REMOVED lines=13> */
.L_x_227:
[----:B------:R-:W-:Y:S02]  /*03e0*/  ULDC UR5, c[0x0][0x54c] ;  /* 0x0001530000057ab9 */ /* 0x000fe40000000800 */
.L_x_226:
[----:B------:R-:W-:Y:S02]  /*03f0*/  ULDC UR4, c[0x0][0x548] ;  /* 0x0001520000047ab9 */ /* 0x000fe40000000800 */
[----:B------:R-:W-:-:S02]  /*0400*/  USHF.L.U32 UR18, UR18, 0x7, URZ ;  /* 0x0000000712127899 */ /* 0x000fc4000800063f */
[----:B------:R-:W-:-:S04]  /*0410*/  UIMAD UR4, UR5, UR4, URZ ;  /* 0x00000004050472a4 */ /* 0x000fc8000f8e023f */
[----:B------:R-:W-:-:S04]  /*0420*/  UISETP.GE.AND UP0, UPT, UR18, UR4, UPT ;  /* 0x000000041200728c */ /* 0x000fc8000bf06270 */
[----:B------:R-:W-:-:S06]  /*0430*/  USEL UR16, UR16, 0xffffffff, !UP0 ;  /* 0xffffffff10107887 */ /* 0x000fcc000c000000 */
.L_x_224:
[----:B------:R-:W-:-:S13]  /*0440*/  ISETP.LE.AND P0, PT, RZ, UR16, PT ;  /* 0x00000010ff007c0c */ /* 0x000fda000bf03270 */
[----:B------:R-:W-:Y:S05]  /*0450*/  @!P0 EXIT ;  /* 0x000000000000894d */ /* 0x000fea0003800000 */
[----:B------:R-:W-:Y:S02]  /*0460*/  ULDC.64 UR8, c[0x0][0x370] ;  /* 0x0000dc0000087ab9 */ /* 0x000fe40000000a00 */
[----:B------:R-:W-:Y:S02]  /*0470*/  UISETP.NE.U32.AND UP2, UPT, URZ, UR8, UPT ;  /* 0x000000083f00728c */ /* 0x000fe4000bf45070 */
[----:B------:R-:W-:Y:S02]  /*0480*/  ULDC.64 UR4, c[0x0][0x360] ;  /* 0x0000d80000047ab9 */ /* 0x000fe40000000a00 */
[----:B------:R-:W-:Y:S02]  /*0490*/  UISETP.NE.U32.AND UP0, UPT, URZ, UR4, UPT ;  /* 0x000000043f00728c */ /* 0x000fe4000bf05070 */
[----:B------:R-:W-:Y:S02]  /*04a0*/  ULDC.64 UR6, c[0x0][0x348] ;  /* 0x0000d20000067ab9 */ /* 0x000fe40000000a00 */
[----:B------:R-:W-:-:S02]  /*04b0*/  UISETP.NE.AND.EX UP2, UPT, URZ, UR9, UPT, UP2 ;  /* 0x000000093f00728c */ /* 0x000fc4000bf45320 */
[----:B------:R-:W-:Y:S02]  /*04c0*/  UISETP.NE.U32.AND UP1, UPT, URZ, UR6, UPT ;  /* 0x000000063f00728c */ /* 0x000fe4000bf25070 */
[----:B------:R-:W-:Y:S02]  /*04d0*/  UISETP.NE.AND.EX UP0, UPT, URZ, UR5, UPT, UP0 ;  /* 0x000000053f00728c */ /* 0x000fe4000bf05300 */
[----:B------:R-:W-:Y:S01]  /*04e0*/  UISETP.NE.AND.EX UP1, UPT, URZ, UR7, UPT, UP1 ;  /* 0x000000073f00728c */ /* 0x000fe2000bf25310 */
[----:B------:R-:W-:Y:S01]  /*04f0*/  PLOP3.LUT P2, PT, PT, PT, UP2, 0x80, 0x0 ;  /* 0x000000000000781c */ /* 0x000fe20003f4f028 */
[----:B------:R-:W-:Y:S02]  /*0500*/  ULDC.64 UR8, c[0x0][0x370] ;  /* 0x0000dc0000087ab9 */ /* 0x000fe40000000a00 */
[----:B------:R-:W-:Y:S01]  /*0510*/  ULDC.64 UR6, c[0x0][0x348] ;  /* 0x0000d20000067ab9 */ /* 0x000fe20000000a00 */
[----:B------:R-:W-:Y:S01]  /*0520*/  PLOP3.LUT P0, PT, PT, PT, UP0, 0x80, 0x0 ;  /* 0x000000000000781c */ /* 0x000fe20003f0f008 */
[----:B------:R-:W-:Y:S01]  /*0530*/  ULDC.64 UR4, c[0x0][0x360] ;  /* 0x0000d80000047ab9 */ /* 0x000fe20000000a00 */
[----:B------:R-:W-:Y:S01]  /*0540*/  PLOP3.LUT P1, PT, PT, PT, UP1, 0x80, 0x0 ;  /* 0x000000000000781c */ /* 0x000fe20003f2f018 */
[----:B------:R-:W-:-:S02]  /*0550*/  @UP2 UIMAD.WIDE UR8, UR16, UR13, UR8 ;  /* 0x0000000d100822a5 */ /* 0x000fc4000f8e0208 */
[----:B------:R-:W-:Y:S02]  /*0560*/  @UP0 UIMAD.WIDE UR4, UR16, UR13, UR4 ;  /* 0x0000000d100402a5 */ /* 0x000fe4000f8e0204 */
[----:B------:R-:W-:Y:S02]  /*0570*/  UIMAD.WIDE UR6, UR16, UR13, UR6 ;  /* 0x0000000d100672a5 */ /* 0x000fe4000f8e0206 */
[----:B------:R-:W-:Y:S02]  /*0580*/  IMAD.U32 R3, RZ, RZ, UR9 ;  /* 0x00000009ff037e24 */ /* 0x000fe4000f8e00ff */
[----:B------:R-:W-:Y:S01]  /*0590*/  IMAD.U32 R2, RZ, RZ, UR8 ;  /* 0x00000008ff027e24 */ /* 0x000fe2000f8e00ff */
[----:B------:R-:W-:Y:S01]  /*05a0*/  MOV R4, UR4 ;  /* 0x0000000400047c02 */ /* 0x000fe20008000f00 */
[----:B------:R-:W-:Y:S01]  /*05b0*/  IMAD.U32 R5, RZ, RZ, UR5 ;  /* 0x00000005ff057e24 */ /* 0x000fe2000f8e00ff */
[----:B------:R-:W-:Y:S01]  /*05c0*/  MOV R6, UR6 ;  /* 0x0000000600067c02 */ /* 0x000fe20008000f00 */
[----:B------:R-:W-:Y:S01]  /*05d0*/  IMAD.U32 R7, RZ, RZ, UR7 ;  /* 0x00000007ff077e24 */ /* 0x000fe2000f8e00ff */
[----:B------:R1:W2:Y:S04]  /*05e0*/  @P2 LDG.E R3, [R2.64] ;  /* 0x0000003202032981 */ /* 0x0002a8000c1e1900 */
[----:B------:R-:W3:Y:S04]  /*05f0*/  @P0 LDG.E R0, [R4.64] ;  /* 0x0000003204000981 */ /* 0x000ee8000c1e1900 */
[----:B-1----:R-:W4:Y:S01]  /*0600*/  @P1 LDG.E R2, [R6.64] ;  /* 0x0000003206021981 */ /* 0x002f22000c1e1900 */
[----:B------:R-:W1:Y:S01]  /*0610*/  S2UR UR11, SR_CTAID.Y ;  /* 0x00000000000b79c3 */ /* 0x000e620000002600 */
[----:B------:R-:W-:-:S02]  /*0620*/  UMOV UR14, URZ ;  /* 0x0000003f000e7c82 */ /* 0x000fc40008000000 */
[----:B------:R-:W-:Y:S02]  /*0630*/  ULDC UR15, c[0x0][0x168] ;  /* 0x00005a00000f7ab9 */ /* 0x000fe40000000800 */
[----:B------:R-:W-:Y:S02]  /*0640*/  UMOV UR9, URZ ;  /* 0x0000003f00097c82 */ /* 0x000fe40008000000 */
[----:B------:R-:W-:Y:S02]  /*0650*/  ULDC UR4, c[0x0][0x2ac] ;  /* 0x0000ab0000047ab9 */ /* 0x000fe40000000800 */
[----:B------:R-:W-:Y:S02]  /*0660*/  ULDC UR8, c[0x0][0x1d0] ;  /* 0x0000740000087ab9 */ /* 0x000fe40000000800 */
[----:B------:R-:W-:Y:S02]  /*0670*/  UIMAD UR8, UR4, UR8, URZ ;  /* 0x00000008040872a4 */ /* 0x000fe4000f8e023f */
[----:B-1----:R-:W-:Y:S01]  /*0680*/  USHF.R.S32.HI UR10, URZ, 0x1f, UR11 ;  /* 0x0000001f3f0a7899 */ /* 0x002fe2000801140b */
[----:B--2---:R1:W2:Y:S08]  /*0690*/  @P2 R2UR UR14, R3 ;  /* 0x00000000030e23c2 */ /* 0x0042b000000e0000 */
[----:B---3--:R1:W3:Y:S08]  /*06a0*/  @P0 R2UR UR15, R0 ;  /* 0x00000000000f03c2 */ /* 0x0082f000000e0000 */
[----:B----4-:R1:W4:Y:S02]  /*06b0*/  @P1 R2UR UR9, R2 ;  /* 0x00000000020913c2 */ /* 0x01032400000e0000 */
[----:B-1--4-:R-:W-:Y:S05]  /*06c0*/  @P0 BRA `(.L_x_228) ;  /* 0x0000006000000947 */ /* 0x012fea0003800000 */
[----:B--2---:R-:W-:Y:S05]  /*06d0*/  @!P1 BRA `(.L_x_228) ;  /* 0x0000005000009947 */ /* 0x004fea0003800000 */
[----:B------:R-:W2:Y:S04]  /*06e0*/  LDG.E R2, [R6.64] ;  /* 0x0000003206027981 */ /* 0x000ea8000c1e1900 */
[----:B------:R-:W4:Y:S01]  /*06f0*/  LDG.E R0, [R6.64+0x4] ;  /* 0x0000043206007981 */ /* 0x000f22000c1e1900 */
[----:B--23--:R-:W1:Y:S08]  /*0700*/  R2UR UR15, R2 ;  /* 0x00000000020f73c2 */ /* 0x00ce7000000e0000 */
[----:B----4-:R-:W1:Y:S02]  /*0710*/  R2UR UR4, R0 ;  /* 0x00000000000473c2 */ /* 0x010e6400000e0000 */
[----:B-1----:R-:W-:-:S06]  /*0720*/  UIADD3 UR15, -UR15, UR4, URZ ;  /* 0x000000040f0f7290 */ /* 0x002fcc000fffe13f */
.L_x_228:
[----:B--2---:R-:W-:-:S04]  /*0730*/  ISETP.NE.U32.AND P0, PT, RZ, c[0x0][0x368], PT ;  /* 0x0000da00ff007a0c */ /* 0x004fc80003f05070 */
[----:B------:R-:W-:-:S13]  /*0740*/  ISETP.NE.AND.EX P0, PT, RZ, c[0x0][0x36c], PT, P0 ;  /* 0x0000db00ff007a0c */ /* 0x000fda0003f05300 */
[----:B------:R-:W-:Y:S05]  /*0750*/  @!P0 BRA `(.L_x_229) ;  /* 0x0000007000008947 */ /* 0x000fea0003800000 */
[----:B------:R-:W-:Y:S02]  /*0760*/  ULDC.64 UR4, c[0x0][0x368] ;  /* 0x0000da0000047ab9 */ /* 0x000fe40000000a00 */
[----:B------:R-:W-:-:S06]  /*0770*/  UIMAD.WIDE UR4, UR16, UR13, UR4 ;  /* 0x0000000d100472a5 */ /* 0x000fcc000f8e0204 */
[----:B------:R-:W-:Y:S02]  /*0780*/  MOV R2, UR4 ;  /* 0x0000000400027c02 */ /* 0x000fe40008000f00 */
[----:B------:R-:W-:-:S05]  /*0790*/  MOV R3, UR5 ;  /* 0x0000000500037c02 */ /* 0x000fca0008000f00 */
[----:B------:R-:W2:Y:S02]  /*07a0*/  LDG.E R0, [R2.64] ;  /* 0x0000003202007981 */ /* 0x000ea4000c1e1900 */
[----:B--2---:R1:W2:Y:S02]  /*07b0*/  R2UR UR8, R0 ;  /* 0x00000000000873c2 */ /* 0x0042a400000e0000 */
[----:B-12---:R-:W-:Y:S05]  /*07c0*/  BRA `(.L_x_230) ;  /* 0x000000c000007947 */ /* 0x006fea0003800000 */
.L_x_229:
[----:B------:R-:W-:-:S04]  /*07d0*/  ISETP.NE.U32.AND P0, PT, RZ, c[0x0][0x350], PT ;  /* 0x0000d400ff007a0c */ /* 0x000fc80003f05070 */
[----:B------:R-:W-:-:S13]  /*07e0*/  ISETP.NE.AND.EX P0, PT, RZ, c[0x0][0x354], PT, P0 ;  /* 0x0000d500ff007a0c */ /* 0x000fda0003f05300 */
[----:B------:R-:W-:Y:S05]  /*07f0*/  @!P0 BRA `(.L_x_230) ;  /* 0x0000009000008947 */ /* 0x000fea0003800000 */
[----:B------:R-:W-:Y:S02]  /*0800*/  ULDC.64 UR4, c[0x0][0x350] ;  /* 0x0000d40000047ab9 */ /* 0x000fe40000000a00 */
[----:B------:R-:W-:-:S06]  /*0810*/  UIMAD.WIDE UR4, UR16, UR13, UR4 ;  /* 0x0000000d100472a5 */ /* 0x000fcc000f8e0204 */
[----:B------:R-:W-:Y:S02]  /*0820*/  MOV R2, UR4 ;  /* 0x0000000400027c02 */ /* 0x000fe40008000f00 */
[----:B------:R-:W-:-:S05]  /*0830*/  MOV R3, UR5 ;  /* 0x0000000500037c02 */ /* 0x000fca0008000f00 */
[----:B------:R-:W2:Y:S04]  /*0840*/  LDG.E R4, [R2.64] ;  /* 0x0000003202047981 */ /* 0x000ea8000c1e1900 */
[----:B------:R-:W4:Y:S01]  /*0850*/  LDG.E R0, [R2.64+0x4] ;  /* 0x0000043202007981 */ /* 0x000f22000c1e1900 */
[----:B--2---:R-:W1:Y:S08]  /*0860*/  R2UR UR4, R4 ;  /* 0x00000000040473c2 */ /* 0x004e7000000e0000 */
[----:B----4-:R-:W1:Y:S02]  /*0870*/  R2UR UR8, R0 ;  /* 0x00000000000873c2 */ /* 0x010e6400000e0000 */
[----:B-1----:R-:W-:-:S06]  /*0880*/  UIADD3 UR8, -UR4, UR8, URZ ;  /* 0x0000000804087290 */ /* 0x002fcc000fffe13f */
.L_x_230:
[----:B------:R-:W-:Y:S02]  /*0890*/  ULDC UR4, c[0x0][0x2c4] ;  /* 0x0000b10000047ab9 */ /* 0x000fe40000000800 */
[----:B------:R-:W-:-:S02]  /*08a0*/  UISETP.NE.AND UP0, UPT, UR4, 0x1, UPT ;  /* 0x000000010400788c */ /* 0x000fc4000bf05270 */
[----:B------:R-:W-:Y:S02]  /*08b0*/  ULDC.64 UR6, c[0x0][0x2c8] ;  /* 0x0000b20000067ab9 */ /* 0x000fe40000000a00 */
[----:B------:R-:W-:Y:S02]  /*08c0*/  UIADD3 UR12, UR18, 0x7f, URZ ;  /* 0x0000007f120c7890 */ /* 0x000fe4000fffe03f */
[----:B------:R-:W-:Y:S02]  /*08d0*/  ULDC.64 UR4, c[0x0][0x328] ;  /* 0x0000ca0000047ab9 */ /* 0x000fe40000000a00 */
[----:B------:R-:W-:Y:S02]  /*08e0*/  UP2UR UR35, UPR, URZ, 0x1 ;  /* 0x000000013f237883 */ /* 0x000fe40008000000 */
[----:B------:R-:W-:Y:S02]  /*08f0*/  UIADD3 UR8, -UR14, UR8, URZ ;  /* 0x000000080e087290 */ /* 0x000fe4000fffe13f */
[----:B------:R-:W-:-:S04]  /*0900*/  @UP0 UIADD3 UR20, UR18, 0x7f, URZ ;  /* 0x0000007f12140890 */ /* 0x000fc8000fffe03f */
[----:B------:R-:W-:Y:S02]  /*0910*/  UIMAD.WIDE.U32 UR20, UR20, UR6, URZ ;  /* 0x00000006141472a5 */ /* 0x000fe4000f8e003f */
[----:B---3--:R-:W-:Y:S02]  /*0920*/  UIADD3 UR6, UR8, 0x1, -UR15 ;  /* 0x0000000108067890 */ /* 0x008fe4000fffe80f */
[----:B------:R-:W-:Y:S02]  /*0930*/  @UP0 USHF.R.U32.HI UR12, URZ, UR7, UR21 ;  /* 0x000000073f0c0299 */ /* 0x000fe40008011615 */
[----:B------:R-:W-:Y:S02]  /*0940*/  UISETP.GE.AND UP0, UPT, UR5, 0x1, UPT ;  /* 0x000000010500788c */ /* 0x000fe4000bf06270 */
[----:B------:R-:W-:Y:S02]  /*0950*/  UIADD3 UR6, UR6, UR12, URZ ;  /* 0x0000000c06067290 */ /* 0x000fe4000fffe03f */
[----:B------:R-:W-:-:S02]  /*0960*/  UP2UR UR34, UPR, URZ, 0x1 ;  /* 0x000000013f227883 */ /* 0x000fc40008000000 */
[----:B------:R-:W-:Y:S01]  /*0970*/  PLOP3.LUT P0, PT, PT, PT, UP0, 0x40, 0x0 ;  /* 0x000000000000781c */ /* 0x000fe20003f0e808 */
[----:B------:R-:W-:-:S12]  /*0980*/  UIADD3 UR4, UR6, UR4, URZ ;  /* 0x0000000406047290 */ /* 0x000fd8000fffe03f */
[----:B------:R-:W-:Y:S05]  /*0990*/  @P0 BRA `(.L_x_231) ;  /* 0x0000014000000947 */ /* 0x000fea0003800000 */
[----:B------:R-:W-:Y:S01]  /*09a0*/  ISETP.LT.AND P0, PT, RZ, UR6, PT ;  /* 0x00000006ff007c0c */ /* 0x000fe2000bf01270 */
[----:B------:R-:W-:-:S12]  /*09b0*/  UIADD3 UR12, UR6, -0x1, URZ ;  /* 0xffffffff060c7890 */ /* 0x000fd8000fffe03f */
        /* <DEDUP_REMOVED lines=9> */
.L_x_232:
[----:B------:R-:W-:Y:S02]  /*0a50*/  UISETP.NE.AND UP0, UPT, UR5, 0x1, UPT ;  /* 0x000000010500788c */ /* 0x000fe4000bf05270 */
[----:B------:R-:W-:Y:S02]  /*0a60*/  ULDC.64 UR6, c[0x0][0x330] ;  /* 0x0000cc0000067ab9 */ /* 0x000fe40000000a00 */
[----:B------:R-:W-:-:S07]  /*0a70*/  UIMAD.WIDE.U32 UR20, UR12, UR6, URZ ;  /* 0x000000060c1472a5 */ /* 0x000fce000f8e003f */
[----:B------:R-:W-:Y:S02]  /*0a80*/  @UP0 UMOV UR17, UR21 ;  /* 0x0000001500110c82 */ /* 0x000fe40008000000 */
[----:B------:R-:W-:Y:S02]  /*0a90*/  @UP0 USHF.R.U32.HI UR12, URZ, UR7, UR17 ;  /* 0x000000073f0c0299 */ /* 0x000fe40008011611 */
.L_x_233:
[----:B------:R-:W-:Y:S02]  /*0aa0*/  ULDC UR6, c[0x0][0x32c] ;  /* 0x0000cb0000067ab9 */ /* 0x000fe40000000800 */
[----:B------:R-:W-:-:S04]  /*0ab0*/  UIMAD UR6, UR12, UR5, UR6 ;  /* 0x000000050c0672a4 */ /* 0x000fc8000f8e0206 */
[----:B------:R-:W-:-:S04]  /*0ac0*/  UISETP.LT.AND UP0, UPT, UR4, UR6, UPT ;  /* 0x000000060400728c */ /* 0x000fc8000bf01270 */
[----:B------:R-:W-:Y:S02]  /*0ad0*/  USEL UR4, UR4, UR6, UP0 ;  /* 0x0000000604047287 */ /* 0x000fe40008000000 */
.L_x_231:
[----:B------:R-:W-:Y:S02]  /*0ae0*/  UISETP.NE.AND UP0, UPT, UR35, URZ, UPT ;  /* 0x0000003f2300728c */ /* 0x000fe4000bf05270 */
[----:B------:R-:W-:Y:S02]  /*0af0*/  UIADD3 UR22, UR4, 0x5f, URZ ;  /* 0x0000005f04167890 */ /* 0x000fe4000fffe03f */
[----:B------:R-:W-:Y:S02]  /*0b00*/  ULDC.64 UR6, c[0x0][0x2c8] ;  /* 0x0000b20000067ab9 */ /* 0x000fe40000000a00 */
[----:B------:R-:W-:Y:S02]  /*0b10*/  UIMAD.WIDE.U32 UR24, UR18, UR6, URZ ;  /* 0x00000006121872a5 */ /* 0x000fe4000f8e003f */
[----:B------:R-:W-:Y:S02]  /*0b20*/  UIMAD.WIDE UR22, UR22, 0x2aaaaaab, URZ ;  /* 0x2aaaaaab161678a5 */ /* 0x000fe4000f8e023f */
[----:B------:R-:W-:-:S02]  /*0b30*/  UIADD3 UR20, UR8, 0x5f, URZ ;  /* 0x0000005f08147890 */ /* 0x000fc4000fffe03f */
[----:B------:R-:W-:Y:S02]  /*0b40*/  UISETP.GE.AND UP2, UPT, UR5, 0x1, UPT ;  /* 0x000000010500788c */ /* 0x000fe4000bf46270 */
[----:B------:R-:W-:Y:S02]  /*0b50*/  UIMAD.WIDE UR20, UR20, 0x2aaaaaab, URZ ;  /* 0x2aaaaaab141478a5 */ /* 0x000fe4000f8e023f */
[----:B------:R-:W-:Y:S02]  /*0b60*/  @UP0 UMOV UR17, UR25 ;  /* 0x0000001900110c82 */ /* 0x000fe40008000000 */
[----:B------:R-:W-:Y:S01]  /*0b70*/  UMOV UR4, UR18 ;  /* 0x0000001200047c82 */ /* 0x000fe20008000000 */
[----:B------:R-:W-:Y:S01]  /*0b80*/  PLOP3.LUT P0, PT, PT, PT, UP2, 0x40, 0x0 ;  /* 0x000000000000781c */ /* 0x000fe20003f0e828 */
[----:B------:R-:W-:Y:S02]  /*0b90*/  UMOV UR19, UR23 ;  /* 0x0000001700137c82 */ /* 0x000fe40008000000 */
[----:B------:R-:W-:-:S02]  /*0ba0*/  @UP0 USHF.R.U32.HI UR4, URZ, UR7, UR17 ;  /* 0x000000073f040299 */ /* 0x000fc40008011611 */
[----:B------:R-:W-:Y:S02]  /*0bb0*/  USHF.R.U32.HI UR7, URZ, 0x1f, UR21 ;  /* 0x0000001f3f077899 */ /* 0x000fe40008011615 */
[----:B------:R-:W-:Y:S02]  /*0bc0*/  USHF.R.U32.HI UR12, URZ, 0x1f, UR19 ;  /* 0x0000001f3f0c7899 */ /* 0x000fe40008011613 */
[----:B------:R-:W-:Y:S02]  /*0bd0*/  UIADD3 UR17, UR8, -UR15, URZ ;  /* 0x8000000f08117290 */ /* 0x000fe4000fffe03f */
[----:B------:R-:W-:Y:S02]  /*0be0*/  ULEA.HI.SX32 UR7, UR21, UR7, 0x1c ;  /* 0x0000000715077291 */ /* 0x000fe4000f8fe23f */
[----:B------:R-:W-:Y:S02]  /*0bf0*/  ULEA.HI.SX32 UR12, UR19, UR12, 0x1c ;  /* 0x0000000c130c7291 */ /* 0x000fe4000f8fe23f */
[----:B------:R-:W-:-:S02]  /*0c00*/  UIADD3 UR4, UR17, UR4, URZ ;  /* 0x0000000411047290 */ /* 0x000fc4000fffe03f */
[----:B------:R-:W-:Y:S02]  /*0c10*/  UISETP.LT.AND UP0, UPT, UR7, UR12, UPT ;  /* 0x0000000c0700728c */ /* 0x000fe4000bf01270 */
        /* <DEDUP_REMOVED lines=16> */
.L_x_235:
[----:B------:R-:W-:-:S03]  /*0d20*/  UISETP.NE.AND UP0, UPT, UR5, 0x1, UPT ;  /* 0x000000010500788c */ /* 0x000fc6000bf05270 */
[----:B------:R-:W-:Y:S02]  /*0d30*/  ULDC.64 UR4, c[0x0][0x330] ;  /* 0x0000cc0000047ab9 */ /* 0x000fe40000000a00 */
[----:B------:R-:W-:-:S07]  /*0d40*/  UIMAD.WIDE.U32 UR20, UR7, UR4, URZ ;  /* 0x00000004071472a5 */ /* 0x000fce000f8e003f */
[----:B------:R-:W-:Y:S02]  /*0d50*/  @UP0 UMOV UR19, UR21 ;  /* 0x0000001500130c82 */ /* 0x000fe40008000000 */
[----:B------:R-:W-:Y:S02]  /*0d60*/  @UP0 USHF.R.U32.HI UR7, URZ, UR5, UR19 ;  /* 0x000000053f070299 */ /* 0x000fe40008011613 */
.L_x_236:
[----:B------:R-:W-:Y:S02]  /*0d70*/  ULDC UR4, c[0x0][0x32c] ;  /* 0x0000cb0000047ab9 */ /* 0x000fe40000000800 */
[----:B------:R-:W-:-:S04]  /*0d80*/  UIMAD UR4, UR7, UR4, URZ ;  /* 0x00000004070472a4 */ /* 0x000fc8000f8e023f */
[----:B------:R-:W-:-:S04]  /*0d90*/  UISETP.LT.AND UP0, UPT, UR6, UR4, UPT ;  /* 0x000000040600728c */ /* 0x000fc8000bf01270 */
[----:B------:R-:W-:-:S04]  /*0da0*/  USEL UR6, UR6, UR4, !UP0 ;  /* 0x0000000406067287 */ /* 0x000fc8000c000000 */
.L_x_234:
[----:B------:R-:W-:Y:S01]  /*0db0*/  UIMAD.WIDE UR4, UR6, 0x2aaaaaab, URZ ;  /* 0x2aaaaaab060478a5 */ /* 0x000fe2000f8e023f */
[----:B------:R-:W-:Y:S01]  /*0dc0*/  PLOP3.LUT P4, PT, PT, PT, PT, 0x80, 0x0 ;  /* 0x000000000000781c */ /* 0x000fe20003f8f070 */
[----:B------:R-:W-:Y:S01]  /*0dd0*/  CS2R R162, SRZ ;  /* 0x0000000000a27805 */ /* 0x000fe2000001ff00 */
[----:B------:R-:W-:Y:S01]  /*0de0*/  CS2R R160, SRZ ;  /* 0x0000000000a07805 */ /* 0x000fe2000001ff00 */
[----:B------:R-:W-:Y:S01]  /*0df0*/  USHF.R.U32.HI UR4, URZ, 0x1f, UR5 ;  /* 0x0000001f3f047899 */ /* 0x000fe20008011605 */
[----:B------:R-:W-:Y:S01]  /*0e00*/  CS2R R166, SRZ ;  /* 0x0000000000a67805 */ /* 0x000fe2000001ff00 */
[----:B------:R-:W-:Y:S01]  /*0e10*/  CS2R R164, SRZ ;  /* 0x0000000000a47805 */ /* 0x000fe2000001ff00 */
[----:B------:R-:W-:Y:S01]  /*0e20*/  IMAD.MOV.U32 R15, RZ, RZ, RZ ;  /* 0x000000ffff0f7224 */ /* 0x000fe200078e00ff */
[----:B------:R-:W-:Y:S01]  /*0e30*/  ULEA.HI.SX32 UR4, UR5, UR4, 0x1c ;  /* 0x0000000405047291 */ /* 0x000fe2000f8fe23f */
[----:B------:R-:W-:Y:S01]  /*0e40*/  IMAD.MOV.U32 R158, RZ, RZ, RZ ;  /* 0x000000ffff9e7224 */ /* 0x000fe200078e00ff */
[----:B------:R-:W-:Y:S01]  /*0e50*/  CS2R R156, SRZ ;  /* 0x00000000009c7805 */ /* 0x000fe2000001ff00 */
[----:B------:R-:W-:Y:S01]  /*0e60*/  CS2R R16, SRZ ;  /* 0x0000000000107805 */ /* 0x000fe2000001ff00 */
[----:B------:R-:W-:Y:S01]  /*0e70*/  UISETP.LT.AND UP0, UPT, URZ, UR4, UPT ;  /* 0x000000043f00728c */ /* 0x000fe2000bf01270 */
[----:B------:R-:W-:Y:S01]  /*0e80*/  MOV R154, RZ ;  /* 0x000000ff009a7202 */ /* 0x000fe20000000f00 */
[----:B------:R-:W-:Y:S01]  /*0e90*/  IMAD.MOV.U32 R152, RZ, RZ, RZ ;  /* 0x000000ffff987224 */ /* 0x000fe200078e00ff */
[----:B------:R-:W-:Y:S01]  /*0ea0*/  CS2R R18, SRZ ;  /* 0x0000000000127805 */ /* 0x000fe2000001ff00 */
[----:B------:R-:W-:Y:S01]  /*0eb0*/  USEL UR7, URZ, UR4, !UP0 ;  /* 0x000000043f077287 */ /* 0x000fe2000c000000 */
[----:B------:R-:W-:Y:S01]  /*0ec0*/  MOV R146, RZ ;  /* 0x000000ff00927202 */ /* 0x000fe20000000f00 */
[----:B------:R-:W-:Y:S01]  /*0ed0*/  CS2R R12, SRZ ;  /* 0x00000000000c7805 */ /* 0x000fe2000001ff00 */
[----:B------:R-:W-:Y:S01]  /*0ee0*/  IMAD.MOV.U32 R144, RZ, RZ, RZ ;  /* 0x000000ffff907224 */ /* 0x000fe200078e00ff */
[----:B------:R-:W-:Y:S01]  /*0ef0*/  UISETP.GT.AND UP0, UPT, UR12, UR7, UPT ;  /* 0x000000070c00728c */ /* 0x000fe2000bf04270 */
[----:B------:R-:W-:Y:S01]  /*0f00*/  MOV R150, RZ ;  /* 0x000000ff00967202 */ /* 0x000fe20000000f00 */
[----:B------:R-:W-:Y:S01]  /*0f10*/  IMAD.MOV.U32 R148, RZ, RZ, RZ ;  /* 0x000000ffff947224 */ /* 0x000fe200078e00ff */
[----:B------:R-:W-:Y:S01]  /*0f20*/  CS2R R142, SRZ ;  /* 0x00000000008e7805 */ /* 0x000fe2000001ff00 */
[----:B------:R-:W-:Y:S01]  /*0f30*/  CS2R R22, SRZ ;  /* 0x0000000000167805 */ /* 0x000fe2000001ff00 */
[----:B------:R-:W-:Y:S01]  /*0f40*/  MOV R140, RZ ;  /* 0x000000ff008c7202 */ /* 0x000fe20000000f00 */
[----:B------:R-:W-:Y:S01]  /*0f50*/  IMAD.MOV.U32 R138, RZ, RZ, RZ ;  /* 0x000000ffff8a7224 */ /* 0x000fe200078e00ff */
[----:B------:R-:W-:Y:S01]  /*0f60*/  PLOP3.LUT P0, PT, PT, PT, UP0, 0x80, 0x0 ;  /* 0x000000000000781c */ /* 0x000fe20003f0f008 */
        /* <DEDUP_REMOVED lines=28> */
[----:B------:R-:W-:Y:S02]  /*1130*/  UISETP.NE.AND UP2, UPT, UR35, URZ, UPT ;  /* 0x0000003f2300728c */ /* 0x000fe4000bf45270 */
[----:B------:R-:W-:-:S03]  /*1140*/  UISETP.NE.AND.EX UP0, UPT, URZ, UR5, UPT, UP0 ;  /* 0x000000053f00728c */ /* 0x000fc6000bf05300 */
[----:B------:R-:W-:-:S03]  /*1150*/  ULDC.64 UR4, c[0x0][0x340] ;  /* 0x0000d00000047ab9 */ /* 0x000fc60000000a00 */
[----:B------:R-:W-:-:S05]  /*1160*/  PLOP3.LUT P1, PT, PT, PT, UP0, 0x80, 0x0 ;  /* 0x000000000000781c */ /* 0x000fca0003f2f008 */
[----:B------:R-:W-:-:S06]  /*1170*/  @UP0 UIMAD.WIDE UR4, UR16, UR13, UR4 ;  /* 0x0000000d100402a5 */ /* 0x000fcc000f8e0204 */
[----:B------:R-:W-:Y:S02]  /*1180*/  IMAD.U32 R2, RZ, RZ, UR4 ;  /* 0x00000004ff027e24 */ /* 0x000fe4000f8e00ff */
[----:B------:R-:W-:Y:S01]  /*1190*/  IMAD.U32 R3, RZ, RZ, UR5 ;  /* 0x00000005ff037e24 */ /* 0x000fe2000f8e00ff */
[----:B------:R-:W-:Y:S01]  /*11a0*/  SHF.R.S32.HI R200, RZ, 0x1f, R201 ;  /* 0x0000001fffc87819 */ /* 0x000fe200000114c9 */
[----:B------:R-:W-:Y:S02]  /*11b0*/  USHF.R.S32.HI UR6, URZ, 0x1f, UR9 ;  /* 0x0000001f3f067899 */ /* 0x000fe40008011409 */
[----:B------:R-:W-:Y:S01]  /*11c0*/  ULDC.64 UR4, c[0x0][0x178] ;  /* 0x00005e0000047ab9 */ /* 0x000fe20000000a00 */
[----:B------:R1:W2:Y:S01]  /*11d0*/  @P1 LDG.E R10, [R2.64] ;  /* 0x00000032020a1981 */ /* 0x0002a2000c1e1900 */
[----:B------:R-:W-:Y:S01]  /*11e0*/  UIMAD UR6, UR6, UR4, URZ ;  /* 0x00000004060672a4 */ /* 0x000fe2000f8e023f */
[----:B------:R-:W-:Y:S01]  /*11f0*/  PLOP3.LUT P2, PT, PT, PT, UP2, 0x80, 0x0 ;  /* 0x000000000000781c */ /* 0x000fe20003f4f028 */
[----:B------:R-:W-:Y:S01]  /*1200*/  UIMAD.WIDE.U32 UR20, UR9, UR4, URZ ;  /* 0x00000004091472a5 */ /* 0x000fe2000f8e003f */
[----:B------:R-:W-:Y:S01]  /*1210*/  PLOP3.LUT P0, PT, PT, PT, UP2, 0x80, 0x0 ;  /* 0x000000000000781c */ /* 0x000fe20003f0f028 */
[----:B------:R-:W-:Y:S01]  /*1220*/  UIMAD UR6, UR9, UR5, UR6 ;  /* 0x00000005090672a4 */ /* 0x000fe2000f8e0206 */
[----:B------:R-:W-:Y:S01]  /*1230*/  LEA.HI R13, R200, R201, RZ, 0x4 ;  /* 0x000000c9c80d7211 */ /* 0x000fe200078f20ff */
[----:B------:R-:W-:Y:S01]  /*1240*/  USHF.R.S32.HI UR9, URZ, 0x1f, UR16 ;  /* 0x0000001f3f097899 */ /* 0x000fe20008011410 */
[----:B------:R-:W-:Y:S01]  /*1250*/  BSSY B0, `(.L_x_238) ;  /* 0x0000051000007945 */ /* 0x000fe20003800000 */
[----:B------:R-:W-:-:S02]  /*1260*/  ULDC.64 UR4, c[0x0][0x1b8] ;  /* 0x00006e0000047ab9 */ /* 0x000fc40000000a00 */
[----:B------:R-:W-:Y:S02]  /*1270*/  UIADD3 UR21, UR21, UR6, URZ ;  /* 0x0000000615157290 */ /* 0x000fe4000fffe03f */
[----:B------:R-:W-:Y:S02]  /*1280*/  UIMAD UR6, UR10, UR4, URZ ;  /* 0x000000040a0672a4 */ /* 0x000fe4000f8e023f */
[----:B------:R-:W-:Y:S02]  /*1290*/  UIMAD.WIDE.U32 UR20, UR11, UR4, UR20 ;  /* 0x000000040b1472a5 */ /* 0x000fe4000f8e0014 */
[----:B------:R-:W-:Y:S02]  /*12a0*/  UIMAD UR6, UR11, UR5, UR6 ;  /* 0x000000050b0672a4 */ /* 0x000fe4000f8e0206 */
[----:B------:R-:W-:Y:S02]  /*12b0*/  USEL UR9, UR9, URZ, !UP1 ;  /* 0x0000003f09097287 */ /* 0x000fe4000c800000 */
[----:B------:R-:W-:-:S02]  /*12c0*/  ULDC.64 UR4, c[0x0][0x1c0] ;  /* 0x0000700000047ab9 */ /* 0x000fc40000000a00 */
[----:B------:R-:W-:Y:S01]  /*12d0*/  USEL UR13, UR16, URZ, !UP1 ;  /* 0x0000003f100d7287 */ /* 0x000fe2000c800000 */
[----:B-1----:R-:W-:Y:S01]  /*12e0*/  LEA.HI R2, R200, R201, RZ, 0x3 ;  /* 0x000000c9c8027211 */ /* 0x002fe200078f18ff */
[----:B------:R-:W-:Y:S02]  /*12f0*/  UIMAD UR9, UR9, UR4, URZ ;  /* 0x00000004090972a4 */ /* 0x000fe4000f8e023f */
[----:B------:R-:W-:Y:S01]  /*1300*/  UIADD3 UR21, UR21, UR6, URZ ;  /* 0x0000000615157290 */ /* 0x000fe2000fffe03f */
[----:B------:R-:W-:Y:S01]  /*1310*/  LOP3.LUT R0, R2, 0xfffffff8, RZ, 0xc0, !PT ;  /* 0xfffffff802007812 */ /* 0x000fe200078ec0ff */
[----:B------:R-:W-:Y:S01]  /*1320*/  UIMAD UR5, UR13, UR5, UR9 ;  /* 0x000000050d0572a4 */ /* 0x000fe2000f8e0209 */
[----:B------:R-:W-:Y:S01]  /*1330*/  SHF.R.S32.HI R18, RZ, 0x3, R2 ;  /* 0x00000003ff127819 */ /* 0x000fe20000011402 */
[----:B------:R-:W-:Y:S02]  /*1340*/  UIMAD.WIDE.U32 UR20, UR13, UR4, UR20 ;  /* 0x000000040d1472a5 */ /* 0x000fe4000f8e0014 */
[----:B------:R-:W-:Y:S01]  /*1350*/  IMAD.IADD R6, R201, 0x1, -R0 ;  /* 0x00000001c9067824 */ /* 0x000fe200078e0a00 */
[----:B------:R-:W-:-:S02]  /*1360*/  ULDC UR6, c[0x0][0x2c4] ;  /* 0x0000b10000067ab9 */ /* 0x000fc40000000800 */
[----:B------:R-:W-:Y:S01]  /*1370*/  UIADD3 UR5, UR21, UR5, URZ ;  /* 0x0000000515057290 */ /* 0x000fe2000fffe03f */
[C---:B------:R-:W-:Y:S01]  /*1380*/  IMAD R203, R6.reuse, 0x10, R18 ;  /* 0x0000001006cb7824 */ /* 0x040fe200078e0212 */
[----:B------:R-:W-:Y:S01]  /*1390*/  UIMAD UR6, UR15, UR6, URZ ;  /* 0x000000060f0672a4 */ /* 0x000fe2000f8e023f */
[----:B------:R-:W-:Y:S02]  /*13a0*/  IMAD.U32 R3, RZ, RZ, UR21 ;  /* 0x00000015ff037e24 */ /* 0x000fe4000f8e00ff */
[----:B------:R-:W-:Y:S01]  /*13b0*/  IMAD.SHL.U32 R6, R6, 0x8, RZ ;  /* 0x0000000806067824 */ /* 0x000fe200078e00ff */
[----:B------:R-:W-:Y:S01]  /*13c0*/  IADD3 R4, R203, UR18, RZ ;  /* 0x00000012cb047c10 */ /* 0x000fe2000fffe0ff */
[----:B------:R-:W-:Y:S01]  /*13d0*/  IMAD.U32 R3, RZ, RZ, UR5 ;  /* 0x00000005ff037e24 */ /* 0x000fe2000f8e00ff */
[----:B------:R1:W-:Y:S03]  /*13e0*/  STL [R1+0xc], R203 ;  /* 0x00000ccb01007387 */ /* 0x0003e60000100800 */
[----:B------:R-:W-:-:S04]  /*13f0*/  @P2 IMAD.HI.U32 R2, R4, c[0x0][0x2c8], RZ ;  /* 0x0000b20004022a27 */ /* 0x000fc800078e00ff */
[----:B------:R-:W-:Y:S01]  /*1400*/  IMAD.MOV.U32 R0, RZ, RZ, R4 ;  /* 0x000000ffff007224 */ /* 0x000fe200078e0004 */
[----:B------:R-:W-:Y:S01]  /*1410*/  @P0 SHF.R.U32.HI R0, RZ, c[0x0][0x2cc], R2 ;  /* 0x0000b300ff000a19 */ /* 0x000fe20000011602 */
[----:B------:R-:W-:Y:S01]  /*1420*/  IMAD.U32 R2, RZ, RZ, UR20 ;  /* 0x00000014ff027e24 */ /* 0x000fe2000f8e00ff */
[----:B------:R-:W-:Y:S02]  /*1430*/  ISETP.GE.AND P0, PT, R6, c[0x0][0x198], PT ;  /* 0x0000660006007a0c */ /* 0x000fe40003f06270 */
[--C-:B------:R-:W-:Y:S01]  /*1440*/  SHF.R.S32.HI R5, RZ, 0x1f, R0.reuse ;  /* 0x0000001fff057819 */ /* 0x100fe20000011400 */
[----:B------:R-:W-:Y:S02]  /*1450*/  IMAD.MOV R7, RZ, RZ, -R0 ;  /* 0x000000ffff077224 */ /* 0x000fe400078e0a00 */
[----:B------:R-:W-:-:S04]  /*1460*/  IMAD.WIDE.U32 R2, R0, c[0x0][0x1b0], R2 ;  /* 0x00006c0000027a25 */ /* 0x000fc800078e0002 */
[----:B------:R-:W-:-:S04]  /*1470*/  IMAD R5, R5, c[0x0][0x1b0], RZ ;  /* 0x00006c0005057a24 */ /* 0x000fc800078e02ff */
[----:B------:R-:W-:Y:S02]  /*1480*/  IMAD R5, R0, c[0x0][0x1b4], R5 ;  /* 0x00006d0000057a24 */ /* 0x000fe400078e0205 */
[----:B------:R-:W-:Y:S02]  /*1490*/  IMAD R0, R7, c[0x0][0x2c4], R4 ;  /* 0x0000b10007007a24 */ /* 0x000fe400078e0204 */
[----:B------:R-:W-:Y:S02]  /*14a0*/  IMAD.IADD R3, R3, 0x1, R5 ;  /* 0x0000000103037824 */ /* 0x000fe400078e0205 */
[----:B------:R-:W-:Y:S01]  /*14b0*/  IMAD.SHL.U32 R4, R18, 0x40, RZ ;  /* 0x0000004012047824 */ /* 0x000fe200078e00ff */
[----:B------:R-:W-:Y:S01]  /*14c0*/  SHF.R.S32.HI R5, RZ, 0x1f, R0 ;  /* 0x0000001fff057819 */ /* 0x000fe20000011400 */
[----:B------:R-:W-:-:S03]  /*14d0*/  IMAD.WIDE.U32 R2, R0, c[0x0][0x1a8], R2 ;  /* 0x00006a0000027a25 */ /* 0x000fc600078e0002 */
[----:B------:R-:W-:Y:S01]  /*14e0*/  LOP3.LUT R4, R4, 0x1c0, RZ, 0xc0, !PT ;  /* 0x000001c004047812 */ /* 0x000fe200078ec0ff */
[----:B------:R-:W-:Y:S01]  /*14f0*/  IMAD R5, R5, c[0x0][0x1a8], RZ ;  /* 0x00006a0005057a24 */ /* 0x000fe200078e02ff */
[----:B------:R-:W-:-:S03]  /*1500*/  LEA R8, P2, R2, c[0x0][0x160], 0x1 ;  /* 0x0000580002087a11 */ /* 0x000fc600078408ff */
[----:B------:R-:W-:Y:S01]  /*1510*/  IMAD R7, R0, c[0x0][0x1ac], R5 ;  /* 0x00006b0000077a24 */ /* 0x000fe200078e0205 */
[----:B------:R-:W-:Y:S02]  /*1520*/  LOP3.LUT R0, R13, 0xfffffff0, RZ, 0xc0, !PT ;  /* 0xfffffff00d007812 */ /* 0x000fe400078ec0ff */
[----:B------:R-:W-:Y:S01]  /*1530*/  LOP3.LUT R5, R4, 0x38, R6, 0xf8, !PT ;  /* 0x0000003804057812 */ /* 0x000fe200078ef806 */
[----:B------:R-:W-:Y:S01]  /*1540*/  IMAD.IADD R3, R3, 0x1, R7 ;  /* 0x0000000103037824 */ /* 0x000fe200078e0207 */
[----:B------:R-:W-:Y:S01]  /*1550*/  SHF.R.U32.HI R4, RZ, 0x3, R4 ;  /* 0x00000003ff047819 */ /* 0x000fe20000011604 */
[----:B------:R-:W-:Y:S01]  /*1560*/  IMAD.IADD R0, R201, 0x1, -R0 ;  /* 0x00000001c9007824 */ /* 0x000fe200078e0a00 */
[----:B------:R1:W3:Y:S02]  /*1570*/  SHFL.IDX PT, R6, R8, RZ, 0x181f ;  /* 0x00181fff08067589 */ /* 0x0002e400000e0000 */
[----:B------:R-:W-:Y:S02]  /*1580*/  LEA.HI.X R9, R2, c[0x0][0x164], R3, 0x1, P2 ;  /* 0x0000590002097a11 */ /* 0x000fe400010f0c03 */
[----:B------:R-:W-:-:S02]  /*1590*/  SHF.R.S32.HI R3, RZ, 0x1f, R0 ;  /* 0x0000001fff037819 */ /* 0x000fc40000011400 */
[----:B------:R-:W-:Y:S01]  /*15a0*/  LOP3.LUT R4, R5, R4, RZ, 0x3c, !PT ;  /* 0x0000000405047212 */ /* 0x000fe200078e3cff */
[----:B------:R1:W4:Y:S01]  /*15b0*/  SHFL.IDX PT, R7, R9, RZ, 0x181f ;  /* 0x00181fff09077589 */ /* 0x00032200000e0000 */
[----:B------:R-:W-:Y:S02]  /*15c0*/  LEA.HI R20, R3, R0, RZ, 0x3 ;  /* 0x0000000003147211 */ /* 0x000fe400078f18ff */
[----:B------:R-:W-:Y:S02]  /*15d0*/  IADD3 R5, R18, UR18, RZ ;  /* 0x0000001212057c10 */ /* 0x000fe4000fffe0ff */
[----:B------:R-:W-:Y:S02]  /*15e0*/  LEA.HI R2, R200, R201, RZ, 0x3 ;  /* 0x000000c9c8027211 */ /* 0x000fe400078f18ff */
[----:B------:R-:W-:Y:S02]  /*15f0*/  LOP3.LUT R3, R20, 0xfffffff8, RZ, 0xc0, !PT ;  /* 0xfffffff814037812 */ /* 0x000fe400078ec0ff */
[----:B------:R-:W-:-:S02]  /*1600*/  ISETP.GE.AND P3, PT, R5, UR6, PT ;  /* 0x0000000605007c0c */ /* 0x000fc4000bf66270 */
[----:B------:R-:W-:Y:S01]  /*1610*/  LOP3.LUT R2, R2, 0xfffffff8, RZ, 0xc0, !PT ;  /* 0xfffffff802027812 */ /* 0x000fe200078ec0ff */
[----:B------:R-:W-:Y:S02]  /*1620*/  IMAD.IADD R19, R0, 0x1, -R3 ;  /* 0x0000000100137824 */ /* 0x000fe400078e0a03 */
[----:B------:R-:W-:Y:S02]  /*1630*/  IMAD.MOV.U32 R3, RZ, RZ, 0x20 ;  /* 0x00000020ff037424 */ /* 0x000fe400078e00ff */
[----:B------:R-:W-:Y:S02]  /*1640*/  IMAD.IADD R32, R201, 0x1, -R2 ;  /* 0x00000001c9207824 */ /* 0x000fe400078e0a02 */
[----:B------:R-:W-:Y:S02]  /*1650*/  IMAD.MOV.U32 R2, RZ, RZ, 0x10 ;  /* 0x00000010ff027424 */ /* 0x000fe400078e00ff */
[----:B------:R-:W-:-:S05]  /*1660*/  IMAD.SHL.U32 R33, R32, 0x8, RZ ;  /* 0x0000000820217824 */ /* 0x000fca00078e00ff */
[----:B------:R-:W-:Y:S01]  /*1670*/  SHF.R.S32.HI R225, RZ, 0x1f, R33 ;  /* 0x0000001fffe17819 */ /* 0x000fe20000011421 */
[----:B--2---:R2:W5:Y:S01]  /*1680*/  @P1 R2UR UR19, R10 ;  /* 0x000000000a1313c2 */ /* 0x00456200000e0000 */
[----:B------:R-:W-:Y:S01]  /*1690*/  R2P PR, R19, 0x6 ;  /* 0x0000000613007804 */ /* 0x000fe20000000000 */
[----:B-----5:R-:W-:-:S04]  /*16a0*/  @!UP0 UMOV UR19, UR16 ;  /* 0x0000001000138c82 */ /* 0x020fc80008000000 */
[----:B------:R-:W-:Y:S02]  /*16b0*/  SEL R2, R2, 0xfffffff0, !P1 ;  /* 0xfffffff002027807 */ /* 0x000fe40004800000 */
[----:B--2---:R-:W-:-:S05]  /*16c0*/  LEA.HI R10, R200, R201, RZ, 0x6 ;  /* 0x000000c9c80a7211 */ /* 0x004fca00078f30ff */
[----:B------:R-:W-:-:S05]  /*16d0*/  IMAD.SHL.U32 R0, R10, 0x8, RZ ;  /* 0x000000080a007824 */ /* 0x000fca00078e00ff */
[----:B------:R-:W-:Y:S02]  /*16e0*/  LOP3.LUT R10, R4, 0xfffffe00, R0, 0xf8, !PT ;  /* 0xfffffe00040a7812 */ /* 0x000fe400078ef800 */
[----:B------:R-:W-:Y:S01]  /*16f0*/  SEL R4, R3, 0xffffffe0, !P2 ;  /* 0xffffffe003047807 */ /* 0x000fe20005000000 */
[----:B------:R-:W-:Y:S05]  /*1700*/  @P3 BRA `(.L_x_239) ;  /* 0x0000005000003947 */ /* 0x000fea0003800000 */
[----:B-1-34-:R-:W-:Y:S01]  /*1710*/  LEA R6, P1, R33, R6, 0x1 ;  /* 0x0000000621067211 */ /* 0x01afe200078208ff */
[----:B------:R-:W-:-:S03]  /*1720*/  IMAD.SHL.U32 R0, R10, 0x2, RZ ;  /* 0x000000020a007824 */ /* 0x000fc600078e00ff */
[----:B------:R-:W-:-:S05]  /*1730*/  LEA.HI.X R7, R33, R7, R225, 0x1, P1 ;  /* 0x0000000721077211 */ /* 0x000fca00008f0ce1 */
[----:B------:R-:W-:Y:S01]  /*1740*/  @!PT LDS RZ, [RZ] ;  /* 0x00000000fffff984 */ /* 0x000fe20000000800 */
[----:B------:R1:W-:Y:S04]  /*1750*/  LDGSTS.E.BYPASS.LTC128B.128 [R0+0x6100], [R6.64], !P0 ;  /* 0x0610000006007fae */ /* 0x0003e8000c101d72 */
.L_x_239:
[----:B-1-34-:R-:W-:Y:S05]  /*1760*/  BSYNC B0 ;  /* 0x0000000000007941 */ /* 0x01afea0003800000 */
.L_x_238:
[----:B------:R-:W-:Y:S01]  /*1770*/  IADD3 R0, R5, 0x10, RZ ;  /* 0x0000001005007810 */ /* 0x000fe20007ffe0ff */
[----:B------:R1:W2:Y:S01]  /*1780*/  SHFL.IDX PT, R3, R9, 0x1, 0x181f ;  /* 0x00381f0009037f89 */ /* 0x0002a200000e0000 */
[----:B------:R-:W-:Y:S02]  /*1790*/  BSSY B0, `(.L_x_240) ;  /* 0x0000009000007945 */ /* 0x000fe40003800000 */
[----:B------:R-:W-:Y:S01]  /*17a0*/  ISETP.GE.AND P1, PT, R0, UR6, PT ;  /* 0x0000000600007c0c */ /* 0x000fe2000bf26270 */
[----:B------:R1:W3:-:S12]  /*17b0*/  SHFL.IDX PT, R6, R8, 0x1, 0x181f ;  /* 0x00381f0008067f89 */ /* 0x0002d800000e0000 */
[----:B------:R-:W-:Y:S05]  /*17c0*/  @P1 BRA `(.L_x_241) ;  /* 0x0000005000001947 */ /* 0x000fea0003800000 */
[----:B---3--:R-:W-:Y:S01]  /*17d0*/  LEA R6, P1, R33, R6, 0x1 ;  /* 0x0000000621067211 */ /* 0x008fe200078208ff */
[----:B------:R-:W-:-:S03]  /*17e0*/  IMAD.SHL.U32 R0, R10, 0x2, RZ ;  /* 0x000000020a007824 */ /* 0x000fc600078e00ff */
[----:B--2---:R-:W-:-:S05]  /*17f0*/  LEA.HI.X R7, R33, R3, R225, 0x1, P1 ;  /* 0x0000000321077211 */ /* 0x004fca00008f0ce1 */
[----:B------:R-:W-:Y:S01]  /*1800*/  @!PT LDS RZ, [RZ] ;  /* 0x00000000fffff984 */ /* 0x000fe20000000800 */
[----:B------:R2:W-:Y:S04]  /*1810*/  LDGSTS.E.BYPASS.LTC128B.128 [R0+0x6900], [R6.64], !P0 ;  /* 0x0690000006007fae */ /* 0x0005e8000c101d72 */
.L_x_241:
[----:B------:R-:W-:Y:S05]  /*1820*/  BSYNC B0 ;  /* 0x0000000000007941 */ /* 0x000fea0003800000 */
.L_x_240:
[----:B--2---:R-:W-:Y:S01]  /*1830*/  IADD3 R0, R5, 0x20, RZ ;  /* 0x0000002005007810 */ /* 0x004fe20007ffe0ff */
[----:B------:R2:W4:Y:S01]  /*1840*/  SHFL.IDX PT, R3, R9, 0x2, 0x181f ;  /* 0x00581f0009037f89 */ /* 0x00052200000e0000 */
[----:B------:R-:W-:Y:S02]  /*1850*/  BSSY B0, `(.L_x_242) ;  /* 0x0000009000007945 */ /* 0x000fe40003800000 */
[----:B------:R-:W-:Y:S01]  /*1860*/  ISETP.GE.AND P1, PT, R0, UR6, PT ;  /* 0x0000000600007c0c */ /* 0x000fe2000bf26270 */
[----:B---3--:R2:W3:-:S12]  /*1870*/  SHFL.IDX PT, R6, R8, 0x2, 0x181f ;  /* 0x00581f0008067f89 */ /* 0x0084d800000e0000 */
[----:B------:R-:W-:Y:S05]  /*1880*/  @P1 BRA `(.L_x_243) ;  /* 0x0000005000001947 */ /* 0x000fea0003800000 */
[----:B---3--:R-:W-:Y:S01]  /*1890*/  LEA R6, P1, R33, R6, 0x1 ;  /* 0x0000000621067211 */ /* 0x008fe200078208ff */
[----:B------:R-:W-:-:S03]  /*18a0*/  IMAD.SHL.U32 R0, R10, 0x2, RZ ;  /* 0x000000020a007824 */ /* 0x000fc600078e00ff */
[----:B----4-:R-:W-:-:S05]  /*18b0*/  LEA.HI.X R7, R33, R3, R225, 0x1, P1 ;  /* 0x0000000321077211 */ /* 0x010fca00008f0ce1 */
[----:B------:R-:W-:Y:S01]  /*18c0*/  @!PT LDS RZ, [RZ] ;  /* 0x00000000fffff984 */ /* 0x000fe20000000800 */
[----:B------:R3:W-:Y:S04]  /*18d0*/  LDGSTS.E.BYPASS.LTC128B.128 [R0+0x7100], [R6.64], !P0 ;  /* 0x0710000006007fae */ /* 0x0007e8000c101d72 */
.L_x_243:
[----:B------:R-:W-:Y:S05]  /*18e0*/  BSYNC B0 ;  /* 0x0000000000007941 */ /* 0x000fea0003800000 */
.L_x_242:
[----:B---3--:R-:W-:Y:S01]  /*18f0*/  IADD3 R0, R5, 0x30, RZ ;  /* 0x0000003005007810 */ /* 0x008fe20007ffe0ff */
[----:B----4-:R3:W4:Y:S01]  /*1900*/  SHFL.IDX PT, R3, R9, 0x3, 0x181f ;  /* 0x00781f0009037f89 */ /* 0x01072200000e0000 */
[----:B------:R-:W-:Y:S02]  /*1910*/  BSSY B0, `(.L_x_244) ;  /* 0x0000009000007945 */ /* 0x000fe40003800000 */
[----:B------:R-:W-:Y:S01]  /*1920*/  ISETP.GE.AND P1, PT, R0, UR6, PT ;  /* 0x0000000600007c0c */ /* 0x000fe2000bf26270 */
[----:B------:R3:W1:-:S12]  /*1930*/  SHFL.IDX PT, R6, R8, 0x3, 0x181f ;  /* 0x00781f0008067f89 */ /* 0x00065800000e0000 */
[----:B------:R-:W-:Y:S05]  /*1940*/  @P1 BRA `(.L_x_245) ;  /* 0x0000005000001947 */ /* 0x000fea0003800000 */
[----:B-1----:R-:W-:Y:S01]  /*1950*/  LEA R6, P1, R33, R6, 0x1 ;  /* 0x0000000621067211 */ /* 0x002fe200078208ff */
[----:B------:R-:W-:-:S03]  /*1960*/  IMAD.SHL.U32 R0, R10, 0x2, RZ ;  /* 0x000000020a007824 */ /* 0x000fc600078e00ff */
[----:B----4-:R-:W-:-:S05]  /*1970*/  LEA.HI.X R7, R33, R3, R225, 0x1, P1 ;  /* 0x0000000321077211 */ /* 0x010fca00008f0ce1 */
[----:B------:R-:W-:Y:S01]  /*1980*/  @!PT LDS RZ, [RZ] ;  /* 0x00000000fffff984 */ /* 0x000fe20000000800 */
[----:B------:R1:W-:Y:S04]  /*1990*/  LDGSTS.E.BYPASS.LTC128B.128 [R0+0x7900], [R6.64], !P0 ;  /* 0x0790000006007fae */ /* 0x0003e8000c101d72 */
.L_x_245:
[----:B------:R-:W-:Y:S05]  /*19a0*/  BSYNC B0 ;  /* 0x0000000000007941 */ /* 0x000fea0003800000 */
.L_x_244:
[----:B-1----:R-:W-:Y:S01]  /*19b0*/  IADD3 R0, R5, 0x40, RZ ;  /* 0x0000004005007810 */ /* 0x002fe20007ffe0ff */
[----:B----4-:R1:W4:Y:S01]  /*19c0*/  SHFL.IDX PT, R3, R9, 0x4, 0x181f ;  /* 0x00981f0009037f89 */ /* 0x01032200000e0000 */
[----:B------:R-:W-:Y:S02]  /*19d0*/  BSSY B0, `(.L_x_246) ;  /* 0x0000009000007945 */ /* 0x000fe40003800000 */
[----:B------:R-:W-:Y:S01]  /*19e0*/  ISETP.GE.AND P1, PT, R0, UR6, PT ;  /* 0x0000000600007c0c */ /* 0x000fe2000bf26270 */
[----:B------:R1:W2:-:S12]  /*19f0*/  SHFL.IDX PT, R6, R8, 0x4, 0x181f ;  /* 0x00981f0008067f89 */ /* 0x00029800000e0000 */
[----:B------:R-:W-:Y:S05]  /*1a00*/  @P1 BRA `(.L_x_247) ;  /* 0x0000005000001947 */ /* 0x000fea0003800000 */
[----:B--2---:R-:W-:Y:S01]  /*1a10*/  LEA R6, P1, R33, R6, 0x1 ;  /* 0x0000000621067211 */ /* 0x004fe200078208ff */
[----:B------:R-:W-:-:S03]  /*1a20*/  IMAD.SHL.U32 R0, R10, 0x2, RZ ;  /* 0x000000020a007824 */ /* 0x000fc600078e00ff */
[----:B----4-:R-:W-:-:S05]  /*1a30*/  LEA.HI.X R7, R33, R3, R225, 0x1, P1 ;  /* 0x0000000321077211 */ /* 0x010fca00008f0ce1 */
[----:B------:R-:W-:Y:S01]  /*1a40*/  @!PT LDS RZ, [RZ] ;  /* 0x00000000fffff984 */ /* 0x000fe20000000800 */
[----:B------:R2:W-:Y:S04]  /*1a50*/  LDGSTS.E.BYPASS.LTC128B.128 [R0+0x8100], [R6.64], !P0 ;  /* 0x0810000006007fae */ /* 0x0005e8000c101d72 */
.L_x_247:
[----:B------:R-:W-:Y:S05]  /*1a60*/  BSYNC B0 ;  /* 0x0000000000007941 */ /* 0x000fea0003800000 */
.L_x_246:
[----:B--2---:R-:W-:Y:S01]  /*1a70*/  IADD3 R0, R5, 0x50, RZ ;  /* 0x0000005005007810 */ /* 0x004fe20007ffe0ff */
        /* <DEDUP_REMOVED lines=10> */
.L_x_249:
[----:B------:R-:W-:Y:S05]  /*1b20*/  BSYNC B0 ;  /* 0x0000000000007941 */ /* 0x000fea0003800000 */
.L_x_248:
        /* <DEDUP_REMOVED lines=11> */
.L_x_251:
[----:B------:R-:W-:Y:S05]  /*1be0*/  BSYNC B0 ;  /* 0x0000000000007941 */ /* 0x000fea0003800000 */
.L_x_250:
[----:B-123--:R-:W1:Y:S01]  /*1bf0*/  SHFL.IDX PT, R8, R8, 0x7, 0x181f ;  /* 0x00f81f0008087f89 */ /* 0x00ee6200000e0000 */
[----:B------:R-:W-:Y:S01]  /*1c00*/  ULDC UR4, c[0x0][0x2b8] ;  /* 0x0000ae0000047ab9 */ /* 0x000fe20000000800 */
[----:B----4-:R-:W-:Y:S01]  /*1c10*/  IADD3 R3, R5, 0x70, RZ ;  /* 0x0000007005037810 */ /* 0x010fe20007ffe0ff */
[----:B------:R-:W-:Y:S01]  /*1c20*/  UISETP.NE.AND UP0, UPT, UR4, 0x1, UPT ;  /* 0x000000010400788c */ /* 0x000fe2000bf05270 */
[----:B------:R-:W2:Y:S01]  /*1c30*/  SHFL.IDX PT, R9, R9, 0x7, 0x181f ;  /* 0x00f81f0009097f89 */ /* 0x000ea200000e0000 */
[----:B------:R-:W-:Y:S01]  /*1c40*/  UMOV UR37, 0x60 ;  /* 0x0000006000257882 */ /* 0x000fe20000000000 */
[----:B------:R-:W-:Y:S01]  /*1c50*/  ISETP.GE.AND P3, PT, R3, UR6, PT ;  /* 0x0000000603007c0c */ /* 0x000fe2000bf66270 */
[----:B------:R-:W-:Y:S01]  /*1c60*/  UIMAD UR13, UR12, UR37, -0x60 ;  /* 0xffffffa00c0d74a4 */ /* 0x000fe2000f8e0225 */
[----:B------:R-:W-:Y:S01]  /*1c70*/  IMAD.SHL.U32 R202, R10, 0x2, RZ ;  /* 0x000000020aca7824 */ /* 0x000fe200078e00ff */
[----:B------:R-:W-:Y:S01]  /*1c80*/  PLOP3.LUT P2, PT, PT, PT, UP0, 0x80, 0x0 ;  /* 0x000000000000781c */ /* 0x000fe20003f4f008 */
[----:B------:R-:W-:Y:S01]  /*1c90*/  USHF.R.S32.HI UR9, URZ, 0x1f, UR19 ;  /* 0x0000001f3f097899 */ /* 0x000fe20008011413 */
[----:B------:R-:W-:Y:S01]  /*1ca0*/  PLOP3.LUT P1, PT, PT, PT, UP0, 0x80, 0x0 ;  /* 0x000000000000781c */ /* 0x000fe20003f2f008 */
[----:B------:R-:W-:Y:S01]  /*1cb0*/  ULDC.64 UR4, c[0x0][0x2b0] ;  /* 0x0000ac0000047ab9 */ /* 0x000fe20000000a00 */
[----:B------:R-:W-:Y:S01]  /*1cc0*/  IADD3 R0, R203, UR13, RZ ;  /* 0x0000000dcb007c10 */ /* 0x000fe2000fffe0ff */
[----:B------:R-:W-:Y:S01]  /*1cd0*/  UIMAD UR9, UR9, UR4, URZ ;  /* 0x00000004090972a4 */ /* 0x000fe2000f8e023f */
[----:B------:R-:W-:Y:S01]  /*1ce0*/  IMAD.MOV.U32 R227, RZ, RZ, RZ ;  /* 0x000000ffffe37224 */ /* 0x000fe200078e00ff */
[----:B------:R-:W-:Y:S01]  /*1cf0*/  UIMAD.WIDE.U32 UR44, UR19, UR4, URZ ;  /* 0x00000004132c72a5 */ /* 0x000fe2000f8e003f */
[C---:B------:R-:W-:Y:S01]  /*1d00*/  IADD3 R5, R0.reuse, UR14, RZ ;  /* 0x0000000e00057c10 */ /* 0x040fe2000fffe0ff */
[----:B------:R-:W-:Y:S01]  /*1d10*/  UIMAD UR5, UR19, UR5, UR9 ;  /* 0x00000005130572a4 */ /* 0x000fe2000f8e0209 */
[----:B------:R-:W-:Y:S01]  /*1d20*/  ISETP.GE.AND P4, PT, R0, UR8, PT ;  /* 0x0000000800007c0c */ /* 0x000fe2000bf86270 */
[----:B------:R-:W-:Y:S01]  /*1d30*/  UIMAD UR37, UR12, -0x60, UR37 ;  /* 0xffffffa00c2578a4 */ /* 0x000fe2000f8e0225 */
[----:B------:R-:W-:Y:S01]  /*1d40*/  SHF.R.S32.HI R14, RZ, 0x4, R13 ;  /* 0x00000004ff0e7819 */ /* 0x000fe2000001140d */
[----:B------:R-:W-:Y:S01]  /*1d50*/  @P2 IMAD.HI.U32 R3, R5, c[0x0][0x2bc], RZ ;  /* 0x0000af0005032a27 */ /* 0x000fe200078e00ff */
[----:B------:R-:W-:Y:S01]  /*1d60*/  ISETP.GT.OR P4, PT, R203, 0x5f, P4 ;  /* 0x0000005fcb00780c */ /* 0x000fe20002784670 */
[----:B------:R-:W-:Y:S01]  /*1d70*/  UIADD3 UR6, UR45, UR5, URZ ;  /* 0x000000052d067290 */ /* 0x000fe2000fffe03f */
[C---:B-1----:R-:W-:Y:S01]  /*1d80*/  @!P3 LEA R8, P2, R33.reuse, R8, 0x1 ;  /* 0x000000082108b211 */ /* 0x042fe200078408ff */
[----:B------:R-:W-:Y:S01]  /*1d90*/  IMAD.MOV.U32 R0, RZ, RZ, R5 ;  /* 0x000000ffff007224 */ /* 0x000fe200078e0005 */
[----:B------:R-:W-:Y:S01]  /*1da0*/  @P1 SHF.R.U32.HI R0, RZ, c[0x0][0x2c0], R3 ;  /* 0x0000b000ff001a19 */ /* 0x000fe20000011603 */
[----:B------:R-:W-:Y:S01]  /*1db0*/  ULDC.64 UR4, c[0x0][0x1e8] ;  /* 0x00007a0000047ab9 */ /* 0x000fe20000000a00 */
[----:B--2---:R-:W-:-:S02]  /*1dc0*/  @!P3 LEA.HI.X R9, R33, R9, R225, 0x1, P2 ;  /* 0x000000092109b211 */ /* 0x004fc400010f0ce1 */
[----:B------:R-:W-:Y:S01]  /*1dd0*/  LEA.HI R199, R200, R201, RZ, 0x5 ;  /* 0x000000c9c8c77211 */ /* 0x000fe200078f28ff */
[----:B------:R-:W-:Y:S01]  /*1de0*/  IMAD.SHL.U32 R226, R33, 0x2, RZ ;  /* 0x0000000221e27824 */ /* 0x000fe200078e00ff */
[----:B------:R-:W-:Y:S01]  /*1df0*/  UP2UR UR36, UPR, URZ, 0x1 ;  /* 0x000000013f247883 */ /* 0x000fe20008000000 */
[----:B------:R-:W-:Y:S01]  /*1e00*/  @!PT LDS RZ, [RZ] ;  /* 0x00000000fffff984 */ /* 0x000fe20000000800 */
[----:B------:R1:W-:Y:S02]  /*1e10*/  @!P3 LDGSTS.E.BYPASS.LTC128B.128 [R202+0x9900], [R8.64], !P0 ;  /* 0x0990000008cabfae */ /* 0x0003e4000c101d72 */
[C---:B------:R-:W-:Y:S02]  /*1e20*/  @!P4 IADD3 R3, P1, R0.reuse, UR44, RZ ;  /* 0x0000002c0003cc10 */ /* 0x040fe4000ff3e0ff */
[----:B------:R-:W0:Y:S02]  /*1e30*/  LDGDEPBAR ;  /* 0x00000000000079af */ /* 0x000e240000000000 */
[----:B------:R-:W-:Y:S02]  /*1e40*/  @!P4 LEA.HI.X.SX32 R7, R0, UR6, 0x1, P1 ;  /* 0x000000060007cc11 */ /* 0x000fe400088f0eff */
[----:B------:R-:W-:Y:S01]  /*1e50*/  BAR.SYNC.DEFER_BLOCKING 0x0 ;  /* 0x0000000000007b1d */ /* 0x000fe20000010000 */
[----:B------:R-:W-:-:S04]  /*1e60*/  @!P4 LEA R6, P1, R3, c[0x0][0x2a0], 0x2 ;  /* 0x0000a8000306ca11 */ /* 0x000fc800078210ff */
[----:B------:R-:W-:Y:S01]  /*1e70*/  @!P4 LEA.HI.X R7, R3, c[0x0][0x2a4], R7, 0x2, P1 ;  /* 0x0000a9000307ca11 */ /* 0x000fe200008f1407 */
[----:B------:R-:W-:Y:S04]  /*1e80*/  STL [R1+0x4], R202 ;  /* 0x000004ca01007387 */ /* 0x000fe80000100800 */
[----:B------:R2:W3:Y:S01]  /*1e90*/  @!P4 LDG.E R227, [R6.64] ;  /* 0x0000003206e3c981 */ /* 0x0004e2000c1e1900 */
[----:B------:R-:W-:Y:S01]  /*1ea0*/  IMAD.MOV R0, RZ, RZ, -R0 ;  /* 0x000000ffff007224 */ /* 0x000fe200078e0a00 */
[----:B------:R-:W-:Y:S01]  /*1eb0*/  UIMAD UR9, UR10, UR4, URZ ;  /* 0x000000040a0972a4 */ /* 0x000fe2000f8e023f */
[----:B------:R-:W-:Y:S01]  /*1ec0*/  ISETP.GE.AND P4, PT, R33, c[0x0][0x1d4], PT ;  /* 0x0000750021007a0c */ /* 0x000fe20003f86270 */
[----:B------:R-:W-:Y:S01]  /*1ed0*/  UIMAD.WIDE.U32 UR48, UR11, UR4, URZ ;  /* 0x000000040b3072a5 */ /* 0x000fe2000f8e003f */
[----:B------:R-:W-:Y:S01]  /*1ee0*/  IMAD R234, R0, c[0x0][0x2b8], R5 ;  /* 0x0000ae0000ea7a24 */ /* 0x000fe200078e0205 */
[----:B------:R-:W-:Y:S01]  /*1ef0*/  UIMAD UR9, UR11, UR5, UR9 ;  /* 0x000000050b0972a4 */ /* 0x000fe2000f8e0209 */
[----:B------:R-:W-:Y:S01]  /*1f00*/  SHF.R.S32.HI R198, RZ, 0x5, R199 ;  /* 0x00000005ffc67819 */ /* 0x000fe200000114c7 */
[----:B------:R-:W-:-:S02]  /*1f10*/  UIADD3 UR19, UR8, UR37, URZ ;  /* 0x0000002508137290 */ /* 0x000fc4000fffe03f */
[----:B------:R-:W-:Y:S01]  /*1f20*/  SHF.R.S32.HI R35, RZ, 0x1f, R234 ;  /* 0x0000001fff237819 */ /* 0x000fe200000114ea */
[----:B------:R-:W-:Y:S02]  /*1f30*/  UIADD3 UR9, UR49, UR9, URZ ;  /* 0x0000000931097290 */ /* 0x000fe4000fffe03f */
[----:B------:R-:W-:Y:S01]  /*1f40*/  ULDC.64 UR4, c[0x0][0x210] ;  /* 0x0000840000047ab9 */ /* 0x000fe20000000a00 */
[----:B------:R-:W-:Y:S01]  /*1f50*/  IADD3 R34, -R18, UR19, RZ ;  /* 0x0000001312227c10 */ /* 0x000fe2000fffe1ff */
[----:B------:R-:W-:Y:S01]  /*1f60*/  IMAD R0, R35, c[0x0][0x1e0], RZ ;  /* 0x0000780023007a24 */ /* 0x000fe200078e02ff */
[----:B------:R-:W-:Y:S02]  /*1f70*/  UIMAD UR10, UR10, UR4, URZ ;  /* 0x000000040a0a72a4 */ /* 0x000fe4000f8e023f */
[----:B------:R-:W-:Y:S01]  /*1f80*/  ISETP.GE.AND P1, PT, R34, 0x1, PT ;  /* 0x000000012200780c */ /* 0x000fe20003f26270 */
[----:B------:R-:W-:Y:S01]  /*1f90*/  IMAD R0, R234, c[0x0][0x1e4], R0 ;  /* 0x00007900ea007a24 */ /* 0x000fe200078e0200 */
[C---:B------:R-:W-:Y:S01]  /*1fa0*/  ISETP.GE.AND P6, PT, R34.reuse, 0x21, PT ;  /* 0x000000212200780c */ /* 0x040fe20003fc6270 */
[----:B------:R-:W-:Y:S01]  /*1fb0*/  UIMAD.WIDE.U32 UR46, UR11, UR4, URZ ;  /* 0x000000040b2e72a5 */ /* 0x000fe2000f8e003f */
[C---:B------:R-:W-:Y:S01]  /*1fc0*/  ISETP.GE.AND P5, PT, R34.reuse, 0x31, PT ;  /* 0x000000312200780c */ /* 0x040fe20003fa6270 */
[----:B------:R-:W-:Y:S01]  /*1fd0*/  UIMAD UR10, UR11, UR5, UR10 ;  /* 0x000000050b0a72a4 */ /* 0x000fe2000f8e020a */
[----:B------:R-:W-:Y:S01]  /*1fe0*/  ISETP.GE.AND P3, PT, R34, 0x41, PT ;  /* 0x000000412200780c */ /* 0x000fe20003f66270 */
[----:B--2---:R-:W-:Y:S01]  /*1ff0*/  IMAD.WIDE.U32 R6, R234, c[0x0][0x1e0], RZ ;  /* 0x00007800ea067a25 */ /* 0x004fe200078e00ff */
[----:B------:R-:W-:-:S02]  /*2000*/  UIADD3 UR4, UR12, -0x1, URZ ;  /* 0xffffffff0c047890 */ /* 0x000fc4000fffe03f */
[----:B------:R-:W-:Y:S01]  /*2010*/  UIADD3 UR10, UR47, UR10, URZ ;  /* 0x0000000a2f0a7290 */ /* 0x000fe2000fffe03f */
[----:B------:R-:W-:Y:S01]  /*2020*/  IMAD.IADD R7, R7, 0x1, R0 ;  /* 0x0000000107077824 */ /* 0x000fe200078e0200 */
[----:B------:R-:W-:Y:S01]  /*2030*/  UISETP.GT.AND UP0, UPT, UR4, UR7, UPT ;  /* 0x000000070400728c */ /* 0x000fe2000bf04270 */
[----:B---3--:R-:W-:Y:S02]  /*2040*/  SHF.R.S32.HI R40, RZ, 0x1f, R227 ;  /* 0x0000001fff287819 */ /* 0x008fe400000114e3 */
[----:B------:R-:W-:-:S04]  /*2050*/  IMAD.WIDE.U32 R6, R227, c[0x0][0x1f0], R6 ;  /* 0x00007c00e3067a25 */ /* 0x000fc800078e0006 */
[----:B------:R-:W-:Y:S01]  /*2060*/  IMAD R3, R40, c[0x0][0x1f0], RZ ;  /* 0x00007c0028037a24 */ /* 0x000fe200078e02ff */
[----:B------:R-:W-:-:S03]  /*2070*/  IADD3 R0, P0, R6, UR48, RZ ;  /* 0x0000003006007c10 */ /* 0x000fc6000ff1e0ff */
[----:B------:R-:W-:-:S05]  /*2080*/  IMAD R3, R227, c[0x0][0x1f4], R3 ;  /* 0x00007d00e3037a24 */ /* 0x000fca00078e0203 */
[----:B------:R-:W-:Y:S02]  /*2090*/  IADD3.X R6, R7, UR9, R3, P0, !PT ;  /* 0x0000000907067c10 */ /* 0x000fe400087fe403 */
[----:B------:R-:W-:-:S04]  /*20a0*/  LEA R3, P0, R0, c[0x0][0x1c8], 0x1 ;  /* 0x0000720000037a11 */ /* 0x000fc800078008ff */
[----:B------:R-:W-:Y:S01]  /*20b0*/  LEA.HI.X R0, R0, c[0x0][0x1cc], R6, 0x1, P0 ;  /* 0x0000730000007a11 */ /* 0x000fe200000f0c06 */
[----:B------:R-:W-:Y:S01]  /*20c0*/  SHFL.IDX PT, R5, R3, 0x1, 0x181f ;  /* 0x00381f0003057f89 */ /* 0x000fe200000e0000 */
[----:B------:R-:W-:-:S03]  /*20d0*/  ISETP.GE.AND P0, PT, R34, 0x11, PT ;  /* 0x000000112200780c */ /* 0x000fc60003f06270 */
[----:B------:R-:W2:Y:S04]  /*20e0*/  SHFL.IDX PT, R6, R3, RZ, 0x181f ;  /* 0x00181fff03067589 */ /* 0x000ea800000e0000 */
[----:B------:R-:W3:Y:S04]  /*20f0*/  SHFL.IDX PT, R7, R0, RZ, 0x181f ;  /* 0x00181fff00077589 */ /* 0x000ee800000e0000 */
[----:B-1----:R-:W1:Y:S04]  /*2100*/  SHFL.IDX PT, R8, R0, 0x1, 0x181f ;  /* 0x00381f0000087f89 */ /* 0x002e6800000e0000 */
[----:B------:R-:W4:Y:S04]  /*2110*/  SHFL.IDX PT, R12, R3, 0x2, 0x181f ;  /* 0x00581f00030c7f89 */ /* 0x000f2800000e0000 */
[----:B------:R-:W5:Y:S04]  /*2120*/  SHFL.IDX PT, R10, R3, 0x3, 0x181f ;  /* 0x00781f00030a7f89 */ /* 0x000f6800000e0000 */
[----:B------:R-:W1:Y:S01]  /*2130*/  SHFL.IDX PT, R11, R0, 0x2, 0x181f ;  /* 0x00581f00000b7f89 */ /* 0x000e6200000e0000 */
[----:B--2---:R-:W-:-:S03]  /*2140*/  @P1 LEA R6, P2, R33, R6, 0x1 ;  /* 0x0000000621061211 */ /* 0x004fc600078408ff */
[----:B------:R-:W2:Y:S01]  /*2150*/  SHFL.IDX PT, R9, R3, 0x4, 0x181f ;  /* 0x00981f0003097f89 */ /* 0x000ea200000e0000 */
[----:B---3--:R-:W-:-:S03]  /*2160*/  @P1 LEA.HI.X R7, R33, R7, R225, 0x1, P2 ;  /* 0x0000000721071211 */ /* 0x008fc600010f0ce1 */
[----:B------:R-:W3:Y:S01]  /*2170*/  SHFL.IDX PT, R17, R0, 0x3, 0x181f ;  /* 0x00781f0000117f89 */ /* 0x000ee200000e0000 */
[----:B------:R-:W-:-:S03]  /*2180*/  ISETP.GE.AND P2, PT, R34, 0x51, PT ;  /* 0x000000512200780c */ /* 0x000fc60003f46270 */
[----:B------:R-:W-:Y:S04]  /*2190*/  SHFL.IDX PT, R3, R3, 0x5, 0x181f ;  /* 0x00b81f0003037f89 */ /* 0x000fe800000e0000 */
[----:B------:R-:W1:Y:S04]  /*21a0*/  SHFL.IDX PT, R16, R0, 0x4, 0x181f ;  /* 0x00981f0000107f89 */ /* 0x000e6800000e0000 */
[----:B------:R1:W2:Y:S04]  /*21b0*/  SHFL.IDX PT, R15, R0, 0x5, 0x181f ;  /* 0x00b81f00000f7f89 */ /* 0x0002a800000e0000 */
[----:B------:R2:W-:Y:S01]  /*21c0*/  @P1 LDGSTS.E.BYPASS.LTC128B.128 [R202+0x3100], [R6.64], !P4 ;  /* 0x0310000006ca1fae */ /* 0x0005e2000e101d72 */
[----:B-1----:R-:W-:-:S04]  /*21d0*/  LEA.HI R0, R13, R14, RZ, 0x1 ;  /* 0x0000000e0d007211 */ /* 0x002fc800078f08ff */
[----:B------:R-:W-:Y:S02]  /*21e0*/  LOP3.LUT R0, R0, 0xfffffffe, RZ, 0xc0, !PT ;  /* 0xfffffffe00007812 */ /* 0x000fe400078ec0ff */
[----:B--2---:R-:W-:-:S03]  /*21f0*/  @P0 LEA R6, P1, R33, R5, 0x1 ;  /* 0x0000000521060211 */ /* 0x004fc600078208ff */
[----:B------:R-:W-:Y:S02]  /*2200*/  IMAD.IADD R14, R14, 0x1, -R0 ;  /* 0x000000010e0e7824 */ /* 0x000fe400078e0a00 */
[----:B------:R-:W-:Y:S01]  /*2210*/  IMAD.SHL.U32 R0, R32, 0x40, RZ ;  /* 0x0000004020007824 */ /* 0x000fe200078e00ff */
[C-C-:B------:R-:W-:Y:S01]  /*2220*/  @P0 LEA.HI.X R7, R33.reuse, R8, R225.reuse, 0x1, P1 ;  /* 0x0000000821070211 */ /* 0x140fe200008f0ce1 */
[----:B------:R-:W-:Y:S01]  /*2230*/  IMAD.SHL.U32 R5, R20, 0x40, RZ ;  /* 0x0000004014057824 */ /* 0x000fe200078e00ff */
[C---:B----4-:R-:W-:Y:S02]  /*2240*/  @P6 LEA R12, P1, R33.reuse, R12, 0x1 ;  /* 0x0000000c210c6211 */ /* 0x050fe400078208ff */
[----:B------:R-:W-:Y:S01]  /*2250*/  LOP3.LUT R0, R0, 0x1c0, RZ, 0xc0, !PT ;  /* 0x000001c000007812 */ /* 0x000fe200078ec0ff */
[----:B------:R1:W-:Y:S01]  /*2260*/  @P0 LDGSTS.E.BYPASS.LTC128B.128 [R202+0x3900], [R6.64], !P4 ;  /* 0x0390000006ca0fae */ /* 0x0003e2000e101d72 */
[C---:B-----5:R-:W-:Y:S02]  /*2270*/  @P5 LEA R10, P0, R33.reuse, R10, 0x1 ;  /* 0x0000000a210a5211 */ /* 0x060fe400078008ff */
[----:B------:R-:W-:-:S02]  /*2280*/  @P6 LEA.HI.X R13, R33, R11, R225, 0x1, P1 ;  /* 0x0000000b210d6211 */ /* 0x000fc400008f0ce1 */
[C---:B------:R-:W-:Y:S02]  /*2290*/  @P3 LEA R8, P1, R33.reuse, R9, 0x1 ;  /* 0x0000000921083211 */ /* 0x040fe400078208ff */
[C-C-:B---3--:R-:W-:Y:S01]  /*22a0*/  @P5 LEA.HI.X R11, R33.reuse, R17, R225.reuse, 0x1, P0 ;  /* 0x00000011210b5211 */ /* 0x148fe200000f0ce1 */
[----:B------:R2:W-:Y:S01]  /*22b0*/  @P6 LDGSTS.E.BYPASS.LTC128B.128 [R202+0x4100], [R12.64], !P4 ;  /* 0x041000000cca6fae */ /* 0x0005e2000e101d72 */
[----:B------:R-:W-:Y:S02]  /*22c0*/  @P3 LEA.HI.X R9, R33, R16, R225, 0x1, P1 ;  /* 0x0000001021093211 */ /* 0x000fe400008f0ce1 */
[----:B------:R-:W-:Y:S01]  /*22d0*/  LOP3.LUT R197, R5, 0xfffffe00, RZ, 0xc0, !PT ;  /* 0xfffffe0005c57812 */ /* 0x000fe200078ec0ff */
[----:B------:R3:W-:Y:S01]  /*22e0*/  @P5 LDGSTS.E.BYPASS.LTC128B.128 [R202+0x4900], [R10.64], !P4 ;  /* 0x049000000aca5fae */ /* 0x0007e2000e101d72 */
[----:B------:R-:W-:-:S03]  /*22f0*/  LOP3.LUT P1, RZ, R32, 0x2, RZ, 0xc0, !PT ;  /* 0x0000000220ff7812 */ /* 0x000fc6000782c0ff */
[----:B------:R3:W-:Y:S01]  /*2300*/  @P3 LDGSTS.E.BYPASS.LTC128B.128 [R202+0x5100], [R8.64], !P4 ;  /* 0x0510000008ca3fae */ /* 0x0007e2000e101d72 */
[----:B-1----:R-:W-:Y:S01]  /*2310*/  @P2 LEA R6, P0, R33, R3, 0x1 ;  /* 0x0000000321062211 */ /* 0x002fe200078008ff */
[----:B------:R-:W-:-:S03]  /*2320*/  IMAD.SHL.U32 R3, R19, 0x40, RZ ;  /* 0x0000004013037824 */ /* 0x000fc600078e00ff */
[--C-:B------:R-:W-:Y:S02]  /*2330*/  @P2 LEA.HI.X R7, R33, R15, R225.reuse, 0x1, P0 ;  /* 0x0000000f21072211 */ /* 0x100fe400000f0ce1 */
[----:B------:R-:W-:Y:S02]  /*2340*/  LOP3.LUT R3, R3, 0x1c0, RZ, 0xc0, !PT ;  /* 0x000001c003037812 */ /* 0x000fe400078ec0ff */
[C---:B------:R-:W-:Y:S01]  /*2350*/  SHF.L.U64.HI R225, R33.reuse, 0x1, R225 ;  /* 0x0000000121e17819 */ /* 0x040fe200000102e1 */
[----:B------:R1:W-:Y:S01]  /*2360*/  @P2 LDGSTS.E.BYPASS.LTC128B.128 [R202+0x5900], [R6.64], !P4 ;  /* 0x0590000006ca2fae */ /* 0x0003e2000e101d72 */
[----:B------:R-:W-:-:S03]  /*2370*/  ISETP.GE.AND P2, PT, R33, c[0x0][0x1d4], PT ;  /* 0x0000750021007a0c */ /* 0x000fc60003f46270 */
[----:B------:R-:W0:Y:S01]  /*2380*/  LDGDEPBAR ;  /* 0x00000000000079af */ /* 0x000e220000000000 */
[----:B------:R-:W-:Y:S01]  /*2390*/  ISETP.LT.OR P5, PT, R34, 0x1, P2 ;  /* 0x000000012200780c */ /* 0x000fe200017a1670 */
[----:B-1----:R-:W-:Y:S01]  /*23a0*/  IMAD.SHL.U32 R7, R18, 0x8, RZ ;  /* 0x0000000812077824 */ /* 0x002fe200078e00ff */
[----:B------:R-:W-:-:S04]  /*23b0*/  DEPBAR.LE SB0, 0x1 ;  /* 0x000080400000791a */ /* 0x000fc80000000000 */
[----:B------:R-:W-:-:S04]  /*23c0*/  DEPBAR.LE SB0, 0x0 ;  /* 0x000080000000791a */ /* 0x000fc80000000000 */
[----:B------:R-:W-:Y:S01]  /*23d0*/  IMAD.SHL.U32 R6, R14, 0x8, RZ ;  /* 0x000000080e067824 */ /* 0x000fe200078e00ff */
[----:B------:R-:W-:Y:S02]  /*23e0*/  LOP3.LUT R7, R0, 0x8, R7, 0xf8, !PT ;  /* 0x0000000800077812 */ /* 0x000fe400078ef807 */
[----:B------:R-:W-:Y:S02]  /*23f0*/  SHF.R.U32.HI R0, RZ, 0x3, R0 ;  /* 0x00000003ff007819 */ /* 0x000fe40000011600 */
[----:B------:R-:W-:Y:S02]  /*2400*/  LOP3.LUT R5, R3, 0x8, R6, 0xf8, !PT ;  /* 0x0000000803057812 */ /* 0x000fe400078ef806 */
[----:B------:R-:W-:Y:S02]  /*2410*/  SHF.R.U32.HI R3, RZ, 0x3, R3 ;  /* 0x00000003ff037819 */ /* 0x000fe40000011603 */
[----:B------:R-:W-:Y:S01]  /*2420*/  LOP3.LUT R0, R7, R0, RZ, 0x3c, !PT ;  /* 0x0000000007007212 */ /* 0x000fe200078e3cff */
[----:B------:R-:W-:Y:S01]  /*2430*/  IMAD.WIDE.U32 R6, R234, c[0x0][0x208], RZ ;  /* 0x00008200ea067a25 */ /* 0x000fe200078e00ff */
[----:B------:R-:W-:-:S03]  /*2440*/  LOP3.LUT R196, R5, R3, RZ, 0x3c, !PT ;  /* 0x0000000305c47212 */ /* 0x000fc600078e3cff */
[----:B------:R-:W-:Y:S02]  /*2450*/  IMAD R3, R198, 0x400, R197 ;  /* 0x00000400c6037824 */ /* 0x000fe400078e02c5 */
[----:B------:R-:W-:Y:S02]  /*2460*/  IMAD R0, R14, 0x200, R0 ;  /* 0x000002000e007824 */ /* 0x000fe400078e0200 */
[----:B------:R-:W-:Y:S02]  /*2470*/  IMAD.IADD R3, R196, 0x1, R3 ;  /* 0x00000001c4037824 */ /* 0x000fe400078e0203 */
[----:B------:R-:W-:Y:S01]  /*2480*/  IMAD.SHL.U32 R208, R0, 0x2, RZ ;  /* 0x0000000200d07824 */ /* 0x000fe200078e00ff */
[----:B------:R-:W-:Y:S01]  /*2490*/  BAR.SYNC.DEFER_BLOCKING 0x0 ;  /* 0x0000000000007b1d */ /* 0x000fe20000010000 */
[----:B------:R-:W-:Y:S02]  /*24a0*/  IMAD.SHL.U32 R215, R3, 0x2, RZ ;  /* 0x0000000203d77824 */ /* 0x000fe400078e00ff */
[----:B------:R-:W-:Y:S01]  /*24b0*/  IMAD R0, R35, c[0x0][0x208], RZ ;  /* 0x0000820023007a24 */ /* 0x000fe200078e02ff */
[----:B------:R-:W-:Y:S01]  /*24c0*/  IADD3 R5, R208, 0x3100, RZ ;  /* 0x00003100d0057810 */ /* 0x000fe20007ffe0ff */
[----:B------:R-:W-:Y:S01]  /*24d0*/  IMAD R3, R40, c[0x0][0x218], RZ ;  /* 0x0000860028037a24 */ /* 0x000fe200078e02ff */
[----:B------:R-:W-:Y:S01]  /*24e0*/  IADD3 R219, R208, 0x3120, RZ ;  /* 0x00003120d0db7810 */ /* 0x000fe20007ffe0ff */
[----:B------:R-:W-:Y:S01]  /*24f0*/  IMAD R0, R234, c[0x0][0x20c], R0 ;  /* 0x00008300ea007a24 */ /* 0x000fe200078e0200 */
[----:B------:R-:W-:Y:S01]  /*2500*/  @P1 IADD3 R219, R5, -0x20, RZ ;  /* 0xffffffe005db1810 */ /* 0x000fe20007ffe0ff */
[----:B------:R-:W-:Y:S01]  /*2510*/  IMAD R3, R227, c[0x0][0x21c], R3 ;  /* 0x00008700e3037a24 */ /* 0x000fe200078e0203 */
[----:B------:R-:W-:Y:S01]  /*2520*/  LOP3.LUT P1, RZ, R32, 0x4, RZ, 0xc0, !PT ;  /* 0x0000000420ff7812 */ /* 0x000fe2000782c0ff */
[----:B------:R-:W-:Y:S01]  /*2530*/  IMAD.IADD R7, R7, 0x1, R0 ;  /* 0x0000000107077824 */ /* 0x000fe200078e0200 */
[C---:B------:R-:W-:Y:S01]  /*2540*/  IADD3 R224, R219.reuse, 0x800, RZ ;  /* 0x00000800dbe07810 */ /* 0x040fe20007ffe0ff */
[----:B------:R-:W-:Y:S01]  /*2550*/  IMAD R218, R2, 0x2, R215 ;  /* 0x0000000202da7824 */ /* 0x000fe200078e02d7 */
[----:B------:R-:W-:Y:S01]  /*2560*/  IADD3 R223, R219, 0x1000, RZ ;  /* 0x00001000dbdf7810 */ /* 0x000fe20007ffe0ff */
[----:B------:R-:W-:Y:S01]  /*2570*/  IMAD.WIDE.U32 R6, R227, c[0x0][0x218], R6 ;  /* 0x00008600e3067a25 */ /* 0x000fe200078e0006 */
[----:B------:R-:W-:-:S02]  /*2580*/  IADD3 R222, R219, 0x1800, RZ ;  /* 0x00001800dbde7810 */ /* 0x000fc40007ffe0ff */
[C---:B------:R-:W-:Y:S01]  /*2590*/  IADD3 R221, R219.reuse, 0x2000, RZ ;  /* 0x00002000dbdd7810 */ /* 0x040fe20007ffe0ff */
[----:B------:R-:W-:Y:S01]  /*25a0*/  IMAD R216, R4, 0x2, R215 ;  /* 0x0000000204d87824 */ /* 0x000fe200078e02d7 */
[----:B------:R-:W-:Y:S02]  /*25b0*/  IADD3 R0, P0, R6, UR46, RZ ;  /* 0x0000002e06007c10 */ /* 0x000fe4000ff1e0ff */
[----:B------:R-:W-:Y:S01]  /*25c0*/  IADD3 R220, R219, 0x2800, RZ ;  /* 0x00002800dbdc7810 */ /* 0x000fe20007ffe0ff */
[----:B------:R-:W-:Y:S01]  /*25d0*/  IMAD R217, R2, 0x2, R216 ;  /* 0x0000000202d97824 */ /* 0x000fe200078e02d8 */
[----:B--2---:R-:W-:Y:S01]  /*25e0*/  LDSM.16.M88.4 R12, [R215+0x6100] ;  /* 0x00610000d70c783b */ /* 0x004fe20000000200 */
[----:B------:R-:W-:Y:S02]  /*25f0*/  IADD3.X R6, R7, UR10, R3, P0, !PT ;  /* 0x0000000a07067c10 */ /* 0x000fe400087fe403 */
[C---:B------:R-:W-:Y:S01]  /*2600*/  LEA R3, P0, R0.reuse, c[0x0][0x1f8], 0x1 ;  /* 0x00007e0000037a11 */ /* 0x040fe200078008ff */
[----:B---3--:R-:W-:Y:S03]  /*2610*/  LDSM.16.M88.4 R8, [R215+0x8100] ;  /* 0x00810000d708783b */ /* 0x008fe60000000200 */
[----:B------:R-:W-:Y:S01]  /*2620*/  LEA.HI.X R0, R0, c[0x0][0x1fc], R6, 0x1, P0 ;  /* 0x00007f0000007a11 */ /* 0x000fe200000f0c06 */
[----:B------:R-:W1:Y:S01]  /*2630*/  LDSM.16.M88.4 R20, [R208+0x4100] ;  /* 0x00410000d014783b */ /* 0x000e620000000200 */
[----:B------:R-:W-:-:S03]  /*2640*/  ISETP.LT.OR P0, PT, R34, 0x11, P2 ;  /* 0x000000112200780c */ /* 0x000fc60001701670 */
[----:B------:R-:W2:Y:S04]  /*2650*/  LDSM.16.M88.4 R24, [R208+0x3900] ;  /* 0x00390000d018783b */ /* 0x000ea80000000200 */
[----:B------:R-:W3:Y:S04]  /*2660*/  LDSM.16.M88.4 R28, [R208+0x3100] ;  /* 0x00310000d01c783b */ /* 0x000ee80000000200 */
[----:B------:R-:W4:Y:S04]  /*2670*/  LDSM.16.M88.4 R16, [R208+0x4900] ;  /* 0x00490000d010783b */ /* 0x000f280000000200 */
[----:B------:R-:W5:Y:S04]  /*2680*/  LDSM.16.M88.4 R36, [R208+0x5100] ;  /* 0x00510000d024783b */ /* 0x000f680000000200 */
[----:B------:R-:W-:Y:S04]  /*2690*/  SHFL.IDX PT, R5, R3, RZ, 0x181f ;  /* 0x00181fff03057589 */ /* 0x000fe800000e0000 */
[----:B------:R-:W-:Y:S04]  /*26a0*/  SHFL.IDX PT, R6, R3, 0x1, 0x181f ;  /* 0x00381f0003067f89 */ /* 0x000fe800000e0000 */
[----:B------:R-:W-:Y:S04]  /*26b0*/  SHFL.IDX PT, R7, R3, 0x2, 0x181f ;  /* 0x00581f0003077f89 */ /* 0x000fe800000e0000 */
[----:B------:R-:W-:Y:S04]  /*26c0*/  SHFL.IDX PT, R35, R0, 0x2, 0x181f ;  /* 0x00581f0000237f89 */ /* 0x000fe800000e0000 */
[----:B------:R-:W-:Y:S01]  /*26d0*/  LDSM.16.M88.4 R64, [R219] ;  /* 0x00000000db40783b */ /* 0x000fe20000000200 */
[-C--:B-1----:R-:W-:Y:S03]  /*26e0*/  HMMA.16816.F32 R180, R12, R20.reuse, RZ ;  /* 0x000000140cb4723c */ /* 0x082fe600000018ff */
[----:B------:R-:W-:Y:S04]  /*26f0*/  SHFL.IDX PT, R32, R0, 0x3, 0x181f ;  /* 0x00781f0000207f89 */ /* 0x000fe800000e0000 */
[----:B------:R-:W-:Y:S01]  /*2700*/  LDSM.16.M88.4 R44, [R219+0x800] ;  /* 0x00080000db2c783b */ /* 0x000fe20000000200 */
[C---:B------:R-:W-:Y:S03]  /*2710*/  HMMA.16816.F32 R76, R8.reuse, R20, RZ ;  /* 0x00000014084c723c */ /* 0x040fe600000018ff */
[----:B------:R-:W-:Y:S05]  /*2720*/  LDSM.16.M88.4 R40, [R219+0x1000] ;  /* 0x00100000db28783b */ /* 0x000fea0000000200 */
[-C--:B------:R-:W-:Y:S08]  /*2730*/  HMMA.16816.F32 R92, R8, R22.reuse, RZ ;  /* 0x00000016085c723c */ /* 0x080ff000000018ff */
[C---:B------:R-:W-:Y:S01]  /*2740*/  HMMA.16816.F32 R140, R12.reuse, R22, RZ ;  /* 0x000000160c8c723c */ /* 0x040fe200000018ff */
[----:B------:R-:W1:Y:S07]  /*2750*/  LDSM.16.M88.4 R20, [R208+0x5900] ;  /* 0x00590000d014783b */ /* 0x000e6e0000000200 */
[-C--:B--2---:R-:W-:Y:S08]  /*2760*/  HMMA.16816.F32 R164, R12, R24.reuse, RZ ;  /* 0x000000180ca4723c */ /* 0x084ff000000018ff */
[C---:B------:R-:W-:Y:S01]  /*2770*/  HMMA.16816.F32 R80, R8.reuse, R24, RZ ;  /* 0x000000180850723c */ /* 0x040fe200000018ff */
[----:B------:R-:W-:Y:S04]  /*2780*/  SHFL.IDX PT, R24, R0, 0x1, 0x181f ;  /* 0x00381f0000187f89 */ /* 0x000fe800000e0000 */
[----:B------:R-:W2:Y:S03]  /*2790*/  SHFL.IDX PT, R25, R0, RZ, 0x181f ;  /* 0x00181fff00197589 */ /* 0x000ea600000e0000 */
[C---:B---3--:R-:W-:Y:S08]  /*27a0*/  HMMA.16816.F32 R48, R8.reuse, R28, RZ ;  /* 0x0000001c0830723c */ /* 0x048ff000000018ff */
[C---:B------:R-:W-:Y:S08]  /*27b0*/  HMMA.16816.F32 R88, R8.reuse, R30, RZ ;  /* 0x0000001e0858723c */ /* 0x040ff000000018ff */
[C---:B------:R-:W-:Y:S08]  /*27c0*/  HMMA.16816.F32 R96, R8.reuse, R26, RZ ;  /* 0x0000001a0860723c */ /* 0x040ff000000018ff */
[C---:B----4-:R-:W-:Y:S08]  /*27d0*/  HMMA.16816.F32 R56, R8.reuse, R16, RZ ;  /* 0x000000100838723c */ /* 0x050ff000000018ff */
[C---:B------:R-:W-:Y:S08]  /*27e0*/  HMMA.16816.F32 R104, R8.reuse, R18, RZ ;  /* 0x000000120868723c */ /* 0x040ff000000018ff */
[C---:B-----5:R-:W-:Y:S08]  /*27f0*/  HMMA.16816.F32 R52, R8.reuse, R36, RZ ;  /* 0x000000240834723c */ /* 0x060ff000000018ff */
[C---:B------:R-:W-:Y:S08]  /*2800*/  HMMA.16816.F32 R120, R8.reuse, R38, RZ ;  /* 0x000000260878723c */ /* 0x040ff000000018ff */
[C---:B-1----:R-:W-:Y:S08]  /*2810*/  HMMA.16816.F32 R72, R8.reuse, R20, RZ ;  /* 0x000000140848723c */ /* 0x042ff000000018ff */
[----:B------:R-:W-:Y:S01]  /*2820*/  HMMA.16816.F32 R112, R8, R22, RZ ;  /* 0x000000160870723c */ /* 0x000fe200000018ff */
[----:B------:R-:W-:Y:S07]  /*2830*/  SHFL.IDX PT, R8, R3, 0x3, 0x181f ;  /* 0x00781f0003087f89 */ /* 0x000fee00000e0000 */
[C---:B------:R-:W-:Y:S07]  /*2840*/  HMMA.16816.F32 R116, R12.reuse, R20, RZ ;  /* 0x000000140c74723c */ /* 0x040fee00000018ff */
[----:B------:R-:W-:Y:S01]  /*2850*/  IADD3 R20, P6, R5, R226, RZ ;  /* 0x000000e205147210 */ /* 0x000fe20007fde0ff */
[----:B------:R-:W-:Y:S01]  /*2860*/  HMMA.16816.F32 R128, R12, R16, RZ ;  /* 0x000000100c80723c */ /* 0x000fe200000018ff */
[----:B------:R-:W-:Y:S03]  /*2870*/  SHFL.IDX PT, R5, R3, 0x4, 0x181f ;  /* 0x00981f0003057f89 */ /* 0x000fe600000e0000 */
[----:B--2---:R-:W-:Y:S01]  /*2880*/  IMAD.X R21, R25, 0x1, R225, P6 ;  /* 0x0000000119157824 */ /* 0x004fe200030e06e1 */
[----:B------:R-:W-:Y:S01]  /*2890*/  SHFL.IDX PT, R3, R3, 0x5, 0x181f ;  /* 0x00b81f0003037f89 */ /* 0x000fe200000e0000 */
[----:B------:R-:W-:-:S02]  /*28a0*/  ISETP.LT.OR P6, PT, R34, 0x21, P2 ;  /* 0x000000212200780c */ /* 0x000fc400017c1670 */
[C---:B------:R-:W-:Y:S01]  /*28b0*/  HMMA.16816.F32 R160, R12.reuse, R18, RZ ;  /* 0x000000120ca0723c */ /* 0x040fe200000018ff */
[----:B------:R-:W1:Y:S07]  /*28c0*/  LDSM.16.M88.4 R16, [R218+0x8100] ;  /* 0x00810000da10783b */ /* 0x000e6e0000000200 */
[C---:B------:R-:W-:Y:S01]  /*28d0*/  HMMA.16816.F32 R108, R12.reuse, R22, RZ ;  /* 0x000000160c6c723c */ /* 0x040fe200000018ff */
[----:B------:R-:W-:Y:S04]  /*28e0*/  SHFL.IDX PT, R23, R0, 0x4, 0x181f ;  /* 0x00981f0000177f89 */ /* 0x000fe800000e0000 */
[----:B------:R2:W-:Y:S03]  /*28f0*/  SHFL.IDX PT, R22, R0, 0x5, 0x181f ;  /* 0x00b81f0000167f89 */ /* 0x0005e600000e0000 */
[C---:B------:R-:W-:Y:S08]  /*2900*/  HMMA.16816.F32 R144, R12.reuse, R28, RZ ;  /* 0x0000001c0c90723c */ /* 0x040ff000000018ff */
[C---:B------:R-:W-:Y:S01]  /*2910*/  HMMA.16816.F32 R148, R12.reuse, R30, RZ ;  /* 0x0000001e0c94723c */ /* 0x040fe200000018ff */
[----:B------:R-:W-:Y:S07]  /*2920*/  LDSM.16.M88.4 R28, [R219+0x2000] ;  /* 0x00200000db1c783b */ /* 0x000fee0000000200 */
[----:B------:R-:W-:Y:S01]  /*2930*/  HMMA.16816.F32 R132, R12, R26, RZ ;  /* 0x0000001a0c84723c */ /* 0x000fe200000018ff */
[----:B--2---:R-:W-:-:S07]  /*2940*/  IMAD.MOV.U32 R0, RZ, RZ, 0x40 ;  /* 0x00000040ff007424 */ /* 0x004fce00078e00ff */
[----:B------:R-:W-:Y:S01]  /*2950*/  HMMA.16816.F32 R124, R12, R36, RZ ;  /* 0x000000240c7c723c */ /* 0x000fe200000018ff */
[----:B------:R-:W-:-:S05]  /*2960*/  SEL R0, R0, 0xffffffc0, !P1 ;  /* 0xffffffc000007807 */ /* 0x000fca0004800000 */
[----:B------:R-:W-:Y:S02]  /*2970*/  IMAD.IADD R214, R208, 0x1, R0 ;  /* 0x00000001d0d67824 */ /* 0x000fe400078e0200 */
[----:B------:R-:W-:Y:S01]  /*2980*/  HMMA.16816.F32 R176, R12, R38, RZ ;  /* 0x000000260cb0723c */ /* 0x000fe200000018ff */
[----:B------:R-:W2:Y:S01]  /*2990*/  LDSM.16.M88.4 R36, [R219+0x1800] ;  /* 0x00180000db24783b */ /* 0x000ea20000000200 */
[----:B------:R-:W-:Y:S01]  /*29a0*/  IMAD.IADD R213, R0, 0x1, R219 ;  /* 0x0000000100d57824 */ /* 0x000fe200078e02db */
[----:B------:R-:W-:-:S04]  /*29b0*/  LOP3.LUT R0, R196, R197, RZ, 0xfc, !PT ;  /* 0x000000c5c4007212 */ /* 0x000fc800078efcff */
[-C--:B------:R-:W-:Y:S01]  /*29c0*/  IADD3 R12, P3, R6, R226.reuse, RZ ;  /* 0x000000e2060c7210 */ /* 0x080fe20007f7e0ff */
[C---:B-1----:R-:W-:Y:S04]  /*29d0*/  HMMA.16816.F32 R100, R16.reuse, R64, R48 ;  /* 0x000000401064723c */ /* 0x042fe80000001830 */
[--C-:B------:R-:W-:Y:S01]  /*29e0*/  IMAD.X R13, R24, 0x1, R225.reuse, P3 ;  /* 0x00000001180d7824 */ /* 0x100fe200018e06e1 */
[-C--:B------:R-:W-:Y:S01]  /*29f0*/  IADD3 R14, P3, R7, R226.reuse, RZ ;  /* 0x000000e2070e7210 */ /* 0x080fe20007f7e0ff */
[----:B------:R-:W1:Y:S02]  /*2a00*/  LDSM.16.M88.4 R24, [R219+0x2800] ;  /* 0x00280000db18783b */ /* 0x000e640000000200 */
[----:B------:R-:W-:Y:S02]  /*2a10*/  HMMA.16816.F32 R80, R16, R44, R80 ;  /* 0x0000002c1050723c */ /* 0x000fe40000001850 */
[----:B------:R-:W-:Y:S01]  /*2a20*/  IMAD.X R15, R35, 0x1, R225, P3 ;  /* 0x00000001230f7824 */ /* 0x000fe200018e06e1 */
[----:B------:R-:W-:-:S02]  /*2a30*/  IADD3 R6, P3, R8, R226, RZ ;  /* 0x000000e208067210 */ /* 0x000fc40007f7e0ff */
[----:B------:R-:W3:Y:S03]  /*2a40*/  LDSM.16.M88.4 R8, [R218+0x6100] ;  /* 0x00610000da08783b */ /* 0x000ee60000000200 */
[----:B------:R-:W-:Y:S01]  /*2a50*/  IMAD.X R7, R32, 0x1, R225, P3 ;  /* 0x0000000120077824 */ /* 0x000fe200018e06e1 */
[----:B------:R-:W-:Y:S01]  /*2a60*/  @!PT LDS RZ, [RZ] ;  /* 0x00000000fffff984 */ /* 0x000fe20000000800 */
[----:B------:R-:W-:Y:S01]  /*2a70*/  @!PT LDS RZ, [RZ] ;  /* 0x00000000fffff984 */ /* 0x000fe20000000800 */
[----:B------:R-:W-:Y:S01]  /*2a80*/  @!PT LDS RZ, [RZ] ;  /* 0x00000000fffff984 */ /* 0x000fe20000000800 */
[----:B------:R4:W-:Y:S01]  /*2a90*/  LDGSTS.E.BYPASS.LTC128B.128 [R202+0x100], [R20.64], !P5 ;  /* 0x0010000014ca7fae */ /* 0x0009e2000e901d72 */
[C---:B------:R-:W-:Y:S01]  /*2aa0*/  ISETP.LT.OR P5, PT, R34.reuse, 0x31, P2 ;  /* 0x000000312200780c */ /* 0x040fe200017a1670 */
[----:B------:R-:W-:Y:S01]  /*2ab0*/  HMMA.16816.F32 R76, R16, R40, R76 ;  /* 0x00000028104c723c */ /* 0x000fe2000000184c */
[C---:B------:R-:W-:Y:S01]  /*2ac0*/  ISETP.LT.OR P3, PT, R34.reuse, 0x41, P2 ;  /* 0x000000412200780c */ /* 0x040fe20001761670 */
[----:B------:R5:W-:Y:S01]  /*2ad0*/  LDGSTS.E.BYPASS.LTC128B.128 [R202+0x900], [R12.64], !P0 ;  /* 0x009000000cca7fae */ /* 0x000be2000c101d72 */
[----:B------:R-:W-:-:S03]  /*2ae0*/  ISETP.LT.OR P2, PT, R34, 0x51, P2 ;  /* 0x000000512200780c */ /* 0x000fc60001741670 */
[----:B------:R3:W-:Y:S02]  /*2af0*/  LDGSTS.E.BYPASS.LTC128B.128 [R202+0x1100], [R14.64], !P6 ;  /* 0x011000000eca7fae */ /* 0x0007e4000f101d72 */
[C---:B------:R-:W-:Y:S04]  /*2b00*/  HMMA.16816.F32 R88, R16.reuse, R66, R88 ;  /* 0x000000421058723c */ /* 0x040fe80000001858 */
[----:B------:R4:W-:Y:S04]  /*2b10*/  LDGSTS.E.BYPASS.LTC128B.128 [R202+0x1900], [R6.64], !P5 ;  /* 0x0190000006ca7fae */ /* 0x0009e8000e901d72 */
[C---:B--2---:R-:W-:Y:S08]  /*2b20*/  HMMA.16816.F32 R32, R16.reuse, R36, R56 ;  /* 0x000000241020723c */ /* 0x044ff00000001838 */
[----:B------:R-:W-:Y:S01]  /*2b30*/  HMMA.16816.F32 R96, R16, R46, R96 ;  /* 0x0000002e1060723c */ /* 0x000fe20000001860 */
[----:B-----5:R-:W-:-:S07]  /*2b40*/  IADD3 R12, P0, R5, R226, RZ ;  /* 0x000000e2050c7210 */ /* 0x020fce0007f1e0ff */
[C---:B-1----:R-:W-:Y:S01]  /*2b50*/  HMMA.16816.F32 R72, R16.reuse, R24, R72 ;  /* 0x000000181048723c */ /* 0x042fe20000001848 */
[--C-:B------:R-:W-:Y:S01]  /*2b60*/  IMAD.X R13, R23, 0x1, R225.reuse, P0 ;  /* 0x00000001170d7824 */ /* 0x100fe200000e06e1 */
[----:B---3--:R-:W-:Y:S02]  /*2b70*/  IADD3 R14, P0, R3, R226, RZ ;  /* 0x000000e2030e7210 */ /* 0x008fe40007f1e0ff */
[----:B------:R-:W-:Y:S02]  /*2b80*/  IADD3 R3, R202, 0x100, RZ ;  /* 0x00000100ca037810 */ /* 0x000fe40007ffe0ff */
[----:B------:R1:W-:Y:S01]  /*2b90*/  LDGSTS.E.BYPASS.LTC128B.128 [R202+0x2100], [R12.64], !P3 ;  /* 0x021000000cca7fae */ /* 0x0003e2000d901d72 */
[----:B------:R-:W-:Y:S01]  /*2ba0*/  IMAD.X R15, R22, 0x1, R225, P0 ;  /* 0x00000001160f7824 */ /* 0x000fe200000e06e1 */
[----:B------:R-:W-:Y:S01]  /*2bb0*/  HMMA.16816.F32 R92, R16, R42, R92 ;  /* 0x0000002a105c723c */ /* 0x000fe2000000185c */
[----:B------:R-:W-:Y:S01]  /*2bc0*/  PLOP3.LUT P0, PT, PT, PT, UP0, 0x80, 0x0 ;  /* 0x000000000000781c */ /* 0x000fe20003f0f008 */
[----:B------:R-:W-:Y:S01]  /*2bd0*/  STL [R1+0x8], R3 ;  /* 0x0000080301007387 */ /* 0x000fe20000100800 */
[----:B------:R-:W-:-:S03]  /*2be0*/  ISETP.GT.AND P3, PT, R203, 0x5f, PT ;  /* 0x0000005fcb00780c */ /* 0x000fc60003f64270 */
[----:B------:R1:W-:Y:S02]  /*2bf0*/  LDGSTS.E.BYPASS.LTC128B.128 [R202+0x2900], [R14.64], !P2 ;  /* 0x029000000eca7fae */ /* 0x0003e4000d101d72 */
[C---:B------:R-:W-:Y:S02]  /*2c00*/  HMMA.16816.F32 R104, R16.reuse, R38, R104 ;  /* 0x000000261068723c */ /* 0x040fe40000001868 */
[----:B----4-:R-:W-:Y:S04]  /*2c10*/  LDSM.16.M88.4 R20, [R216+0x8100] ;  /* 0x00810000d814783b */ /* 0x010fe80000000200 */
[----:B------:R-:W2:Y:S02]  /*2c20*/  LDSM.16.M88.4 R48, [R214+0x4900] ;  /* 0x00490000d630783b */ /* 0x000ea40000000200 */
[C---:B------:R-:W-:Y:S02]  /*2c30*/  HMMA.16816.F32 R152, R16.reuse, R30, R120 ;  /* 0x0000001e1098723c */ /* 0x040fe40000001878 */
[----:B------:R-:W3:Y:S04]  /*2c40*/  LDSM.16.M88.4 R68, [R214+0x5100] ;  /* 0x00510000d644783b */ /* 0x000ee80000000200 */
[----:B------:R-:W4:Y:S02]  /*2c50*/  LDSM.16.M88.4 R56, [R214+0x3900] ;  /* 0x00390000d638783b */ /* 0x000f240000000200 */
[----:B------:R-:W-:Y:S02]  /*2c60*/  HMMA.16816.F32 R136, R16, R26, R112 ;  /* 0x0000001a1088723c */ /* 0x000fe40000001870 */
[----:B------:R-:W5:Y:S04]  /*2c70*/  LDSM.16.M88.4 R60, [R214+0x3100] ;  /* 0x00310000d63c783b */ /* 0x000f680000000200 */
[----:B------:R-:W-:Y:S02]  /*2c80*/  LDSM.16.M88.4 R84, [R214+0x5900] ;  /* 0x00590000d654783b */ /* 0x000fe40000000200 */
[----:B------:R-:W-:Y:S02]  /*2c90*/  HMMA.16816.F32 R144, R8, R64, R144 ;  /* 0x000000400890723c */ /* 0x000fe40000001890 */
[----:B------:R-:W0:Y:S06]  /*2ca0*/  LDGDEPBAR ;  /* 0x00000000000079af */ /* 0x000e2c0000000000 */
[----:B-1----:R-:W-:Y:S01]  /*2cb0*/  HMMA.16816.F32 R12, R16, R28, R52 ;  /* 0x0000001c100c723c */ /* 0x002fe20000001834 */
[----:B------:R-:W1:Y:S04]  /*2cc0*/  LDSM.16.M88.4 R52, [R214+0x4100] ;  /* 0x00410000d634783b */ /* 0x000e680000000200 */
[----:B------:R-:W1:Y:S03]  /*2cd0*/  LDSM.16.M88.4 R16, [R216+0x6100] ;  /* 0x00610000d810783b */ /* 0x000e660000000200 */
[C---:B------:R-:W-:Y:S08]  /*2ce0*/  HMMA.16816.F32 R184, R8.reuse, R36, R128 ;  /* 0x0000002408b8723c */ /* 0x040ff00000001880 */
[C---:B------:R-:W-:Y:S08]  /*2cf0*/  HMMA.16816.F32 R164, R8.reuse, R44, R164 ;  /* 0x0000002c08a4723c */ /* 0x040ff000000018a4 */
[C---:B------:R-:W-:Y:S08]  /*2d00*/  HMMA.16816.F32 R64, R8.reuse, R66, R148 ;  /* 0x000000420840723c */ /* 0x040ff00000001894 */
[C---:B------:R-:W-:Y:S01]  /*2d10*/  HMMA.16816.F32 R128, R8.reuse, R46, R132 ;  /* 0x0000002e0880723c */ /* 0x040fe20000001884 */
[----:B------:R-:W-:Y:S07]  /*2d20*/  LDSM.16.M88.4 R44, [R213] ;  /* 0x00000000d52c783b */ /* 0x000fee0000000200 */
[C---:B------:R-:W-:Y:S08]  /*2d30*/  HMMA.16816.F32 R180, R8.reuse, R40, R180 ;  /* 0x0000002808b4723c */ /* 0x040ff000000018b4 */
[C---:B------:R-:W-:Y:S01]  /*2d40*/  HMMA.16816.F32 R140, R8.reuse, R42, R140 ;  /* 0x0000002a088c723c */ /* 0x040fe2000000188c */
[----:B------:R-:W-:Y:S07]  /*2d50*/  LDSM.16.M88.4 R40, [R213+0x800] ;  /* 0x00080000d528783b */ /* 0x000fee0000000200 */
[C---:B------:R-:W-:Y:S01]  /*2d60*/  HMMA.16816.F32 R160, R8.reuse, R38, R160 ;  /* 0x0000002608a0723c */ /* 0x040fe200000018a0 */
[----:B------:R-:W-:Y:S07]  /*2d70*/  LDSM.16.M88.4 R36, [R213+0x1000] ;  /* 0x00100000d524783b */ /* 0x000fee0000000200 */
[C---:B------:R-:W-:Y:S08]  /*2d80*/  HMMA.16816.F32 R188, R8.reuse, R28, R124 ;  /* 0x0000001c08bc723c */ /* 0x040ff0000000187c */
[C---:B------:R-:W-:Y:S08]  /*2d90*/  HMMA.16816.F32 R192, R8.reuse, R24, R116 ;  /* 0x0000001808c0723c */ /* 0x040ff00000001874 */
[C---:B------:R-:W-:Y:S01]  /*2da0*/  HMMA.16816.F32 R176, R8.reuse, R30, R176 ;  /* 0x0000001e08b0723c */ /* 0x040fe200000018b0 */
[----:B------:R-:W-:Y:S07]  /*2db0*/  LDSM.16.M88.4 R28, [R213+0x2000] ;  /* 0x00200000d51c783b */ /* 0x000fee0000000200 */
[----:B------:R-:W-:Y:S01]  /*2dc0*/  HMMA.16816.F32 R172, R8, R26, R108 ;  /* 0x0000001a08ac723c */ /* 0x000fe2000000186c */
[----:B------:R-:W1:Y:S04]  /*2dd0*/  LDSM.16.M88.4 R8, [R217+0x8100] ;  /* 0x00810000d908783b */ /* 0x000e680000000200 */
[----:B------:R-:W-:Y:S03]  /*2de0*/  LDSM.16.M88.4 R24, [R213+0x2800] ;  /* 0x00280000d518783b */ /* 0x000fe60000000200 */
[C---:B--2---:R-:W-:Y:S01]  /*2df0*/  HMMA.16816.F32 R132, R20.reuse, R48, R32 ;  /* 0x000000301484723c */ /* 0x044fe20000001820 */
[----:B------:R-:W2:Y:S07]  /*2e00*/  LDSM.16.M88.4 R32, [R213+0x1800] ;  /* 0x00180000d520783b */ /* 0x000eae0000000200 */
[----:B---3--:R-:W-:Y:S01]  /*2e10*/  HMMA.16816.F32 R124, R20, R68, R12 ;  /* 0x00000044147c723c */ /* 0x008fe2000000180c */
[----:B------:R-:W3:Y:S01]  /*2e20*/  LDSM.16.M88.4 R12, [R217+0x6100] ;  /* 0x00610000d90c783b */ /* 0x000ee20000000200 */
[----:B------:R-:W-:-:S06]  /*2e30*/  DEPBAR.LE SB0, 0x0 ;  /* 0x000080000000791a */ /* 0x000fcc0000000000 */
[C---:B----4-:R-:W-:Y:S08]  /*2e40*/  HMMA.16816.F32 R156, R20.reuse, R56, R80 ;  /* 0x00000038149c723c */ /* 0x050ff00000001850 */
[C---:B-----5:R-:W-:Y:S08]  /*2e50*/  HMMA.16816.F32 R168, R20.reuse, R60, R100 ;  /* 0x0000003c14a8723c */ /* 0x060ff00000001864 */
[C---:B-1----:R-:W-:Y:S08]  /*2e60*/  HMMA.16816.F32 R148, R20.reuse, R52, R76 ;  /* 0x000000341494723c */ /* 0x042ff0000000184c */
        /* <DEDUP_REMOVED lines=8> */
[C---:B------:R-:W-:Y:S08]  /*2ef0*/  HMMA.16816.F32 R80, R16.reuse, R56, R164 ;  /* 0x000000381050723c */ /* 0x040ff000000018a4 */
[----:B------:R-:W-:Y:S08]  /*2f00*/  HMMA.16816.F32 R76, R16, R58, R128 ;  /* 0x0000003a104c723c */ /* 0x000ff00000001880 */
[----:B------:R-:W-:Y:S08]  /*2f10*/  HMMA.16816.F32 R96, R20, R86, R136 ;  /* 0x000000561460723c */ /* 0x000ff00000001888 */
        /* <DEDUP_REMOVED lines=11> */
[C---:B--2---:R-:W-:Y:S08]  /*2fd0*/  HMMA.16816.F32 R152, R8.reuse, R34, R104 ;  /* 0x000000220898723c */ /* 0x044ff00000001868 */
[C---:B------:R-:W-:Y:S08]  /*2fe0*/  HMMA.16816.F32 R108, R8.reuse, R30, R100 ;  /* 0x0000001e086c723c */ /* 0x040ff00000001864 */
[----:B------:R-:W-:Y:S08]  /*2ff0*/  HMMA.16816.F32 R112, R8, R26, R96 ;  /* 0x0000001a0870723c */ /* 0x000ff00000001860 */
[C---:B---3--:R-:W-:Y:S08]  /*3000*/  HMMA.16816.F32 R100, R12.reuse, R44, R92 ;  /* 0x0000002c0c64723c */ /* 0x048ff0000000185c */
        /* <DEDUP_REMOVED lines=19> */
[----:B------:R-:W-:Y:S01]  /*3140*/  UISETP.NE.AND UP0, UPT, UR36, URZ, UPT ;  /* 0x0000003f2400728c */ /* 0x000fe2000bf05270 */
[----:B------:R-:W-:-:S02]  /*3150*/  IMAD.U32 R3, RZ, RZ, UR14 ;  /* 0x0000000eff037e24 */ /* 0x000fc4000f8e00ff */
[----:B------:R-:W-:-:S03]  /*3160*/  IMAD.MOV.U32 R227, RZ, RZ, RZ ;  /* 0x000000ffffe37224 */ /* 0x000fc600078e00ff */
[----:B------:R-:W-:Y:S02]  /*3170*/  PLOP3.LUT P1, PT, PT, PT, UP0, 0x80, 0x0 ;  /* 0x000000000000781c */ /* 0x000fe40003f2f008 */
[----:B------:R-:W-:Y:S02]  /*3180*/  IADD3 R3, R203, UR13, R3 ;  /* 0x0000000dcb037c10 */ /* 0x000fe4000fffe003 */
        /* <DEDUP_REMOVED lines=31> */
[----:B------:R-:W5:Y:S04]  /*3380*/  SHFL.IDX PT, R13, R5, 0x4, 0x181f ;  /* 0x00981f00050d7f89 */ /* 0x000f6800000e0000 */
[----:B------:R-:W-:Y:S01]  /*3390*/  SHFL.IDX PT, R5, R5, 0x5, 0x181f ;  /* 0x00b81f0005057f89 */ /* 0x000fe200000e0000 */
[----:B-1----:R-:W-:-:S03]  /*33a0*/  IADD3 R6, P0, R6, R226, RZ ;  /* 0x000000e206067210 */ /* 0x002fc60007f1e0ff */
[----:B------:R-:W1:Y:S02]  /*33b0*/  SHFL.IDX PT, R18, R3, 0x2, 0x181f ;  /* 0x00581f0003127f89 */ /* 0x000e6400000e0000 */
[----:B--2---:R-:W-:Y:S01]  /*33c0*/  IMAD.X R7, R7, 0x1, R225, P0 ;  /* 0x0000000107077824 */ /* 0x004fe200000e06e1 */
[-C--:B------:R-:W-:Y:S01]  /*33d0*/  IADD3 R14, P0, R8, R226.reuse, RZ ;  /* 0x000000e2080e7210 */ /* 0x080fe20007f1e0ff */
[----:B------:R-:W2:Y:S01]  /*33e0*/  SHFL.IDX PT, R17, R3, 0x3, 0x181f ;  /* 0x00781f0003117f89 */ /* 0x000ea200000e0000 */
[----:B---3--:R-:W-:-:S03]  /*33f0*/  IADD3 R12, P5, R9, R226, RZ ;  /* 0x000000e2090c7210 */ /* 0x008fc60007fbe0ff */
[----:B------:R-:W3:Y:S01]  /*3400*/  SHFL.IDX PT, R16, R3, 0x4, 0x181f ;  /* 0x00981f0003107f89 */ /* 0x000ee200000e0000 */
[----:B----4-:R-:W-:-:S03]  /*3410*/  IADD3 R10, P2, R10, R226, RZ ;  /* 0x000000e20a0a7210 */ /* 0x010fc60007f5e0ff */
[----:B------:R-:W4:Y:S01]  /*3420*/  SHFL.IDX PT, R3, R3, 0x5, 0x181f ;  /* 0x00b81f0003037f89 */ /* 0x000f2200000e0000 */
[----:B-----5:R-:W-:-:S03]  /*3430*/  IMAD.X R15, R11, 0x1, R225, P0 ;  /* 0x000000010b0f7824 */ /* 0x020fc600000e06e1 */
[----:B------:R5:W-:Y:S01]  /*3440*/  LDGSTS.E.BYPASS.LTC128B.128 [R202+0x3100], [R6.64], !P4 ;  /* 0x0310000006ca7fae */ /* 0x000be2000e101d72 */
[----:B------:R-:W-:-:S03]  /*3450*/  IADD3 R8, P1, R13, R226, RZ ;  /* 0x000000e20d087210 */ /* 0x000fc60007f3e0ff */
[----:B------:R4:W-:Y:S01]  /*3460*/  LDGSTS.E.BYPASS.LTC128B.128 [R202+0x3900], [R14.64], !P4 ;  /* 0x039000000eca7fae */ /* 0x0009e2000e101d72 */
[--C-:B-1----:R-:W-:Y:S02]  /*3470*/  IMAD.X R13, R18, 0x1, R225.reuse, P5 ;  /* 0x00000001120d7824 */ /* 0x102fe400028e06e1 */
[----:B--2---:R-:W-:-:S03]  /*3480*/  IMAD.X R11, R17, 0x1, R225, P2 ;  /* 0x00000001110b7824 */ /* 0x004fc600010e06e1 */
[----:B------:R1:W-:Y:S01]  /*3490*/  LDGSTS.E.BYPASS.LTC128B.128 [R202+0x4100], [R12.64], !P4 ;  /* 0x041000000cca7fae */ /* 0x0003e2000e101d72 */
[----:B---3--:R-:W-:-:S03]  /*34a0*/  IMAD.X R9, R16, 0x1, R225, P1 ;  /* 0x0000000110097824 */ /* 0x008fc600008e06e1 */
[----:B------:R1:W-:Y:S04]  /*34b0*/  LDGSTS.E.BYPASS.LTC128B.128 [R202+0x4900], [R10.64], !P4 ;  /* 0x049000000aca7fae */ /* 0x0003e8000e101d72 */
[----:B------:R1:W-:Y:S01]  /*34c0*/  LDGSTS.E.BYPASS.LTC128B.128 [R202+0x5100], [R8.64], !P4 ;  /* 0x0510000008ca7fae */ /* 0x0003e2000e101d72 */
[----:B-----5:R-:W-:-:S05]  /*34d0*/  IADD3 R6, P0, R5, R226, RZ ;  /* 0x000000e205067210 */ /* 0x020fca0007f1e0ff */
[----:B----4-:R-:W-:-:S05]  /*34e0*/  IMAD.X R7, R3, 0x1, R225, P0 ;  /* 0x0000000103077824 */ /* 0x010fca00000e06e1 */
[----:B------:R1:W-:Y:S03]  /*34f0*/  LDGSTS.E.BYPASS.LTC128B.128 [R202+0x5900], [R6.64], !P4 ;  /* 0x0590000006ca7fae */ /* 0x0003e6000e101d72 */
.L_x_252:
[----:B------:R-:W-:Y:S01]  /*3500*/  FMUL.FTZ R3, R100, c[0x0][0x320] ;  /* 0x0000c80064037a20 */ /* 0x000fe20000410000 */
[----:B-1----:R-:W-:Y:S01]  /*3510*/  SHF.R.S32.HI R7, RZ, 0x1f, R198 ;  /* 0x0000001fff077819 */ /* 0x002fe200000114c6 */
[----:B------:R-:W-:Y:S01]  /*3520*/  FMUL.FTZ R5, R68, c[0x0][0x320] ;  /* 0x0000c80044057a20 */ /* 0x000fe20000410000 */
[-C--:B------:R-:W-:Y:S01]  /*3530*/  LEA.HI R6, R200, R201.reuse, RZ, 0x2 ;  /* 0x000000c9c8067211 */ /* 0x080fe200078f10ff */
[----:B------:R1:W2:Y:S01]  /*3540*/  MUFU.TANH R59, R3 ;  /* 0x00000003003b7308 */ /* 0x0002a20000002400 */
[----:B------:R-:W-:Y:S01]  /*3550*/  FMUL.FTZ R8, R69, c[0x0][0x320] ;  /* 0x0000c80045087a20 */ /* 0x000fe20000410000 */
[----:B------:R-:W-:Y:S01]  /*3560*/  UISETP.NE.AND UP1, UPT, UR35, URZ, UPT ;  /* 0x0000003f2300728c */ /* 0x000fe2000bf25270 */
[----:B------:R-:W-:Y:S01]  /*3570*/  LOP3.LUT R6, R6, 0xfffffffc, RZ, 0xc0, !PT ;  /* 0xfffffffc06067812 */ /* 0x000fe200078ec0ff */
[----:B------:R-:W-:Y:S01]  /*3580*/  FMUL.FTZ R10, R72, c[0x0][0x320] ;  /* 0x0000c800480a7a20 */ /* 0x000fe20000410000 */
[----:B------:R-:W-:Y:S01]  /*3590*/  UISETP.NE.AND UP0, UPT, UR34, URZ, UPT ;  /* 0x0000003f2200728c */ /* 0x000fe2000bf05270 */
[----:B------:R-:W0:Y:S01]  /*35a0*/  LDGDEPBAR ;  /* 0x00000000000079af */ /* 0x000e220000000000 */
[----:B------:R-:W-:Y:S01]  /*35b0*/  IADD3 R6, -R6, R201, RZ ;  /* 0x000000c906067210 */ /* 0x000fe20007ffe1ff */
[----:B------:R3:W4:Y:S01]  /*35c0*/  MUFU.TANH R17, R5 ;  /* 0x0000000500117308 */ /* 0x0007220000002400 */
[----:B------:R-:W-:Y:S01]  /*35d0*/  PLOP3.LUT P1, PT, PT, PT, UP1, 0x80, 0x0 ;  /* 0x000000000000781c */ /* 0x000fe20003f2f018 */
[----:B------:R-:W-:Y:S01]  /*35e0*/  ULDC UR13, c[0x0][0x324] ;  /* 0x0000c900000d7ab9 */ /* 0x000fe20000000800 */
[----:B------:R-:W-:Y:S01]  /*35f0*/  PLOP3.LUT P0, PT, PT, PT, UP1, 0x80, 0x0 ;  /* 0x000000000000781c */ /* 0x000fe20003f0f018 */
[----:B------:R-:W-:Y:S01]  /*3600*/  ULOP3.LUT UR13, URZ, UR13, URZ, 0x33, !UPT ;  /* 0x0000000d3f0d7292 */ /* 0x000fe2000f8e333f */
[----:B-1----:R-:W-:-:S03]  /*3610*/  FMUL.FTZ R3, R101, c[0x0][0x320] ;  /* 0x0000c80065037a20 */ /* 0x002fc60000410000 */
[----:B------:R-:W1:Y:S01]  /*3620*/  MUFU.TANH R16, R8 ;  /* 0x0000000800107308 */ /* 0x000e620000002400 */
[----:B---3--:R-:W-:-:S07]  /*3630*/  LEA.HI R5, R7, R198, RZ, 0x2 ;  /* 0x000000c607057211 */ /* 0x008fce00078f10ff */
[----:B------:R3:W1:Y:S01]  /*3640*/  MUFU.TANH R58, R3 ;  /* 0x00000003003a7308 */ /* 0x0006620000002400 */
[----:B------:R-:W-:-:S05]  /*3650*/  LOP3.LUT R5, R5, 0xffffffc, RZ, 0xc0, !PT ;  /* 0x0ffffffc05057812 */ /* 0x000fca00078ec0ff */
[----:B------:R-:W-:Y:S01]  /*3660*/  IMAD.IADD R9, R198, 0x1, -R5 ;  /* 0x00000001c6097824 */ /* 0x000fe200078e0a05 */
[----:B------:R-:W-:Y:S01]  /*3670*/  LEA.HI R5, R6, R6, RZ, 0x1 ;  /* 0x0000000606057211 */ /* 0x000fe200078f08ff */
[----:B------:R5:W1:Y:S01]  /*3680*/  MUFU.TANH R15, R10 ;  /* 0x0000000a000f7308 */ /* 0x000a620000002400 */
[----:B---3--:R-:W-:-:S07]  /*3690*/  FMUL.FTZ R3, R96, c[0x0][0x320] ;  /* 0x0000c80060037a20 */ /* 0x008fce0000410000 */
        /* <DEDUP_REMOVED lines=32> */
[----:B------:R-:W-:Y:S02]  /*38a0*/  LOP3.LUT R7, R7, 0x7ffffffc, RZ, 0xc0, !PT ;  /* 0x7ffffffc07077812 */ /* 0x000fe400078ec0ff */
[----:B------:R-:W-:Y:S01]  /*38b0*/  LEA R11, R9, R8, 0x4 ;  /* 0x00000008090b7211 */ /* 0x000fe200078e20ff */
[C---:B------:R-:W-:Y:S01]  /*38c0*/  IMAD.SHL.U32 R8, R5.reuse, 0x20, RZ ;  /* 0x0000002005087824 */ /* 0x040fe200078e00ff */
[----:B------:R-:W-:Y:S02]  /*38d0*/  LOP3.LUT R9, R5, 0x1ffffffe, RZ, 0xc0, !PT ;  /* 0x1ffffffe05097812 */ /* 0x000fe400078ec0ff */
[----:B------:R-:W-:Y:S01]  /*38e0*/  IADD3 R7, R3, -R7, RZ ;  /* 0x8000000703077210 */ /* 0x000fe20007ffe0ff */
[----:B------:R-:W-:Y:S01]  /*38f0*/  IMAD.U32 R3, RZ, RZ, UR19 ;  /* 0x00000013ff037e24 */ /* 0x000fe2000f8e00ff */
[----:B------:R-:W-:-:S02]  /*3900*/  LOP3.LUT R5, R8, 0xffffffc0, RZ, 0xc0, !PT ;  /* 0xffffffc008057812 */ /* 0x000fc400078ec0ff */
[----:B------:R-:W-:Y:S02]  /*3910*/  IADD3 R6, R6, -R9, RZ ;  /* 0x8000000906067210 */ /* 0x000fe40007ffe0ff */
[----:B------:R-:W-:Y:S01]  /*3920*/  SHF.L.U32 R8, R7, 0x1, RZ ;  /* 0x0000000107087819 */ /* 0x000fe200000006ff */
[----:B------:R-:W-:Y:S02]  /*3930*/  IMAD.IADD R5, R5, 0x1, R11 ;  /* 0x0000000105057824 */ /* 0x000fe400078e020b */
[----:B------:R-:W-:Y:S01]  /*3940*/  FMUL.FTZ R7, R93, c[0x0][0x320] ;  /* 0x0000c8005d077a20 */ /* 0x000fe20000410000 */
[----:B------:R-:W-:Y:S02]  /*3950*/  IADD3 R3, -R8, 0x1, R3 ;  /* 0x0000000108037810 */ /* 0x000fe40007ffe103 */
[----:B------:R-:W-:Y:S01]  /*3960*/  LEA R12, R6, R5, 0x3 ;  /* 0x00000005060c7211 */ /* 0x000fe200078e18ff */
[----:B------:R-:W-:Y:S01]  /*3970*/  FMUL.FTZ R5, R88, c[0x0][0x320] ;  /* 0x0000c80058057a20 */ /* 0x000fe20000410000 */
[----:B------:R-:W-:Y:S01]  /*3980*/  IADD3 R3, R3, -UR15, RZ ;  /* 0x8000000f03037c10 */ /* 0x000fe2000fffe0ff */
[----:B------:R-:W3:Y:S01]  /*3990*/  MUFU.TANH R9, R7 ;  /* 0x0000000700097308 */ /* 0x000ee20000002400 */
[----:B------:R-:W-:Y:S01]  /*39a0*/  IADD3 R23, -R8, UR37, RZ ;  /* 0x0000002508177c10 */ /* 0x000fe2000fffe1ff */
[----:B------:R-:W-:Y:S01]  /*39b0*/  @P1 IMAD.HI.U32 R6, R12, c[0x0][0x2c8], RZ ;  /* 0x0000b2000c061a27 */ /* 0x000fe200078e00ff */
[----:B------:R5:W-:Y:S01]  /*39c0*/  STL [R1+0x24], R12 ;  /* 0x0000240c01007387 */ /* 0x000be20000100800 */
[----:B------:R-:W-:-:S02]  /*39d0*/  IADD3 R19, R3, c[0x0][0x328], RZ ;  /* 0x0000ca0003137a10 */ /* 0x000fc40007ffe0ff */
[----:B------:R-:W-:Y:S01]  /*39e0*/  IMAD.MOV.U32 R18, RZ, RZ, R12 ;  /* 0x000000ffff127224 */ /* 0x000fe200078e000c */
[----:B------:R-:W-:Y:S01]  /*39f0*/  @P0 SHF.R.U32.HI R18, RZ, c[0x0][0x2cc], R6 ;  /* 0x0000b300ff120a19 */ /* 0x000fe20000011606 */
[----:B------:R1:W1:Y:S01]  /*3a00*/  MUFU.TANH R13, R5 ;  /* 0x00000005000d7308 */ /* 0x0002620000002400 */
[----:B------:R-:W-:Y:S01]  /*3a10*/  STL [R1+0x10], R8 ;  /* 0x0000100801007387 */ /* 0x000fe20000100800 */
[----:B------:R-:W-:Y:S02]  /*3a20*/  PLOP3.LUT P0, PT, PT, PT, UP0, 0x40, 0x0 ;  /* 0x000000000000781c */ /* 0x000fe40003f0e808 */
[----:B------:R-:W-:Y:S01]  /*3a30*/  IADD3 R21, R3, UR13, RZ ;  /* 0x0000000d03157c10 */ /* 0x000fe2000fffe0ff */
[----:B------:R-:W2:Y:S01]  /*3a40*/  SHFL.IDX PT, R6, R18, RZ, 0x1c1f ;  /* 0x001c1fff12067589 */ /* 0x000ea200000e0000 */
[----:B-1----:R-:W-:-:S04]  /*3a50*/  FMUL.FTZ R5, R89, c[0x0][0x320] ;  /* 0x0000c80059057a20 */ /* 0x002fc80000410000 */
[----:B-----5:R1:W1:Y:S01]  /*3a60*/  MUFU.TANH R12, R5 ;  /* 0x00000005000c7308 */ /* 0x0202620000002400 */
[----:B--2---:R-:W-:Y:S02]  /*3a70*/  IMAD.IADD R3, R21, 0x1, R6 ;  /* 0x0000000115037824 */ /* 0x004fe400078e0206 */
[----:B-1----:R-:W-:-:S05]  /*3a80*/  FMUL.FTZ R5, R60, c[0x0][0x320] ;  /* 0x0000c8003c057a20 */ /* 0x002fca0000410000 */
[----:B------:R1:W2:Y:S02]  /*3a90*/  MUFU.TANH R11, R5 ;  /* 0x00000005000b7308 */ /* 0x0002a40000002400 */
[----:B-1----:R-:W-:-:S06]  /*3aa0*/  FMUL.FTZ R5, R61, c[0x0][0x320] ;  /* 0x0000c8003d057a20 */ /* 0x002fcc0000410000 */
[----:B------:R1:W1:Y:S02]  /*3ab0*/  MUFU.TANH R10, R5 ;  /* 0x00000005000a7308 */ /* 0x0002640000002400 */
[----:B-1----:R-:W-:-:S05]  /*3ac0*/  IMAD.U32 R5, RZ, RZ, UR37 ;  /* 0x00000025ff057e24 */ /* 0x002fca000f8e00ff */
[----:B------:R-:W-:Y:S02]  /*3ad0*/  IADD3 R20, -R8, UR8, R5 ;  /* 0x0000000808147c10 */ /* 0x000fe4000fffe105 */
[----:B------:R-:W-:-:S04]  /*3ae0*/  IADD3 R5, R19, R6, RZ ;  /* 0x0000000613057210 */ /* 0x000fc80007ffe0ff */
[----:B------:R-:W-:Y:S01]  /*3af0*/  IMNMX R5, R5, R20, PT ;  /* 0x0000001405057217 */ /* 0x000fe20003800200 */
[----:B------:R-:W-:Y:S05]  /*3b00*/  @P0 BRA `(.L_x_253) ;  /* 0x0000015000000947 */ /* 0x000fea0003800000 */
[----:B--234-:R-:W-:Y:S01]  /*3b10*/  IMAD.U32 R7, RZ, RZ, UR15 ;  /* 0x0000000fff077e24 */ /* 0x01cfe2000f8e00ff */
[----:B------:R-:W-:Y:S04]  /*3b20*/  BSSY B0, `(.L_x_254) ;  /* 0x000000f000007945 */ /* 0x000fe80003800000 */
[----:B------:R-:W-:-:S04]  /*3b30*/  IADD3 R6, -R7, UR8, R6 ;  /* 0x0000000807067c10 */ /* 0x000fc8000fffe106 */
        /* <DEDUP_REMOVED lines=9> */
.L_x_255:
[----:B------:R-:W-:-:S04]  /*3bd0*/  MOV R7, c[0x0][0x32c] ;  /* 0x0000cb0000077a02 */ /* 0x000fc80000000f00 */
[----:B------:R-:W-:-:S13]  /*3be0*/  ISETP.NE.AND P0, PT, R7, 0x1, PT ;  /* 0x000000010700780c */ /* 0x000fda0003f05270 */
[----:B------:R-:W-:-:S05]  /*3bf0*/  @P0 IMAD.HI.U32 R7, R6, c[0x0][0x330], RZ ;  /* 0x0000cc0006070a27 */ /* 0x000fca00078e00ff */
[----:B------:R-:W-:Y:S02]  /*3c00*/  @P0 SHF.R.U32.HI R6, RZ, c[0x0][0x334], R7 ;  /* 0x0000cd00ff060a19 */ /* 0x000fe40000011607 */
.L_x_256:
[----:B------:R-:W-:Y:S05]  /*3c10*/  BSYNC B0 ;  /* 0x0000000000007941 */ /* 0x000fea0003800000 */
.L_x_254:
[----:B------:R-:W-:-:S05]  /*3c20*/  IMAD R6, R6, c[0x0][0x32c], R23 ;  /* 0x0000cb0006067a24 */ /* 0x000fca00078e0217 */
[----:B------:R-:W-:Y:S02]  /*3c30*/  IADD3 R7, R6, c[0x0][0x32c], RZ ;  /* 0x0000cb0006077a10 */ /* 0x000fe40007ffe0ff */
[----:B------:R-:W-:Y:S02]  /*3c40*/  IMNMX R3, R3, R6, !PT ;  /* 0x0000000603037217 */ /* 0x000fe40007800200 */
[----:B------:R-:W-:Y:S02]  /*3c50*/  IMNMX R5, R5, R7, PT ;  /* 0x0000000705057217 */ /* 0x000fe40003800200 */
.L_x_253:
        /* <DEDUP_REMOVED lines=13> */
[----:B------:R-:W-:Y:S01]  /*3d30*/  ISETP.GT.AND P6, PT, R3, RZ, P6 ;  /* 0x000000ff0300720c */ /* 0x000fe200037c4270 */
[----:B------:R-:W-:Y:S01]  /*3d40*/  UISETP.GE.AND UP1, UPT, UR37, 0x9, UPT ;  /* 0x000000092500788c */ /* 0x000fe2000bf26270 */
[----:B------:R-:W-:Y:S01]  /*3d50*/  PLOP3.LUT P0, PT, PT, PT, UP0, 0x40, 0x0 ;  /* 0x000000000000781c */ /* 0x000fe20003f0e808 */
[----:B------:R-:W-:Y:S01]  /*3d60*/  UISETP.GE.AND UP0, UPT, UR37, 0x12, UPT ;  /* 0x000000122500788c */ /* 0x000fe2000bf06270 */
[----:B------:R-:W-:Y:S01]  /*3d70*/  PLOP3.LUT P5, PT, PT, PT, UP2, 0x40, 0x0 ;  /* 0x000000000000781c */ /* 0x000fe20003fae828 */
[----:B------:R-:W-:Y:S01]  /*3d80*/  UISETP.GE.AND UP4, UPT, UR37, 0x4a, UPT ;  /* 0x0000004a2500788c */ /* 0x000fe2000bf86270 */
[----:B------:R-:W-:Y:S01]  /*3d90*/  ISETP.LT.OR P6, PT, R5, 0x1, P6 ;  /* 0x000000010500780c */ /* 0x000fe200037c1670 */
[----:B-1----:R-:W-:Y:S01]  /*3da0*/  FMUL.FTZ R6, R42, c[0x0][0x320] ;  /* 0x0000c8002a067a20 */ /* 0x002fe20000410000 */
[----:B------:R-:W-:Y:S01]  /*3db0*/  ISETP.GT.AND P5, PT, R3, 0x1, P5 ;  /* 0x000000010300780c */ /* 0x000fe20002fa4270 */
[----:B------:R-:W-:Y:S01]  /*3dc0*/  UP2UR UR28, UPR, URZ, 0x1 ;  /* 0x000000013f1c7883 */ /* 0x000fe20008000000 */
[----:B------:R-:W-:Y:S01]  /*3dd0*/  FSEL R66, R59, -INF , !P6 ;  /* 0xff8000003b427808 */ /* 0x000fe20007000000 */
[----:B------:R1:W3:Y:S01]  /*3de0*/  MUFU.TANH R45, R6 ;  /* 0x00000006002d7308 */ /* 0x0002e20000002400 */
[----:B------:R-:W-:Y:S01]  /*3df0*/  PLOP3.LUT P6, PT, PT, PT, UP0, 0x40, 0x0 ;  /* 0x000000000000781c */ /* 0x000fe20003fce808 */
[----:B------:R-:W-:Y:S01]  /*3e00*/  UISETP.GE.AND UP0, UPT, UR37, 0x19, UPT ;  /* 0x000000192500788c */ /* 0x000fe2000bf06270 */
[----:B------:R-:W-:Y:S01]  /*3e10*/  PLOP3.LUT P2, PT, PT, PT, UP1, 0x40, 0x0 ;  /* 0x000000000000781c */ /* 0x000fe20003f4e818 */
[----:B------:R-:W-:Y:S01]  /*3e20*/  UISETP.GE.AND UP6, UPT, UR37, 0x42, UPT ;  /* 0x000000422500788c */ /* 0x000fe2000bfc6270 */
[----:B------:R-:W-:Y:S01]  /*3e30*/  ISETP.LT.OR P5, PT, R5, 0x2, P5 ;  /* 0x000000020500780c */ /* 0x000fe20002fa1670 */
[----:B------:R-:W-:Y:S01]  /*3e40*/  UP2UR UR27, UPR, URZ, 0x1 ;  /* 0x000000013f1b7883 */ /* 0x000fe20008000000 */
[----:B------:R-:W-:Y:S01]  /*3e50*/  ISETP.GT.AND P2, PT, R3, 0x8, P2 ;  /* 0x000000080300780c */ /* 0x000fe20001744270 */
[----:B------:R-:W-:Y:S01]  /*3e60*/  UISETP.GE.AND UP5, UPT, UR37, 0x49, UPT ;  /* 0x000000492500788c */ /* 0x000fe2000bfa6270 */
[----:B------:R-:W-:Y:S01]  /*3e70*/  FSEL R65, R58, -INF , !P5 ;  /* 0xff8000003a417808 */ /* 0x000fe20006800000 */
[----:B------:R-:W-:Y:S01]  /*3e80*/  UP2UR UR38, UPR, URZ, 0x40 ;  /* 0x000000403f267883 */ /* 0x000fe20008000000 */
[----:B------:R-:W-:Y:S01]  /*3e90*/  PLOP3.LUT P5, PT, PT, PT, UP0, 0x40, 0x0 ;  /* 0x000000000000781c */ /* 0x000fe20003fae808 */
[----:B------:R-:W-:Y:S01]  /*3ea0*/  UISETP.GE.AND UP0, UPT, UR37, 0x1a, UPT ;  /* 0x0000001a2500788c */ /* 0x000fe2000bf06270 */
[C---:B------:R-:W-:Y:S01]  /*3eb0*/  ISETP.LT.OR P2, PT, R5.reuse, 0x9, P2 ;  /* 0x000000090500780c */ /* 0x040fe20001741670 */
[----:B------:R-:W-:Y:S01]  /*3ec0*/  UP2UR UR33, UPR, URZ, 0x8 ;  /* 0x000000083f217883 */ /* 0x000fe20008000000 */
[----:B------:R-:W-:Y:S01]  /*3ed0*/  ISETP.LT.OR P1, PT, R5, 0xa, P1 ;  /* 0x0000000a0500780c */ /* 0x000fe20000f21670 */
[----:B-1----:R-:W-:Y:S01]  /*3ee0*/  FMUL.FTZ R6, R43, c[0x0][0x320] ;  /* 0x0000c8002b067a20 */ /* 0x002fe20000410000 */
[----:B------:R-:W-:Y:S01]  /*3ef0*/  FSEL R69, R57, -INF , !P2 ;  /* 0xff80000039457808 */ /* 0x000fe20005000000 */
[----:B------:R-:W-:Y:S01]  /*3f00*/  UP2UR UR26, UPR, URZ, 0x1 ;  /* 0x000000013f1a7883 */ /* 0x000fe20008000000 */
[----:B------:R-:W-:Y:S01]  /*3f10*/  PLOP3.LUT P2, PT, PT, PT, UP0, 0x40, 0x0 ;  /* 0x000000000000781c */ /* 0x000fe20003f4e808 */
[----:B------:R1:W4:Y:S01]  /*3f20*/  MUFU.TANH R44, R6 ;  /* 0x00000006002c7308 */ /* 0x0003220000002400 */
[----:B------:R-:W-:Y:S01]  /*3f30*/  UISETP.GE.AND UP0, UPT, UR37, 0x21, UPT ;  /* 0x000000212500788c */ /* 0x000fe2000bf06270 */
[----:B------:R-:W-:Y:S01]  /*3f40*/  ISETP.GT.AND P0, PT, R3, 0x10, P0 ;  /* 0x000000100300780c */ /* 0x000fe20000704270 */
[----:B------:R-:W-:Y:S01]  /*3f50*/  UP2UR UR32, UPR, URZ, 0x4 ;  /* 0x000000043f207883 */ /* 0x000fe20008000000 */
[----:B------:R-:W-:Y:S01]  /*3f60*/  FSEL R68, R56, -INF , !P1 ;  /* 0xff80000038447808 */ /* 0x000fe20004800000 */
[----:B------:R-:W-:Y:S01]  /*3f70*/  UP2UR UR25, UPR, URZ, 0x1 ;  /* 0x000000013f197883 */ /* 0x000fe20008000000 */
[----:B------:R-:W-:Y:S01]  /*3f80*/  ISETP.LT.OR P0, PT, R5, 0x11, P0 ;  /* 0x000000110500780c */ /* 0x000fe20000701670 */
[----:B------:R-:W-:Y:S01]  /*3f90*/  UP2UR UR31, UPR, URZ, 0x2 ;  /* 0x000000023f1f7883 */ /* 0x000fe20008000000 */
[----:B------:R-:W-:Y:S01]  /*3fa0*/  PLOP3.LUT P1, PT, PT, PT, UP0, 0x40, 0x0 ;  /* 0x000000000000781c */ /* 0x000fe20003f2e808 */
[----:B------:R-:W-:Y:S01]  /*3fb0*/  UISETP.GE.AND UP0, UPT, UR37, 0x22, UPT ;  /* 0x000000222500788c */ /* 0x000fe2000bf06270 */
[C---:B------:R-:W-:Y:S01]  /*3fc0*/  ISETP.GT.AND P6, PT, R3.reuse, 0x11, P6 ;  /* 0x000000110300780c */ /* 0x040fe200037c4270 */
[----:B------:R-:W-:Y:S01]  /*3fd0*/  UISETP.GE.AND UP3, UPT, UR37, 0x51, UPT ;  /* 0x000000512500788c */ /* 0x000fe2000bf66270 */
[----:B------:R-:W-:Y:S01]  /*3fe0*/  ISETP.GT.AND P5, PT, R3, 0x18, P5 ;  /* 0x000000180300780c */ /* 0x000fe20002fa4270 */
[----:B------:R-:W-:Y:S01]  /*3ff0*/  UP2UR UR24, UPR, URZ, 0x1 ;  /* 0x000000013f187883 */ /* 0x000fe20008000000 */
[C---:B------:R-:W-:Y:S01]  /*4000*/  ISETP.LT.OR P6, PT, R5.reuse, 0x12, P6 ;  /* 0x000000120500780c */ /* 0x040fe200037c1670 */
[----:B------:R-:W-:Y:S01]  /*4010*/  UISETP.GE.AND UP2, UPT, UR37, 0x52, UPT ;  /* 0x000000522500788c */ /* 0x000fe2000bf46270 */
[----:B-1----:R-:W-:Y:S01]  /*4020*/  FMUL.FTZ R6, R102, c[0x0][0x320] ;  /* 0x0000c80066067a20 */ /* 0x002fe20000410000 */
[----:B------:R-:W-:Y:S01]  /*4030*/  ISETP.LT.OR P5, PT, R5, 0x19, P5 ;  /* 0x000000190500780c */ /* 0x000fe20002fa1670 */
[----:B------:R-:W-:Y:S01]  /*4040*/  UISETP.GE.AND UP1, UPT, UR37, 0x59, UPT ;  /* 0x000000592500788c */ /* 0x000fe2000bf26270 */
[----:B------:R-:W-:Y:S01]  /*4050*/  FSEL R73, R54, -INF , !P6 ;  /* 0xff80000036497808 */ /* 0x000fe20007000000 */
[----:B------:R1:W1:Y:S01]  /*4060*/  MUFU.TANH R42, R6 ;  /* 0x00000006002a7308 */ /* 0x0002620000002400 */
[----:B------:R-:W-:-:S02]  /*4070*/  ISETP.GT.AND P2, PT, R3, 0x19, P2 ;  /* 0x000000190300780c */ /* 0x000fc40001744270 */
[----:B------:R-:W-:Y:S02]  /*4080*/  ISETP.GT.AND P1, PT, R3, 0x20, P1 ;  /* 0x000000200300780c */ /* 0x000fe40000f24270 */
[C---:B------:R-:W-:Y:S02]  /*4090*/  ISETP.LT.OR P2, PT, R5.reuse, 0x1a, P2 ;  /* 0x0000001a0500780c */ /* 0x040fe40001741670 */
[----:B------:R-:W-:Y:S01]  /*40a0*/  ISETP.LT.OR P1, PT, R5, 0x21, P1 ;  /* 0x000000210500780c */ /* 0x000fe20000f21670 */
[----:B------:R-:W2:Y:S03]  /*40b0*/  MUFU.TANH R25, R8 ;  /* 0x0000000800197308 */ /* 0x000ea60000002400 */
[----:B------:R-:W-:Y:S01]  /*40c0*/  FSEL R81, R51, -INF , !P1 ;  /* 0xff80000033517808 */ /* 0x000fe20004800000 */
[----:B-1----:R-:W-:-:S04]  /*40d0*/  FMUL.FTZ R6, R103, c[0x0][0x320] ;  /* 0x0000c80067067a20 */ /* 0x002fc80000410000 */
        /* <DEDUP_REMOVED lines=20> */
[----:B------:R-:W-:Y:S02]  /*4220*/  FSEL R70, R55, -INF , !P0 ;  /* 0xff80000037467808 */ /* 0x000fe40004000000 */
[----:B------:R-:W-:-:S03]  /*4230*/  PLOP3.LUT P0, PT, PT, PT, UP0, 0x40, 0x0 ;  /* 0x000000000000781c */ /* 0x000fc60003f0e808 */
[----:B------:R1:W1:Y:S01]  /*4240*/  MUFU.TANH R33, R6 ;  /* 0x0000000600217308 */ /* 0x0002620000002400 */
[----:B------:R-:W-:Y:S01]  /*4250*/  UISETP.GE.AND UP0, UPT, UR37, 0x29, UPT ;  /* 0x000000292500788c */ /* 0x000fe2000bf06270 */
[----:B------:R-:W-:-:S03]  /*4260*/  ISETP.GT.AND P0, PT, R3, 0x21, P0 ;  /* 0x000000210300780c */ /* 0x000fc60000704270 */
[----:B------:R-:W-:Y:S02]  /*4270*/  UP2UR UR23, UPR, URZ, 0x1 ;  /* 0x000000013f177883 */ /* 0x000fe40008000000 */
[----:B------:R-:W-:Y:S01]  /*4280*/  PLOP3.LUT P6, PT, PT, PT, UP0, 0x40, 0x0 ;  /* 0x000000000000781c */ /* 0x000fe20003fce808 */
[----:B------:R-:W-:Y:S01]  /*4290*/  UISETP.GE.AND UP0, UPT, UR37, 0x2a, UPT ;  /* 0x0000002a2500788c */ /* 0x000fe2000bf06270 */
[----:B------:R-:W-:Y:S02]  /*42a0*/  ISETP.LT.OR P0, PT, R5, 0x22, P0 ;  /* 0x000000220500780c */ /* 0x000fe40000701670 */
        /* <DEDUP_REMOVED lines=15> */
[----:B------:R-:W-:-:S03]  /*43a0*/  UP2UR UR21, UPR, URZ, 0x1 ;  /* 0x000000013f157883 */ /* 0x000fc60008000000 */
[----:B------:R-:W-:-:S04]  /*43b0*/  ISETP.LT.OR P5, PT, R5, 0x2a, P5 ;  /* 0x0000002a0500780c */ /* 0x000fc80002fa1670 */
[----:B------:R-:W-:Y:S01]  /*43c0*/  FSEL R121, R48, -INF , !P5 ;  /* 0xff80000030797808 */ /* 0x000fe20006800000 */
[----:B-1----:R-:W-:Y:S01]  /*43d0*/  FMUL.FTZ R6, R75, c[0x0][0x320] ;  /* 0x0000c8004b067a20 */ /* 0x002fe20000410000 */
[----:B------:R-:W-:Y:S02]  /*43e0*/  FSEL R75, R52, -INF , !P2 ;  /* 0xff800000344b7808 */ /* 0x000fe40005000000 */
[----:B------:R-:W-:Y:S01]  /*43f0*/  PLOP3.LUT P2, PT, PT, PT, UP0, 0x40, 0x0 ;  /* 0x000000000000781c */ /* 0x000fe20003f4e808 */
[----:B------:R-:W-:Y:S01]  /*4400*/  UISETP.GE.AND UP0, UPT, UR37, 0x32, UPT ;  /* 0x000000322500788c */ /* 0x000fe2000bf06270 */
[----:B------:R1:W1:Y:S02]  /*4410*/  MUFU.TANH R31, R6 ;  /* 0x00000006001f7308 */ /* 0x0002640000002400 */
[----:B------:R-:W-:Y:S01]  /*4420*/  ISETP.GT.AND P2, PT, R3, 0x30, P2 ;  /* 0x000000300300780c */ /* 0x000fe20001744270 */
[----:B------:R-:W-:Y:S02]  /*4430*/  UP2UR UR20, UPR, URZ, 0x1 ;  /* 0x000000013f147883 */ /* 0x000fe40008000000 */
        /* <DEDUP_REMOVED lines=11> */
[----:B------:R-:W-:Y:S01]  /*44f0*/  UP2UR UR5, UPR, URZ, 0x1 ;  /* 0x000000013f057883 */ /* 0x000fe20008000000 */
[----:B------:R-:W-:Y:S01]  /*4500*/  FSEL R135, R9, -INF , !P1 ;  /* 0xff80000009877808 */ /* 0x000fe20004800000 */
[----:B------:R1:W1:Y:S01]  /*4510*/  MUFU.TANH R24, R6 ;  /* 0x0000000600187308 */ /* 0x0002620000002400 */
[----:B------:R-:W-:Y:S01]  /*4520*/  PLOP3.LUT P6, PT, PT, PT, UP0, 0x40, 0x0 ;  /* 0x000000000000781c */ /* 0x000fe20003fce808 */
[----:B------:R-:W-:Y:S01]  /*4530*/  UISETP.GE.AND UP0, UPT, UR37, 0x41, UPT ;  /* 0x000000412500788c */ /* 0x000fe2000bf06270 */
[----:B------:R-:W-:-:S02]  /*4540*/  ISETP.LT.OR P0, PT, R5, 0x39, P0 ;  /* 0x000000390500780c */ /* 0x000fc40000701670 */
[----:B------:R-:W-:Y:S01]  /*4550*/  PLOP3.LUT P2, PT, PT, PT, UP6, 0x40, 0x0 ;  /* 0x000000000000781c */ /* 0x000fe20003f4e868 */
[----:B------:R-:W-:Y:S01]  /*4560*/  UP2UR UR4, UPR, URZ, 0x1 ;  /* 0x000000013f047883 */ /* 0x000fe20008000000 */
[----:B------:R-:W-:Y:S01]  /*4570*/  FSEL R136, R46, -INF , !P0 ;  /* 0xff8000002e887808 */ /* 0x000fe20004000000 */
[----:B------:R-:W-:Y:S01]  /*4580*/  UISETP.NE.AND UP6, UPT, UR34, URZ, UPT ;  /* 0x0000003f2200728c */ /* 0x000fe2000bfc5270 */
[----:B------:R-:W-:Y:S02]  /*4590*/  PLOP3.LUT P0, PT, PT, PT, UP4, 0x40, 0x0 ;  /* 0x000000000000781c */ /* 0x000fe40003f0e848 */
[----:B------:R-:W-:Y:S01]  /*45a0*/  PLOP3.LUT P5, PT, PT, PT, UP0, 0x40, 0x0 ;  /* 0x000000000000781c */ /* 0x000fe20003fae808 */
[----:B------:R-:W-:Y:S01]  /*45b0*/  UISETP.GE.AND UP0, UPT, UR37, 0x5a, UPT ;  /* 0x0000005a2500788c */ /* 0x000fe2000bf06270 */
[----:B------:R-:W-:Y:S02]  /*45c0*/  PLOP3.LUT P1, PT, PT, PT, UP5, 0x40, 0x0 ;  /* 0x000000000000781c */ /* 0x000fe40003f2e858 */
[C---:B------:R-:W-:Y:S01]  /*45d0*/  ISETP.GT.AND P0, PT, R3.reuse, 0x49, P0 ;  /* 0x000000490300780c */ /* 0x040fe20000704270 */
[----:B-1----:R-:W-:Y:S01]  /*45e0*/  FMUL.FTZ R6, R90, c[0x0][0x320] ;  /* 0x0000c8005a067a20 */ /* 0x002fe20000410000 */
[----:B------:R-:W-:-:S02]  /*45f0*/  ISETP.GT.AND P6, PT, R3, 0x39, P6 ;  /* 0x000000390300780c */ /* 0x000fc400037c4270 */
[C---:B------:R-:W-:Y:S01]  /*4600*/  ISETP.GT.AND P5, PT, R3.reuse, 0x40, P5 ;  /* 0x000000400300780c */ /* 0x040fe20002fa4270 */
[----:B------:R1:W1:Y:S01]  /*4610*/  MUFU.TANH R29, R6 ;  /* 0x00000006001d7308 */ /* 0x0002620000002400 */
[C---:B------:R-:W-:Y:S02]  /*4620*/  ISETP.GT.AND P2, PT, R3.reuse, 0x41, P2 ;  /* 0x000000410300780c */ /* 0x040fe40001744270 */
[----:B------:R-:W-:Y:S02]  /*4630*/  ISETP.GT.AND P1, PT, R3, 0x48, P1 ;  /* 0x000000480300780c */ /* 0x000fe40000f24270 */
[C---:B------:R-:W-:Y:S02]  /*4640*/  ISETP.LT.OR P0, PT, R5.reuse, 0x4a, P0 ;  /* 0x0000004a0500780c */ /* 0x040fe40000701670 */
[C---:B------:R-:W-:Y:S02]  /*4650*/  ISETP.LT.OR P6, PT, R5.reuse, 0x3a, P6 ;  /* 0x0000003a0500780c */ /* 0x040fe400037c1670 */
[----:B------:R-:W-:-:S02]  /*4660*/  ISETP.LT.OR P5, PT, R5, 0x41, P5 ;  /* 0x000000410500780c */ /* 0x000fc40002fa1670 */
[C---:B------:R-:W-:Y:S02]  /*4670*/  ISETP.LT.OR P2, PT, R5.reuse, 0x42, P2 ;  /* 0x000000420500780c */ /* 0x040fe40001741670 */
[----:B------:R-:W-:Y:S02]  /*4680*/  ISETP.LT.OR P1, PT, R5, 0x49, P1 ;  /* 0x000000490500780c */ /* 0x000fe40000f21670 */
[----:B------:R-:W-:Y:S01]  /*4690*/  FSEL R239, R14, -INF , !P0 ;  /* 0xff8000000eef7808 */ /* 0x000fe20004000000 */
[----:B-1----:R-:W-:Y:S01]  /*46a0*/  FMUL.FTZ R6, R91, c[0x0][0x320] ;  /* 0x0000c8005b067a20 */ /* 0x002fe20000410000 */
[----:B------:R-:W-:Y:S02]  /*46b0*/  FSEL R137, R22, -INF , !P6 ;  /* 0xff80000016897808 */ /* 0x000fe40007000000 */
[----:B------:R-:W-:Y:S01]  /*46c0*/  FSEL R232, R17, -INF , !P5 ;  /* 0xff80000011e87808 */ /* 0x000fe20006800000 */
[----:B------:R1:W1:Y:S01]  /*46d0*/  MUFU.TANH R28, R6 ;  /* 0x00000006001c7308 */ /* 0x0002620000002400 */
[----:B------:R-:W-:-:S02]  /*46e0*/  FSEL R238, R16, -INF , !P2 ;  /* 0xff80000010ee7808 */ /* 0x000fc40005000000 */
[----:B------:R-:W-:Y:S02]  /*46f0*/  FSEL R237, R15, -INF , !P1 ;  /* 0xff8000000fed7808 */ /* 0x000fe40004800000 */
[----:B------:R-:W-:Y:S01]  /*4700*/  PLOP3.LUT P0, PT, PT, PT, UP6, 0x40, 0x0 ;  /* 0x000000000000781c */ /* 0x000fe20003f0e868 */
[----:B------:R-:W-:Y:S01]  /*4710*/  UISETP.NE.AND UP6, UPT, UR38, URZ, UPT ;  /* 0x0000003f2600728c */ /* 0x000fe2000bfc5270 */
[----:B------:R-:W-:Y:S01]  /*4720*/  PLOP3.LUT P6, PT, PT, PT, UP3, 0x40, 0x0 ;  /* 0x000000000000781c */ /* 0x000fe20003fce838 */
[----:B------:R2:W2:Y:S01]  /*4730*/  MUFU.TANH R22, R7 ;  /* 0x0000000700167308 */ /* 0x0004a20000002400 */
[----:B------:R-:W-:Y:S02]  /*4740*/  PLOP3.LUT P5, PT, PT, PT, UP2, 0x40, 0x0 ;  /* 0x000000000000781c */ /* 0x000fe40003fae828 */
[----:B------:R-:W-:Y:S02]  /*4750*/  PLOP3.LUT P2, PT, PT, PT, UP1, 0x40, 0x0 ;  /* 0x000000000000781c */ /* 0x000fe40003f4e818 */
[----:B------:R-:W-:-:S02]  /*4760*/  PLOP3.LUT P1, PT, PT, PT, UP0, 0x40, 0x0 ;  /* 0x000000000000781c */ /* 0x000fc40003f2e808 */
[C---:B------:R-:W-:Y:S01]  /*4770*/  ISETP.GT.AND P6, PT, R3.reuse, 0x50, P6 ;  /* 0x000000500300780c */ /* 0x040fe200037c4270 */
[----:B-1----:R-:W1:Y:S01]  /*4780*/  SHFL.IDX PT, R6, R18, 0x1, 0x1c1f ;  /* 0x003c1f0012067f89 */ /* 0x002e6200000e0000 */
[C---:B------:R-:W-:Y:S02]  /*4790*/  ISETP.GT.AND P5, PT, R3.reuse, 0x51, P5 ;  /* 0x000000510300780c */ /* 0x040fe40002fa4270 */
[C---:B------:R-:W-:Y:S02]  /*47a0*/  ISETP.GT.AND P2, PT, R3.reuse, 0x58, P2 ;  /* 0x000000580300780c */ /* 0x040fe40001744270 */
[----:B------:R-:W-:Y:S02]  /*47b0*/  ISETP.GT.AND P1, PT, R3, 0x59, P1 ;  /* 0x000000590300780c */ /* 0x000fe40000f24270 */
[C---:B------:R-:W-:Y:S02]  /*47c0*/  ISETP.LT.OR P6, PT, R5.reuse, 0x51, P6 ;  /* 0x000000510500780c */ /* 0x040fe400037c1670 */
[----:B------:R-:W-:-:S02]  /*47d0*/  ISETP.LT.OR P5, PT, R5, 0x52, P5 ;  /* 0x000000520500780c */ /* 0x000fc40002fa1670 */
[C---:B------:R-:W-:Y:S02]  /*47e0*/  ISETP.LT.OR P2, PT, R5.reuse, 0x59, P2 ;  /* 0x000000590500780c */ /* 0x040fe40001741670 */
[----:B------:R-:W-:Y:S02]  /*47f0*/  ISETP.LT.OR P1, PT, R5, 0x5a, P1 ;  /* 0x0000005a0500780c */ /* 0x000fe40000f21670 */
[----:B------:R-:W-:Y:S02]  /*4800*/  FSEL R240, R13, -INF , !P6 ;  /* 0xff8000000df07808 */ /* 0x000fe40007000000 */
[----:B------:R-:W-:Y:S02]  /*4810*/  FSEL R241, R12, -INF , !P5 ;  /* 0xff8000000cf17808 */ /* 0x000fe40006800000 */
[----:B------:R-:W-:Y:S02]  /*4820*/  FSEL R248, R11, -INF , !P2 ;  /* 0xff8000000bf87808 */ /* 0x000fe40005000000 */
[----:B------:R-:W-:Y:S01]  /*4830*/  FSEL R251, R10, -INF , !P1 ;  /* 0xff8000000afb7808 */ /* 0x000fe20004800000 */
[----:B-1----:R-:W-:-:S02]  /*4840*/  IMAD.IADD R5, R19, 0x1, R6 ;  /* 0x0000000113057824 */ /* 0x002fc400078e0206 */
[----:B------:R-:W-:-:S03]  /*4850*/  IMAD.IADD R3, R21, 0x1, R6 ;  /* 0x0000000115037824 */ /* 0x000fc600078e0206 */
        /* <DEDUP_REMOVED lines=14> */
.L_x_259:
[----:B------:R-:W-:-:S04]  /*4940*/  MOV R7, c[0x0][0x32c] ;  /* 0x0000cb0000077a02 */ /* 0x000fc80000000f00 */
[----:B------:R-:W-:-:S13]  /*4950*/  ISETP.NE.AND P0, PT, R7, 0x1, PT ;  /* 0x000000010700780c */ /* 0x000fda0003f05270 */
[----:B------:R-:W-:-:S05]  /*4960*/  @P0 IMAD.HI.U32 R7, R6, c[0x0][0x330], RZ ;  /* 0x0000cc0006070a27 */ /* 0x000fca00078e00ff */
[----:B------:R-:W-:Y:S02]  /*4970*/  @P0 SHF.R.U32.HI R6, RZ, c[0x0][0x334], R7 ;  /* 0x0000cd00ff060a19 */ /* 0x000fe40000011607 */
.L_x_260:
[----:B------:R-:W-:Y:S05]  /*4980*/  BSYNC B0 ;  /* 0x0000000000007941 */ /* 0x000fea0003800000 */
.L_x_258:
[----:B------:R-:W-:-:S05]  /*4990*/  IMAD R6, R6, c[0x0][0x32c], R23 ;  /* 0x0000cb0006067a24 */ /* 0x000fca00078e0217 */
[----:B------:R-:W-:Y:S02]  /*49a0*/  IADD3 R7, R6, c[0x0][0x32c], RZ ;  /* 0x0000cb0006077a10 */ /* 0x000fe40007ffe0ff */
[----:B------:R-:W-:Y:S02]  /*49b0*/  IMNMX R3, R3, R6, !PT ;  /* 0x0000000603037217 */ /* 0x000fe40007800200 */
[----:B------:R-:W-:Y:S02]  /*49c0*/  IMNMX R5, R5, R7, PT ;  /* 0x0000000705057217 */ /* 0x000fe40003800200 */
.L_x_257:
[----:B--234-:R-:W-:Y:S01]  /*49d0*/  UP2UR UR42, UPR, URZ, 0x20 ;  /* 0x000000203f2a7883 */ /* 0x01cfe20008000000 */
[----:B------:R-:W-:Y:S01]  /*49e0*/  FMUL.FTZ R6, R148, c[0x0][0x320] ;  /* 0x0000c80094067a20 */ /* 0x000fe20000410000 */
[----:B------:R-:W-:Y:S01]  /*49f0*/  UISETP.NE.AND UP5, UPT, UR33, URZ, UPT ;  /* 0x0000003f2100728c */ /* 0x000fe2000bfa5270 */
[----:B------:R-:W-:Y:S01]  /*4a00*/  FMUL.FTZ R9, R112, c[0x0][0x320] ;  /* 0x0000c80070097a20 */ /* 0x000fe20000410000 */
[----:B------:R-:W-:Y:S01]  /*4a10*/  UP2UR UR39, UPR, URZ, 0x4 ;  /* 0x000000043f277883 */ /* 0x000fe20008000000 */
[----:B------:R1:W2:Y:S01]  /*4a20*/  MUFU.TANH R61, R6 ;  /* 0x00000006003d7308 */ /* 0x0002a20000002400 */
[----:B------:R-:W-:Y:S01]  /*4a30*/  UISETP.NE.AND UP2, UPT, UR32, URZ, UPT ;  /* 0x0000003f2000728c */ /* 0x000fe2000bf45270 */
[----:B------:R-:W-:Y:S01]  /*4a40*/  FMUL.FTZ R7, R172, c[0x0][0x320] ;  /* 0x0000c800ac077a20 */ /* 0x000fe20000410000 */
[----:B------:R-:W-:Y:S01]  /*4a50*/  PLOP3.LUT P6, PT, PT, PT, UP5, 0x40, 0x0 ;  /* 0x000000000000781c */ /* 0x000fe20003fce858 */
[----:B------:R-:W-:Y:S01]  /*4a60*/  UP2UR UR41, UPR, URZ, 0x10 ;  /* 0x000000103f297883 */ /* 0x000fe20008000000 */
[----:B------:R-:W-:Y:S01]  /*4a70*/  FMUL.FTZ R17, R108, c[0x0][0x320] ;  /* 0x0000c8006c117a20 */ /* 0x000fe20000410000 */
[----:B------:R-:W-:Y:S01]  /*4a80*/  UISETP.NE.AND UP4, UPT, UR31, URZ, UPT ;  /* 0x0000003f1f00728c */ /* 0x000fe2000bf85270 */
[----:B------:R-:W-:Y:S01]  /*4a90*/  ISETP.GT.AND P6, PT, R3, RZ, P6 ;  /* 0x000000ff0300720c */ /* 0x000fe200037c4270 */
[----:B------:R-:W-:Y:S01]  /*4aa0*/  UP2UR UR40, UPR, URZ, 0x8 ;  /* 0x000000083f287883 */ /* 0x000fe20008000000 */
[----:B------:R-:W-:Y:S01]  /*4ab0*/  PLOP3.LUT P5, PT, PT, PT, UP2, 0x40, 0x0 ;  /* 0x000000000000781c */ /* 0x000fe20003fae828 */
[----:B------:R-:W-:Y:S01]  /*4ac0*/  UISETP.NE.AND UP3, UPT, UR28, URZ, UPT ;  /* 0x0000003f1c00728c */ /* 0x000fe2000bf65270 */
[----:B------:R-:W-:Y:S01]  /*4ad0*/  ISETP.LT.OR P6, PT, R5, 0x1, P6 ;  /* 0x000000010500780c */ /* 0x000fe200037c1670 */
[----:B------:R-:W-:Y:S01]  /*4ae0*/  UP2UR UR38, UPR, URZ, 0x2 ;  /* 0x000000023f267883 */ /* 0x000fe20008000000 */
[----:B------:R-:W-:Y:S01]  /*4af0*/  ISETP.GT.AND P5, PT, R3, 0x1, P5 ;  /* 0x000000010300780c */ /* 0x000fe20002fa4270 */
[----:B------:R-:W-:Y:S01]  /*4b00*/  UISETP.NE.AND UP1, UPT, UR29, URZ, UPT ;  /* 0x0000003f1d00728c */ /* 0x000fe2000bf25270 */
[----:B------:R-:W-:Y:S01]  /*4b10*/  PLOP3.LUT P2, PT, PT, PT, UP4, 0x40, 0x0 ;  /* 0x000000000000781c */ /* 0x000fe20003f4e848 */
[----:B-1----:R-:W-:Y:S01]  /*4b20*/  FMUL.FTZ R6, R153, c[0x0][0x320] ;  /* 0x0000c80099067a20 */ /* 0x002fe20000410000 */
[----:B------:R-:W-:Y:S01]  /*4b30*/  UP2UR UR37, UPR, URZ, 0x1 ;  /* 0x000000013f257883 */ /* 0x000fe20008000000 */
[----:B------:R-:W-:Y:S01]  /*4b40*/  FSEL R52, R42, -INF , !P6 ;  /* 0xff8000002a347808 */ /* 0x000fe20007000000 */
[----:B------:R-:W-:Y:S01]  /*4b50*/  UISETP.NE.AND UP0, UPT, UR30, URZ, UPT ;  /* 0x0000003f1e00728c */ /* 0x000fe2000bf05270 */
[----:B------:R1:W3:Y:S01]  /*4b60*/  MUFU.TANH R62, R6 ;  /* 0x00000006003e7308 */ /* 0x0002e20000002400 */
[----:B------:R-:W-:Y:S01]  /*4b70*/  UISETP.NE.AND UP2, UPT, UR27, URZ, UPT ;  /* 0x0000003f1b00728c */ /* 0x000fe2000bf45270 */
[----:B------:R-:W-:Y:S01]  /*4b80*/  PLOP3.LUT P6, PT, PT, PT, UP3, 0x40, 0x0 ;  /* 0x000000000000781c */ /* 0x000fe20003fce838 */
[----:B------:R-:W-:Y:S01]  /*4b90*/  UISETP.NE.AND UP3, UPT, UR24, URZ, UPT ;  /* 0x0000003f1800728c */ /* 0x000fe2000bf65270 */
[----:B------:R-:W-:Y:S01]  /*4ba0*/  ISETP.LT.OR P5, PT, R5, 0x2, P5 ;  /* 0x000000020500780c */ /* 0x000fe20002fa1670 */
[----:B------:R-:W-:Y:S01]  /*4bb0*/  UISETP.NE.AND UP4, UPT, UR41, URZ, UPT ;  /* 0x0000003f2900728c */ /* 0x000fe2000bf85270 */
[----:B------:R-:W-:Y:S01]  /*4bc0*/  PLOP3.LUT P0, PT, PT, PT, UP1, 0x40, 0x0 ;  /* 0x000000000000781c */ /* 0x000fe20003f0e818 */
[----:B------:R-:W-:Y:S01]  /*4bd0*/  UISETP.NE.AND UP1, UPT, UR26, URZ, UPT ;  /* 0x0000003f1a00728c */ /* 0x000fe2000bf25270 */
[----:B------:R-:W-:Y:S01]  /*4be0*/  PLOP3.LUT P1, PT, PT, PT, UP0, 0x40, 0x0 ;  /* 0x000000000000781c */ /* 0x000fe20003f2e808 */
[----:B------:R-:W-:Y:S01]  /*4bf0*/  UISETP.NE.AND UP0, UPT, UR25, URZ, UPT ;  /* 0x0000003f1900728c */ /* 0x000fe2000bf05270 */
[C---:B------:R-:W-:Y:S01]  /*4c00*/  ISETP.GT.AND P2, PT, R3.reuse, 0x8, P2 ;  /* 0x000000080300780c */ /* 0x040fe20001744270 */
[----:B------:R-:W-:Y:S01]  /*4c10*/  UISETP.NE.AND UP5, UPT, UR42, URZ, UPT ;  /* 0x0000003f2a00728c */ /* 0x000fe2000bfa5270 */
[----:B------:R-:W-:Y:S01]  /*4c20*/  ISETP.GT.AND P6, PT, R3, 0x11, P6 ;  /* 0x000000110300780c */ /* 0x000fe200037c4270 */
[----:B------:R-:W4:Y:S01]  /*4c30*/  MUFU.TANH R47, R7 ;  /* 0x00000007002f7308 */ /* 0x000f220000002400 */
[----:B------:R-:W-:Y:S01]  /*4c40*/  FSEL R51, R40, -INF , !P5 ;  /* 0xff80000028337808 */ /* 0x000fe20006800000 */
[----:B------:R-:W-:Y:S01]  /*4c50*/  FMUL.FTZ R16, R109, c[0x0][0x320] ;  /* 0x0000c8006d107a20 */ /* 0x000fe20000410000 */
[----:B------:R-:W-:Y:S01]  /*4c60*/  PLOP3.LUT P5, PT, PT, PT, UP2, 0x40, 0x0 ;  /* 0x000000000000781c */ /* 0x000fe20003fae828 */
[----:B-1----:R-:W-:Y:S01]  /*4c70*/  FMUL.FTZ R6, R168, c[0x0][0x320] ;  /* 0x0000c800a8067a20 */ /* 0x002fe20000410000 */
[C---:B------:R-:W-:Y:S01]  /*4c80*/  ISETP.GT.AND P0, PT, R3.reuse, 0x10, P0 ;  /* 0x000000100300780c */ /* 0x040fe20000704270 */
[----:B------:R-:W-:Y:S01]  /*4c90*/  UISETP.NE.AND UP2, UPT, UR23, URZ, UPT ;  /* 0x0000003f1700728c */ /* 0x000fe2000bf45270 */
[----:B------:R-:W-:Y:S01]  /*4ca0*/  ISETP.GT.AND P1, PT, R3, 0x9, P1 ;  /* 0x000000090300780c */ /* 0x000fe20000f24270 */
[----:B------:R1:W1:Y:S01]  /*4cb0*/  MUFU.TANH R55, R6 ;  /* 0x0000000600377308 */ /* 0x0002620000002400 */
[----:B------:R-:W-:Y:S01]  /*4cc0*/  ISETP.LT.OR P2, PT, R5, 0x9, P2 ;  /* 0x000000090500780c */ /* 0x000fe20001741670 */
[----:B------:R-:W-:Y:S01]  /*4cd0*/  FMUL.FTZ R15, R165, c[0x0][0x320] ;  /* 0x0000c800a50f7a20 */ /* 0x000fe20000410000 */
[C---:B------:R-:W-:Y:S01]  /*4ce0*/  ISETP.LT.OR P6, PT, R5.reuse, 0x12, P6 ;  /* 0x000000120500780c */ /* 0x040fe200037c1670 */
[----:B------:R-:W-:Y:S01]  /*4cf0*/  FMUL.FTZ R14, R176, c[0x0][0x320] ;  /* 0x0000c800b00e7a20 */ /* 0x000fe20000410000 */
[----:B------:R-:W-:Y:S01]  /*4d00*/  ISETP.LT.OR P0, PT, R5, 0x11, P0 ;  /* 0x000000110500780c */ /* 0x000fe20000701670 */
[----:B------:R-:W-:Y:S01]  /*4d10*/  FMUL.FTZ R13, R160, c[0x0][0x320] ;  /* 0x0000c800a00d7a20 */ /* 0x000fe20000410000 */
[----:B------:R-:W-:Y:S01]  /*4d20*/  ISETP.GT.AND P5, PT, R3, 0x18, P5 ;  /* 0x000000180300780c */ /* 0x000fe20002fa4270 */
[----:B------:R-:W-:Y:S01]  /*4d30*/  FMUL.FTZ R12, R161, c[0x0][0x320] ;  /* 0x0000c800a10c7a20 */ /* 0x000fe20000410000 */
[----:B------:R-:W-:Y:S01]  /*4d40*/  ISETP.LT.OR P1, PT, R5, 0xa, P1 ;  /* 0x0000000a0500780c */ /* 0x000fe20000f21670 */
[----:B------:R-:W-:Y:S01]  /*4d50*/  FMUL.FTZ R11, R140, c[0x0][0x320] ;  /* 0x0000c8008c0b7a20 */ /* 0x000fe20000410000 */
[----:B------:R-:W-:Y:S01]  /*4d60*/  FSEL R54, R39, -INF , !P2 ;  /* 0xff80000027367808 */ /* 0x000fe20005000000 */
[----:B------:R-:W-:Y:S01]  /*4d70*/  FMUL.FTZ R8, R141, c[0x0][0x320] ;  /* 0x0000c8008d087a20 */ /* 0x000fe20000410000 */
[----:B------:R-:W-:Y:S01]  /*4d80*/  PLOP3.LUT P2, PT, PT, PT, UP1, 0x40, 0x0 ;  /* 0x000000000000781c */ /* 0x000fe20003f4e818 */
[----:B------:R-:W-:Y:S01]  /*4d90*/  UISETP.NE.AND UP1, UPT, UR22, URZ, UPT ;  /* 0x0000003f1600728c */ /* 0x000fe2000bf25270 */
[----:B------:R-:W-:Y:S01]  /*4da0*/  FSEL R64, R24, -INF , !P6 ;  /* 0xff80000018407808 */ /* 0x000fe20007000000 */
[----:B-1----:R-:W-:Y:S01]  /*4db0*/  FMUL.FTZ R6, R149, c[0x0][0x320] ;  /* 0x0000c80095067a20 */ /* 0x002fe20000410000 */
[----:B------:R-:W-:Y:S01]  /*4dc0*/  PLOP3.LUT P6, PT, PT, PT, UP2, 0x40, 0x0 ;  /* 0x000000000000781c */ /* 0x000fe20003fce828 */
[----:B------:R-:W-:Y:S01]  /*4dd0*/  UISETP.NE.AND UP2, UPT, UR19, URZ, UPT ;  /* 0x0000003f1300728c */ /* 0x000fe2000bf45270 */
[----:B------:R-:W-:Y:S01]  /*4de0*/  FSEL R63, R27, -INF , !P0 ;  /* 0xff8000001b3f7808 */ /* 0x000fe20004000000 */
[----:B------:R1:W1:Y:S01]  /*4df0*/  MUFU.TANH R59, R6 ;  /* 0x00000006003b7308 */ /* 0x0002620000002400 */
[----:B------:R-:W-:Y:S01]  /*4e00*/  ISETP.LT.OR P5, PT, R5, 0x19, P5 ;  /* 0x000000190500780c */ /* 0x000fe20002fa1670 */
[----:B------:R-:W-:Y:S01]  /*4e10*/  FMUL.FTZ R7, R177, c[0x0][0x320] ;  /* 0x0000c800b1077a20 */ /* 0x000fe20000410000 */
[----:B------:R-:W-:Y:S01]  /*4e20*/  FSEL R56, R38, -INF , !P1 ;  /* 0xff80000026387808 */ /* 0x000fe20004800000 */
[----:B------:R-:W-:Y:S01]  /*4e30*/  FMUL.FTZ R10, R113, c[0x0][0x320] ;  /* 0x0000c800710a7a20 */ /* 0x000fe20000410000 */
[----:B------:R-:W-:Y:S01]  /*4e40*/  PLOP3.LUT P0, PT, PT, PT, UP3, 0x40, 0x0 ;  /* 0x000000000000781c */ /* 0x000fe20003f0e838 */
[----:B------:R-:W-:Y:S01]  /*4e50*/  UISETP.NE.AND UP3, UPT, UR20, URZ, UPT ;  /* 0x0000003f1400728c */ /* 0x000fe2000bf65270 */
[----:B------:R-:W-:Y:S01]  /*4e60*/  PLOP3.LUT P1, PT, PT, PT, UP0, 0x40, 0x0 ;  /* 0x000000000000781c */ /* 0x000fe20003f2e808 */
[----:B------:R-:W-:Y:S01]  /*4e70*/  UISETP.NE.AND UP0, UPT, UR21, URZ, UPT ;  /* 0x0000003f1500728c */ /* 0x000fe2000bf05270 */
[----:B------:R-:W-:Y:S01]  /*4e80*/  ISETP.GT.AND P6, PT, R3, 0x28, P6 ;  /* 0x000000280300780c */ /* 0x000fe200037c4270 */
[----:B------:R-:W2:Y:S01]  /*4e90*/  MUFU.TANH R49, R17 ;  /* 0x0000001100317308 */ /* 0x000ea20000002400 */
[----:B------:R-:W-:-:S02]  /*4ea0*/  FSEL R45, R45, -INF , !P5 ;  /* 0xff8000002d2d7808 */ /* 0x000fc40006800000 */
[----:B------:R-:W-:Y:S01]  /*4eb0*/  PLOP3.LUT P5, PT, PT, PT, UP1, 0x40, 0x0 ;  /* 0x000000000000781c */ /* 0x000fe20003fae818 */
[----:B------:R-:W-:Y:S01]  /*4ec0*/  UISETP.NE.AND UP1, UPT, UR5, URZ, UPT ;  /* 0x0000003f0500728c */ /* 0x000fe2000bf25270 */
[C---:B------:R-:W-:Y:S01]  /*4ed0*/  ISETP.GT.AND P0, PT, R3.reuse, 0x21, P0 ;  /* 0x000000210300780c */ /* 0x040fe20000704270 */
[----:B-1----:R-:W-:Y:S01]  /*4ee0*/  FMUL.FTZ R6, R156, c[0x0][0x320] ;  /* 0x0000c8009c067a20 */ /* 0x002fe20000410000 */
[C---:B------:R-:W-:Y:S01]  /*4ef0*/  ISETP.GT.AND P2, PT, R3.reuse, 0x19, P2 ;  /* 0x000000190300780c */ /* 0x040fe20001744270 */
[----:B------:R-:W1:Y:S01]  /*4f00*/  MUFU.TANH R53, R16 ;  /* 0x0000001000357308 */ /* 0x000e620000002400 */
[----:B------:R-:W-:Y:S02]  /*4f10*/  ISETP.GT.AND P1, PT, R3, 0x20, P1 ;  /* 0x000000200300780c */ /* 0x000fe40000f24270 */
[C---:B------:R-:W-:Y:S02]  /*4f20*/  ISETP.LT.OR P6, PT, R5.reuse, 0x29, P6 ;  /* 0x000000290500780c */ /* 0x040fe400037c1670 */
[----:B------:R-:W-:-:S02]  /*4f30*/  ISETP.LT.OR P0, PT, R5, 0x22, P0 ;  /* 0x000000220500780c */ /* 0x000fc40000701670 */
[C---:B------:R-:W-:Y:S01]  /*4f40*/  ISETP.LT.OR P2, PT, R5.reuse, 0x1a, P2 ;  /* 0x0000001a0500780c */ /* 0x040fe20001741670 */
[----:B------:R5:W1:Y:S01]  /*4f50*/  MUFU.TANH R58, R6 ;  /* 0x00000006003a7308 */ /* 0x000a620000002400 */
[----:B------:R-:W-:Y:S02]  /*4f60*/  ISETP.LT.OR P1, PT, R5, 0x21, P1 ;  /* 0x000000210500780c */ /* 0x000fe40000f21670 */
[----:B------:R-:W-:Y:S02]  /*4f70*/  FSEL R112, R37, -INF , !P6 ;  /* 0xff80000025707808 */ /* 0x000fe40007000000 */
[----:B------:R-:W-:Y:S01]  /*4f80*/  PLOP3.LUT P6, PT, PT, PT, UP1, 0x40, 0x0 ;  /* 0x000000000000781c */ /* 0x000fe20003fce818 */
[----:B------:R-:W-:Y:S01]  /*4f90*/  UISETP.NE.AND UP1, UPT, UR38, URZ, UPT ;  /* 0x0000003f2600728c */ /* 0x000fe2000bf25270 */
[----:B------:R-:W-:Y:S01]  /*4fa0*/  FSEL R82, R41, -INF , !P0 ;  /* 0xff80000029527808 */ /* 0x000fe20004000000 */
[----:B------:R-:W1:Y:S01]  /*4fb0*/  MUFU.TANH R42, R15 ;  /* 0x0000000f002a7308 */ /* 0x000e620000002400 */
[----:B------:R-:W-:-:S02]  /*4fc0*/  FSEL R44, R44, -INF , !P2 ;  /* 0xff8000002c2c7808 */ /* 0x000fc40005000000 */
[----:B------:R-:W-:Y:S02]  /*4fd0*/  FSEL R80, R43, -INF , !P1 ;  /* 0xff8000002b507808 */ /* 0x000fe40004800000 */
[----:B------:R-:W-:Y:S01]  /*4fe0*/  PLOP3.LUT P0, PT, PT, PT, UP2, 0x40, 0x0 ;  /* 0x000000000000781c */ /* 0x000fe20003f0e828 */
[----:B------:R-:W-:Y:S01]  /*4ff0*/  UISETP.NE.AND UP2, UPT, UR39, URZ, UPT ;  /* 0x0000003f2700728c */ /* 0x000fe2000bf45270 */
[----:B------:R-:W-:Y:S01]  /*5000*/  PLOP3.LUT P2, PT, PT, PT, UP0, 0x40, 0x0 ;  /* 0x000000000000781c */ /* 0x000fe20003f4e808 */
[----:B-----5:R-:W-:Y:S01]  /*5010*/  FMUL.FTZ R6, R144, c[0x0][0x320] ;  /* 0x0000c80090067a20 */ /* 0x020fe20000410000 */
[----:B------:R-:W-:Y:S01]  /*5020*/  PLOP3.LUT P1, PT, PT, PT, UP3, 0x40, 0x0 ;  /* 0x000000000000781c */ /* 0x000fe20003f2e838 */
[----:B------:R-:W-:Y:S01]  /*5030*/  UISETP.NE.AND UP0, UPT, UR4, URZ, UPT ;  /* 0x0000003f0400728c */ /* 0x000fe2000bf05270 */
[C---:B------:R-:W-:Y:S01]  /*5040*/  ISETP.GT.AND P6, PT, R3.reuse, 0x39, P6 ;  /* 0x000000390300780c */ /* 0x040fe200037c4270 */
[----:B------:R5:W1:Y:S01]  /*5050*/  MUFU.TANH R60, R6 ;  /* 0x00000006003c7308 */ /* 0x000a620000002400 */
[C---:B------:R-:W-:Y:S01]  /*5060*/  ISETP.GT.AND P0, PT, R3.reuse, 0x38, P0 ;  /* 0x000000380300780c */ /* 0x040fe20000704270 */
[----:B------:R-:W-:Y:S01]  /*5070*/  UISETP.NE.AND UP3, UPT, UR40, URZ, UPT ;  /* 0x0000003f2800728c */ /* 0x000fe2000bf65270 */
[----:B------:R-:W-:-:S02]  /*5080*/  ISETP.GT.AND P5, PT, R3, 0x29, P5 ;  /* 0x000000290300780c */ /* 0x000fc40002fa4270 */
[C---:B------:R-:W-:Y:S02]  /*5090*/  ISETP.GT.AND P2, PT, R3.reuse, 0x30, P2 ;  /* 0x000000300300780c */ /* 0x040fe40001744270 */
[----:B------:R-:W-:Y:S01]  /*50a0*/  ISETP.GT.AND P1, PT, R3, 0x31, P1 ;  /* 0x000000310300780c */ /* 0x000fe20000f24270 */
[----:B------:R-:W1:Y:S01]  /*50b0*/  MUFU.TANH R40, R14 ;  /* 0x0000000e00287308 */ /* 0x000e620000002400 */
[C---:B------:R-:W-:Y:S02]  /*50c0*/  ISETP.LT.OR P6, PT, R5.reuse, 0x3a, P6 ;  /* 0x0000003a0500780c */ /* 0x040fe400037c1670 */
[C---:B------:R-:W-:Y:S02]  /*50d0*/  ISETP.LT.OR P0, PT, R5.reuse, 0x39, P0 ;  /* 0x000000390500780c */ /* 0x040fe40000701670 */
[C---:B------:R-:W-:Y:S02]  /*50e0*/  ISETP.LT.OR P5, PT, R5.reuse, 0x2a, P5 ;  /* 0x0000002a0500780c */ /* 0x040fe40002fa1670 */
[----:B------:R-:W-:Y:S01]  /*50f0*/  ISETP.LT.OR P2, PT, R5, 0x31, P2 ;  /* 0x000000310500780c */ /* 0x000fe20001741670 */
[----:B-----5:R-:W-:Y:S01]  /*5100*/  FMUL.FTZ R6, R145, c[0x0][0x320] ;  /* 0x0000c80091067a20 */ /* 0x020fe20000410000 */
[----:B------:R-:W-:Y:S01]  /*5110*/  ISETP.LT.OR P1, PT, R5, 0x32, P1 ;  /* 0x000000320500780c */ /* 0x000fe20000f21670 */
[----:B------:R-:W1:Y:S01]  /*5120*/  MUFU.TANH R39, R13 ;  /* 0x0000000d00277308 */ /* 0x000e620000002400 */
[----:B------:R-:W-:-:S02]  /*5130*/  FSEL R134, R32, -INF , !P6 ;  /* 0xff80000020867808 */ /* 0x000fc40007000000 */
[----:B------:R-:W-:Y:S02]  /*5140*/  FSEL R130, R22, -INF , !P0 ;  /* 0xff80000016827808 */ /* 0x000fe40004000000 */
[----:B------:R-:W-:Y:S02]  /*5150*/  FSEL R119, R36, -INF , !P5 ;  /* 0xff80000024777808 */ /* 0x000fe40006800000 */
[----:B------:R-:W-:Y:S01]  /*5160*/  FSEL R129, R35, -INF , !P2 ;  /* 0xff80000023817808 */ /* 0x000fe20005000000 */
[----:B------:R5:W1:Y:S01]  /*5170*/  MUFU.TANH R57, R6 ;  /* 0x0000000600397308 */ /* 0x000a620000002400 */
[----:B------:R-:W-:Y:S02]  /*5180*/  FSEL R131, R34, -INF , !P1 ;  /* 0xff80000022837808 */ /* 0x000fe40004800000 */
[----:B------:R-:W-:Y:S02]  /*5190*/  PLOP3.LUT P0, PT, PT, PT, UP4, 0x40, 0x0 ;  /* 0x000000000000781c */ /* 0x000fe40003f0e848 */
[----:B------:R-:W-:Y:S01]  /*51a0*/  PLOP3.LUT P5, PT, PT, PT, UP0, 0x40, 0x0 ;  /* 0x000000000000781c */ /* 0x000fe20003fae808 */
[----:B------:R-:W-:Y:S01]  /*51b0*/  UISETP.NE.AND UP0, UPT, UR37, URZ, UPT ;  /* 0x0000003f2500728c */ /* 0x000fe2000bf05270 */
[----:B------:R-:W-:Y:S01]  /*51c0*/  PLOP3.LUT P2, PT, PT, PT, UP6, 0x40, 0x0 ;  /* 0x000000000000781c */ /* 0x000fe20003f4e868 */
[----:B------:R-:W-:Y:S01]  /*51d0*/  UP2UR UR37, UPR, URZ, 0x40 ;  /* 0x000000403f257883 */ /* 0x000fe20008000000 */
[----:B------:R-:W-:Y:S01]  /*51e0*/  PLOP3.LUT P1, PT, PT, PT, UP5, 0x40, 0x0 ;  /* 0x000000000000781c */ /* 0x000fe20003f2e858 */
[----:B------:R-:W-:Y:S01]  /*51f0*/  UISETP.NE.AND UP6, UPT, UR34, URZ, UPT ;  /* 0x0000003f2200728c */ /* 0x000fe2000bfc5270 */
[C---:B------:R-:W-:Y:S01]  /*5200*/  ISETP.GT.AND P0, PT, R3.reuse, 0x49, P0 ;  /* 0x000000490300780c */ /* 0x040fe20000704270 */
[----:B------:R-:W1:Y:S01]  /*5210*/  MUFU.TANH R38, R12 ;  /* 0x0000000c00267308 */ /* 0x000e620000002400 */
[----:B------:R-:W-:-:S02]  /*5220*/  ISETP.GT.AND P5, PT, R3, 0x40, P5 ;  /* 0x000000400300780c */ /* 0x000fc40002fa4270 */
[----:B------:R-:W-:Y:S01]  /*5230*/  ISETP.GT.AND P2, PT, R3, 0x41, P2 ;  /* 0x000000410300780c */ /* 0x000fe20001744270 */
[----:B-----5:R-:W-:Y:S01]  /*5240*/  FMUL.FTZ R6, R169, c[0x0][0x320] ;  /* 0x0000c800a9067a20 */ /* 0x020fe20000410000 */
[----:B------:R-:W-:Y:S02]  /*5250*/  ISETP.GT.AND P1, PT, R3, 0x48, P1 ;  /* 0x000000480300780c */ /* 0x000fe40000f24270 */
[C---:B------:R-:W-:Y:S01]  /*5260*/  ISETP.LT.OR P0, PT, R5.reuse, 0x4a, P0 ;  /* 0x0000004a0500780c */ /* 0x040fe20000701670 */
[----:B------:R5:W1:Y:S01]  /*5270*/  MUFU.TANH R48, R6 ;  /* 0x0000000600307308 */ /* 0x000a620000002400 */
[C---:B------:R-:W-:Y:S02]  /*5280*/  ISETP.LT.OR P5, PT, R5.reuse, 0x41, P5 ;  /* 0x000000410500780c */ /* 0x040fe40002fa1670 */
[C---:B------:R-:W-:Y:S02]  /*5290*/  ISETP.LT.OR P2, PT, R5.reuse, 0x42, P2 ;  /* 0x000000420500780c */ /* 0x040fe40001741670 */
[----:B------:R-:W-:-:S02]  /*52a0*/  ISETP.LT.OR P1, PT, R5, 0x49, P1 ;  /* 0x000000490500780c */ /* 0x000fc40000f21670 */
[----:B------:R-:W-:Y:S01]  /*52b0*/  FSEL R230, R31, -INF , !P0 ;  /* 0xff8000001fe67808 */ /* 0x000fe20004000000 */
[----:B------:R-:W1:Y:S01]  /*52c0*/  MUFU.TANH R41, R11 ;  /* 0x0000000b00297308 */ /* 0x000e620000002400 */
[----:B------:R-:W-:Y:S02]  /*52d0*/  FSEL R204, R33, -INF , !P5 ;  /* 0xff80000021cc7808 */ /* 0x000fe40006800000 */
[----:B------:R-:W-:Y:S02]  /*52e0*/  FSEL R228, R30, -INF , !P2 ;  /* 0xff8000001ee47808 */ /* 0x000fe40005000000 */
[----:B------:R-:W-:Y:S02]  /*52f0*/  FSEL R207, R26, -INF , !P1 ;  /* 0xff8000001acf7808 */ /* 0x000fe40004800000 */
[----:B------:R-:W-:Y:S01]  /*5300*/  PLOP3.LUT P0, PT, PT, PT, UP6, 0x40, 0x0 ;  /* 0x000000000000781c */ /* 0x000fe20003f0e868 */
[----:B-----5:R-:W-:Y:S01]  /*5310*/  FMUL.FTZ R6, R157, c[0x0][0x320] ;  /* 0x0000c8009d067a20 */ /* 0x020fe20000410000 */
[----:B------:R-:W-:Y:S01]  /*5320*/  PLOP3.LUT P6, PT, PT, PT, UP3, 0x40, 0x0 ;  /* 0x000000000000781c */ /* 0x000fe20003fce838 */
[----:B------:R-:W1:Y:S01]  /*5330*/  MUFU.TANH R36, R8 ;  /* 0x0000000800247308 */ /* 0x000e620000002400 */
[----:B------:R-:W-:Y:S01]  /*5340*/  PLOP3.LUT P5, PT, PT, PT, UP2, 0x40, 0x0 ;  /* 0x000000000000781c */ /* 0x000fe20003fae828 */
[----:B------:R-:W-:Y:S01]  /*5350*/  UISETP.NE.AND UP6, UPT, UR37, URZ, UPT ;  /* 0x0000003f2500728c */ /* 0x000fe2000bfc5270 */
[----:B------:R-:W-:-:S02]  /*5360*/  PLOP3.LUT P2, PT, PT, PT, UP1, 0x40, 0x0 ;  /* 0x000000000000781c */ /* 0x000fc40003f4e818 */
[----:B------:R-:W-:Y:S02]  /*5370*/  PLOP3.LUT P1, PT, PT, PT, UP0, 0x40, 0x0 ;  /* 0x000000000000781c */ /* 0x000fe40003f2e808 */
[C---:B------:R-:W-:Y:S01]  /*5380*/  ISETP.GT.AND P6, PT, R3.reuse, 0x50, P6 ;  /* 0x000000500300780c */ /* 0x040fe200037c4270 */
[----:B------:R5:W1:Y:S01]  /*5390*/  MUFU.TANH R50, R6 ;  /* 0x0000000600327308 */ /* 0x000a620000002400 */
[C---:B------:R-:W-:Y:S02]  /*53a0*/  ISETP.GT.AND P5, PT, R3.reuse, 0x51, P5 ;  /* 0x000000510300780c */ /* 0x040fe40002fa4270 */
[C---:B------:R-:W-:Y:S02]  /*53b0*/  ISETP.GT.AND P2, PT, R3.reuse, 0x58, P2 ;  /* 0x000000580300780c */ /* 0x040fe40001744270 */
[----:B------:R-:W-:Y:S01]  /*53c0*/  ISETP.GT.AND P1, PT, R3, 0x59, P1 ;  /* 0x000000590300780c */ /* 0x000fe20000f24270 */
[----:B------:R-:W-:Y:S01]  /*53d0*/  FMUL.FTZ R3, R152, c[0x0][0x320] ;  /* 0x0000c80098037a20 */ /* 0x000fe20000410000 */
[C---:B------:R-:W-:Y:S01]  /*53e0*/  ISETP.LT.OR P6, PT, R5.reuse, 0x51, P6 ;  /* 0x000000510500780c */ /* 0x040fe200037c1670 */
[----:B------:R-:W1:Y:S01]  /*53f0*/  MUFU.TANH R34, R7 ;  /* 0x0000000700227308 */ /* 0x000e620000002400 */
[----:B------:R-:W-:-:S02]  /*5400*/  ISETP.LT.OR P5, PT, R5, 0x52, P5 ;  /* 0x000000520500780c */ /* 0x000fc40002fa1670 */
[C---:B------:R-:W-:Y:S02]  /*5410*/  ISETP.LT.OR P2, PT, R5.reuse, 0x59, P2 ;  /* 0x000000590500780c */ /* 0x040fe40001741670 */
[----:B------:R-:W-:Y:S02]  /*5420*/  ISETP.LT.OR P1, PT, R5, 0x5a, P1 ;  /* 0x0000005a0500780c */ /* 0x000fe40000f21670 */
[----:B------:R-:W-:Y:S01]  /*5430*/  FSEL R231, R29, -INF , !P6 ;  /* 0xff8000001de77808 */ /* 0x000fe20007000000 */
[----:B-----5:R-:W-:Y:S01]  /*5440*/  FMUL.FTZ R6, R164, c[0x0][0x320] ;  /* 0x0000c800a4067a20 */ /* 0x020fe20000410000 */
[----:B------:R-:W1:Y:S01]  /*5450*/  MUFU.TANH R35, R10 ;  /* 0x0000000a00237308 */ /* 0x000e620000002400 */
[----:B------:R-:W-:Y:S02]  /*5460*/  FSEL R233, R28, -INF , !P5 ;  /* 0xff8000001ce97808 */ /* 0x000fe40006800000 */
[----:B------:R-:W-:Y:S02]  /*5470*/  FSEL R235, R25, -INF , !P2 ;  /* 0xff80000019eb7808 */ /* 0x000fe40005000000 */
[----:B------:R-:W-:-:S03]  /*5480*/  FSEL R236, R67, -INF , !P1 ;  /* 0xff80000043ec7808 */ /* 0x000fc60004800000 */
        /* <DEDUP_REMOVED lines=22> */
.L_x_263:
[----:B------:R-:W-:-:S04]  /*55f0*/  MOV R7, c[0x0][0x32c] ;  /* 0x0000cb0000077a02 */ /* 0x000fc80000000f00 */
[----:B------:R-:W-:-:S13]  /*5600*/  ISETP.NE.AND P0, PT, R7, 0x1, PT ;  /* 0x000000010700780c */ /* 0x000fda0003f05270 */
[----:B------:R-:W-:-:S05]  /*5610*/  @P0 IMAD.HI.U32 R7, R6, c[0x0][0x330], RZ ;  /* 0x0000cc0006070a27 */ /* 0x000fca00078e00ff */
[----:B------:R-:W-:Y:S02]  /*5620*/  @P0 SHF.R.U32.HI R6, RZ, c[0x0][0x334], R7 ;  /* 0x0000cd00ff060a19 */ /* 0x000fe40000011607 */
.L_x_264:
[----:B------:R-:W-:Y:S05]  /*5630*/  BSYNC B0 ;  /* 0x0000000000007941 */ /* 0x000fea0003800000 */
.L_x_262:
[----:B------:R-:W-:-:S05]  /*5640*/  IMAD R6, R6, c[0x0][0x32c], R23 ;  /* 0x0000cb0006067a24 */ /* 0x000fca00078e0217 */
[----:B------:R-:W-:Y:S02]  /*5650*/  IADD3 R7, R6, c[0x0][0x32c], RZ ;  /* 0x0000cb0006077a10 */ /* 0x000fe40007ffe0ff */
[----:B------:R-:W-:Y:S02]  /*5660*/  IMNMX R3, R3, R6, !PT ;  /* 0x0000000603037217 */ /* 0x000fe40007800200 */
[----:B------:R-:W-:Y:S02]  /*5670*/  IMNMX R5, R5, R7, PT ;  /* 0x0000000705057217 */ /* 0x000fe40003800200 */
.L_x_261:
[----:B-1234-:R-:W-:Y:S01]  /*5680*/  FMUL.FTZ R6, R151, c[0x0][0x320] ;  /* 0x0000c80097067a20 */ /* 0x01efe20000410000 */
[----:B------:R-:W-:Y:S01]  /*5690*/  UP2UR UR42, UPR, URZ, 0x20 ;  /* 0x000000203f2a7883 */ /* 0x000fe20008000000 */
[----:B------:R-:W-:Y:S01]  /*56a0*/  FMUL.FTZ R16, R142, c[0x0][0x320] ;  /* 0x0000c8008e107a20 */ /* 0x000fe20000410000 */
[----:B------:R-:W-:Y:S01]  /*56b0*/  UP2UR UR37, UPR, URZ, 0x1 ;  /* 0x000000013f257883 */ /* 0x000fe20008000000 */
[----:B------:R1:W2:Y:S01]  /*56c0*/  MUFU.TANH R31, R6 ;  /* 0x00000006001f7308 */ /* 0x0002a20000002400 */
[----:B------:R-:W-:Y:S01]  /*56d0*/  UISETP.NE.AND UP5, UPT, UR32, URZ, UPT ;  /* 0x0000003f2000728c */ /* 0x000fe2000bfa5270 */
[----:B------:R-:W-:Y:S01]  /*56e0*/  FMUL.FTZ R12, R147, c[0x0][0x320] ;  /* 0x0000c800930c7a20 */ /* 0x000fe20000410000 */
[----:B------:R-:W-:Y:S01]  /*56f0*/  UISETP.NE.AND UP0, UPT, UR33, URZ, UPT ;  /* 0x0000003f2100728c */ /* 0x000fe2000bf05270 */
[----:B------:R-:W-:Y:S01]  /*5700*/  FMUL.FTZ R11, R174, c[0x0][0x320] ;  /* 0x0000c800ae0b7a20 */ /* 0x000fe20000410000 */
[----:B------:R-:W-:Y:S01]  /*5710*/  UP2UR UR40, UPR, URZ, 0x8 ;  /* 0x000000083f287883 */ /* 0x000fe20008000000 */
[----:B------:R-:W-:Y:S01]  /*5720*/  FMUL.FTZ R15, R143, c[0x0][0x320] ;  /* 0x0000c8008f0f7a20 */ /* 0x000fe20000410000 */
[----:B------:R-:W-:Y:S01]  /*5730*/  PLOP3.LUT P5, PT, PT, PT, UP5, 0x40, 0x0 ;  /* 0x000000000000781c */ /* 0x000fe20003fae858 */
[----:B------:R-:W-:Y:S01]  /*5740*/  UISETP.NE.AND UP3, UPT, UR29, URZ, UPT ;  /* 0x0000003f1d00728c */ /* 0x000fe2000bf65270 */
[----:B------:R-:W-:Y:S01]  /*5750*/  PLOP3.LUT P6, PT, PT, PT, UP0, 0x40, 0x0 ;  /* 0x000000000000781c */ /* 0x000fe20003fce808 */
[----:B------:R-:W-:Y:S01]  /*5760*/  UP2UR UR41, UPR, URZ, 0x10 ;  /* 0x000000103f297883 */ /* 0x000fe20008000000 */
[C---:B------:R-:W-:Y:S01]  /*5770*/  ISETP.GT.AND P5, PT, R3.reuse, 0x1, P5 ;  /* 0x000000010300780c */ /* 0x040fe20002fa4270 */
[----:B------:R-:W-:Y:S01]  /*5780*/  UP2UR UR38, UPR, URZ, 0x2 ;  /* 0x000000023f267883 */ /* 0x000fe20008000000 */
[----:B------:R-:W-:Y:S01]  /*5790*/  ISETP.GT.AND P6, PT, R3, RZ, P6 ;  /* 0x000000ff0300720c */ /* 0x000fe200037c4270 */
[----:B------:R-:W-:Y:S01]  /*57a0*/  UISETP.NE.AND UP4, UPT, UR31, URZ, UPT ;  /* 0x0000003f1f00728c */ /* 0x000fe2000bf85270 */
[----:B------:R-:W-:Y:S01]  /*57b0*/  PLOP3.LUT P0, PT, PT, PT, UP3, 0x40, 0x0 ;  /* 0x000000000000781c */ /* 0x000fe20003f0e838 */
[----:B-1----:R-:W-:Y:S01]  /*57c0*/  FMUL.FTZ R6, R171, c[0x0][0x320] ;  /* 0x0000c800ab067a20 */ /* 0x002fe20000410000 */
[----:B------:R-:W-:Y:S01]  /*57d0*/  UISETP.NE.AND UP1, UPT, UR30, URZ, UPT ;  /* 0x0000003f1e00728c */ /* 0x000fe2000bf25270 */
[C---:B------:R-:W-:Y:S01]  /*57e0*/  ISETP.LT.OR P6, PT, R5.reuse, 0x1, P6 ;  /* 0x000000010500780c */ /* 0x040fe200037c1670 */
[----:B------:R-:W-:Y:S01]  /*57f0*/  UP2UR UR39, UPR, URZ, 0x4 ;  /* 0x000000043f277883 */ /* 0x000fe20008000000 */
[----:B------:R1:W3:Y:S01]  /*5800*/  MUFU.TANH R29, R6 ;  /* 0x00000006001d7308 */ /* 0x0002e20000002400 */
[----:B------:R-:W-:Y:S01]  /*5810*/  UISETP.NE.AND UP2, UPT, UR28, URZ, UPT ;  /* 0x0000003f1c00728c */ /* 0x000fe2000bf45270 */
[----:B------:R-:W-:Y:S01]  /*5820*/  ISETP.LT.OR P5, PT, R5, 0x2, P5 ;  /* 0x000000020500780c */ /* 0x000fe20002fa1670 */
[----:B------:R-:W-:Y:S01]  /*5830*/  UISETP.NE.AND UP0, UPT, UR27, URZ, UPT ;  /* 0x0000003f1b00728c */ /* 0x000fe2000bf05270 */
[----:B------:R-:W-:Y:S01]  /*5840*/  PLOP3.LUT P2, PT, PT, PT, UP4, 0x40, 0x0 ;  /* 0x000000000000781c */ /* 0x000fe20003f4e848 */
[----:B------:R-:W-:Y:S01]  /*5850*/  UISETP.NE.AND UP3, UPT, UR26, URZ, UPT ;  /* 0x0000003f1a00728c */ /* 0x000fe2000bf65270 */
[----:B------:R-:W-:Y:S01]  /*5860*/  PLOP3.LUT P1, PT, PT, PT, UP1, 0x40, 0x0 ;  /* 0x000000000000781c */ /* 0x000fe20003f2e818 */
[----:B------:R-:W-:Y:S01]  /*5870*/  UISETP.NE.AND UP1, UPT, UR25, URZ, UPT ;  /* 0x0000003f1900728c */ /* 0x000fe2000bf25270 */
[----:B------:R-:W-:Y:S01]  /*5880*/  ISETP.GT.AND P0, PT, R3, 0x10, P0 ;  /* 0x000000100300780c */ /* 0x000fe20000704270 */
[----:B------:R-:W4:Y:S01]  /*5890*/  MUFU.TANH R138, R16 ;  /* 0x00000010008a7308 */ /* 0x000f220000002400 */
[----:B------:R-:W-:Y:S01]  /*58a0*/  FSEL R122, R55, -INF , !P6 ;  /* 0xff800000377a7808 */ /* 0x000fe20007000000 */
[----:B------:R-:W-:Y:S01]  /*58b0*/  UISETP.NE.AND UP4, UPT, UR41, URZ, UPT ;  /* 0x0000003f2900728c */ /* 0x000fe2000bf85270 */
[----:B------:R-:W-:Y:S01]  /*58c0*/  FSEL R124, R48, -INF , !P5 ;  /* 0xff800000307c7808 */ /* 0x000fe20006800000 */
[----:B------:R-:W-:Y:S01]  /*58d0*/  UISETP.NE.AND UP5, UPT, UR42, URZ, UPT ;  /* 0x0000003f2a00728c */ /* 0x000fe2000bfa5270 */
[----:B------:R-:W-:Y:S01]  /*58e0*/  PLOP3.LUT P6, PT, PT, PT, UP2, 0x40, 0x0 ;  /* 0x000000000000781c */ /* 0x000fe20003fce828 */
[----:B------:R-:W-:Y:S01]  /*58f0*/  UISETP.NE.AND UP2, UPT, UR23, URZ, UPT ;  /* 0x0000003f1700728c */ /* 0x000fe2000bf45270 */
[----:B-1----:R-:W-:Y:S01]  /*5900*/  FMUL.FTZ R6, R166, c[0x0][0x320] ;  /* 0x0000c800a6067a20 */ /* 0x002fe20000410000 */
[----:B------:R-:W-:Y:S01]  /*5910*/  PLOP3.LUT P5, PT, PT, PT, UP0, 0x40, 0x0 ;  /* 0x000000000000781c */ /* 0x000fe20003fae808 */
[----:B------:R-:W-:Y:S01]  /*5920*/  UISETP.NE.AND UP0, UPT, UR24, URZ, UPT ;  /* 0x0000003f1800728c */ /* 0x000fe2000bf05270 */
[C---:B------:R-:W-:Y:S01]  /*5930*/  ISETP.GT.AND P2, PT, R3.reuse, 0x8, P2 ;  /* 0x000000080300780c */ /* 0x040fe20001744270 */
[----:B------:R1:W1:Y:S01]  /*5940*/  MUFU.TANH R28, R6 ;  /* 0x00000006001c7308 */ /* 0x0002620000002400 */
[----:B------:R-:W-:Y:S01]  /*5950*/  ISETP.GT.AND P1, PT, R3, 0x9, P1 ;  /* 0x000000090300780c */ /* 0x000fe20000f24270 */
[----:B------:R-:W-:Y:S01]  /*5960*/  FMUL.FTZ R9, R115, c[0x0][0x320] ;  /* 0x0000c80073097a20 */ /* 0x000fe20000410000 */
[----:B------:R-:W-:Y:S01]  /*5970*/  ISETP.LT.OR P0, PT, R5, 0x11, P0 ;  /* 0x000000110500780c */ /* 0x000fe20000701670 */
[----:B------:R-:W-:Y:S01]  /*5980*/  FMUL.FTZ R14, R150, c[0x0][0x320] ;  /* 0x0000c800960e7a20 */ /* 0x000fe20000410000 */
[----:B------:R-:W-:Y:S01]  /*5990*/  ISETP.GT.AND P6, PT, R3, 0x11, P6 ;  /* 0x000000110300780c */ /* 0x000fe200037c4270 */
[----:B------:R-:W-:Y:S01]  /*59a0*/  FMUL.FTZ R13, R146, c[0x0][0x320] ;  /* 0x0000c800920d7a20 */ /* 0x000fe20000410000 */
[C---:B------:R-:W-:Y:S01]  /*59b0*/  ISETP.LT.OR P2, PT, R5.reuse, 0x9, P2 ;  /* 0x000000090500780c */ /* 0x040fe20001741670 */
[----:B------:R-:W2:Y:S01]  /*59c0*/  MUFU.TANH R16, R12 ;  /* 0x0000000c00107308 */ /* 0x000ea20000002400 */
[----:B------:R-:W-:Y:S01]  /*59d0*/  ISETP.LT.OR P1, PT, R5, 0xa, P1 ;  /* 0x0000000a0500780c */ /* 0x000fe20000f21670 */
[----:B------:R-:W-:Y:S01]  /*59e0*/  FMUL.FTZ R8, R179, c[0x0][0x320] ;  /* 0x0000c800b3087a20 */ /* 0x000fe20000410000 */
[----:B------:R-:W-:Y:S01]  /*59f0*/  FSEL R132, R40, -INF , !P0 ;  /* 0xff80000028847808 */ /* 0x000fe20004000000 */
[----:B------:R-:W-:Y:S01]  /*5a00*/  FMUL.FTZ R10, R114, c[0x0][0x320] ;  /* 0x0000c800720a7a20 */ /* 0x000fe20000410000 */
[----:B------:R-:W-:Y:S01]  /*5a10*/  PLOP3.LUT P0, PT, PT, PT, UP0, 0x40, 0x0 ;  /* 0x000000000000781c */ /* 0x000fe20003f0e808 */
[----:B------:R-:W-:Y:S01]  /*5a20*/  UISETP.NE.AND UP0, UPT, UR21, URZ, UPT ;  /* 0x0000003f1500728c */ /* 0x000fe2000bf05270 */
[----:B------:R-:W-:Y:S01]  /*5a30*/  ISETP.LT.OR P6, PT, R5, 0x12, P6 ;  /* 0x000000120500780c */ /* 0x000fe200037c1670 */
[----:B-1----:R-:W-:Y:S01]  /*5a40*/  FMUL.FTZ R6, R154, c[0x0][0x320] ;  /* 0x0000c8009a067a20 */ /* 0x002fe20000410000 */
[----:B------:R-:W-:Y:S01]  /*5a50*/  FSEL R127, R47, -INF , !P2 ;  /* 0xff8000002f7f7808 */ /* 0x000fe20005000000 */
[----:B------:R-:W1:Y:S01]  /*5a60*/  MUFU.TANH R12, R11 ;  /* 0x0000000b000c7308 */ /* 0x000e620000002400 */
[----:B------:R-:W-:Y:S01]  /*5a70*/  FSEL R128, R32, -INF , !P1 ;  /* 0xff80000020807808 */ /* 0x000fe20004800000 */
[----:B------:R-:W-:Y:S01]  /*5a80*/  FMUL.FTZ R7, R178, c[0x0][0x320] ;  /* 0x0000c800b2077a20 */ /* 0x000fe20000410000 */
[----:B------:R-:W-:Y:S01]  /*5a90*/  PLOP3.LUT P2, PT, PT, PT, UP3, 0x40, 0x0 ;  /* 0x000000000000781c */ /* 0x000fe20003f4e838 */
[----:B------:R-:W-:Y:S01]  /*5aa0*/  UISETP.NE.AND UP3, UPT, UR20, URZ, UPT ;  /* 0x0000003f1400728c */ /* 0x000fe2000bf65270 */
[----:B------:R-:W-:Y:S01]  /*5ab0*/  PLOP3.LUT P1, PT, PT, PT, UP1, 0x40, 0x0 ;  /* 0x000000000000781c */ /* 0x000fe20003f2e818 */
[----:B------:R-:W-:Y:S01]  /*5ac0*/  UISETP.NE.AND UP1, UPT, UR22, URZ, UPT ;  /* 0x0000003f1600728c */ /* 0x000fe2000bf25270 */
[C---:B------:R-:W-:Y:S01]  /*5ad0*/  ISETP.GT.AND P0, PT, R3.reuse, 0x21, P0 ;  /* 0x000000210300780c */ /* 0x040fe20000704270 */
[----:B------:R5:W1:Y:S01]  /*5ae0*/  MUFU.TANH R37, R6 ;  /* 0x0000000600257308 */ /* 0x000a620000002400 */
[----:B------:R-:W-:Y:S01]  /*5af0*/  FSEL R133, R34, -INF , !P6 ;  /* 0xff80000022857808 */ /* 0x000fe20007000000 */
[----:B------:R-:W-:Y:S01]  /*5b00*/  FMUL.FTZ R17, R170, c[0x0][0x320] ;  /* 0x0000c800aa117a20 */ /* 0x000fe20000410000 */
[----:B------:R-:W-:Y:S01]  /*5b10*/  PLOP3.LUT P6, PT, PT, PT, UP2, 0x40, 0x0 ;  /* 0x000000000000781c */ /* 0x000fe20003fce828 */
[----:B------:R-:W-:Y:S01]  /*5b20*/  UISETP.NE.AND UP2, UPT, UR19, URZ, UPT ;  /* 0x0000003f1300728c */ /* 0x000fe2000bf45270 */
[----:B------:R-:W-:-:S02]  /*5b30*/  ISETP.GT.AND P5, PT, R3, 0x18, P5 ;  /* 0x000000180300780c */ /* 0x000fc40002fa4270 */
[C---:B------:R-:W-:Y:S01]  /*5b40*/  ISETP.GT.AND P2, PT, R3.reuse, 0x19, P2 ;  /* 0x000000190300780c */ /* 0x040fe20001744270 */
[----:B------:R-:W1:Y:S01]  /*5b50*/  MUFU.TANH R140, R15 ;  /* 0x0000000f008c7308 */ /* 0x000e620000002400 */
[----:B------:R-:W-:Y:S02]  /*5b60*/  ISETP.GT.AND P1, PT, R3, 0x20, P1 ;  /* 0x000000200300780c */ /* 0x000fe40000f24270 */
[C---:B------:R-:W-:Y:S02]  /*5b70*/  ISETP.LT.OR P0, PT, R5.reuse, 0x22, P0 ;  /* 0x000000220500780c */ /* 0x040fe40000701670 */
[C---:B------:R-:W-:Y:S02]  /*5b80*/  ISETP.LT.OR P5, PT, R5.reuse, 0x19, P5 ;  /* 0x000000190500780c */ /* 0x040fe40002fa1670 */
[C---:B------:R-:W-:Y:S01]  /*5b90*/  ISETP.LT.OR P2, PT, R5.reuse, 0x1a, P2 ;  /* 0x0000001a0500780c */ /* 0x040fe20001741670 */
[----:B-----5:R-:W-:Y:S01]  /*5ba0*/  FMUL.FTZ R6, R110, c[0x0][0x320] ;  /* 0x0000c8006e067a20 */ /* 0x020fe20000410000 */
[----:B------:R-:W-:Y:S01]  /*5bb0*/  ISETP.LT.OR P1, PT, R5, 0x21, P1 ;  /* 0x000000210500780c */ /* 0x000fe20000f21670 */
[----:B------:R-:W1:Y:S01]  /*5bc0*/  MUFU.TANH R15, R14 ;  /* 0x0000000e000f7308 */ /* 0x000e620000002400 */
[----:B------:R-:W-:-:S02]  /*5bd0*/  FSEL R189, R59, -INF , !P0 ;  /* 0xff8000003bbd7808 */ /* 0x000fc40004000000 */
[----:B------:R-:W-:Y:S01]  /*5be0*/  PLOP3.LUT P0, PT, PT, PT, UP2, 0x40, 0x0 ;  /* 0x000000000000781c */ /* 0x000fe20003f0e828 */
[----:B------:R-:W-:Y:S01]  /*5bf0*/  UISETP.NE.AND UP2, UPT, UR39, URZ, UPT ;  /* 0x0000003f2700728c */ /* 0x000fe2000bf45270 */
[----:B------:R-:W-:Y:S02]  /*5c00*/  FSEL R144, R46, -INF , !P5 ;  /* 0xff8000002e907808 */ /* 0x000fe40006800000 */
[----:B------:R-:W-:Y:S01]  /*5c10*/  FSEL R145, R42, -INF , !P2 ;  /* 0xff8000002a917808 */ /* 0x000fe20005000000 */
[----:B------:R5:W1:Y:S01]  /*5c20*/  MUFU.TANH R67, R6 ;  /* 0x0000000600437308 */ /* 0x000a620000002400 */
[----:B------:R-:W-:Y:S02]  /*5c30*/  FSEL R190, R61, -INF , !P1 ;  /* 0xff8000003dbe7808 */ /* 0x000fe40004800000 */
[----:B------:R-:W-:Y:S01]  /*5c40*/  PLOP3.LUT P5, PT, PT, PT, UP1, 0x40, 0x0 ;  /* 0x000000000000781c */ /* 0x000fe20003fae818 */
[----:B------:R-:W-:Y:S01]  /*5c50*/  UISETP.NE.AND UP1, UPT, UR5, URZ, UPT ;  /* 0x0000003f0500728c */ /* 0x000fe2000bf25270 */
[----:B------:R-:W-:Y:S01]  /*5c60*/  PLOP3.LUT P2, PT, PT, PT, UP0, 0x40, 0x0 ;  /* 0x000000000000781c */ /* 0x000fe20003f4e808 */
[----:B------:R-:W-:Y:S01]  /*5c70*/  UISETP.NE.AND UP0, UPT, UR4, URZ, UPT ;  /* 0x0000003f0400728c */ /* 0x000fe2000bf05270 */
[----:B------:R-:W-:Y:S01]  /*5c80*/  PLOP3.LUT P1, PT, PT, PT, UP3, 0x40, 0x0 ;  /* 0x000000000000781c */ /* 0x000fe20003f2e838 */
[----:B------:R-:W-:Y:S01]  /*5c90*/  UISETP.NE.AND UP3, UPT, UR40, URZ, UPT ;  /* 0x0000003f2800728c */ /* 0x000fe2000bf65270 */
[C---:B------:R-:W-:Y:S01]  /*5ca0*/  ISETP.GT.AND P0, PT, R3.reuse, 0x38, P0 ;  /* 0x000000380300780c */ /* 0x040fe20000704270 */
[----:B------:R-:W1:Y:S01]  /*5cb0*/  MUFU.TANH R14, R7 ;  /* 0x00000007000e7308 */ /* 0x000e620000002400 */
[----:B------:R-:W-:-:S02]  /*5cc0*/  ISETP.GT.AND P6, PT, R3, 0x28, P6 ;  /* 0x000000280300780c */ /* 0x000fc400037c4270 */
[C---:B------:R-:W-:Y:S02]  /*5cd0*/  ISETP.GT.AND P5, PT, R3.reuse, 0x29, P5 ;  /* 0x000000290300780c */ /* 0x040fe40002fa4270 */
[----:B------:R-:W-:Y:S01]  /*5ce0*/  ISETP.GT.AND P2, PT, R3, 0x30, P2 ;  /* 0x000000300300780c */ /* 0x000fe20001744270 */
[----:B-----5:R-:W-:Y:S01]  /*5cf0*/  FMUL.FTZ R6, R111, c[0x0][0x320] ;  /* 0x0000c8006f067a20 */ /* 0x020fe20000410000 */
[----:B------:R-:W-:Y:S01]  /*5d00*/  ISETP.GT.AND P1, PT, R3, 0x31, P1 ;  /* 0x000000310300780c */ /* 0x000fe20000f24270 */
[----:B------:R-:W1:Y:S01]  /*5d10*/  MUFU.TANH R13, R13 ;  /* 0x0000000d000d7308 */ /* 0x000e620000002400 */
[C---:B------:R-:W-:Y:S02]  /*5d20*/  ISETP.LT.OR P0, PT, R5.reuse, 0x39, P0 ;  /* 0x000000390500780c */ /* 0x040fe40000701670 */
[C---:B------:R-:W-:Y:S02]  /*5d30*/  ISETP.LT.OR P6, PT, R5.reuse, 0x29, P6 ;  /* 0x000000290500780c */ /* 0x040fe400037c1670 */
[----:B------:R-:W-:-:S02]  /*5d40*/  ISETP.LT.OR P5, PT, R5, 0x2a, P5 ;  /* 0x0000002a0500780c */ /* 0x000fc40002fa1670 */
[C---:B------:R-:W-:Y:S01]  /*5d50*/  ISETP.LT.OR P2, PT, R5.reuse, 0x31, P2 ;  /* 0x000000310500780c */ /* 0x040fe20001741670 */
[----:B------:R5:W1:Y:S01]  /*5d60*/  MUFU.TANH R139, R6 ;  /* 0x00000006008b7308 */ /* 0x000a620000002400 */
[----:B------:R-:W-:Y:S02]  /*5d70*/  ISETP.LT.OR P1, PT, R5, 0x32, P1 ;  /* 0x000000320500780c */ /* 0x000fe40000f21670 */
[----:B------:R-:W-:Y:S02]  /*5d80*/  FSEL R206, R30, -INF , !P0 ;  /* 0xff8000001ece7808 */ /* 0x000fe40004000000 */
[----:B------:R-:W-:Y:S02]  /*5d90*/  PLOP3.LUT P0, PT, PT, PT, UP4, 0x40, 0x0 ;  /* 0x000000000000781c */ /* 0x000fe40003f0e848 */
[----:B------:R-:W-:Y:S01]  /*5da0*/  FSEL R188, R58, -INF , !P6 ;  /* 0xff8000003abc7808 */ /* 0x000fe20007000000 */
[----:B------:R-:W1:Y:S01]  /*5db0*/  MUFU.TANH R59, R10 ;  /* 0x0000000a003b7308 */ /* 0x000e620000002400 */
[----:B------:R-:W-:-:S02]  /*5dc0*/  FSEL R187, R50, -INF , !P5 ;  /* 0xff80000032bb7808 */ /* 0x000fc40006800000 */
[----:B------:R-:W-:Y:S02]  /*5dd0*/  FSEL R203, R39, -INF , !P2 ;  /* 0xff80000027cb7808 */ /* 0x000fe40005000000 */
[----:B------:R-:W-:Y:S02]  /*5de0*/  FSEL R205, R38, -INF , !P1 ;  /* 0xff80000026cd7808 */ /* 0x000fe40004800000 */
[----:B------:R-:W-:Y:S01]  /*5df0*/  PLOP3.LUT P6, PT, PT, PT, UP1, 0x40, 0x0 ;  /* 0x000000000000781c */ /* 0x000fe20003fce818 */
[----:B-----5:R-:W-:Y:S01]  /*5e00*/  FMUL.FTZ R6, R155, c[0x0][0x320] ;  /* 0x0000c8009b067a20 */ /* 0x020fe20000410000 */
[----:B------:R-:W-:Y:S01]  /*5e10*/  PLOP3.LUT P5, PT, PT, PT, UP0, 0x40, 0x0 ;  /* 0x000000000000781c */ /* 0x000fe20003fae808 */
[----:B------:R-:W-:Y:S01]  /*5e20*/  UISETP.NE.AND UP0, UPT, UR37, URZ, UPT ;  /* 0x0000003f2500728c */ /* 0x000fe2000bf05270 */
[----:B------:R-:W-:Y:S01]  /*5e30*/  PLOP3.LUT P2, PT, PT, PT, UP6, 0x40, 0x0 ;  /* 0x000000000000781c */ /* 0x000fe20003f4e868 */
[----:B------:R5:W1:Y:S01]  /*5e40*/  MUFU.TANH R43, R6 ;  /* 0x00000006002b7308 */ /* 0x000a620000002400 */
[----:B------:R-:W-:Y:S01]  /*5e50*/  PLOP3.LUT P1, PT, PT, PT, UP5, 0x40, 0x0 ;  /* 0x000000000000781c */ /* 0x000fe20003f2e858 */
[----:B------:R-:W-:Y:S01]  /*5e60*/  UP2UR UR37, UPR, URZ, 0x40 ;  /* 0x000000403f257883 */ /* 0x000fe20008000000 */
[C---:B------:R-:W-:Y:S01]  /*5e70*/  ISETP.GT.AND P0, PT, R3.reuse, 0x49, P0 ;  /* 0x000000490300780c */ /* 0x040fe20000704270 */
[----:B------:R-:W-:Y:S01]  /*5e80*/  UISETP.NE.AND UP6, UPT, UR34, URZ, UPT ;  /* 0x0000003f2200728c */ /* 0x000fe2000bfc5270 */
[C---:B------:R-:W-:Y:S01]  /*5e90*/  ISETP.GT.AND P6, PT, R3.reuse, 0x39, P6 ;  /* 0x000000390300780c */ /* 0x040fe200037c4270 */
[----:B------:R-:W-:Y:S01]  /*5ea0*/  UISETP.NE.AND UP1, UPT, UR38, URZ, UPT ;  /* 0x0000003f2600728c */ /* 0x000fe2000bf25270 */
[C---:B------:R-:W-:Y:S01]  /*5eb0*/  ISETP.GT.AND P5, PT, R3.reuse, 0x40, P5 ;  /* 0x000000400300780c */ /* 0x040fe20002fa4270 */
[----:B------:R-:W1:Y:S01]  /*5ec0*/  MUFU.TANH R58, R9 ;  /* 0x00000009003a7308 */ /* 0x000e620000002400 */
[----:B------:R-:W-:-:S02]  /*5ed0*/  ISETP.GT.AND P2, PT, R3, 0x41, P2 ;  /* 0x000000410300780c */ /* 0x000fc40001744270 */
[----:B------:R-:W-:Y:S02]  /*5ee0*/  ISETP.GT.AND P1, PT, R3, 0x48, P1 ;  /* 0x000000480300780c */ /* 0x000fe40000f24270 */
[C---:B------:R-:W-:Y:S02]  /*5ef0*/  ISETP.LT.OR P0, PT, R5.reuse, 0x4a, P0 ;  /* 0x0000004a0500780c */ /* 0x040fe40000701670 */
[----:B------:R-:W-:Y:S01]  /*5f00*/  ISETP.LT.OR P6, PT, R5, 0x3a, P6 ;  /* 0x0000003a0500780c */ /* 0x000fe200037c1670 */
[----:B-----5:R-:W-:Y:S01]  /*5f10*/  FMUL.FTZ R6, R175, c[0x0][0x320] ;  /* 0x0000c800af067a20 */ /* 0x020fe20000410000 */
[C---:B------:R-:W-:Y:S01]  /*5f20*/  ISETP.LT.OR P5, PT, R5.reuse, 0x41, P5 ;  /* 0x000000410500780c */ /* 0x040fe20002fa1670 */
[----:B------:R-:W1:Y:S01]  /*5f30*/  MUFU.TANH R9, R8 ;  /* 0x0000000800097308 */ /* 0x000e620000002400 */
[C---:B------:R-:W-:Y:S02]  /*5f40*/  ISETP.LT.OR P2, PT, R5.reuse, 0x42, P2 ;  /* 0x000000420500780c */ /* 0x040fe40001741670 */
[----:B------:R-:W-:-:S02]  /*5f50*/  ISETP.LT.OR P1, PT, R5, 0x49, P1 ;  /* 0x000000490500780c */ /* 0x000fc40000f21670 */
[----:B------:R-:W-:Y:S02]  /*5f60*/  FSEL R244, R53, -INF , !P0 ;  /* 0xff80000035f47808 */ /* 0x000fe40004000000 */
[----:B------:R-:W-:Y:S01]  /*5f70*/  PLOP3.LUT P0, PT, PT, PT, UP6, 0x40, 0x0 ;  /* 0x000000000000781c */ /* 0x000fe20003f0e868 */
[----:B------:R5:W1:Y:S01]  /*5f80*/  MUFU.TANH R27, R6 ;  /* 0x00000006001b7308 */ /* 0x000a620000002400 */
[----:B------:R-:W-:Y:S01]  /*5f90*/  FSEL R229, R62, -INF , !P6 ;  /* 0xff8000003ee57808 */ /* 0x000fe20007000000 */
[----:B------:R-:W-:Y:S01]  /*5fa0*/  UISETP.NE.AND UP6, UPT, UR37, URZ, UPT ;  /* 0x0000003f2500728c */ /* 0x000fe2000bfc5270 */
[----:B------:R-:W-:Y:S02]  /*5fb0*/  FSEL R245, R60, -INF , !P5 ;  /* 0xff8000003cf57808 */ /* 0x000fe40006800000 */
[----:B------:R-:W-:Y:S02]  /*5fc0*/  FSEL R247, R57, -INF , !P2 ;  /* 0xff80000039f77808 */ /* 0x000fe40005000000 */
[----:B------:R-:W-:Y:S01]  /*5fd0*/  FSEL R246, R49, -INF , !P1 ;  /* 0xff80000031f67808 */ /* 0x000fe20004800000 */
[----:B------:R-:W1:Y:S01]  /*5fe0*/  MUFU.TANH R8, R17 ;  /* 0x0000001100087308 */ /* 0x000e620000002400 */
[----:B------:R-:W-:-:S02]  /*5ff0*/  PLOP3.LUT P6, PT, PT, PT, UP3, 0x40, 0x0 ;  /* 0x000000000000781c */ /* 0x000fc40003fce838 */
[----:B------:R-:W-:Y:S02]  /*6000*/  PLOP3.LUT P5, PT, PT, PT, UP2, 0x40, 0x0 ;  /* 0x000000000000781c */ /* 0x000fe40003fae828 */
[----:B------:R-:W-:Y:S02]  /*6010*/  PLOP3.LUT P2, PT, PT, PT, UP1, 0x40, 0x0 ;  /* 0x000000000000781c */ /* 0x000fe40003f4e818 */
[----:B------:R-:W-:Y:S01]  /*6020*/  PLOP3.LUT P1, PT, PT, PT, UP0, 0x40, 0x0 ;  /* 0x000000000000781c */ /* 0x000fe20003f2e808 */
[----:B-----5:R-:W-:Y:S01]  /*6030*/  FMUL.FTZ R6, R167, c[0x0][0x320] ;  /* 0x0000c800a7067a20 */ /* 0x020fe20000410000 */
[C---:B------:R-:W-:Y:S02]  /*6040*/  ISETP.GT.AND P6, PT, R3.reuse, 0x50, P6 ;  /* 0x000000500300780c */ /* 0x040fe400037c4270 */
[C---:B------:R-:W-:Y:S01]  /*6050*/  ISETP.GT.AND P5, PT, R3.reuse, 0x51, P5 ;  /* 0x000000510300780c */ /* 0x040fe20002fa4270 */
[----:B------:R5:W1:Y:S01]  /*6060*/  MUFU.TANH R26, R6 ;  /* 0x00000006001a7308 */ /* 0x000a620000002400 */
[----:B------:R-:W-:-:S02]  /*6070*/  ISETP.GT.AND P2, PT, R3, 0x58, P2 ;  /* 0x000000580300780c */ /* 0x000fc40001744270 */
[----:B------:R-:W-:Y:S02]  /*6080*/  ISETP.GT.AND P1, PT, R3, 0x59, P1 ;  /* 0x000000590300780c */ /* 0x000fe40000f24270 */
[C---:B------:R-:W-:Y:S02]  /*6090*/  ISETP.LT.OR P6, PT, R5.reuse, 0x51, P6 ;  /* 0x000000510500780c */ /* 0x040fe400037c1670 */
[C---:B------:R-:W-:Y:S02]  /*60a0*/  ISETP.LT.OR P5, PT, R5.reuse, 0x52, P5 ;  /* 0x000000520500780c */ /* 0x040fe40002fa1670 */
[C---:B------:R-:W-:Y:S02]  /*60b0*/  ISETP.LT.OR P2, PT, R5.reuse, 0x59, P2 ;  /* 0x000000590500780c */ /* 0x040fe40001741670 */
[----:B------:R-:W-:Y:S02]  /*60c0*/  ISETP.LT.OR P1, PT, R5, 0x5a, P1 ;  /* 0x0000005a0500780c */ /* 0x000fe40000f21670 */
[----:B------:R-:W-:-:S02]  /*60d0*/  FSEL R243, R41, -INF , !P6 ;  /* 0xff80000029f37808 */ /* 0x000fc40007000000 */
[----:B------:R-:W-:Y:S01]  /*60e0*/  FSEL R242, R36, -INF , !P5 ;  /* 0xff80000024f27808 */ /* 0x000fe20006800000 */
[----:B-----5:R-:W-:Y:S01]  /*60f0*/  FMUL.FTZ R6, R159, c[0x0][0x320] ;  /* 0x0000c8009f067a20 */ /* 0x020fe20000410000 */
[----:B------:R-:W-:Y:S02]  /*6100*/  FSEL R249, R33, -INF , !P2 ;  /* 0xff80000021f97808 */ /* 0x000fe40005000000 */
[----:B------:R-:W-:Y:S01]  /*6110*/  FSEL R250, R35, -INF , !P1 ;  /* 0xff80000023fa7808 */ /* 0x000fe20004800000 */
[----:B------:R5:W1:Y:S02]  /*6120*/  MUFU.TANH R25, R6 ;  /* 0x0000000600197308 */ /* 0x000a640000002400 */
[----:B-----5:R-:W-:-:S06]  /*6130*/  FMUL.FTZ R6, R162, c[0x0][0x320] ;  /* 0x0000c800a2067a20 */ /* 0x020fcc0000410000 */
[----:B------:R5:W1:Y:S02]  /*6140*/  MUFU.TANH R24, R6 ;  /* 0x0000000600187308 */ /* 0x000a640000002400 */
[----:B-----5:R-:W-:-:S06]  /*6150*/  FMUL.FTZ R6, R163, c[0x0][0x320] ;  /* 0x0000c800a3067a20 */ /* 0x020fcc0000410000 */
[----:B------:R5:W1:Y:S02]  /*6160*/  MUFU.TANH R22, R6 ;  /* 0x0000000600167308 */ /* 0x000a640000002400 */
[----:B-----5:R-:W-:-:S06]  /*6170*/  FMUL.FTZ R6, R158, c[0x0][0x320] ;  /* 0x0000c8009e067a20 */ /* 0x020fcc0000410000 */
[----:B------:R5:W1:Y:S02]  /*6180*/  MUFU.TANH R11, R6 ;  /* 0x00000006000b7308 */ /* 0x000a640000002400 */
[----:B-----5:R-:W5:Y:S02]  /*6190*/  SHFL.IDX PT, R6, R18, 0x3, 0x1c1f ;  /* 0x007c1f0012067f89 */ /* 0x020f6400000e0000 */
[----:B-----5:R-:W-:-:S05]  /*61a0*/  IMAD.IADD R3, R19, 0x1, R6 ;  /* 0x0000000113037824 */ /* 0x020fca00078e0206 */
[----:B------:R-:W-:Y:S01]  /*61b0*/  IMNMX R5, R3, R20, PT ;  /* 0x0000001403057217 */ /* 0x000fe20003800200 */
[----:B------:R-:W-:Y:S01]  /*61c0*/  IMAD.IADD R3, R21, 0x1, R6 ;  /* 0x0000000115037824 */ /* 0x000fe200078e0206 */
        /* <DEDUP_REMOVED lines=13> */
.L_x_267:
[----:B------:R-:W-:-:S04]  /*62a0*/  MOV R7, c[0x0][0x32c] ;  /* 0x0000cb0000077a02 */ /* 0x000fc80000000f00 */
[----:B------:R-:W-:-:S13]  /*62b0*/  ISETP.NE.AND P0, PT, R7, 0x1, PT ;  /* 0x000000010700780c */ /* 0x000fda0003f05270 */
[----:B------:R-:W-:-:S05]  /*62c0*/  @P0 IMAD.HI.U32 R7, R6, c[0x0][0x330], RZ ;  /* 0x0000cc0006070a27 */ /* 0x000fca00078e00ff */
[----:B------:R-:W-:Y:S02]  /*62d0*/  @P0 SHF.R.U32.HI R6, RZ, c[0x0][0x334], R7 ;  /* 0x0000cd00ff060a19 */ /* 0x000fe40000011607 */
.L_x_268:
[----:B------:R-:W-:Y:S05]  /*62e0*/  BSYNC B0 ;  /* 0x0000000000007941 */ /* 0x000fea0003800000 */
.L_x_266:
[----:B------:R-:W-:-:S05]  /*62f0*/  IMAD R6, R6, c[0x0][0x32c], R23 ;  /* 0x0000cb0006067a24 */ /* 0x000fca00078e0217 */
[----:B------:R-:W-:Y:S02]  /*6300*/  IADD3 R7, R6, c[0x0][0x32c], RZ ;  /* 0x0000cb0006077a10 */ /* 0x000fe40007ffe0ff */
[----:B------:R-:W-:Y:S02]  /*6310*/  IMNMX R3, R3, R6, !PT ;  /* 0x0000000603037217 */ /* 0x000fe40007800200 */
[----:B------:R-:W-:Y:S02]  /*6320*/  IMNMX R5, R5, R7, PT ;  /* 0x0000000705057217 */ /* 0x000fe40003800200 */
.L_x_265:
        /* <DEDUP_REMOVED lines=31> */
[----:B------:R-:W-:Y:S01]  /*6520*/  STL [R1+0x40], R218 ;  /* 0x000040da01007387 */ /* 0x000fe20000100800 */
[----:B------:R-:W-:Y:S01]  /*6530*/  FMNMX.FTZ R72, R83, R72, !PT ;  /* 0x0000004853487209 */ /* 0x000fe20007810000 */
[--C-:B------:R-:W-:Y:S01]  /*6540*/  IMAD R210, R4, 0x2, R209.reuse ;  /* 0x0000000204d27824 */ /* 0x100fe200078e02d1 */
[----:B------:R-:W-:Y:S01]  /*6550*/  FMNMX.FTZ R6, R82, R6, !PT ;  /* 0x0000000652067209 */ /* 0x000fe20007810000 */
[----:B------:R-:W-:Y:S01]  /*6560*/  IMAD R212, R2, 0x2, R209 ;  /* 0x0000000202d47824 */ /* 0x000fe200078e02d1 */
[----:B------:R-:W-:Y:S01]  /*6570*/  FMNMX.FTZ R72, R117, R72, !PT ;  /* 0x0000004875487209 */ /* 0x000fe20007810000 */
[----:B------:R-:W-:Y:S01]  /*6580*/  STL [R1+0x3c], R217 ;  /* 0x00003cd901007387 */ /* 0x000fe20000100800 */
[----:B------:R-:W-:-:S02]  /*6590*/  FMNMX.FTZ R6, R112, R6, !PT ;  /* 0x0000000670067209 */ /* 0x000fc40007810000 */
[----:B------:R-:W-:Y:S01]  /*65a0*/  FMNMX.FTZ R72, R121, R72, !PT ;  /* 0x0000004879487209 */ /* 0x000fe20007810000 */
[----:B------:R-:W-:Y:S01]  /*65b0*/  STL [R1+0x38], R216 ;  /* 0x000038d801007387 */ /* 0x000fe20000100800 */
        /* <DEDUP_REMOVED lines=30> */
[----:B------:R-:W-:Y:S01]  /*67a0*/  PLOP3.LUT P5, PT, PT, PT, UP6, 0x40, 0x0 ;  /* 0x000000000000781c */ /* 0x000fe20003fae868 */
[----:B------:R-:W-:Y:S01]  /*67b0*/  UISETP.NE.AND UP6, UPT, UR37, URZ, UPT ;  /* 0x0000003f2500728c */ /* 0x000fe2000bfc5270 */
[----:B------:R-:W-:Y:S01]  /*67c0*/  FMNMX.FTZ R72, R248, R72, !PT ;  /* 0x00000048f8487209 */ /* 0x000fe20007810000 */
[----:B------:R-:W-:Y:S01]  /*67d0*/  STL [R1+0x28], R208 ;  /* 0x000028d001007387 */ /* 0x000fe20000100800 */
[----:B------:R-:W-:-:S02]  /*67e0*/  FMNMX.FTZ R6, R233, R6, !PT ;  /* 0x00000006e9067209 */ /* 0x000fc40007810000 */
[----:B------:R-:W-:Y:S02]  /*67f0*/  FMNMX.FTZ R72, R251, R72, !PT ;  /* 0x00000048fb487209 */ /* 0x000fe40007810000 */
[----:B------:R-:W-:Y:S02]  /*6800*/  ISETP.GT.AND P5, PT, R3, RZ, P5 ;  /* 0x000000ff0300720c */ /* 0x000fe40002fa4270 */
[----:B------:R-:W-:Y:S01]  /*6810*/  FMNMX.FTZ R6, R235, R6, !PT ;  /* 0x00000006eb067209 */ /* 0x000fe20007810000 */
[----:B------:R-:W1:Y:S01]  /*6820*/  SHFL.BFLY PT, R7, R72, 0x2, 0x1f ;  /* 0x0c401f0048077f89 */ /* 0x000e6200000e0000 */
[----:B------:R-:W-:Y:S02]  /*6830*/  ISETP.LT.OR P5, PT, R5, 0x1, P5 ;  /* 0x000000010500780c */ /* 0x000fe40002fa1670 */
[----:B------:R-:W-:Y:S02]  /*6840*/  FMNMX.FTZ R6, R236, R6, !PT ;  /* 0x00000006ec067209 */ /* 0x000fe40007810000 */
[----:B------:R-:W-:-:S02]  /*6850*/  FSEL R116, R8, -INF , !P5 ;  /* 0xff80000008747808 */ /* 0x000fc40006800000 */
[----:B------:R-:W-:Y:S01]  /*6860*/  PLOP3.LUT P6, PT, PT, PT, UP3, 0x40, 0x0 ;  /* 0x000000000000781c */ /* 0x000fe20003fce838 */
[----:B------:R-:W2:Y:S01]  /*6870*/  SHFL.BFLY PT, R8, R6, 0x2, 0x1f ;  /* 0x0c401f0006087f89 */ /* 0x000ea200000e0000 */
[----:B------:R-:W-:Y:S01]  /*6880*/  PLOP3.LUT P5, PT, PT, PT, UP2, 0x40, 0x0 ;  /* 0x000000000000781c */ /* 0x000fe20003fae828 */
[----:B------:R-:W-:Y:S01]  /*6890*/  UISETP.NE.AND UP2, UPT, UR24, URZ, UPT ;  /* 0x0000003f1800728c */ /* 0x000fe2000bf45270 */
[----:B------:R-:W-:Y:S01]  /*68a0*/  ISETP.GT.AND P6, PT, R3, 0x10, P6 ;  /* 0x000000100300780c */ /* 0x000fe200037c4270 */
[----:B------:R-:W-:Y:S01]  /*68b0*/  UISETP.NE.AND UP3, UPT, UR25, URZ, UPT ;  /* 0x0000003f1900728c */ /* 0x000fe2000bf65270 */
[----:B------:R-:W-:Y:S01]  /*68c0*/  PLOP3.LUT P2, PT, PT, PT, UP5, 0x40, 0x0 ;  /* 0x000000000000781c */ /* 0x000fe20003f4e858 */
[----:B------:R-:W-:Y:S01]  /*68d0*/  UISETP.NE.AND UP5, UPT, UR33, URZ, UPT ;  /* 0x0000003f2100728c */ /* 0x000fe2000bfa5270 */
[----:B------:R-:W-:Y:S02]  /*68e0*/  ISETP.LT.OR P6, PT, R5, 0x11, P6 ;  /* 0x000000110500780c */ /* 0x000fe400037c1670 */
[----:B------:R-:W-:Y:S01]  /*68f0*/  PLOP3.LUT P1, PT, PT, PT, UP0, 0x40, 0x0 ;  /* 0x000000000000781c */ /* 0x000fe20003f2e808 */
[----:B------:R-:W-:Y:S01]  /*6900*/  UISETP.NE.AND UP0, UPT, UR26, URZ, UPT ;  /* 0x0000003f1a00728c */ /* 0x000fe2000bf05270 */
[----:B------:R-:W-:-:S02]  /*6910*/  FSEL R118, R14, -INF , !P6 ;  /* 0xff8000000e767808 */ /* 0x000fc40007000000 */
[----:B------:R-:W-:Y:S01]  /*6920*/  PLOP3.LUT P6, PT, PT, PT, UP2, 0x40, 0x0 ;  /* 0x000000000000781c */ /* 0x000fe20003fce828 */
[----:B------:R-:W-:Y:S01]  /*6930*/  UISETP.NE.AND UP2, UPT, UR19, URZ, UPT ;  /* 0x0000003f1300728c */ /* 0x000fe2000bf45270 */
[----:B------:R-:W-:Y:S01]  /*6940*/  PLOP3.LUT P0, PT, PT, PT, UP1, 0x40, 0x0 ;  /* 0x000000000000781c */ /* 0x000fe20003f0e818 */
[----:B------:R-:W-:Y:S01]  /*6950*/  UISETP.NE.AND UP1, UPT, UR23, URZ, UPT ;  /* 0x0000003f1700728c */ /* 0x000fe2000bf25270 */
[----:B-1----:R-:W-:Y:S02]  /*6960*/  FMNMX.FTZ R72, R72, R7, !PT ;  /* 0x0000000748487209 */ /* 0x002fe40007810000 */
[C---:B------:R-:W-:Y:S02]  /*6970*/  ISETP.GT.AND P6, PT, R3.reuse, 0x21, P6 ;  /* 0x000000210300780c */ /* 0x040fe400037c4270 */
[----:B------:R-:W-:Y:S01]  /*6980*/  ISETP.GT.AND P2, PT, R3, 0x1, P2 ;  /* 0x000000010300780c */ /* 0x000fe20001744270 */
[----:B------:R-:W1:Y:S01]  /*6990*/  SHFL.BFLY PT, R7, R72, 0x1, 0x1f ;  /* 0x0c201f0048077f89 */ /* 0x000e6200000e0000 */
[----:B------:R-:W-:-:S02]  /*69a0*/  ISETP.LT.OR P6, PT, R5, 0x22, P6 ;  /* 0x000000220500780c */ /* 0x000fc400037c1670 */
[----:B--2---:R-:W-:Y:S02]  /*69b0*/  FMNMX.FTZ R6, R6, R8, !PT ;  /* 0x0000000806067209 */ /* 0x004fe40007810000 */
[----:B------:R-:W-:Y:S02]  /*69c0*/  FSEL R147, R31, -INF , !P6 ;  /* 0xff8000001f937808 */ /* 0x000fe40007000000 */
[----:B------:R-:W-:Y:S01]  /*69d0*/  PLOP3.LUT P6, PT, PT, PT, UP2, 0x40, 0x0 ;  /* 0x000000000000781c */ /* 0x000fe20003fce828 */
[----:B------:R-:W2:Y:S01]  /*69e0*/  SHFL.BFLY PT, R71, R6, 0x1, 0x1f ;  /* 0x0c201f0006477f89 */ /* 0x000ea200000e0000 */
[C---:B------:R-:W-:Y:S01]  /*69f0*/  ISETP.GT.AND P1, PT, R3.reuse, 0x8, P1 ;  /* 0x000000080300780c */ /* 0x040fe20000f24270 */
[----:B------:R-:W-:Y:S01]  /*6a00*/  UISETP.NE.AND UP2, UPT, UR29, URZ, UPT ;  /* 0x0000003f1d00728c */ /* 0x000fe2000bf45270 */
[C---:B------:R-:W-:Y:S02]  /*6a10*/  ISETP.GT.AND P6, PT, R3.reuse, 0x38, P6 ;  /* 0x000000380300780c */ /* 0x040fe400037c4270 */
[----:B------:R-:W-:-:S02]  /*6a20*/  ISETP.GT.AND P0, PT, R3, 0x9, P0 ;  /* 0x000000090300780c */ /* 0x000fc40000704270 */
[C---:B------:R-:W-:Y:S02]  /*6a30*/  ISETP.LT.OR P6, PT, R5.reuse, 0x39, P6 ;  /* 0x000000390500780c */ /* 0x040fe400037c1670 */
[----:B------:R-:W-:Y:S02]  /*6a40*/  ISETP.LT.OR P2, PT, R5, 0x2, P2 ;  /* 0x000000020500780c */ /* 0x000fe40001741670 */
[----:B------:R-:W-:Y:S02]  /*6a50*/  FSEL R197, R37, -INF , !P6 ;  /* 0xff80000025c57808 */ /* 0x000fe40007000000 */
[C---:B------:R-:W-:Y:S02]  /*6a60*/  ISETP.LT.OR P1, PT, R5.reuse, 0x9, P1 ;  /* 0x000000090500780c */ /* 0x040fe40000f21670 */
[----:B------:R-:W-:Y:S02]  /*6a70*/  ISETP.LT.OR P0, PT, R5, 0xa, P0 ;  /* 0x0000000a0500780c */ /* 0x000fe40000701670 */
[----:B-1----:R-:W-:-:S02]  /*6a80*/  FMNMX.FTZ R72, R72, R7, !PT ;  /* 0x0000000748487209 */ /* 0x002fc40007810000 */
[----:B------:R-:W-:Y:S02]  /*6a90*/  FSEL R115, R29, -INF , !P2 ;  /* 0xff8000001d737808 */ /* 0x000fe40005000000 */
[C---:B------:R-:W-:Y:S01]  /*6aa0*/  FSETP.NEU.FTZ.AND P6, PT, R72.reuse, -INF , PT ;  /* 0xff8000004800780b */ /* 0x040fe20003fdd000 */
[----:B------:R-:W-:Y:S01]  /*6ab0*/  FMUL.FTZ R7, R72, c[0x0][0x2d0] ;  /* 0x0000b40048077a20 */ /* 0x000fe20000410000 */
[----:B------:R-:W-:Y:S02]  /*6ac0*/  FSEL R114, R12, -INF , !P1 ;  /* 0xff8000000c727808 */ /* 0x000fe40004800000 */
[----:B--2---:R-:W-:Y:S02]  /*6ad0*/  FMNMX.FTZ R71, R6, R71, !PT ;  /* 0x0000004706477209 */ /* 0x004fe40007810000 */
[----:B------:R-:W-:Y:S02]  /*6ae0*/  FSEL R7, R7, RZ, P6 ;  /* 0x000000ff07077208 */ /* 0x000fe40003000000 */
[C---:B------:R-:W-:Y:S01]  /*6af0*/  FSETP.NEU.FTZ.AND P6, PT, R71.reuse, -INF , PT ;  /* 0xff8000004700780b */ /* 0x040fe20003fdd000 */
[----:B------:R-:W-:Y:S01]  /*6b00*/  FMUL.FTZ R6, R71, c[0x0][0x2d0] ;  /* 0x0000b40047067a20 */ /* 0x000fe20000410000 */
[----:B------:R-:W-:Y:S01]  /*6b10*/  FSEL R113, R27, -INF , !P0 ;  /* 0xff8000001b717808 */ /* 0x000fe20004000000 */
[----:B------:R-:W-:Y:S01]  /*6b20*/  FFMA.FTZ R8, R66, c[0x0][0x2d0], -R7 ;  /* 0x0000b40042087a23 */ /* 0x000fe20000010807 */
[----:B------:R-:W-:Y:S01]  /*6b30*/  PLOP3.LUT P2, PT, PT, PT, UP4, 0x40, 0x0 ;  /* 0x000000000000781c */ /* 0x000fe20003f4e848 */
[----:B------:R-:W-:Y:S01]  /*6b40*/  UISETP.NE.AND UP4, UPT, UR21, URZ, UPT ;  /* 0x0000003f1500728c */ /* 0x000fe2000bf85270 */
[----:B------:R-:W-:Y:S01]  /*6b50*/  FSEL R6, R6, RZ, P6 ;  /* 0x000000ff06067208 */ /* 0x000fe20003000000 */
[----:B------:R1:W2:Y:S01]  /*6b60*/  MUFU.EX2 R10, R8 ;  /* 0x00000008000a7308 */ /* 0x0002a20000000800 */
[----:B------:R-:W-:Y:S01]  /*6b70*/  PLOP3.LUT P1, PT, PT, PT, UP0, 0x40, 0x0 ;  /* 0x000000000000781c */ /* 0x000fe20003f2e808 */
[----:B------:R-:W-:Y:S01]  /*6b80*/  UISETP.NE.AND UP0, UPT, UR22, URZ, UPT ;  /* 0x0000003f1600728c */ /* 0x000fe2000bf05270 */
[----:B------:R-:W-:Y:S01]  /*6b90*/  PLOP3.LUT P0, PT, PT, PT, UP3, 0x40, 0x0 ;  /* 0x000000000000781c */ /* 0x000fe20003f0e838 */
[----:B------:R-:W-:Y:S01]  /*6ba0*/  FFMA.FTZ R0, R54, c[0x0][0x2d0], -R6 ;  /* 0x0000b40036007a23 */ /* 0x000fe20000010806 */
[C---:B------:R-:W-:Y:S01]  /*6bb0*/  ISETP.GT.AND P5, PT, R3.reuse, 0x11, P5 ;  /* 0x000000110300780c */ /* 0x040fe20002fa4270 */
[----:B------:R-:W-:Y:S01]  /*6bc0*/  UISETP.NE.AND UP3, UPT, UR20, URZ, UPT ;  /* 0x0000003f1400728c */ /* 0x000fe2000bf65270 */
[C---:B------:R-:W-:Y:S01]  /*6bd0*/  ISETP.GT.AND P2, PT, R3.reuse, 0x18, P2 ;  /* 0x000000180300780c */ /* 0x040fe20001744270 */
[----:B------:R3:W-:Y:S01]  /*6be0*/  MUFU.EX2 R151, R0 ;  /* 0x0000000000977308 */ /* 0x0007e20000000800 */
[----:B------:R-:W-:-:S02]  /*6bf0*/  ISETP.GT.AND P1, PT, R3, 0x19, P1 ;  /* 0x000000190300780c */ /* 0x000fc40000f24270 */
[----:B------:R-:W-:Y:S02]  /*6c00*/  ISETP.GT.AND P0, PT, R3, 0x20, P0 ;  /* 0x000000200300780c */ /* 0x000fe40000704270 */
[C---:B------:R-:W-:Y:S02]  /*6c10*/  ISETP.LT.OR P5, PT, R5.reuse, 0x12, P5 ;  /* 0x000000120500780c */ /* 0x040fe40002fa1670 */
[----:B------:R-:W-:Y:S01]  /*6c20*/  ISETP.LT.OR P2, PT, R5, 0x19, P2 ;  /* 0x000000190500780c */ /* 0x000fe20001741670 */
[----:B-1----:R-:W-:Y:S01]  /*6c30*/  FFMA.FTZ R8, R65, c[0x0][0x2d0], -R7 ;  /* 0x0000b40041087a23 */ /* 0x002fe20000010807 */
[C---:B------:R-:W-:Y:S02]  /*6c40*/  ISETP.LT.OR P1, PT, R5.reuse, 0x1a, P1 ;  /* 0x0000001a0500780c */ /* 0x040fe40000f21670 */
[----:B------:R-:W-:Y:S01]  /*6c50*/  ISETP.LT.OR P0, PT, R5, 0x21, P0 ;  /* 0x000000210500780c */ /* 0x000fe20000701670 */
[----:B------:R1:W4:Y:S01]  /*6c60*/  MUFU.EX2 R165, R8 ;  /* 0x0000000800a57308 */ /* 0x0003220000000800 */
[----:B------:R-:W-:-:S02]  /*6c70*/  FSEL R120, R9, -INF , !P5 ;  /* 0xff80000009787808 */ /* 0x000fc40006800000 */
[----:B------:R-:W-:Y:S01]  /*6c80*/  FSEL R123, R28, -INF , !P2 ;  /* 0xff8000001c7b7808 */ /* 0x000fe20005000000 */
[----:B---3--:R-:W-:Y:S01]  /*6c90*/  FFMA.FTZ R0, R56, c[0x0][0x2d0], -R6 ;  /* 0x0000b40038007a23 */ /* 0x008fe20000010806 */
[----:B------:R-:W-:Y:S02]  /*6ca0*/  FSEL R126, R26, -INF , !P1 ;  /* 0xff8000001a7e7808 */ /* 0x000fe40004800000 */
[----:B------:R-:W-:Y:S01]  /*6cb0*/  FSEL R146, R15, -INF , !P0 ;  /* 0xff8000000f927808 */ /* 0x000fe20004000000 */
[----:B------:R3:W-:Y:S01]  /*6cc0*/  MUFU.EX2 R154, R0 ;  /* 0x00000000009a7308 */ /* 0x0007e20000000800 */
[----:B------:R-:W-:Y:S01]  /*6cd0*/  PLOP3.LUT P5, PT, PT, PT, UP1, 0x40, 0x0 ;  /* 0x000000000000781c */ /* 0x000fe20003fae818 */
[----:B------:R-:W-:Y:S01]  /*6ce0*/  UISETP.NE.AND UP1, UPT, UR5, URZ, UPT ;  /* 0x0000003f0500728c */ /* 0x000fe2000bf25270 */
[----:B------:R-:W-:Y:S01]  /*6cf0*/  PLOP3.LUT P2, PT, PT, PT, UP0, 0x40, 0x0 ;  /* 0x000000000000781c */ /* 0x000fe20003f4e808 */
[----:B------:R-:W-:Y:S01]  /*6d00*/  UISETP.NE.AND UP0, UPT, UR4, URZ, UPT ;  /* 0x0000003f0400728c */ /* 0x000fe2000bf05270 */
[----:B------:R-:W-:Y:S01]  /*6d10*/  PLOP3.LUT P1, PT, PT, PT, UP4, 0x40, 0x0 ;  /* 0x000000000000781c */ /* 0x000fe20003f2e848 */
[----:B------:R-:W-:Y:S01]  /*6d20*/  UISETP.NE.AND UP4, UPT, UR32, URZ, UPT ;  /* 0x0000003f2000728c */ /* 0x000fe2000bf85270 */
[----:B------:R-:W-:Y:S01]  /*6d30*/  PLOP3.LUT P0, PT, PT, PT, UP3, 0x40, 0x0 ;  /* 0x000000000000781c */ /* 0x000fe20003f0e838 */
[--C-:B-1----:R-:W-:Y:S01]  /*6d40*/  FFMA.FTZ R8, R69, c[0x0][0x2d0], -R7.reuse ;  /* 0x0000b40045087a23 */ /* 0x102fe20000010807 */
[----:B------:R-:W-:Y:S01]  /*6d50*/  FMNMX.FTZ R4, R122, R124, !PT ;  /* 0x0000007c7a047209 */ /* 0x000fe20007810000 */
[----:B------:R-:W-:Y:S01]  /*6d60*/  UISETP.NE.AND UP3, UPT, UR27, URZ, UPT ;  /* 0x0000003f1b00728c */ /* 0x000fe2000bf65270 */
[C---:B------:R-:W-:Y:S01]  /*6d70*/  ISETP.GT.AND P5, PT, R3.reuse, 0x28, P5 ;  /* 0x000000280300780c */ /* 0x040fe20002fa4270 */
[----:B------:R1:W-:Y:S01]  /*6d80*/  MUFU.EX2 R214, R8 ;  /* 0x0000000800d67308 */ /* 0x0003e20000000800 */
[C---:B------:R-:W-:Y:S01]  /*6d90*/  ISETP.GT.AND P2, PT, R3.reuse, 0x29, P2 ;  /* 0x000000290300780c */ /* 0x040fe20001744270 */
[----:B------:R-:W-:Y:S01]  /*6da0*/  ULDC.64 UR4, c[0x0][0x2c8] ;  /* 0x0000b20000047ab9 */ /* 0x000fe20000000a00 */
[C---:B------:R-:W-:Y:S01]  /*6db0*/  ISETP.GT.AND P1, PT, R3.reuse, 0x30, P1 ;  /* 0x000000300300780c */ /* 0x040fe20000f24270 */
[----:B---3--:R-:W-:Y:S01]  /*6dc0*/  FFMA.FTZ R0, R70, c[0x0][0x2d0], -R7 ;  /* 0x0000b40046007a23 */ /* 0x008fe20000010807 */
[----:B------:R-:W-:-:S02]  /*6dd0*/  ISETP.GT.AND P0, PT, R3, 0x31, P0 ;  /* 0x000000310300780c */ /* 0x000fc40000704270 */
[----:B------:R-:W-:Y:S01]  /*6de0*/  LEA R211, R2, R210, 0x1 ;  /* 0x000000d202d37211 */ /* 0x000fe200078e08ff */
[----:B------:R3:W-:Y:S01]  /*6df0*/  MUFU.EX2 R69, R0 ;  /* 0x0000000000457308 */ /* 0x0007e20000000800 */
[----:B------:R-:W-:Y:S02]  /*6e00*/  FMNMX.FTZ R2, R127, R4, !PT ;  /* 0x000000047f027209 */ /* 0x000fe40007810000 */
[C---:B------:R-:W-:Y:S01]  /*6e10*/  ISETP.LT.OR P5, PT, R5.reuse, 0x29, P5 ;  /* 0x000000290500780c */ /* 0x040fe20002fa1670 */
[----:B------:R-:W4:Y:S01]  /*6e20*/  LDSM.16.MT88.4 R92, [R211+0x100] ;  /* 0x00010000d35c783b */ /* 0x000f220000004200 */
[C---:B------:R-:W-:Y:S02]  /*6e30*/  ISETP.LT.OR P2, PT, R5.reuse, 0x2a, P2 ;  /* 0x0000002a0500780c */ /* 0x040fe40001741670 */
[C---:B------:R-:W-:Y:S01]  /*6e40*/  ISETP.LT.OR P1, PT, R5.reuse, 0x31, P1 ;  /* 0x000000310500780c */ /* 0x040fe20000f21670 */
[--C-:B-1----:R-:W-:Y:S01]  /*6e50*/  FFMA.FTZ R8, R68, c[0x0][0x2d0], -R7.reuse ;  /* 0x0000b40044087a23 */ /* 0x102fe20000010807 */
[----:B------:R-:W-:Y:S01]  /*6e60*/  ISETP.LT.OR P0, PT, R5, 0x32, P0 ;  /* 0x000000320500780c */ /* 0x000fe20000701670 */
[----:B--2---:R-:W-:Y:S01]  /*6e70*/  IMAD.MOV.U32 R68, RZ, RZ, R10 ;  /* 0x000000ffff447224 */ /* 0x004fe200078e000a */
[----:B------:R-:W-:Y:S01]  /*6e80*/  FMNMX.FTZ R2, R128, R2, !PT ;  /* 0x0000000280027209 */ /* 0x000fe20007810000 */
[----:B------:R1:W2:Y:S01]  /*6e90*/  MUFU.EX2 R182, R8 ;  /* 0x0000000800b67308 */ /* 0x0002a20000000800 */
[----:B------:R-:W-:Y:S01]  /*6ea0*/  FSEL R180, R11, -INF , !P5 ;  /* 0xff8000000bb47808 */ /* 0x000fe20006800000 */
[----:B------:R-:W2:Y:S01]  /*6eb0*/  LDSM.16.MT88.4 R104, [R211+0x900] ;  /* 0x00090000d368783b */ /* 0x000ea20000004200 */
[----:B------:R-:W-:Y:S01]  /*6ec0*/  FSEL R181, R25, -INF , !P2 ;  /* 0xff80000019b57808 */ /* 0x000fe20005000000 */
[----:B---3--:R-:W-:Y:S01]  /*6ed0*/  FFMA.FTZ R0, R73, c[0x0][0x2d0], -R7 ;  /* 0x0000b40049007a23 */ /* 0x008fe20000010807 */
[----:B------:R-:W-:-:S02]  /*6ee0*/  FSEL R198, R24, -INF , !P1 ;  /* 0xff80000018c67808 */ /* 0x000fc40004800000 */
        /* <DEDUP_REMOVED lines=9> */
[----:B-1----:R-:W-:Y:S01]  /*6f80*/  FFMA.FTZ R8, R52, c[0x0][0x2d0], -R6 ;  /* 0x0000b40034087a23 */ /* 0x002fe20000010806 */
[----:B------:R-:W-:Y:S01]  /*6f90*/  FMNMX.FTZ R2, R132, R2, !PT ;  /* 0x0000000284027209 */ /* 0x000fe20007810000 */
[----:B------:R-:W-:Y:S01]  /*6fa0*/  UISETP.NE.AND UP5, UPT, UR35, URZ, UPT ;  /* 0x0000003f2300728c */ /* 0x000fe2000bfa5270 */
[C---:B------:R-:W-:Y:S01]  /*6fb0*/  ISETP.GT.AND P5, PT, R3.reuse, 0x39, P5 ;  /* 0x000000390300780c */ /* 0x040fe20002fa4270 */
[----:B------:R1:W-:Y:S01]  /*6fc0*/  MUFU.EX2 R217, R8 ;  /* 0x0000000800d97308 */ /* 0x0003e20000000800 */
[----:B------:R-:W-:-:S02]  /*6fd0*/  ISETP.GT.AND P2, PT, R3, 0x40, P2 ;  /* 0x000000400300780c */ /* 0x000fc40001744270 */
[C---:B------:R-:W-:Y:S01]  /*6fe0*/  ISETP.GT.AND P1, PT, R3.reuse, 0x41, P1 ;  /* 0x000000410300780c */ /* 0x040fe20000f24270 */
[----:B---3--:R-:W-:Y:S01]  /*6ff0*/  FFMA.FTZ R0, R74, c[0x0][0x2d0], -R7 ;  /* 0x0000b4004a007a23 */ /* 0x008fe20000010807 */
[----:B------:R-:W-:Y:S02]  /*7000*/  ISETP.GT.AND P0, PT, R3, 0x48, P0 ;  /* 0x000000480300780c */ /* 0x000fe40000704270 */
[C---:B------:R-:W-:Y:S01]  /*7010*/  ISETP.LT.OR P5, PT, R5.reuse, 0x3a, P5 ;  /* 0x0000003a0500780c */ /* 0x040fe20002fa1670 */
[----:B------:R3:W-:Y:S01]  /*7020*/  MUFU.EX2 R150, R0 ;  /* 0x0000000000967308 */ /* 0x0007e20000000800 */
[C---:B------:R-:W-:Y:S02]  /*7030*/  ISETP.LT.OR P2, PT, R5.reuse, 0x41, P2 ;  /* 0x000000410500780c */ /* 0x040fe40001741670 */
[C---:B------:R-:W-:Y:S02]  /*7040*/  ISETP.LT.OR P1, PT, R5.reuse, 0x42, P1 ;  /* 0x000000420500780c */ /* 0x040fe40000f21670 */
[----:B------:R-:W-:-:S02]  /*7050*/  ISETP.LT.OR P0, PT, R5, 0x49, P0 ;  /* 0x000000490500780c */ /* 0x000fc40000701670 */
[----:B------:R-:W-:Y:S01]  /*7060*/  FSEL R196, R43, -INF , !P5 ;  /* 0xff8000002bc47808 */ /* 0x000fe20006800000 */
[----:B-1----:R-:W-:Y:S01]  /*7070*/  FFMA.FTZ R8, R51, c[0x0][0x2d0], -R6 ;  /* 0x0000b40033087a23 */ /* 0x002fe20000010806 */
[----:B------:R-:W-:Y:S02]  /*7080*/  FSEL R201, R13, -INF , !P2 ;  /* 0xff8000000dc97808 */ /* 0x000fe40005000000 */
[----:B------:R-:W-:Y:S01]  /*7090*/  FSEL R199, R16, -INF , !P1 ;  /* 0xff80000010c77808 */ /* 0x000fe20004800000 */
[----:B------:R-:W1:Y:S01]  /*70a0*/  MUFU.EX2 R218, R8 ;  /* 0x0000000800da7308 */ /* 0x000e620000000800 */
[----:B------:R-:W-:Y:S02]  /*70b0*/  FSEL R200, R67, -INF , !P0 ;  /* 0xff80000043c87808 */ /* 0x000fe40004000000 */
[----:B------:R-:W-:Y:S01]  /*70c0*/  PLOP3.LUT P6, PT, PT, PT, UP4, 0x40, 0x0 ;  /* 0x000000000000781c */ /* 0x000fe20003fce848 */
[----:B---3--:R-:W-:Y:S01]  /*70d0*/  FFMA.FTZ R0, R75, c[0x0][0x2d0], -R7 ;  /* 0x0000b4004b007a23 */ /* 0x008fe20000010807 */
[----:B------:R-:W-:-:S02]  /*70e0*/  PLOP3.LUT P5, PT, PT, PT, UP3, 0x40, 0x0 ;  /* 0x000000000000781c */ /* 0x000fc40003fae838 */
[----:B------:R-:W-:Y:S01]  /*70f0*/  PLOP3.LUT P2, PT, PT, PT, UP2, 0x40, 0x0 ;  /* 0x000000000000781c */ /* 0x000fe20003f4e828 */
[----:B------:R3:W-:Y:S01]  /*7100*/  MUFU.EX2 R153, R0 ;  /* 0x0000000000997308 */ /* 0x0007e20000000800 */
[----:B------:R-:W-:Y:S02]  /*7110*/  PLOP3.LUT P1, PT, PT, PT, UP1, 0x40, 0x0 ;  /* 0x000000000000781c */ /* 0x000fe40003f2e818 */
[----:B------:R-:W-:Y:S02]  /*7120*/  PLOP3.LUT P0, PT, PT, PT, UP0, 0x40, 0x0 ;  /* 0x000000000000781c */ /* 0x000fe40003f0e808 */
[C---:B------:R-:W-:Y:S02]  /*7130*/  ISETP.GT.AND P6, PT, R3.reuse, 0x49, P6 ;  /* 0x000000490300780c */ /* 0x040fe400037c4270 */
[C---:B------:R-:W-:Y:S02]  /*7140*/  ISETP.GT.AND P5, PT, R3.reuse, 0x50, P5 ;  /* 0x000000500300780c */ /* 0x040fe40002fa4270 */
[----:B------:R-:W-:-:S02]  /*7150*/  ISETP.GT.AND P2, PT, R3, 0x51, P2 ;  /* 0x000000510300780c */ /* 0x000fc40001744270 */
[C---:B------:R-:W-:Y:S02]  /*7160*/  ISETP.GT.AND P1, PT, R3.reuse, 0x58, P1 ;  /* 0x000000580300780c */ /* 0x040fe40000f24270 */
[----:B------:R-:W-:Y:S02]  /*7170*/  ISETP.GT.AND P0, PT, R3, 0x59, P0 ;  /* 0x000000590300780c */ /* 0x000fe40000704270 */
[----:B------:R-:W-:Y:S02]  /*7180*/  FMNMX.FTZ R3, R116, R115, !PT ;  /* 0x0000007374037209 */ /* 0x000fe40007810000 */
[----:B---3--:R-:W-:Y:S01]  /*7190*/  FMNMX.FTZ R0, R133, R2, !PT ;  /* 0x0000000285007209 */ /* 0x008fe20007810000 */
[----:B------:R-:W-:Y:S01]  /*71a0*/  FFMA.FTZ R2, R63, c[0x0][0x2d0], -R6 ;  /* 0x0000b4003f027a23 */ /* 0x000fe20000010806 */
[----:B------:R-:W-:Y:S01]  /*71b0*/  FMNMX.FTZ R3, R114, R3, !PT ;  /* 0x0000000372037209 */ /* 0x000fe20007810000 */
[----:B------:R-:W-:Y:S01]  /*71c0*/  LDSM.16.MT88.4 R60, [R209+0x1100] ;  /* 0x00110000d13c783b */ /* 0x000fe20000004200 */
[----:B------:R-:W-:Y:S01]  /*71d0*/  FMNMX.FTZ R0, R144, R0, !PT ;  /* 0x0000000090007209 */ /* 0x000fe20007810000 */
[----:B------:R3:W-:Y:S01]  /*71e0*/  MUFU.EX2 R152, R2 ;  /* 0x0000000200987308 */ /* 0x0007e20000000800 */
[----:B------:R-:W-:-:S02]  /*71f0*/  FMNMX.FTZ R3, R113, R3, !PT ;  /* 0x0000000371037209 */ /* 0x000fc40007810000 */
[C---:B------:R-:W-:Y:S02]  /*7200*/  ISETP.LT.OR P6, PT, R5.reuse, 0x4a, P6 ;  /* 0x0000004a0500780c */ /* 0x040fe400037c1670 */
[----:B------:R-:W-:Y:S02]  /*7210*/  FMNMX.FTZ R3, R118, R3, !PT ;  /* 0x0000000376037209 */ /* 0x000fe40007810000 */
[----:B------:R-:W-:Y:S02]  /*7220*/  ISETP.LT.OR P5, PT, R5, 0x51, P5 ;  /* 0x000000510500780c */ /* 0x000fe40002fa1670 */
[----:B------:R-:W-:Y:S02]  /*7230*/  FMNMX.FTZ R3, R120, R3, !PT ;  /* 0x0000000378037209 */ /* 0x000fe40007810000 */
[----:B------:R-:W-:Y:S02]  /*7240*/  FSEL R191, R139, -INF , !P6 ;  /* 0xff8000008bbf7808 */ /* 0x000fe40007000000 */
[----:B------:R-:W-:-:S02]  /*7250*/  ISETP.LT.OR P2, PT, R5, 0x52, P2 ;  /* 0x000000520500780c */ /* 0x000fc40001741670 */
[----:B------:R-:W-:Y:S02]  /*7260*/  FSEL R193, R138, -INF , !P5 ;  /* 0xff8000008ac17808 */ /* 0x000fe40006800000 */
[----:B---3--:R-:W-:Y:S01]  /*7270*/  FMNMX.FTZ R2, R145, R0, !PT ;  /* 0x0000000091027209 */ /* 0x008fe20007810000 */
[----:B------:R-:W-:Y:S01]  /*7280*/  FFMA.FTZ R0, R64, c[0x0][0x2d0], -R6 ;  /* 0x0000b40040007a23 */ /* 0x000fe20000010806 */
[----:B------:R-:W-:Y:S01]  /*7290*/  ISETP.LT.OR P1, PT, R5, 0x59, P1 ;  /* 0x000000590500780c */ /* 0x000fe20000f21670 */
[----:B------:R-:W-:Y:S01]  /*72a0*/  LDSM.16.MT88.4 R64, [R210+0x1100] ;  /* 0x00110000d240783b */ /* 0x000fe20000004200 */
[----:B------:R-:W-:Y:S01]  /*72b0*/  FMNMX.FTZ R2, R190, R2, !PT ;  /* 0x00000002be027209 */ /* 0x000fe20007810000 */
[----:B------:R3:W3:Y:S01]  /*72c0*/  MUFU.EX2 R167, R0 ;  /* 0x0000000000a77308 */ /* 0x0006e20000000800 */
[----:B------:R-:W-:Y:S02]  /*72d0*/  FSEL R195, R140, -INF , !P2 ;  /* 0xff8000008cc37808 */ /* 0x000fe40005000000 */
[----:B----4-:R-:W-:Y:S01]  /*72e0*/  F2FP.PACK_AB R12, R165, R68 ;  /* 0x00000044a50c723e */ /* 0x010fe200000000ff */
[----:B------:R-:W-:Y:S01]  /*72f0*/  LDSM.16.MT88.4 R140, [R212+0x1900] ;  /* 0x00190000d48c783b */ /* 0x000fe20000004200 */
[----:B--2---:R-:W-:-:S02]  /*7300*/  F2FP.PACK_AB R14, R182, R214 ;  /* 0x000000d6b60e723e */ /* 0x004fc400000000ff */
[----:B-1----:R-:W-:Y:S02]  /*7310*/  F2FP.PACK_AB R13, R218, R217 ;  /* 0x000000d9da0d723e */ /* 0x002fe400000000ff */
[----:B------:R-:W-:Y:S02]  /*7320*/  F2FP.PACK_AB R15, R154, R151 ;  /* 0x000000979a0f723e */ /* 0x000fe400000000ff */
[----:B------:R-:W-:Y:S02]  /*7330*/  ISETP.LT.OR P0, PT, R5, 0x5a, P0 ;  /* 0x0000005a0500780c */ /* 0x000fe40000701670 */
[----:B------:R-:W-:Y:S02]  /*7340*/  FSEL R194, R59, -INF , !P1 ;  /* 0xff8000003bc27808 */ /* 0x000fe40004800000 */
[----:B------:R-:W-:Y:S01]  /*7350*/  FSEL R192, R58, -INF , !P0 ;  /* 0xff8000003ac07808 */ /* 0x000fe20004000000 */
[----:B------:R-:W-:Y:S01]  /*7360*/  HMMA.16816.F32 R16, R12, R76, RZ ;  /* 0x0000004c0c10723c */ /* 0x000fe200000018ff */
[----:B---3--:R-:W-:Y:S01]  /*7370*/  FMNMX.FTZ R0, R189, R2, !PT ;  /* 0x00000002bd007209 */ /* 0x008fe20007810000 */
[----:B------:R-:W-:Y:S01]  /*7380*/  FFMA.FTZ R2, R45, c[0x0][0x2d0], -R6 ;  /* 0x0000b4002d027a23 */ /* 0x000fe20000010806 */
[----:B------:R-:W-:-:S02]  /*7390*/  F2FP.PACK_AB R8, R157, R69 ;  /* 0x000000459d08723e */ /* 0x000fc400000000ff */
[----:B------:R-:W-:Y:S01]  /*73a0*/  FMNMX.FTZ R0, R188, R0, !PT ;  /* 0x00000000bc007209 */ /* 0x000fe20007810000 */
[----:B------:R1:W-:Y:S01]  /*73b0*/  MUFU.EX2 R149, R2 ;  /* 0x0000000200957308 */ /* 0x0003e20000000800 */
[----:B------:R-:W-:Y:S01]  /*73c0*/  F2FP.PACK_AB R9, R167, R152 ;  /* 0x00000098a709723e */ /* 0x000fe200000000ff */
[----:B------:R-:W-:Y:S01]  /*73d0*/  HMMA.16816.F32 R32, R12, R78, RZ ;  /* 0x0000004e0c20723c */ /* 0x000fe200000018ff */
[----:B------:R-:W-:Y:S02]  /*73e0*/  FMNMX.FTZ R0, R187, R0, !PT ;  /* 0x00000000bb007209 */ /* 0x000fe40007810000 */
[----:B------:R-:W-:Y:S02]  /*73f0*/  F2FP.PACK_AB R10, R153, R150 ;  /* 0x00000096990a723e */ /* 0x000fe400000000ff */
[----:B------:R-:W-:-:S03]  /*7400*/  FMNMX.FTZ R0, R203, R0, !PT ;  /* 0x00000000cb007209 */ /* 0x000fc60007810000 */
[----:B------:R-:W-:Y:S01]  /*7410*/  HMMA.16816.F32 R20, R12, R88, RZ ;  /* 0x000000580c14723c */ /* 0x000fe200000018ff */
[----:B------:R-:W-:-:S04]  /*7420*/  FMNMX.FTZ R0, R205, R0, !PT ;  /* 0x00000000cd007209 */ /* 0x000fc80007810000 */
[----:B------:R-:W-:Y:S01]  /*7430*/  FMNMX.FTZ R0, R206, R0, !PT ;  /* 0x00000000ce007209 */ /* 0x000fe20007810000 */
[----:B-1----:R-:W-:Y:S02]  /*7440*/  FFMA.FTZ R2, R44, c[0x0][0x2d0], -R6 ;  /* 0x0000b4002c027a23 */ /* 0x002fe40000010806 */
[----:B------:R-:W-:Y:S01]  /*7450*/  HMMA.16816.F32 R24, R12, R84, RZ ;  /* 0x000000540c18723c */ /* 0x000fe200000018ff */
[----:B------:R-:W-:Y:S01]  /*7460*/  FMNMX.FTZ R0, R229, R0, !PT ;  /* 0x00000000e5007209 */ /* 0x000fe20007810000 */
[----:B------:R1:W2:Y:S03]  /*7470*/  MUFU.EX2 R148, R2 ;  /* 0x0000000200947308 */ /* 0x0002a60000000800 */
[----:B------:R-:W-:-:S03]  /*7480*/  FMNMX.FTZ R0, R245, R0, !PT ;  /* 0x00000000f5007209 */ /* 0x000fc60007810000 */
[C---:B------:R-:W-:Y:S08]  /*7490*/  HMMA.16816.F32 R36, R12.reuse, R90, RZ ;  /* 0x0000005a0c24723c */ /* 0x040ff000000018ff */
[----:B------:R-:W-:Y:S01]  /*74a0*/  HMMA.16816.F32 R28, R12, R92, RZ ;  /* 0x0000005c0c1c723c */ /* 0x000fe200000018ff */
[----:B-1----:R-:W-:Y:S01]  /*74b0*/  FMNMX.FTZ R2, R123, R3, !PT ;  /* 0x000000037b027209 */ /* 0x002fe20007810000 */
[----:B------:R-:W-:Y:S01]  /*74c0*/  FFMA.FTZ R3, R81, c[0x0][0x2d0], -R7 ;  /* 0x0000b40051037a23 */ /* 0x000fe20000010807 */
[----:B--2---:R-:W-:-:S02]  /*74d0*/  F2FP.PACK_AB R11, R148, R149 ;  /* 0x00000095940b723e */ /* 0x004fc400000000ff */
[----:B------:R-:W-:Y:S01]  /*74e0*/  FMNMX.FTZ R2, R126, R2, !PT ;  /* 0x000000027e027209 */ /* 0x000fe20007810000 */
[----:B------:R1:W-:Y:S02]  /*74f0*/  MUFU.EX2 R155, R3 ;  /* 0x00000003009b7308 */ /* 0x0003e40000000800 */
[C---:B------:R-:W-:Y:S08]  /*7500*/  HMMA.16816.F32 R48, R12.reuse, R86, RZ ;  /* 0x000000560c30723c */ /* 0x040ff000000018ff */
[----:B------:R-:W-:Y:S01]  /*7510*/  HMMA.16816.F32 R44, R12, R94, RZ ;  /* 0x0000005e0c2c723c */ /* 0x000fe200000018ff */
[----:B-1----:R-:W-:Y:S01]  /*7520*/  FMNMX.FTZ R3, R146, R2, !PT ;  /* 0x0000000292037209 */ /* 0x002fe20007810000 */
[----:B------:R-:W-:-:S06]  /*7530*/  FFMA.FTZ R2, R83, c[0x0][0x2d0], -R7 ;  /* 0x0000b40053027a23 */ /* 0x000fcc0000010807 */
[C---:B------:R-:W-:Y:S01]  /*7540*/  HMMA.16816.F32 R52, R8.reuse, R100, R16 ;  /* 0x000000640834723c */ /* 0x040fe20000001810 */
[----:B------:R-:W-:Y:S01]  /*7550*/  FMNMX.FTZ R3, R147, R3, !PT ;  /* 0x0000000393037209 */ /* 0x000fe20007810000 */
[----:B------:R1:W2:Y:S06]  /*7560*/  MUFU.EX2 R156, R2 ;  /* 0x00000002009c7308 */ /* 0x0002ac0000000800 */
[C---:B------:R-:W-:Y:S08]  /*7570*/  HMMA.16816.F32 R16, R8.reuse, R102, R32 ;  /* 0x000000660810723c */ /* 0x040ff00000001820 */
[----:B------:R-:W-:Y:S01]  /*7580*/  HMMA.16816.F32 R40, R8, R96, R20 ;  /* 0x000000600828723c */ /* 0x000fe20000001814 */
[----:B-1----:R-:W-:Y:S01]  /*7590*/  FMNMX.FTZ R2, R247, R0, !PT ;  /* 0x00000000f7027209 */ /* 0x002fe20007810000 */
[----:B------:R-:W-:-:S04]  /*75a0*/  FFMA.FTZ R0, R117, c[0x0][0x2d0], -R7 ;  /* 0x0000b40075007a23 */ /* 0x000fc80000010807 */
[----:B------:R1:W-:Y:S02]  /*75b0*/  MUFU.EX2 R164, R0 ;  /* 0x0000000000a47308 */ /* 0x0003e40000000800 */
[C---:B------:R-:W-:Y:S08]  /*75c0*/  HMMA.16816.F32 R20, R8.reuse, R108, R24 ;  /* 0x0000006c0814723c */ /* 0x040ff00000001818 */
[----:B------:R-:W-:Y:S01]  /*75d0*/  HMMA.16816.F32 R36, R8, R98, R36 ;  /* 0x000000620824723c */ /* 0x000fe20000001824 */
[----:B-1----:R-:W-:-:S07]  /*75e0*/  FMNMX.FTZ R0, R246, R2, !PT ;  /* 0x00000002f6007209 */ /* 0x002fce0007810000 */
[C---:B------:R-:W-:Y:S01]  /*75f0*/  HMMA.16816.F32 R12, R8.reuse, R104, R28 ;  /* 0x00000068080c723c */ /* 0x040fe2000000181c */
[----:B------:R-:W-:Y:S01]  /*7600*/  FMNMX.FTZ R2, R180, R3, !PT ;  /* 0x00000003b4027209 */ /* 0x000fe20007810000 */
[----:B------:R-:W-:Y:S01]  /*7610*/  FFMA.FTZ R3, R121, c[0x0][0x2d0], -R7 ;  /* 0x0000b40079037a23 */ /* 0x000fe20000010807 */
[----:B------:R-:W-:Y:S02]  /*7620*/  FMNMX.FTZ R0, R244, R0, !PT ;  /* 0x00000000f4007209 */ /* 0x000fe40007810000 */
[----:B------:R-:W-:Y:S01]  /*7630*/  FMNMX.FTZ R2, R181, R2, !PT ;  /* 0x00000002b5027209 */ /* 0x000fe20007810000 */
[----:B------:R1:W-:Y:S01]  /*7640*/  MUFU.EX2 R57, R3 ;  /* 0x0000000300397308 */ /* 0x0003e20000000800 */
        /* <DEDUP_REMOVED lines=8> */
[----:B-1----:R-:W-:-:S03]  /*76d0*/  FFMA.FTZ R3, R125, c[0x0][0x2d0], -R7 ;  /* 0x0000b4007d037a23 */ /* 0x002fc60000010807 */
[----:B--2---:R-:W-:Y:S01]  /*76e0*/  F2FP.PACK_AB R8, R156, R155 ;  /* 0x0000009b9c08723e */ /* 0x004fe200000000ff */
[----:B------:R-:W1:Y:S01]  /*76f0*/  SHFL.BFLY PT, R4, R0, 0x2, 0x1f ;  /* 0x0c401f0000047f89 */ /* 0x000e6200000e0000 */
[----:B------:R2:W-:Y:S02]  /*7700*/  MUFU.EX2 R168, R3 ;  /* 0x0000000300a87308 */ /* 0x0005e40000000800 */
[----:B--2---:R-:W-:Y:S01]  /*7710*/  FMNMX.FTZ R3, R197, R2, !PT ;  /* 0x00000002c5037209 */ /* 0x004fe20007810000 */
[----:B------:R-:W-:-:S03]  /*7720*/  FFMA.FTZ R2, R80, c[0x0][0x2d0], -R6 ;  /* 0x0000b40050027a23 */ /* 0x000fc60000010806 */
[----:B------:R-:W-:Y:S02]  /*7730*/  FMNMX.FTZ R3, R196, R3, !PT ;  /* 0x00000003c4037209 */ /* 0x000fe40007810000 */
[----:B------:R2:W-:Y:S01]  /*7740*/  MUFU.EX2 R158, R2 ;  /* 0x00000002009e7308 */ /* 0x0005e20000000800 */
[----:B-1----:R-:W-:Y:S02]  /*7750*/  FMNMX.FTZ R0, R0, R4, !PT ;  /* 0x0000000400007209 */ /* 0x002fe40007810000 */
[----:B------:R-:W-:-:S03]  /*7760*/  FMNMX.FTZ R3, R201, R3, !PT ;  /* 0x00000003c9037209 */ /* 0x000fc60007810000 */
[----:B------:R-:W1:Y:S01]  /*7770*/  SHFL.BFLY PT, R5, R0, 0x1, 0x1f ;  /* 0x0c201f0000057f89 */ /* 0x000e6200000e0000 */
[----:B--2---:R-:W-:-:S03]  /*7780*/  FFMA.FTZ R2, R82, c[0x0][0x2d0], -R6 ;  /* 0x0000b40052027a23 */ /* 0x004fc60000010806 */
[----:B------:R-:W2:Y:S01]  /*7790*/  LDSM.16.MT88.4 R80, [R212+0x1100] ;  /* 0x00110000d450783b */ /* 0x000ea20000004200 */
        /* <DEDUP_REMOVED lines=10> */
[----:B------:R-:W-:Y:S01]  /*7840*/  FMNMX.FTZ R2, R200, R2, !PT ;  /* 0x00000002c8027209 */ /* 0x000fe20007810000 */
[----:B------:R-:W-:Y:S02]  /*7850*/  LDSM.16.MT88.4 R56, [R211+0x1100] ;  /* 0x00110000d338783b */ /* 0x000fe40000004200 */
[----:B------:R3:W-:Y:S01]  /*7860*/  MUFU.EX2 R125, R3 ;  /* 0x00000003007d7308 */ /* 0x0007e20000000800 */
[----:B------:R-:W-:Y:S02]  /*7870*/  FMNMX.FTZ R2, R191, R2, !PT ;  /* 0x00000002bf027209 */ /* 0x000fe40007810000 */
[----:B------:R-:W-:-:S02]  /*7880*/  F2FP.PACK_AB R10, R112, R164 ;  /* 0x000000a4700a723e */ /* 0x000fc400000000ff */
[----:B------:R-:W-:Y:S01]  /*7890*/  FMNMX.FTZ R2, R193, R2, !PT ;  /* 0x00000002c1027209 */ /* 0x000fe20007810000 */
[----:B-1----:R-:W-:-:S04]  /*78a0*/  FFMA.FTZ R0, R134, c[0x0][0x2d0], -R6 ;  /* 0x0000b40086007a23 */ /* 0x002fc80000010806 */
[----:B------:R-:W-:Y:S01]  /*78b0*/  MUFU.EX2 R117, R0 ;  /* 0x0000000000757308 */ /* 0x000fe20000000800 */
[----:B---3--:R-:W-:Y:S02]  /*78c0*/  FFMA.FTZ R3, R119, c[0x0][0x2d0], -R6 ;  /* 0x0000b40077037a23 */ /* 0x008fe40000010806 */
[----:B------:R-:W-:-:S05]  /*78d0*/  IMAD.MOV.U32 R119, RZ, RZ, R153 ;  /* 0x000000ffff777224 */ /* 0x000fca00078e0099 */
        /* <DEDUP_REMOVED lines=9> */
[----:B--2---:R-:W-:Y:S01]  /*7970*/  HMMA.16816.F32 R44, R8, R80, R40 ;  /* 0x00000050082c723c */ /* 0x004fe20000001828 */
[----:B-1----:R-:W-:-:S04]  /*7980*/  FFMA.FTZ R2, R136, c[0x0][0x2d0], -R7 ;  /* 0x0000b40088027a23 */ /* 0x002fc80000010807 */
[----:B------:R1:W-:Y:S03]  /*7990*/  MUFU.EX2 R213, R2 ;  /* 0x0000000200d57308 */ /* 0x0003e60000000800 */
[C---:B------:R-:W-:Y:S08]  /*79a0*/  HMMA.16816.F32 R40, R8.reuse, R64, R20 ;  /* 0x000000400828723c */ /* 0x040ff00000001814 */
[----:B------:R-:W-:Y:S01]  /*79b0*/  HMMA.16816.F32 R20, R8, R82, R36 ;  /* 0x000000520814723c */ /* 0x000fe20000001824 */
[----:B----4-:R-:W-:Y:S01]  /*79c0*/  FMNMX.FTZ R3, R3, R4, !PT ;  /* 0x0000000403037209 */ /* 0x010fe20007810000 */
[----:B-1----:R-:W-:-:S04]  /*79d0*/  FFMA.FTZ R2, R137, c[0x0][0x2d0], -R7 ;  /* 0x0000b40089027a23 */ /* 0x002fc80000010807 */
[----:B------:R-:W1:Y:S01]  /*79e0*/  SHFL.BFLY PT, R4, R3, 0x1, 0x1f ;  /* 0x0c201f0003047f89 */ /* 0x000e6200000e0000 */
[----:B------:R-:W-:Y:S01]  /*79f0*/  IMAD.MOV.U32 R38, RZ, RZ, R168 ;  /* 0x000000ffff267224 */ /* 0x000fe200078e00a8 */
[C---:B------:R-:W-:Y:S01]  /*7a00*/  HMMA.16816.F32 R48, R8.reuse, R60, R52 ;  /* 0x0000003c0830723c */ /* 0x040fe20000001834 */
[----:B------:R2:W4:Y:S01]  /*7a10*/  MUFU.EX2 R121, R2 ;  /* 0x0000000200797308 */ /* 0x0005220000000800 */
[----:B------:R-:W-:Y:S01]  /*7a20*/  IMAD.MOV.U32 R39, RZ, RZ, R159 ;  /* 0x000000ffff277224 */ /* 0x000fe200078e009f */
[----:B------:R-:W-:Y:S01]  /*7a30*/  LDSM.16.MT88.4 R168, [R211+0x1900] ;  /* 0x00190000d3a8783b */ /* 0x000fe20000004200 */
[----:B------:R-:W-:Y:S02]  /*7a40*/  IMAD.MOV.U32 R37, RZ, RZ, R157 ;  /* 0x000000ffff257224 */ /* 0x000fe400078e009d */
[----:B------:R-:W-:Y:S02]  /*7a50*/  IMAD.MOV.U32 R36, RZ, RZ, R156 ;  /* 0x000000ffff247224 */ /* 0x000fe400078e009c */
[C---:B------:R-:W-:Y:S08]  /*7a60*/  HMMA.16816.F32 R28, R8.reuse, R56, R12 ;  /* 0x00000038081c723c */ /* 0x040ff0000000180c */
[----:B------:R-:W-:Y:S01]  /*7a70*/  HMMA.16816.F32 R24, R8, R66, R24 ;  /* 0x000000420818723c */ /* 0x000fe20000001818 */
[----:B--2---:R-:W-:Y:S01]  /*7a80*/  FFMA.FTZ R2, R129, c[0x0][0x2d0], -R6 ;  /* 0x0000b40081027a23 */ /* 0x004fe20000010806 */
[----:B------:R-:W-:-:S03]  /*7a90*/  MOV R129, R139 ;  /* 0x0000008b00817202 */ /* 0x000fc60000000f00 */
[----:B------:R2:W-:Y:S01]  /*7aa0*/  MUFU.EX2 R74, R2 ;  /* 0x00000002004a7308 */ /* 0x0005e20000000800 */
[----:B-1----:R-:W-:Y:S02]  /*7ab0*/  FMNMX.FTZ R3, R4, R3, !PT ;  /* 0x0000000304037209 */ /* 0x002fe40007810000 */
[----:B------:R-:W-:Y:S07]  /*7ac0*/  HMMA.16816.F32 R12, R8, R58, R32 ;  /* 0x0000003a080c723c */ /* 0x000fee0000001820 */
[----:B---3--:R-:W-:-:S02]  /*7ad0*/  F2FP.PACK_AB R8, R75, R38 ;  /* 0x000000264b08723e */ /* 0x008fc400000000ff */
[----:B----4-:R-:W-:Y:S02]  /*7ae0*/  F2FP.PACK_AB R10, R121, R213 ;  /* 0x000000d5790a723e */ /* 0x010fe400000000ff */
[----:B------:R-:W-:Y:S01]  /*7af0*/  F2FP.PACK_AB R11, R117, R39 ;  /* 0x00000027750b723e */ /* 0x000fe200000000ff */
[----:B--2---:R-:W-:Y:S02]  /*7b00*/  FFMA.FTZ R2, R131, c[0x0][0x2d0], -R6 ;  /* 0x0000b40083027a23 */ /* 0x004fe40000010806 */
[----:B------:R-:W-:Y:S02]  /*7b10*/  IMAD.MOV.U32 R131, RZ, RZ, R149 ;  /* 0x000000ffff837224 */ /* 0x000fe400078e0095 */
[----:B------:R1:W2:Y:S02]  /*7b20*/  MUFU.EX2 R73, R2 ;  /* 0x0000000200497308 */ /* 0x0002a40000000800 */
[----:B-1----:R-:W-:Y:S01]  /*7b30*/  FMUL.FTZ R2, R70, c[0x0][0x2d0] ;  /* 0x0000b40046027a20 */ /* 0x002fe20000410000 */
[----:B--2---:R-:W-:-:S04]  /*7b40*/  F2FP.PACK_AB R9, R73, R74 ;  /* 0x0000004a4909723e */ /* 0x004fc800000000ff */
[----:B------:R-:W-:Y:S02]  /*7b50*/  FSEL R2, R2, RZ, P0 ;  /* 0x000000ff02027208 */ /* 0x000fe40000000000 */
[----:B------:R-:W-:Y:S01]  /*7b60*/  FSETP.NEU.FTZ.AND P0, PT, R3, -INF , PT ;  /* 0xff8000000300780b */ /* 0x000fe20003f1d000 */
[C---:B------:R-:W-:Y:S02]  /*7b70*/  HMMA.16816.F32 R172, R8.reuse, R162, R16 ;  /* 0x000000a208ac723c */ /* 0x040fe40000001810 */
[----:B------:R-:W-:Y:S02]  /*7b80*/  FFMA.FTZ R0, R122, c[0x0][0x2d0], -R2 ;  /* 0x0000b4007a007a23 */ /* 0x000fe40000010802 */
[----:B------:R-:W-:Y:S02]  /*7b90*/  IMAD.MOV.U32 R122, RZ, RZ, R158 ;  /* 0x000000ffff7a7224 */ /* 0x000fe400078e009e */
[----:B------:R1:W-:Y:S01]  /*7ba0*/  MUFU.EX2 R215, R0 ;  /* 0x0000000000d77308 */ /* 0x0003e20000000800 */
[----:B------:R-:W2:Y:S01]  /*7bb0*/  LDSM.16.MT88.4 R156, [R210+0x1900] ;  /* 0x00190000d29c783b */ /* 0x000ea20000004200 */
[----:B------:R-:W-:Y:S01]  /*7bc0*/  FFMA.FTZ R4, R133, c[0x0][0x2d0], -R2 ;  /* 0x0000b40085047a23 */ /* 0x000fe20000010802 */
[----:B------:R-:W-:Y:S05]  /*7bd0*/  HMMA.16816.F32 R176, R8, R160, R48 ;  /* 0x000000a008b0723c */ /* 0x000fea0000001830 */
[----:B------:R-:W-:Y:S02]  /*7be0*/  MUFU.EX2 R18, R4 ;  /* 0x0000000400127308 */ /* 0x000fe40000000800 */
[----:B------:R-:W-:Y:S01]  /*7bf0*/  IMAD.MOV.U32 R49, RZ, RZ, R125 ;  /* 0x000000ffff317224 */ /* 0x000fe200078e007d */
[----:B------:R-:W-:Y:S01]  /*7c00*/  MOV R51, R167 ;  /* 0x000000a700337202 */ /* 0x000fe20000000f00 */
[----:B------:R-:W-:Y:S01]  /*7c10*/  IMAD.MOV.U32 R50, RZ, RZ, R166 ;  /* 0x000000ffff327224 */ /* 0x000fe200078e00a6 */
[----:B------:R-:W-:Y:S01]  /*7c20*/  MOV R48, R164 ;  /* 0x000000a400307202 */ /* 0x000fe20000000f00 */
[----:B------:R-:W-:-:S02]  /*7c30*/  IMAD.MOV.U32 R125, RZ, RZ, R165 ;  /* 0x000000ffff7d7224 */ /* 0x000fc400078e00a5 */
[----:B-1----:R-:W-:Y:S01]  /*7c40*/  FFMA.FTZ R0, R124, c[0x0][0x2d0], -R2 ;  /* 0x0000b4007c007a23 */ /* 0x002fe20000010802 */
[----:B------:R-:W-:Y:S01]  /*7c50*/  HMMA.16816.F32 R164, R8, R140, R44 ;  /* 0x0000008c08a4723c */ /* 0x000fe2000000182c */
[----:B------:R-:W-:Y:S02]  /*7c60*/  IMAD.MOV.U32 R124, RZ, RZ, R152 ;  /* 0x000000ffff7c7224 */ /* 0x000fe400078e0098 */
[----:B------:R1:W-:Y:S04]  /*7c70*/  MUFU.EX2 R216, R0 ;  /* 0x0000000000d87308 */ /* 0x0003e80000000800 */
[----:B------:R-:W-:Y:S02]  /*7c80*/  IMAD.MOV.U32 R46, RZ, RZ, R117 ;  /* 0x000000ffff2e7224 */ /* 0x000fe400078e0075 */
[----:B------:R-:W-:-:S02]  /*7c90*/  IMAD.MOV.U32 R45, RZ, RZ, R148 ;  /* 0x000000ffff2d7224 */ /* 0x000fc400078e0094 */
[----:B------:R-:W-:Y:S02]  /*7ca0*/  IMAD.MOV.U32 R47, RZ, RZ, R182 ;  /* 0x000000ffff2f7224 */ /* 0x000fe400078e00b6 */
[--C-:B-1----:R-:W-:Y:S02]  /*7cb0*/  FFMA.FTZ R0, R127, c[0x0][0x2d0], -R2.reuse ;  /* 0x0000b4007f007a23 */ /* 0x102fe40000010802 */
[----:B------:R-:W-:Y:S02]  /*7cc0*/  IMAD.MOV.U32 R127, RZ, RZ, R155 ;  /* 0x000000ffff7f7224 */ /* 0x000fe400078e009b */
[----:B------:R1:W-:Y:S01]  /*7cd0*/  MUFU.EX2 R208, R0 ;  /* 0x0000000000d07308 */ /* 0x0003e20000000800 */
[----:B--2---:R-:W-:Y:S01]  /*7ce0*/  HMMA.16816.F32 R136, R8, R156, R40 ;  /* 0x0000009c0888723c */ /* 0x004fe20000001828 */
[----:B-1----:R-:W-:Y:S01]  /*7cf0*/  FFMA.FTZ R0, R128, c[0x0][0x2d0], -R2 ;  /* 0x0000b40080007a23 */ /* 0x002fe20000010802 */
[----:B------:R-:W-:-:S06]  /*7d00*/  MOV R128, R150 ;  /* 0x0000009600807202 */ /* 0x000fcc0000000f00 */
[----:B------:R-:W-:Y:S01]  /*7d10*/  HMMA.16816.F32 R148, R8, R158, R24 ;  /* 0x0000009e0894723c */ /* 0x000fe20000001818 */
[----:B------:R1:W-:Y:S02]  /*7d20*/  MUFU.EX2 R130, R0 ;  /* 0x0000000000827308 */ /* 0x0003e40000000800 */
[----:B-1----:R-:W-:-:S05]  /*7d30*/  FFMA.FTZ R0, R132, c[0x0][0x2d0], -R2 ;  /* 0x0000b40084007a23 */ /* 0x002fca0000010802 */
[----:B------:R-:W-:Y:S01]  /*7d40*/  HMMA.16816.F32 R132, R8, R142, R20 ;  /* 0x0000008e0884723c */ /* 0x000fe20000001814 */
[----:B------:R1:W2:Y:S02]  /*7d50*/  MUFU.EX2 R52, R0 ;  /* 0x0000000000347308 */ /* 0x0002a40000000800 */
[----:B-1----:R-:W-:Y:S02]  /*7d60*/  FMUL.FTZ R0, R3, c[0x0][0x2d0] ;  /* 0x0000b40003007a20 */ /* 0x002fe40000410000 */
[----:B--2---:R-:W-:-:S03]  /*7d70*/  IMAD.MOV.U32 R19, RZ, RZ, R52 ;  /* 0x000000ffff137224 */ /* 0x004fc600078e0034 */
[----:B------:R-:W-:Y:S01]  /*7d80*/  HMMA.16816.F32 R52, R8, R170, R12 ;  /* 0x000000aa0834723c */ /* 0x000fe2000000180c */
[----:B------:R-:W-:-:S05]  /*7d90*/  FSEL R0, R0, RZ, P0 ;  /* 0x000000ff00007208 */ /* 0x000fca0000000000 */
[----:B------:R-:W-:Y:S01]  /*7da0*/  FFMA.FTZ R4, R116, c[0x0][0x2d0], -R0 ;  /* 0x0000b40074047a23 */ /* 0x000fe20000010800 */
[----:B------:R-:W-:Y:S02]  /*7db0*/  MOV R116, R154 ;  /* 0x0000009a00747202 */ /* 0x000fe40000000f00 */
[----:B------:R-:W-:Y:S01]  /*7dc0*/  HMMA.16816.F32 R152, R8, R168, R28 ;  /* 0x000000a80898723c */ /* 0x000fe2000000181c */
[----:B------:R1:W-:Y:S06]  /*7dd0*/  MUFU.EX2 R186, R4 ;  /* 0x0000000400ba7308 */ /* 0x0003ec0000000800 */
[----:B------:R-:W-:-:S02]  /*7de0*/  F2FP.PACK_AB R8, R216, R215 ;  /* 0x000000d7d808723e */ /* 0x000fc400000000ff */
[----:B------:R-:W-:Y:S01]  /*7df0*/  F2FP.PACK_AB R10, R130, R208 ;  /* 0x000000d0820a723e */ /* 0x000fe200000000ff */
[----:B-1----:R-:W-:Y:S02]  /*7e00*/  FFMA.FTZ R4, R115, c[0x0][0x2d0], -R0 ;  /* 0x0000b40073047a23 */ /* 0x002fe40000010800 */
[----:B------:R-:W-:Y:S02]  /*7e10*/  IMAD.MOV.U32 R115, RZ, RZ, R46 ;  /* 0x000000ffff737224 */ /* 0x000fe400078e002e */
[----:B------:R1:W2:Y:S02]  /*7e20*/  MUFU.EX2 R184, R4 ;  /* 0x0000000400b87308 */ /* 0x0002a40000000800 */
[----:B-1----:R-:W-:Y:S01]  /*7e30*/  FFMA.FTZ R4, R114, c[0x0][0x2d0], -R0 ;  /* 0x0000b40072047a23 */ /* 0x002fe20000010800 */
[----:B--2---:R-:W-:Y:S02]  /*7e40*/  F2FP.PACK_AB R9, R184, R186 ;  /* 0x000000bab809723e */ /* 0x004fe400000000ff */
        /* <DEDUP_REMOVED lines=8> */
[----:B------:R1:W-:Y:S02]  /*7ed0*/  MUFU.EX2 R117, R4 ;  /* 0x0000000400757308 */ /* 0x0003e40000000800 */
[C---:B------:R-:W-:Y:S08]  /*7ee0*/  HMMA.16816.F32 R32, R8.reuse, R76, RZ ;  /* 0x0000004c0820723c */ /* 0x040ff000000018ff */
[----:B------:R-:W-:Y:S01]  /*7ef0*/  HMMA.16816.F32 R28, R8, R78, RZ ;  /* 0x0000004e081c723c */ /* 0x000fe200000018ff */
[----:B-1----:R-:W-:-:S02]  /*7f00*/  FFMA.FTZ R4, R145, c[0x0][0x2d0], -R2 ;  /* 0x0000b40091047a23 */ /* 0x002fc40000010802 */
[----:B------:R-:W-:Y:S02]  /*7f10*/  IMAD.MOV.U32 R145, RZ, RZ, R37 ;  /* 0x000000ffff917224 */ /* 0x000fe400078e0025 */
[----:B------:R1:W2:Y:S03]  /*7f20*/  MUFU.EX2 R252, R4 ;  /* 0x0000000400fc7308 */ /* 0x0002a60000000800 */
[C---:B------:R-:W-:Y:S07]  /*7f30*/  HMMA.16816.F32 R20, R8.reuse, R84, RZ ;  /* 0x000000540814723c */ /* 0x040fee00000018ff */
[----:B------:R-:W-:Y:S01]  /*7f40*/  IMAD.MOV.U32 R85, RZ, RZ, R19 ;  /* 0x000000ffff557224 */ /* 0x000fe200078e0013 */
[----:B------:R-:W-:Y:S01]  /*7f50*/  HMMA.16816.F32 R24, R8, R88, RZ ;  /* 0x000000580818723c */ /* 0x000fe200000018ff */
[----:B------:R-:W-:Y:S01]  /*7f60*/  MOV R84, R39 ;  /* 0x0000002700547202 */ /* 0x000fe20000000f00 */
[----:B-1----:R-:W-:-:S05]  /*7f70*/  FFMA.FTZ R4, R118, c[0x0][0x2d0], -R0 ;  /* 0x0000b40076047a23 */ /* 0x002fca0000010800 */
[----:B------:R-:W-:Y:S01]  /*7f80*/  MOV R89, R18 ;  /* 0x0000001200597202 */ /* 0x000fe20000000f00 */
[----:B------:R-:W-:Y:S01]  /*7f90*/  IMAD.MOV.U32 R88, RZ, RZ, R38 ;  /* 0x000000ffff587224 */ /* 0x000fe200078e0026 */
[----:B------:R-:W-:Y:S01]  /*7fa0*/  HMMA.16816.F32 R16, R8, R92, RZ ;  /* 0x0000005c0810723c */ /* 0x000fe200000018ff */
[----:B------:R1:W-:Y:S01]  /*7fb0*/  MUFU.EX2 R182, R4 ;  /* 0x0000000400b67308 */ /* 0x0003e20000000800 */
[----:B------:R-:W-:-:S05]  /*7fc0*/  IMAD.MOV.U32 R118, RZ, RZ, R50 ;  /* 0x000000ffff767224 */ /* 0x000fca00078e0032 */
[----:B------:R-:W-:Y:S01]  /*7fd0*/  IMAD.MOV.U32 R92, RZ, RZ, R73 ;  /* 0x000000ffff5c7224 */ /* 0x000fe200078e0049 */
[----:B------:R-:W-:Y:S01]  /*7fe0*/  HMMA.16816.F32 R12, R8, R90, RZ ;  /* 0x0000005a080c723c */ /* 0x000fe200000018ff */
[----:B------:R-:W-:-:S06]  /*7ff0*/  IMAD.MOV.U32 R93, RZ, RZ, R74 ;  /* 0x000000ffff5d7224 */ /* 0x000fcc00078e004a */
[----:B------:R-:W-:Y:S01]  /*8000*/  IMAD.MOV.U32 R90, RZ, RZ, R45 ;  /* 0x000000ffff5a7224 */ /* 0x000fe200078e002d */
[C---:B------:R-:W-:Y:S01]  /*8010*/  HMMA.16816.F32 R40, R8.reuse, R94, RZ ;  /* 0x0000005e0828723c */ /* 0x040fe200000018ff */
[----:B-1----:R-:W-:Y:S02]  /*8020*/  FFMA.FTZ R4, R120, c[0x0][0x2d0], -R0 ;  /* 0x0000b40078047a23 */ /* 0x002fe40000010800 */
[----:B------:R-:W-:Y:S02]  /*8030*/  IMAD.MOV.U32 R120, RZ, RZ, R36 ;  /* 0x000000ffff787224 */ /* 0x000fe400078e0024 */
[----:B------:R1:W3:Y:S01]  /*8040*/  MUFU.EX2 R77, R4 ;  /* 0x00000004004d7308 */ /* 0x0002e20000000800 */
[----:B------:R-:W-:Y:S01]  /*8050*/  IMAD.MOV.U32 R91, RZ, RZ, R93 ;  /* 0x000000ffff5b7224 */ /* 0x000fe200078e005d */
[----:B------:R-:W-:Y:S01]  /*8060*/  MOV R93, R114 ;  /* 0x00000072005d7202 */ /* 0x000fe20000000f00 */
[----:B------:R-:W-:Y:S07]  /*8070*/  HMMA.16816.F32 R36, R8, R86, RZ ;  /* 0x000000560824723c */ /* 0x000fee00000018ff */
[----:B------:R-:W-:-:S02]  /*8080*/  F2FP.PACK_AB R8, R89, R85 ;  /* 0x000000555908723e */ /* 0x000fc400000000ff */
[----:B--2---:R-:W-:Y:S01]  /*8090*/  F2FP.PACK_AB R10, R252, R117 ;  /* 0x00000075fc0a723e */ /* 0x004fe200000000ff */
[--C-:B-1----:R-:W-:Y:S01]  /*80a0*/  FFMA.FTZ R4, R123, c[0x0][0x2d0], -R0.reuse ;  /* 0x0000b4007b047a23 */ /* 0x102fe20000010800 */
[----:B---3--:R-:W-:Y:S02]  /*80b0*/  F2FP.PACK_AB R9, R77, R182 ;  /* 0x000000b64d09723e */ /* 0x008fe400000000ff */
[----:B------:R-:W-:Y:S01]  /*80c0*/  MOV R123, R51 ;  /* 0x00000033007b7202 */ /* 0x000fe20000000f00 */
[----:B------:R1:W-:Y:S02]  /*80d0*/  MUFU.EX2 R79, R4 ;  /* 0x00000004004f7308 */ /* 0x0003e40000000800 */
[----:B-1----:R-:W-:Y:S02]  /*80e0*/  FFMA.FTZ R4, R126, c[0x0][0x2d0], -R0 ;  /* 0x0000b4007e047a23 */ /* 0x002fe40000010800 */
[----:B------:R-:W-:-:S04]  /*80f0*/  IMAD.MOV.U32 R126, RZ, RZ, R75 ;  /* 0x000000ffff7e7224 */ /* 0x000fc800078e004b */
[----:B------:R1:W2:Y:S02]  /*8100*/  MUFU.EX2 R78, R4 ;  /* 0x00000004004e7308 */ /* 0x0002a40000000800 */
[----:B-1----:R-:W-:Y:S01]  /*8110*/  FFMA.FTZ R4, R232, c[0x0][0x2d0], -R7 ;  /* 0x0000b400e8047a23 */ /* 0x002fe20000010807 */
[----:B--2---:R-:W-:-:S05]  /*8120*/  F2FP.PACK_AB R11, R78, R79 ;  /* 0x0000004f4e0b723e */ /* 0x004fca00000000ff */
[----:B------:R1:W-:Y:S02]  /*8130*/  MUFU.EX2 R232, R4 ;  /* 0x0000000400e87308 */ /* 0x0003e40000000800 */
[C---:B------:R-:W-:Y:S08]  /*8140*/  HMMA.16816.F32 R48, R8.reuse, R100, R32 ;  /* 0x000000640830723c */ /* 0x040ff00000001820 */
[----:B------:R-:W-:Y:S01]  /*8150*/  HMMA.16816.F32 R28, R8, R102, R28 ;  /* 0x00000066081c723c */ /* 0x000fe2000000181c */
[----:B-1----:R-:W-:-:S02]  /*8160*/  FFMA.FTZ R4, R190, c[0x0][0x2d0], -R2 ;  /* 0x0000b400be047a23 */ /* 0x002fc40000010802 */
[----:B------:R-:W-:Y:S02]  /*8170*/  IMAD.MOV.U32 R190, RZ, RZ, R129 ;  /* 0x000000ffffbe7224 */ /* 0x000fe400078e0081 */
[----:B------:R1:W-:Y:S03]  /*8180*/  MUFU.EX2 R100, R4 ;  /* 0x0000000400647308 */ /* 0x0003e60000000800 */
[C---:B------:R-:W-:Y:S08]  /*8190*/  HMMA.16816.F32 R44, R8.reuse, R96, R24 ;  /* 0x00000060082c723c */ /* 0x040ff00000001818 */
[----:B------:R-:W-:Y:S01]  /*81a0*/  HMMA.16816.F32 R24, R8, R104, R16 ;  /* 0x000000680818723c */ /* 0x000fe20000001810 */
[----:B-1----:R-:W-:-:S07]  /*81b0*/  FFMA.FTZ R4, R189, c[0x0][0x2d0], -R2 ;  /* 0x0000b400bd047a23 */ /* 0x002fce0000010802 */
[C---:B------:R-:W-:Y:S01]  /*81c0*/  HMMA.16816.F32 R16, R8.reuse, R110, R36 ;  /* 0x0000006e0810723c */ /* 0x040fe20000001824 */
[----:B------:R-:W1:Y:S01]  /*81d0*/  LDSM.16.MT88.4 R36, [R209+0x2100] ;  /* 0x00210000d124783b */ /* 0x000e620000004200 */
[----:B------:R2:W3:Y:S06]  /*81e0*/  MUFU.EX2 R101, R4 ;  /* 0x0000000400657308 */ /* 0x0004ec0000000800 */
[C---:B------:R-:W-:Y:S08]  /*81f0*/  HMMA.16816.F32 R32, R8.reuse, R108, R20 ;  /* 0x0000006c0820723c */ /* 0x040ff00000001814 */
[----:B------:R-:W-:Y:S01]  /*8200*/  HMMA.16816.F32 R20, R8, R98, R12 ;  /* 0x000000620814723c */ /* 0x000fe2000000180c */
[----:B--2---:R-:W-:-:S04]  /*8210*/  FFMA.FTZ R4, R188, c[0x0][0x2d0], -R2 ;  /* 0x0000b400bc047a23 */ /* 0x004fc80000010802 */
[----:B------:R2:W-:Y:S03]  /*8220*/  MUFU.EX2 R103, R4 ;  /* 0x0000000400677308 */ /* 0x0005e60000000800 */
[----:B------:R-:W-:Y:S07]  /*8230*/  HMMA.16816.F32 R12, R8, R106, R40 ;  /* 0x0000006a080c723c */ /* 0x000fee0000001828 */
[----:B---3--:R-:W-:Y:S01]  /*8240*/  F2FP.PACK_AB R8, R101, R100 ;  /* 0x000000646508723e */ /* 0x008fe200000000ff */
[----:B--2---:R-:W-:-:S04]  /*8250*/  FFMA.FTZ R4, R187, c[0x0][0x2d0], -R2 ;  /* 0x0000b400bb047a23 */ /* 0x004fc80000010802 */
[----:B------:R2:W3:Y:S02]  /*8260*/  MUFU.EX2 R188, R4 ;  /* 0x0000000400bc7308 */ /* 0x0004e40000000800 */
[----:B--2---:R-:W-:Y:S01]  /*8270*/  FFMA.FTZ R4, R146, c[0x0][0x2d0], -R0 ;  /* 0x0000b40092047a23 */ /* 0x004fe20000010800 */
[----:B---3--:R-:W-:-:S05]  /*8280*/  F2FP.PACK_AB R10, R188, R103 ;  /* 0x00000067bc0a723e */ /* 0x008fca00000000ff */
[----:B------:R2:W-:Y:S02]  /*8290*/  MUFU.EX2 R73, R4 ;  /* 0x0000000400497308 */ /* 0x0005e40000000800 */
[----:B--2---:R-:W-:Y:S02]  /*82a0*/  FFMA.FTZ R4, R147, c[0x0][0x2d0], -R0 ;  /* 0x0000b40093047a23 */ /* 0x004fe40000010800 */
[----:B------:R-:W-:-:S04]  /*82b0*/  IMAD.MOV.U32 R147, RZ, RZ, R130 ;  /* 0x000000ffff937224 */ /* 0x000fc800078e0082 */
        /* <DEDUP_REMOVED lines=8> */
[----:B------:R2:W3:Y:S02]  /*8340*/  MUFU.EX2 R189, R4 ;  /* 0x0000000400bd7308 */ /* 0x0004e40000000800 */
[C---:B------:R-:W-:Y:S08]  /*8350*/  HMMA.16816.F32 R108, R8.reuse, R60, R48 ;  /* 0x0000003c086c723c */ /* 0x040ff00000001830 */
[----:B------:R-:W-:Y:S01]  /*8360*/  HMMA.16816.F32 R32, R8, R64, R32 ;  /* 0x000000400820723c */ /* 0x000fe20000001820 */
[----:B--2---:R-:W-:-:S02]  /*8370*/  FFMA.FTZ R4, R237, c[0x0][0x2d0], -R7 ;  /* 0x0000b400ed047a23 */ /* 0x004fc40000010807 */
[----:B------:R-:W-:Y:S02]  /*8380*/  IMAD.MOV.U32 R237, RZ, RZ, R84 ;  /* 0x000000ffffed7224 */ /* 0x000fe400078e0054 */
[----:B------:R2:W-:Y:S01]  /*8390*/  MUFU.EX2 R181, R4 ;  /* 0x0000000400b57308 */ /* 0x0005e20000000800 */
[----:B------:R-:W-:Y:S02]  /*83a0*/  IMAD.MOV.U32 R84, RZ, RZ, R144 ;  /* 0x000000ffff547224 */ /* 0x000fe400078e0090 */
[----:B------:R-:W-:Y:S01]  /*83b0*/  HMMA.16816.F32 R44, R8, R80, R44 ;  /* 0x00000050082c723c */ /* 0x000fe2000000182c */
[----:B------:R-:W-:Y:S02]  /*83c0*/  IMAD.MOV.U32 R144, RZ, RZ, R115 ;  /* 0x000000ffff907224 */ /* 0x000fe400078e0073 */
[----:B------:R-:W-:Y:S01]  /*83d0*/  IMAD.MOV.U32 R51, RZ, RZ, R84 ;  /* 0x000000ffff337224 */ /* 0x000fe200078e0054 */
[----:B------:R-:W-:-:S04]  /*83e0*/  MOV R84, R122 ;  /* 0x0000007a00547202 */ /* 0x000fc80000000f00 */
[----:B------:R-:W-:Y:S01]  /*83f0*/  HMMA.16816.F32 R40, R8, R82, R20 ;  /* 0x000000520828723c */ /* 0x000fe20000001814 */
[----:B------:R-:W-:Y:S01]  /*8400*/  LDSM.16.MT88.4 R20, [R211+0x2100] ;  /* 0x00210000d314783b */ /* 0x000fe20000004200 */
[----:B--2---:R-:W-:Y:S01]  /*8410*/  FFMA.FTZ R4, R239, c[0x0][0x2d0], -R7 ;  /* 0x0000b400ef047a23 */ /* 0x004fe20000010807 */
[----:B------:R-:W-:-:S05]  /*8420*/  MOV R239, R92 ;  /* 0x0000005c00ef7202 */ /* 0x000fca0000000f00 */
[----:B------:R-:W-:Y:S01]  /*8430*/  HMMA.16816.F32 R64, R8, R66, R16 ;  /* 0x000000420840723c */ /* 0x000fe20000001810 */
[----:B------:R-:W-:Y:S01]  /*8440*/  MOV R92, R88 ;  /* 0x00000058005c7202 */ /* 0x000fe20000000f00 */
[----:B------:R2:W4:Y:S01]  /*8450*/  MUFU.EX2 R187, R4 ;  /* 0x0000000400bb7308 */ /* 0x0005220000000800 */
[----:B------:R-:W-:Y:S01]  /*8460*/  IMAD.MOV.U32 R88, RZ, RZ, R118 ;  /* 0x000000ffff587224 */ /* 0x000fe200078e0076 */
[----:B------:R-:W-:Y:S01]  /*8470*/  LDSM.16.MT88.4 R16, [R209+0x2900] ;  /* 0x00290000d110783b */ /* 0x000fe20000004200 */
[----:B------:R-:W-:Y:S02]  /*8480*/  IMAD.MOV.U32 R118, RZ, RZ, R116 ;  /* 0x000000ffff767224 */ /* 0x000fe400078e0074 */
[----:B------:R-:W-:Y:S01]  /*8490*/  IMAD.MOV.U32 R116, RZ, RZ, R128 ;  /* 0x000000ffff747224 */ /* 0x000fe200078e0080 */
[----:B------:R-:W-:Y:S01]  /*84a0*/  MOV R128, R131 ;  /* 0x0000008300807202 */ /* 0x000fe20000000f00 */
[----:B------:R-:W-:Y:S02]  /*84b0*/  IMAD.MOV.U32 R131, RZ, RZ, R112 ;  /* 0x000000ffff837224 */ /* 0x000fe400078e0070 */
[----:B------:R-:W-:Y:S01]  /*84c0*/  IMAD.MOV.U32 R87, RZ, RZ, R116 ;  /* 0x000000ffff577224 */ /* 0x000fe200078e0074 */
[----:B------:R-:W-:Y:S01]  /*84d0*/  MOV R86, R128 ;  /* 0x0000008000567202 */ /* 0x000fe20000000f00 */
[----:B------:R-:W-:-:S02]  /*84e0*/  IMAD.MOV.U32 R146, RZ, RZ, R131 ;  /* 0x000000ffff927224 */ /* 0x000fc400078e0083 */
[----:B------:R-:W1:Y:S01]  /*84f0*/  LDSM.16.MT88.4 R128, [R212+0x2100] ;  /* 0x00210000d480783b */ /* 0x000e620000004200 */
[----:B------:R-:W-:Y:S02]  /*8500*/  IMAD.MOV.U32 R238, RZ, RZ, R88 ;  /* 0x000000ffffee7224 */ /* 0x000fe400078e0058 */
[----:B--2---:R-:W-:Y:S02]  /*8510*/  FFMA.FTZ R4, R240, c[0x0][0x2d0], -R7 ;  /* 0x0000b400f0047a23 */ /* 0x004fe40000010807 */
[----:B------:R-:W-:Y:S02]  /*8520*/  IMAD.MOV.U32 R240, RZ, RZ, R126 ;  /* 0x000000fffff07224 */ /* 0x000fe400078e007e */
[----:B------:R2:W-:Y:S01]  /*8530*/  MUFU.EX2 R180, R4 ;  /* 0x0000000400b47308 */ /* 0x0005e20000000800 */
[----:B------:R-:W-:Y:S02]  /*8540*/  IMAD.MOV.U32 R126, RZ, RZ, R113 ;  /* 0x000000ffff7e7224 */ /* 0x000fe400078e0071 */
[----:B------:R-:W-:Y:S01]  /*8550*/  HMMA.16816.F32 R112, R8, R62, R28 ;  /* 0x0000003e0870723c */ /* 0x000fe2000000181c */
[----:B------:R-:W1:Y:S01]  /*8560*/  LDSM.16.MT88.4 R28, [R210+0x2100] ;  /* 0x00210000d21c783b */ /* 0x000e620000004200 */
[----:B------:R-:W-:-:S02]  /*8570*/  IMAD.MOV.U32 R50, RZ, RZ, R126 ;  /* 0x000000ffff327224 */ /* 0x000fc400078e007e */
[----:B------:R-:W-:Y:S02]  /*8580*/  IMAD.MOV.U32 R126, RZ, RZ, R145 ;  /* 0x000000ffff7e7224 */ /* 0x000fe400078e0091 */
[----:B------:R-:W-:Y:S02]  /*8590*/  IMAD.MOV.U32 R145, RZ, RZ, R121 ;  /* 0x000000ffff917224 */ /* 0x000fe400078e0079 */
[----:B------:R-:W-:Y:S01]  /*85a0*/  HMMA.16816.F32 R60, R8, R56, R24 ;  /* 0x00000038083c723c */ /* 0x000fe20000001818 */
[----:B------:R-:W1:Y:S01]  /*85b0*/  LDSM.16.MT88.4 R24, [R212+0x2900] ;  /* 0x00290000d418783b */ /* 0x000e620000004200 */
[----:B--2---:R-:W-:Y:S02]  /*85c0*/  FFMA.FTZ R4, R241, c[0x0][0x2d0], -R7 ;  /* 0x0000b400f1047a23 */ /* 0x004fe40000010807 */
[----:B------:R-:W-:-:S04]  /*85d0*/  IMAD.MOV.U32 R241, RZ, RZ, R90 ;  /* 0x000000fffff17224 */ /* 0x000fc800078e005a */
[----:B------:R-:W-:Y:S01]  /*85e0*/  HMMA.16816.F32 R56, R8, R58, R12 ;  /* 0x0000003a0838723c */ /* 0x000fe2000000180c */
[----:B------:R2:W-:Y:S01]  /*85f0*/  MUFU.EX2 R102, R4 ;  /* 0x0000000400667308 */ /* 0x0005e20000000800 */
[----:B------:R-:W-:-:S05]  /*8600*/  IMAD.MOV.U32 R90, RZ, RZ, R118 ;  /* 0x000000ffff5a7224 */ /* 0x000fca00078e0076 */
[----:B---3--:R-:W-:Y:S02]  /*8610*/  F2FP.PACK_AB R8, R189, R232 ;  /* 0x000000e8bd08723e */ /* 0x008fe400000000ff */
[----:B----4-:R-:W-:Y:S01]  /*8620*/  F2FP.PACK_AB R10, R187, R181 ;  /* 0x000000b5bb0a723e */ /* 0x010fe200000000ff */
[----:B--2---:R-:W-:Y:S02]  /*8630*/  FFMA.FTZ R4, R204, c[0x0][0x2d0], -R6 ;  /* 0x0000b400cc047a23 */ /* 0x004fe40000010806 */
[----:B------:R-:W-:Y:S02]  /*8640*/  IMAD.MOV.U32 R204, RZ, RZ, R91 ;  /* 0x000000ffffcc7224 */ /* 0x000fe400078e005b */
[----:B------:R2:W-:Y:S01]  /*8650*/  MUFU.EX2 R99, R4 ;  /* 0x0000000400637308 */ /* 0x0005e20000000800 */
[----:B------:R-:W-:-:S05]  /*8660*/  IMAD.MOV.U32 R91, RZ, RZ, R93 ;  /* 0x000000ffff5b7224 */ /* 0x000fca00078e005d */
[----:B------:R-:W-:Y:S01]  /*8670*/  MOV R49, R91 ;  /* 0x0000005b00317202 */ /* 0x000fe20000000f00 */
[----:B--2---:R-:W-:Y:S01]  /*8680*/  FFMA.FTZ R4, R228, c[0x0][0x2d0], -R6 ;  /* 0x0000b400e4047a23 */ /* 0x004fe20000010806 */
[----:B------:R-:W-:-:S03]  /*8690*/  MOV R228, R92 ;  /* 0x0000005c00e47202 */ /* 0x000fc60000000f00 */
[----:B------:R2:W3:Y:S02]  /*86a0*/  MUFU.EX2 R98, R4 ;  /* 0x0000000400627308 */ /* 0x0004e40000000800 */
[----:B--2---:R-:W-:Y:S01]  /*86b0*/  FFMA.FTZ R4, R207, c[0x0][0x2d0], -R6 ;  /* 0x0000b400cf047a23 */ /* 0x004fe20000010806 */
[----:B---3--:R-:W-:Y:S02]  /*86c0*/  F2FP.PACK_AB R9, R98, R99 ;  /* 0x000000636209723e */ /* 0x008fe400000000ff */
[----:B------:R-:W-:-:S03]  /*86d0*/  MOV R207, R190 ;  /* 0x000000be00cf7202 */ /* 0x000fc60000000f00 */
[----:B------:R2:W-:Y:S01]  /*86e0*/  MUFU.EX2 R97, R4 ;  /* 0x0000000400617308 */ /* 0x0005e20000000800 */
[----:B------:R-:W-:Y:S02]  /*86f0*/  IMAD.MOV.U32 R190, RZ, RZ, R120 ;  /* 0x000000ffffbe7224 */ /* 0x000fe400078e0078 */
[----:B--2---:R-:W-:Y:S02]  /*8700*/  FFMA.FTZ R4, R230, c[0x0][0x2d0], -R6 ;  /* 0x0000b400e6047a23 */ /* 0x004fe40000010806 */
[----:B------:R-:W-:-:S03]  /*8710*/  IMAD.MOV.U32 R230, RZ, RZ, R146 ;  /* 0x000000ffffe67224 */ /* 0x000fc600078e0092 */
[----:B------:R2:W3:Y:S01]  /*8720*/  MUFU.EX2 R95, R4 ;  /* 0x00000004005f7308 */ /* 0x0004e20000000800 */
[----:B------:R-:W-:Y:S02]  /*8730*/  IMAD.MOV.U32 R146, RZ, RZ, R123 ;  /* 0x000000ffff927224 */ /* 0x000fe400078e007b */
[--C-:B--2---:R-:W-:Y:S01]  /*8740*/  FFMA.FTZ R4, R248, c[0x0][0x2d0], -R7.reuse ;  /* 0x0000b400f8047a23 */ /* 0x104fe20000010807 */
[----:B---3--:R-:W-:Y:S01]  /*8750*/  F2FP.PACK_AB R11, R95, R97 ;  /* 0x000000615f0b723e */ /* 0x008fe200000000ff */
[----:B------:R-:W-:Y:S01]  /*8760*/  FFMA.FTZ R7, R251, c[0x0][0x2d0], -R7 ;  /* 0x0000b400fb077a23 */ /* 0x000fe20000010807 */
[----:B------:R-:W-:Y:S02]  /*8770*/  MOV R251, R50 ;  /* 0x0000003200fb7202 */ /* 0x000fe40000000f00 */
[----:B------:R2:W-:Y:S01]  /*8780*/  MUFU.EX2 R96, R4 ;  /* 0x0000000400607308 */ /* 0x0005e20000000800 */
[----:B------:R-:W-:Y:S02]  /*8790*/  IMAD.MOV.U32 R248, RZ, RZ, R51 ;  /* 0x000000fffff87224 */ /* 0x000fe400078e0033 */
[C---:B-1----:R-:W-:Y:S05]  /*87a0*/  HMMA.16816.F32 R104, R8.reuse, R36, R176 ;  /* 0x000000240868723c */ /* 0x042fea00000018b0 */
[----:B------:R-:W1:Y:S02]  /*87b0*/  MUFU.EX2 R94, R7 ;  /* 0x00000007005e7308 */ /* 0x000e640000000800 */
[----:B------:R-:W-:Y:S01]  /*87c0*/  MOV R176, R119 ;  /* 0x0000007700b07202 */ /* 0x000fe20000000f00 */
[----:B------:R-:W-:Y:S01]  /*87d0*/  IMAD.MOV.U32 R179, RZ, RZ, R190 ;  /* 0x000000ffffb37224 */ /* 0x000fe200078e00be */
[----:B------:R-:W-:Y:S01]  /*87e0*/  HMMA.16816.F32 R120, R8, R128, R164 ;  /* 0x000000800878723c */ /* 0x000fe200000018a4 */
[----:B------:R-:W-:-:S02]  /*87f0*/  IMAD.MOV.U32 R190, RZ, RZ, R144 ;  /* 0x000000ffffbe7224 */ /* 0x000fc400078e0090 */
[----:B--2---:R-:W-:Y:S02]  /*8800*/  FFMA.FTZ R4, R231, c[0x0][0x2d0], -R6 ;  /* 0x0000b400e7047a23 */ /* 0x004fe40000010806 */
[----:B------:R-:W-:Y:S02]  /*8810*/  IMAD.MOV.U32 R231, RZ, RZ, R238 ;  /* 0x000000ffffe77224 */ /* 0x000fe400078e00ee */
[----:B------:R2:W-:Y:S01]  /*8820*/  MUFU.EX2 R93, R4 ;  /* 0x00000004005d7308 */ /* 0x0005e20000000800 */
[----:B------:R-:W-:Y:S01]  /*8830*/  IMAD.MOV.U32 R238, RZ, RZ, R145 ;  /* 0x000000ffffee7224 */ /* 0x000fe200078e0091 */
[----:B------:R-:W-:Y:S01]  /*8840*/  HMMA.16816.F32 R132, R8, R130, R132 ;  /* 0x000000820884723c */ /* 0x000fe20000001884 */
[----:B------:R-:W-:Y:S01]  /*8850*/  F2FP.PACK_AB R164, R102, R180 ;  /* 0x000000b466a4723e */ /* 0x000fe200000000ff */
[----:B------:R-:W-:Y:S01]  /*8860*/  IMAD.MOV.U32 R178, RZ, RZ, R84 ;  /* 0x000000ffffb27224 */ /* 0x000fe200078e0054 */
[----:B-1----:R-:W-:Y:S01]  /*8870*/  F2FP.PACK_AB R166, R94, R96 ;  /* 0x000000605ea6723e */ /* 0x002fe200000000ff */
[----:B------:R-:W-:-:S04]  /*8880*/  IMAD.MOV.U32 R177, RZ, RZ, R127 ;  /* 0x000000ffffb17224 */ /* 0x000fc800078e007f */
[----:B------:R-:W-:Y:S01]  /*8890*/  HMMA.16816.F32 R136, R8, R28, R136 ;  /* 0x0000001c0888723c */ /* 0x000fe20000001888 */
[----:B--2---:R-:W-:Y:S02]  /*88a0*/  FFMA.FTZ R4, R233, c[0x0][0x2d0], -R6 ;  /* 0x0000b400e9047a23 */ /* 0x004fe40000010806 */
[----:B------:R-:W-:-:S05]  /*88b0*/  IMAD.MOV.U32 R233, RZ, RZ, R117 ;  /* 0x000000ffffe97224 */ /* 0x000fca00078e0075 */
[C---:B------:R-:W-:Y:S01]  /*88c0*/  HMMA.16816.F32 R148, R8.reuse, R30, R148 ;  /* 0x0000001e0894723c */ /* 0x040fe20000001894 */
[----:B------:R1:W2:Y:S07]  /*88d0*/  MUFU.EX2 R92, R4 ;  /* 0x00000004005c7308 */ /* 0x0002ae0000000800 */
[C---:B------:R-:W-:Y:S07]  /*88e0*/  HMMA.16816.F32 R116, R8.reuse, R38, R172 ;  /* 0x000000260874723c */ /* 0x040fee00000018ac */
[----:B------:R-:W-:Y:S01]  /*88f0*/  IMAD.MOV.U32 R175, RZ, RZ, R147 ;  /* 0x000000ffffaf7224 */ /* 0x000fe200078e0093 */
[----:B------:R-:W-:Y:S01]  /*8900*/  MOV R147, R89 ;  /* 0x0000005900937202 */ /* 0x000fe20000000f00 */
[----:B-1----:R-:W-:Y:S01]  /*8910*/  FFMA.FTZ R4, R235, c[0x0][0x2d0], -R6 ;  /* 0x0000b400eb047a23 */ /* 0x002fe20000010806 */
[----:B------:R-:W-:Y:S01]  /*8920*/  MOV R235, R146 ;  /* 0x0000009200eb7202 */ /* 0x000fe20000000f00 */
[----:B------:R-:W-:Y:S01]  /*8930*/  IMAD.MOV.U32 R174, RZ, RZ, R86 ;  /* 0x000000ffffae7224 */ /* 0x000fe200078e0056 */
[----:B------:R-:W-:Y:S01]  /*8940*/  HMMA.16816.F32 R152, R8, R20, R152 ;  /* 0x000000140898723c */ /* 0x000fe20000001898 */
[----:B------:R1:W-:Y:S01]  /*8950*/  MUFU.EX2 R91, R4 ;  /* 0x00000004005b7308 */ /* 0x0003e20000000800 */
[----:B------:R-:W-:Y:S01]  /*8960*/  IMAD.MOV.U32 R173, RZ, RZ, R87 ;  /* 0x000000ffffad7224 */ /* 0x000fe200078e0057 */
[----:B--2---:R-:W-:Y:S01]  /*8970*/  F2FP.PACK_AB R165, R92, R93 ;  /* 0x0000005d5ca5723e */ /* 0x004fe200000000ff */
[----:B------:R-:W-:-:S02]  /*8980*/  IMAD.MOV.U32 R86, RZ, RZ, R90 ;  /* 0x000000ffff567224 */ /* 0x000fc400078e005a */
[----:B------:R-:W-:Y:S02]  /*8990*/  IMAD.MOV.U32 R172, RZ, RZ, R147 ;  /* 0x000000ffffac7224 */ /* 0x000fe400078e0093 */
[----:B------:R-:W2:Y:S01]  /*89a0*/  LDSM.16.MT88.4 R144, [R210+0x2900] ;  /* 0x00290000d290783b */ /* 0x000ea20000004200 */
[----:B------:R-:W-:Y:S01]  /*89b0*/  FFMA.FTZ R6, R236, c[0x0][0x2d0], -R6 ;  /* 0x0000b400ec067a23 */ /* 0x000fe20000010806 */
[----:B------:R-:W-:Y:S01]  /*89c0*/  HMMA.16816.F32 R8, R8, R22, R52 ;  /* 0x000000160808723c */ /* 0x000fe20000001834 */
[----:B------:R-:W-:Y:S02]  /*89d0*/  IMAD.MOV.U32 R236, RZ, RZ, R126 ;  /* 0x000000ffffec7224 */ /* 0x000fe400078e007e */
[----:B------:R-:W3:Y:S01]  /*89e0*/  MUFU.EX2 R90, R6 ;  /* 0x00000006005a7308 */ /* 0x000ee20000000800 */
[----:B-1----:R-:W-:Y:S01]  /*89f0*/  FFMA.FTZ R4, R203, c[0x0][0x2d0], -R2 ;  /* 0x0000b400cb047a23 */ /* 0x002fe20000010802 */
[----:B------:R-:W-:-:S06]  /*8a00*/  MOV R203, R85 ;  /* 0x0000005500cb7202 */ /* 0x000fcc0000000f00 */
[----:B------:R1:W-:Y:S01]  /*8a10*/  MUFU.EX2 R89, R4 ;  /* 0x0000000400597308 */ /* 0x0003e20000000800 */
[----:B---3--:R-:W-:-:S07]  /*8a20*/  F2FP.PACK_AB R167, R90, R91 ;  /* 0x0000005b5aa7723e */ /* 0x008fce00000000ff */
[----:B------:R-:W-:Y:S01]  /*8a30*/  HMMA.16816.F32 R104, R164, R16, R104 ;  /* 0x00000010a468723c */ /* 0x000fe20000001868 */
[----:B-1----:R-:W-:Y:S01]  /*8a40*/  FFMA.FTZ R4, R205, c[0x0][0x2d0], -R2 ;  /* 0x0000b400cd047a23 */ /* 0x002fe20000010802 */
[----:B------:R-:W-:-:S03]  /*8a50*/  MOV R205, R124 ;  /* 0x0000007c00cd7202 */ /* 0x000fc60000000f00 */
[----:B------:R1:W-:Y:S03]  /*8a60*/  MUFU.EX2 R88, R4 ;  /* 0x0000000400587308 */ /* 0x0003e60000000800 */
[C---:B------:R-:W-:Y:S08]  /*8a70*/  HMMA.16816.F32 R116, R164.reuse, R18, R116 ;  /* 0x00000012a474723c */ /* 0x040ff00000001874 */
[----:B------:R-:W-:Y:S01]  /*8a80*/  HMMA.16816.F32 R120, R164, R24, R120 ;  /* 0x00000018a478723c */ /* 0x000fe20000001878 */
[----:B-1----:R-:W-:-:S02]  /*8a90*/  FFMA.FTZ R4, R206, c[0x0][0x2d0], -R2 ;  /* 0x0000b400ce047a23 */ /* 0x002fc40000010802 */
[----:B------:R-:W-:-:S05]  /*8aa0*/  IMAD.MOV.U32 R206, RZ, RZ, R69 ;  /* 0x000000ffffce7224 */ /* 0x000fca00078e0045 */
[C---:B------:R-:W-:Y:S01]  /*8ab0*/  HMMA.16816.F32 R132, R164.reuse, R26, R132 ;  /* 0x0000001aa484723c */ /* 0x040fe20000001884 */
[----:B------:R1:W-:Y:S07]  /*8ac0*/  MUFU.EX2 R87, R4 ;  /* 0x0000000400577308 */ /* 0x0003ee0000000800 */
[C---:B--2---:R-:W-:Y:S08]  /*8ad0*/  HMMA.16816.F32 R136, R164.reuse, R144, R136 ;  /* 0x00000090a488723c */ /* 0x044ff00000001888 */
[----:B------:R-:W-:Y:S01]  /*8ae0*/  HMMA.16816.F32 R148, R164, R146, R148 ;  /* 0x00000092a494723c */ /* 0x000fe20000001894 */
[----:B-1----:R-:W-:-:S02]  /*8af0*/  FFMA.FTZ R4, R229, c[0x0][0x2d0], -R2 ;  /* 0x0000b400e5047a23 */ /* 0x002fc40000010802 */
[----:B------:R-:W-:Y:S02]  /*8b00*/  IMAD.MOV.U32 R229, RZ, RZ, R86 ;  /* 0x000000ffffe57224 */ /* 0x000fe400078e0056 */
[----:B------:R1:W2:Y:S02]  /*8b10*/  MUFU.EX2 R86, R4 ;  /* 0x0000000400567308 */ /* 0x0002a40000000800 */
[--C-:B-1----:R-:W-:Y:S01]  /*8b20*/  FFMA.FTZ R4, R198, c[0x0][0x2d0], -R0.reuse ;  /* 0x0000b400c6047a23 */ /* 0x102fe20000010800 */
[----:B--2---:R-:W-:Y:S01]  /*8b30*/  F2FP.PACK_AB R6, R86, R87 ;  /* 0x000000575606723e */ /* 0x004fe200000000ff */
[----:B------:R-:W-:Y:S02]  /*8b40*/  IMAD.MOV.U32 R198, RZ, RZ, R49 ;  /* 0x000000ffffc67224 */ /* 0x000fe400078e0031 */
[----:B------:R-:W1:Y:S02]  /*8b50*/  LDSM.16.MT88.4 R48, [R211+0x2900] ;  /* 0x00290000d330783b */ /* 0x000e640000004200 */
[----:B------:R2:W-:Y:S02]  /*8b60*/  MUFU.EX2 R54, R4 ;  /* 0x0000000400367308 */ /* 0x0005e40000000800 */
[----:B--2---:R-:W-:-:S02]  /*8b70*/  FFMA.FTZ R4, R202, c[0x0][0x2d0], -R0 ;  /* 0x0000b400ca047a23 */ /* 0x004fc40000010800 */
[----:B------:R-:W-:-:S04]  /*8b80*/  IMAD.MOV.U32 R202, RZ, RZ, R5 ;  /* 0x000000ffffca7224 */ /* 0x000fc800078e0005 */
[----:B------:R2:W3:Y:S02]  /*8b90*/  MUFU.EX2 R69, R4 ;  /* 0x0000000400457308 */ /* 0x0004e40000000800 */
[----:B--2---:R-:W-:Y:S01]  /*8ba0*/  FFMA.FTZ R4, R197, c[0x0][0x2d0], -R0 ;  /* 0x0000b400c5047a23 */ /* 0x004fe20000010800 */
[----:B---3--:R-:W-:Y:S01]  /*8bb0*/  F2FP.PACK_AB R5, R69, R54 ;  /* 0x000000364505723e */ /* 0x008fe200000000ff */
[----:B------:R-:W-:Y:S01]  /*8bc0*/  IMAD.MOV.U32 R197, RZ, RZ, R68 ;  /* 0x000000ffffc57224 */ /* 0x000fe200078e0044 */
[C---:B-1----:R-:W-:Y:S03]  /*8bd0*/  HMMA.16816.F32 R152, R164.reuse, R48, R152 ;  /* 0x00000030a498723c */ /* 0x042fe60000001898 */
[----:B------:R1:W-:Y:S05]  /*8be0*/  MUFU.EX2 R68, R4 ;  /* 0x0000000400447308 */ /* 0x0003ea0000000800 */
[----:B------:R-:W-:Y:S07]  /*8bf0*/  HMMA.16816.F32 R164, R164, R50, R8 ;  /* 0x00000032a4a4723c */ /* 0x000fee0000001808 */
[----:B------:R-:W-:-:S02]  /*8c00*/  FFMA.FTZ R8, R245, c[0x0][0x2d0], -R2 ;  /* 0x0000b400f5087a23 */ /* 0x000fc40000010802 */
[----:B-1----:R-:W-:Y:S01]  /*8c10*/  FFMA.FTZ R4, R196, c[0x0][0x2d0], -R0 ;  /* 0x0000b400c4047a23 */ /* 0x002fe20000010800 */
[----:B------:R-:W-:Y:S01]  /*8c20*/  MOV R196, R125 ;  /* 0x0000007d00c47202 */ /* 0x000fe20000000f00 */
[----:B------:R1:W-:Y:S08]  /*8c30*/  MUFU.EX2 R80, R8 ;  /* 0x0000000800507308 */ /* 0x0003f00000000800 */
[----:B------:R2:W3:Y:S01]  /*8c40*/  MUFU.EX2 R55, R4 ;  /* 0x0000000400377308 */ /* 0x0004e20000000800 */
[----:B-1----:R-:W-:-:S07]  /*8c50*/  FFMA.FTZ R8, R247, c[0x0][0x2d0], -R2 ;  /* 0x0000b400f7087a23 */ /* 0x002fce0000010802 */
[----:B------:R1:W-:Y:S01]  /*8c60*/  MUFU.EX2 R81, R8 ;  /* 0x0000000800517308 */ /* 0x0003e20000000800 */
[----:B--2---:R-:W-:Y:S02]  /*8c70*/  F2FP.PACK_AB R4, R88, R89 ;  /* 0x000000595804723e */ /* 0x004fe400000000ff */
[----:B---3--:R-:W-:-:S07]  /*8c80*/  F2FP.PACK_AB R7, R55, R68 ;  /* 0x000000443707723e */ /* 0x008fce00000000ff */
[----:B------:R-:W-:Y:S01]  /*8c90*/  HMMA.16816.F32 R124, R4, R140, R44 ;  /* 0x0000008c047c723c */ /* 0x000fe2000000182c */
[----:B-1----:R-:W-:-:S04]  /*8ca0*/  FFMA.FTZ R8, R246, c[0x0][0x2d0], -R2 ;  /* 0x0000b400f6087a23 */ /* 0x002fc80000010802 */
[----:B------:R1:W-:Y:S03]  /*8cb0*/  MUFU.EX2 R82, R8 ;  /* 0x0000000800527308 */ /* 0x0003e60000000800 */
        /* <DEDUP_REMOVED lines=9> */
[----:B------:R-:W-:Y:S01]  /*8d50*/  HMMA.16816.F32 R32, R4, R158, R64 ;  /* 0x0000009e0420723c */ /* 0x000fe20000001840 */
[----:B-1----:R-:W-:-:S04]  /*8d60*/  FFMA.FTZ R8, R242, c[0x0][0x2d0], -R2 ;  /* 0x0000b400f2087a23 */ /* 0x002fc80000010802 */
[----:B------:R1:W2:Y:S02]  /*8d70*/  MUFU.EX2 R85, R8 ;  /* 0x0000000800557308 */ /* 0x0002a40000000800 */
[----:B-1----:R-:W-:Y:S01]  /*8d80*/  FFMA.FTZ R8, R201, c[0x0][0x2d0], -R0 ;  /* 0x0000b400c9087a23 */ /* 0x002fe20000010800 */
[----:B------:R-:W-:Y:S01]  /*8d90*/  UIMAD.WIDE.U32 UR20, UR18, UR4, URZ ;  /* 0x00000004121472a5 */ /* 0x000fe2000f8e003f */
[----:B------:R-:W-:-:S04]  /*8da0*/  PLOP3.LUT P0, PT, PT, PT, UP6, 0x40, 0x0 ;  /* 0x000000000000781c */ /* 0x000fc80003f0e868 */
[----:B------:R1:W-:Y:S01]  /*8db0*/  MUFU.EX2 R45, R8 ;  /* 0x00000008002d7308 */ /* 0x0003e20000000800 */
[----:B--2---:R-:W-:Y:S01]  /*8dc0*/  F2FP.PACK_AB R160, R85, R84 ;  /* 0x0000005455a0723e */ /* 0x004fe200000000ff */
        /* <DEDUP_REMOVED lines=16> */
[----:B------:R-:W-:Y:S01]  /*8ed0*/  @UP5 UMOV UR19, UR21 ;  /* 0x0000001500135c82 */ /* 0x000fe20008000000 */
[----:B----4-:R-:W-:-:S04]  /*8ee0*/  F2FP.PACK_AB R162, R56, R60 ;  /* 0x0000003c38a2723e */ /* 0x010fc800000000ff */
        /* <DEDUP_REMOVED lines=17> */
[----:B------:R-:W-:Y:S02]  /*9000*/  IMAD.MOV.U32 R197, RZ, RZ, R202 ;  /* 0x000000ffffc57224 */ /* 0x000fe400078e00ca */
[----:B------:R-:W-:Y:S02]  /*9010*/  IMAD.MOV.U32 R202, RZ, RZ, R198 ;  /* 0x000000ffffca7224 */ /* 0x000fe400078e00c6 */
[----:B--2---:R-:W-:Y:S01]  /*9020*/  FADD.FTZ R0, R217, R218 ;  /* 0x000000dad9007221 */ /* 0x004fe20000010000 */
[----:B---3--:R-:W-:Y:S01]  /*9030*/  F2FP.PACK_AB R163, R36, R37 ;  /* 0x0000002524a3723e */ /* 0x008fe200000000ff */
[----:B------:R-:W-:Y:S01]  /*9040*/  FADD.FTZ R4, R215, R216 ;  /* 0x000000d8d7047221 */ /* 0x000fe20000010000 */
[----:B------:R1:W5:Y:S01]  /*9050*/  LDL.LU R218, [R1+0x40] ;  /* 0x0000400001da7983 */ /* 0x0003620000300800 */
[----:B------:R-:W-:Y:S02]  /*9060*/  FADD.FTZ R2, R214, R2 ;  /* 0x00000002d6027221 */ /* 0x000fe40000010000 */
[----:B------:R-:W-:-:S02]  /*9070*/  IMAD.MOV.U32 R198, RZ, RZ, R229 ;  /* 0x000000ffffc67224 */ /* 0x000fc400078e00e5 */
[----:B------:R-:W-:Y:S01]  /*9080*/  FADD.FTZ R0, R197, R0 ;  /* 0x00000000c5007221 */ /* 0x000fe20000010000 */
[----:B------:R-:W-:Y:S01]  /*9090*/  MOV R229, R175 ;  /* 0x000000af00e57202 */ /* 0x000fe20000000f00 */
        /* <DEDUP_REMOVED lines=8> */
[----:B------:R1:W5:Y:S01]  /*9120*/  LDL.LU R215, [R1+0x34] ;  /* 0x0000340001d77983 */ /* 0x0003620000300800 */
[----:B------:R-:W-:Y:S01]  /*9130*/  FADD.FTZ R2, R206, R2 ;  /* 0x00000002ce027221 */ /* 0x000fe20000010000 */
[----:B------:R-:W-:Y:S01]  /*9140*/  HMMA.16816.F32 R140, R160, R144, R140 ;  /* 0x00000090a08c723c */ /* 0x000fe2000000188c */
[----:B------:R-:W-:Y:S01]  /*9150*/  FADD.FTZ R0, R205, R0 ;  /* 0x00000000cd007221 */ /* 0x000fe20000010000 */
[----:B------:R1:W5:Y:S01]  /*9160*/  LDL.LU R214, [R1+0x30] ;  /* 0x0000300001d67983 */ /* 0x0003620000300800 */
[----:B------:R-:W-:-:S02]  /*9170*/  FADD.FTZ R4, R203, R4 ;  /* 0x00000004cb047221 */ /* 0x000fc40000010000 */
[----:B------:R-:W-:Y:S02]  /*9180*/  FADD.FTZ R2, R236, R2 ;  /* 0x00000002ec027221 */ /* 0x000fe40000010000 */
[----:B------:R-:W-:Y:S01]  /*9190*/  FADD.FTZ R0, R235, R0 ;  /* 0x00000000eb007221 */ /* 0x000fe20000010000 */
[C---:B------:R-:W-:Y:S01]  /*91a0*/  HMMA.16816.F32 R108, R160.reuse, R16, R108 ;  /* 0x00000010a06c723c */ /* 0x040fe2000000186c */
[----:B------:R-:W-:Y:S02]  /*91b0*/  IMAD.MOV.U32 R175, RZ, RZ, R233 ;  /* 0x000000ffffaf7224 */ /* 0x000fe400078e00e9 */
[----:B------:R-:W-:Y:S02]  /*91c0*/  IMAD.MOV.U32 R233, RZ, RZ, R176 ;  /* 0x000000ffffe97224 */ /* 0x000fe400078e00b0 */
[----:B------:R-:W-:Y:S02]  /*91d0*/  FADD.FTZ R6, R172, R4 ;  /* 0x00000004ac067221 */ /* 0x000fe40000010000 */
[----:B------:R-:W-:Y:S01]  /*91e0*/  IMAD.MOV.U32 R176, RZ, RZ, R241 ;  /* 0x000000ffffb07224 */ /* 0x000fe200078e00f1 */
        /* <DEDUP_REMOVED lines=25> */
[----:B------:R-:W-:Y:S01]  /*9380*/  MOV R241, R240 ;  /* 0x000000f000f17202 */ /* 0x000fe20000000f00 */
[----:B------:R-:W-:-:S02]  /*9390*/  FADD.FTZ R4, R188, R7 ;  /* 0x00000007bc047221 */ /* 0x000fc40000010000 */
[----:B------:R-:W-:Y:S02]  /*93a0*/  IMAD.MOV.U32 R240, RZ, RZ, R239 ;  /* 0x000000fffff07224 */ /* 0x000fe400078e00ef */
[----:B------:R-:W-:Y:S02]  /*93b0*/  FADD.FTZ R0, R228, R0 ;  /* 0x00000000e4007221 */ /* 0x000fe40000010000 */
[----:B------:R-:W-:Y:S02]  /*93c0*/  FADD.FTZ R2, R204, R2 ;  /* 0x00000002cc027221 */ /* 0x000fe40000010000 */
[----:B------:R-:W-:Y:S02]  /*93d0*/  FADD.FTZ R5, R74, R5 ;  /* 0x000000054a057221 */ /* 0x000fe40000010000 */
[----:B------:R-:W-:Y:S02]  /*93e0*/  FADD.FTZ R4, R89, R4 ;  /* 0x0000000459047221 */ /* 0x000fe40000010000 */
[----:B------:R-:W-:-:S02]  /*93f0*/  IMAD.MOV.U32 R239, RZ, RZ, R213 ;  /* 0x000000ffffef7224 */ /* 0x000fc400078e00d5 */
[----:B------:R-:W-:Y:S01]  /*9400*/  FADD.FTZ R0, R241, R0 ;  /* 0x00000000f1007221 */ /* 0x000fe20000010000 */
[----:B------:R1:W5:Y:S01]  /*9410*/  LDL.LU R213, [R1+0x2c] ;  /* 0x00002c0001d57983 */ /* 0x0003620000300800 */
[----:B------:R-:W-:Y:S02]  /*9420*/  FADD.FTZ R2, R240, R2 ;  /* 0x00000002f0027221 */ /* 0x000fe40000010000 */
[----:B------:R-:W-:Y:S01]  /*9430*/  FADD.FTZ R5, R75, R5 ;  /* 0x000000054b057221 */ /* 0x000fe20000010000 */
[----:B------:R1:W5:Y:S01]  /*9440*/  LDL.LU R208, [R1+0x28] ;  /* 0x0000280001d07983 */ /* 0x0003620000300800 */
        /* <DEDUP_REMOVED lines=30> */
[----:B------:R-:W-:-:S04]  /*9630*/  FADD.FTZ R0, R52, R2 ;  /* 0x0000000234007221 */ /* 0x000fc80000010000 */
[----:B------:R-:W-:-:S04]  /*9640*/  FADD.FTZ R0, R53, R0 ;  /* 0x0000000035007221 */ /* 0x000fc80000010000 */
        /* <DEDUP_REMOVED lines=18> */
[----:B------:R-:W-:-:S02]  /*9770*/  ULDC UR17, c[0x0][0x328] ;  /* 0x0000ca0000117ab9 */ /* 0x000fc40000000800 */
[----:B------:R-:W-:Y:S02]  /*9780*/  UIADD3 UR12, UR12, -0x2, URZ ;  /* 0xfffffffe0c0c7890 */ /* 0x000fe4000fffe03f */
[----:B------:R-:W-:Y:S02]  /*9790*/  UIADD3 UR17, UR4, UR17, URZ ;  /* 0x0000001104117290 */ /* 0x000fe4000fffe03f */
[C---:B------:R-:W-:Y:S08]  /*97a0*/  HMMA.16816.F32 R128, R160.reuse, R26, R128 ;  /* 0x0000001aa080723c */ /* 0x040ff00000001880 */
[C---:B------:R-:W-:Y:S08]  /*97b0*/  HMMA.16816.F32 R144, R160.reuse, R146, R32 ;  /* 0x00000092a090723c */ /* 0x040ff00000001820 */
[C---:B------:R-:W-:Y:S08]  /*97c0*/  HMMA.16816.F32 R156, R160.reuse, R48, R12 ;  /* 0x00000030a09c723c */ /* 0x040ff0000000180c */
[----:B------:R-:W-:Y:S01]  /*97d0*/  HMMA.16816.F32 R160, R160, R50, R8 ;  /* 0x00000032a0a0723c */ /* 0x000fe20000001808 */
[----:B------:R-:W-:Y:S07]  /*97e0*/  @P0 BRA `(.L_x_269) ;  /* 0x0000018000000947 */ /* 0x000fee0003800000 */
[----:B-1----:R-:W-:Y:S01]  /*97f0*/  ISETP.LT.AND P0, PT, RZ, UR4, PT ;  /* 0x00000004ff007c0c */ /* 0x002fe2000bf01270 */
[----:B------:R-:W-:-:S12]  /*9800*/  UIADD3 UR18, UR4, -0x1, URZ ;  /* 0xffffffff04127890 */ /* 0x000fd8000fffe03f */
[----:B------:R-:W-:Y:S05]  /*9810*/  @P0 BRA `(.L_x_270) ;  /* 0x000000a000000947 */ /* 0x000fea0003800000 */
[----:B------:R-:W-:Y:S02]  /*9820*/  UMOV UR18, 0x1 ;  /* 0x0000000100127882 */ /* 0x000fe40000000000 */
        /* <DEDUP_REMOVED lines=9> */
.L_x_270:
[----:B------:R-:W-:Y:S02]  /*98c0*/  UMOV UR5, 0x1 ;  /* 0x0000000100057882 */ /* 0x000fe40000000000 */
[----:B------:R-:W-:Y:S02]  /*98d0*/  ULDC UR4, c[0x0][0x32c] ;  /* 0x0000cb0000047ab9 */ /* 0x000fe40000000800 */
[----:B------:R-:W-:-:S03]  /*98e0*/  UISETP.NE.AND UP0, UPT, UR5, UR4, UPT ;  /* 0x000000040500728c */ /* 0x000fc6000bf05270 */
[----:B------:R-:W-:Y:S02]  /*98f0*/  ULDC.64 UR4, c[0x0][0x330] ;  /* 0x0000cc0000047ab9 */ /* 0x000fe40000000a00 */
[----:B------:R-:W-:-:S07]  /*9900*/  UIMAD.WIDE.U32 UR20, UR18, UR4, URZ ;  /* 0x00000004121472a5 */ /* 0x000fce000f8e003f */
[----:B------:R-:W-:Y:S02]  /*9910*/  @UP0 UMOV UR19, UR21 ;  /* 0x0000001500130c82 */ /* 0x000fe40008000000 */
[----:B------:R-:W-:Y:S02]  /*9920*/  @UP0 USHF.R.U32.HI UR18, URZ, UR5, UR19 ;  /* 0x000000053f120299 */ /* 0x000fe40008011613 */
.L_x_271:
[----:B------:R-:W-:Y:S02]  /*9930*/  ULDC UR4, c[0x0][0x32c] ;  /* 0x0000cb0000047ab9 */ /* 0x000fe40000000800 */
[----:B------:R-:W-:-:S04]  /*9940*/  UIMAD UR4, UR18, UR4, UR4 ;  /* 0x00000004120472a4 */ /* 0x000fc8000f8e0204 */
[----:B------:R-:W-:-:S04]  /*9950*/  UISETP.LT.AND UP0, UPT, UR17, UR4, UPT ;  /* 0x000000041100728c */ /* 0x000fc8000bf01270 */
[----:B------:R-:W-:-:S04]  /*9960*/  USEL UR17, UR17, UR4, UP0 ;  /* 0x0000000411117287 */ /* 0x000fc80008000000 */
.L_x_269:
[----:B-1----:R-:W-:-:S04]  /*9970*/  UIMAD.WIDE UR4, UR17, 0x2aaaaaab, URZ ;  /* 0x2aaaaaab110478a5 */ /* 0x002fc8000f8e023f */
[----:B------:R-:W-:-:S04]  /*9980*/  USHF.R.U32.HI UR4, URZ, 0x1f, UR5 ;  /* 0x0000001f3f047899 */ /* 0x000fc80008011605 */
[----:B------:R-:W-:-:S04]  /*9990*/  ULEA.HI.SX32 UR4, UR5, UR4, 0x1c ;  /* 0x0000000405047291 */ /* 0x000fc8000f8fe23f */
[----:B------:R-:W-:-:S04]  /*99a0*/  UISETP.LT.AND UP0, UPT, UR7, UR4, UPT ;  /* 0x000000040700728c */ /* 0x000fc8000bf01270 */
[----:B------:R-:W-:-:S04]  /*99b0*/  USEL UR5, UR7, UR4, !UP0 ;  /* 0x0000000407057287 */ /* 0x000fc8000c000000 */
[----:B------:R-:W-:-:S06]  /*99c0*/  UISETP.GE.AND UP0, UPT, UR12, UR5, UPT ;  /* 0x000000050c00728c */ /* 0x000fcc000bf06270 */
[----:B------:R-:W-:-:S13]  /*99d0*/  PLOP3.LUT P0, PT, PT, PT, UP0, 0x80, 0x0 ;  /* 0x000000000000781c */ /* 0x000fda0003f0f008 */
[----:B------:R-:W-:Y:S05]  /*99e0*/  @!P0 BRA `(.L_x_272) ;  /* 0x000073f000008947 */ /* 0x000fea0003800000 */
[----:B------:R-:W-:Y:S01]  /*99f0*/  IMAD.MOV.U32 R101, RZ, RZ, R71 ;  /* 0x000000ffff657224 */ /* 0x000fe200078e0047 */
[----:B------:R-:W-:Y:S01]  /*9a00*/  MOV R103, R3 ;  /* 0x0000000300677202 */ /* 0x000fe20000000f00 */
[----:B------:R-:W-:Y:S01]  /*9a10*/  IMAD.MOV.U32 R100, RZ, RZ, R72 ;  /* 0x000000ffff647224 */ /* 0x000fe200078e0048 */
[----:B------:R-:W-:Y:S02]  /*9a20*/  MOV R102, R70 ;  /* 0x0000004600667202 */ /* 0x000fe40000000f00 */
.L_x_291:
[----:B------:R-:W-:Y:S04]  /*9a30*/  DEPBAR.LE SB0, 0x0 ;  /* 0x000080000000791a */ /* 0x000fe80000000000 */
[----:B------:R-:W-:Y:S01]  /*9a40*/  BAR.SYNC.DEFER_BLOCKING 0x0 ;  /* 0x0000000000007b1d */ /* 0x000fe20000010000 */
[----:B------:R-:W-:Y:S06]  /*9a50*/  UISETP.GT.AND UP0, UPT, UR7, UR12, UPT ;  /* 0x0000000c0700728c */ /* 0x000fec000bf04270 */
[----:B------:R-:W-:Y:S01]  /*9a60*/  PLOP3.LUT P0, PT, PT, PT, UP0, 0x80, 0x0 ;  /* 0x000000000000781c */ /* 0x000fe20003f0f008 */
        /* <DEDUP_REMOVED lines=24> */
[----:B------:R-:W-:Y:S02]  /*9bf0*/  IMAD R4, R227, c[0x0][0x21c], R4 ;  /* 0x00008700e3047a24 */ /* 0x000fe400078e0204 */
        /* <DEDUP_REMOVED lines=36> */
.L_x_273:
[----:B--234-:R-:W-:Y:S01]  /*9e40*/  LDSM.16.M88.4 R204, [R214+0x5900] ;  /* 0x00590000d6cc783b */ /* 0x01cfe20000000200 */
[-C--:B------:R-:W-:Y:S01]  /*9e50*/  HMMA.16816.F32 R4, R96, R16.reuse, RZ ;  /* 0x000000106004723c */ /* 0x080fe200000018ff */
[----:B------:R-:W-:Y:S06]  /*9e60*/  UISETP.GT.AND UP0, UPT, UR12, UR7, UPT ;  /* 0x000000070c00728c */ /* 0x000fec000bf04270 */
[----:B------:R-:W0:Y:S01]  /*9e70*/  LDGDEPBAR ;  /* 0x00000000000079af */ /* 0x000e220000000000 */
[C---:B------:R-:W-:Y:S01]  /*9e80*/  HMMA.16816.F32 R8, R92.reuse, R16, RZ ;  /* 0x000000105c08723c */ /* 0x040fe200000018ff */
[----:B------:R-:W-:Y:S07]  /*9e90*/  PLOP3.LUT P0, PT, PT, PT, UP0, 0x80, 0x0 ;  /* 0x000000000000781c */ /* 0x000fee0003f0f008 */
        /* <DEDUP_REMOVED lines=110> */
[----:B--2---:R-:W-:Y:S09]  /*a580*/  STL [R1], R0 ;  /* 0x0000000001007387 */ /* 0x004ff20000100800 */
[----:B------:R2:W2:Y:S01]  /*a590*/  MUFU.TANH R203, R13 ;  /* 0x0000000d00cb7308 */ /* 0x0004a20000002400 */
[----:B---3--:R-:W3:Y:S01]  /*a5a0*/  LDSM.16.M88.4 R8, [R213+0x1000] ;  /* 0x00100000d508783b */ /* 0x008ee20000000200 */
[-C--:B-1----:R-:W-:Y:S08]  /*a5b0*/  HMMA.16816.F32 R20, R172, R4.reuse, R20 ;  /* 0x00000004ac14723c */ /* 0x082ff00000001814 */
[----:B------:R1:W1:Y:S01]  /*a5c0*/  MUFU.TANH R249, R14 ;  /* 0x0000000e00f97308 */ /* 0x0002620000002400 */
[C---:B------:R-:W-:Y:S09]  /*a5d0*/  HMMA.16816.F32 R24, R176.reuse, R4, R24 ;  /* 0x00000004b018723c */ /* 0x040ff20000001818 */
[----:B------:R1:W1:Y:S01]  /*a5e0*/  MUFU.TANH R248, R15 ;  /* 0x0000000f00f87308 */ /* 0x0002620000002400 */
[-C--:B------:R-:W-:Y:S08]  /*a5f0*/  HMMA.16816.F32 R28, R176, R6.reuse, R28 ;  /* 0x00000006b01c723c */ /* 0x080ff0000000181c */
[C---:B------:R-:W-:Y:S01]  /*a600*/  HMMA.16816.F32 R32, R172.reuse, R6, R32 ;  /* 0x00000006ac20723c */ /* 0x040fe20000001820 */
[----:B------:R1:W1:Y:S01]  /*a610*/  MUFU.TANH R171, R16 ;  /* 0x0000001000ab7308 */ /* 0x0002620000002400 */
[----:B------:R-:W5:Y:S02]  /*a620*/  LDSM.16.M88.4 R4, [R213+0x1800] ;  /* 0x00180000d504783b */ /* 0x000f640000000200 */
[----:B------:R-:W-:Y:S02]  /*a630*/  FMUL.FTZ R21, R21, c[0x0][0x320] ;  /* 0x0000c80015157a20 */ /* 0x000fe40000410000 */
[----:B------:R-:W-:Y:S02]  /*a640*/  FMUL.FTZ R20, R20, c[0x0][0x320] ;  /* 0x0000c80014147a20 */ /* 0x000fe40000410000 */
[----:B------:R-:W-:Y:S03]  /*a650*/  FMUL.FTZ R22, R22, c[0x0][0x320] ;  /* 0x0000c80016167a20 */ /* 0x000fe60000410000 */
[----:B------:R1:W1:Y:S01]  /*a660*/  MUFU.TANH R169, R17 ;  /* 0x0000001100a97308 */ /* 0x0002620000002400 */
[----:B------:R-:W-:Y:S02]  /*a670*/  FMUL.FTZ R23, R23, c[0x0][0x320] ;  /* 0x0000c80017177a20 */ /* 0x000fe40000410000 */
[----:B------:R-:W-:Y:S01]  /*a680*/  FMUL.FTZ R24, R24, c[0x0][0x320] ;  /* 0x0000c80018187a20 */ /* 0x000fe20000410000 */
[-C--:B---3--:R-:W-:Y:S03]  /*a690*/  HMMA.16816.F32 R36, R172, R8.reuse, R36 ;  /* 0x00000008ac24723c */ /* 0x088fe60000001824 */
[----:B------:R-:W-:Y:S02]  /*a6a0*/  FMUL.FTZ R29, R29, c[0x0][0x320] ;  /* 0x0000c8001d1d7a20 */ /* 0x000fe40000410000 */
[----:B------:R-:W-:Y:S01]  /*a6b0*/  FMUL.FTZ R30, R30, c[0x0][0x320] ;  /* 0x0000c8001e1e7a20 */ /* 0x000fe20000410000 */
[----:B------:R3:W1:Y:S01]  /*a6c0*/  MUFU.TANH R185, R18 ;  /* 0x0000001200b97308 */ /* 0x0006620000002400 */
        /* <DEDUP_REMOVED lines=10> */
[----:B------:R3:W1:Y:S01]  /*a770*/  MUFU.TANH R17, R20 ;  /* 0x0000001400117308 */ /* 0x0006620000002400 */
        /* <DEDUP_REMOVED lines=44> */
[----:B------:R-:W1:Y:S01]  /*aa40*/  MUFU.TANH R33, R33 ;  /* 0x0000002100217308 */ /* 0x000e620000002400 */
        /* <DEDUP_REMOVED lines=119> */
[----:B------:R-:W-:Y:S01]  /*b1c0*/  UISETP.NE.AND UP0, UPT, UR36, URZ, UPT ;  /* 0x0000003f2400728c */ /* 0x000fe2000bf05270 */
[----:B------:R-:W-:Y:S01]  /*b1d0*/  IMAD.MOV.U32 R227, RZ, RZ, RZ ;  /* 0x000000ffffe37224 */ /* 0x000fe200078e00ff */
[----:B------:R-:W-:Y:S01]  /*b1e0*/  UIMAD UR4, UR12, 0x60, UR14 ;  /* 0x000000600c0478a4 */ /* 0x000fe2000f8e020e */
[----:B------:R-:W3:Y:S03]  /*b1f0*/  LDL R18, [R1+0x4] ;  /* 0x0000040001127983 */ /* 0x000ee60000100800 */
[----:B------:R-:W-:Y:S02]  /*b200*/  PLOP3.LUT P1, PT, PT, PT, UP0, 0x80, 0x0 ;  /* 0x000000000000781c */ /* 0x000fe40003f2f008 */
[----:B------:R-:W-:Y:S01]  /*b210*/  IMAD.U32 R2, RZ, RZ, UR4 ;  /* 0x00000004ff027e24 */ /* 0x000fe2000f8e00ff */
[----:B------:R-:W-:Y:S04]  /*b220*/  PLOP3.LUT P0, PT, PT, PT, UP0, 0x80, 0x0 ;  /* 0x000000000000781c */ /* 0x000fe80003f0f008 */
        /* <DEDUP_REMOVED lines=24> */
[----:B------:R-:W2:Y:S04]  /*b3b0*/  SHFL.IDX PT, R4, R2, RZ, 0x181f ;  /* 0x00181fff02047589 */ /* 0x000ea800000e0000 */
[----:B------:R-:W4:Y:S04]  /*b3c0*/  SHFL.IDX PT, R3, R0, RZ, 0x181f ;  /* 0x00181fff00037589 */ /* 0x000f2800000e0000 */
[----:B------:R-:W5:Y:S04]  /*b3d0*/  SHFL.IDX PT, R10, R2, 0x1, 0x181f ;  /* 0x00381f00020a7f89 */ /* 0x000f6800000e0000 */
[----:B------:R-:W1:Y:S04]  /*b3e0*/  SHFL.IDX PT, R8, R2, 0x2, 0x181f ;  /* 0x00581f0002087f89 */ /* 0x000e6800000e0000 */
[----:B------:R-:W1:Y:S04]  /*b3f0*/  SHFL.IDX PT, R7, R0, 0x1, 0x181f ;  /* 0x00381f0000077f89 */ /* 0x000e6800000e0000 */
[----:B------:R-:W1:Y:S04]  /*b400*/  SHFL.IDX PT, R6, R2, 0x3, 0x181f ;  /* 0x00781f0002067f89 */ /* 0x000e6800000e0000 */
[----:B------:R-:W-:Y:S01]  /*b410*/  SHFL.IDX PT, R9, R2, 0x4, 0x181f ;  /* 0x00981f0002097f89 */ /* 0x000fe200000e0000 */
[-C--:B--2---:R-:W-:Y:S03]  /*b420*/  IADD3 R4, P0, R4, R226.reuse, RZ ;  /* 0x000000e204047210 */ /* 0x084fe60007f1e0ff */
[----:B------:R-:W-:Y:S02]  /*b430*/  SHFL.IDX PT, R14, R0, 0x2, 0x181f ;  /* 0x00581f00000e7f89 */ /* 0x000fe400000e0000 */
[--C-:B----4-:R-:W-:Y:S02]  /*b440*/  IMAD.X R5, R3, 0x1, R225.reuse, P0 ;  /* 0x0000000103057824 */ /* 0x110fe400000e06e1 */
[----:B------:R-:W2:Y:S01]  /*b450*/  SHFL.IDX PT, R13, R0, 0x3, 0x181f ;  /* 0x00781f00000d7f89 */ /* 0x000ea200000e0000 */
[-C--:B-----5:R-:W-:Y:S03]  /*b460*/  IADD3 R10, P0, R10, R226.reuse, RZ ;  /* 0x000000e20a0a7210 */ /* 0x0a0fe60007f1e0ff */
[----:B---3--:R3:W-:Y:S01]  /*b470*/  LDGSTS.E.BYPASS.LTC128B.128 [R18+0x3100], [R4.64], !P4 ;  /* 0x0310000004127fae */ /* 0x0087e2000e101d72 */
        /* <DEDUP_REMOVED lines=17> */
.L_x_274:
[----:B-1234-:R-:W2:Y:S01]  /*b590*/  LDL R2, [R1+0x24] ;  /* 0x0000240001027983 */ /* 0x01eea20000100800 */
[----:B------:R-:W-:Y:S01]  /*b5a0*/  UISETP.NE.AND UP1, UPT, UR35, URZ, UPT ;  /* 0x0000003f2300728c */ /* 0x000fe2000bf25270 */
[----:B------:R-:W-:Y:S01]  /*b5b0*/  IMAD.U32 R6, RZ, RZ, UR15 ;  /* 0x0000000fff067e24 */ /* 0x000fe2000f8e00ff */
[----:B------:R-:W-:Y:S01]  /*b5c0*/  UIMAD UR4, UR12, -0x60, URZ ;  /* 0xffffffa00c0478a4 */ /* 0x000fe2000f8e023f */
[----:B------:R-:W3:Y:S01]  /*b5d0*/  LDL R10, [R1+0x10] ;  /* 0x00001000010a7983 */ /* 0x000ee20000100800 */
[----:B------:R-:W-:Y:S02]  /*b5e0*/  UISETP.NE.AND UP0, UPT, UR34, URZ, UPT ;  /* 0x0000003f2200728c */ /* 0x000fe4000bf05270 */
[----:B------:R-:W-:Y:S01]  /*b5f0*/  PLOP3.LUT P1, PT, PT, PT, UP1, 0x80, 0x0 ;  /* 0x000000000000781c */ /* 0x000fe20003f2f018 */
[----:B------:R-:W0:Y:S01]  /*b600*/  LDGDEPBAR ;  /* 0x00000000000079af */ /* 0x000e220000000000 */
[----:B------:R-:W-:Y:S11]  /*b610*/  PLOP3.LUT P0, PT, PT, PT, UP1, 0x80, 0x0 ;  /* 0x000000000000781c */ /* 0x000ff60003f0f018 */
[----:B--2---:R-:W-:Y:S04]  /*b620*/  @P1 IMAD.HI.U32 R0, R2, c[0x0][0x2c8], RZ ;  /* 0x0000b20002001a27 */ /* 0x004fe800078e00ff */
[----:B------:R-:W-:Y:S01]  /*b630*/  IMAD.MOV.U32 R4, RZ, RZ, R2 ;  /* 0x000000ffff047224 */ /* 0x000fe200078e0002 */
[----:B------:R-:W-:Y:S01]  /*b640*/  @P0 SHF.R.U32.HI R4, RZ, c[0x0][0x2cc], R0 ;  /* 0x0000b300ff040a19 */ /* 0x000fe20000011600 */
[----:B------:R-:W-:Y:S01]  /*b650*/  IMAD.U32 R0, RZ, RZ, UR4 ;  /* 0x00000004ff007e24 */ /* 0x000fe2000f8e00ff */
[----:B------:R-:W-:Y:S03]  /*b660*/  PLOP3.LUT P0, PT, PT, PT, UP0, 0x40, 0x0 ;  /* 0x000000000000781c */ /* 0x000fe60003f0e808 */
[----:B------:R-:W1:Y:S01]  /*b670*/  SHFL.IDX PT, R3, R4, RZ, 0x1c1f ;  /* 0x001c1fff04037589 */ /* 0x000e6200000e0000 */
[----:B---3--:R-:W-:Y:S04]  /*b680*/  IADD3 R0, -R10, 0x1, R0 ;  /* 0x000000010a007810 */ /* 0x008fe80007ffe100 */
[----:B------:R-:W-:Y:S04]  /*b690*/  IADD3 R6, -R6, UR8, R0 ;  /* 0x0000000806067c10 */ /* 0x000fe8000fffe100 */
[C---:B------:R-:W-:Y:S02]  /*b6a0*/  IADD3 R5, R6.reuse, c[0x0][0x328], RZ ;  /* 0x0000ca0006057a10 */ /* 0x040fe40007ffe0ff */
[----:B------:R-:W-:Y:S03]  /*b6b0*/  IADD3 R6, R6, UR13, RZ ;  /* 0x0000000d06067c10 */ /* 0x000fe6000fffe0ff */
[--C-:B-1----:R-:W-:Y:S02]  /*b6c0*/  IMAD.IADD R2, R5, 0x1, R3.reuse ;  /* 0x0000000105027824 */ /* 0x102fe400078e0203 */
[----:B------:R-:W-:Y:S01]  /*b6d0*/  IMAD.IADD R0, R6, 0x1, R3 ;  /* 0x0000000106007824 */ /* 0x000fe200078e0203 */
[----:B------:R-:W-:-:S05]  /*b6e0*/  @P0 BRA `(.L_x_275) ;  /* 0x0000019000000947 */ /* 0x000fca0003800000 */
[----:B------:R-:W-:Y:S01]  /*b6f0*/  IMAD.U32 R7, RZ, RZ, UR15 ;  /* 0x0000000fff077e24 */ /* 0x000fe2000f8e00ff */
[----:B------:R-:W-:Y:S04]  /*b700*/  BSSY B0, `(.L_x_276) ;  /* 0x0000012000007945 */ /* 0x000fe80003800000 */
[----:B------:R-:W-:Y:S04]  /*b710*/  IADD3 R3, -R7, UR8, R3 ;  /* 0x0000000807037c10 */ /* 0x000fe8000fffe103 */
        /* <DEDUP_REMOVED lines=11> */
.L_x_277:
[----:B------:R-:W-:Y:S04]  /*b7d0*/  MOV R7, c[0x0][0x32c] ;  /* 0x0000cb0000077a02 */ /* 0x000fe80000000f00 */
[----:B------:R-:W-:Y:S11]  /*b7e0*/  ISETP.NE.AND P0, PT, R7, 0x1, PT ;  /* 0x000000010700780c */ /* 0x000ff60003f05270 */
[----:B------:R-:W-:Y:S02]  /*b7f0*/  @!UPT UIADD3 URZ, URZ, URZ, URZ ;  /* 0x0000003f3f3ff290 */ /* 0x000fe4000fffe03f */
[----:B------:R-:W-:Y:S05]  /*b800*/  @P0 IMAD.HI.U32 R7, R3, c[0x0][0x330], RZ ;  /* 0x0000cc0003070a27 */ /* 0x000fea00078e00ff */
[----:B------:R-:W-:Y:S02]  /*b810*/  @P0 SHF.R.U32.HI R3, RZ, c[0x0][0x334], R7 ;  /* 0x0000cd00ff030a19 */ /* 0x000fe40000011607 */
.L_x_278:
[----:B------:R-:W-:Y:S05]  /*b820*/  BSYNC B0 ;  /* 0x0000000000007941 */ /* 0x000fea0003800000 */
.L_x_276:
[----:B------:R-:W-:Y:S05]  /*b830*/  IADD3 R7, -R10, UR4, RZ ;  /* 0x000000040a077c10 */ /* 0x000fea000fffe1ff */
[----:B------:R-:W-:Y:S05]  /*b840*/  IMAD R3, R3, c[0x0][0x32c], R7 ;  /* 0x0000cb0003037a24 */ /* 0x000fea00078e0207 */
[----:B------:R-:W-:Y:S02]  /*b850*/  IADD3 R7, R3, c[0x0][0x32c], RZ ;  /* 0x0000cb0003077a10 */ /* 0x000fe40007ffe0ff */
[----:B------:R-:W-:Y:S02]  /*b860*/  IMNMX R0, R0, R3, !PT ;  /* 0x0000000300007217 */ /* 0x000fe40007800200 */
[----:B------:R-:W-:Y:S02]  /*b870*/  IMNMX R2, R2, R7, PT ;  /* 0x0000000702027217 */ /* 0x000fe40003800200 */
.L_x_275:
[----:B------:R-:W-:Y:S01]  /*b880*/  UISETP.GE.AND UP3, UPT, UR4, 0x1, UPT ;  /* 0x000000010400788c */ /* 0x000fe2000bf66270 */
[----:B------:R-:W1:Y:S01]  /*b890*/  SHFL.IDX PT, R3, R4, 0x1, 0x1c1f ;  /* 0x003c1f0004037f89 */ /* 0x000e6200000e0000 */
[----:B------:R-:W-:Y:S02]  /*b8a0*/  UISETP.GE.AND UP0, UPT, UR4, 0xa, UPT ;  /* 0x0000000a0400788c */ /* 0x000fe4000bf06270 */
[----:B------:R-:W-:Y:S02]  /*b8b0*/  UISETP.GE.AND UP2, UPT, UR4, 0x2, UPT ;  /* 0x000000020400788c */ /* 0x000fe4000bf46270 */
[----:B------:R-:W-:Y:S01]  /*b8c0*/  PLOP3.LUT P6, PT, PT, PT, UP3, 0x40, 0x0 ;  /* 0x000000000000781c */ /* 0x000fe20003fce838 */
[----:B------:R-:W-:Y:S01]  /*b8d0*/  UP2UR UR30, UPR, URZ, 0x1 ;  /* 0x000000013f1e7883 */ /* 0x000fe20008000000 */
[----:B------:R-:W-:Y:S01]  /*b8e0*/  PLOP3.LUT P1, PT, PT, PT, UP0, 0x40, 0x0 ;  /* 0x000000000000781c */ /* 0x000fe20003f2e808 */
[----:B------:R-:W-:Y:S01]  /*b8f0*/  UISETP.GE.AND UP0, UPT, UR4, 0x11, UPT ;  /* 0x000000110400788c */ /* 0x000fe2000bf06270 */
[----:B------:R-:W-:Y:S01]  /*b900*/  ISETP.GT.AND P6, PT, R0, RZ, P6 ;  /* 0x000000ff0000720c */ /* 0x000fe200037c4270 */
[----:B------:R-:W-:Y:S01]  /*b910*/  UISETP.GE.AND UP1, UPT, UR4, 0x9, UPT ;  /* 0x000000090400788c */ /* 0x000fe2000bf26270 */
[----:B------:R-:W-:Y:S01]  /*b920*/  PLOP3.LUT P5, PT, PT, PT, UP2, 0x40, 0x0 ;  /* 0x000000000000781c */ /* 0x000fe20003fae828 */
[----:B------:R-:W-:Y:S01]  /*b930*/  UP2UR UR29, UPR, URZ, 0x1 ;  /* 0x000000013f1d7883 */ /* 0x000fe20008000000 */
[----:B------:R-:W-:Y:S01]  /*b940*/  ISETP.LT.OR P6, PT, R2, 0x1, P6 ;  /* 0x000000010200780c */ /* 0x000fe200037c1670 */
[----:B------:R-:W-:Y:S01]  /*b950*/  UISETP.GE.AND UP4, UPT, UR4, 0x4a, UPT ;  /* 0x0000004a0400788c */ /* 0x000fe2000bf86270 */
[----:B------:R-:W-:Y:S01]  /*b960*/  PLOP3.LUT P0, PT, PT, PT, UP0, 0x40, 0x0 ;  /* 0x000000000000781c */ /* 0x000fe20003f0e808 */
[----:B------:R-:W-:Y:S01]  /*b970*/  UISETP.GE.AND UP0, UPT, UR4, 0x12, UPT ;  /* 0x000000120400788c */ /* 0x000fe2000bf06270 */
[----:B------:R-:W-:Y:S01]  /*b980*/  ISETP.GT.AND P5, PT, R0, 0x1, P5 ;  /* 0x000000010000780c */ /* 0x000fe20002fa4270 */
[----:B------:R-:W-:Y:S01]  /*b990*/  UISETP.GE.AND UP6, UPT, UR4, 0x42, UPT ;  /* 0x000000420400788c */ /* 0x000fe2000bfc6270 */
[----:B------:R-:W-:Y:S01]  /*b9a0*/  PLOP3.LUT P2, PT, PT, PT, UP1, 0x40, 0x0 ;  /* 0x000000000000781c */ /* 0x000fe20003f4e818 */
[----:B------:R-:W-:Y:S01]  /*b9b0*/  UP2UR UR28, UPR, URZ, 0x1 ;  /* 0x000000013f1c7883 */ /* 0x000fe20008000000 */
[----:B------:R-:W-:Y:S01]  /*b9c0*/  FSEL R12, R190, -INF , !P6 ;  /* 0xff800000be0c7808 */ /* 0x000fe20007000000 */
[----:B------:R-:W-:Y:S01]  /*b9d0*/  UISETP.GE.AND UP5, UPT, UR4, 0x49, UPT ;  /* 0x000000490400788c */ /* 0x000fe2000bfa6270 */
[----:B------:R-:W-:Y:S01]  /*b9e0*/  PLOP3.LUT P6, PT, PT, PT, UP0, 0x40, 0x0 ;  /* 0x000000000000781c */ /* 0x000fe20003fce808 */
[----:B------:R-:W-:Y:S01]  /*b9f0*/  UISETP.GE.AND UP0, UPT, UR4, 0x19, UPT ;  /* 0x000000190400788c */ /* 0x000fe2000bf06270 */
[----:B------:R-:W-:Y:S01]  /*ba00*/  ISETP.LT.OR P5, PT, R2, 0x2, P5 ;  /* 0x000000020200780c */ /* 0x000fe20002fa1670 */
[----:B------:R-:W-:Y:S01]  /*ba10*/  UP2UR UR37, UPR, URZ, 0x40 ;  /* 0x000000403f257883 */ /* 0x000fe20008000000 */
[----:B------:R-:W-:Y:S01]  /*ba20*/  ISETP.GT.AND P2, PT, R0, 0x8, P2 ;  /* 0x000000080000780c */ /* 0x000fe20001744270 */
[----:B------:R-:W-:Y:S01]  /*ba30*/  UP2UR UR27, UPR, URZ, 0x1 ;  /* 0x000000013f1b7883 */ /* 0x000fe20008000000 */
[----:B------:R-:W-:Y:S01]  /*ba40*/  FSEL R20, R189, -INF , !P5 ;  /* 0xff800000bd147808 */ /* 0x000fe20006800000 */
[----:B------:R-:W-:Y:S01]  /*ba50*/  UP2UR UR33, UPR, URZ, 0x8 ;  /* 0x000000083f217883 */ /* 0x000fe20008000000 */
        /* <DEDUP_REMOVED lines=11> */
[----:B------:R-:W-:Y:S01]  /*bb10*/  UISETP.GE.AND UP3, UPT, UR4, 0x51, UPT ;  /* 0x000000510400788c */ /* 0x000fe2000bf66270 */
[----:B------:R-:W-:Y:S01]  /*bb20*/  ISETP.GT.AND P0, PT, R0, 0x10, P0 ;  /* 0x000000100000780c */ /* 0x000fe20000704270 */
[----:B------:R-:W-:Y:S01]  /*bb30*/  UP2UR UR25, UPR, URZ, 0x1 ;  /* 0x000000013f197883 */ /* 0x000fe20008000000 */
[----:B------:R-:W-:Y:S01]  /*bb40*/  FSEL R24, R169, -INF , !P1 ;  /* 0xff800000a9187808 */ /* 0x000fe20004800000 */
[----:B------:R-:W-:Y:S01]  /*bb50*/  UISETP.GE.AND UP2, UPT, UR4, 0x52, UPT ;  /* 0x000000520400788c */ /* 0x000fe2000bf46270 */
[----:B------:R-:W-:Y:S01]  /*bb60*/  PLOP3.LUT P1, PT, PT, PT, UP0, 0x40, 0x0 ;  /* 0x000000000000781c */ /* 0x000fe20003f2e808 */
[----:B------:R-:W-:Y:S01]  /*bb70*/  UISETP.GE.AND UP0, UPT, UR4, 0x22, UPT ;  /* 0x000000220400788c */ /* 0x000fe2000bf06270 */
[----:B------:R-:W-:Y:S01]  /*bb80*/  ISETP.LT.OR P0, PT, R2, 0x11, P0 ;  /* 0x000000110200780c */ /* 0x000fe20000701670 */
[----:B------:R-:W-:Y:S01]  /*bb90*/  UISETP.GE.AND UP1, UPT, UR4, 0x59, UPT ;  /* 0x000000590400788c */ /* 0x000fe2000bf26270 */
[----:B------:R-:W-:Y:S01]  /*bba0*/  ISETP.GT.AND P6, PT, R0, 0x11, P6 ;  /* 0x000000110000780c */ /* 0x000fe200037c4270 */
[----:B------:R-:W-:Y:S01]  /*bbb0*/  UP2UR UR24, UPR, URZ, 0x1 ;  /* 0x000000013f187883 */ /* 0x000fe20008000000 */
[----:B------:R-:W-:Y:S02]  /*bbc0*/  FSEL R25, R17, -INF , !P0 ;  /* 0xff80000011197808 */ /* 0x000fe40004000000 */
[----:B------:R-:W-:Y:S01]  /*bbd0*/  PLOP3.LUT P0, PT, PT, PT, UP0, 0x40, 0x0 ;  /* 0x000000000000781c */ /* 0x000fe20003f0e808 */
[----:B------:R-:W-:Y:S01]  /*bbe0*/  UISETP.GE.AND UP0, UPT, UR4, 0x29, UPT ;  /* 0x000000290400788c */ /* 0x000fe2000bf06270 */
[----:B------:R-:W-:Y:S02]  /*bbf0*/  ISETP.LT.OR P6, PT, R2, 0x12, P6 ;  /* 0x000000120200780c */ /* 0x000fe400037c1670 */
        /* <DEDUP_REMOVED lines=30> */
[C---:B------:R-:W-:Y:S01]  /*bde0*/  ISETP.GT.AND P0, PT, R0.reuse, 0x38, P0 ;  /* 0x000000380000780c */ /* 0x040fe20000704270 */
[----:B------:R-:W-:Y:S01]  /*bdf0*/  UP2UR UR18, UPR, URZ, 0x1 ;  /* 0x000000013f127883 */ /* 0x000fe20008000000 */
[C---:B------:R-:W-:Y:S02]  /*be00*/  ISETP.GT.AND P5, PT, R0.reuse, 0x29, P5 ;  /* 0x000000290000780c */ /* 0x040fe40002fa4270 */
[C---:B------:R-:W-:Y:S02]  /*be10*/  ISETP.GT.AND P2, PT, R0.reuse, 0x30, P2 ;  /* 0x000000300000780c */ /* 0x040fe40001744270 */
[----:B------:R-:W-:Y:S02]  /*be20*/  ISETP.GT.AND P1, PT, R0, 0x31, P1 ;  /* 0x000000310000780c */ /* 0x000fe40000f24270 */
[C---:B------:R-:W-:Y:S02]  /*be30*/  ISETP.LT.OR P0, PT, R2.reuse, 0x39, P0 ;  /* 0x000000390200780c */ /* 0x040fe40000701670 */
[----:B------:R-:W-:Y:S02]  /*be40*/  FSEL R176, R15, -INF , !P6 ;  /* 0xff8000000fb07808 */ /* 0x000fe40007000000 */
[----:B------:R-:W-:Y:S01]  /*be50*/  PLOP3.LUT P6, PT, PT, PT, UP0, 0x40, 0x0 ;  /* 0x000000000000781c */ /* 0x000fe20003fce808 */
[----:B------:R-:W-:Y:S01]  /*be60*/  UISETP.GE.AND UP0, UPT, UR4, 0x41, UPT ;  /* 0x000000410400788c */ /* 0x000fe2000bf06270 */
[C---:B------:R-:W-:Y:S02]  /*be70*/  ISETP.LT.OR P5, PT, R2.reuse, 0x2a, P5 ;  /* 0x0000002a0200780c */ /* 0x040fe40002fa1670 */
[C---:B------:R-:W-:Y:S01]  /*be80*/  ISETP.LT.OR P2, PT, R2.reuse, 0x31, P2 ;  /* 0x000000310200780c */ /* 0x040fe20001741670 */
[----:B------:R-:W-:Y:S01]  /*be90*/  UP2UR UR17, UPR, URZ, 0x1 ;  /* 0x000000013f117883 */ /* 0x000fe20008000000 */
[----:B------:R-:W-:Y:S02]  /*bea0*/  ISETP.LT.OR P1, PT, R2, 0x32, P1 ;  /* 0x000000320200780c */ /* 0x000fe40000f21670 */
[----:B------:R-:W-:Y:S02]  /*beb0*/  FSEL R196, R64, -INF , !P0 ;  /* 0xff80000040c47808 */ /* 0x000fe40004000000 */
[----:B------:R-:W-:Y:S02]  /*bec0*/  PLOP3.LUT P0, PT, PT, PT, UP4, 0x40, 0x0 ;  /* 0x000000000000781c */ /* 0x000fe40003f0e848 */
[----:B------:R-:W-:Y:S02]  /*bed0*/  FSEL R177, R49, -INF , !P5 ;  /* 0xff80000031b17808 */ /* 0x000fe40006800000 */
[----:B------:R-:W-:Y:S01]  /*bee0*/  PLOP3.LUT P5, PT, PT, PT, UP0, 0x40, 0x0 ;  /* 0x000000000000781c */ /* 0x000fe20003fae808 */
[----:B------:R-:W-:Y:S01]  /*bef0*/  UISETP.GE.AND UP0, UPT, UR4, 0x5a, UPT ;  /* 0x0000005a0400788c */ /* 0x000fe2000bf06270 */
[----:B------:R-:W-:Y:S02]  /*bf00*/  FSEL R179, R52, -INF , !P2 ;  /* 0xff80000034b37808 */ /* 0x000fe40005000000 */
[----:B------:R-:W-:Y:S01]  /*bf10*/  PLOP3.LUT P2, PT, PT, PT, UP6, 0x40, 0x0 ;  /* 0x000000000000781c */ /* 0x000fe20003f4e868 */
[----:B------:R-:W-:Y:S01]  /*bf20*/  UISETP.NE.AND UP6, UPT, UR34, URZ, UPT ;  /* 0x0000003f2200728c */ /* 0x000fe2000bfc5270 */
[----:B------:R-:W-:Y:S02]  /*bf30*/  FSEL R189, R53, -INF , !P1 ;  /* 0xff80000035bd7808 */ /* 0x000fe40004800000 */
[----:B------:R-:W-:Y:S02]  /*bf40*/  PLOP3.LUT P1, PT, PT, PT, UP5, 0x40, 0x0 ;  /* 0x000000000000781c */ /* 0x000fe40003f2e858 */
[C---:B------:R-:W-:Y:S02]  /*bf50*/  ISETP.GT.AND P0, PT, R0.reuse, 0x49, P0 ;  /* 0x000000490000780c */ /* 0x040fe40000704270 */
[C---:B------:R-:W-:Y:S02]  /*bf60*/  ISETP.GT.AND P6, PT, R0.reuse, 0x39, P6 ;  /* 0x000000390000780c */ /* 0x040fe400037c4270 */
[C---:B------:R-:W-:Y:S02]  /*bf70*/  ISETP.GT.AND P5, PT, R0.reuse, 0x40, P5 ;  /* 0x000000400000780c */ /* 0x040fe40002fa4270 */
[C---:B------:R-:W-:Y:S02]  /*bf80*/  ISETP.GT.AND P2, PT, R0.reuse, 0x41, P2 ;  /* 0x000000410000780c */ /* 0x040fe40001744270 */
[----:B------:R-:W-:Y:S02]  /*bf90*/  ISETP.GT.AND P1, PT, R0, 0x48, P1 ;  /* 0x000000480000780c */ /* 0x000fe40000f24270 */
[C---:B------:R-:W-:Y:S02]  /*bfa0*/  ISETP.LT.OR P0, PT, R2.reuse, 0x4a, P0 ;  /* 0x0000004a0200780c */ /* 0x040fe40000701670 */
[C---:B------:R-:W-:Y:S02]  /*bfb0*/  ISETP.LT.OR P6, PT, R2.reuse, 0x3a, P6 ;  /* 0x0000003a0200780c */ /* 0x040fe400037c1670 */
[C---:B------:R-:W-:Y:S02]  /*bfc0*/  ISETP.LT.OR P5, PT, R2.reuse, 0x41, P5 ;  /* 0x000000410200780c */ /* 0x040fe40002fa1670 */
[C---:B------:R-:W-:Y:S02]  /*bfd0*/  ISETP.LT.OR P2, PT, R2.reuse, 0x42, P2 ;  /* 0x000000420200780c */ /* 0x040fe40001741670 */
[----:B------:R-:W-:Y:S02]  /*bfe0*/  ISETP.LT.OR P1, PT, R2, 0x49, P1 ;  /* 0x000000490200780c */ /* 0x000fe40000f21670 */
[----:B------:R-:W-:Y:S02]  /*bff0*/  FSEL R237, R81, -INF , !P0 ;  /* 0xff80000051ed7808 */ /* 0x000fe40004000000 */
[----:B------:R-:W-:Y:S01]  /*c000*/  PLOP3.LUT P0, PT, PT, PT, UP6, 0x40, 0x0 ;  /* 0x000000000000781c */ /* 0x000fe20003f0e868 */
[----:B------:R-:W-:Y:S01]  /*c010*/  UISETP.NE.AND UP6, UPT, UR37, URZ, UPT ;  /* 0x0000003f2500728c */ /* 0x000fe2000bfc5270 */
[----:B------:R-:W-:Y:S02]  /*c020*/  FSEL R197, R65, -INF , !P6 ;  /* 0xff80000041c57808 */ /* 0x000fe40007000000 */
[----:B------:R-:W-:Y:S02]  /*c030*/  PLOP3.LUT P6, PT, PT, PT, UP3, 0x40, 0x0 ;  /* 0x000000000000781c */ /* 0x000fe40003fce838 */
[----:B------:R-:W-:Y:S02]  /*c040*/  FSEL R198, R68, -INF , !P5 ;  /* 0xff80000044c67808 */ /* 0x000fe40006800000 */
[----:B------:R-:W-:Y:S02]  /*c050*/  PLOP3.LUT P5, PT, PT, PT, UP2, 0x40, 0x0 ;  /* 0x000000000000781c */ /* 0x000fe40003fae828 */
[----:B------:R-:W-:Y:S02]  /*c060*/  FSEL R233, R69, -INF , !P2 ;  /* 0xff80000045e97808 */ /* 0x000fe40005000000 */
[----:B------:R-:W-:Y:S02]  /*c070*/  PLOP3.LUT P2, PT, PT, PT, UP1, 0x40, 0x0 ;  /* 0x000000000000781c */ /* 0x000fe40003f4e818 */
[----:B------:R-:W-:Y:S02]  /*c080*/  FSEL R236, R80, -INF , !P1 ;  /* 0xff80000050ec7808 */ /* 0x000fe40004800000 */
[----:B------:R-:W-:Y:S02]  /*c090*/  PLOP3.LUT P1, PT, PT, PT, UP0, 0x40, 0x0 ;  /* 0x000000000000781c */ /* 0x000fe40003f2e808 */
[C---:B------:R-:W-:Y:S02]  /*c0a0*/  ISETP.GT.AND P6, PT, R0.reuse, 0x50, P6 ;  /* 0x000000500000780c */ /* 0x040fe400037c4270 */
[C---:B------:R-:W-:Y:S02]  /*c0b0*/  ISETP.GT.AND P5, PT, R0.reuse, 0x51, P5 ;  /* 0x000000510000780c */ /* 0x040fe40002fa4270 */
[C---:B------:R-:W-:Y:S02]  /*c0c0*/  ISETP.GT.AND P2, PT, R0.reuse, 0x58, P2 ;  /* 0x000000580000780c */ /* 0x040fe40001744270 */
[----:B------:R-:W-:Y:S01]  /*c0d0*/  ISETP.GT.AND P1, PT, R0, 0x59, P1 ;  /* 0x000000590000780c */ /* 0x000fe20000f24270 */
[--C-:B-1----:R-:W-:Y:S01]  /*c0e0*/  IMAD.IADD R0, R6, 0x1, R3.reuse ;  /* 0x0000000106007824 */ /* 0x102fe200078e0203 */
[C---:B------:R-:W-:Y:S02]  /*c0f0*/  ISETP.LT.OR P6, PT, R2.reuse, 0x51, P6 ;  /* 0x000000510200780c */ /* 0x040fe400037c1670 */
[C---:B------:R-:W-:Y:S02]  /*c100*/  ISETP.LT.OR P5, PT, R2.reuse, 0x52, P5 ;  /* 0x000000520200780c */ /* 0x040fe40002fa1670 */
[C---:B------:R-:W-:Y:S02]  /*c110*/  ISETP.LT.OR P2, PT, R2.reuse, 0x59, P2 ;  /* 0x000000590200780c */ /* 0x040fe40001741670 */
[----:B------:R-:W-:Y:S01]  /*c120*/  ISETP.LT.OR P1, PT, R2, 0x5a, P1 ;  /* 0x0000005a0200780c */ /* 0x000fe20000f21670 */
[----:B------:R-:W-:Y:S01]  /*c130*/  IMAD.IADD R2, R5, 0x1, R3 ;  /* 0x0000000105027824 */ /* 0x000fe200078e0203 */
[----:B------:R-:W-:Y:S02]  /*c140*/  FSEL R240, R84, -INF , !P6 ;  /* 0xff80000054f07808 */ /* 0x000fe40007000000 */
[----:B------:R-:W-:Y:S02]  /*c150*/  FSEL R246, R85, -INF , !P5 ;  /* 0xff80000055f67808 */ /* 0x000fe40006800000 */
[----:B------:R-:W-:Y:S02]  /*c160*/  FSEL R250, R96, -INF , !P2 ;  /* 0xff80000060fa7808 */ /* 0x000fe40005000000 */
[----:B------:R-:W-:Y:S01]  /*c170*/  FSEL R252, R97, -INF , !P1 ;  /* 0xff80000061fc7808 */ /* 0x000fe20004800000 */
        /* <DEDUP_REMOVED lines=15> */
.L_x_281:
[----:B------:R-:W-:Y:S04]  /*c270*/  MOV R2, c[0x0][0x32c] ;  /* 0x0000cb0000027a02 */ /* 0x000fe80000000f00 */
[----:B------:R-:W-:Y:S11]  /*c280*/  ISETP.NE.AND P0, PT, R2, 0x1, PT ;  /* 0x000000010200780c */ /* 0x000ff60003f05270 */
[----:B------:R-:W-:Y:S02]  /*c290*/  @!UPT UIADD3 URZ, URZ, URZ, URZ ;  /* 0x0000003f3f3ff290 */ /* 0x000fe4000fffe03f */
[----:B------:R-:W-:Y:S05]  /*c2a0*/  @P0 IMAD.HI.U32 R2, R0, c[0x0][0x330], RZ ;  /* 0x0000cc0000020a27 */ /* 0x000fea00078e00ff */
[----:B------:R-:W-:Y:S02]  /*c2b0*/  @P0 SHF.R.U32.HI R0, RZ, c[0x0][0x334], R2 ;  /* 0x0000cd00ff000a19 */ /* 0x000fe40000011602 */
.L_x_282:
[----:B------:R-:W-:Y:S05]  /*c2c0*/  BSYNC B0 ;  /* 0x0000000000007941 */ /* 0x000fea0003800000 */
.L_x_280:
[----:B------:R-:W-:Y:S02]  /*c2d0*/  IMAD.U32 R2, RZ, RZ, UR4 ;  /* 0x00000004ff027e24 */ /* 0x000fe4000f8e00ff */
[----:B------:R-:W-:Y:S03]  /*c2e0*/  IMAD.U32 R7, RZ, RZ, UR15 ;  /* 0x0000000fff077e24 */ /* 0x000fe6000f8e00ff */
[----:B------:R-:W-:Y:S04]  /*c2f0*/  IADD3 R2, -R10, 0x1, R2 ;  /* 0x000000010a027810 */ /* 0x000fe80007ffe102 */
[----:B------:R-:W-:Y:S02]  /*c300*/  IADD3 R8, R2, -0x1, RZ ;  /* 0xffffffff02087810 */ /* 0x000fe40007ffe0ff */
[----:B------:R-:W-:Y:S03]  /*c310*/  IADD3 R2, -R7, UR8, R2 ;  /* 0x0000000807027c10 */ /* 0x000fe6000fffe102 */
[----:B------:R-:W-:Y:S01]  /*c320*/  IMAD R0, R0, c[0x0][0x32c], R8 ;  /* 0x0000cb0000007a24 */ /* 0x000fe200078e0208 */
[C-C-:B------:R-:W-:Y:S02]  /*c330*/  IADD3 R7, R3.reuse, UR13, R2.reuse ;  /* 0x0000000d03077c10 */ /* 0x140fe4000fffe002 */
[----:B------:R-:W-:Y:S02]  /*c340*/  IADD3 R3, R3, c[0x0][0x328], R2 ;  /* 0x0000ca0003037a10 */ /* 0x000fe40007ffe002 */
[----:B------:R-:W-:Y:S02]  /*c350*/  IADD3 R2, R0, c[0x0][0x32c], RZ ;  /* 0x0000cb0000027a10 */ /* 0x000fe40007ffe0ff */
[----:B------:R-:W-:Y:S02]  /*c360*/  IMNMX R0, R7, R0, !PT ;  /* 0x0000000007007217 */ /* 0x000fe40007800200 */
[----:B------:R-:W-:Y:S02]  /*c370*/  IMNMX R2, R3, R2, PT ;  /* 0x0000000203027217 */ /* 0x000fe40003800200 */
.L_x_279:
[----:B------:R-:W-:Y:S01]  /*c380*/  UP2UR UR40, UPR, URZ, 0x8 ;  /* 0x000000083f287883 */ /* 0x000fe20008000000 */
[----:B------:R-:W1:Y:S01]  /*c390*/  SHFL.IDX PT, R3, R4, 0x2, 0x1c1f ;  /* 0x005c1f0004037f89 */ /* 0x000e6200000e0000 */
[----:B------:R-:W-:Y:S01]  /*c3a0*/  UISETP.NE.AND UP3, UPT, UR29, URZ, UPT ;  /* 0x0000003f1d00728c */ /* 0x000fe2000bf65270 */
[----:B------:R-:W-:Y:S01]  /*c3b0*/  IMAD.U32 R7, RZ, RZ, UR4 ;  /* 0x00000004ff077e24 */ /* 0x000fe2000f8e00ff */
[----:B------:R-:W-:Y:S01]  /*c3c0*/  UP2UR UR42, UPR, URZ, 0x20 ;  /* 0x000000203f2a7883 */ /* 0x000fe20008000000 */
[----:B------:R-:W-:Y:S01]  /*c3d0*/  IMAD.U32 R8, RZ, RZ, UR15 ;  /* 0x0000000fff087e24 */ /* 0x000fe2000f8e00ff */
[----:B------:R-:W-:Y:S02]  /*c3e0*/  UISETP.NE.AND UP5, UPT, UR33, URZ, UPT ;  /* 0x0000003f2100728c */ /* 0x000fe4000bfa5270 */
[----:B------:R-:W-:Y:S01]  /*c3f0*/  PLOP3.LUT P0, PT, PT, PT, UP3, 0x40, 0x0 ;  /* 0x000000000000781c */ /* 0x000fe20003f0e838 */
[----:B------:R-:W-:Y:S01]  /*c400*/  UP2UR UR39, UPR, URZ, 0x4 ;  /* 0x000000043f277883 */ /* 0x000fe20008000000 */
[----:B------:R-:W-:Y:S01]  /*c410*/  IADD3 R7, -R10, 0x1, R7 ;  /* 0x000000010a077810 */ /* 0x000fe20007ffe107 */
[----:B------:R-:W-:Y:S01]  /*c420*/  UISETP.NE.AND UP2, UPT, UR30, URZ, UPT ;  /* 0x0000003f1e00728c */ /* 0x000fe2000bf45270 */
[----:B------:R-:W-:Y:S01]  /*c430*/  PLOP3.LUT P6, PT, PT, PT, UP5, 0x40, 0x0 ;  /* 0x000000000000781c */ /* 0x000fe20003fce858 */
[----:B------:R-:W-:Y:S01]  /*c440*/  UP2UR UR38, UPR, URZ, 0x2 ;  /* 0x000000023f267883 */ /* 0x000fe20008000000 */
[C---:B------:R-:W-:Y:S01]  /*c450*/  ISETP.GT.AND P0, PT, R0.reuse, 0x10, P0 ;  /* 0x000000100000780c */ /* 0x040fe20000704270 */
[----:B------:R-:W-:Y:S01]  /*c460*/  UISETP.NE.AND UP1, UPT, UR32, URZ, UPT ;  /* 0x0000003f2000728c */ /* 0x000fe2000bf25270 */
[----:B------:R-:W-:Y:S01]  /*c470*/  ISETP.GT.AND P6, PT, R0, RZ, P6 ;  /* 0x000000ff0000720c */ /* 0x000fe200037c4270 */
[----:B------:R-:W-:Y:S01]  /*c480*/  UP2UR UR37, UPR, URZ, 0x1 ;  /* 0x000000013f257883 */ /* 0x000fe20008000000 */
[----:B------:R-:W-:Y:S01]  /*c490*/  PLOP3.LUT P1, PT, PT, PT, UP2, 0x40, 0x0 ;  /* 0x000000000000781c */ /* 0x000fe20003f2e828 */
[----:B------:R-:W-:Y:S01]  /*c4a0*/  UISETP.NE.AND UP0, UPT, UR31, URZ, UPT ;  /* 0x0000003f1f00728c */ /* 0x000fe2000bf05270 */
[----:B------:R-:W-:Y:S01]  /*c4b0*/  ISETP.LT.OR P0, PT, R2, 0x11, P0 ;  /* 0x000000110200780c */ /* 0x000fe20000701670 */
[----:B------:R-:W-:Y:S01]  /*c4c0*/  UISETP.NE.AND UP2, UPT, UR24, URZ, UPT ;  /* 0x0000003f1800728c */ /* 0x000fe2000bf45270 */
[----:B------:R-:W-:Y:S01]  /*c4d0*/  PLOP3.LUT P5, PT, PT, PT, UP1, 0x40, 0x0 ;  /* 0x000000000000781c */ /* 0x000fe20003fae818 */
[----:B------:R-:W-:Y:S01]  /*c4e0*/  UP2UR UR41, UPR, URZ, 0x10 ;  /* 0x000000103f297883 */ /* 0x000fe20008000000 */
[C---:B------:R-:W-:Y:S01]  /*c4f0*/  ISETP.GT.AND P1, PT, R0.reuse, 0x9, P1 ;  /* 0x000000090000780c */ /* 0x040fe20000f24270 */
[----:B------:R-:W-:Y:S01]  /*c500*/  UISETP.NE.AND UP4, UPT, UR28, URZ, UPT ;  /* 0x0000003f1c00728c */ /* 0x000fe2000bf85270 */
[----:B------:R-:W-:Y:S01]  /*c510*/  PLOP3.LUT P2, PT, PT, PT, UP0, 0x40, 0x0 ;  /* 0x000000000000781c */ /* 0x000fe20003f4e808 */
[----:B------:R-:W-:Y:S01]  /*c520*/  UISETP.NE.AND UP1, UPT, UR27, URZ, UPT ;  /* 0x0000003f1b00728c */ /* 0x000fe2000bf25270 */
[C---:B------:R-:W-:Y:S01]  /*c530*/  ISETP.GT.AND P5, PT, R0.reuse, 0x1, P5 ;  /* 0x000000010000780c */ /* 0x040fe20002fa4270 */
[----:B------:R-:W-:Y:S01]  /*c540*/  UISETP.NE.AND UP0, UPT, UR26, URZ, UPT ;  /* 0x0000003f1a00728c */ /* 0x000fe2000bf05270 */
[----:B------:R-:W-:Y:S01]  /*c550*/  ISETP.GT.AND P2, PT, R0, 0x8, P2 ;  /* 0x000000080000780c */ /* 0x000fe20001744270 */
[----:B------:R-:W-:Y:S01]  /*c560*/  UISETP.NE.AND UP3, UPT, UR25, URZ, UPT ;  /* 0x0000003f1900728c */ /* 0x000fe2000bf65270 */
[C---:B------:R-:W-:Y:S01]  /*c570*/  ISETP.LT.OR P6, PT, R2.reuse, 0x1, P6 ;  /* 0x000000010200780c */ /* 0x040fe200037c1670 */
[----:B------:R-:W-:Y:S01]  /*c580*/  UISETP.NE.AND UP5, UPT, UR42, URZ, UPT ;  /* 0x0000003f2a00728c */ /* 0x000fe2000bfa5270 */
[C---:B------:R-:W-:Y:S02]  /*c590*/  ISETP.LT.OR P5, PT, R2.reuse, 0x2, P5 ;  /* 0x000000020200780c */ /* 0x040fe40002fa1670 */
[C---:B------:R-:W-:Y:S02]  /*c5a0*/  ISETP.LT.OR P2, PT, R2.reuse, 0x9, P2 ;  /* 0x000000090200780c */ /* 0x040fe40001741670 */
[----:B------:R-:W-:Y:S02]  /*c5b0*/  ISETP.LT.OR P1, PT, R2, 0xa, P1 ;  /* 0x0000000a0200780c */ /* 0x000fe40000f21670 */
[----:B------:R-:W-:Y:S02]  /*c5c0*/  FSEL R26, R182, -INF , !P0 ;  /* 0xff800000b61a7808 */ /* 0x000fe40004000000 */
[----:B------:R-:W-:Y:S01]  /*c5d0*/  PLOP3.LUT P0, PT, PT, PT, UP2, 0x40, 0x0 ;  /* 0x000000000000781c */ /* 0x000fe20003f0e828 */
[----:B------:R-:W-:Y:S01]  /*c5e0*/  UISETP.NE.AND UP2, UPT, UR19, URZ, UPT ;  /* 0x0000003f1300728c */ /* 0x000fe2000bf45270 */
        /* <DEDUP_REMOVED lines=48> */
[----:B------:R-:W-:Y:S02]  /*c8f0*/  PLOP3.LUT P0, PT, PT, PT, UP4, 0x40, 0x0 ;  /* 0x000000000000781c */ /* 0x000fe40003f0e848 */
[----:B------:R-:W-:Y:S02]  /*c900*/  FSEL R174, R50, -INF , !P6 ;  /* 0xff80000032ae7808 */ /* 0x000fe40007000000 */
[----:B------:R-:W-:Y:S01]  /*c910*/  PLOP3.LUT P6, PT, PT, PT, UP1, 0x40, 0x0 ;  /* 0x000000000000781c */ /* 0x000fe20003fce818 */
[----:B------:R-:W-:Y:S01]  /*c920*/  UISETP.NE.AND UP1, UPT, UR38, URZ, UPT ;  /* 0x0000003f2600728c */ /* 0x000fe2000bf25270 */
[----:B------:R-:W-:Y:S02]  /*c930*/  FSEL R175, R51, -INF , !P5 ;  /* 0xff80000033af7808 */ /* 0x000fe40006800000 */
[----:B------:R-:W-:Y:S01]  /*c940*/  PLOP3.LUT P5, PT, PT, PT, UP0, 0x40, 0x0 ;  /* 0x000000000000781c */ /* 0x000fe20003fae808 */
[----:B------:R-:W-:Y:S01]  /*c950*/  UISETP.NE.AND UP0, UPT, UR37, URZ, UPT ;  /* 0x0000003f2500728c */ /* 0x000fe2000bf05270 */
[----:B------:R-:W-:Y:S01]  /*c960*/  FSEL R180, R54, -INF , !P2 ;  /* 0xff80000036b47808 */ /* 0x000fe20005000000 */
[----:B------:R-:W-:Y:S01]  /*c970*/  UP2UR UR37, UPR, URZ, 0x40 ;  /* 0x000000403f257883 */ /* 0x000fe20008000000 */
        /* <DEDUP_REMOVED lines=28> */
[----:B------:R-:W-:Y:S02]  /*cb40*/  ISETP.GT.AND P1, PT, R0, 0x59, P1 ;  /* 0x000000590000780c */ /* 0x000fe40000f24270 */
[----:B------:R-:W-:Y:S02]  /*cb50*/  IADD3 R0, -R8, UR8, R7 ;  /* 0x0000000808007c10 */ /* 0x000fe4000fffe107 */
[C---:B------:R-:W-:Y:S02]  /*cb60*/  ISETP.LT.OR P6, PT, R2.reuse, 0x51, P6 ;  /* 0x000000510200780c */ /* 0x040fe400037c1670 */
[C---:B------:R-:W-:Y:S02]  /*cb70*/  ISETP.LT.OR P5, PT, R2.reuse, 0x52, P5 ;  /* 0x000000520200780c */ /* 0x040fe40002fa1670 */
[C---:B------:R-:W-:Y:S02]  /*cb80*/  ISETP.LT.OR P2, PT, R2.reuse, 0x59, P2 ;  /* 0x000000590200780c */ /* 0x040fe40001741670 */
[----:B------:R-:W-:Y:S02]  /*cb90*/  ISETP.LT.OR P1, PT, R2, 0x5a, P1 ;  /* 0x0000005a0200780c */ /* 0x000fe40000f21670 */
[C---:B------:R-:W-:Y:S02]  /*cba0*/  IADD3 R2, R0.reuse, c[0x0][0x328], RZ ;  /* 0x0000ca0000027a10 */ /* 0x040fe40007ffe0ff */
[----:B------:R-:W-:Y:S02]  /*cbb0*/  IADD3 R0, R0, UR13, RZ ;  /* 0x0000000d00007c10 */ /* 0x000fe4000fffe0ff */
[----:B------:R-:W-:Y:S01]  /*cbc0*/  FSEL R238, R86, -INF , !P6 ;  /* 0xff80000056ee7808 */ /* 0x000fe20007000000 */
[--C-:B-1----:R-:W-:Y:S01]  /*cbd0*/  IMAD.IADD R2, R2, 0x1, R3.reuse ;  /* 0x0000000102027824 */ /* 0x102fe200078e0203 */
[----:B------:R-:W-:Y:S01]  /*cbe0*/  FSEL R242, R87, -INF , !P5 ;  /* 0xff80000057f27808 */ /* 0x000fe20006800000 */
[----:B------:R-:W-:Y:S01]  /*cbf0*/  IMAD.IADD R0, R0, 0x1, R3 ;  /* 0x0000000100007824 */ /* 0x000fe200078e0203 */
        /* <DEDUP_REMOVED lines=17> */
.L_x_285:
[----:B------:R-:W-:Y:S04]  /*cd10*/  MOV R7, c[0x0][0x32c] ;  /* 0x0000cb0000077a02 */ /* 0x000fe80000000f00 */
[----:B------:R-:W-:Y:S11]  /*cd20*/  ISETP.NE.AND P0, PT, R7, 0x1, PT ;  /* 0x000000010700780c */ /* 0x000ff60003f05270 */
[----:B------:R-:W-:Y:S02]  /*cd30*/  @!UPT UIADD3 URZ, URZ, URZ, URZ ;  /* 0x0000003f3f3ff290 */ /* 0x000fe4000fffe03f */
[----:B------:R-:W-:Y:S05]  /*cd40*/  @P0 IMAD.HI.U32 R7, R3, c[0x0][0x330], RZ ;  /* 0x0000cc0003070a27 */ /* 0x000fea00078e00ff */
[----:B------:R-:W-:Y:S02]  /*cd50*/  @P0 SHF.R.U32.HI R3, RZ, c[0x0][0x334], R7 ;  /* 0x0000cd00ff030a19 */ /* 0x000fe40000011607 */
.L_x_286:
[----:B------:R-:W-:Y:S05]  /*cd60*/  BSYNC B0 ;  /* 0x0000000000007941 */ /* 0x000fea0003800000 */
.L_x_284:
[----:B------:R-:W-:Y:S05]  /*cd70*/  MOV R7, UR12 ;  /* 0x0000000c00077c02 */ /* 0x000fea0008000f00 */
[----:B------:R-:W-:Y:S04]  /*cd80*/  IMAD R7, R7, -0x60, -R10 ;  /* 0xffffffa007077824 */ /* 0x000fe800078e0a0a */
[----:B------:R-:W-:Y:S05]  /*cd90*/  IMAD R3, R3, c[0x0][0x32c], R7 ;  /* 0x0000cb0003037a24 */ /* 0x000fea00078e0207 */
[----:B------:R-:W-:Y:S02]  /*cda0*/  IADD3 R7, R3, c[0x0][0x32c], RZ ;  /* 0x0000cb0003077a10 */ /* 0x000fe40007ffe0ff */
[----:B------:R-:W-:Y:S02]  /*cdb0*/  IMNMX R0, R0, R3, !PT ;  /* 0x0000000300007217 */ /* 0x000fe40007800200 */
[----:B------:R-:W-:Y:S02]  /*cdc0*/  IMNMX R2, R2, R7, PT ;  /* 0x0000000702027217 */ /* 0x000fe40003800200 */
.L_x_283:
[----:B------:R-:W-:Y:S01]  /*cdd0*/  UP2UR UR40, UPR, URZ, 0x8 ;  /* 0x000000083f287883 */ /* 0x000fe20008000000 */
[----:B------:R-:W1:Y:S01]  /*cde0*/  SHFL.IDX PT, R3, R4, 0x3, 0x1c1f ;  /* 0x007c1f0004037f89 */ /* 0x000e6200000e0000 */
[----:B------:R-:W-:Y:S02]  /*cdf0*/  UISETP.NE.AND UP3, UPT, UR29, URZ, UPT ;  /* 0x0000003f1d00728c */ /* 0x000fe4000bf65270 */
[----:B------:R-:W-:Y:S02]  /*ce00*/  UP2UR UR42, UPR, URZ, 0x20 ;  /* 0x000000203f2a7883 */ /* 0x000fe40008000000 */
[----:B------:R-:W-:Y:S02]  /*ce10*/  UISETP.NE.AND UP5, UPT, UR33, URZ, UPT ;  /* 0x0000003f2100728c */ /* 0x000fe4000bfa5270 */
[----:B------:R-:W-:Y:S01]  /*ce20*/  PLOP3.LUT P0, PT, PT, PT, UP3, 0x40, 0x0 ;  /* 0x000000000000781c */ /* 0x000fe20003f0e838 */
[----:B------:R-:W-:Y:S02]  /*ce30*/  UP2UR UR39, UPR, URZ, 0x4 ;  /* 0x000000043f277883 */ /* 0x000fe40008000000 */
        /* <DEDUP_REMOVED lines=140> */
.L_x_289:
[----:B------:R-:W-:Y:S04]  /*d700*/  MOV R2, c[0x0][0x32c] ;  /* 0x0000cb0000027a02 */ /* 0x000fe80000000f00 */
[----:B------:R-:W-:Y:S11]  /*d710*/  ISETP.NE.AND P0, PT, R2, 0x1, PT ;  /* 0x000000010200780c */ /* 0x000ff60003f05270 */
[----:B------:R-:W-:Y:S02]  /*d720*/  @!UPT UIADD3 URZ, URZ, URZ, URZ ;  /* 0x0000003f3f3ff290 */ /* 0x000fe4000fffe03f */
[----:B------:R-:W-:Y:S05]  /*d730*/  @P0 IMAD.HI.U32 R2, R0, c[0x0][0x330], RZ ;  /* 0x0000cc0000020a27 */ /* 0x000fea00078e00ff */
[----:B------:R-:W-:Y:S02]  /*d740*/  @P0 SHF.R.U32.HI R0, RZ, c[0x0][0x334], R2 ;  /* 0x0000cd00ff000a19 */ /* 0x000fe40000011602 */
.L_x_290:
[----:B------:R-:W-:Y:S05]  /*d750*/  BSYNC B0 ;  /* 0x0000000000007941 */ /* 0x000fea0003800000 */
.L_x_288:
        /* <DEDUP_REMOVED lines=11> */
.L_x_287:
[----:B------:R-:W2:Y:S01]  /*d810*/  LDL.LU R3, [R1] ;  /* 0x0000000001037983 */ /* 0x000ea20000300800 */
        /* <DEDUP_REMOVED lines=10> */
[----:B------:R-:W-:Y:S01]  /*d8c0*/  PLOP3.LUT P2, PT, PT, PT, UP6, 0x40, 0x0 ;  /* 0x000000000000781c */ /* 0x000fe20003f4e868 */
[----:B------:R-:W-:Y:S01]  /*d8d0*/  UISETP.NE.AND UP4, UPT, UR27, URZ, UPT ;  /* 0x0000003f1b00728c */ /* 0x000fe2000bf85270 */
[----:B------:R-:W-:Y:S01]  /*d8e0*/  FMNMX.FTZ R72, R24, R72, !PT ;  /* 0x0000004818487209 */ /* 0x000fe20007810000 */
[----:B------:R-:W-:Y:S01]  /*d8f0*/  UP2UR UR27, UPR, URZ, 0x8 ;  /* 0x000000083f1b7883 */ /* 0x000fe20008000000 */
[----:B------:R-:W-:Y:S01]  /*d900*/  ISETP.GT.AND P2, PT, R0, RZ, P2 ;  /* 0x000000ff0000720c */ /* 0x000fe20001744270 */
[----:B------:R-:W-:Y:S01]  /*d910*/  UISETP.NE.AND UP3, UPT, UR29, URZ, UPT ;  /* 0x0000003f1d00728c */ /* 0x000fe2000bf65270 */
[----:B------:R-:W-:Y:S01]  /*d920*/  FMNMX.FTZ R72, R25, R72, !PT ;  /* 0x0000004819487209 */ /* 0x000fe20007810000 */
[----:B------:R-:W-:Y:S01]  /*d930*/  UP2UR UR29, UPR, URZ, 0x4 ;  /* 0x000000043f1d7883 */ /* 0x000fe20008000000 */
[----:B------:R-:W-:Y:S01]  /*d940*/  ISETP.LT.OR P2, PT, R2, 0x1, P2 ;  /* 0x000000010200780c */ /* 0x000fe20001741670 */
[----:B------:R-:W-:Y:S01]  /*d950*/  UISETP.NE.AND UP2, UPT, UR28, URZ, UPT ;  /* 0x0000003f1c00728c */ /* 0x000fe2000bf45270 */
[----:B------:R-:W-:Y:S01]  /*d960*/  FMNMX.FTZ R72, R27, R72, !PT ;  /* 0x000000481b487209 */ /* 0x000fe20007810000 */
[----:B------:R-:W-:Y:S01]  /*d970*/  UP2UR UR28, UPR, URZ, 0x2 ;  /* 0x000000023f1c7883 */ /* 0x000fe20008000000 */
[----:B------:R-:W-:Y:S01]  /*d980*/  PLOP3.LUT P0, PT, PT, PT, UP5, 0x40, 0x0 ;  /* 0x000000000000781c */ /* 0x000fe20003f0e858 */
[----:B------:R-:W-:Y:S01]  /*d990*/  UISETP.NE.AND UP1, UPT, UR30, URZ, UPT ;  /* 0x0000003f1e00728c */ /* 0x000fe2000bf25270 */
[----:B------:R-:W-:Y:S01]  /*d9a0*/  FMNMX.FTZ R72, R30, R72, !PT ;  /* 0x000000481e487209 */ /* 0x000fe20007810000 */
[----:B------:R-:W-:Y:S01]  /*d9b0*/  UP2UR UR30, UPR, URZ, 0x1 ;  /* 0x000000013f1e7883 */ /* 0x000fe20008000000 */
[----:B------:R-:W-:Y:S01]  /*d9c0*/  ISETP.GT.AND P0, PT, R0, 0x1, P0 ;  /* 0x000000010000780c */ /* 0x000fe20000704270 */
[----:B------:R-:W-:Y:S01]  /*d9d0*/  UISETP.NE.AND UP0, UPT, UR31, URZ, UPT ;  /* 0x0000003f1f00728c */ /* 0x000fe2000bf05270 */
[----:B------:R-:W-:Y:S01]  /*d9e0*/  FMNMX.FTZ R72, R33, R72, !PT ;  /* 0x0000004821487209 */ /* 0x000fe20007810000 */
[----:B------:R-:W-:Y:S01]  /*d9f0*/  UISETP.NE.AND UP6, UPT, UR4, URZ, UPT ;  /* 0x0000003f0400728c */ /* 0x000fe2000bfc5270 */
[----:B------:R-:W-:Y:S01]  /*da00*/  PLOP3.LUT P1, PT, PT, PT, UP1, 0x40, 0x0 ;  /* 0x000000000000781c */ /* 0x000fe20003f2e818 */
[----:B------:R-:W-:Y:S01]  /*da10*/  UISETP.NE.AND UP1, UPT, UR23, URZ, UPT ;  /* 0x0000003f1700728c */ /* 0x000fe2000bf25270 */
[----:B------:R-:W-:Y:S01]  /*da20*/  FMNMX.FTZ R72, R48, R72, !PT ;  /* 0x0000004830487209 */ /* 0x000fe20007810000 */
[----:B------:R-:W-:Y:S01]  /*da30*/  UISETP.NE.AND UP5, UPT, UR33, URZ, UPT ;  /* 0x0000003f2100728c */ /* 0x000fe2000bfa5270 */
[----:B------:R-:W-:Y:S01]  /*da40*/  PLOP3.LUT P6, PT, PT, PT, UP0, 0x40, 0x0 ;  /* 0x000000000000781c */ /* 0x000fe20003fce808 */
[----:B------:R-:W-:Y:S01]  /*da50*/  UISETP.NE.AND UP0, UPT, UR26, URZ, UPT ;  /* 0x0000003f1a00728c */ /* 0x000fe2000bf05270 */
[----:B------:R-:W-:Y:S01]  /*da60*/  FMNMX.FTZ R72, R90, R72, !PT ;  /* 0x000000485a487209 */ /* 0x000fe20007810000 */
[----:B------:R-:W-:Y:S01]  /*da70*/  LDSM.16.MT88.4 R52, [R210+0x100] ;  /* 0x00010000d234783b */ /* 0x000fe20000004200 */
[----:B------:R-:W-:Y:S02]  /*da80*/  ISETP.LT.OR P0, PT, R2, 0x2, P0 ;  /* 0x000000020200780c */ /* 0x000fe40000701670 */
[----:B------:R-:W-:Y:S02]  /*da90*/  FMNMX.FTZ R72, R176, R72, !PT ;  /* 0x00000048b0487209 */ /* 0x000fe40007810000 */
[----:B------:R-:W-:Y:S02]  /*daa0*/  ISETP.GT.AND P6, PT, R0, 0x8, P6 ;  /* 0x000000080000780c */ /* 0x000fe400037c4270 */
[----:B------:R-:W-:Y:S01]  /*dab0*/  FMNMX.FTZ R72, R177, R72, !PT ;  /* 0x00000048b1487209 */ /* 0x000fe20007810000 */
[----:B------:R-:W-:Y:S01]  /*dac0*/  LDSM.16.MT88.4 R80, [R211+0x100] ;  /* 0x00010000d350783b */ /* 0x000fe20000004200 */
[----:B------:R-:W-:Y:S02]  /*dad0*/  ISETP.LT.OR P6, PT, R2, 0x9, P6 ;  /* 0x000000090200780c */ /* 0x000fe400037c1670 */
[----:B------:R-:W-:Y:S02]  /*dae0*/  FMNMX.FTZ R72, R179, R72, !PT ;  /* 0x00000048b3487209 */ /* 0x000fe40007810000 */
[----:B------:R-:W-:Y:S02]  /*daf0*/  FSEL R15, R251, -INF , !P0 ;  /* 0xff800000fb0f7808 */ /* 0x000fe40004000000 */
[----:B------:R-:W-:Y:S02]  /*db00*/  FMNMX.FTZ R72, R189, R72, !PT ;  /* 0x00000048bd487209 */ /* 0x000fe40007810000 */
[----:B------:R-:W-:Y:S02]  /*db10*/  ISETP.GT.AND P1, PT, R0, 0x9, P1 ;  /* 0x000000090000780c */ /* 0x000fe40000f24270 */
[----:B------:R-:W-:Y:S02]  /*db20*/  FMNMX.FTZ R72, R196, R72, !PT ;  /* 0x00000048c4487209 */ /* 0x000fe40007810000 */
[----:B------:R-:W-:Y:S01]  /*db30*/  PLOP3.LUT P5, PT, PT, PT, UP3, 0x40, 0x0 ;  /* 0x000000000000781c */ /* 0x000fe20003fae838 */
[----:B------:R-:W-:Y:S01]  /*db40*/  UISETP.NE.AND UP3, UPT, UR25, URZ, UPT ;  /* 0x0000003f1900728c */ /* 0x000fe2000bf65270 */
[----:B------:R-:W-:Y:S02]  /*db50*/  FMNMX.FTZ R72, R197, R72, !PT ;  /* 0x00000048c5487209 */ /* 0x000fe40007810000 */
[----:B------:R-:W-:Y:S02]  /*db60*/  ISETP.LT.OR P1, PT, R2, 0xa, P1 ;  /* 0x0000000a0200780c */ /* 0x000fe40000f21670 */
[----:B------:R-:W-:Y:S02]  /*db70*/  FMNMX.FTZ R72, R198, R72, !PT ;  /* 0x00000048c6487209 */ /* 0x000fe40007810000 */
[----:B------:R-:W-:Y:S02]  /*db80*/  FSEL R17, R249, -INF , !P6 ;  /* 0xff800000f9117808 */ /* 0x000fe40007000000 */
[----:B------:R-:W-:Y:S02]  /*db90*/  FMNMX.FTZ R72, R233, R72, !PT ;  /* 0x00000048e9487209 */ /* 0x000fe40007810000 */
[----:B------:R-:W-:Y:S02]  /*dba0*/  ISETP.GT.AND P5, PT, R0, 0x10, P5 ;  /* 0x000000100000780c */ /* 0x000fe40002fa4270 */
[----:B------:R-:W-:Y:S02]  /*dbb0*/  FMNMX.FTZ R72, R236, R72, !PT ;  /* 0x00000048ec487209 */ /* 0x000fe40007810000 */
[----:B------:R-:W-:Y:S02]  /*dbc0*/  ISETP.LT.OR P5, PT, R2, 0x11, P5 ;  /* 0x000000110200780c */ /* 0x000fe40002fa1670 */
[----:B------:R-:W-:Y:S02]  /*dbd0*/  FMNMX.FTZ R72, R237, R72, !PT ;  /* 0x00000048ed487209 */ /* 0x000fe40007810000 */
[----:B------:R-:W-:Y:S02]  /*dbe0*/  FSEL R19, R248, -INF , !P1 ;  /* 0xff800000f8137808 */ /* 0x000fe40004800000 */
[----:B------:R-:W-:Y:S02]  /*dbf0*/  FMNMX.FTZ R72, R240, R72, !PT ;  /* 0x00000048f0487209 */ /* 0x000fe40007810000 */
[----:B------:R-:W-:Y:S01]  /*dc00*/  PLOP3.LUT P0, PT, PT, PT, UP4, 0x40, 0x0 ;  /* 0x000000000000781c */ /* 0x000fe20003f0e848 */
[----:B------:R-:W-:Y:S01]  /*dc10*/  UISETP.NE.AND UP4, UPT, UR21, URZ, UPT ;  /* 0x0000003f1500728c */ /* 0x000fe2000bf85270 */
[----:B------:R-:W-:Y:S02]  /*dc20*/  FMNMX.FTZ R72, R246, R72, !PT ;  /* 0x00000048f6487209 */ /* 0x000fe40007810000 */
[----:B------:R-:W-:Y:S02]  /*dc30*/  FSEL R56, R204, -INF , !P5 ;  /* 0xff800000cc387808 */ /* 0x000fe40006800000 */
[----:B------:R-:W-:Y:S02]  /*dc40*/  FMNMX.FTZ R72, R250, R72, !PT ;  /* 0x00000048fa487209 */ /* 0x000fe40007810000 */
[----:B------:R-:W-:Y:S02]  /*dc50*/  ISETP.GT.AND P0, PT, R0, 0x18, P0 ;  /* 0x000000180000780c */ /* 0x000fe40000704270 */
[----:B------:R-:W-:Y:S02]  /*dc60*/  FMNMX.FTZ R72, R252, R72, !PT ;  /* 0x00000048fc487209 */ /* 0x000fe40007810000 */
[----:B------:R-:W-:Y:S01]  /*dc70*/  PLOP3.LUT P6, PT, PT, PT, UP0, 0x40, 0x0 ;  /* 0x000000000000781c */ /* 0x000fe20003fce808 */
[----:B------:R-:W-:Y:S01]  /*dc80*/  UISETP.NE.AND UP0, UPT, UR22, URZ, UPT ;  /* 0x0000003f1600728c */ /* 0x000fe2000bf05270 */
[----:B------:R-:W-:Y:S01]  /*dc90*/  ISETP.LT.OR P0, PT, R2, 0x19, P0 ;  /* 0x000000190200780c */ /* 0x000fe20000701670 */
[----:B------:R-:W1:Y:S01]  /*dca0*/  SHFL.BFLY PT, R5, R72, 0x2, 0x1f ;  /* 0x0c401f0048057f89 */ /* 0x000e6200000e0000 */
[----:B------:R-:W-:Y:S02]  /*dcb0*/  ISETP.GT.AND P6, PT, R0, 0x19, P6 ;  /* 0x000000190000780c */ /* 0x000fe400037c4270 */
[----:B------:R-:W-:Y:S02]  /*dcc0*/  FSEL R62, R200, -INF , !P0 ;  /* 0xff800000c83e7808 */ /* 0x000fe40004000000 */
[----:B------:R-:W-:Y:S02]  /*dcd0*/  ISETP.LT.OR P6, PT, R2, 0x1a, P6 ;  /* 0x0000001a0200780c */ /* 0x000fe400037c1670 */
[----:B------:R-:W-:Y:S02]  /*dce0*/  FMNMX.FTZ R4, R14, R4, !PT ;  /* 0x000000040e047209 */ /* 0x000fe40007810000 */
[----:B------:R-:W-:Y:S02]  /*dcf0*/  FSEL R88, R199, -INF , !P6 ;  /* 0xff800000c7587808 */ /* 0x000fe40007000000 */
[----:B------:R-:W-:Y:S02]  /*dd00*/  FMNMX.FTZ R4, R16, R4, !PT ;  /* 0x0000000410047209 */ /* 0x000fe40007810000 */
[----:B------:R-:W-:Y:S01]  /*dd10*/  PLOP3.LUT P1, PT, PT, PT, UP3, 0x40, 0x0 ;  /* 0x000000000000781c */ /* 0x000fe20003f2e838 */
[----:B------:R-:W-:Y:S01]  /*dd20*/  UISETP.NE.AND UP3, UPT, UR20, URZ, UPT ;  /* 0x0000003f1400728c */ /* 0x000fe2000bf65270 */
        /* <DEDUP_REMOVED lines=17> */
[----:B------:R-:W-:Y:S02]  /*de40*/  ISETP.GT.AND P6, PT, R0, 0x30, P6 ;  /* 0x000000300000780c */ /* 0x000fe400037c4270 */
[----:B------:R-:W-:Y:S02]  /*de50*/  FMNMX.FTZ R4, R182, R4, !PT ;  /* 0x00000004b6047209 */ /* 0x000fe40007810000 */
[----:B------:R-:W-:Y:S01]  /*de60*/  PLOP3.LUT P1, PT, PT, PT, UP3, 0x40, 0x0 ;  /* 0x000000000000781c */ /* 0x000fe20003f2e838 */
[----:B------:R-:W-:Y:S01]  /*de70*/  UISETP.NE.AND UP3, UPT, UR27, URZ, UPT ;  /* 0x0000003f1b00728c */ /* 0x000fe2000bf65270 */
[----:B------:R-:W-:Y:S02]  /*de80*/  FMNMX.FTZ R4, R185, R4, !PT ;  /* 0x00000004b9047209 */ /* 0x000fe40007810000 */
[----:B------:R-:W-:Y:S02]  /*de90*/  FSEL R173, R47, -INF , !P0 ;  /* 0xff8000002fad7808 */ /* 0x000fe40004000000 */
[----:B------:R-:W-:Y:S02]  /*dea0*/  ISETP.LT.OR P6, PT, R2, 0x31, P6 ;  /* 0x000000310200780c */ /* 0x000fe400037c1670 */
[----:B------:R-:W-:Y:S02]  /*deb0*/  ISETP.GT.AND P1, PT, R0, 0x31, P1 ;  /* 0x000000310000780c */ /* 0x000fe40000f24270 */
[----:B------:R-:W-:Y:S02]  /*dec0*/  FMNMX.FTZ R4, R188, R4, !PT ;  /* 0x00000004bc047209 */ /* 0x000fe40007810000 */
        /* <DEDUP_REMOVED lines=10> */
[----:B------:R-:W-:Y:S02]  /*df70*/  PLOP3.LUT P6, PT, PT, PT, UP6, 0x40, 0x0 ;  /* 0x000000000000781c */ /* 0x000fe40003fce868 */
[----:B------:R-:W-:Y:S02]  /*df80*/  FMNMX.FTZ R4, R231, R4, !PT ;  /* 0x00000004e7047209 */ /* 0x000fe40007810000 */
[----:B------:R-:W-:Y:S02]  /*df90*/  PLOP3.LUT P1, PT, PT, PT, UP5, 0x40, 0x0 ;  /* 0x000000000000781c */ /* 0x000fe40003f2e858 */
[----:B------:R-:W-:Y:S02]  /*dfa0*/  FMNMX.FTZ R4, R239, R4, !PT ;  /* 0x00000004ef047209 */ /* 0x000fe40007810000 */
[----:B------:R-:W-:Y:S02]  /*dfb0*/  ISETP.LT.OR P0, PT, R2, 0x41, P0 ;  /* 0x000000410200780c */ /* 0x000fe40000701670 */
[----:B------:R-:W-:Y:S02]  /*dfc0*/  FMNMX.FTZ R4, R241, R4, !PT ;  /* 0x00000004f1047209 */ /* 0x000fe40007810000 */
[C---:B------:R-:W-:Y:S02]  /*dfd0*/  ISETP.GT.AND P6, PT, R0.reuse, 0x41, P6 ;  /* 0x000000410000780c */ /* 0x040fe400037c4270 */
[----:B------:R-:W-:Y:S02]  /*dfe0*/  FMNMX.FTZ R4, R243, R4, !PT ;  /* 0x00000004f3047209 */ /* 0x000fe40007810000 */
[----:B------:R-:W-:Y:S02]  /*dff0*/  ISETP.GT.AND P1, PT, R0, 0x48, P1 ;  /* 0x000000480000780c */ /* 0x000fe40000f24270 */
[----:B------:R-:W-:Y:S02]  /*e000*/  FMNMX.FTZ R4, R244, R4, !PT ;  /* 0x00000004f4047209 */ /* 0x000fe40007810000 */
[C---:B------:R-:W-:Y:S02]  /*e010*/  ISETP.LT.OR P6, PT, R2.reuse, 0x42, P6 ;  /* 0x000000420200780c */ /* 0x040fe400037c1670 */
[----:B------:R-:W-:Y:S01]  /*e020*/  FSEL R187, R187, -INF , !P0 ;  /* 0xff800000bbbb7808 */ /* 0x000fe20004000000 */
[----:B------:R-:W-:Y:S01]  /*e030*/  SHFL.BFLY PT, R8, R4, 0x2, 0x1f ;  /* 0x0c401f0004087f89 */ /* 0x000fe200000e0000 */
[----:B------:R-:W-:Y:S02]  /*e040*/  PLOP3.LUT P0, PT, PT, PT, UP3, 0x40, 0x0 ;  /* 0x000000000000781c */ /* 0x000fe40003f0e838 */
[----:B------:R-:W-:Y:S02]  /*e050*/  ISETP.LT.OR P1, PT, R2, 0x49, P1 ;  /* 0x000000490200780c */ /* 0x000fe40000f21670 */
[----:B------:R-:W-:Y:S02]  /*e060*/  FSEL R192, R75, -INF , !P6 ;  /* 0xff8000004bc07808 */ /* 0x000fe40007000000 */
[----:B------:R-:W-:Y:S02]  /*e070*/  ISETP.GT.AND P0, PT, R0, 0x50, P0 ;  /* 0x000000500000780c */ /* 0x000fe40000704270 */
[----:B------:R-:W-:Y:S02]  /*e080*/  FSEL R191, R78, -INF , !P1 ;  /* 0xff8000004ebf7808 */ /* 0x000fe40004800000 */
[----:B------:R-:W-:Y:S04]  /*e090*/  ISETP.LT.OR P0, PT, R2, 0x51, P0 ;  /* 0x000000510200780c */ /* 0x000fe80000701670 */
[----:B------:R-:W-:Y:S02]  /*e0a0*/  FSEL R199, R42, -INF , !P0 ;  /* 0xff8000002ac77808 */ /* 0x000fe40004000000 */
[----:B------:R-:W-:Y:S01]  /*e0b0*/  PLOP3.LUT P0, PT, PT, PT, UP0, 0x40, 0x0 ;  /* 0x000000000000781c */ /* 0x000fe20003f0e808 */
[----:B------:R-:W-:Y:S02]  /*e0c0*/  UISETP.GT.AND UP0, UPT, UR12, UR5, UPT ;  /* 0x000000050c00728c */ /* 0x000fe4000bf04270 */
[----:B------:R-:W-:Y:S01]  /*e0d0*/  UIADD3 UR12, UR12, -0x1, URZ ;  /* 0xffffffff0c0c7890 */ /* 0x000fe2000fffe03f */
[----:B------:R-:W-:Y:S04]  /*e0e0*/  ISETP.GT.AND P0, PT, R0, 0x59, P0 ;  /* 0x000000590000780c */ /* 0x000fe80000704270 */
[----:B------:R-:W-:Y:S04]  /*e0f0*/  ISETP.LT.OR P0, PT, R2, 0x5a, P0 ;  /* 0x0000005a0200780c */ /* 0x000fe80000701670 */
[----:B------:R-:W-:Y:S02]  /*e100*/  FSEL R73, R35, -INF , !P0 ;  /* 0xff80000023497808 */ /* 0x000fe40004000000 */
[----:B--2---:R-:W-:Y:S02]  /*e110*/  FSEL R10, R3, -INF , !P2 ;  /* 0xff800000030a7808 */ /* 0x004fe40005000000 */
[----:B------:R-:W-:Y:S02]  /*e120*/  FMNMX.FTZ R3, R11, R101, !PT ;  /* 0x000000650b037209 */ /* 0x000fe40007810000 */
[----:B------:R-:W-:Y:S01]  /*e130*/  PLOP3.LUT P2, PT, PT, PT, UP2, 0x40, 0x0 ;  /* 0x000000000000781c */ /* 0x000fe20003f4e828 */
[----:B------:R-:W-:Y:S01]  /*e140*/  UISETP.NE.AND UP2, UPT, UR24, URZ, UPT ;  /* 0x0000003f1800728c */ /* 0x000fe2000bf45270 */
[----:B------:R-:W-:Y:S02]  /*e150*/  FMNMX.FTZ R3, R18, R3, !PT ;  /* 0x0000000312037209 */ /* 0x000fe40007810000 */
[----:B-1----:R-:W-:Y:S02]  /*e160*/  FMNMX.FTZ R72, R72, R5, !PT ;  /* 0x0000000548487209 */ /* 0x002fe40007810000 */
[----:B------:R-:W-:Y:S02]  /*e170*/  FMNMX.FTZ R3, R21, R3, !PT ;  /* 0x0000000315037209 */ /* 0x000fe40007810000 */
[----:B------:R-:W-:Y:S01]  /*e180*/  ISETP.GT.AND P2, PT, R0, 0x11, P2 ;  /* 0x000000110000780c */ /* 0x000fe20001744270 */
[----:B------:R-:W1:Y:S01]  /*e190*/  SHFL.BFLY PT, R7, R72, 0x1, 0x1f ;  /* 0x0c201f0048077f89 */ /* 0x000e6200000e0000 */
        /* <DEDUP_REMOVED lines=10> */
[----:B------:R-:W-:Y:S02]  /*e240*/  FMNMX.FTZ R5, R10, R103, !PT ;  /* 0x000000670a057209 */ /* 0x000fe40007810000 */
[----:B------:R-:W-:Y:S02]  /*e250*/  FMNMX.FTZ R3, R94, R3, !PT ;  /* 0x000000035e037209 */ /* 0x000fe40007810000 */
[----:B------:R-:W-:Y:S02]  /*e260*/  ISETP.LT.OR P2, PT, R2, 0x29, P2 ;  /* 0x000000290200780c */ /* 0x000fe40001741670 */
[----:B------:R-:W-:Y:S02]  /*e270*/  FMNMX.FTZ R3, R95, R3, !PT ;  /* 0x000000035f037209 */ /* 0x000fe40007810000 */
[----:B------:R-:W-:Y:S02]  /*e280*/  FMNMX.FTZ R5, R15, R5, !PT ;  /* 0x000000050f057209 */ /* 0x000fe40007810000 */
[----:B------:R-:W-:Y:S02]  /*e290*/  FMNMX.FTZ R3, R174, R3, !PT ;  /* 0x00000003ae037209 */ /* 0x000fe40007810000 */
[----:B------:R-:W-:Y:S02]  /*e2a0*/  FSEL R171, R46, -INF , !P2 ;  /* 0xff8000002eab7808 */ /* 0x000fe40005000000 */
[----:B------:R-:W-:Y:S02]  /*e2b0*/  FMNMX.FTZ R3, R175, R3, !PT ;  /* 0x00000003af037209 */ /* 0x000fe40007810000 */
[----:B------:R-:W-:Y:S01]  /*e2c0*/  PLOP3.LUT P2, PT, PT, PT, UP1, 0x40, 0x0 ;  /* 0x000000000000781c */ /* 0x000fe20003f4e818 */
[----:B------:R-:W-:Y:S01]  /*e2d0*/  UISETP.NE.AND UP1, UPT, UR28, URZ, UPT ;  /* 0x0000003f1c00728c */ /* 0x000fe2000bf25270 */
[----:B------:R-:W-:Y:S02]  /*e2e0*/  FMNMX.FTZ R3, R180, R3, !PT ;  /* 0x00000003b4037209 */ /* 0x000fe40007810000 */
[----:B------:R-:W-:Y:S02]  /*e2f0*/  FMNMX.FTZ R5, R17, R5, !PT ;  /* 0x0000000511057209 */ /* 0x000fe40007810000 */
[----:B------:R-:W-:Y:S02]  /*e300*/  FMNMX.FTZ R3, R183, R3, !PT ;  /* 0x00000003b7037209 */ /* 0x000fe40007810000 */
[----:B------:R-:W-:Y:S02]  /*e310*/  ISETP.GT.AND P2, PT, R0, 0x39, P2 ;  /* 0x000000390000780c */ /* 0x000fe40001744270 */
[----:B------:R-:W-:Y:S02]  /*e320*/  FMNMX.FTZ R3, R193, R3, !PT ;  /* 0x00000003c1037209 */ /* 0x000fe40007810000 */
[----:B------:R-:W-:Y:S02]  /*e330*/  FMNMX.FTZ R5, R19, R5, !PT ;  /* 0x0000000513057209 */ /* 0x000fe40007810000 */
[----:B------:R-:W-:Y:S02]  /*e340*/  FMNMX.FTZ R3, R195, R3, !PT ;  /* 0x00000003c3037209 */ /* 0x000fe40007810000 */
[----:B-1----:R-:W-:Y:S02]  /*e350*/  FMNMX.FTZ R72, R72, R7, !PT ;  /* 0x0000000748487209 */ /* 0x002fe40007810000 */
[----:B------:R-:W-:Y:S02]  /*e360*/  FMNMX.FTZ R3, R202, R3, !PT ;  /* 0x00000003ca037209 */ /* 0x000fe40007810000 */
[----:B------:R-:W-:Y:S01]  /*e370*/  ISETP.LT.OR P2, PT, R2, 0x3a, P2 ;  /* 0x0000003a0200780c */ /* 0x000fe20001741670 */
[----:B------:R-:W-:Y:S01]  /*e380*/  FMUL.FTZ R74, R72, c[0x0][0x2d0] ;  /* 0x0000b400484a7a20 */ /* 0x000fe20000410000 */
[----:B------:R-:W-:Y:S02]  /*e390*/  FMNMX.FTZ R3, R229, R3, !PT ;  /* 0x00000003e5037209 */ /* 0x000fe40007810000 */
[----:B------:R-:W-:Y:S02]  /*e3a0*/  FMNMX.FTZ R5, R56, R5, !PT ;  /* 0x0000000538057209 */ /* 0x000fe40007810000 */
[----:B------:R-:W-:Y:S02]  /*e3b0*/  FMNMX.FTZ R3, R235, R3, !PT ;  /* 0x00000003eb037209 */ /* 0x000fe40007810000 */
[----:B------:R-:W-:Y:S02]  /*e3c0*/  FSEL R178, R63, -INF , !P2 ;  /* 0xff8000003fb27808 */ /* 0x000fe40005000000 */
[----:B------:R-:W-:Y:S02]  /*e3d0*/  FMNMX.FTZ R3, R232, R3, !PT ;  /* 0x00000003e8037209 */ /* 0x000fe40007810000 */
[----:B------:R-:W-:Y:S02]  /*e3e0*/  FSETP.NEU.FTZ.AND P2, PT, R72, -INF , PT ;  /* 0xff8000004800780b */ /* 0x000fe40003f5d000 */
[----:B------:R-:W-:Y:S02]  /*e3f0*/  FMNMX.FTZ R3, R238, R3, !PT ;  /* 0x00000003ee037209 */ /* 0x000fe40007810000 */
[----:B------:R-:W-:Y:S02]  /*e400*/  FMNMX.FTZ R5, R58, R5, !PT ;  /* 0x000000053a057209 */ /* 0x000fe40007810000 */
[----:B------:R-:W-:Y:S02]  /*e410*/  FMNMX.FTZ R3, R242, R3, !PT ;  /* 0x00000003f2037209 */ /* 0x000fe40007810000 */
[----:B------:R-:W-:Y:S02]  /*e420*/  FSEL R74, R74, RZ, P2 ;  /* 0x000000ff4a4a7208 */ /* 0x000fe40001000000 */
[----:B------:R-:W-:Y:S02]  /*e430*/  FMNMX.FTZ R3, R245, R3, !PT ;  /* 0x00000003f5037209 */ /* 0x000fe40007810000 */
[----:B------:R-:W-:Y:S01]  /*e440*/  FMNMX.FTZ R5, R62, R5, !PT ;  /* 0x000000053e057209 */ /* 0x000fe20007810000 */
[--C-:B------:R-:W-:Y:S01]  /*e450*/  FFMA.FTZ R48, R48, c[0x0][0x2d0], -R74.reuse ;  /* 0x0000b40030307a23 */ /* 0x100fe2000001084a */
[----:B------:R-:W-:Y:S02]  /*e460*/  FMNMX.FTZ R3, R247, R3, !PT ;  /* 0x00000003f7037209 */ /* 0x000fe40007810000 */
[----:B------:R-:W-:Y:S01]  /*e470*/  PLOP3.LUT P5, PT, PT, PT, UP2, 0x40, 0x0 ;  /* 0x000000000000781c */ /* 0x000fe20003fae828 */
[----:B------:R-:W-:Y:S01]  /*e480*/  UISETP.NE.AND UP2, UPT, UR19, URZ, UPT ;  /* 0x0000003f1300728c */ /* 0x000fe2000bf45270 */
[----:B------:R-:W-:Y:S01]  /*e490*/  FMNMX.FTZ R4, R4, R8, !PT ;  /* 0x0000000804047209 */ /* 0x000fe20007810000 */
[----:B------:R-:W1:Y:S01]  /*e4a0*/  SHFL.BFLY PT, R6, R3, 0x2, 0x1f ;  /* 0x0c401f0003067f89 */ /* 0x000e6200000e0000 */
[----:B------:R-:W-:Y:S04]  /*e4b0*/  ISETP.GT.AND P5, PT, R0, 0x21, P5 ;  /* 0x000000210000780c */ /* 0x000fe80002fa4270 */
[----:B------:R-:W-:Y:S03]  /*e4c0*/  ISETP.LT.OR P5, PT, R2, 0x22, P5 ;  /* 0x000000220200780c */ /* 0x000fe60002fa1670 */
[----:B------:R-:W2:Y:S01]  /*e4d0*/  SHFL.BFLY PT, R70, R4, 0x1, 0x1f ;  /* 0x0c201f0004467f89 */ /* 0x000ea200000e0000 */
[----:B------:R-:W-:Y:S02]  /*e4e0*/  FSEL R169, R43, -INF , !P5 ;  /* 0xff8000002ba97808 */ /* 0x000fe40006800000 */
[----:B------:R-:W-:Y:S01]  /*e4f0*/  PLOP3.LUT P5, PT, PT, PT, UP2, 0x40, 0x0 ;  /* 0x000000000000781c */ /* 0x000fe20003fae828 */
[----:B------:R-:W-:Y:S03]  /*e500*/  UISETP.NE.AND UP2, UPT, UR29, URZ, UPT ;  /* 0x0000003f1d00728c */ /* 0x000fe6000bf45270 */
[----:B------:R-:W-:Y:S03]  /*e510*/  ISETP.GT.AND P5, PT, R0, 0x38, P5 ;  /* 0x000000380000780c */ /* 0x000fe60002fa4270 */
[----:B------:R-:W-:Y:S02]  /*e520*/  PLOP3.LUT P6, PT, PT, PT, UP2, 0x40, 0x0 ;  /* 0x000000000000781c */ /* 0x000fe40003fce828 */
[----:B------:R-:W-:Y:S02]  /*e530*/  ISETP.LT.OR P5, PT, R2, 0x39, P5 ;  /* 0x000000390200780c */ /* 0x000fe40002fa1670 */
[----:B------:R-:W-:Y:S02]  /*e540*/  ISETP.GT.AND P6, PT, R0, 0x51, P6 ;  /* 0x000000510000780c */ /* 0x000fe400037c4270 */
[----:B-1----:R-:W-:Y:S02]  /*e550*/  FMNMX.FTZ R3, R3, R6, !PT ;  /* 0x0000000603037209 */ /* 0x002fe40007810000 */
[----:B------:R-:W-:Y:S01]  /*e560*/  FMNMX.FTZ R6, R88, R5, !PT ;  /* 0x0000000558067209 */ /* 0x000fe20007810000 */
[--C-:B------:R-:W-:Y:S01]  /*e570*/  FFMA.FTZ R5, R12, c[0x0][0x2d0], -R74.reuse ;  /* 0x0000b4000c057a23 */ /* 0x100fe2000001084a */
[----:B------:R-:W-:Y:S01]  /*e580*/  ISETP.LT.OR P6, PT, R2, 0x52, P6 ;  /* 0x000000520200780c */ /* 0x000fe200037c1670 */
[----:B------:R-:W1:Y:S01]  /*e590*/  SHFL.BFLY PT, R71, R3, 0x1, 0x1f ;  /* 0x0c201f0003477f89 */ /* 0x000e6200000e0000 */
[----:B------:R-:W-:Y:S01]  /*e5a0*/  FMNMX.FTZ R6, R99, R6, !PT ;  /* 0x0000000663067209 */ /* 0x000fe20007810000 */
[----:B------:R3:W-:Y:S01]  /*e5b0*/  MUFU.EX2 R49, R5 ;  /* 0x0000000500317308 */ /* 0x0007e20000000800 */
[----:B------:R-:W-:Y:S02]  /*e5c0*/  FSEL R186, R34, -INF , !P5 ;  /* 0xff80000022ba7808 */ /* 0x000fe40006800000 */
[----:B------:R-:W-:Y:S02]  /*e5d0*/  PLOP3.LUT P5, PT, PT, PT, UP4, 0x40, 0x0 ;  /* 0x000000000000781c */ /* 0x000fe40003fae848 */
[----:B--2---:R-:W-:Y:S02]  /*e5e0*/  FMNMX.FTZ R70, R4, R70, !PT ;  /* 0x0000004604467209 */ /* 0x004fe40007810000 */
[----:B------:R-:W-:Y:S02]  /*e5f0*/  ISETP.GT.AND P5, PT, R0, 0x49, P5 ;  /* 0x000000490000780c */ /* 0x000fe40002fa4270 */
[C---:B------:R-:W-:Y:S01]  /*e600*/  FSETP.NEU.FTZ.AND P0, PT, R70.reuse, -INF , PT ;  /* 0xff8000004600780b */ /* 0x040fe20003f1d000 */
[----:B------:R-:W-:Y:S01]  /*e610*/  FMUL.FTZ R96, R70, c[0x0][0x2d0] ;  /* 0x0000b40046607a20 */ /* 0x000fe20000410000 */
[----:B------:R-:W-:Y:S02]  /*e620*/  ISETP.LT.OR P5, PT, R2, 0x4a, P5 ;  /* 0x0000004a0200780c */ /* 0x000fe40002fa1670 */
[----:B------:R-:W-:Y:S02]  /*e630*/  FSEL R200, R91, -INF , !P6 ;  /* 0xff8000005bc87808 */ /* 0x000fe40007000000 */
[----:B------:R-:W-:Y:S02]  /*e640*/  FSEL R194, R79, -INF , !P5 ;  /* 0xff8000004fc27808 */ /* 0x000fe40006800000 */
[----:B------:R-:W-:Y:S02]  /*e650*/  PLOP3.LUT P5, PT, PT, PT, UP1, 0x40, 0x0 ;  /* 0x000000000000781c */ /* 0x000fe40003fae818 */
[----:B------:R-:W-:Y:S02]  /*e660*/  FSEL R96, R96, RZ, P0 ;  /* 0x000000ff60607208 */ /* 0x000fe40000000000 */
[----:B------:R-:W-:Y:S02]  /*e670*/  ISETP.GT.AND P5, PT, R0, 0x58, P5 ;  /* 0x000000580000780c */ /* 0x000fe40002fa4270 */
[----:B-1----:R-:W-:Y:S01]  /*e680*/  FMNMX.FTZ R71, R3, R71, !PT ;  /* 0x0000004703477209 */ /* 0x002fe20007810000 */
[----:B---3--:R-:W-:Y:S01]  /*e690*/  FFMA.FTZ R5, R20, c[0x0][0x2d0], -R74 ;  /* 0x0000b40014057a23 */ /* 0x008fe2000001084a */
[----:B------:R-:W-:Y:S01]  /*e6a0*/  ISETP.LT.OR P5, PT, R2, 0x59, P5 ;  /* 0x000000590200780c */ /* 0x000fe20002fa1670 */
[--C-:B------:R-:W-:Y:S01]  /*e6b0*/  FFMA.FTZ R4, R16, c[0x0][0x2d0], -R96.reuse ;  /* 0x0000b40010047a23 */ /* 0x100fe20000010860 */
[----:B------:R-:W-:Y:S01]  /*e6c0*/  FMNMX.FTZ R3, R169, R6, !PT ;  /* 0x00000006a9037209 */ /* 0x000fe20007810000 */
[----:B------:R1:W-:Y:S01]  /*e6d0*/  MUFU.EX2 R57, R5 ;  /* 0x0000000500397308 */ /* 0x0003e20000000800 */
[C---:B------:R-:W-:Y:S01]  /*e6e0*/  FMUL.FTZ R75, R71.reuse, c[0x0][0x2d0] ;  /* 0x0000b400474b7a20 */ /* 0x040fe20000410000 */
[----:B------:R-:W-:Y:S01]  /*e6f0*/  FSETP.NEU.FTZ.AND P1, PT, R71, -INF , PT ;  /* 0xff8000004700780b */ /* 0x000fe20003f3d000 */
[----:B------:R-:W-:Y:S01]  /*e700*/  FFMA.FTZ R32, R32, c[0x0][0x2d0], -R96 ;  /* 0x0000b40020207a23 */ /* 0x000fe20000010860 */
[----:B------:R-:W-:Y:S01]  /*e710*/  FMNMX.FTZ R3, R171, R3, !PT ;  /* 0x00000003ab037209 */ /* 0x000fe20007810000 */
[----:B------:R-:W-:Y:S01]  /*e720*/  FFMA.FTZ R16, R30, c[0x0][0x2d0], -R74 ;  /* 0x0000b4001e107a23 */ /* 0x000fe2000001084a */
[----:B------:R-:W-:Y:S01]  /*e730*/  FSEL R75, R75, RZ, P1 ;  /* 0x000000ff4b4b7208 */ /* 0x000fe20000800000 */
[----:B------:R-:W-:Y:S01]  /*e740*/  FFMA.FTZ R44, R44, c[0x0][0x2d0], -R96 ;  /* 0x0000b4002c2c7a23 */ /* 0x000fe20000010860 */
[----:B------:R-:W-:Y:S02]  /*e750*/  FMNMX.FTZ R3, R173, R3, !PT ;  /* 0x00000003ad037209 */ /* 0x000fe40007810000 */
[----:B------:R-:W-:Y:S01]  /*e760*/  MUFU.EX2 R36, R4 ;  /* 0x0000000400247308 */ /* 0x000fe20000000800 */
[--C-:B------:R-:W-:Y:S01]  /*e770*/  FFMA.FTZ R2, R21, c[0x0][0x2d0], -R75.reuse ;  /* 0x0000b40015027a23 */ /* 0x100fe2000001084b */
[----:B------:R-:W-:Y:S01]  /*e780*/  FMNMX.FTZ R3, R181, R3, !PT ;  /* 0x00000003b5037209 */ /* 0x000fe20007810000 */
[--C-:B------:R-:W-:Y:S01]  /*e790*/  FFMA.FTZ R92, R95, c[0x0][0x2d0], -R75.reuse ;  /* 0x0000b4005f5c7a23 */ /* 0x100fe2000001084b */
[----:B------:R-:W-:Y:S01]  /*e7a0*/  FSEL R201, R38, -INF , !P5 ;  /* 0xff80000026c97808 */ /* 0x000fe20006800000 */
[--C-:B------:R-:W-:Y:S01]  /*e7b0*/  FFMA.FTZ R8, R26, c[0x0][0x2d0], -R75.reuse ;  /* 0x0000b4001a087a23 */ /* 0x100fe2000001084b */
[----:B------:R-:W-:Y:S01]  /*e7c0*/  FMNMX.FTZ R3, R184, R3, !PT ;  /* 0x00000003b8037209 */ /* 0x000fe20007810000 */
[--C-:B------:R-:W-:Y:S02]  /*e7d0*/  FFMA.FTZ R12, R28, c[0x0][0x2d0], -R75.reuse ;  /* 0x0000b4001c0c7a23 */ /* 0x100fe4000001084b */
[--C-:B------:R-:W-:Y:S01]  /*e7e0*/  FFMA.FTZ R28, R31, c[0x0][0x2d0], -R75.reuse ;  /* 0x0000b4001f1c7a23 */ /* 0x100fe2000001084b */
[----:B------:R-:W-:Y:S01]  /*e7f0*/  MUFU.EX2 R61, R2 ;  /* 0x00000002003d7308 */ /* 0x000fe20000000800 */
[--C-:B-1----:R-:W-:Y:S09]  /*e800*/  FFMA.FTZ R5, R22, c[0x0][0x2d0], -R74.reuse ;  /* 0x0000b40016057a23 */ /* 0x102ff2000001084a */
[----:B------:R1:W-:Y:S10]  /*e810*/  MUFU.EX2 R60, R5 ;  /* 0x00000005003c7308 */ /* 0x0003f40000000800 */
[----:B------:R-:W-:Y:S10]  /*e820*/  MUFU.EX2 R59, R8 ;  /* 0x00000008003b7308 */ /* 0x000ff40000000800 */
[----:B------:R-:W-:Y:S01]  /*e830*/  MUFU.EX2 R50, R12 ;  /* 0x0000000c00327308 */ /* 0x000fe20000000800 */
[----:B-1----:R-:W-:Y:S01]  /*e840*/  FMNMX.FTZ R5, R186, R3, !PT ;  /* 0x00000003ba057209 */ /* 0x002fe20007810000 */
[----:B------:R-:W-:Y:S02]  /*e850*/  FFMA.FTZ R3, R24, c[0x0][0x2d0], -R74 ;  /* 0x0000b40018037a23 */ /* 0x000fe4000001084a */
[--C-:B------:R-:W-:Y:S01]  /*e860*/  FFMA.FTZ R24, R29, c[0x0][0x2d0], -R75.reuse ;  /* 0x0000b4001d187a23 */ /* 0x100fe2000001084b */
[----:B------:R-:W-:Y:S05]  /*e870*/  FMNMX.FTZ R5, R178, R5, !PT ;  /* 0x00000005b2057209 */ /* 0x000fea0007810000 */
[----:B------:R1:W2:Y:S10]  /*e880*/  MUFU.EX2 R85, R3 ;  /* 0x0000000300557308 */ /* 0x0002b40000000800 */
[----:B------:R-:W-:Y:S10]  /*e890*/  MUFU.EX2 R34, R16 ;  /* 0x0000001000227308 */ /* 0x000ff40000000800 */
[----:B------:R-:W-:Y:S01]  /*e8a0*/  MUFU.EX2 R35, R24 ;  /* 0x0000001800237308 */ /* 0x000fe20000000800 */
[----:B-1----:R-:W-:Y:S01]  /*e8b0*/  FMNMX.FTZ R3, R187, R5, !PT ;  /* 0x00000005bb037209 */ /* 0x002fe20007810000 */
[--C-:B------:R-:W-:Y:S01]  /*e8c0*/  FFMA.FTZ R5, R11, c[0x0][0x2d0], -R75.reuse ;  /* 0x0000b4000b057a23 */ /* 0x100fe2000001084b */
[----:B--2---:R-:W-:Y:S02]  /*e8d0*/  F2FP.PACK_AB R78, R85, R60 ;  /* 0x0000003c554e723e */ /* 0x004fe400000000ff */
[----:B------:R-:W-:Y:S05]  /*e8e0*/  FMNMX.FTZ R3, R192, R3, !PT ;  /* 0x00000003c0037209 */ /* 0x000fea0007810000 */
[----:B------:R-:W-:Y:S01]  /*e8f0*/  MUFU.EX2 R37, R5 ;  /* 0x0000000500257308 */ /* 0x000fe20000000800 */
[----:B------:R-:W-:Y:S04]  /*e900*/  FMNMX.FTZ R3, R191, R3, !PT ;  /* 0x00000003bf037209 */ /* 0x000fe80007810000 */
[----:B------:R-:W-:Y:S01]  /*e910*/  FMNMX.FTZ R0, R194, R3, !PT ;  /* 0x00000003c2007209 */ /* 0x000fe20007810000 */
[--C-:B------:R-:W-:Y:S03]  /*e920*/  FFMA.FTZ R3, R18, c[0x0][0x2d0], -R75.reuse ;  /* 0x0000b40012037a23 */ /* 0x100fe6000001084b */
[----:B------:R-:W-:Y:S01]  /*e930*/  FMNMX.FTZ R0, R199, R0, !PT ;  /* 0x00000000c7007209 */ /* 0x000fe20007810000 */
[----:B------:R1:W-:Y:S03]  /*e940*/  MUFU.EX2 R51, R3 ;  /* 0x0000000300337308 */ /* 0x0003e60000000800 */
[----:B------:R-:W-:Y:S04]  /*e950*/  FMNMX.FTZ R0, R200, R0, !PT ;  /* 0x00000000c8007209 */ /* 0x000fe80007810000 */
[----:B------:R-:W-:Y:S04]  /*e960*/  FMNMX.FTZ R0, R201, R0, !PT ;  /* 0x00000000c9007209 */ /* 0x000fe80007810000 */
[----:B------:R-:W-:Y:S05]  /*e970*/  FMNMX.FTZ R0, R73, R0, !PT ;  /* 0x0000000049007209 */ /* 0x000fea0007810000 */
[----:B------:R-:W2:Y:S01]  /*e980*/  SHFL.BFLY PT, R2, R0, 0x2, 0x1f ;  /* 0x0c401f0000027f89 */ /* 0x000ea200000e0000 */
[----:B-1----:R-:W-:Y:S07]  /*e990*/  FFMA.FTZ R3, R23, c[0x0][0x2d0], -R75 ;  /* 0x0000b40017037a23 */ /* 0x002fee000001084b */
[----:B------:R-:W-:Y:S01]  /*e9a0*/  LDSM.16.MT88.4 R20, [R209+0x100] ;  /* 0x00010000d114783b */ /* 0x000fe20000004200 */
[----:B------:R1:W3:Y:S02]  /*e9b0*/  MUFU.EX2 R86, R3 ;  /* 0x0000000300567308 */ /* 0x0002e40000000800 */
[--C-:B-1----:R-:W-:Y:S01]  /*e9c0*/  FFMA.FTZ R3, R9, c[0x0][0x2d0], -R96.reuse ;  /* 0x0000b40009037a23 */ /* 0x102fe20000010860 */
[----:B---3--:R-:W-:Y:S07]  /*e9d0*/  F2FP.PACK_AB R79, R86, R61 ;  /* 0x0000003d564f723e */ /* 0x008fee00000000ff */
[----:B------:R1:W-:Y:S02]  /*e9e0*/  MUFU.EX2 R39, R3 ;  /* 0x0000000300277308 */ /* 0x0003e40000000800 */
[--C-:B-1----:R-:W-:Y:S08]  /*e9f0*/  FFMA.FTZ R3, R13, c[0x0][0x2d0], -R96.reuse ;  /* 0x0000b4000d037a23 */ /* 0x102ff00000010860 */
[----:B------:R1:W-:Y:S02]  /*ea00*/  MUFU.EX2 R45, R3 ;  /* 0x00000003002d7308 */ /* 0x0003e40000000800 */
[----:B-1----:R-:W-:Y:S08]  /*ea10*/  FFMA.FTZ R3, R14, c[0x0][0x2d0], -R96 ;  /* 0x0000b4000e037a23 */ /* 0x002ff00000010860 */
[----:B------:R2:W-:Y:S02]  /*ea20*/  MUFU.EX2 R84, R3 ;  /* 0x0000000300547308 */ /* 0x0005e40000000800 */
[----:B--2---:R-:W-:Y:S01]  /*ea30*/  FMNMX.FTZ R3, R0, R2, !PT ;  /* 0x0000000200037209 */ /* 0x004fe20007810000 */
[----:B------:R-:W-:Y:S01]  /*ea40*/  FFMA.FTZ R2, R25, c[0x0][0x2d0], -R74 ;  /* 0x0000b40019027a23 */ /* 0x000fe2000001084a */
[----:B------:R-:W-:Y:S06]  /*ea50*/  FSEL R0, R72, RZ, P2 ;  /* 0x000000ff48007208 */ /* 0x000fec0001000000 */
[----:B------:R1:W-:Y:S01]  /*ea60*/  MUFU.EX2 R87, R2 ;  /* 0x0000000200577308 */ /* 0x0003e20000000800 */
[----:B------:R-:W2:Y:S01]  /*ea70*/  SHFL.BFLY PT, R4, R3, 0x1, 0x1f ;  /* 0x0c201f0003047f89 */ /* 0x000ea200000e0000 */
[----:B------:R-:W-:Y:S01]  /*ea80*/  FADD.FTZ R0, -R0, R100 ;  /* 0x0000006400007221 */ /* 0x000fe20000010100 */
[----:B------:R-:W-:Y:S03]  /*ea90*/  MOV R100, R49 ;  /* 0x0000003100647202 */ /* 0x000fe60000000f00 */
[----:B------:R-:W-:Y:S01]  /*eaa0*/  FMUL.FTZ R0, R0, c[0x0][0x2d0] ;  /* 0x0000b40000007a20 */ /* 0x000fe20000410000 */
[----:B------:R-:W-:Y:S03]  /*eab0*/  F2FP.PACK_AB R76, R57, R100 ;  /* 0x00000064394c723e */ /* 0x000fe600000000ff */
[----:B------:R3:W4:Y:S01]  /*eac0*/  MUFU.EX2 R69, R0 ;  /* 0x0000000000457308 */ /* 0x0007220000000800 */
[----:B-1----:R-:W-:Y:S02]  /*ead0*/  FSEL R2, R71, RZ, P1 ;  /* 0x000000ff47027208 */ /* 0x002fe40000800000 */
[----:B--2---:R-:W-:Y:S03]  /*eae0*/  FMNMX.FTZ R3, R4, R3, !PT ;  /* 0x0000000304037209 */ /* 0x004fe60007810000 */
[----:B------:R-:W-:Y:S02]  /*eaf0*/  FADD.FTZ R2, -R2, R101 ;  /* 0x0000006502027221 */ /* 0x000fe40000010100 */
[----:B------:R-:W-:Y:S02]  /*eb00*/  FMUL.FTZ R97, R3, c[0x0][0x2d0] ;  /* 0x0000b40003617a20 */ /* 0x000fe40000410000 */
[----:B------:R-:W-:Y:S01]  /*eb10*/  FMUL.FTZ R2, R2, c[0x0][0x2d0] ;  /* 0x0000b40002027a20 */ /* 0x000fe20000410000 */
[----:B---3--:R-:W-:Y:S01]  /*eb20*/  FSEL R0, R70, RZ, P0 ;  /* 0x000000ff46007208 */ /* 0x008fe20000000000 */
[----:B----4-:R-:W-:Y:S01]  /*eb30*/  FMUL.FTZ R5, R69, R105 ;  /* 0x0000006945057220 */ /* 0x010fe20000410000 */
[----:B------:R-:W-:Y:S01]  /*eb40*/  MOV R105, R36 ;  /* 0x0000002400697202 */ /* 0x000fe20000000f00 */
[----:B------:R-:W1:Y:S01]  /*eb50*/  MUFU.EX2 R68, R2 ;  /* 0x0000000200447308 */ /* 0x000e620000000800 */
[----:B------:R-:W-:Y:S01]  /*eb60*/  FSETP.NEU.FTZ.AND P0, PT, R3, -INF , PT ;  /* 0xff8000000300780b */ /* 0x000fe20003f1d000 */
[----:B------:R-:W-:Y:S01]  /*eb70*/  FADD.FTZ R0, -R0, R102 ;  /* 0x0000006600007221 */ /* 0x000fe20000010100 */
[----:B------:R-:W-:Y:S01]  /*eb80*/  MOV R102, R39 ;  /* 0x0000002700667202 */ /* 0x000fe20000000f00 */
[----:B------:R-:W-:Y:S01]  /*eb90*/  IMAD.MOV.U32 R101, RZ, RZ, R45 ;  /* 0x000000ffff657224 */ /* 0x000fe200078e002d */
[----:B------:R-:W-:Y:S01]  /*eba0*/  FSEL R97, R97, RZ, P0 ;  /* 0x000000ff61617208 */ /* 0x000fe20000000000 */
[----:B------:R-:W-:Y:S01]  /*ebb0*/  FMUL.FTZ R0, R0, c[0x0][0x2d0] ;  /* 0x0000b40000007a20 */ /* 0x000fe20000410000 */
[----:B------:R-:W-:Y:S01]  /*ebc0*/  F2FP.PACK_AB R66, R105, R84 ;  /* 0x000000546942723e */ /* 0x000fe200000000ff */
[----:B------:R-:W-:Y:S01]  /*ebd0*/  FMUL.FTZ R16, R69, R116 ;  /* 0x0000007445107220 */ /* 0x000fe20000410000 */
[----:B------:R-:W-:Y:S01]  /*ebe0*/  F2FP.PACK_AB R64, R101, R102 ;  /* 0x000000666540723e */ /* 0x000fe200000000ff */
[----:B------:R2:W3:Y:S01]  /*ebf0*/  MUFU.EX2 R2, R0 ;  /* 0x0000000000027308 */ /* 0x0004e20000000800 */
[--C-:B------:R-:W-:Y:S02]  /*ec00*/  FFMA.FTZ R4, R17, c[0x0][0x2d0], -R97.reuse ;  /* 0x0000b40011047a23 */ /* 0x100fe40000010861 */
[----:B------:R-:W-:Y:S02]  /*ec10*/  IMAD.MOV.U32 R116, RZ, RZ, R60 ;  /* 0x000000ffff747224 */ /* 0x000fe400078e003c */
[C---:B------:R-:W-:Y:S01]  /*ec20*/  FMUL.FTZ R17, R69.reuse, R117 ;  /* 0x0000007545117220 */ /* 0x040fe20000410000 */
[----:B------:R-:W-:Y:S01]  /*ec30*/  MOV R117, R61 ;  /* 0x0000003d00757202 */ /* 0x000fe20000000f00 */
[--C-:B------:R-:W-:Y:S02]  /*ec40*/  FFMA.FTZ R58, R58, c[0x0][0x2d0], -R97.reuse ;  /* 0x0000b4003a3a7a23 */ /* 0x100fe40000010861 */
[----:B------:R-:W-:Y:S01]  /*ec50*/  FMUL.FTZ R49, R69, R149 ;  /* 0x0000009545317220 */ /* 0x000fe20000410000 */
[----:B------:R4:W-:Y:S01]  /*ec60*/  MUFU.EX2 R206, R4 ;  /* 0x0000000400ce7308 */ /* 0x0009e20000000800 */
[----:B------:R-:W-:Y:S02]  /*ec70*/  IMAD.MOV.U32 R149, RZ, RZ, R50 ;  /* 0x000000ffff957224 */ /* 0x000fe400078e0032 */
[--C-:B------:R-:W-:Y:S02]  /*ec80*/  FFMA.FTZ R62, R62, c[0x0][0x2d0], -R97.reuse ;  /* 0x0000b4003e3e7a23 */ /* 0x100fe40000010861 */
[C---:B-1----:R-:W-:Y:S02]  /*ec90*/  FMUL.FTZ R6, R68.reuse, R106 ;  /* 0x0000006a44067220 */ /* 0x042fe40000410000 */
[C---:B------:R-:W-:Y:S02]  /*eca0*/  FMUL.FTZ R7, R68.reuse, R107 ;  /* 0x0000006b44077220 */ /* 0x040fe40000410000 */
[C---:B------:R-:W-:Y:S01]  /*ecb0*/  FMUL.FTZ R18, R68.reuse, R118 ;  /* 0x0000007644127220 */ /* 0x040fe20000410000 */
[----:B------:R-:W-:Y:S01]  /*ecc0*/  MOV R118, R57 ;  /* 0x0000003900767202 */ /* 0x000fe20000000f00 */
[----:B------:R-:W-:Y:S02]  /*ecd0*/  FMUL.FTZ R50, R68, R150 ;  /* 0x0000009644327220 */ /* 0x000fe40000410000 */
[----:B------:R-:W-:Y:S02]  /*ece0*/  IMAD.MOV.U32 R107, RZ, RZ, R86 ;  /* 0x000000ffff6b7224 */ /* 0x000fe400078e0056 */
[--C-:B--2---:R-:W-:Y:S02]  /*ecf0*/  FFMA.FTZ R0, R10, c[0x0][0x2d0], -R97.reuse ;  /* 0x0000b4000a007a23 */ /* 0x104fe40000010861 */
[C---:B---3--:R-:W-:Y:S02]  /*ed00*/  FMUL.FTZ R8, R2.reuse, R108 ;  /* 0x0000006c02087220 */ /* 0x048fe40000410000 */
[----:B------:R1:W-:Y:S01]  /*ed10*/  MUFU.EX2 R204, R0 ;  /* 0x0000000000cc7308 */ /* 0x0003e20000000800 */
[C---:B------:R-:W-:Y:S02]  /*ed20*/  FMUL.FTZ R9, R2.reuse, R109 ;  /* 0x0000006d02097220 */ /* 0x040fe40000410000 */
[C---:B------:R-:W-:Y:S01]  /*ed30*/  FMUL.FTZ R12, R2.reuse, R112 ;  /* 0x00000070020c7220 */ /* 0x040fe20000410000 */
[----:B------:R-:W-:Y:S01]  /*ed40*/  MOV R112, R59 ;  /* 0x0000003b00707202 */ /* 0x000fe20000000f00 */
[----:B----4-:R-:W-:Y:S02]  /*ed50*/  FFMA.FTZ R4, R19, c[0x0][0x2d0], -R97 ;  /* 0x0000b40013047a23 */ /* 0x010fe40000010861 */
[----:B------:R-:W-:Y:S02]  /*ed60*/  IMAD.MOV.U32 R109, RZ, RZ, R87 ;  /* 0x000000ffff6d7224 */ /* 0x000fe400078e0057 */
[----:B------:R-:W-:Y:S01]  /*ed70*/  FMUL.FTZ R13, R2, R113 ;  /* 0x00000071020d7220 */ /* 0x000fe20000410000 */
[----:B------:R2:W3:Y:S01]  /*ed80*/  MUFU.EX2 R207, R4 ;  /* 0x0000000400cf7308 */ /* 0x0004e20000000800 */
[----:B------:R-:W-:Y:S02]  /*ed90*/  FMUL.FTZ R19, R68, R119 ;  /* 0x0000007744137220 */ /* 0x000fe40000410000 */
[C---:B------:R-:W-:Y:S02]  /*eda0*/  FMUL.FTZ R24, R2.reuse, R124 ;  /* 0x0000007c02187220 */ /* 0x040fe40000410000 */
[C---:B------:R-:W-:Y:S02]  /*edb0*/  FMUL.FTZ R25, R2.reuse, R125 ;  /* 0x0000007d02197220 */ /* 0x040fe40000410000 */
[C---:B------:R-:W-:Y:S02]  /*edc0*/  FMUL.FTZ R29, R2.reuse, R129 ;  /* 0x00000081021d7220 */ /* 0x040fe40000410000 */
[C---:B------:R-:W-:Y:S01]  /*edd0*/  FMUL.FTZ R45, R2.reuse, R145 ;  /* 0x00000091022d7220 */ /* 0x040fe20000410000 */
[----:B------:R4:W-:Y:S01]  /*ede0*/  MUFU.EX2 R113, R28 ;  /* 0x0000001c00717308 */ /* 0x0009e20000000800 */
[----:B------:R-:W-:Y:S02]  /*edf0*/  IMAD.MOV.U32 R119, RZ, RZ, R51 ;  /* 0x000000ffff777224 */ /* 0x000fe400078e0033 */
[C---:B------:R-:W-:Y:S02]  /*ee00*/  FMUL.FTZ R57, R2.reuse, R157 ;  /* 0x0000009d02397220 */ /* 0x040fe40000410000 */
[----:B-1----:R-:W-:Y:S02]  /*ee10*/  FFMA.FTZ R0, R15, c[0x0][0x2d0], -R97 ;  /* 0x0000b4000f007a23 */ /* 0x002fe40000010861 */
[C---:B------:R-:W-:Y:S01]  /*ee20*/  FMUL.FTZ R60, R2.reuse, R160 ;  /* 0x000000a0023c7220 */ /* 0x040fe20000410000 */
[----:B------:R-:W-:Y:S01]  /*ee30*/  MOV R160, R116 ;  /* 0x0000007400a07202 */ /* 0x000fe20000000f00 */
[C---:B------:R-:W-:Y:S01]  /*ee40*/  FMUL.FTZ R61, R2.reuse, R161 ;  /* 0x000000a1023d7220 */ /* 0x040fe20000410000 */
[----:B------:R1:W5:Y:S01]  /*ee50*/  MUFU.EX2 R205, R0 ;  /* 0x0000000000cd7308 */ /* 0x0003620000000800 */
[----:B------:R-:W-:Y:S02]  /*ee60*/  IMAD.MOV.U32 R161, RZ, RZ, R101 ;  /* 0x000000ffffa17224 */ /* 0x000fe400078e0065 */
[----:B--2---:R-:W-:Y:S01]  /*ee70*/  FFMA.FTZ R4, R27, c[0x0][0x2d0], -R74 ;  /* 0x0000b4001b047a23 */ /* 0x004fe2000001084a */
[----:B---3--:R-:W-:Y:S06]  /*ee80*/  F2FP.PACK_AB R67, R207, R206 ;  /* 0x000000cecf43723e */ /* 0x008fec00000000ff */
[----:B------:R2:W3:Y:S01]  /*ee90*/  MUFU.EX2 R63, R4 ;  /* 0x00000004003f7308 */ /* 0x0004e20000000800 */
[----:B----4-:R-:W-:Y:S09]  /*eea0*/  FMUL.FTZ R28, R2, R128 ;  /* 0x00000080021c7220 */ /* 0x010ff20000410000 */
[----:B------:R4:W-:Y:S01]  /*eeb0*/  MUFU.EX2 R124, R32 ;  /* 0x00000020007c7308 */ /* 0x0009e20000000800 */
[----:B-1----:R-:W-:Y:S02]  /*eec0*/  FSEL R0, R3, RZ, P0 ;  /* 0x000000ff03007208 */ /* 0x002fe40000000000 */
[----:B-----5:R-:W-:Y:S02]  /*eed0*/  F2FP.PACK_AB R65, R205, R204 ;  /* 0x000000cccd41723e */ /* 0x020fe400000000ff */
[----:B------:R-:W-:Y:S01]  /*eee0*/  PLOP3.LUT P0, PT, PT, PT, UP0, 0x80, 0x0 ;  /* 0x000000000000781c */ /* 0x000fe20003f0f008 */
[----:B------:R-:W-:Y:S04]  /*eef0*/  FADD.FTZ R0, -R0, R103 ;  /* 0x0000006700007221 */ /* 0x000fe80000010100 */
[----:B------:R-:W-:Y:S01]  /*ef00*/  MUFU.EX2 R108, R92 ;  /* 0x0000005c006c7308 */ /* 0x000fe20000000800 */
[----:B------:R-:W-:Y:S02]  /*ef10*/  IMAD.MOV.U32 R103, RZ, RZ, R37 ;  /* 0x000000ffff677224 */ /* 0x000fe400078e0025 */
[----:B------:R-:W-:Y:S01]  /*ef20*/  FMUL.FTZ R0, R0, c[0x0][0x2d0] ;  /* 0x0000b40000007a20 */ /* 0x000fe20000410000 */
[----:B------:R-:W1:Y:S01]  /*ef30*/  LDSM.16.MT88.4 R36, [R212+0x100] ;  /* 0x00010000d424783b */ /* 0x000e620000004200 */
[----:B--2---:R-:W-:Y:S01]  /*ef40*/  FMUL.FTZ R4, R69, R104 ;  /* 0x0000006845047220 */ /* 0x004fe20000410000 */
[----:B------:R-:W-:Y:S01]  /*ef50*/  F2FP.PACK_AB R77, R51, R103 ;  /* 0x00000067334d723e */ /* 0x000fe200000000ff */
[----:B------:R-:W-:Y:S01]  /*ef60*/  FMUL.FTZ R51, R68, R151 ;  /* 0x0000009744337220 */ /* 0x000fe20000410000 */
[----:B---3--:R-:W-:Y:S02]  /*ef70*/  MOV R150, R63 ;  /* 0x0000003f00967202 */ /* 0x008fe40000000f00 */
[----:B------:R-:W2:Y:S01]  /*ef80*/  MUFU.EX2 R0, R0 ;  /* 0x0000000000007308 */ /* 0x000ea20000000800 */
[----:B------:R-:W-:Y:S01]  /*ef90*/  MOV R151, R118 ;  /* 0x0000007600977202 */ /* 0x000fe20000000f00 */
[----:B------:R-:W-:Y:S01]  /*efa0*/  IMAD.MOV.U32 R118, RZ, RZ, R103 ;  /* 0x000000ffff767224 */ /* 0x000fe200078e0067 */
[-C--:B------:R-:W-:Y:S01]  /*efb0*/  HMMA.16816.F32 R4, R76, R20.reuse, R4 ;  /* 0x000000144c04723c */ /* 0x080fe20000001804 */
[----:B----4-:R-:W-:Y:S02]  /*efc0*/  FMUL.FTZ R32, R69, R132 ;  /* 0x0000008445207220 */ /* 0x010fe40000410000 */
[C---:B--2---:R-:W-:Y:S01]  /*efd0*/  FMUL.FTZ R11, R0.reuse, R111 ;  /* 0x0000006f000b7220 */ /* 0x044fe20000410000 */
[----:B------:R-:W-:Y:S01]  /*efe0*/  MOV R111, R85 ;  /* 0x00000055006f7202 */ /* 0x000fe20000000f00 */
[C---:B------:R-:W-:Y:S02]  /*eff0*/  FMUL.FTZ R10, R0.reuse, R110 ;  /* 0x0000006e000a7220 */ /* 0x040fe40000410000 */
[C---:B------:R-:W-:Y:S02]  /*f000*/  FMUL.FTZ R15, R0.reuse, R115 ;  /* 0x00000073000f7220 */ /* 0x040fe40000410000 */
[----:B------:R-:W-:Y:S02]  /*f010*/  IMAD.MOV.U32 R115, RZ, RZ, R84 ;  /* 0x000000ffff737224 */ /* 0x000fe400078e0054 */
[----:B------:R-:W2:Y:S01]  /*f020*/  LDSM.16.MT88.4 R84, [R209+0x900] ;  /* 0x00090000d154783b */ /* 0x000ea20000004200 */
[C---:B------:R-:W-:Y:S01]  /*f030*/  HMMA.16816.F32 R8, R64.reuse, R20, R8 ;  /* 0x000000144008723c */ /* 0x040fe20000001808 */
[C---:B------:R-:W-:Y:S02]  /*f040*/  FMUL.FTZ R14, R0.reuse, R114 ;  /* 0x00000072000e7220 */ /* 0x040fe40000410000 */
[C---:B------:R-:W-:Y:S02]  /*f050*/  FMUL.FTZ R47, R0.reuse, R147 ;  /* 0x00000093002f7220 */ /* 0x040fe40000410000 */
[C---:B------:R-:W-:Y:S02]  /*f060*/  FMUL.FTZ R26, R0.reuse, R126 ;  /* 0x0000007e001a7220 */ /* 0x040fe40000410000 */
[----:B------:R-:W-:Y:S01]  /*f070*/  FFMA.FTZ R20, R33, c[0x0][0x2d0], -R74 ;  /* 0x0000b40021147a23 */ /* 0x000fe2000001084a */
[-C--:B------:R-:W-:Y:S01]  /*f080*/  HMMA.16816.F32 R12, R64, R22.reuse, R12 ;  /* 0x00000016400c723c */ /* 0x080fe2000000180c */
[C---:B------:R-:W-:Y:S02]  /*f090*/  FMUL.FTZ R33, R69.reuse, R133 ;  /* 0x0000008545217220 */ /* 0x040fe40000410000 */
[----:B------:R3:W-:Y:S01]  /*f0a0*/  MUFU.EX2 R114, R20 ;  /* 0x0000001400727308 */ /* 0x0007e20000000800 */
[C---:B------:R-:W-:Y:S02]  /*f0b0*/  FMUL.FTZ R21, R69.reuse, R121 ;  /* 0x0000007945157220 */ /* 0x040fe40000410000 */
[C---:B------:R-:W-:Y:S02]  /*f0c0*/  FMUL.FTZ R27, R0.reuse, R127 ;  /* 0x0000007f001b7220 */ /* 0x040fe40000410000 */
[C---:B------:R-:W-:Y:S01]  /*f0d0*/  HMMA.16816.F32 R16, R76.reuse, R22, R16 ;  /* 0x000000164c10723c */ /* 0x040fe20000001810 */
[C---:B------:R-:W-:Y:S03]  /*f0e0*/  FMUL.FTZ R30, R0.reuse, R130 ;  /* 0x00000082001e7220 */ /* 0x040fe60000410000 */
[----:B------:R-:W-:Y:S01]  /*f0f0*/  FMUL.FTZ R31, R0, R131 ;  /* 0x00000083001f7220 */ /* 0x000fe20000410000 */
[----:B------:R-:W-:Y:S01]  /*f100*/  MOV R131, R34 ;  /* 0x0000002200837202 */ /* 0x000fe20000000f00 */
[C---:B------:R-:W-:Y:S01]  /*f110*/  FMUL.FTZ R34, R68.reuse, R134 ;  /* 0x0000008644227220 */ /* 0x040fe20000410000 */
[----:B------:R4:W-:Y:S01]  /*f120*/  MUFU.EX2 R121, R48 ;  /* 0x0000003000797308 */ /* 0x0009e20000000800 */
[C---:B------:R-:W-:Y:S04]  /*f130*/  FMUL.FTZ R22, R68.reuse, R122 ;  /* 0x0000007a44167220 */ /* 0x040fe80000410000 */
[C---:B------:R-:W-:Y:S02]  /*f140*/  FMUL.FTZ R23, R68.reuse, R123 ;  /* 0x0000007b44177220 */ /* 0x040fe40000410000 */
[----:B------:R-:W-:Y:S02]  /*f150*/  IMAD.MOV.U32 R130, RZ, RZ, R35 ;  /* 0x000000ffff827224 */ /* 0x000fe400078e0023 */
[----:B------:R-:W-:Y:S01]  /*f160*/  FMUL.FTZ R35, R68, R135 ;  /* 0x0000008744237220 */ /* 0x000fe20000410000 */
[----:B------:R5:W-:Y:S01]  /*f170*/  MUFU.EX2 R123, R44 ;  /* 0x0000002c007b7308 */ /* 0x000be20000000800 */
[C---:B------:R-:W-:Y:S01]  /*f180*/  FMUL.FTZ R42, R0.reuse, R142 ;  /* 0x0000008e002a7220 */ /* 0x040fe20000410000 */
[----:B------:R-:W-:Y:S01]  /*f190*/  LDSM.16.MT88.4 R132, [R212+0x2900] ;  /* 0x00290000d484783b */ /* 0x000fe20000004200 */
[C---:B---3--:R-:W-:Y:S02]  /*f1a0*/  FMUL.FTZ R20, R69.reuse, R120 ;  /* 0x0000007845147220 */ /* 0x048fe40000410000 */
[C---:B------:R-:W-:Y:S02]  /*f1b0*/  FMUL.FTZ R43, R0.reuse, R143 ;  /* 0x0000008f002b7220 */ /* 0x040fe40000410000 */
[C---:B------:R-:W-:Y:S02]  /*f1c0*/  FMUL.FTZ R46, R0.reuse, R146 ;  /* 0x00000092002e7220 */ /* 0x040fe40000410000 */
[C---:B------:R-:W-:Y:S01]  /*f1d0*/  FMUL.FTZ R59, R0.reuse, R159 ;  /* 0x0000009f003b7220 */ /* 0x040fe20000410000 */
[-C--:B-1----:R-:W-:Y:S01]  /*f1e0*/  HMMA.16816.F32 R20, R76, R36.reuse, R20 ;  /* 0x000000244c14723c */ /* 0x082fe20000001814 */
[----:B------:R-:W-:Y:S01]  /*f1f0*/  FMUL.FTZ R63, R0, R163 ;  /* 0x000000a3003f7220 */ /* 0x000fe20000410000 */
[----:B------:R-:W-:Y:S01]  /*f200*/  MOV R163, R100 ;  /* 0x0000006400a37202 */ /* 0x000fe20000000f00 */
[----:B----4-:R-:W-:Y:S02]  /*f210*/  FMUL.FTZ R48, R69, R148 ;  /* 0x0000009445307220 */ /* 0x010fe40000410000 */
[----:B------:R-:W-:Y:S01]  /*f220*/  IMAD.MOV.U32 R148, RZ, RZ, R119 ;  /* 0x000000ffff947224 */ /* 0x000fe200078e0077 */
[----:B------:R-:W-:Y:S02]  /*f230*/  MOV R119, R102 ;  /* 0x0000006600777202 */ /* 0x000fe40000000f00 */
[C---:B------:R-:W-:Y:S01]  /*f240*/  HMMA.16816.F32 R24, R64.reuse, R36, R24 ;  /* 0x000000244018723c */ /* 0x040fe20000001818 */
[----:B-----5:R-:W-:Y:S07]  /*f250*/  FMUL.FTZ R44, R2, R144 ;  /* 0x00000090022c7220 */ /* 0x020fee0000410000 */
[-C--:B------:R-:W-:Y:S01]  /*f260*/  HMMA.16816.F32 R28, R64, R38.reuse, R28 ;  /* 0x00000026401c723c */ /* 0x080fe2000000181c */
[--C-:B------:R-:W-:Y:S03]  /*f270*/  FFMA.FTZ R36, R40, c[0x0][0x2d0], -R96.reuse ;  /* 0x0000b40028247a23 */ /* 0x100fe60000010860 */
[----:B------:R-:W-:Y:S01]  /*f280*/  FFMA.FTZ R40, R41, c[0x0][0x2d0], -R96 ;  /* 0x0000b40029287a23 */ /* 0x000fe20000010860 */
[----:B------:R1:W-:Y:S01]  /*f290*/  MUFU.EX2 R129, R36 ;  /* 0x0000002400817308 */ /* 0x0003e20000000800 */
[----:B------:R-:W-:Y:S02]  /*f2a0*/  FMUL.FTZ R41, R2, R141 ;  /* 0x0000008d02297220 */ /* 0x000fe40000410000 */
[C---:B------:R-:W-:Y:S01]  /*f2b0*/  HMMA.16816.F32 R32, R76.reuse, R38, R32 ;  /* 0x000000264c20723c */ /* 0x040fe20000001820 */
[C---:B------:R-:W-:Y:S06]  /*f2c0*/  FMUL.FTZ R37, R69.reuse, R137 ;  /* 0x0000008945257220 */ /* 0x040fec0000410000 */
[----:B------:R3:W-:Y:S01]  /*f2d0*/  MUFU.EX2 R128, R40 ;  /* 0x0000002800807308 */ /* 0x0007e20000000800 */
[C---:B------:R-:W-:Y:S04]  /*f2e0*/  FMUL.FTZ R38, R68.reuse, R138 ;  /* 0x0000008a44267220 */ /* 0x040fe80000410000 */
[----:B------:R-:W-:Y:S05]  /*f2f0*/  FMUL.FTZ R39, R68, R139 ;  /* 0x0000008b44277220 */ /* 0x000fea0000410000 */
[----:B------:R4:W-:Y:S01]  /*f300*/  MUFU.EX2 R137, R58 ;  /* 0x0000003a00897308 */ /* 0x0009e20000000800 */
[C---:B-1----:R-:W-:Y:S09]  /*f310*/  FMUL.FTZ R36, R69.reuse, R136 ;  /* 0x0000008845247220 */ /* 0x042ff20000410000 */
[----:B------:R1:W-:Y:S01]  /*f320*/  MUFU.EX2 R136, R62 ;  /* 0x0000003e00887308 */ /* 0x0003e20000000800 */
[-C--:B------:R-:W-:Y:S01]  /*f330*/  HMMA.16816.F32 R36, R76, R52.reuse, R36 ;  /* 0x000000344c24723c */ /* 0x080fe20000001824 */
[----:B---3--:R-:W-:Y:S07]  /*f340*/  FMUL.FTZ R40, R2, R140 ;  /* 0x0000008c02287220 */ /* 0x008fee0000410000 */
[C---:B------:R-:W-:Y:S01]  /*f350*/  HMMA.16816.F32 R40, R64.reuse, R52, R40 ;  /* 0x000000344028723c */ /* 0x040fe20000001828 */
[----:B----4-:R-:W-:Y:S06]  /*f360*/  FMUL.FTZ R58, R0, R158 ;  /* 0x0000009e003a7220 */ /* 0x010fec0000410000 */
[--C-:B------:R-:W-:Y:S01]  /*f370*/  FFMA.FTZ R52, R56, c[0x0][0x2d0], -R97.reuse ;  /* 0x0000b40038347a23 */ /* 0x100fe20000010861 */
[-C--:B------:R-:W-:Y:S01]  /*f380*/  HMMA.16816.F32 R44, R64, R54.reuse, R44 ;  /* 0x00000036402c723c */ /* 0x080fe2000000182c */
[C---:B------:R-:W-:Y:S02]  /*f390*/  FMUL.FTZ R53, R69.reuse, R153 ;  /* 0x0000009945357220 */ /* 0x040fe40000410000 */
[----:B------:R3:W4:Y:S01]  /*f3a0*/  MUFU.EX2 R138, R52 ;  /* 0x00000034008a7308 */ /* 0x0007220000000800 */
[----:B------:R-:W-:Y:S02]  /*f3b0*/  FMUL.FTZ R56, R2, R156 ;  /* 0x0000009c02387220 */ /* 0x000fe40000410000 */
[----:B-1----:R-:W-:Y:S02]  /*f3c0*/  FMUL.FTZ R62, R0, R162 ;  /* 0x000000a2003e7220 */ /* 0x002fe40000410000 */
[C---:B------:R-:W-:Y:S07]  /*f3d0*/  HMMA.16816.F32 R48, R76.reuse, R54, R48 ;  /* 0x000000364c30723c */ /* 0x040fee0000001830 */
[C---:B------:R-:W-:Y:S02]  /*f3e0*/  FMUL.FTZ R54, R68.reuse, R154 ;  /* 0x0000009a44367220 */ /* 0x040fe40000410000 */
[----:B------:R-:W-:Y:S03]  /*f3f0*/  FMUL.FTZ R55, R68, R155 ;  /* 0x0000009b44377220 */ /* 0x000fe60000410000 */
[----:B---3--:R-:W-:Y:S07]  /*f400*/  FMUL.FTZ R52, R69, R152 ;  /* 0x0000009845347220 */ /* 0x008fee0000410000 */
[-C--:B------:R-:W-:Y:S08]  /*f410*/  HMMA.16816.F32 R52, R76, R80.reuse, R52 ;  /* 0x000000504c34723c */ /* 0x080ff00000001834 */
[C---:B------:R-:W-:Y:S07]  /*f420*/  HMMA.16816.F32 R56, R64.reuse, R80, R56 ;  /* 0x000000504038723c */ /* 0x040fee0000001838 */
[----:B------:R-:W-:Y:S01]  /*f430*/  FFMA.FTZ R80, R88, c[0x0][0x2d0], -R97 ;  /* 0x0000b40058507a23 */ /* 0x000fe20000010861 */
[-C--:B------:R-:W-:Y:S01]  /*f440*/  HMMA.16816.F32 R60, R64, R82.reuse, R60 ;  /* 0x00000052403c723c */ /* 0x080fe2000000183c */
[----:B----4-:R-:W-:Y:S02]  /*f450*/  F2FP.PACK_AB R81, R137, R138 ;  /* 0x0000008a8951723e */ /* 0x010fe400000000ff */
[----:B------:R1:W3:Y:S04]  /*f460*/  MUFU.EX2 R141, R80 ;  /* 0x00000050008d7308 */ /* 0x0002e80000000800 */
        /* <DEDUP_REMOVED lines=13> */
[----:B---3--:R-:W-:Y:S03]  /*f540*/  F2FP.PACK_AB R83, R141, R136 ;  /* 0x000000888d53723e */ /* 0x008fe600000000ff */
[-C--:B--2---:R-:W-:Y:S01]  /*f550*/  HMMA.16816.F32 R4, R76, R84.reuse, R4 ;  /* 0x000000544c04723c */ /* 0x084fe20000001804 */
[--C-:B----4-:R-:W-:Y:S02]  /*f560*/  FFMA.FTZ R80, R94, c[0x0][0x2d0], -R75.reuse ;  /* 0x0000b4005e507a23 */ /* 0x110fe4000001084b */
        /* <DEDUP_REMOVED lines=60> */
[----:B---3--:R-:W-:Y:S04]  /*f930*/  FFMA.FTZ R80, R180, c[0x0][0x2d0], -R75 ;  /* 0x0000b400b4507a23 */ /* 0x008fe8000001084b */
        /* <DEDUP_REMOVED lines=9> */
[----:B-1----:R-:W-:Y:S03]  /*f9d0*/  FFMA.FTZ R88, R197, c[0x0][0x2d0], -R74 ;  /* 0x0000b400c5587a23 */ /* 0x002fe6000001084a */
[----:B------:R-:W-:Y:S01]  /*f9e0*/  MOV R197, R122 ;  /* 0x0000007a00c57202 */ /* 0x000fe20000000f00 */
[----:B------:R-:W-:Y:S03]  /*f9f0*/  IMAD.MOV.U32 R122, RZ, RZ, R117 ;  /* 0x000000ffff7a7224 */ /* 0x000fe600078e0075 */
[-C--:B------:R-:W-:Y:S01]  /*fa00*/  HMMA.16816.F32 R28, R80, R86.reuse, R28 ;  /* 0x00000056501c723c */ /* 0x080fe2000000181c */
[--C-:B------:R-:W-:Y:S01]  /*fa10*/  FFMA.FTZ R84, R182, c[0x0][0x2d0], -R96.reuse ;  /* 0x0000b400b6547a23 */ /* 0x100fe20000010860 */
[----:B------:R1:W-:Y:S06]  /*fa20*/  MUFU.EX2 R196, R88 ;  /* 0x0000005800c47308 */ /* 0x0003ec0000000800 */
[C---:B------:R-:W-:Y:S04]  /*fa30*/  HMMA.16816.F32 R32, R76.reuse, R86, R32 ;  /* 0x000000564c20723c */ /* 0x040fe80000001820 */
[----:B------:R2:W-:Y:S04]  /*fa40*/  MUFU.EX2 R146, R84 ;  /* 0x0000005400927308 */ /* 0x0005e80000000800 */
[-C--:B------:R-:W-:Y:S08]  /*fa50*/  HMMA.16816.F32 R36, R76, R92.reuse, R36 ;  /* 0x0000005c4c24723c */ /* 0x080ff00000001824 */
[C---:B------:R-:W-:Y:S01]  /*fa60*/  HMMA.16816.F32 R40, R80.reuse, R92, R40 ;  /* 0x0000005c5028723c */ /* 0x040fe20000001828 */
[----:B-1----:R-:W-:Y:S06]  /*fa70*/  FFMA.FTZ R88, R193, c[0x0][0x2d0], -R75 ;  /* 0x0000b400c1587a23 */ /* 0x002fec000001084b */
[----:B------:R-:W-:Y:S01]  /*fa80*/  FFMA.FTZ R92, R184, c[0x0][0x2d0], -R97 ;  /* 0x0000b400b85c7a23 */ /* 0x000fe20000010861 */
[-C--:B------:R-:W-:Y:S01]  /*fa90*/  HMMA.16816.F32 R44, R80, R94.reuse, R44 ;  /* 0x0000005e502c723c */ /* 0x080fe2000000182c */
[----:B------:R1:W-:Y:S03]  /*faa0*/  MUFU.EX2 R193, R88 ;  /* 0x0000005800c17308 */ /* 0x0003e60000000800 */
[--C-:B--2---:R-:W-:Y:S01]  /*fab0*/  FFMA.FTZ R84, R185, c[0x0][0x2d0], -R96.reuse ;  /* 0x0000b400b9547a23 */ /* 0x104fe20000010860 */
[----:B------:R-:W-:Y:S03]  /*fac0*/  MOV R184, R109 ;  /* 0x0000006d00b87202 */ /* 0x000fe60000000f00 */
[C---:B------:R-:W-:Y:S03]  /*fad0*/  HMMA.16816.F32 R48, R76.reuse, R94, R48 ;  /* 0x0000005e4c30723c */ /* 0x040fe60000001830 */
[----:B------:R2:W-:Y:S10]  /*fae0*/  MUFU.EX2 R189, R84 ;  /* 0x0000005400bd7308 */ /* 0x0005f40000000800 */
[----:B------:R3:W-:Y:S01]  /*faf0*/  MUFU.EX2 R152, R92 ;  /* 0x0000005c00987308 */ /* 0x0007e20000000800 */
[----:B-1----:R-:W-:Y:S09]  /*fb00*/  FFMA.FTZ R88, R195, c[0x0][0x2d0], -R75 ;  /* 0x0000b400c3587a23 */ /* 0x002ff2000001084b */
[----:B------:R1:W-:Y:S01]  /*fb10*/  MUFU.EX2 R195, R88 ;  /* 0x0000005800c37308 */ /* 0x0003e20000000800 */
[----:B--2---:R-:W-:Y:S09]  /*fb20*/  FFMA.FTZ R84, R188, c[0x0][0x2d0], -R96 ;  /* 0x0000b400bc547a23 */ /* 0x004ff20000010860 */
[----:B------:R2:W-:Y:S01]  /*fb30*/  MUFU.EX2 R185, R84 ;  /* 0x0000005400b97308 */ /* 0x0005e20000000800 */
[----:B---3--:R-:W-:Y:S02]  /*fb40*/  FFMA.FTZ R92, R186, c[0x0][0x2d0], -R97 ;  /* 0x0000b400ba5c7a23 */ /* 0x008fe40000010861 */
[----:B------:R-:W-:Y:S07]  /*fb50*/  IMAD.MOV.U32 R186, RZ, RZ, R108 ;  /* 0x000000ffffba7224 */ /* 0x000fee00078e006c */
[----:B------:R3:W-:Y:S01]  /*fb60*/  MUFU.EX2 R103, R92 ;  /* 0x0000005c00677308 */ /* 0x0007e20000000800 */
[----:B-1----:R-:W1:Y:S01]  /*fb70*/  LDSM.16.MT88.4 R88, [R211+0x1100] ;  /* 0x00110000d358783b */ /* 0x002e620000004200 */
[----:B--2---:R-:W-:Y:S02]  /*fb80*/  FFMA.FTZ R84, R190, c[0x0][0x2d0], -R96 ;  /* 0x0000b400be547a23 */ /* 0x004fe40000010860 */
[----:B------:R-:W-:Y:S06]  /*fb90*/  IMAD.MOV.U32 R190, RZ, RZ, R112 ;  /* 0x000000ffffbe7224 */ /* 0x000fec00078e0070 */
[----:B------:R2:W4:Y:S01]  /*fba0*/  MUFU.EX2 R188, R84 ;  /* 0x0000005400bc7308 */ /* 0x0005220000000800 */
[----:B---3--:R-:W-:Y:S02]  /*fbb0*/  FFMA.FTZ R92, R229, c[0x0][0x2d0], -R75 ;  /* 0x0000b400e55c7a23 */ /* 0x008fe4000001084b */
[----:B------:R-:W-:Y:S02]  /*fbc0*/  IMAD.MOV.U32 R229, RZ, RZ, R106 ;  /* 0x000000ffffe57224 */ /* 0x000fe400078e006a */
[----:B--2---:R-:W-:Y:S01]  /*fbd0*/  FFMA.FTZ R84, R198, c[0x0][0x2d0], -R74 ;  /* 0x0000b400c6547a23 */ /* 0x004fe2000001084a */
[-C--:B-1----:R-:W-:Y:S01]  /*fbe0*/  HMMA.16816.F32 R52, R76, R88.reuse, R52 ;  /* 0x000000584c34723c */ /* 0x082fe20000001834 */
[----:B------:R-:W-:Y:S03]  /*fbf0*/  IMAD.MOV.U32 R198, RZ, RZ, R110 ;  /* 0x000000ffffc67224 */ /* 0x000fe600078e006e */
[----:B------:R1:W-:Y:S04]  /*fc00*/  MUFU.EX2 R183, R84 ;  /* 0x0000005400b77308 */ /* 0x0003e80000000800 */
[C---:B------:R-:W-:Y:S07]  /*fc10*/  HMMA.16816.F32 R56, R80.reuse, R88, R56 ;  /* 0x000000585038723c */ /* 0x040fee0000001838 */
[--C-:B------:R-:W-:Y:S01]  /*fc20*/  FFMA.FTZ R88, R178, c[0x0][0x2d0], -R97.reuse ;  /* 0x0000b400b2587a23 */ /* 0x100fe20000010861 */
[-C--:B------:R-:W-:Y:S03]  /*fc30*/  HMMA.16816.F32 R60, R80, R90.reuse, R60 ;  /* 0x0000005a503c723c */ /* 0x080fe6000000183c */
[----:B------:R-:W2:Y:S04]  /*fc40*/  MUFU.EX2 R102, R88 ;  /* 0x0000005800667308 */ /* 0x000ea80000000800 */
[----:B------:R-:W-:Y:S01]  /*fc50*/  FFMA.FTZ R80, R233, c[0x0][0x2d0], -R74 ;  /* 0x0000b400e9507a23 */ /* 0x000fe2000001084a */
[----:B------:R-:W-:Y:S01]  /*fc60*/  HMMA.16816.F32 R64, R76, R90, R64 ;  /* 0x0000005a4c40723c */ /* 0x000fe20000001840 */
[----:B----4-:R-:W-:Y:S03]  /*fc70*/  F2FP.PACK_AB R82, R188, R185 ;  /* 0x000000b9bc52723e */ /* 0x010fe600000000ff */
[----:B-1----:R-:W-:Y:S01]  /*fc80*/  FFMA.FTZ R84, R181, c[0x0][0x2d0], -R97 ;  /* 0x0000b400b5547a23 */ /* 0x002fe20000010861 */
[----:B------:R1:W-:Y:S01]  /*fc90*/  MUFU.EX2 R182, R80 ;  /* 0x0000005000b67308 */ /* 0x0003e20000000800 */
[----:B------:R-:W-:Y:S01]  /*fca0*/  IMAD.MOV.U32 R233, RZ, RZ, R104 ;  /* 0x000000ffffe97224 */ /* 0x000fe200078e0068 */
[----:B------:R-:W-:Y:S02]  /*fcb0*/  F2FP.PACK_AB R76, R251, R197 ;  /* 0x000000c5fb4c723e */ /* 0x000fe400000000ff */
[----:B------:R-:W-:Y:S03]  /*fcc0*/  F2FP.PACK_AB R77, R147, R249 ;  /* 0x000000f9934d723e */ /* 0x000fe600000000ff */
[----:B------:R-:W-:Y:S02]  /*fcd0*/  F2FP.PACK_AB R78, R196, R248 ;  /* 0x000000f8c44e723e */ /* 0x000fe400000000ff */
[----:B------:R-:W-:Y:S01]  /*fce0*/  F2FP.PACK_AB R79, R195, R193 ;  /* 0x000000c1c34f723e */ /* 0x000fe200000000ff */
[----:B------:R3:W4:Y:S01]  /*fcf0*/  MUFU.EX2 R153, R84 ;  /* 0x0000005400997308 */ /* 0x0007220000000800 */
[----:B--2---:R-:W-:Y:S01]  /*fd00*/  F2FP.PACK_AB R83, R102, R103 ;  /* 0x000000676653723e */ /* 0x004fe200000000ff */
[----:B------:R-:W-:Y:S08]  /*fd10*/  LDSM.16.MT88.4 R88, [R212+0x1900] ;  /* 0x00190000d458783b */ /* 0x000ff00000004200 */
[----:B------:R2:W-:Y:S01]  /*fd20*/  MUFU.EX2 R181, R92 ;  /* 0x0000005c00b57308 */ /* 0x0005e20000000800 */
[----:B-1----:R-:W-:Y:S01]  /*fd30*/  FFMA.FTZ R80, R202, c[0x0][0x2d0], -R75 ;  /* 0x0000b400ca507a23 */ /* 0x002fe2000001084b */
[----:B------:R-:W-:Y:S08]  /*fd40*/  MOV R202, R105 ;  /* 0x0000006900ca7202 */ /* 0x000ff00000000f00 */
[----:B------:R1:W-:Y:S01]  /*fd50*/  MUFU.EX2 R159, R80 ;  /* 0x00000050009f7308 */ /* 0x0003e20000000800 */
[----:B---3--:R-:W3:Y:S01]  /*fd60*/  LDSM.16.MT88.4 R84, [R209+0x1900] ;  /* 0x00190000d154783b */ /* 0x008ee20000004200 */
[----:B----4-:R-:W-:Y:S07]  /*fd70*/  F2FP.PACK_AB R81, R152, R153 ;  /* 0x000000999851723e */ /* 0x010fee00000000ff */
[----:B--2---:R-:W2:Y:S01]  /*fd80*/  LDSM.16.MT88.4 R92, [R210+0x1900] ;  /* 0x00190000d25c783b */ /* 0x004ea20000004200 */
[----:B-1----:R-:W-:Y:S01]  /*fd90*/  F2FP.PACK_AB R80, R189, R146 ;  /* 0x00000092bd50723e */ /* 0x002fe200000000ff */
[-C--:B---3--:R-:W-:Y:S08]  /*fda0*/  HMMA.16816.F32 R4, R76, R84.reuse, R4 ;  /* 0x000000544c04723c */ /* 0x088ff00000001804 */
        /* <DEDUP_REMOVED lines=9> */
[----:B------:R-:W-:Y:S04]  /*fe40*/  IMAD.MOV.U32 R237, RZ, RZ, R114 ;  /* 0x000000ffffed7224 */ /* 0x000fe800078e0072 */
[-C--:B------:R-:W-:Y:S01]  /*fe50*/  HMMA.16816.F32 R28, R80, R90.reuse, R28 ;  /* 0x0000005a501c723c */ /* 0x080fe2000000181c */
[----:B------:R1:W-:Y:S03]  /*fe60*/  MUFU.EX2 R180, R84 ;  /* 0x0000005400b47308 */ /* 0x0003e60000000800 */
[--C-:B------:R-:W-:Y:S02]  /*fe70*/  FFMA.FTZ R88, R228, c[0x0][0x2d0], -R96.reuse ;  /* 0x0000b400e4587a23 */ /* 0x100fe40000010860 */
[----:B------:R-:W-:Y:S02]  /*fe80*/  IMAD.MOV.U32 R228, RZ, RZ, R119 ;  /* 0x000000ffffe47224 */ /* 0x000fe400078e0077 */
[C---:B------:R-:W-:Y:S03]  /*fe90*/  HMMA.16816.F32 R32, R76.reuse, R90, R32 ;  /* 0x0000005a4c20723c */ /* 0x040fe60000001820 */
[----:B------:R3:W-:Y:S05]  /*fea0*/  MUFU.EX2 R156, R88 ;  /* 0x00000058009c7308 */ /* 0x0007ea0000000800 */
[-C--:B--2---:R-:W-:Y:S08]  /*feb0*/  HMMA.16816.F32 R36, R76, R92.reuse, R36 ;  /* 0x0000005c4c24723c */ /* 0x084ff00000001824 */
[C---:B------:R-:W-:Y:S01]  /*fec0*/  HMMA.16816.F32 R40, R80.reuse, R92, R40 ;  /* 0x0000005c5028723c */ /* 0x040fe20000001828 */
[----:B-1----:R-:W-:Y:S03]  /*fed0*/  FFMA.FTZ R84, R235, c[0x0][0x2d0], -R75 ;  /* 0x0000b400eb547a23 */ /* 0x002fe6000001084b */
[----:B------:R-:W-:Y:S01]  /*fee0*/  MOV R235, R115 ;  /* 0x0000007300eb7202 */ /* 0x000fe20000000f00 */
[----:B------:R1:W-:Y:S02]  /*fef0*/  MUFU.EX2 R157, R84 ;  /* 0x00000054009d7308 */ /* 0x0003e40000000800 */
[----:B------:R-:W-:Y:S01]  /*ff00*/  FFMA.FTZ R92, R192, c[0x0][0x2d0], -R97 ;  /* 0x0000b400c05c7a23 */ /* 0x000fe20000010861 */
[-C--:B------:R-:W-:Y:S01]  /*ff10*/  HMMA.16816.F32 R44, R80, R94.reuse, R44 ;  /* 0x0000005e502c723c */ /* 0x080fe2000000182c */
[----:B---3--:R-:W-:Y:S02]  /*ff20*/  FFMA.FTZ R88, R230, c[0x0][0x2d0], -R96 ;  /* 0x0000b400e6587a23 */ /* 0x008fe40000010860 */
[----:B------:R-:W2:Y:S04]  /*ff30*/  LDL.LU R230, [R1+0x18] ;  /* 0x0000180001e67983 */ /* 0x000ea80000300800 */
[----:B------:R3:W-:Y:S01]  /*ff40*/  MUFU.EX2 R100, R92 ;  /* 0x0000005c00647308 */ /* 0x0007e20000000800 */
[C---:B------:R-:W-:Y:S01]  /*ff50*/  HMMA.16816.F32 R48, R76.reuse, R94, R48 ;  /* 0x0000005e4c30723c */ /* 0x040fe20000001830 */
[----:B------:R-:W4:Y:S08]  /*ff60*/  LDL.LU R162, [R1+0x14] ;  /* 0x0000140001a27983 */ /* 0x000f300000300800 */
[----:B------:R5:W-:Y:S03]  /*ff70*/  MUFU.EX2 R178, R88 ;  /* 0x0000005800b27308 */ /* 0x000be60000000800 */
[----:B-1----:R-:W-:Y:S02]  /*ff80*/  FFMA.FTZ R84, R232, c[0x0][0x2d0], -R75 ;  /* 0x0000b400e8547a23 */ /* 0x002fe4000001084b */
[----:B------:R-:W-:Y:S01]  /*ff90*/  IMAD.MOV.U32 R232, RZ, RZ, R122 ;  /* 0x000000ffffe87224 */ /* 0x000fe200078e007a */
[----:B------:R-:W-:Y:S04]  /*ffa0*/  MOV R122, R111 ;  /* 0x0000006f007a7202 */ /* 0x000fe80000000f00 */
[----:B------:R1:W-:Y:S01]  /*ffb0*/  MUFU.EX2 R179, R84 ;  /* 0x0000005400b37308 */ /* 0x0003e20000000800 */
[----:B---3--:R-:W-:Y:S09]  /*ffc0*/  FFMA.FTZ R92, R191, c[0x0][0x2d0], -R97 ;  /* 0x0000b400bf5c7a23 */ /* 0x008ff20000010861 */
[----:B------:R3:W-:Y:S01]  /*ffd0*/  MUFU.EX2 R99, R92 ;  /* 0x0000005c00637308 */ /* 0x0007e20000000800 */
[--C-:B-----5:R-:W-:Y:S01]  /*ffe0*/  FFMA.FTZ R88, R231, c[0x0][0x2d0], -R96.reuse ;  /* 0x0000b400e7587a23 */ /* 0x120fe20000010860 */
[----:B------:R-:W-:Y:S08]  /*fff0*/  MOV R231, R107 ;  /* 0x0000006b00e77202 */ /* 0x000ff00000000f00 */
[----:B------:R5:W5:Y:S01]  /*10000*/  MUFU.EX2 R177, R88 ;  /* 0x0000005800b17308 */ /* 0x000b620000000800 */
[----:B-1----:R-:W-:Y:S01]  /*10010*/  FFMA.FTZ R84, R203, c[0x0][0x2d0], -R96 ;  /* 0x0000b400cb547a23 */ /* 0x002fe20000010860 */
[----:B------:R-:W-:Y:S08]  /*10020*/  MOV R203, R160 ;  /* 0x000000a000cb7202 */ /* 0x000ff00000000f00 */
[----:B------:R1:W-:Y:S01]  /*10030*/  MUFU.EX2 R155, R84 ;  /* 0x00000054009b7308 */ /* 0x0003e20000000800 */
[----:B---3--:R-:W-:Y:S09]  /*10040*/  FFMA.FTZ R92, R242, c[0x0][0x2d0], -R75 ;  /* 0x0000b400f25c7a23 */ /* 0x008ff2000001084b */
[----:B------:R3:W-:Y:S01]  /*10050*/  MUFU.EX2 R172, R92 ;  /* 0x0000005c00ac7308 */ /* 0x0007e20000000800 */
[--C-:B-----5:R-:W-:Y:S02]  /*10060*/  FFMA.FTZ R88, R240, c[0x0][0x2d0], -R74.reuse ;  /* 0x0000b400f0587a23 */ /* 0x120fe4000001084a */
[----:B------:R-:W-:Y:S07]  /*10070*/  IMAD.MOV.U32 R240, RZ, RZ, R161 ;  /* 0x000000fffff07224 */ /* 0x000fee00078e00a1 */
[----:B------:R5:W-:Y:S01]  /*10080*/  MUFU.EX2 R176, R88 ;  /* 0x0000005800b07308 */ /* 0x000be20000000800 */
[----:B-1----:R-:W1:Y:S08]  /*10090*/  LDSM.16.MT88.4 R84, [R211+0x1900] ;  /* 0x00190000d354783b */ /* 0x002e700000004200 */
[----:B---3--:R-:W-:Y:S01]  /*100a0*/  LDSM.16.MT88.4 R92, [R210+0x2100] ;  /* 0x00210000d25c783b */ /* 0x008fe20000004200 */
[--C-:B-----5:R-:W-:Y:S01]  /*100b0*/  FFMA.FTZ R88, R187, c[0x0][0x2d0], -R97.reuse ;  /* 0x0000b400bb587a23 */ /* 0x120fe20000010861 */
[----:B------:R-:W-:Y:S06]  /*100c0*/  MOV R187, R118 ;  /* 0x0000007600bb7202 */ /* 0x000fec0000000f00 */
[----:B------:R-:W-:Y:S01]  /*100d0*/  LDSM.16.MT88.4 R116, [R209+0x2900] ;  /* 0x00290000d174783b */ /* 0x000fe20000004200 */
[----:B------:R3:W5:Y:S01]  /*100e0*/  MUFU.EX2 R101, R88 ;  /* 0x0000005800657308 */ /* 0x0007620000000800 */
[-C--:B-1----:R-:W-:Y:S08]  /*100f0*/  HMMA.16816.F32 R52, R76, R84.reuse, R52 ;  /* 0x000000544c34723c */ /* 0x082ff00000001834 */
[C---:B------:R-:W-:Y:S01]  /*10100*/  HMMA.16816.F32 R56, R80.reuse, R84, R56 ;  /* 0x000000545038723c */ /* 0x040fe20000001838 */
[----:B---3--:R-:W1:Y:S06]  /*10110*/  LDSM.16.MT88.4 R88, [R209+0x2100] ;  /* 0x00210000d158783b */ /* 0x008e6c0000004200 */
        /* <DEDUP_REMOVED lines=12> */
[----:B---3--:R-:W3:Y:S01]  /*101e0*/  LDSM.16.MT88.4 R84, [R212+0x2100] ;  /* 0x00210000d454783b */ /* 0x008ee20000004200 */
[----:B------:R-:W-:Y:S05]  /*101f0*/  F2FP.PACK_AB R83, R98, R99 ;  /* 0x000000636253723e */ /* 0x000fea00000000ff */
[-C--:B-1----:R-:W-:Y:S01]  /*10200*/  HMMA.16816.F32 R4, R76, R88.reuse, R4 ;  /* 0x000000584c04723c */ /* 0x082fe20000001804 */
[--C-:B-----5:R-:W-:Y:S01]  /*10210*/  FFMA.FTZ R80, R238, c[0x0][0x2d0], -R75.reuse ;  /* 0x0000b400ee507a23 */ /* 0x120fe2000001084b */
[----:B------:R-:W-:Y:S03]  /*10220*/  F2FP.PACK_AB R164, R175, R176 ;  /* 0x000000b0afa4723e */ /* 0x000fe600000000ff */
[----:B------:R1:W5:Y:S02]  /*10230*/  MUFU.EX2 R174, R80 ;  /* 0x0000005000ae7308 */ /* 0x0003640000000800 */
[----:B-1----:R-:W-:Y:S02]  /*10240*/  F2FP.PACK_AB R80, R156, R155 ;  /* 0x0000009b9c50723e */ /* 0x002fe400000000ff */
[----:B-----5:R-:W-:Y:S05]  /*10250*/  F2FP.PACK_AB R165, R172, R174 ;  /* 0x000000aeaca5723e */ /* 0x020fea00000000ff */
[C---:B------:R-:W-:Y:S07]  /*10260*/  HMMA.16816.F32 R8, R80.reuse, R88, R8 ;  /* 0x000000585008723c */ /* 0x040fee0000001808 */
[--C-:B------:R-:W-:Y:S01]  /*10270*/  FFMA.FTZ R88, R250, c[0x0][0x2d0], -R74.reuse ;  /* 0x0000b400fa587a23 */ /* 0x100fe2000001084a */
[-C--:B------:R-:W-:Y:S01]  /*10280*/  HMMA.16816.F32 R12, R80, R90.reuse, R12 ;  /* 0x0000005a500c723c */ /* 0x080fe2000000180c */
[----:B------:R-:W-:Y:S02]  /*10290*/  FFMA.FTZ R74, R252, c[0x0][0x2d0], -R74 ;  /* 0x0000b400fc4a7a23 */ /* 0x000fe4000001084a */
[----:B------:R1:W-:Y:S05]  /*102a0*/  MUFU.EX2 R173, R88 ;  /* 0x0000005800ad7308 */ /* 0x0003ea0000000800 */
[C---:B------:R-:W-:Y:S05]  /*102b0*/  HMMA.16816.F32 R16, R76.reuse, R90, R16 ;  /* 0x0000005a4c10723c */ /* 0x040fea0000001810 */
[----:B------:R5:W5:Y:S03]  /*102c0*/  MUFU.EX2 R171, R74 ;  /* 0x0000004a00ab7308 */ /* 0x000b660000000800 */
[-C--:B---3--:R-:W-:Y:S08]  /*102d0*/  HMMA.16816.F32 R20, R76, R84.reuse, R20 ;  /* 0x000000544c14723c */ /* 0x088ff00000001814 */
[C---:B------:R-:W-:Y:S01]  /*102e0*/  HMMA.16816.F32 R24, R80.reuse, R84, R24 ;  /* 0x000000545018723c */ /* 0x040fe20000001818 */
[----:B-1----:R-:W1:Y:S07]  /*102f0*/  LDSM.16.MT88.4 R88, [R211+0x2100] ;  /* 0x00210000d358783b */ /* 0x002e6e0000004200 */
[-C--:B------:R-:W-:Y:S01]  /*10300*/  HMMA.16816.F32 R28, R80, R86.reuse, R28 ;  /* 0x00000056501c723c */ /* 0x080fe2000000181c */
[--C-:B-----5:R-:W-:Y:S03]  /*10310*/  FFMA.FTZ R74, R245, c[0x0][0x2d0], -R75.reuse ;  /* 0x0000b400f54a7a23 */ /* 0x120fe6000001084b */
[----:B------:R-:W-:Y:S01]  /*10320*/  F2FP.PACK_AB R166, R171, R173 ;  /* 0x000000adaba6723e */ /* 0x000fe200000000ff */
[----:B------:R-:W-:Y:S03]  /*10330*/  FFMA.FTZ R75, R247, c[0x0][0x2d0], -R75 ;  /* 0x0000b400f74b7a23 */ /* 0x000fe6000001084b */
[C---:B------:R-:W-:Y:S01]  /*10340*/  HMMA.16816.F32 R32, R76.reuse, R86, R32 ;  /* 0x000000564c20723c */ /* 0x040fe20000001820 */
[----:B------:R3:W-:Y:S07]  /*10350*/  MUFU.EX2 R170, R74 ;  /* 0x0000004a00aa7308 */ /* 0x0007ee0000000800 */
[-C--:B------:R-:W-:Y:S03]  /*10360*/  HMMA.16816.F32 R36, R76, R92.reuse, R36 ;  /* 0x0000005c4c24723c */ /* 0x080fe60000001824 */
[----:B------:R-:W5:Y:S05]  /*10370*/  MUFU.EX2 R169, R75 ;  /* 0x0000004b00a97308 */ /* 0x000f6a0000000800 */
[C---:B------:R-:W-:Y:S08]  /*10380*/  HMMA.16816.F32 R40, R80.reuse, R92, R40 ;  /* 0x0000005c5028723c */ /* 0x040ff00000001828 */
[-C--:B------:R-:W-:Y:S01]  /*10390*/  HMMA.16816.F32 R44, R80, R94.reuse, R44 ;  /* 0x0000005e502c723c */ /* 0x080fe2000000182c */
[--C-:B---3--:R-:W-:Y:S04]  /*103a0*/  FFMA.FTZ R74, R239, c[0x0][0x2d0], -R96.reuse ;  /* 0x0000b400ef4a7a23 */ /* 0x108fe80000010860 */
[----:B------:R3:W-:Y:S03]  /*103b0*/  MUFU.EX2 R168, R74 ;  /* 0x0000004a00a87308 */ /* 0x0007e60000000800 */
[C---:B------:R-:W-:Y:S01]  /*103c0*/  HMMA.16816.F32 R48, R76.reuse, R94, R48 ;  /* 0x0000005e4c30723c */ /* 0x040fe20000001830 */
[----:B-----5:R-:W-:Y:S07]  /*103d0*/  F2FP.PACK_AB R167, R169, R170 ;  /* 0x000000aaa9a7723e */ /* 0x020fee00000000ff */
[-C--:B-1----:R-:W-:Y:S08]  /*103e0*/  HMMA.16816.F32 R52, R76, R88.reuse, R52 ;  /* 0x000000584c34723c */ /* 0x082ff00000001834 */
[C---:B------:R-:W-:Y:S01]  /*103f0*/  HMMA.16816.F32 R56, R80.reuse, R88, R56 ;  /* 0x000000585038723c */ /* 0x040fe20000001838 */
[----:B--2---:R-:W-:Y:S03]  /*10400*/  FFMA.FTZ R68, R68, R230, R187 ;  /* 0x000000e644447223 */ /* 0x004fe600000100bb */
[----:B------:R-:W-:Y:S01]  /*10410*/  MOV R230, R150 ;  /* 0x0000009600e67202 */ /* 0x000fe20000000f00 */
[----:B---3--:R-:W-:Y:S02]  /*10420*/  FFMA.FTZ R74, R241, c[0x0][0x2d0], -R96 ;  /* 0x0000b400f14a7a23 */ /* 0x008fe40000010860 */
[----:B----4-:R-:W-:Y:S01]  /*10430*/  FFMA.FTZ R69, R69, R162, R163 ;  /* 0x000000a245457223 */ /* 0x010fe200000100a3 */
        /* <DEDUP_REMOVED lines=10> */
[----:B------:R-:W-:Y:S02]  /*104e0*/  MOV R232, R236 ;  /* 0x000000ec00e87202 */ /* 0x000fe40000000f00 */
[----:B--2---:R-:W-:Y:S02]  /*104f0*/  F2FP.PACK_AB R160, R85, R168 ;  /* 0x000000a855a0723e */ /* 0x004fe400000000ff */
[----:B------:R-:W-:Y:S04]  /*10500*/  MOV R236, R120 ;  /* 0x0000007800ec7202 */ /* 0x000fe80000000f00 */
[----:B------:R-:W2:Y:S01]  /*10510*/  MUFU.EX2 R96, R96 ;  /* 0x0000006000607308 */ /* 0x000ea20000000800 */
[--C-:B-1----:R-:W-:Y:S09]  /*10520*/  FFMA.FTZ R74, R199, c[0x0][0x2d0], -R97.reuse ;  /* 0x0000b400c74a7a23 */ /* 0x102ff20000010861 */
        /* <DEDUP_REMOVED lines=15> */
[----:B------:R-:W-:Y:S01]  /*10620*/  MOV R228, R149 ;  /* 0x0000009500e47202 */ /* 0x000fe20000000f00 */
[----:B------:R-:W-:Y:S02]  /*10630*/  FADD.FTZ R2, R151, R69 ;  /* 0x0000004597027221 */ /* 0x000fe40000010000 */
[----:B------:R-:W-:Y:S01]  /*10640*/  FADD.FTZ R4, R240, R4 ;  /* 0x00000004f0047221 */ /* 0x000fe20000010000 */
[----:B------:R-:W1:Y:S01]  /*10650*/  LDSM.16.MT88.4 R148, [R210+0x2900] ;  /* 0x00290000d294783b */ /* 0x000e620000004200 */
[----:B------:R-:W-:Y:S03]  /*10660*/  FADD.FTZ R2, R203, R2 ;  /* 0x00000002cb027221 */ /* 0x000fe60000010000 */
[----:B------:R-:W-:Y:S01]  /*10670*/  FADD.FTZ R5, R235, R4 ;  /* 0x00000004eb057221 */ /* 0x000fe20000010000 */
[----:B------:R-:W-:Y:S01]  /*10680*/  MOV R235, R123 ;  /* 0x0000007b00eb7202 */ /* 0x000fe20000000f00 */
[----:B------:R-:W-:Y:S02]  /*10690*/  IMAD.MOV.U32 R203, RZ, RZ, R237 ;  /* 0x000000ffffcb7224 */ /* 0x000fe400078e00ed */
[----:B------:R-:W-:Y:S02]  /*106a0*/  FADD.FTZ R7, R122, R2 ;  /* 0x000000027a077221 */ /* 0x000fe40000010000 */
[----:B------:R-:W-:Y:S02]  /*106b0*/  FADD.FTZ R4, R231, R6 ;  /* 0x00000006e7047221 */ /* 0x000fe40000010000 */
[----:B------:R-:W-:Y:S01]  /*106c0*/  FADD.FTZ R2, R202, R5 ;  /* 0x00000005ca027221 */ /* 0x000fe20000010000 */
[----:B------:R-:W-:Y:S01]  /*106d0*/  MOV R202, R233 ;  /* 0x000000e900ca7202 */ /* 0x000fe20000000f00 */
[----:B------:R-:W-:Y:S01]  /*106e0*/  FADD.FTZ R7, R184, R7 ;  /* 0x00000007b8077221 */ /* 0x000fe20000010000 */
[----:B------:R-:W-:Y:S01]  /*106f0*/  MOV R184, R127 ;  /* 0x0000007f00b87202 */ /* 0x000fe20000000f00 */
[----:B------:R-:W-:Y:S02]  /*10700*/  FADD.FTZ R6, R190, R4 ;  /* 0x00000004be067221 */ /* 0x000fe40000010000 */
[----:B------:R-:W-:Y:S02]  /*10710*/  FADD.FTZ R5, R124, R2 ;  /* 0x000000027c057221 */ /* 0x000fe40000010000 */
[----:B------:R-:W-:Y:S02]  /*10720*/  FADD.FTZ R4, R230, R7 ;  /* 0x00000007e6047221 */ /* 0x000fe40000010000 */
[----:B------:R-:W-:Y:S02]  /*10730*/  FADD.FTZ R2, R228, R6 ;  /* 0x00000006e4027221 */ /* 0x000fe40000010000 */
[----:B------:R-:W-:Y:S02]  /*10740*/  FADD.FTZ R7, R131, R4 ;  /* 0x0000000483077221 */ /* 0x000fe40000010000 */
[----:B------:R-:W-:Y:S02]  /*10750*/  FADD.FTZ R6, R130, R2 ;  /* 0x0000000282067221 */ /* 0x000fe40000010000 */
[----:B------:R-:W-:Y:S02]  /*10760*/  FADD.FTZ R2, R203, R7 ;  /* 0x00000007cb027221 */ /* 0x000fe40000010000 */
[----:B------:R-:W-:Y:S02]  /*10770*/  IMAD.MOV.U32 R237, RZ, RZ, R121 ;  /* 0x000000ffffed7224 */ /* 0x000fe400078e0079 */
[----:B------:R-:W-:Y:S01]  /*10780*/  IMAD.MOV.U32 R233, RZ, RZ, R186 ;  /* 0x000000ffffe97224 */ /* 0x000fe200078e00ba */
[-C--:B------:R-:W-:Y:S01]  /*10790*/  HMMA.16816.F32 R120, R164, R132.reuse, R20 ;  /* 0x00000084a478723c */ /* 0x080fe20000001814 */
[----:B------:R-:W-:Y:S01]  /*107a0*/  IMAD.MOV.U32 R190, RZ, RZ, R126 ;  /* 0x000000ffffbe7224 */ /* 0x000fe200078e007e */
[----:B------:R-:W-:Y:S01]  /*107b0*/  MOV R186, R198 ;  /* 0x000000c600ba7202 */ /* 0x000fe20000000f00 */
[----:B------:R-:W-:Y:S01]  /*107c0*/  FADD.FTZ R9, R237, R2 ;  /* 0x00000002ed097221 */ /* 0x000fe20000010000 */
[----:B------:R-:W-:Y:S04]  /*107d0*/  MOV R198, R125 ;  /* 0x0000007d00c67202 */ /* 0x000fe80000000f00 */
[C---:B------:R-:W-:Y:S01]  /*107e0*/  HMMA.16816.F32 R124, R160.reuse, R132, R24 ;  /* 0x00000084a07c723c */ /* 0x040fe20000001818 */
[----:B--2---:R-:W-:Y:S04]  /*107f0*/  FFMA.FTZ R0, R0, R73, R204 ;  /* 0x0000004900007223 */ /* 0x004fe800000100cc */
[----:B------:R-:W-:Y:S02]  /*10800*/  FADD.FTZ R8, R205, R0 ;  /* 0x00000000cd087221 */ /* 0x000fe40000010000 */
[----:B------:R-:W-:Y:S02]  /*10810*/  FADD.FTZ R0, R129, R5 ;  /* 0x0000000581007221 */ /* 0x000fe40000010000 */
[----:B------:R-:W-:Y:S03]  /*10820*/  FADD.FTZ R8, R206, R8 ;  /* 0x00000008ce087221 */ /* 0x000fe60000010000 */
[----:B------:R-:W-:Y:S02]  /*10830*/  FADD.FTZ R5, R128, R0 ;  /* 0x0000000080057221 */ /* 0x000fe40000010000 */
[----:B------:R-:W-:Y:S01]  /*10840*/  FADD.FTZ R4, R207, R8 ;  /* 0x00000008cf047221 */ /* 0x000fe20000010000 */
[-C--:B------:R-:W-:Y:S01]  /*10850*/  HMMA.16816.F32 R128, R160, R134.reuse, R28 ;  /* 0x00000086a080723c */ /* 0x080fe2000000181c */
[----:B------:R-:W-:Y:S02]  /*10860*/  FADD.FTZ R0, R232, R6 ;  /* 0x00000006e8007221 */ /* 0x000fe40000010000 */
[----:B------:R-:W-:Y:S02]  /*10870*/  FADD.FTZ R8, R235, R5 ;  /* 0x00000005eb087221 */ /* 0x000fe40000010000 */
[----:B------:R-:W-:Y:S02]  /*10880*/  FADD.FTZ R11, R138, R4 ;  /* 0x000000048a0b7221 */ /* 0x000fe40000010000 */
[----:B------:R-:W-:Y:S01]  /*10890*/  FADD.FTZ R10, R236, R0 ;  /* 0x00000000ec0a7221 */ /* 0x000fe20000010000 */
[----:B------:R-:W2:Y:S01]  /*108a0*/  LDSM.16.MT88.4 R4, [R211+0x2900] ;  /* 0x00290000d304783b */ /* 0x000ea20000004200 */
[----:B------:R-:W-:Y:S01]  /*108b0*/  FADD.FTZ R2, R229, R8 ;  /* 0x00000008e5027221 */ /* 0x000fe20000010000 */
[C---:B------:R-:W-:Y:S02]  /*108c0*/  HMMA.16816.F32 R132, R164.reuse, R134, R32 ;  /* 0x00000086a484723c */ /* 0x040fe40000001820 */
[----:B------:R-:W-:Y:S02]  /*108d0*/  FADD.FTZ R8, R137, R11 ;  /* 0x0000000b89087221 */ /* 0x000fe40000010000 */
[----:B------:R-:W-:Y:S02]  /*108e0*/  FADD.FTZ R0, R202, R9 ;  /* 0x00000009ca007221 */ /* 0x000fe40000010000 */
[----:B------:R-:W-:Y:S02]  /*108f0*/  FADD.FTZ R10, R233, R10 ;  /* 0x0000000ae90a7221 */ /* 0x000fe40000010000 */
[----:B------:R-:W-:Y:S04]  /*10900*/  FADD.FTZ R11, R139, R2 ;  /* 0x000000028b0b7221 */ /* 0x000fe80000010000 */
[----:B------:R-:W-:Y:S02]  /*10910*/  FADD.FTZ R8, R136, R8 ;  /* 0x0000000888087221 */ /* 0x000fe40000010000 */
[----:B------:R-:W-:Y:S01]  /*10920*/  FADD.FTZ R9, R186, R0 ;  /* 0x00000000ba097221 */ /* 0x000fe20000010000 */
[-C--:B-1----:R-:W-:Y:S01]  /*10930*/  HMMA.16816.F32 R136, R164, R148.reuse, R36 ;  /* 0x00000094a488723c */ /* 0x082fe20000001824 */
        /* <DEDUP_REMOVED lines=8> */
[----:B------:R-:W-:Y:S02]  /*109c0*/  FADD.FTZ R8, R145, R8 ;  /* 0x0000000891087221 */ /* 0x000fe40000010000 */
[----:B------:R-:W-:Y:S02]  /*109d0*/  FADD.FTZ R0, R249, R11 ;  /* 0x0000000bf9007221 */ /* 0x000fe40000010000 */
        /* <DEDUP_REMOVED lines=23> */
[----:B------:R-:W-:Y:S01]  /*10b50*/  FADD.FTZ R8, R103, R8 ;  /* 0x0000000867087221 */ /* 0x000fe20000010000 */
[----:B------:R-:W-:Y:S01]  /*10b60*/  MOV R103, R3 ;  /* 0x0000000300677202 */ /* 0x000fe20000000f00 */
[----:B------:R-:W-:Y:S02]  /*10b70*/  FADD.FTZ R10, R156, R9 ;  /* 0x000000099c0a7221 */ /* 0x000fe40000010000 */
[----:B------:R-:W-:Y:S02]  /*10b80*/  FADD.FTZ R11, R158, R2 ;  /* 0x000000029e0b7221 */ /* 0x000fe40000010000 */
[----:B------:R-:W-:Y:S02]  /*10b90*/  FADD.FTZ R9, R157, R0 ;  /* 0x000000009d097221 */ /* 0x000fe40000010000 */
[C---:B------:R-:W-:Y:S01]  /*10ba0*/  HMMA.16816.F32 R156, R160.reuse, R4, R56 ;  /* 0x00000004a09c723c */ /* 0x040fe20000001838 */
[----:B------:R-:W-:Y:S01]  /*10bb0*/  FADD.FTZ R8, R102, R8 ;  /* 0x0000000866087221 */ /* 0x000fe20000010000 */
[----:B------:R-:W-:Y:S01]  /*10bc0*/  MOV R102, R70 ;  /* 0x0000004600667202 */ /* 0x000fe20000000f00 */
[----:B------:R-:W-:Y:S02]  /*10bd0*/  FADD.FTZ R0, R180, R11 ;  /* 0x0000000bb4007221 */ /* 0x000fe40000010000 */
[----:B------:R-:W-:Y:S01]  /*10be0*/  FADD.FTZ R8, R101, R8 ;  /* 0x0000000865087221 */ /* 0x000fe20000010000 */
[----:B------:R-:W-:Y:S01]  /*10bf0*/  MOV R101, R71 ;  /* 0x0000004700657202 */ /* 0x000fe20000000f00 */
        /* <DEDUP_REMOVED lines=20> */
[----:B------:R1:W-:Y:S01]  /*10d40*/  STL [R1+0x14], R5 ;  /* 0x0000140501007387 */ /* 0x0003e20000100800 */
[----:B------:R-:W-:Y:S02]  /*10d50*/  FADD.FTZ R4, R169, R4 ;  /* 0x00000004a9047221 */ /* 0x000fe40000010000 */
[----:B------:R-:W-:Y:S02]  /*10d60*/  FADD.FTZ R2, R96, R2 ;  /* 0x0000000260027221 */ /* 0x000fe40000010000 */
[----:B------:R-:W-:Y:S01]  /*10d70*/  FADD.FTZ R0, R74, R0 ;  /* 0x000000004a007221 */ /* 0x000fe20000010000 */
[----:B------:R1:W-:Y:S01]  /*10d80*/  STL [R1+0x18], R4 ;  /* 0x0000180401007387 */ /* 0x0003e20000100800 */
[----:B------:R-:W-:Y:S02]  /*10d90*/  IMAD.MOV.U32 R100, RZ, RZ, R72 ;  /* 0x000000ffff647224 */ /* 0x000fe400078e0048 */
[----:B------:R-:W-:Y:S01]  /*10da0*/  FADD.FTZ R0, R97, R0 ;  /* 0x0000000061007221 */ /* 0x000fe20000010000 */
[----:B------:R1:W-:Y:S04]  /*10db0*/  STL [R1+0x1c], R2 ;  /* 0x00001c0201007387 */ /* 0x0003e80000100800 */
[----:B------:R1:W-:Y:S01]  /*10dc0*/  STL [R1+0x20], R0 ;  /* 0x0000200001007387 */ /* 0x0003e20000100800 */
[----:B------:R-:W-:-:S05]  /*10dd0*/  @P0 BRA `(.L_x_291) ;  /* 0xffff8c5000000947 */ /* 0x000fca000383ffff */
.L_x_272:
[----:B------:R-:W2:Y:S01]  /*10de0*/  S2UR UR17, SR_CTAID.X ;  /* 0x00000000001179c3 */ /* 0x000ea20000002500 */
[----:B------:R-:W-:-:S02]  /*10df0*/  UISETP.NE.AND UP1, UPT, UR35, URZ, UPT ;  /* 0x0000003f2300728c */ /* 0x000fc4000bf25270 */
[----:B------:R-:W-:Y:S02]  /*10e00*/  ULDC.64 UR4, c[0x0][0x2c8] ;  /* 0x0000b20000047ab9 */ /* 0x000fe40000000a00 */
[----:B------:R-:W-:-:S06]  /*10e10*/  UISETP.NE.AND UP0, UPT, UR34, URZ, UPT ;  /* 0x0000003f2200728c */ /* 0x000fcc000bf05270 */
[----:B------:R-:W-:Y:S01]  /*10e20*/  PLOP3.LUT P0, PT, PT, PT, UP0, 0x40, 0x0 ;  /* 0x000000000000781c */ /* 0x000fe20003f0e808 */
[----:B--2---:R-:W-:-:S04]  /*10e30*/  ULEA UR17, UR17, 0x7f, 0x7 ;  /* 0x0000007f11117891 */ /* 0x004fc8000f8e383f */
[----:B------:R-:W-:Y:S02]  /*10e40*/  UIMAD.WIDE.U32 UR20, UR17, UR4, URZ ;  /* 0x00000004111472a5 */ /* 0x000fe4000f8e003f */
[----:B------:R-:W-:Y:S02]  /*10e50*/  UIADD3 UR4, UR8, 0x1, -UR15 ;  /* 0x0000000108047890 */ /* 0x000fe4000fffe80f */
[----:B------:R-:W-:-:S03]  /*10e60*/  UMOV UR18, UR17 ;  /* 0x0000001100127c82 */ /* 0x000fc60008000000 */
[----:B------:R-:W-:Y:S02]  /*10e70*/  @UP1 UMOV UR17, UR21 ;  /* 0x0000001500111c82 */ /* 0x000fe40008000000 */
[----:B------:R-:W-:-:S03]  /*10e80*/  @UP1 USHF.R.U32.HI UR18, URZ, UR5, UR17 ;  /* 0x000000053f121299 */ /* 0x000fc60008011611 */
[----:B------:R-:W-:Y:S02]  /*10e90*/  ULDC UR17, c[0x0][0x324] ;  /* 0x0000c90000117ab9 */ /* 0x000fe40000000800 */
[----:B------:R-:W-:-:S04]  /*10ea0*/  UIADD3 UR18, UR4, UR18, URZ ;  /* 0x0000001204127290 */ /* 0x000fc8000fffe03f */
[----:B------:R-:W-:Y:S01]  /*10eb0*/  UIADD3 UR17, UR18, -UR17, URZ ;  /* 0x8000001112117290 */ /* 0x000fe2000fffe03f */
[----:B------:R-:W-:Y:S05]  /*10ec0*/  @P0 BRA `(.L_x_292) ;  /* 0x0000018000000947 */ /* 0x000fea0003800000 */
[----:B------:R-:W-:-:S06]  /*10ed0*/  UISETP.GT.AND UP0, UPT, UR18, -0x1, UPT ;  /* 0xffffffff1200788c */ /* 0x000fcc000bf04270 */
[----:B------:R-:W-:-:S13]  /*10ee0*/  PLOP3.LUT P0, PT, PT, PT, UP0, 0x80, 0x0 ;  /* 0x000000000000781c */ /* 0x000fda0003f0f008 */
[----:B------:R-:W-:Y:S05]  /*10ef0*/  @P0 BRA `(.L_x_293) ;  /* 0x000000a000000947 */ /* 0x000fea0003800000 */
[----:B------:R-:W-:Y:S02]  /*10f00*/  UMOV UR5, 0x1 ;  /* 0x0000000100057882 */ /* 0x000fe40000000000 */
[----:B------:R-:W-:Y:S02]  /*10f10*/  ULDC UR4, c[0x0][0x32c] ;  /* 0x0000cb0000047ab9 */ /* 0x000fe40000000800 */
[----:B------:R-:W-:Y:S02]  /*10f20*/  UISETP.NE.AND UP0, UPT, UR5, UR4, UPT ;  /* 0x000000040500728c */ /* 0x000fe4000bf05270 */
[----:B------:R-:W-:Y:S02]  /*10f30*/  ULOP3.LUT UR18, URZ, UR18, URZ, 0x33, !UPT ;  /* 0x000000123f127292 */ /* 0x000fe4000f8e333f */
[----:B------:R-:W-:Y:S02]  /*10f40*/  ULDC.64 UR4, c[0x0][0x330] ;  /* 0x0000cc0000047ab9 */ /* 0x000fe40000000a00 */
[----:B------:R-:W-:-:S07]  /*10f50*/  UIMAD.WIDE.U32 UR20, UR18, UR4, URZ ;  /* 0x00000004121472a5 */ /* 0x000fce000f8e003f */
[----:B------:R-:W-:Y:S02]  /*10f60*/  @UP0 UMOV UR19, UR21 ;  /* 0x0000001500130c82 */ /* 0x000fe40008000000 */
[----:B------:R-:W-:-:S04]  /*10f70*/  @UP0 USHF.R.U32.HI UR18, URZ, UR5, UR19 ;  /* 0x000000053f120299 */ /* 0x000fc80008011613 */
[----:B------:R-:W-:Y:S01]  /*10f80*/  ULOP3.LUT UR18, URZ, UR18, URZ, 0x33, !UPT ;  /* 0x000000123f127292 */ /* 0x000fe2000f8e333f */
[----:B------:R-:W-:Y:S05]  /*10f90*/  BRA `(.L_x_294) ;  /* 0x0000007000007947 */ /* 0x000fea0003800000 */
.L_x_293:
[----:B------:R-:W-:Y:S02]  /*10fa0*/  UMOV UR5, 0x1 ;  /* 0x0000000100057882 */ /* 0x000fe40000000000 */
[----:B------:R-:W-:Y:S02]  /*10fb0*/  ULDC UR4, c[0x0][0x32c] ;  /* 0x0000cb0000047ab9 */ /* 0x000fe40000000800 */
[----:B------:R-:W-:-:S03]  /*10fc0*/  UISETP.NE.AND UP0, UPT, UR5, UR4, UPT ;  /* 0x000000040500728c */ /* 0x000fc6000bf05270 */
[----:B------:R-:W-:Y:S02]  /*10fd0*/  ULDC.64 UR4, c[0x0][0x330] ;  /* 0x0000cc0000047ab9 */ /* 0x000fe40000000a00 */
[----:B------:R-:W-:-:S07]  /*10fe0*/  UIMAD.WIDE.U32 UR20, UR18, UR4, URZ ;  /* 0x00000004121472a5 */ /* 0x000fce000f8e003f */
[----:B------:R-:W-:Y:S02]  /*10ff0*/  @UP0 UMOV UR19, UR21 ;  /* 0x0000001500130c82 */ /* 0x000fe40008000000 */
[----:B------:R-:W-:Y:S02]  /*11000*/  @UP0 USHF.R.U32.HI UR18, URZ, UR5, UR19 ;  /* 0x000000053f120299 */ /* 0x000fe40008011613 */
.L_x_294:
[----:B------:R-:W-:Y:S02]  /*11010*/  ULDC UR4, c[0x0][0x32c] ;  /* 0x0000cb0000047ab9 */ /* 0x000fe40000000800 */
[----:B------:R-:W-:-:S04]  /*11020*/  UIMAD UR4, UR18, UR4, URZ ;  /* 0x00000004120472a4 */ /* 0x000fc8000f8e023f */
[----:B------:R-:W-:-:S04]  /*11030*/  UISETP.LT.AND UP0, UPT, UR17, UR4, UPT ;  /* 0x000000041100728c */ /* 0x000fc8000bf01270 */
[----:B------:R-:W-:-:S04]  /*11040*/  USEL UR17, UR17, UR4, !UP0 ;  /* 0x0000000411117287 */ /* 0x000fc8000c000000 */
.L_x_292:
[----:B------:R-:W-:-:S04]  /*11050*/  UIADD3 UR17, UR17, 0x5f, URZ ;  /* 0x0000005f11117890 */ /* 0x000fc8000fffe03f */
[----:B------:R-:W-:-:S04]  /*11060*/  UIMAD.WIDE UR4, UR17, 0x2aaaaaab, URZ ;  /* 0x2aaaaaab110478a5 */ /* 0x000fc8000f8e023f */
        /* <DEDUP_REMOVED lines=9> */
[----:B-1----:R-:W-:Y:S01]  /*11100*/  IMAD.MOV.U32 R2, RZ, RZ, R72 ;  /* 0x000000ffff027224 */ /* 0x002fe200078e0048 */
[----:B------:R-:W-:Y:S02]  /*11110*/  MOV R101, R70 ;  /* 0x0000004600657202 */ /* 0x000fe40000000f00 */
.L_x_298:
[----:B------:R-:W-:Y:S04]  /*11120*/  DEPBAR.LE SB0, 0x0 ;  /* 0x000080000000791a */ /* 0x000fe80000000000 */
[----:B------:R-:W-:Y:S01]  /*11130*/  BAR.SYNC.DEFER_BLOCKING 0x0 ;  /* 0x0000000000007b1d */ /* 0x000fe20000010000 */
[----:B------:R-:W-:Y:S06]  /*11140*/  UISETP.GT.AND UP0, UPT, UR7, UR12, UPT ;  /* 0x0000000c0700728c */ /* 0x000fec000bf04270 */
[----:B------:R-:W-:Y:S01]  /*11150*/  PLOP3.LUT P0, PT, PT, PT, UP0, 0x80, 0x0 ;  /* 0x000000000000781c */ /* 0x000fe20003f0f008 */
        /* <DEDUP_REMOVED lines=61> */
.L_x_296:
        /* <DEDUP_REMOVED lines=311> */
[----:B------:R-:W-:Y:S01]  /*128a0*/  UISETP.NE.AND UP0, UPT, UR36, URZ, UPT ;  /* 0x0000003f2400728c */ /* 0x000fe2000bf05270 */
[----:B------:R-:W-:Y:S01]  /*128b0*/  IMAD.MOV.U32 R227, RZ, RZ, RZ ;  /* 0x000000ffffe37224 */ /* 0x000fe200078e00ff */
[----:B------:R-:W-:Y:S01]  /*128c0*/  UIMAD UR5, UR12, 0x60, UR14 ;  /* 0x000000600c0578a4 */ /* 0x000fe2000f8e020e */
[----:B-1----:R-:W3:Y:S03]  /*128d0*/  LDL R38, [R1+0x4] ;  /* 0x0000040001267983 */ /* 0x002ee60000100800 */
[----:B------:R-:W-:Y:S02]  /*128e0*/  PLOP3.LUT P1, PT, PT, PT, UP0, 0x80, 0x0 ;  /* 0x000000000000781c */ /* 0x000fe40003f2f008 */
[----:B------:R-:W-:Y:S01]  /*128f0*/  IMAD.U32 R3, RZ, RZ, UR5 ;  /* 0x00000005ff037e24 */ /* 0x000fe2000f8e00ff */
[----:B------:R-:W-:Y:S04]  /*12900*/  PLOP3.LUT P0, PT, PT, PT, UP0, 0x80, 0x0 ;  /* 0x000000000000781c */ /* 0x000fe80003f0f008 */
[----:B--2---:R-:W-:Y:S06]  /*12910*/  IADD3 R3, R3, -0x60, R12 ;  /* 0xffffffa003037810 */ /* 0x004fec0007ffe00c */
        /* <DEDUP_REMOVED lines=26> */
[----:B------:R-:W4:Y:S04]  /*12ac0*/  SHFL.IDX PT, R10, R3, 0x2, 0x181f ;  /* 0x00581f00030a7f89 */ /* 0x000f2800000e0000 */
        /* <DEDUP_REMOVED lines=9> */
[-C--:B----4-:R-:W-:Y:S03]  /*12b60*/  IADD3 R10, P5, R10, R226.reuse, RZ ;  /* 0x000000e20a0a7210 */ /* 0x090fe60007fbe0ff */
[----:B---3--:R2:W-:Y:S01]  /*12b70*/  LDGSTS.E.BYPASS.LTC128B.128 [R38+0x3100], [R4.64], !P4 ;  /* 0x0310000004267fae */ /* 0x0085e2000e101d72 */
        /* <DEDUP_REMOVED lines=15> */
.L_x_297:
[----:B-1234-:R-:W-:Y:S01]  /*12c70*/  FMNMX.FTZ R72, R168, R2, !PT ;  /* 0x00000002a8487209 */ /* 0x01efe20007810000 */
[----:B------:R-:W-:Y:S01]  /*12c80*/  LDSM.16.MT88.4 R52, [R210+0x100] ;  /* 0x00010000d234783b */ /* 0x000fe20000004200 */
[----:B------:R-:W-:Y:S01]  /*12c90*/  FMNMX.FTZ R0, R183, R101, !PT ;  /* 0x00000065b7007209 */ /* 0x000fe20007810000 */
[----:B------:R-:W-:Y:S01]  /*12ca0*/  UISETP.GT.AND UP0, UPT, UR12, UR4, UPT ;  /* 0x000000040c00728c */ /* 0x000fe2000bf04270 */
[----:B------:R-:W-:Y:S01]  /*12cb0*/  FMNMX.FTZ R72, R184, R72, !PT ;  /* 0x00000048b8487209 */ /* 0x000fe20007810000 */
[----:B------:R-:W-:Y:S01]  /*12cc0*/  UIADD3 UR12, UR12, -0x1, URZ ;  /* 0xffffffff0c0c7890 */ /* 0x000fe2000fffe03f */
        /* <DEDUP_REMOVED lines=88> */
[----:B------:R-:W2:Y:S01]  /*13250*/  SHFL.BFLY PT, R70, R0, 0x2, 0x1f ;  /* 0x0c401f0000467f89 */ /* 0x000ea200000e0000 */
[----:B------:R-:W-:Y:S02]  /*13260*/  FMNMX.FTZ R4, R237, R4, !PT ;  /* 0x00000004ed047209 */ /* 0x000fe40007810000 */
[----:B------:R-:W-:Y:S02]  /*13270*/  FMNMX.FTZ R3, R99, R3, !PT ;  /* 0x0000000363037209 */ /* 0x000fe40007810000 */
[----:B------:R-:W-:Y:S02]  /*13280*/  FMNMX.FTZ R4, R244, R4, !PT ;  /* 0x00000004f4047209 */ /* 0x000fe40007810000 */
[----:B------:R-:W-:Y:S01]  /*13290*/  MOV R93, R22 ;  /* 0x00000016005d7202 */ /* 0x000fe20000000f00 */
[----:B------:R-:W3:Y:S01]  /*132a0*/  SHFL.BFLY PT, R5, R3, 0x2, 0x1f ;  /* 0x0c401f0003057f89 */ /* 0x000ee200000e0000 */
[----:B------:R-:W-:Y:S02]  /*132b0*/  FMNMX.FTZ R4, R247, R4, !PT ;  /* 0x00000004f7047209 */ /* 0x000fe40007810000 */
[----:B------:R-:W-:Y:S02]  /*132c0*/  MOV R85, R36 ;  /* 0x0000002400557202 */ /* 0x000fe40000000f00 */
[----:B------:R-:W-:Y:S02]  /*132d0*/  FMNMX.FTZ R4, R250, R4, !PT ;  /* 0x00000004fa047209 */ /* 0x000fe40007810000 */
[----:B------:R-:W-:Y:S02]  /*132e0*/  MOV R88, R29 ;  /* 0x0000001d00587202 */ /* 0x000fe40000000f00 */
[----:B------:R-:W-:Y:S02]  /*132f0*/  FMNMX.FTZ R4, R93, R4, !PT ;  /* 0x000000045d047209 */ /* 0x000fe40007810000 */
[----:B------:R-:W-:Y:S02]  /*13300*/  MOV R84, R37 ;  /* 0x0000002500547202 */ /* 0x000fe40000000f00 */
[----:B------:R-:W-:Y:S01]  /*13310*/  FMNMX.FTZ R4, R85, R4, !PT ;  /* 0x0000000455047209 */ /* 0x000fe20007810000 */
[----:B------:R-:W-:Y:S01]  /*13320*/  LDSM.16.MT88.4 R36, [R212+0x100] ;  /* 0x00010000d424783b */ /* 0x000fe20000004200 */
[----:B------:R-:W-:Y:S02]  /*13330*/  PLOP3.LUT P0, PT, PT, PT, UP0, 0x80, 0x0 ;  /* 0x000000000000781c */ /* 0x000fe40003f0f008 */
[----:B-1----:R-:W-:Y:S02]  /*13340*/  FMNMX.FTZ R72, R72, R6, !PT ;  /* 0x0000000648487209 */ /* 0x002fe40007810000 */
[----:B--2---:R-:W-:Y:S02]  /*13350*/  FMNMX.FTZ R70, R0, R70, !PT ;  /* 0x0000004600467209 */ /* 0x004fe40007810000 */
[----:B------:R-:W-:Y:S01]  /*13360*/  FMNMX.FTZ R0, R88, R4, !PT ;  /* 0x0000000458007209 */ /* 0x000fe20007810000 */
[----:B------:R-:W1:Y:S01]  /*13370*/  SHFL.BFLY PT, R6, R72, 0x1, 0x1f ;  /* 0x0c201f0048067f89 */ /* 0x000e6200000e0000 */
[----:B---3--:R-:W-:Y:S02]  /*13380*/  FMNMX.FTZ R3, R3, R5, !PT ;  /* 0x0000000503037209 */ /* 0x008fe40007810000 */
[----:B------:R-:W-:Y:S04]  /*13390*/  FMNMX.FTZ R0, R57, R0, !PT ;  /* 0x0000000039007209 */ /* 0x000fe80007810000 */
[----:B------:R-:W-:Y:S01]  /*133a0*/  FMNMX.FTZ R4, R84, R0, !PT ;  /* 0x0000000054047209 */ /* 0x000fe20007810000 */
[----:B------:R-:W2:Y:S03]  /*133b0*/  SHFL.BFLY PT, R71, R3, 0x1, 0x1f ;  /* 0x0c201f0003477f89 */ /* 0x000ea600000e0000 */
[----:B------:R-:W-:Y:S05]  /*133c0*/  FMNMX.FTZ R4, R178, R4, !PT ;  /* 0x00000004b2047209 */ /* 0x000fea0007810000 */
[----:B------:R-:W3:Y:S01]  /*133d0*/  SHFL.BFLY PT, R5, R70, 0x1, 0x1f ;  /* 0x0c201f0046057f89 */ /* 0x000ee200000e0000 */
[----:B-1----:R-:W-:Y:S05]  /*133e0*/  FMNMX.FTZ R72, R72, R6, !PT ;  /* 0x0000000648487209 */ /* 0x002fea0007810000 */
[C---:B------:R-:W-:Y:S02]  /*133f0*/  FADD.FTZ R0, -R72.reuse, R2 ;  /* 0x0000000248007221 */ /* 0x040fe40000010100 */
[----:B------:R-:W-:Y:S02]  /*13400*/  FMUL.FTZ R96, R72, c[0x0][0x2d0] ;  /* 0x0000b40048607a20 */ /* 0x000fe40000410000 */
[----:B------:R-:W-:Y:S01]  /*13410*/  FMUL.FTZ R2, R0, c[0x0][0x2d0] ;  /* 0x0000b40000027a20 */ /* 0x000fe20000410000 */
[----:B--2---:R-:W-:Y:S02]  /*13420*/  FMNMX.FTZ R71, R3, R71, !PT ;  /* 0x0000004703477209 */ /* 0x004fe40007810000 */
[----:B------:R-:W-:Y:S01]  /*13430*/  FMNMX.FTZ R0, R179, R4, !PT ;  /* 0x00000004b3007209 */ /* 0x000fe20007810000 */
[----:B------:R1:W2:Y:S01]  /*13440*/  MUFU.EX2 R73, R2 ;  /* 0x0000000200497308 */ /* 0x0002a20000000800 */
[--C-:B------:R-:W-:Y:S02]  /*13450*/  FFMA.FTZ R4, R168, c[0x0][0x2d0], -R96.reuse ;  /* 0x0000b400a8047a23 */ /* 0x100fe40000010860 */
[----:B------:R-:W-:Y:S01]  /*13460*/  FMNMX.FTZ R0, R74, R0, !PT ;  /* 0x000000004a007209 */ /* 0x000fe20007810000 */
[----:B------:R-:W-:Y:S01]  /*13470*/  FMUL.FTZ R97, R71, c[0x0][0x2d0] ;  /* 0x0000b40047617a20 */ /* 0x000fe20000410000 */
[----:B---3--:R-:W-:Y:S01]  /*13480*/  FMNMX.FTZ R70, R70, R5, !PT ;  /* 0x0000000546467209 */ /* 0x008fe20007810000 */
[----:B------:R-:W-:Y:S01]  /*13490*/  FFMA.FTZ R5, R20, c[0x0][0x2d0], -R96 ;  /* 0x0000b40014057a23 */ /* 0x000fe20000010860 */
[----:B------:R-:W-:Y:S03]  /*134a0*/  FMNMX.FTZ R0, R75, R0, !PT ;  /* 0x000000004b007209 */ /* 0x000fe60007810000 */
[----:B------:R2:W-:Y:S01]  /*134b0*/  MUFU.EX2 R40, R5 ;  /* 0x0000000500287308 */ /* 0x0005e20000000800 */
[----:B------:R-:W-:Y:S01]  /*134c0*/  FMUL.FTZ R98, R70, c[0x0][0x2d0] ;  /* 0x0000b40046627a20 */ /* 0x000fe20000410000 */
[----:B------:R-:W3:Y:S01]  /*134d0*/  SHFL.BFLY PT, R3, R0, 0x2, 0x1f ;  /* 0x0c401f0000037f89 */ /* 0x000ee200000e0000 */
[----:B-1----:R-:W-:Y:S07]  /*134e0*/  FADD.FTZ R2, -R71, R100 ;  /* 0x0000006447027221 */ /* 0x002fee0000010100 */
[----:B------:R-:W-:Y:S01]  /*134f0*/  MUFU.EX2 R100, R4 ;  /* 0x0000000400647308 */ /* 0x000fe20000000800 */
[----:B------:R-:W-:Y:S02]  /*13500*/  FMUL.FTZ R2, R2, c[0x0][0x2d0] ;  /* 0x0000b40002027a20 */ /* 0x000fe40000410000 */
[----:B--2---:R-:W-:Y:S07]  /*13510*/  FMUL.FTZ R5, R73, R105 ;  /* 0x0000006949057220 */ /* 0x004fee0000410000 */
[----:B------:R1:W-:Y:S01]  /*13520*/  MUFU.EX2 R69, R2 ;  /* 0x0000000200457308 */ /* 0x0003e20000000800 */
[----:B---3--:R-:W-:Y:S01]  /*13530*/  FMNMX.FTZ R0, R0, R3, !PT ;  /* 0x0000000300007209 */ /* 0x008fe20007810000 */
[--C-:B------:R-:W-:Y:S02]  /*13540*/  FFMA.FTZ R3, R17, c[0x0][0x2d0], -R96.reuse ;  /* 0x0000b40011037a23 */ /* 0x100fe40000010860 */
[----:B------:R-:W-:Y:S01]  /*13550*/  FMUL.FTZ R17, R73, R117 ;  /* 0x0000007549117220 */ /* 0x000fe20000410000 */
[----:B------:R-:W-:Y:S05]  /*13560*/  MOV R117, R88 ;  /* 0x0000005800757202 */ /* 0x000fea0000000f00 */
[----:B------:R2:W3:Y:S01]  /*13570*/  MUFU.EX2 R11, R3 ;  /* 0x00000003000b7308 */ /* 0x0004e20000000800 */
[----:B-1----:R-:W-:Y:S04]  /*13580*/  FADD.FTZ R2, -R70, R101 ;  /* 0x0000006546027221 */ /* 0x002fe80000010100 */
[----:B------:R-:W-:Y:S05]  /*13590*/  FMUL.FTZ R2, R2, c[0x0][0x2d0] ;  /* 0x0000b40002027a20 */ /* 0x000fea0000410000 */
[----:B------:R1:W4:Y:S01]  /*135a0*/  MUFU.EX2 R68, R2 ;  /* 0x0000000200447308 */ /* 0x0003220000000800 */
[--C-:B--2---:R-:W-:Y:S01]  /*135b0*/  FFMA.FTZ R3, R169, c[0x0][0x2d0], -R97.reuse ;  /* 0x0000b400a9037a23 */ /* 0x104fe20000010861 */
[----:B------:R-:W-:Y:S02]  /*135c0*/  MOV R169, R87 ;  /* 0x0000005700a97202 */ /* 0x000fe40000000f00 */
[----:B---3--:R-:W-:Y:S06]  /*135d0*/  MOV R105, R11 ;  /* 0x0000000b00697202 */ /* 0x008fec0000000f00 */
[----:B------:R2:W-:Y:S01]  /*135e0*/  MUFU.EX2 R7, R3 ;  /* 0x0000000300077308 */ /* 0x0005e20000000800 */
[--C-:B-1----:R-:W-:Y:S02]  /*135f0*/  FFMA.FTZ R2, R184, c[0x0][0x2d0], -R96.reuse ;  /* 0x0000b400b8027a23 */ /* 0x102fe40000010860 */
[C---:B----4-:R-:W-:Y:S07]  /*13600*/  FMUL.FTZ R29, R68.reuse, R129 ;  /* 0x00000081441d7220 */ /* 0x050fee0000410000 */
[----:B------:R1:W3:Y:S01]  /*13610*/  MUFU.EX2 R59, R2 ;  /* 0x00000002003b7308 */ /* 0x0002e20000000800 */
[----:B------:R-:W-:Y:S02]  /*13620*/  FMUL.FTZ R45, R68, R145 ;  /* 0x00000091442d7220 */ /* 0x000fe40000410000 */
[--C-:B--2---:R-:W-:Y:S07]  /*13630*/  FFMA.FTZ R3, R185, c[0x0][0x2d0], -R97.reuse ;  /* 0x0000b400b9037a23 */ /* 0x104fee0000010861 */
[----:B------:R2:W-:Y:S01]  /*13640*/  MUFU.EX2 R58, R3 ;  /* 0x00000003003a7308 */ /* 0x0005e20000000800 */
[----:B-1----:R-:W-:Y:S01]  /*13650*/  FFMA.FTZ R2, R16, c[0x0][0x2d0], -R96 ;  /* 0x0000b40010027a23 */ /* 0x002fe20000010860 */
[----:B---3--:R-:W-:Y:S01]  /*13660*/  F2FP.PACK_AB R76, R59, R100 ;  /* 0x000000643b4c723e */ /* 0x008fe200000000ff */
[--C-:B------:R-:W-:Y:S07]  /*13670*/  FFMA.FTZ R16, R35, c[0x0][0x2d0], -R97.reuse ;  /* 0x0000b40023107a23 */ /* 0x100fee0000010861 */
[----:B------:R1:W3:Y:S01]  /*13680*/  MUFU.EX2 R8, R2 ;  /* 0x0000000200087308 */ /* 0x0002e20000000800 */
[C---:B------:R-:W-:Y:S02]  /*13690*/  FMUL.FTZ R35, R69.reuse, R135 ;  /* 0x0000008745237220 */ /* 0x040fe40000410000 */
[--C-:B--2---:R-:W-:Y:S02]  /*136a0*/  FFMA.FTZ R3, R18, c[0x0][0x2d0], -R97.reuse ;  /* 0x0000b40012037a23 */ /* 0x104fe40000010861 */
[----:B------:R-:W-:Y:S01]  /*136b0*/  FMUL.FTZ R18, R69, R118 ;  /* 0x0000007645127220 */ /* 0x000fe20000410000 */
[----:B------:R-:W-:Y:S04]  /*136c0*/  MOV R118, R92 ;  /* 0x0000005c00767202 */ /* 0x000fe80000000f00 */
[----:B------:R-:W-:Y:S01]  /*136d0*/  MUFU.EX2 R61, R3 ;  /* 0x00000003003d7308 */ /* 0x000fe20000000800 */
[--C-:B------:R-:W-:Y:S09]  /*136e0*/  FFMA.FTZ R92, R199, c[0x0][0x2d0], -R97.reuse ;  /* 0x0000b400c75c7a23 */ /* 0x100ff20000010861 */
[----:B------:R2:W-:Y:S01]  /*136f0*/  MUFU.EX2 R95, R16 ;  /* 0x00000010005f7308 */ /* 0x0005e20000000800 */
[----:B-1----:R-:W1:Y:S01]  /*13700*/  SHFL.BFLY PT, R2, R0, 0x1, 0x1f ;  /* 0x0c201f0000027f89 */ /* 0x002e6200000e0000 */
[----:B---3--:R-:W-:Y:S04]  /*13710*/  MOV R185, R8 ;  /* 0x0000000800b97202 */ /* 0x008fe80000000f00 */
[----:B------:R-:W-:Y:S01]  /*13720*/  F2FP.PACK_AB R78, R105, R185 ;  /* 0x000000b9694e723e */ /* 0x000fe200000000ff */
[----:B--2---:R-:W-:Y:S01]  /*13730*/  FMUL.FTZ R16, R73, R116 ;  /* 0x0000007449107220 */ /* 0x004fe20000410000 */
[----:B------:R-:W-:Y:S02]  /*13740*/  MOV R116, R85 ;  /* 0x0000005500747202 */ /* 0x000fe40000000f00 */
[----:B-1----:R-:W-:Y:S01]  /*13750*/  FMNMX.FTZ R3, R2, R0, !PT ;  /* 0x0000000002037209 */ /* 0x002fe20007810000 */
[----:B------:R-:W-:Y:S01]  /*13760*/  FFMA.FTZ R2, R183, c[0x0][0x2d0], -R98 ;  /* 0x0000b400b7027a23 */ /* 0x000fe20000010862 */
[----:B------:R-:W-:Y:S01]  /*13770*/  MOV R183, R56 ;  /* 0x0000003800b77202 */ /* 0x000fe20000000f00 */
[--C-:B------:R-:W-:Y:S02]  /*13780*/  FFMA.FTZ R0, R19, c[0x0][0x2d0], -R97.reuse ;  /* 0x0000b40013007a23 */ /* 0x100fe40000010861 */
[----:B------:R1:W2:Y:S01]  /*13790*/  MUFU.EX2 R13, R2 ;  /* 0x00000002000d7308 */ /* 0x0002a20000000800 */
[----:B------:R-:W-:Y:S01]  /*137a0*/  FMUL.FTZ R19, R69, R119 ;  /* 0x0000007745137220 */ /* 0x000fe20000410000 */
[----:B------:R-:W-:Y:S01]  /*137b0*/  MOV R119, R93 ;  /* 0x0000005d00777202 */ /* 0x000fe20000000f00 */
[----:B------:R-:W-:Y:S07]  /*137c0*/  FFMA.FTZ R56, R193, c[0x0][0x2d0], -R96 ;  /* 0x0000b400c1387a23 */ /* 0x000fee0000010860 */
[----:B------:R3:W-:Y:S01]  /*137d0*/  MUFU.EX2 R6, R0 ;  /* 0x0000000000067308 */ /* 0x0007e20000000800 */
[----:B-1----:R-:W-:Y:S01]  /*137e0*/  FFMA.FTZ R2, R186, c[0x0][0x2d0], -R98 ;  /* 0x0000b400ba027a23 */ /* 0x002fe20000010862 */
[----:B------:R-:W-:Y:S01]  /*137f0*/  MOV R186, R7 ;  /* 0x0000000700ba7202 */ /* 0x000fe20000000f00 */
[--C-:B------:R-:W-:Y:S01]  /*13800*/  FFMA.FTZ R7, R103, c[0x0][0x2d0], -R97.reuse ;  /* 0x0000b40067077a23 */ /* 0x100fe20000010861 */
[----:B--2---:R-:W-:Y:S06]  /*13810*/  MOV R103, R13 ;  /* 0x0000000d00677202 */ /* 0x004fec0000000f00 */
[----:B------:R1:W2:Y:S01]  /*13820*/  MUFU.EX2 R184, R2 ;  /* 0x0000000200b87308 */ /* 0x0002a20000000800 */
[----:B------:R-:W-:Y:S01]  /*13830*/  F2FP.PACK_AB R77, R58, R186 ;  /* 0x000000ba3a4d723e */ /* 0x000fe200000000ff */
[----:B------:R-:W-:Y:S02]  /*13840*/  FMUL.FTZ R13, R68, R113 ;  /* 0x00000071440d7220 */ /* 0x000fe40000410000 */
[----:B---3--:R-:W-:Y:S06]  /*13850*/  FADD.FTZ R0, -R3, R102 ;  /* 0x0000006603007221 */ /* 0x008fec0000010100 */
[----:B------:R3:W-:Y:S01]  /*13860*/  MUFU.EX2 R168, R7 ;  /* 0x0000000700a87308 */ /* 0x0007e20000000800 */
[----:B------:R-:W-:Y:S09]  /*13870*/  FMUL.FTZ R0, R0, c[0x0][0x2d0] ;  /* 0x0000b40000007a20 */ /* 0x000ff20000410000 */
[----:B------:R-:W4:Y:S01]  /*13880*/  MUFU.EX2 R0, R0 ;  /* 0x0000000000007308 */ /* 0x000f220000000800 */
[--C-:B-1----:R-:W-:Y:S01]  /*13890*/  FFMA.FTZ R2, R180, c[0x0][0x2d0], -R98.reuse ;  /* 0x0000b400b4027a23 */ /* 0x102fe20000010862 */
[----:B--2---:R-:W-:Y:S08]  /*138a0*/  F2FP.PACK_AB R64, R184, R103 ;  /* 0x00000067b840723e */ /* 0x004ff000000000ff */
[----:B------:R1:W2:Y:S01]  /*138b0*/  MUFU.EX2 R8, R2 ;  /* 0x0000000200087308 */ /* 0x0002a20000000800 */
[----:B---3--:R-:W-:Y:S02]  /*138c0*/  FMUL.FTZ R7, R69, R107 ;  /* 0x0000006b45077220 */ /* 0x008fe40000410000 */
[C---:B----4-:R-:W-:Y:S02]  /*138d0*/  FMUL.FTZ R11, R0.reuse, R111 ;  /* 0x0000006f000b7220 */ /* 0x050fe40000410000 */
[C---:B------:R-:W-:Y:S01]  /*138e0*/  FMUL.FTZ R14, R0.reuse, R114 ;  /* 0x00000072000e7220 */ /* 0x040fe20000410000 */
[----:B------:R-:W-:Y:S01]  /*138f0*/  MOV R114, R60 ;  /* 0x0000003c00727202 */ /* 0x000fe20000000f00 */
[C---:B------:R-:W-:Y:S01]  /*13900*/  FMUL.FTZ R26, R0.reuse, R126 ;  /* 0x0000007e001a7220 */ /* 0x040fe20000410000 */
[----:B------:R-:W-:Y:S01]  /*13910*/  MOV R126, R95 ;  /* 0x0000005f007e7202 */ /* 0x000fe20000000f00 */
[C---:B------:R-:W-:Y:S02]  /*13920*/  FMUL.FTZ R27, R0.reuse, R127 ;  /* 0x0000007f001b7220 */ /* 0x040fe40000410000 */
[----:B------:R-:W-:Y:S02]  /*13930*/  FMUL.FTZ R42, R0, R142 ;  /* 0x0000008e002a7220 */ /* 0x000fe40000410000 */
[----:B-1----:R-:W-:Y:S01]  /*13940*/  FFMA.FTZ R2, R170, c[0x0][0x2d0], -R98 ;  /* 0x0000b400aa027a23 */ /* 0x002fe20000010862 */
[----:B------:R-:W-:Y:S01]  /*13950*/  MOV R170, R86 ;  /* 0x0000005600aa7202 */ /* 0x000fe20000000f00 */
[----:B------:R-:W-:Y:S01]  /*13960*/  FMUL.FTZ R46, R0, R146 ;  /* 0x00000092002e7220 */ /* 0x000fe20000410000 */
[----:B--2---:R-:W-:Y:S01]  /*13970*/  MOV R107, R8 ;  /* 0x00000008006b7202 */ /* 0x004fe20000000f00 */
[----:B------:R1:W2:Y:S01]  /*13980*/  MUFU.EX2 R9, R2 ;  /* 0x0000000200097308 */ /* 0x0002a20000000800 */
[----:B------:R-:W-:Y:S02]  /*13990*/  FMUL.FTZ R8, R68, R108 ;  /* 0x0000006c44087220 */ /* 0x000fe40000410000 */
[C---:B------:R-:W-:Y:S02]  /*139a0*/  FMUL.FTZ R43, R0.reuse, R143 ;  /* 0x0000008f002b7220 */ /* 0x040fe40000410000 */
[----:B------:R-:W-:Y:S02]  /*139b0*/  FMUL.FTZ R47, R0, R147 ;  /* 0x00000093002f7220 */ /* 0x000fe40000410000 */
[--C-:B------:R-:W-:Y:S02]  /*139c0*/  FFMA.FTZ R60, R198, c[0x0][0x2d0], -R97.reuse ;  /* 0x0000b400c63c7a23 */ /* 0x100fe40000010861 */
[----:B-1----:R-:W-:Y:S01]  /*139d0*/  FMUL.FTZ R2, R3, c[0x0][0x2d0] ;  /* 0x0000b40003027a20 */ /* 0x002fe20000410000 */
[----:B--2---:R-:W-:Y:S01]  /*139e0*/  MOV R108, R9 ;  /* 0x00000009006c7202 */ /* 0x004fe20000000f00 */
[----:B------:R-:W-:Y:S02]  /*139f0*/  FMUL.FTZ R9, R68, R109 ;  /* 0x0000006d44097220 */ /* 0x000fe40000410000 */
[--C-:B------:R-:W-:Y:S01]  /*13a00*/  FFMA.FTZ R4, R181, c[0x0][0x2d0], -R2.reuse ;  /* 0x0000b400b5047a23 */ /* 0x100fe20000010802 */
[----:B------:R-:W-:Y:S01]  /*13a10*/  MOV R181, R91 ;  /* 0x0000005b00b57202 */ /* 0x000fe20000000f00 */
[--C-:B------:R-:W-:Y:S01]  /*13a20*/  FFMA.FTZ R28, R188, c[0x0][0x2d0], -R2.reuse ;  /* 0x0000b400bc1c7a23 */ /* 0x100fe20000010802 */
[----:B------:R-:W-:Y:S01]  /*13a30*/  F2FP.PACK_AB R66, R108, R107 ;  /* 0x0000006b6c42723e */ /* 0x000fe200000000ff */
[----:B------:R1:W-:Y:S01]  /*13a40*/  MUFU.EX2 R102, R4 ;  /* 0x0000000400667308 */ /* 0x0003e20000000800 */
[--C-:B------:R-:W-:Y:S02]  /*13a50*/  FFMA.FTZ R44, R194, c[0x0][0x2d0], -R2.reuse ;  /* 0x0000b400c22c7a23 */ /* 0x100fe40000010802 */
[--C-:B------:R-:W-:Y:S02]  /*13a60*/  FFMA.FTZ R48, R196, c[0x0][0x2d0], -R2.reuse ;  /* 0x0000b400c4307a23 */ /* 0x100fe40000010802 */
[--C-:B------:R-:W-:Y:S05]  /*13a70*/  FFMA.FTZ R74, R74, c[0x0][0x2d0], -R2.reuse ;  /* 0x0000b4004a4a7a23 */ /* 0x100fea0000010802 */
[----:B------:R2:W-:Y:S10]  /*13a80*/  MUFU.EX2 R50, R44 ;  /* 0x0000002c00327308 */ /* 0x0005f40000000800 */
[----:B------:R3:W-:Y:S01]  /*13a90*/  MUFU.EX2 R113, R48 ;  /* 0x0000003000717308 */ /* 0x0007e20000000800 */
[--C-:B-1----:R-:W-:Y:S01]  /*13aa0*/  FFMA.FTZ R4, R187, c[0x0][0x2d0], -R2.reuse ;  /* 0x0000b400bb047a23 */ /* 0x102fe20000010802 */
[----:B------:R-:W-:Y:S01]  /*13ab0*/  MOV R187, R57 ;  /* 0x0000003900bb7202 */ /* 0x000fe20000000f00 */
[C---:B------:R-:W-:Y:S07]  /*13ac0*/  FMUL.FTZ R57, R68.reuse, R157 ;  /* 0x0000009d44397220 */ /* 0x040fee0000410000 */
[----:B------:R1:W4:Y:S01]  /*13ad0*/  MUFU.EX2 R12, R4 ;  /* 0x00000004000c7308 */ /* 0x0003220000000800 */
[----:B--2---:R-:W-:Y:S02]  /*13ae0*/  FMUL.FTZ R44, R68, R144 ;  /* 0x00000090442c7220 */ /* 0x004fe40000410000 */
[----:B---3--:R-:W-:Y:S02]  /*13af0*/  FMUL.FTZ R48, R73, R148 ;  /* 0x0000009449307220 */ /* 0x008fe40000410000 */
[--C-:B-1----:R-:W-:Y:S01]  /*13b00*/  FFMA.FTZ R4, R182, c[0x0][0x2d0], -R2.reuse ;  /* 0x0000b400b6047a23 */ /* 0x102fe20000010802 */
[----:B------:R-:W-:Y:S02]  /*13b10*/  MOV R182, R90 ;  /* 0x0000005a00b67202 */ /* 0x000fe40000000f00 */
[----:B----4-:R-:W-:Y:S02]  /*13b20*/  MOV R111, R12 ;  /* 0x0000000c006f7202 */ /* 0x010fe40000000f00 */
[----:B------:R1:W-:Y:S01]  /*13b30*/  MUFU.EX2 R10, R4 ;  /* 0x00000004000a7308 */ /* 0x0003e20000000800 */
[--C-:B------:R-:W-:Y:S01]  /*13b40*/  FFMA.FTZ R12, R34, c[0x0][0x2d0], -R97.reuse ;  /* 0x0000b400220c7a23 */ /* 0x100fe20000010861 */
[----:B------:R-:W-:Y:S01]  /*13b50*/  F2FP.PACK_AB R65, R111, R102 ;  /* 0x000000666f41723e */ /* 0x000fe200000000ff */
[----:B------:R-:W-:Y:S07]  /*13b60*/  FMUL.FTZ R34, R69, R134 ;  /* 0x0000008645227220 */ /* 0x000fee0000410000 */
[----:B------:R2:W-:Y:S10]  /*13b70*/  MUFU.EX2 R109, R12 ;  /* 0x0000000c006d7308 */ /* 0x0005f40000000800 */
[----:B------:R-:W-:Y:S01]  /*13b80*/  MUFU.EX2 R134, R92 ;  /* 0x0000005c00867308 */ /* 0x000fe20000000800 */
[----:B-1----:R-:W-:Y:S01]  /*13b90*/  FFMA.FTZ R4, R171, c[0x0][0x2d0], -R2 ;  /* 0x0000b400ab047a23 */ /* 0x002fe20000010802 */
[----:B------:R-:W-:Y:S02]  /*13ba0*/  MOV R171, R84 ;  /* 0x0000005400ab7202 */ /* 0x000fe40000000f00 */
[----:B------:R-:W-:Y:S06]  /*13bb0*/  LDSM.16.MT88.4 R84, [R209+0x900] ;  /* 0x00090000d154783b */ /* 0x000fec0000004200 */
[----:B------:R1:W-:Y:S01]  /*13bc0*/  MUFU.EX2 R180, R4 ;  /* 0x0000000400b47308 */ /* 0x0003e20000000800 */
[----:B--2---:R-:W-:Y:S01]  /*13bd0*/  FMUL.FTZ R12, R68, R112 ;  /* 0x00000070440c7220 */ /* 0x004fe20000410000 */
[----:B------:R-:W-:Y:S01]  /*13be0*/  MOV R112, R59 ;  /* 0x0000003b00707202 */ /* 0x000fe20000000f00 */
[C---:B------:R-:W-:Y:S02]  /*13bf0*/  FMUL.FTZ R59, R0.reuse, R159 ;  /* 0x0000009f003b7220 */ /* 0x040fe40000410000 */
[--C-:B-1----:R-:W-:Y:S02]  /*13c00*/  FFMA.FTZ R4, R21, c[0x0][0x2d0], -R96.reuse ;  /* 0x0000b40015047a23 */ /* 0x102fe40000010860 */
[----:B------:R-:W1:Y:S03]  /*13c10*/  LDSM.16.MT88.4 R20, [R209+0x100] ;  /* 0x00010000d114783b */ /* 0x000e660000004200 */
[----:B------:R2:W-:Y:S02]  /*13c20*/  MUFU.EX2 R41, R4 ;  /* 0x0000000400297308 */ /* 0x0005e40000000800 */
[--C-:B--2---:R-:W-:Y:S02]  /*13c30*/  FFMA.FTZ R4, R15, c[0x0][0x2d0], -R97.reuse ;  /* 0x0000b4000f047a23 */ /* 0x104fe40000010861 */
[C---:B------:R-:W-:Y:S01]  /*13c40*/  FMUL.FTZ R15, R0.reuse, R115 ;  /* 0x00000073000f7220 */ /* 0x040fe20000410000 */
[----:B------:R-:W-:Y:S05]  /*13c50*/  MOV R115, R62 ;  /* 0x0000003e00737202 */ /* 0x000fea0000000f00 */
[----:B------:R2:W-:Y:S01]  /*13c60*/  MUFU.EX2 R31, R4 ;  /* 0x00000004001f7308 */ /* 0x0005e20000000800 */
[----:B------:R-:W-:Y:S02]  /*13c70*/  FMUL.FTZ R62, R0, R162 ;  /* 0x000000a2003e7220 */ /* 0x000fe40000410000 */
[----:B--2---:R-:W-:Y:S02]  /*13c80*/  FFMA.FTZ R4, R32, c[0x0][0x2d0], -R96 ;  /* 0x0000b40020047a23 */ /* 0x004fe40000010860 */
[----:B------:R-:W-:Y:S05]  /*13c90*/  FFMA.FTZ R32, R189, c[0x0][0x2d0], -R2 ;  /* 0x0000b400bd207a23 */ /* 0x000fea0000010802 */
[----:B------:R2:W3:Y:S02]  /*13ca0*/  MUFU.EX2 R94, R4 ;  /* 0x00000004005e7308 */ /* 0x0004e40000000800 */
[----:B--2---:R-:W-:Y:S01]  /*13cb0*/  FFMA.FTZ R4, R33, c[0x0][0x2d0], -R96 ;  /* 0x0000b40021047a23 */ /* 0x004fe20000010860 */
[----:B---3--:R-:W-:Y:S01]  /*13cc0*/  MOV R127, R94 ;  /* 0x0000005e007f7202 */ /* 0x008fe20000000f00 */
[C---:B------:R-:W-:Y:S01]  /*13cd0*/  FMUL.FTZ R33, R73.reuse, R133 ;  /* 0x0000008549217220 */ /* 0x040fe20000410000 */
[----:B------:R-:W-:Y:S05]  /*13ce0*/  LDSM.16.MT88.4 R92, [R210+0x900] ;  /* 0x00090000d25c783b */ /* 0x000fea0000004200 */
[----:B------:R2:W3:Y:S02]  /*13cf0*/  MUFU.EX2 R49, R4 ;  /* 0x0000000400317308 */ /* 0x0004e40000000800 */
[----:B--2---:R-:W-:Y:S01]  /*13d00*/  FMUL.FTZ R4, R73, R104 ;  /* 0x0000006849047220 */ /* 0x004fe20000410000 */
[----:B------:R-:W-:Y:S01]  /*13d10*/  MOV R104, R6 ;  /* 0x0000000600687202 */ /* 0x000fe20000000f00 */
[----:B------:R-:W-:Y:S01]  /*13d20*/  FMUL.FTZ R6, R69, R106 ;  /* 0x0000006a45067220 */ /* 0x000fe20000410000 */
[----:B------:R-:W-:Y:S01]  /*13d30*/  MOV R106, R10 ;  /* 0x0000000a006a7202 */ /* 0x000fe20000000f00 */
[----:B------:R-:W-:Y:S01]  /*13d40*/  FMUL.FTZ R10, R0, R110 ;  /* 0x0000006e000a7220 */ /* 0x000fe20000410000 */
[----:B------:R-:W-:Y:S02]  /*13d50*/  F2FP.PACK_AB R79, R104, R61 ;  /* 0x0000003d684f723e */ /* 0x000fe400000000ff */
[----:B---3--:R-:W-:Y:S01]  /*13d60*/  MOV R148, R49 ;  /* 0x0000003100947202 */ /* 0x008fe20000000f00 */
[----:B------:R-:W-:Y:S01]  /*13d70*/  FMUL.FTZ R49, R73, R149 ;  /* 0x0000009549317220 */ /* 0x000fe20000410000 */
[----:B------:R-:W-:Y:S01]  /*13d80*/  MOV R149, R50 ;  /* 0x0000003200957202 */ /* 0x000fe20000000f00 */
[----:B------:R-:W-:Y:S01]  /*13d90*/  FMUL.FTZ R50, R69, R150 ;  /* 0x0000009645327220 */ /* 0x000fe20000410000 */
[----:B------:R-:W-:Y:S01]  /*13da0*/  F2FP.PACK_AB R67, R180, R106 ;  /* 0x0000006ab443723e */ /* 0x000fe200000000ff */
[-C--:B-1----:R-:W-:Y:S05]  /*13db0*/  HMMA.16816.F32 R4, R76, R20.reuse, R4 ;  /* 0x000000144c04723c */ /* 0x082fea0000001804 */
[----:B------:R-:W-:Y:S01]  /*13dc0*/  MOV R110, R58 ;  /* 0x0000003a006e7202 */ /* 0x000fe20000000f00 */
[----:B------:R-:W-:Y:S02]  /*13dd0*/  FMUL.FTZ R58, R0, R158 ;  /* 0x0000009e003a7220 */ /* 0x000fe40000410000 */
[C---:B------:R-:W-:Y:S07]  /*13de0*/  HMMA.16816.F32 R8, R64.reuse, R20, R8 ;  /* 0x000000144008723c */ /* 0x040fee0000001808 */
[----:B------:R-:W-:Y:S01]  /*13df0*/  FMUL.FTZ R21, R73, R121 ;  /* 0x0000007949157220 */ /* 0x000fe20000410000 */
[-C--:B------:R-:W-:Y:S04]  /*13e00*/  HMMA.16816.F32 R12, R64, R22.reuse, R12 ;  /* 0x00000016400c723c */ /* 0x080fe8000000180c */
[--C-:B------:R-:W-:Y:S01]  /*13e10*/  FFMA.FTZ R20, R24, c[0x0][0x2d0], -R98.reuse ;  /* 0x0000b40018147a23 */ /* 0x100fe20000010862 */
[----:B------:R-:W-:Y:S01]  /*13e20*/  MOV R121, R168 ;  /* 0x000000a800797202 */ /* 0x000fe20000000f00 */
[--C-:B------:R-:W-:Y:S01]  /*13e30*/  FFMA.FTZ R24, R25, c[0x0][0x2d0], -R98.reuse ;  /* 0x0000b40019187a23 */ /* 0x100fe20000010862 */
[----:B------:R-:W-:Y:S01]  /*13e40*/  MOV R168, R89 ;  /* 0x0000005900a87202 */ /* 0x000fe20000000f00 */
[C---:B------:R-:W-:Y:S01]  /*13e50*/  HMMA.16816.F32 R16, R76.reuse, R22, R16 ;  /* 0x000000164c10723c */ /* 0x040fe20000001810 */
[----:B------:R1:W2:Y:S01]  /*13e60*/  MUFU.EX2 R101, R20 ;  /* 0x0000001400657308 */ /* 0x0002a20000000800 */
[----:B------:R-:W3:Y:S02]  /*13e70*/  LDSM.16.MT88.4 R88, [R212+0x900] ;  /* 0x00090000d458783b */ /* 0x000ee40000004200 */
[----:B------:R-:W-:Y:S03]  /*13e80*/  FMUL.FTZ R25, R68, R125 ;  /* 0x0000007d44197220 */ /* 0x000fe60000410000 */
[C---:B------:R-:W-:Y:S02]  /*13e90*/  FMUL.FTZ R23, R69.reuse, R123 ;  /* 0x0000007b45177220 */ /* 0x040fe40000410000 */
[----:B------:R-:W-:Y:S02]  /*13ea0*/  FMUL.FTZ R22, R69, R122 ;  /* 0x0000007a45167220 */ /* 0x000fe40000410000 */
[----:B------:R4:W5:Y:S10]  /*13eb0*/  MUFU.EX2 R30, R24 ;  /* 0x00000018001e7308 */ /* 0x0009740000000800 */
[----:B------:R3:W-:Y:S01]  /*13ec0*/  MUFU.EX2 R123, R28 ;  /* 0x0000001c007b7308 */ /* 0x0007e20000000800 */
[----:B-1----:R-:W-:Y:S01]  /*13ed0*/  FMUL.FTZ R20, R73, R120 ;  /* 0x0000007849147220 */ /* 0x002fe20000410000 */
[----:B--2---:R-:W-:Y:S02]  /*13ee0*/  MOV R122, R101 ;  /* 0x00000065007a7202 */ /* 0x004fe40000000f00 */
[----:B------:R-:W-:Y:S01]  /*13ef0*/  MOV R101, R63 ;  /* 0x0000003f00657202 */ /* 0x000fe20000000f00 */
[----:B------:R-:W-:Y:S03]  /*13f00*/  FMUL.FTZ R63, R0, R163 ;  /* 0x000000a3003f7220 */ /* 0x000fe60000410000 */
[-C--:B------:R-:W-:Y:S03]  /*13f10*/  HMMA.16816.F32 R20, R76, R36.reuse, R20 ;  /* 0x000000244c14723c */ /* 0x080fe60000001814 */
[----:B----4-:R-:W-:Y:S01]  /*13f20*/  FMUL.FTZ R24, R68, R124 ;  /* 0x0000007c44187220 */ /* 0x010fe20000410000 */
[----:B-----5:R-:W-:Y:S01]  /*13f30*/  MOV R129, R30 ;  /* 0x0000001e00817202 */ /* 0x020fe20000000f00 */
[C---:B------:R-:W-:Y:S01]  /*13f40*/  FMUL.FTZ R30, R0.reuse, R130 ;  /* 0x00000082001e7220 */ /* 0x040fe20000410000 */
[----:B------:R-:W-:Y:S01]  /*13f50*/  MOV R130, R31 ;  /* 0x0000001f00827202 */ /* 0x000fe20000000f00 */
[----:B------:R-:W-:Y:S01]  /*13f60*/  FMUL.FTZ R31, R0, R131 ;  /* 0x00000083001f7220 */ /* 0x000fe20000410000 */
[----:B------:R-:W-:Y:S01]  /*13f70*/  MOV R124, R40 ;  /* 0x00000028007c7202 */ /* 0x000fe20000000f00 */
[--C-:B------:R-:W-:Y:S01]  /*13f80*/  FFMA.FTZ R40, R191, c[0x0][0x2d0], -R98.reuse ;  /* 0x0000b400bf287a23 */ /* 0x100fe20000010862 */
[C---:B------:R-:W-:Y:S03]  /*13f90*/  HMMA.16816.F32 R24, R64.reuse, R36, R24 ;  /* 0x000000244018723c */ /* 0x040fe60000001818 */
[----:B------:R1:W-:Y:S01]  /*13fa0*/  MUFU.EX2 R120, R40 ;  /* 0x0000002800787308 */ /* 0x0003e20000000800 */
[C---:B---3--:R-:W-:Y:S01]  /*13fb0*/  FMUL.FTZ R28, R68.reuse, R128 ;  /* 0x00000080441c7220 */ /* 0x048fe20000410000 */
[----:B------:R-:W-:Y:S01]  /*13fc0*/  MOV R131, R41 ;  /* 0x0000002900837202 */ /* 0x000fe20000000f00 */
[----:B------:R-:W-:Y:S02]  /*13fd0*/  FMUL.FTZ R41, R68, R141 ;  /* 0x0000008d44297220 */ /* 0x000fe40000410000 */
[----:B------:R-:W-:Y:S03]  /*13fe0*/  FFMA.FTZ R36, R190, c[0x0][0x2d0], -R98 ;  /* 0x0000b400be247a23 */ /* 0x000fe60000010862 */
[-C--:B------:R-:W-:Y:S02]  /*13ff0*/  HMMA.16816.F32 R28, R64, R38.reuse, R28 ;  /* 0x00000026401c723c */ /* 0x080fe4000000181c */
[----:B------:R2:W-:Y:S01]  /*14000*/  MUFU.EX2 R128, R32 ;  /* 0x0000002000807308 */ /* 0x0005e20000000800 */
[C---:B------:R-:W-:Y:S09]  /*14010*/  FMUL.FTZ R37, R73.reuse, R137 ;  /* 0x0000008949257220 */ /* 0x040ff20000410000 */
[----:B------:R3:W4:Y:S01]  /*14020*/  MUFU.EX2 R51, R36 ;  /* 0x0000002400337308 */ /* 0x0007220000000800 */
[C---:B-1----:R-:W-:Y:S02]  /*14030*/  FMUL.FTZ R40, R68.reuse, R140 ;  /* 0x0000008c44287220 */ /* 0x042fe40000410000 */
[C---:B--2---:R-:W-:Y:S07]  /*14040*/  FMUL.FTZ R32, R73.reuse, R132 ;  /* 0x0000008449207220 */ /* 0x044fee0000410000 */
[----:B------:R1:W-:Y:S01]  /*14050*/  MUFU.EX2 R132, R56 ;  /* 0x0000003800847308 */ /* 0x0003e20000000800 */
[C---:B------:R-:W-:Y:S04]  /*14060*/  HMMA.16816.F32 R32, R76.reuse, R38, R32 ;  /* 0x000000264c20723c */ /* 0x040fe80000001820 */
[----:B---3--:R-:W-:Y:S01]  /*14070*/  FMUL.FTZ R36, R73, R136 ;  /* 0x0000008849247220 */ /* 0x008fe20000410000 */
[----:B----4-:R-:W-:Y:S01]  /*14080*/  MOV R150, R51 ;  /* 0x0000003300967202 */ /* 0x010fe20000000f00 */
[C---:B------:R-:W-:Y:S01]  /*14090*/  FMUL.FTZ R51, R69.reuse, R151 ;  /* 0x0000009745337220 */ /* 0x040fe20000410000 */
[----:B------:R-:W-:Y:S01]  /*140a0*/  MOV R151, R109 ;  /* 0x0000006d00977202 */ /* 0x000fe20000000f00 */
[C---:B------:R-:W-:Y:S01]  /*140b0*/  FMUL.FTZ R38, R69.reuse, R138 ;  /* 0x0000008a45267220 */ /* 0x040fe20000410000 */
[----:B------:R-:W-:Y:S03]  /*140c0*/  MOV R109, R61 ;  /* 0x0000003d006d7202 */ /* 0x000fe60000000f00 */
[----:B------:R-:W-:Y:S02]  /*140d0*/  FMUL.FTZ R39, R69, R139 ;  /* 0x0000008b45277220 */ /* 0x000fe40000410000 */
[----:B------:R2:W-:Y:S01]  /*140e0*/  MUFU.EX2 R139, R60 ;  /* 0x0000003c008b7308 */ /* 0x0005e20000000800 */
[C---:B------:R-:W-:Y:S04]  /*140f0*/  FMUL.FTZ R61, R68.reuse, R161 ;  /* 0x000000a1443d7220 */ /* 0x040fe80000410000 */
[-C--:B------:R-:W-:Y:S03]  /*14100*/  HMMA.16816.F32 R36, R76, R52.reuse, R36 ;  /* 0x000000344c24723c */ /* 0x080fe60000001824 */
[----:B-1----:R-:W-:Y:S05]  /*14110*/  FMUL.FTZ R56, R68, R156 ;  /* 0x0000009c44387220 */ /* 0x002fea0000410000 */
        /* <DEDUP_REMOVED lines=21> */
[--C-:B-1----:R-:W-:Y:S03]  /*14270*/  FFMA.FTZ R80, R195, c[0x0][0x2d0], -R96.reuse ;  /* 0x0000b400c3507a23 */ /* 0x102fe60000010860 */
        /* <DEDUP_REMOVED lines=8> */
[----:B-1----:R-:W-:Y:S04]  /*14300*/  FFMA.FTZ R80, R197, c[0x0][0x2d0], -R96 ;  /* 0x0000b400c5507a23 */ /* 0x002fe80000010860 */
[----:B------:R1:W2:Y:S02]  /*14310*/  MUFU.EX2 R135, R80 ;  /* 0x0000005000877308 */ /* 0x0002a40000000800 */
[----:B-1----:R-:W-:Y:S07]  /*14320*/  F2FP.PACK_AB R80, R129, R122 ;  /* 0x0000007a8150723e */ /* 0x002fee00000000ff */
[C---:B------:R-:W-:Y:S07]  /*14330*/  HMMA.16816.F32 R8, R80.reuse, R84, R8 ;  /* 0x000000545008723c */ /* 0x040fee0000001808 */
[--C-:B------:R-:W-:Y:S01]  /*14340*/  FFMA.FTZ R84, R200, c[0x0][0x2d0], -R97.reuse ;  /* 0x0000b400c8547a23 */ /* 0x100fe20000010861 */
[-C--:B------:R-:W-:Y:S03]  /*14350*/  HMMA.16816.F32 R12, R80, R86.reuse, R12 ;  /* 0x00000056500c723c */ /* 0x080fe6000000180c */
[----:B------:R1:W-:Y:S05]  /*14360*/  MUFU.EX2 R201, R84 ;  /* 0x0000005400c97308 */ /* 0x0003ea0000000800 */
[C---:B------:R-:W-:Y:S08]  /*14370*/  HMMA.16816.F32 R16, R76.reuse, R86, R16 ;  /* 0x000000564c10723c */ /* 0x040ff00000001810 */
[-C--:B------:R-:W-:Y:S08]  /*14380*/  HMMA.16816.F32 R20, R76, R88.reuse, R20 ;  /* 0x000000584c14723c */ /* 0x080ff00000001814 */
[C---:B------:R-:W-:Y:S04]  /*14390*/  HMMA.16816.F32 R24, R80.reuse, R88, R24 ;  /* 0x000000585018723c */ /* 0x040fe80000001818 */
[----:B-1----:R-:W-:Y:S01]  /*143a0*/  FFMA.FTZ R84, R204, c[0x0][0x2d0], -R98 ;  /* 0x0000b400cc547a23 */ /* 0x002fe20000010862 */
[----:B--2---:R-:W-:Y:S02]  /*143b0*/  MOV R204, R135 ;  /* 0x0000008700cc7202 */ /* 0x004fe40000000f00 */
[----:B------:R-:W-:Y:S01]  /*143c0*/  FFMA.FTZ R88, R231, c[0x0][0x2d0], -R2 ;  /* 0x0000b400e7587a23 */ /* 0x000fe20000010802 */
        /* <DEDUP_REMOVED lines=19> */
[----:B------:R2:W-:Y:S01]  /*14500*/  MUFU.EX2 R141, R88 ;  /* 0x00000058008d7308 */ /* 0x0005e20000000800 */
[----:B------:R-:W-:Y:S02]  /*14510*/  MOV R125, R116 ;  /* 0x00000074007d7202 */ /* 0x000fe40000000f00 */
[----:B------:R-:W-:Y:S02]  /*14520*/  MOV R116, R183 ;  /* 0x000000b700747202 */ /* 0x000fe40000000f00 */
[----:B------:R-:W-:Y:S05]  /*14530*/  MOV R127, R104 ;  /* 0x00000068007f7202 */ /* 0x000fea0000000f00 */
[----:B------:R3:W-:Y:S01]  /*14540*/  MUFU.EX2 R147, R92 ;  /* 0x0000005c00937308 */ /* 0x0007e20000000800 */
[----:B-1----:R-:W-:Y:S01]  /*14550*/  FFMA.FTZ R84, R205, c[0x0][0x2d0], -R2 ;  /* 0x0000b400cd547a23 */ /* 0x002fe20000010802 */
[----:B------:R-:W-:Y:S02]  /*14560*/  MOV R205, R133 ;  /* 0x0000008500cd7202 */ /* 0x000fe40000000f00 */
[----:B------:R-:W-:Y:S02]  /*14570*/  MOV R133, R114 ;  /* 0x0000007200857202 */ /* 0x000fe40000000f00 */
[----:B------:R-:W-:Y:S04]  /*14580*/  MOV R114, R110 ;  /* 0x0000006e00727202 */ /* 0x000fe80000000f00 */
[----:B------:R1:W4:Y:S01]  /*14590*/  MUFU.EX2 R136, R84 ;  /* 0x0000005400887308 */ /* 0x0003220000000800 */
[----:B------:R-:W-:Y:S01]  /*145a0*/  MOV R110, R185 ;  /* 0x000000b9006e7202 */ /* 0x000fe20000000f00 */
[----:B--2---:R-:W-:Y:S01]  /*145b0*/  FFMA.FTZ R88, R230, c[0x0][0x2d0], -R98 ;  /* 0x0000b400e6587a23 */ /* 0x004fe20000010862 */
[----:B------:R-:W-:Y:S07]  /*145c0*/  MOV R230, R113 ;  /* 0x0000007100e67202 */ /* 0x000fee0000000f00 */
[----:B------:R2:W5:Y:S01]  /*145d0*/  MUFU.EX2 R200, R88 ;  /* 0x0000005800c87308 */ /* 0x0005620000000800 */
[----:B---3--:R-:W-:Y:S09]  /*145e0*/  FFMA.FTZ R92, R232, c[0x0][0x2d0], -R96 ;  /* 0x0000b400e85c7a23 */ /* 0x008ff20000010860 */
        /* <DEDUP_REMOVED lines=13> */
[----:B------:R-:W-:Y:S01]  /*146c0*/  MOV R126, R108 ;  /* 0x0000006c007e7202 */ /* 0x000fe20000000f00 */
        /* <DEDUP_REMOVED lines=18> */
[----:B------:R-:W-:Y:S02]  /*147f0*/  MOV R202, R229 ;  /* 0x000000e500ca7202 */ /* 0x000fe40000000f00 */
[----:B------:R-:W-:Y:S01]  /*14800*/  MOV R229, R148 ;  /* 0x0000009400e57202 */ /* 0x000fe20000000f00 */
        /* <DEDUP_REMOVED lines=17> */
[----:B------:R-:W-:Y:S02]  /*14920*/  MOV R244, R107 ;  /* 0x0000006b00f47202 */ /* 0x000fe40000000f00 */
[----:B------:R-:W-:Y:S02]  /*14930*/  MOV R121, R110 ;  /* 0x0000006e00797202 */ /* 0x000fe40000000f00 */
        /* <DEDUP_REMOVED lines=15> */
[----:B------:R-:W-:Y:S07]  /*14a30*/  MOV R247, R114 ;  /* 0x0000007200f77202 */ /* 0x000fee0000000f00 */
        /* <DEDUP_REMOVED lines=12> */
[----:B----4-:R-:W-:Y:S09]  /*14b00*/  FFMA.FTZ R92, R241, c[0x0][0x2d0], -R96 ;  /* 0x0000b400f15c7a23 */ /* 0x010ff20000010860 */
[----:B------:R4:W-:Y:S01]  /*14b10*/  MUFU.EX2 R186, R92 ;  /* 0x0000005c00ba7308 */ /* 0x0009e20000000800 */
[----:B--2---:R-:W-:Y:S01]  /*14b20*/  FFMA.FTZ R84, R250, c[0x0][0x2d0], -R2 ;  /* 0x0000b400fa547a23 */ /* 0x004fe20000010802 */
[-C--:B-1----:R-:W-:Y:S08]  /*14b30*/  HMMA.16816.F32 R52, R76, R88.reuse, R52 ;  /* 0x000000584c34723c */ /* 0x082ff00000001834 */
[----:B------:R1:W2:Y:S01]  /*14b40*/  MUFU.EX2 R155, R84 ;  /* 0x00000054009b7308 */ /* 0x0002a20000000800 */
[C---:B------:R-:W-:Y:S01]  /*14b50*/  HMMA.16816.F32 R56, R80.reuse, R88, R56 ;  /* 0x000000585038723c */ /* 0x040fe20000001838 */
[----:B----4-:R-:W-:Y:S06]  /*14b60*/  LDSM.16.MT88.4 R92, [R210+0x1900] ;  /* 0x00190000d25c783b */ /* 0x010fec0000004200 */
        /* <DEDUP_REMOVED lines=16> */
[----:B------:R-:W-:Y:S03]  /*14c70*/  MOV R118, R187 ;  /* 0x000000bb00767202 */ /* 0x000fe60000000f00 */
[----:B------:R3:W-:Y:S01]  /*14c80*/  MUFU.EX2 R187, R80 ;  /* 0x0000005000bb7308 */ /* 0x0007e20000000800 */
[-C--:B-1----:R-:W-:Y:S03]  /*14c90*/  HMMA.16816.F32 R4, R76, R84.reuse, R4 ;  /* 0x000000544c04723c */ /* 0x082fe60000001804 */
[----:B---3--:R-:W-:Y:S07]  /*14ca0*/  F2FP.PACK_AB R80, R192, R145 ;  /* 0x00000091c050723e */ /* 0x008fee00000000ff */
[C---:B------:R-:W-:Y:S07]  /*14cb0*/  HMMA.16816.F32 R8, R80.reuse, R84, R8 ;  /* 0x000000545008723c */ /* 0x040fee0000001808 */
[----:B------:R-:W-:Y:S01]  /*14cc0*/  FFMA.FTZ R84, R242, c[0x0][0x2d0], -R96 ;  /* 0x0000b400f2547a23 */ /* 0x000fe20000010860 */
[-C--:B------:R-:W-:Y:S03]  /*14cd0*/  HMMA.16816.F32 R12, R80, R86.reuse, R12 ;  /* 0x00000056500c723c */ /* 0x080fe6000000180c */
[----:B------:R1:W-:Y:S05]  /*14ce0*/  MUFU.EX2 R185, R84 ;  /* 0x0000005400b97308 */ /* 0x0003ea0000000800 */
[C---:B------:R-:W-:Y:S08]  /*14cf0*/  HMMA.16816.F32 R16, R76.reuse, R86, R16 ;  /* 0x000000564c10723c */ /* 0x040ff00000001810 */
[-C--:B--2---:R-:W-:Y:S08]  /*14d00*/  HMMA.16816.F32 R20, R76, R88.reuse, R20 ;  /* 0x000000584c14723c */ /* 0x084ff00000001814 */
[C---:B------:R-:W-:Y:S04]  /*14d10*/  HMMA.16816.F32 R24, R80.reuse, R88, R24 ;  /* 0x000000585018723c */ /* 0x040fe80000001818 */
[--C-:B-1----:R-:W-:Y:S03]  /*14d20*/  FFMA.FTZ R84, R249, c[0x0][0x2d0], -R97.reuse ;  /* 0x0000b400f9547a23 */ /* 0x102fe60000010861 */
        /* <DEDUP_REMOVED lines=8> */
[--C-:B-1----:R-:W-:Y:S03]  /*14db0*/  FFMA.FTZ R84, R252, c[0x0][0x2d0], -R97.reuse ;  /* 0x0000b400fc547a23 */ /* 0x102fe60000010861 */
[--C-:B------:R-:W-:Y:S01]  /*14dc0*/  FFMA.FTZ R92, R118, c[0x0][0x2d0], -R2.reuse ;  /* 0x0000b400765c7a23 */ /* 0x100fe20000010802 */
        /* <DEDUP_REMOVED lines=8> */
[----:B------:R-:W-:Y:S07]  /*14e50*/  MOV R120, R116 ;  /* 0x0000007400787202 */ /* 0x000fee0000000f00 */
[----:B------:R3:W-:Y:S01]  /*14e60*/  MUFU.EX2 R180, R92 ;  /* 0x0000005c00b47308 */ /* 0x0007e20000000800 */
[----:B-1----:R-:W-:Y:S09]  /*14e70*/  FFMA.FTZ R84, R133, c[0x0][0x2d0], -R98 ;  /* 0x0000b40085547a23 */ /* 0x002ff20000010862 */
        /* <DEDUP_REMOVED lines=57> */
[----:B--2---:R-:W-:Y:S03]  /*15210*/  F2FP.PACK_AB R166, R101, R102 ;  /* 0x0000006665a6723e */ /* 0x004fe600000000ff */
[----:B------:R1:W-:Y:S01]  /*15220*/  MUFU.EX2 R100, R88 ;  /* 0x0000005800647308 */ /* 0x0003e20000000800 */
[-C--:B------:R-:W-:Y:S08]  /*15230*/  HMMA.16816.F32 R44, R80, R94.reuse, R44 ;  /* 0x0000005e502c723c */ /* 0x080ff0000000182c */
[C---:B------:R-:W-:Y:S04]  /*15240*/  HMMA.16816.F32 R48, R76.reuse, R94, R48 ;  /* 0x0000005e4c30723c */ /* 0x040fe80000001830 */
[----:B-1----:R-:W-:Y:S02]  /*15250*/  FFMA.FTZ R88, R99, c[0x0][0x2d0], -R97 ;  /* 0x0000b40063587a23 */ /* 0x002fe40000010861 */
[----:B------:R1:W-:Y:S10]  /*15260*/  MUFU.EX2 R97, R84 ;  /* 0x0000005400617308 */ /* 0x0003f40000000800 */
[----:B------:R2:W4:Y:S01]  /*15270*/  MUFU.EX2 R99, R88 ;  /* 0x0000005800637308 */ /* 0x0005220000000800 */
[----:B-1----:R-:W-:Y:S09]  /*15280*/  FFMA.FTZ R84, R177, c[0x0][0x2d0], -R98 ;  /* 0x0000b400b1547a23 */ /* 0x002ff20000010862 */
[----:B------:R1:W5:Y:S01]  /*15290*/  MUFU.EX2 R96, R84 ;  /* 0x0000005400607308 */ /* 0x0003620000000800 */
[----:B--2---:R-:W2:Y:S01]  /*152a0*/  LDSM.16.MT88.4 R88, [R211+0x2100] ;  /* 0x00210000d358783b */ /* 0x004ea20000004200 */
[----:B----4-:R-:W-:Y:S01]  /*152b0*/  F2FP.PACK_AB R167, R99, R100 ;  /* 0x0000006463a7723e */ /* 0x010fe200000000ff */
[--C-:B-1----:R-:W-:Y:S01]  /*152c0*/  FFMA.FTZ R84, R178, c[0x0][0x2d0], -R2.reuse ;  /* 0x0000b400b2547a23 */ /* 0x102fe20000010802 */
[----:B-----5:R-:W-:Y:S06]  /*152d0*/  F2FP.PACK_AB R160, R96, R97 ;  /* 0x0000006160a0723e */ /* 0x020fec00000000ff */
[----:B------:R1:W-:Y:S01]  /*152e0*/  MUFU.EX2 R87, R84 ;  /* 0x0000005400577308 */ /* 0x0003e20000000800 */
[-C--:B--2---:R-:W-:Y:S03]  /*152f0*/  HMMA.16816.F32 R52, R76, R88.reuse, R52 ;  /* 0x000000584c34723c */ /* 0x084fe60000001834 */
[--C-:B-1----:R-:W-:Y:S02]  /*15300*/  FFMA.FTZ R84, R179, c[0x0][0x2d0], -R2.reuse ;  /* 0x0000b400b3547a23 */ /* 0x102fe40000010802 */
[----:B------:R-:W-:Y:S03]  /*15310*/  FFMA.FTZ R2, R75, c[0x0][0x2d0], -R2 ;  /* 0x0000b4004b027a23 */ /* 0x000fe60000010802 */
[C---:B------:R-:W-:Y:S01]  /*15320*/  HMMA.16816.F32 R56, R80.reuse, R88, R56 ;  /* 0x000000585038723c */ /* 0x040fe20000001838 */
[----:B------:R1:W2:Y:S07]  /*15330*/  MUFU.EX2 R92, R84 ;  /* 0x00000054005c7308 */ /* 0x0002ae0000000800 */
[-C--:B------:R-:W-:Y:S08]  /*15340*/  HMMA.16816.F32 R60, R80, R90.reuse, R60 ;  /* 0x0000005a503c723c */ /* 0x080ff0000000183c */
[----:B------:R-:W-:Y:S01]  /*15350*/  HMMA.16816.F32 R64, R76, R90, R64 ;  /* 0x0000005a4c40723c */ /* 0x000fe20000001840 */
[----:B------:R-:W4:Y:S04]  /*15360*/  LDL.LU R76, [R1+0x18] ;  /* 0x00001800014c7983 */ /* 0x000f280000300800 */
[----:B------:R-:W5:Y:S03]  /*15370*/  LDL.LU R75, [R1+0x1c] ;  /* 0x00001c00014b7983 */ /* 0x000f660000300800 */
[-C--:B------:R-:W-:Y:S05]  /*15380*/  HMMA.16816.F32 R104, R164, R116.reuse, R4 ;  /* 0x00000074a468723c */ /* 0x080fea0000001804 */
[--C-:B-1----:R-:W-:Y:S01]  /*15390*/  FFMA.FTZ R84, R132, c[0x0][0x2d0], -R98.reuse ;  /* 0x0000b40084547a23 */ /* 0x102fe20000010862 */
[----:B--2---:R-:W-:Y:S01]  /*153a0*/  F2FP.PACK_AB R161, R92, R87 ;  /* 0x000000575ca1723e */ /* 0x004fe200000000ff */
[----:B------:R-:W1:Y:S02]  /*153b0*/  LDSM.16.MT88.4 R132, [R212+0x2900] ;  /* 0x00290000d484783b */ /* 0x000e640000004200 */
[----:B------:R2:W-:Y:S03]  /*153c0*/  MUFU.EX2 R86, R84 ;  /* 0x0000005400567308 */ /* 0x0005e60000000800 */
[----:B--2---:R-:W-:Y:S07]  /*153d0*/  FFMA.FTZ R84, R175, c[0x0][0x2d0], -R98 ;  /* 0x0000b400af547a23 */ /* 0x004fee0000010862 */
        /* <DEDUP_REMOVED lines=8> */
[----:B------:R-:W-:Y:S03]  /*15460*/  MOV R120, R109 ;  /* 0x0000006d00787202 */ /* 0x000fe60000000f00 */
[C---:B------:R-:W-:Y:S07]  /*15470*/  HMMA.16816.F32 R108, R160.reuse, R116, R8 ;  /* 0x00000074a06c723c */ /* 0x040fee0000001808 */
[----:B------:R-:W-:Y:S01]  /*15480*/  FADD.FTZ R8, R243, R73 ;  /* 0x00000049f3087221 */ /* 0x000fe20000010000 */
[-C--:B------:R-:W-:Y:S04]  /*15490*/  HMMA.16816.F32 R112, R160, R118.reuse, R12 ;  /* 0x00000076a070723c */ /* 0x080fe8000000180c */
[----:B------:R-:W-:Y:S04]  /*154a0*/  FADD.FTZ R8, R121, R8 ;  /* 0x0000000879087221 */ /* 0x000fe80000010000 */
[----:B------:R-:W-:Y:S01]  /*154b0*/  FADD.FTZ R8, R240, R8 ;  /* 0x00000008f0087221 */ /* 0x000fe20000010000 */
[C---:B------:R-:W-:Y:S04]  /*154c0*/  HMMA.16816.F32 R116, R164.reuse, R118, R16 ;  /* 0x00000076a474723c */ /* 0x040fe80000001810 */
[----:B------:R-:W-:Y:S04]  /*154d0*/  FADD.FTZ R8, R124, R8 ;  /* 0x000000087c087221 */ /* 0x000fe80000010000 */
[----:B------:R-:W-:Y:S04]  /*154e0*/  FADD.FTZ R8, R131, R8 ;  /* 0x0000000883087221 */ /* 0x000fe80000010000 */
[----:B----4-:R-:W-:Y:S01]  /*154f0*/  FFMA.FTZ R69, R69, R76, R238 ;  /* 0x0000004c45457223 */ /* 0x010fe200000100ee */
[----:B------:R-:W-:Y:S01]  /*15500*/  MOV R238, R151 ;  /* 0x0000009700ee7202 */ /* 0x000fe20000000f00 */
[----:B-----5:R-:W-:Y:S01]  /*15510*/  FFMA.FTZ R68, R68, R75, R235 ;  /* 0x0000004b44447223 */ /* 0x020fe200000100eb */
[----:B------:R-:W-:Y:S01]  /*15520*/  MOV R235, R150 ;  /* 0x0000009600eb7202 */ /* 0x000fe20000000f00 */
[----:B------:R-:W-:Y:S04]  /*15530*/  FADD.FTZ R4, R247, R69 ;  /* 0x00000045f7047221 */ /* 0x000fe80000010000 */
[----:B------:R-:W-:Y:S04]  /*15540*/  FADD.FTZ R4, R120, R4 ;  /* 0x0000000478047221 */ /* 0x000fe80000010000 */
[----:B------:R-:W-:Y:S04]  /*15550*/  FADD.FTZ R4, R127, R4 ;  /* 0x000000047f047221 */ /* 0x000fe80000010000 */
[----:B------:R-:W-:Y:S04]  /*15560*/  FADD.FTZ R4, R236, R4 ;  /* 0x00000004ec047221 */ /* 0x000fe80000010000 */
[----:B------:R-:W-:Y:S02]  /*15570*/  FADD.FTZ R7, R130, R4 ;  /* 0x0000000482077221 */ /* 0x000fe40000010000 */
[----:B------:R-:W-:Y:S04]  /*15580*/  FADD.FTZ R4, R202, R8 ;  /* 0x00000008ca047221 */ /* 0x000fe80000010000 */
[----:B------:R-:W-:Y:S02]  /*15590*/  FADD.FTZ R11, R229, R4 ;  /* 0x00000004e50b7221 */ /* 0x000fe40000010000 */
        /* <DEDUP_REMOVED lines=85> */
[----:B------:R-:W-:Y:S01]  /*15af0*/  FADD.FTZ R5, R102, R5 ;  /* 0x0000000566057221 */ /* 0x000fe20000010000 */
[----:B------:R-:W-:Y:S01]  /*15b00*/  MOV R102, R3 ;  /* 0x0000000300667202 */ /* 0x000fe20000000f00 */
        /* <DEDUP_REMOVED lines=8> */
[----:B------:R-:W-:Y:S02]  /*15b90*/  FADD.FTZ R2, R86, R2 ;  /* 0x0000000256027221 */ /* 0x000fe40000010000 */
        /* <DEDUP_REMOVED lines=9> */
.L_x_295:
[----:B------:R-:W-:-:S06]  /*15c30*/  UISETP.GE.AND UP0, UPT, UR12, UR7, UPT ;  /* 0x000000070c00728c */ /* 0x000fcc000bf06270 */
[----:B------:R-:W-:-:S13]  /*15c40*/  PLOP3.LUT P0, PT, PT, PT, UP0, 0x80, 0x0 ;  /* 0x000000000000781c */ /* 0x000fda0003f0f008 */
[----:B------:R-:W-:Y:S05]  /*15c50*/  @!P0 BRA `(.L_x_299) ;  /* 0x0000727000008947 */ /* 0x000fea0003800000 */
[----:B------:R-:W-:Y:S01]  /*15c60*/  IMAD.MOV.U32 R101, RZ, RZ, R71 ;  /* 0x000000ffff657224 */ /* 0x000fe200078e0047 */
[----:B------:R-:W-:Y:S01]  /*15c70*/  MOV R103, R3 ;  /* 0x0000000300677202 */ /* 0x000fe20000000f00 */
[----:B------:R-:W-:Y:S01]  /*15c80*/  IMAD.MOV.U32 R100, RZ, RZ, R72 ;  /* 0x000000ffff647224 */ /* 0x000fe200078e0048 */
[----:B------:R-:W-:Y:S02]  /*15c90*/  MOV R102, R70 ;  /* 0x0000004600667202 */ /* 0x000fe40000000f00 */
.L_x_317:
[----:B------:R-:W-:Y:S04]  /*15ca0*/  DEPBAR.LE SB0, 0x0 ;  /* 0x000080000000791a */ /* 0x000fe80000000000 */
[----:B------:R-:W-:Y:S01]  /*15cb0*/  BAR.SYNC.DEFER_BLOCKING 0x0 ;  /* 0x0000000000007b1d */ /* 0x000fe20000010000 */
[----:B-1----:R-:W-:Y:S01]  /*15cc0*/  IMAD.WIDE.U32 R2, R234, c[0x0][0x208], RZ ;  /* 0x00008200ea027a25 */ /* 0x002fe200078e00ff */
[----:B--2---:R-:W-:Y:S01]  /*15cd0*/  SHF.R.S32.HI R0, RZ, 0x1f, R234 ;  /* 0x0000001fff007819 */ /* 0x004fe200000114ea */
[----:B------:R-:W-:Y:S04]  /*15ce0*/  UISETP.GT.AND UP0, UPT, UR12, UR7, UPT ;  /* 0x000000070c00728c */ /* 0x000fe8000bf04270 */
[----:B------:R-:W-:Y:S04]  /*15cf0*/  IMAD R0, R0, c[0x0][0x208], RZ ;  /* 0x0000820000007a24 */ /* 0x000fe800078e02ff */
[----:B------:R-:W-:Y:S05]  /*15d00*/  IMAD R0, R234, c[0x0][0x20c], R0 ;  /* 0x00008300ea007a24 */ /* 0x000fea00078e0200 */
[----:B------:R-:W-:Y:S02]  /*15d10*/  IADD3 R3, R3, R0, RZ ;  /* 0x0000000003037210 */ /* 0x000fe40007ffe0ff */
[----:B------:R-:W-:Y:S03]  /*15d20*/  SHF.R.S32.HI R0, RZ, 0x1f, R227 ;  /* 0x0000001fff007819 */ /* 0x000fe600000114e3 */
[C---:B------:R-:W-:Y:S01]  /*15d30*/  IMAD.WIDE.U32 R2, R227.reuse, c[0x0][0x218], R2 ;  /* 0x00008600e3027a25 */ /* 0x040fe200078e0002 */
        /* <DEDUP_REMOVED lines=98> */
[-C--:B------:R-:W-:Y:S02]  /*16360*/  HMMA.16816.F32 R92, R180, R186.reuse, R92 ;  /* 0x000000bab45c723c */ /* 0x080fe4000000185c */
[----:B------:R1:W-:Y:S02]  /*16370*/  LDGSTS.E.BYPASS.LTC128B.128 [R197+0x1800], [R190.64], !P4 ;  /* 0x01800000bec57fae */ /* 0x0003e4000e101d72 */
[----:B------:R-:W-:Y:S02]  /*16380*/  IADD3.X R3, R0, R225, RZ, P0, !PT ;  /* 0x000000e100037210 */ /* 0x000fe400007fe4ff */
[----:B------:R-:W-:Y:S02]  /*16390*/  PLOP3.LUT P0, PT, PT, PT, UP0, 0x80, 0x0 ;  /* 0x000000000000781c */ /* 0x000fe40003f0f008 */
[----:B------:R-:W-:Y:S02]  /*163a0*/  HMMA.16816.F32 R96, R172, R186, R96 ;  /* 0x000000baac60723c */ /* 0x000fe40000001860 */
        /* <DEDUP_REMOVED lines=67> */
[----:B------:R2:W2:Y:S10]  /*167e0*/  MUFU.TANH R200, R12 ;  /* 0x0000000c00c87308 */ /* 0x0004b40000002400 */
[----:B------:R2:W2:Y:S01]  /*167f0*/  MUFU.TANH R187, R13 ;  /* 0x0000000d00bb7308 */ /* 0x0004a20000002400 */
[----:B-1----:R-:W1:Y:S01]  /*16800*/  LDSM.16.M88.4 R8, [R213+0x1000] ;  /* 0x00100000d508783b */ /* 0x002e620000000200 */
[-C--:B----4-:R-:W-:Y:S08]  /*16810*/  HMMA.16816.F32 R20, R172, R4.reuse, R20 ;  /* 0x00000004ac14723c */ /* 0x090ff00000001814 */
[----:B------:R4:W1:Y:S01]  /*16820*/  MUFU.TANH R207, R14 ;  /* 0x0000000e00cf7308 */ /* 0x0008620000002400 */
[C---:B------:R-:W-:Y:S09]  /*16830*/  HMMA.16816.F32 R24, R188.reuse, R4, R24 ;  /* 0x00000004bc18723c */ /* 0x040ff20000001818 */
[----:B------:R4:W1:Y:S01]  /*16840*/  MUFU.TANH R205, R15 ;  /* 0x0000000f00cd7308 */ /* 0x0008620000002400 */
[-C--:B------:R-:W-:Y:S08]  /*16850*/  HMMA.16816.F32 R28, R188, R6.reuse, R28 ;  /* 0x00000006bc1c723c */ /* 0x080ff0000000181c */
[C---:B------:R-:W-:Y:S01]  /*16860*/  HMMA.16816.F32 R32, R172.reuse, R6, R32 ;  /* 0x00000006ac20723c */ /* 0x040fe20000001820 */
[----:B------:R4:W2:Y:S01]  /*16870*/  MUFU.TANH R169, R16 ;  /* 0x0000001000a97308 */ /* 0x0008a20000002400 */
[----:B------:R-:W2:Y:S02]  /*16880*/  LDSM.16.M88.4 R4, [R213+0x1800] ;  /* 0x00180000d504783b */ /* 0x000ea40000000200 */
[----:B------:R-:W-:Y:S02]  /*16890*/  FMUL.FTZ R20, R20, c[0x0][0x320] ;  /* 0x0000c80014147a20 */ /* 0x000fe40000410000 */
[----:B------:R-:W-:Y:S02]  /*168a0*/  FMUL.FTZ R21, R21, c[0x0][0x320] ;  /* 0x0000c80015157a20 */ /* 0x000fe40000410000 */
[----:B------:R-:W-:Y:S03]  /*168b0*/  FMUL.FTZ R22, R22, c[0x0][0x320] ;  /* 0x0000c80016167a20 */ /* 0x000fe60000410000 */
[----:B------:R4:W2:Y:S01]  /*168c0*/  MUFU.TANH R15, R17 ;  /* 0x00000011000f7308 */ /* 0x0008a20000002400 */
[----:B------:R-:W-:Y:S02]  /*168d0*/  FMUL.FTZ R24, R24, c[0x0][0x320] ;  /* 0x0000c80018187a20 */ /* 0x000fe40000410000 */
[----:B------:R-:W-:Y:S01]  /*168e0*/  FMUL.FTZ R25, R25, c[0x0][0x320] ;  /* 0x0000c80019197a20 */ /* 0x000fe20000410000 */
[-C--:B-1----:R-:W-:Y:S03]  /*168f0*/  HMMA.16816.F32 R36, R172, R8.reuse, R36 ;  /* 0x00000008ac24723c */ /* 0x082fe60000001824 */
        /* <DEDUP_REMOVED lines=17> */
[-C--:B--2---:R-:W-:Y:S03]  /*16a10*/  HMMA.16816.F32 R52, R172, R4.reuse, R52 ;  /* 0x00000004ac34723c */ /* 0x084fe60000001834 */
[----:B------:R-:W2:Y:S01]  /*16a20*/  MUFU.TANH R21, R21 ;  /* 0x0000001500157308 */ /* 0x000ea20000002400 */
        /* <DEDUP_REMOVED lines=11> */
[----:B------:R-:W2:Y:S01]  /*16ae0*/  LDSM.16.M88.4 R4, [R213+0x2800] ;  /* 0x00280000d504783b */ /* 0x000ea20000000200 */
        /* <DEDUP_REMOVED lines=20> */
[-C--:B--2---:R-:W-:Y:S04]  /*16c30*/  HMMA.16816.F32 R84, R172, R4.reuse, R84 ;  /* 0x00000004ac54723c */ /* 0x084fe80000001854 */
[----:B------:R-:W-:Y:S01]  /*16c40*/  FMUL.FTZ R60, R60, c[0x0][0x320] ;  /* 0x0000c8003c3c7a20 */ /* 0x000fe20000410000 */
[----:B------:R4:W2:Y:S01]  /*16c50*/  MUFU.TANH R186, R31 ;  /* 0x0000001f00ba7308 */ /* 0x0008a20000002400 */
        /* <DEDUP_REMOVED lines=185> */
.L_x_300:
        /* <DEDUP_REMOVED lines=8> */
[----:B------:R-:W-:Y:S02]  /*17870*/  PLOP3.LUT P0, PT, PT, PT, UP1, 0x80, 0x0 ;  /* 0x000000000000781c */ /* 0x000fe40003f0f018 */
[C---:B---3--:R-:W-:Y:S09]  /*17880*/  IADD3 R7, -R2.reuse, UR32, RZ ;  /* 0x0000002002077c10 */ /* 0x048ff2000fffe1ff */
[----:B--2---:R-:W-:Y:S04]  /*17890*/  @P1 IMAD.HI.U32 R0, R3, c[0x0][0x2c8], RZ ;  /* 0x0000b20003001a27 */ /* 0x004fe800078e00ff */
[----:B------:R-:W-:Y:S01]  /*178a0*/  IMAD.MOV.U32 R4, RZ, RZ, R3 ;  /* 0x000000ffff047224 */ /* 0x000fe200078e0003 */
[----:B------:R-:W-:Y:S01]  /*178b0*/  @P0 SHF.R.U32.HI R4, RZ, c[0x0][0x2cc], R0 ;  /* 0x0000b300ff040a19 */ /* 0x000fe20000011600 */
[----:B------:R-:W-:Y:S01]  /*178c0*/  IMAD.U32 R0, RZ, RZ, UR32 ;  /* 0x00000020ff007e24 */ /* 0x000fe2000f8e00ff */
[----:B------:R-:W-:Y:S03]  /*178d0*/  PLOP3.LUT P0, PT, PT, PT, UP0, 0x40, 0x0 ;  /* 0x000000000000781c */ /* 0x000fe60003f0e808 */
[----:B------:R-:W1:Y:S01]  /*178e0*/  SHFL.IDX PT, R3, R4, RZ, 0x1c1f ;  /* 0x001c1fff04037589 */ /* 0x000e6200000e0000 */
[----:B------:R-:W-:Y:S04]  /*178f0*/  IADD3 R0, -R2, 0x1, R0 ;  /* 0x0000000102007810 */ /* 0x000fe80007ffe100 */
        /* <DEDUP_REMOVED lines=20> */
.L_x_303:
[----:B------:R-:W-:Y:S04]  /*17a40*/  MOV R8, c[0x0][0x32c] ;  /* 0x0000cb0000087a02 */ /* 0x000fe80000000f00 */
[----:B------:R-:W-:Y:S11]  /*17a50*/  ISETP.NE.AND P0, PT, R8, 0x1, PT ;  /* 0x000000010800780c */ /* 0x000ff60003f05270 */
[----:B------:R-:W-:Y:S02]  /*17a60*/  @!UPT UIADD3 URZ, URZ, URZ, URZ ;  /* 0x0000003f3f3ff290 */ /* 0x000fe4000fffe03f */
[----:B------:R-:W-:Y:S05]  /*17a70*/  @P0 IMAD.HI.U32 R8, R3, c[0x0][0x330], RZ ;  /* 0x0000cc0003080a27 */ /* 0x000fea00078e00ff */
[----:B------:R-:W-:Y:S02]  /*17a80*/  @P0 SHF.R.U32.HI R3, RZ, c[0x0][0x334], R8 ;  /* 0x0000cd00ff030a19 */ /* 0x000fe40000011608 */
.L_x_304:
[----:B------:R-:W-:Y:S05]  /*17a90*/  BSYNC B0 ;  /* 0x0000000000007941 */ /* 0x000fea0003800000 */
.L_x_302:
[----:B------:R-:W-:Y:S05]  /*17aa0*/  IMAD R3, R3, c[0x0][0x32c], R7 ;  /* 0x0000cb0003037a24 */ /* 0x000fea00078e0207 */
[----:B------:R-:W-:Y:S02]  /*17ab0*/  IADD3 R8, R3, c[0x0][0x32c], RZ ;  /* 0x0000cb0003087a10 */ /* 0x000fe40007ffe0ff */
[----:B------:R-:W-:Y:S02]  /*17ac0*/  IMNMX R0, R0, R3, !PT ;  /* 0x0000000300007217 */ /* 0x000fe40007800200 */
[----:B------:R-:W-:Y:S02]  /*17ad0*/  IMNMX R2, R2, R8, PT ;  /* 0x0000000802027217 */ /* 0x000fe40003800200 */
.L_x_301:
        /* <DEDUP_REMOVED lines=91> */
[----:B------:R-:W-:Y:S02]  /*18090*/  ISETP.LT.OR P0, PT, R2, 0x39, P0 ;  /* 0x000000390200780c */ /* 0x000fe40000701670 */
        /* <DEDUP_REMOVED lines=67> */
.L_x_307:
[----:B------:R-:W-:Y:S04]  /*184d0*/  MOV R8, c[0x0][0x32c] ;  /* 0x0000cb0000087a02 */ /* 0x000fe80000000f00 */
[----:B------:R-:W-:Y:S11]  /*184e0*/  ISETP.NE.AND P0, PT, R8, 0x1, PT ;  /* 0x000000010800780c */ /* 0x000ff60003f05270 */
[----:B------:R-:W-:Y:S02]  /*184f0*/  @!UPT UIADD3 URZ, URZ, URZ, URZ ;  /* 0x0000003f3f3ff290 */ /* 0x000fe4000fffe03f */
[----:B------:R-:W-:Y:S05]  /*18500*/  @P0 IMAD.HI.U32 R8, R3, c[0x0][0x330], RZ ;  /* 0x0000cc0003080a27 */ /* 0x000fea00078e00ff */
[----:B------:R-:W-:Y:S02]  /*18510*/  @P0 SHF.R.U32.HI R3, RZ, c[0x0][0x334], R8 ;  /* 0x0000cd00ff030a19 */ /* 0x000fe40000011608 */
.L_x_308:
[----:B------:R-:W-:Y:S05]  /*18520*/  BSYNC B0 ;  /* 0x0000000000007941 */ /* 0x000fea0003800000 */
.L_x_306:
[----:B------:R-:W-:Y:S05]  /*18530*/  IMAD R3, R3, c[0x0][0x32c], R7 ;  /* 0x0000cb0003037a24 */ /* 0x000fea00078e0207 */
[----:B------:R-:W-:Y:S02]  /*18540*/  IADD3 R8, R3, c[0x0][0x32c], RZ ;  /* 0x0000cb0003087a10 */ /* 0x000fe40007ffe0ff */
[----:B------:R-:W-:Y:S02]  /*18550*/  IMNMX R0, R0, R3, !PT ;  /* 0x0000000300007217 */ /* 0x000fe40007800200 */
[----:B------:R-:W-:Y:S02]  /*18560*/  IMNMX R2, R2, R8, PT ;  /* 0x0000000802027217 */ /* 0x000fe40003800200 */
.L_x_305:
        /* <DEDUP_REMOVED lines=147> */
.L_x_311:
[----:B------:R-:W-:Y:S04]  /*18ea0*/  MOV R8, c[0x0][0x32c] ;  /* 0x0000cb0000087a02 */ /* 0x000fe80000000f00 */
[----:B------:R-:W-:Y:S11]  /*18eb0*/  ISETP.NE.AND P0, PT, R8, 0x1, PT ;  /* 0x000000010800780c */ /* 0x000ff60003f05270 */
[----:B------:R-:W-:Y:S02]  /*18ec0*/  @!UPT UIADD3 URZ, URZ, URZ, URZ ;  /* 0x0000003f3f3ff290 */ /* 0x000fe4000fffe03f */
[----:B------:R-:W-:Y:S05]  /*18ed0*/  @P0 IMAD.HI.U32 R8, R3, c[0x0][0x330], RZ ;  /* 0x0000cc0003080a27 */ /* 0x000fea00078e00ff */
[----:B------:R-:W-:Y:S02]  /*18ee0*/  @P0 SHF.R.U32.HI R3, RZ, c[0x0][0x334], R8 ;  /* 0x0000cd00ff030a19 */ /* 0x000fe40000011608 */
.L_x_312:
[----:B------:R-:W-:Y:S05]  /*18ef0*/  BSYNC B0 ;  /* 0x0000000000007941 */ /* 0x000fea0003800000 */
.L_x_310:
[----:B------:R-:W-:Y:S05]  /*18f00*/  IMAD R3, R3, c[0x0][0x32c], R7 ;  /* 0x0000cb0003037a24 */ /* 0x000fea00078e0207 */
[----:B------:R-:W-:Y:S02]  /*18f10*/  IADD3 R8, R3, c[0x0][0x32c], RZ ;  /* 0x0000cb0003087a10 */ /* 0x000fe40007ffe0ff */
[----:B------:R-:W-:Y:S02]  /*18f20*/  IMNMX R0, R0, R3, !PT ;  /* 0x0000000300007217 */ /* 0x000fe40007800200 */
[----:B------:R-:W-:Y:S02]  /*18f30*/  IMNMX R2, R2, R8, PT ;  /* 0x0000000802027217 */ /* 0x000fe40003800200 */
.L_x_309:
        /* <DEDUP_REMOVED lines=147> */
.L_x_315:
[----:B------:R-:W-:Y:S04]  /*19870*/  MOV R4, c[0x0][0x32c] ;  /* 0x0000cb0000047a02 */ /* 0x000fe80000000f00 */
[----:B------:R-:W-:Y:S11]  /*19880*/  ISETP.NE.AND P0, PT, R4, 0x1, PT ;  /* 0x000000010400780c */ /* 0x000ff60003f05270 */
[----:B------:R-:W-:Y:S02]  /*19890*/  @!UPT UIADD3 URZ, URZ, URZ, URZ ;  /* 0x0000003f3f3ff290 */ /* 0x000fe4000fffe03f */
[----:B------:R-:W-:Y:S05]  /*198a0*/  @P0 IMAD.HI.U32 R4, R3, c[0x0][0x330], RZ ;  /* 0x0000cc0003040a27 */ /* 0x000fea00078e00ff */
[----:B------:R-:W-:Y:S02]  /*198b0*/  @P0 SHF.R.U32.HI R3, RZ, c[0x0][0x334], R4 ;  /* 0x0000cd00ff030a19 */ /* 0x000fe40000011604 */
.L_x_316:
[----:B------:R-:W-:Y:S05]  /*198c0*/  BSYNC B0 ;  /* 0x0000000000007941 */ /* 0x000fea0003800000 */
.L_x_314:
[----:B------:R-:W-:Y:S05]  /*198d0*/  IMAD R7, R3, c[0x0][0x32c], R7 ;  /* 0x0000cb0003077a24 */ /* 0x000fea00078e0207 */
[----:B------:R-:W-:Y:S02]  /*198e0*/  IADD3 R3, R7, c[0x0][0x32c], RZ ;  /* 0x0000cb0007037a10 */ /* 0x000fe40007ffe0ff */
[----:B------:R-:W-:Y:S02]  /*198f0*/  IMNMX R0, R0, R7, !PT ;  /* 0x0000000700007217 */ /* 0x000fe40007800200 */
[----:B------:R-:W-:Y:S02]  /*19900*/  IMNMX R2, R2, R3, PT ;  /* 0x0000000302027217 */ /* 0x000fe40003800200 */
.L_x_313:
        /* <DEDUP_REMOVED lines=29> */
[----:B------:R-:W-:Y:S01]  /*19ae0*/  LDSM.16.MT88.4 R80, [R211+0x100] ;  /* 0x00010000d350783b */ /* 0x000fe20000004200 */
        /* <DEDUP_REMOVED lines=20> */
[----:B------:R-:W-:Y:S01]  /*19c30*/  PLOP3.LUT P2, PT, PT, PT, UP6, 0x40, 0x0 ;  /* 0x000000000000781c */ /* 0x000fe20003f4e868 */
[----:B------:R-:W-:Y:S01]  /*19c40*/  UISETP.NE.AND UP6, UPT, UR32, URZ, UPT ;  /* 0x0000003f2000728c */ /* 0x000fe2000bfc5270 */
[----:B------:R-:W-:Y:S02]  /*19c50*/  FMNMX.FTZ R72, R236, R72, !PT ;  /* 0x00000048ec487209 */ /* 0x000fe40007810000 */
[----:B------:R-:W-:Y:S02]  /*19c60*/  ISETP.GT.AND P2, PT, R0, RZ, P2 ;  /* 0x000000ff0000720c */ /* 0x000fe40001744270 */
        /* <DEDUP_REMOVED lines=9> */
[----:B------:R-:W-:Y:S02]  /*19d00*/  FMNMX.FTZ R3, R235, R3, !PT ;  /* 0x00000003eb037209 */ /* 0x000fe40007810000 */
[----:B------:R-:W-:Y:S01]  /*19d10*/  PLOP3.LUT P2, PT, PT, PT, UP2, 0x40, 0x0 ;  /* 0x000000000000781c */ /* 0x000fe20003f4e828 */
[----:B------:R-:W1:Y:S01]  /*19d20*/  SHFL.BFLY PT, R5, R72, 0x2, 0x1f ;  /* 0x0c401f0048057f89 */ /* 0x000e6200000e0000 */
[----:B------:R-:W-:Y:S01]  /*19d30*/  FMNMX.FTZ R3, R239, R3, !PT ;  /* 0x00000003ef037209 */ /* 0x000fe20007810000 */
[----:B------:R-:W-:Y:S01]  /*19d40*/  UISETP.NE.AND UP2, UPT, UR22, URZ, UPT ;  /* 0x0000003f1600728c */ /* 0x000fe2000bf45270 */
[----:B------:R-:W-:Y:S02]  /*19d50*/  ISETP.GT.AND P2, PT, R0, 0x11, P2 ;  /* 0x000000110000780c */ /* 0x000fe40001744270 */
[----:B------:R-:W-:Y:S01]  /*19d60*/  PLOP3.LUT P0, PT, PT, PT, UP5, 0x40, 0x0 ;  /* 0x000000000000781c */ /* 0x000fe20003f0e858 */
[----:B------:R-:W-:Y:S01]  /*19d70*/  UISETP.NE.AND UP5, UPT, UR31, URZ, UPT ;  /* 0x0000003f1f00728c */ /* 0x000fe2000bfa5270 */
[----:B------:R-:W-:Y:S01]  /*19d80*/  PLOP3.LUT P1, PT, PT, PT, UP1, 0x40, 0x0 ;  /* 0x000000000000781c */ /* 0x000fe20003f2e818 */
[----:B------:R-:W-:Y:S01]  /*19d90*/  UISETP.NE.AND UP1, UPT, UR21, URZ, UPT ;  /* 0x0000003f1500728c */ /* 0x000fe2000bf25270 */
[----:B------:R-:W-:Y:S02]  /*19da0*/  ISETP.LT.OR P2, PT, R2, 0x12, P2 ;  /* 0x000000120200780c */ /* 0x000fe40001741670 */
[----:B------:R-:W-:Y:S02]  /*19db0*/  FMNMX.FTZ R3, R241, R3, !PT ;  /* 0x00000003f1037209 */ /* 0x000fe40007810000 */
[----:B------:R-:W-:Y:S02]  /*19dc0*/  ISETP.GT.AND P0, PT, R0, 0x1, P0 ;  /* 0x000000010000780c */ /* 0x000fe40000704270 */
[----:B------:R-:W-:Y:S01]  /*19dd0*/  PLOP3.LUT P6, PT, PT, PT, UP0, 0x40, 0x0 ;  /* 0x000000000000781c */ /* 0x000fe20003fce808 */
[----:B------:R-:W-:Y:S01]  /*19de0*/  UISETP.NE.AND UP0, UPT, UR24, URZ, UPT ;  /* 0x0000003f1800728c */ /* 0x000fe2000bf05270 */
[----:B------:R-:W-:Y:S02]  /*19df0*/  FSEL R58, R194, -INF , !P2 ;  /* 0xff800000c23a7808 */ /* 0x000fe40005000000 */
[----:B------:R-:W-:Y:S02]  /*19e00*/  FMNMX.FTZ R3, R246, R3, !PT ;  /* 0x00000003f6037209 */ /* 0x000fe40007810000 */
[----:B------:R-:W-:Y:S01]  /*19e10*/  PLOP3.LUT P2, PT, PT, PT, UP1, 0x40, 0x0 ;  /* 0x000000000000781c */ /* 0x000fe20003f4e818 */
[----:B------:R-:W-:Y:S01]  /*19e20*/  UISETP.NE.AND UP1, UPT, UR5, URZ, UPT ;  /* 0x0000003f0500728c */ /* 0x000fe2000bf25270 */
[----:B------:R-:W-:Y:S02]  /*19e30*/  ISETP.LT.OR P0, PT, R2, 0x2, P0 ;  /* 0x000000020200780c */ /* 0x000fe40000701670 */
[----:B-1----:R-:W-:Y:S02]  /*19e40*/  FMNMX.FTZ R72, R72, R5, !PT ;  /* 0x0000000548487209 */ /* 0x002fe40007810000 */
[C---:B------:R-:W-:Y:S02]  /*19e50*/  ISETP.GT.AND P6, PT, R0.reuse, 0x8, P6 ;  /* 0x000000080000780c */ /* 0x040fe400037c4270 */
[----:B------:R-:W-:Y:S01]  /*19e60*/  FMNMX.FTZ R3, R247, R3, !PT ;  /* 0x00000003f7037209 */ /* 0x000fe20007810000 */
[----:B------:R-:W1:Y:S01]  /*19e70*/  SHFL.BFLY PT, R7, R72, 0x1, 0x1f ;  /* 0x0c201f0048077f89 */ /* 0x000e6200000e0000 */
[----:B------:R-:W-:Y:S02]  /*19e80*/  ISETP.GT.AND P2, PT, R0, 0x28, P2 ;  /* 0x000000280000780c */ /* 0x000fe40001744270 */
[----:B------:R-:W-:Y:S02]  /*19e90*/  FSEL R22, R229, -INF , !P0 ;  /* 0xff800000e5167808 */ /* 0x000fe40004000000 */
[----:B------:R-:W-:Y:S02]  /*19ea0*/  FMNMX.FTZ R5, R19, R103, !PT ;  /* 0x0000006713057209 */ /* 0x000fe40007810000 */
[----:B------:R-:W-:Y:S01]  /*19eb0*/  ISETP.LT.OR P6, PT, R2, 0x9, P6 ;  /* 0x000000090200780c */ /* 0x000fe200037c1670 */
[----:B------:R-:W2:Y:S01]  /*19ec0*/  SHFL.BFLY PT, R6, R3, 0x2, 0x1f ;  /* 0x0c401f0003067f89 */ /* 0x000ea200000e0000 */
[----:B------:R-:W-:Y:S02]  /*19ed0*/  ISETP.GT.AND P1, PT, R0, 0x9, P1 ;  /* 0x000000090000780c */ /* 0x000fe40000f24270 */
[----:B------:R-:W-:Y:S01]  /*19ee0*/  PLOP3.LUT P5, PT, PT, PT, UP3, 0x40, 0x0 ;  /* 0x000000000000781c */ /* 0x000fe20003fae838 */
[----:B------:R-:W-:Y:S01]  /*19ef0*/  UISETP.NE.AND UP3, UPT, UR23, URZ, UPT ;  /* 0x0000003f1700728c */ /* 0x000fe2000bf65270 */
[----:B------:R-:W-:Y:S02]  /*19f00*/  ISETP.LT.OR P2, PT, R2, 0x29, P2 ;  /* 0x000000290200780c */ /* 0x000fe40001741670 */
[----:B------:R-:W-:Y:S02]  /*19f10*/  FMNMX.FTZ R5, R22, R5, !PT ;  /* 0x0000000516057209 */ /* 0x000fe40007810000 */
[----:B------:R-:W-:Y:S02]  /*19f20*/  FSEL R24, R207, -INF , !P6 ;  /* 0xff800000cf187808 */ /* 0x000fe40007000000 */
[----:B------:R-:W-:Y:S02]  /*19f30*/  ISETP.LT.OR P1, PT, R2, 0xa, P1 ;  /* 0x0000000a0200780c */ /* 0x000fe40000f21670 */
[----:B------:R-:W-:Y:S02]  /*19f40*/  ISETP.GT.AND P5, PT, R0, 0x10, P5 ;  /* 0x000000100000780c */ /* 0x000fe40002fa4270 */
[----:B------:R-:W-:Y:S02]  /*19f50*/  FSEL R175, R46, -INF , !P2 ;  /* 0xff8000002eaf7808 */ /* 0x000fe40005000000 */
[----:B------:R-:W-:Y:S01]  /*19f60*/  PLOP3.LUT P2, PT, PT, PT, UP1, 0x40, 0x0 ;  /* 0x000000000000781c */ /* 0x000fe20003f4e818 */
[----:B------:R-:W-:Y:S01]  /*19f70*/  UISETP.NE.AND UP1, UPT, UR26, URZ, UPT ;  /* 0x0000003f1a00728c */ /* 0x000fe2000bf25270 */
[----:B------:R-:W-:Y:S02]  /*19f80*/  FSEL R25, R205, -INF , !P1 ;  /* 0xff800000cd197808 */ /* 0x000fe40004800000 */
[----:B------:R-:W-:Y:S02]  /*19f90*/  ISETP.LT.OR P5, PT, R2, 0x11, P5 ;  /* 0x000000110200780c */ /* 0x000fe40002fa1670 */
[----:B------:R-:W-:Y:S02]  /*19fa0*/  FMNMX.FTZ R5, R24, R5, !PT ;  /* 0x0000000518057209 */ /* 0x000fe40007810000 */
[----:B------:R-:W-:Y:S01]  /*19fb0*/  PLOP3.LUT P0, PT, PT, PT, UP4, 0x40, 0x0 ;  /* 0x000000000000781c */ /* 0x000fe20003f0e848 */
[----:B------:R-:W-:Y:S01]  /*19fc0*/  UISETP.NE.AND UP4, UPT, UR19, URZ, UPT ;  /* 0x0000003f1300728c */ /* 0x000fe2000bf85270 */
[----:B------:R-:W-:Y:S02]  /*19fd0*/  ISETP.GT.AND P2, PT, R0, 0x39, P2 ;  /* 0x000000390000780c */ /* 0x000fe40001744270 */
[----:B------:R-:W-:Y:S02]  /*19fe0*/  FSEL R56, R196, -INF , !P5 ;  /* 0xff800000c4387808 */ /* 0x000fe40006800000 */
[----:B------:R-:W-:Y:S02]  /*19ff0*/  FMNMX.FTZ R5, R25, R5, !PT ;  /* 0x0000000519057209 */ /* 0x000fe40007810000 */
[----:B------:R-:W-:Y:S01]  /*1a000*/  PLOP3.LUT P6, PT, PT, PT, UP0, 0x40, 0x0 ;  /* 0x000000000000781c */ /* 0x000fe20003fce808 */
[----:B------:R-:W-:Y:S01]  /*1a010*/  UISETP.NE.AND UP0, UPT, UR20, URZ, UPT ;  /* 0x0000003f1400728c */ /* 0x000fe2000bf05270 */
[----:B------:R-:W-:Y:S02]  /*1a020*/  ISETP.GT.AND P0, PT, R0, 0x18, P0 ;  /* 0x000000180000780c */ /* 0x000fe40000704270 */
[----:B-1----:R-:W-:Y:S02]  /*1a030*/  FMNMX.FTZ R72, R72, R7, !PT ;  /* 0x0000000748487209 */ /* 0x002fe40007810000 */
[----:B------:R-:W-:Y:S02]  /*1a040*/  ISETP.LT.OR P2, PT, R2, 0x3a, P2 ;  /* 0x0000003a0200780c */ /* 0x000fe40001741670 */
[----:B------:R-:W-:Y:S01]  /*1a050*/  ISETP.GT.AND P6, PT, R0, 0x19, P6 ;  /* 0x000000190000780c */ /* 0x000fe200037c4270 */
[----:B------:R-:W-:Y:S01]  /*1a060*/  FMUL.FTZ R74, R72, c[0x0][0x2d0] ;  /* 0x0000b400484a7a20 */ /* 0x000fe20000410000 */
[----:B------:R-:W-:Y:S02]  /*1a070*/  FMNMX.FTZ R5, R56, R5, !PT ;  /* 0x0000000538057209 */ /* 0x000fe40007810000 */
[----:B------:R-:W-:Y:S02]  /*1a080*/  ISETP.LT.OR P0, PT, R2, 0x19, P0 ;  /* 0x000000190200780c */ /* 0x000fe40000701670 */
[----:B------:R-:W-:Y:S02]  /*1a090*/  FSEL R178, R63, -INF , !P2 ;  /* 0xff8000003fb27808 */ /* 0x000fe40005000000 */
[----:B------:R-:W-:Y:S02]  /*1a0a0*/  FSETP.NEU.FTZ.AND P2, PT, R72, -INF , PT ;  /* 0xff8000004800780b */ /* 0x000fe40003f5d000 */
[----:B------:R-:W-:Y:S02]  /*1a0b0*/  ISETP.LT.OR P6, PT, R2, 0x1a, P6 ;  /* 0x0000001a0200780c */ /* 0x000fe400037c1670 */
[----:B------:R-:W-:Y:S02]  /*1a0c0*/  FSEL R62, R193, -INF , !P0 ;  /* 0xff800000c13e7808 */ /* 0x000fe40004000000 */
[----:B------:R-:W-:Y:S02]  /*1a0d0*/  FMNMX.FTZ R5, R58, R5, !PT ;  /* 0x000000053a057209 */ /* 0x000fe40007810000 */
[----:B------:R-:W-:Y:S02]  /*1a0e0*/  FSEL R74, R74, RZ, P2 ;  /* 0x000000ff4a4a7208 */ /* 0x000fe40001000000 */
[----:B------:R-:W-:Y:S02]  /*1a0f0*/  FSEL R88, R186, -INF , !P6 ;  /* 0xff800000ba587808 */ /* 0x000fe40007000000 */
[----:B------:R-:W-:Y:S01]  /*1a100*/  FMNMX.FTZ R5, R62, R5, !PT ;  /* 0x000000053e057209 */ /* 0x000fe20007810000 */
[--C-:B------:R-:W-:Y:S01]  /*1a110*/  FFMA.FTZ R48, R48, c[0x0][0x2d0], -R74.reuse ;  /* 0x0000b40030307a23 */ /* 0x100fe2000001084a */
[----:B--2---:R-:W-:Y:S02]  /*1a120*/  FMNMX.FTZ R3, R3, R6, !PT ;  /* 0x0000000603037209 */ /* 0x004fe40007810000 */
[----:B------:R-:W-:Y:S01]  /*1a130*/  FMNMX.FTZ R6, R88, R5, !PT ;  /* 0x0000000558067209 */ /* 0x000fe20007810000 */
[--C-:B------:R-:W-:Y:S01]  /*1a140*/  FFMA.FTZ R5, R9, c[0x0][0x2d0], -R74.reuse ;  /* 0x0000b40009057a23 */ /* 0x100fe2000001084a */
[----:B------:R-:W-:Y:S01]  /*1a150*/  FMNMX.FTZ R4, R12, R102, !PT ;  /* 0x000000660c047209 */ /* 0x000fe20007810000 */
[----:B------:R-:W1:Y:S01]  /*1a160*/  SHFL.BFLY PT, R71, R3, 0x1, 0x1f ;  /* 0x0c201f0003477f89 */ /* 0x000e6200000e0000 */
[----:B------:R-:W-:Y:S01]  /*1a170*/  PLOP3.LUT P6, PT, PT, PT, UP4, 0x40, 0x0 ;  /* 0x000000000000781c */ /* 0x000fe20003fce848 */
[----:B------:R2:W-:Y:S01]  /*1a180*/  MUFU.EX2 R52, R5 ;  /* 0x0000000500347308 */ /* 0x0005e20000000800 */
[----:B------:R-:W-:Y:S01]  /*1a190*/  FMNMX.FTZ R4, R16, R4, !PT ;  /* 0x0000000410047209 */ /* 0x000fe20007810000 */
[----:B------:R-:W-:Y:S01]  /*1a1a0*/  UISETP.NE.AND UP4, UPT, UR30, URZ, UPT ;  /* 0x0000003f1e00728c */ /* 0x000fe2000bf85270 */
        /* <DEDUP_REMOVED lines=12> */
[----:B------:R-:W-:Y:S01]  /*1a270*/  FSEL R99, R42, -INF , !P1 ;  /* 0xff8000002a637808 */ /* 0x000fe20004800000 */
[--C-:B--2---:R-:W-:Y:S01]  /*1a280*/  FFMA.FTZ R5, R11, c[0x0][0x2d0], -R74.reuse ;  /* 0x0000b4000b057a23 */ /* 0x104fe2000001084a */
[----:B------:R-:W-:Y:S02]  /*1a290*/  FMNMX.FTZ R4, R44, R4, !PT ;  /* 0x000000042c047209 */ /* 0x000fe40007810000 */
[----:B------:R-:W-:Y:S01]  /*1a2a0*/  ISETP.LT.OR P5, PT, R2, 0x22, P5 ;  /* 0x000000220200780c */ /* 0x000fe20002fa1670 */
[----:B------:R2:W-:Y:S01]  /*1a2b0*/  MUFU.EX2 R57, R5 ;  /* 0x0000000500397308 */ /* 0x0005e20000000800 */
[----:B------:R-:W-:Y:S02]  /*1a2c0*/  FMNMX.FTZ R4, R98, R4, !PT ;  /* 0x0000000462047209 */ /* 0x000fe40007810000 */
[----:B------:R-:W-:Y:S01]  /*1a2d0*/  PLOP3.LUT P0, PT, PT, PT, UP0, 0x40, 0x0 ;  /* 0x000000000000781c */ /* 0x000fe20003f0e808 */
[----:B------:R-:W-:Y:S01]  /*1a2e0*/  UISETP.NE.AND UP0, UPT, UR4, URZ, UPT ;  /* 0x0000003f0400728c */ /* 0x000fe2000bf05270 */
[----:B------:R-:W-:Y:S02]  /*1a2f0*/  FMNMX.FTZ R4, R168, R4, !PT ;  /* 0x00000004a8047209 */ /* 0x000fe40007810000 */
[----:B------:R-:W-:Y:S02]  /*1a300*/  FSEL R172, R43, -INF , !P5 ;  /* 0xff8000002bac7808 */ /* 0x000fe40006800000 */
[----:B------:R-:W-:Y:S02]  /*1a310*/  FMNMX.FTZ R4, R170, R4, !PT ;  /* 0x00000004aa047209 */ /* 0x000fe40007810000 */
[----:B------:R-:W-:Y:S02]  /*1a320*/  FMNMX.FTZ R6, R99, R6, !PT ;  /* 0x0000000663067209 */ /* 0x000fe40007810000 */
[----:B------:R-:W-:Y:S02]  /*1a330*/  FMNMX.FTZ R4, R173, R4, !PT ;  /* 0x00000004ad047209 */ /* 0x000fe40007810000 */
[----:B------:R-:W-:Y:S02]  /*1a340*/  ISETP.GT.AND P0, PT, R0, 0x29, P0 ;  /* 0x000000290000780c */ /* 0x000fe40000704270 */
[----:B------:R-:W-:Y:S02]  /*1a350*/  FMNMX.FTZ R4, R183, R4, !PT ;  /* 0x00000004b7047209 */ /* 0x000fe40007810000 */
[----:B------:R-:W-:Y:S02]  /*1a360*/  ISETP.LT.OR P0, PT, R2, 0x2a, P0 ;  /* 0x0000002a0200780c */ /* 0x000fe40000701670 */
[----:B------:R-:W-:Y:S02]  /*1a370*/  ISETP.GT.AND P6, PT, R0, 0x30, P6 ;  /* 0x000000300000780c */ /* 0x000fe400037c4270 */
[----:B-1----:R-:W-:Y:S01]  /*1a380*/  FMNMX.FTZ R71, R3, R71, !PT ;  /* 0x0000004703477209 */ /* 0x002fe20007810000 */
[--C-:B--2---:R-:W-:Y:S01]  /*1a390*/  FFMA.FTZ R5, R13, c[0x0][0x2d0], -R74.reuse ;  /* 0x0000b4000d057a23 */ /* 0x104fe2000001084a */
[----:B------:R-:W-:Y:S02]  /*1a3a0*/  FMNMX.FTZ R3, R172, R6, !PT ;  /* 0x00000006ac037209 */ /* 0x000fe40007810000 */
[----:B------:R-:W-:Y:S01]  /*1a3b0*/  FSEL R176, R47, -INF , !P0 ;  /* 0xff8000002fb07808 */ /* 0x000fe20004000000 */
[----:B------:R1:W-:Y:S01]  /*1a3c0*/  MUFU.EX2 R60, R5 ;  /* 0x00000005003c7308 */ /* 0x0003e20000000800 */
[----:B------:R-:W-:Y:S01]  /*1a3d0*/  PLOP3.LUT P1, PT, PT, PT, UP3, 0x40, 0x0 ;  /* 0x000000000000781c */ /* 0x000fe20003f2e838 */
[----:B------:R-:W-:Y:S01]  /*1a3e0*/  UISETP.NE.AND UP3, UPT, UR25, URZ, UPT ;  /* 0x0000003f1900728c */ /* 0x000fe2000bf65270 */
[----:B------:R-:W-:Y:S02]  /*1a3f0*/  FMNMX.FTZ R4, R185, R4, !PT ;  /* 0x00000004b9047209 */ /* 0x000fe40007810000 */
[----:B------:R-:W-:Y:S02]  /*1a400*/  ISETP.LT.OR P6, PT, R2, 0x31, P6 ;  /* 0x000000310200780c */ /* 0x000fe400037c1670 */
[----:B------:R-:W-:Y:S02]  /*1a410*/  ISETP.GT.AND P1, PT, R0, 0x31, P1 ;  /* 0x000000310000780c */ /* 0x000fe40000f24270 */
[----:B------:R-:W-:Y:S02]  /*1a420*/  FMNMX.FTZ R3, R175, R3, !PT ;  /* 0x00000003af037209 */ /* 0x000fe40007810000 */
[----:B------:R-:W-:Y:S01]  /*1a430*/  PLOP3.LUT P5, PT, PT, PT, UP2, 0x40, 0x0 ;  /* 0x000000000000781c */ /* 0x000fe20003fae828 */
[----:B------:R-:W-:Y:S01]  /*1a440*/  UISETP.NE.AND UP2, UPT, UR27, URZ, UPT ;  /* 0x0000003f1b00728c */ /* 0x000fe2000bf45270 */
[----:B------:R-:W-:Y:S02]  /*1a450*/  FMNMX.FTZ R4, R187, R4, !PT ;  /* 0x00000004bb047209 */ /* 0x000fe40007810000 */
[----:B------:R-:W-:Y:S02]  /*1a460*/  FSEL R184, R38, -INF , !P6 ;  /* 0xff80000026b87808 */ /* 0x000fe40007000000 */
[----:B------:R-:W-:Y:S02]  /*1a470*/  FMNMX.FTZ R3, R176, R3, !PT ;  /* 0x00000003b0037209 */ /* 0x000fe40007810000 */
[----:B------:R-:W-:Y:S02]  /*1a480*/  ISETP.LT.OR P1, PT, R2, 0x32, P1 ;  /* 0x000000320200780c */ /* 0x000fe40000f21670 */
[----:B------:R-:W-:Y:S02]  /*1a490*/  ISETP.GT.AND P5, PT, R0, 0x38, P5 ;  /* 0x000000380000780c */ /* 0x000fe40002fa4270 */
[----:B------:R-:W-:Y:S02]  /*1a4a0*/  FMNMX.FTZ R4, R189, R4, !PT ;  /* 0x00000004bd047209 */ /* 0x000fe40007810000 */
[----:B------:R-:W-:Y:S02]  /*1a4b0*/  FSEL R186, R59, -INF , !P1 ;  /* 0xff8000003bba7808 */ /* 0x000fe40004800000 */
[----:B------:R-:W-:Y:S02]  /*1a4c0*/  ISETP.LT.OR P5, PT, R2, 0x39, P5 ;  /* 0x000000390200780c */ /* 0x000fe40002fa1670 */
[----:B------:R-:W-:Y:S02]  /*1a4d0*/  FMNMX.FTZ R3, R184, R3, !PT ;  /* 0x00000003b8037209 */ /* 0x000fe40007810000 */
[----:B------:R-:W-:Y:S02]  /*1a4e0*/  FMNMX.FTZ R4, R204, R4, !PT ;  /* 0x00000004cc047209 */ /* 0x000fe40007810000 */
[----:B------:R-:W-:Y:S02]  /*1a4f0*/  FSEL R191, R34, -INF , !P5 ;  /* 0xff80000022bf7808 */ /* 0x000fe40006800000 */
[----:B------:R-:W-:Y:S02]  /*1a500*/  FMNMX.FTZ R3, R186, R3, !PT ;  /* 0x00000003ba037209 */ /* 0x000fe40007810000 */
[----:B------:R-:W-:Y:S02]  /*1a510*/  FMNMX.FTZ R4, R206, R4, !PT ;  /* 0x00000004ce047209 */ /* 0x000fe40007810000 */
[----:B-1----:R-:W-:Y:S01]  /*1a520*/  FMNMX.FTZ R5, R191, R3, !PT ;  /* 0x00000003bf057209 */ /* 0x002fe20007810000 */
[----:B------:R-:W-:Y:S01]  /*1a530*/  FFMA.FTZ R3, R15, c[0x0][0x2d0], -R74 ;  /* 0x0000b4000f037a23 */ /* 0x000fe2000001084a */
[----:B------:R-:W-:Y:S02]  /*1a540*/  FMNMX.FTZ R4, R230, R4, !PT ;  /* 0x00000004e6047209 */ /* 0x000fe40007810000 */
[----:B------:R-:W-:Y:S01]  /*1a550*/  FMNMX.FTZ R5, R178, R5, !PT ;  /* 0x00000005b2057209 */ /* 0x000fe20007810000 */
[----:B------:R1:W2:Y:S01]  /*1a560*/  MUFU.EX2 R85, R3 ;  /* 0x0000000300557308 */ /* 0x0002a20000000800 */
        /* <DEDUP_REMOVED lines=9> */
[----:B------:R-:W-:Y:S02]  /*1a600*/  ISETP.LT.OR P0, PT, R2, 0x41, P0 ;  /* 0x000000410200780c */ /* 0x000fe40000701670 */
[C---:B------:R-:W-:Y:S02]  /*1a610*/  ISETP.GT.AND P6, PT, R0.reuse, 0x41, P6 ;  /* 0x000000410000780c */ /* 0x040fe400037c4270 */
[----:B------:R-:W-:Y:S02]  /*1a620*/  FMNMX.FTZ R4, R245, R4, !PT ;  /* 0x00000004f5047209 */ /* 0x000fe40007810000 */
[----:B------:R-:W-:Y:S02]  /*1a630*/  ISETP.GT.AND P1, PT, R0, 0x48, P1 ;  /* 0x000000480000780c */ /* 0x000fe40000f24270 */
[----:B------:R-:W-:Y:S01]  /*1a640*/  FSEL R192, R192, -INF , !P0 ;  /* 0xff800000c0c07808 */ /* 0x000fe20004000000 */
[----:B------:R-:W3:Y:S01]  /*1a650*/  SHFL.BFLY PT, R8, R4, 0x2, 0x1f ;  /* 0x0c401f0004087f89 */ /* 0x000ee200000e0000 */
[C---:B------:R-:W-:Y:S02]  /*1a660*/  ISETP.LT.OR P6, PT, R2.reuse, 0x42, P6 ;  /* 0x000000420200780c */ /* 0x040fe400037c1670 */
[----:B------:R-:W-:Y:S02]  /*1a670*/  PLOP3.LUT P0, PT, PT, PT, UP3, 0x40, 0x0 ;  /* 0x000000000000781c */ /* 0x000fe40003f0e838 */
[----:B------:R-:W-:Y:S02]  /*1a680*/  PLOP3.LUT P5, PT, PT, PT, UP4, 0x40, 0x0 ;  /* 0x000000000000781c */ /* 0x000fe40003fae848 */
[----:B------:R-:W-:Y:S02]  /*1a690*/  ISETP.LT.OR P1, PT, R2, 0x49, P1 ;  /* 0x000000490200780c */ /* 0x000fe40000f21670 */
[----:B-1----:R-:W-:Y:S02]  /*1a6a0*/  FMNMX.FTZ R3, R192, R5, !PT ;  /* 0x00000005c0037209 */ /* 0x002fe40007810000 */
[----:B------:R-:W-:Y:S01]  /*1a6b0*/  FSEL R194, R75, -INF , !P6 ;  /* 0xff8000004bc27808 */ /* 0x000fe20007000000 */
[C---:B------:R-:W-:Y:S01]  /*1a6c0*/  FMUL.FTZ R75, R71.reuse, c[0x0][0x2d0] ;  /* 0x0000b400474b7a20 */ /* 0x040fe20000410000 */
[C---:B------:R-:W-:Y:S02]  /*1a6d0*/  ISETP.GT.AND P0, PT, R0.reuse, 0x50, P0 ;  /* 0x000000500000780c */ /* 0x040fe40000704270 */
[----:B------:R-:W-:Y:S02]  /*1a6e0*/  ISETP.GT.AND P5, PT, R0, 0x49, P5 ;  /* 0x000000490000780c */ /* 0x000fe40002fa4270 */
[----:B------:R-:W-:Y:S02]  /*1a6f0*/  FSEL R193, R78, -INF , !P1 ;  /* 0xff8000004ec17808 */ /* 0x000fe40004800000 */
[----:B------:R-:W-:Y:S02]  /*1a700*/  FSETP.NEU.FTZ.AND P1, PT, R71, -INF , PT ;  /* 0xff8000004700780b */ /* 0x000fe40003f3d000 */
[C---:B------:R-:W-:Y:S02]  /*1a710*/  ISETP.LT.OR P0, PT, R2.reuse, 0x51, P0 ;  /* 0x000000510200780c */ /* 0x040fe40000701670 */
[----:B------:R-:W-:Y:S02]  /*1a720*/  ISETP.LT.OR P5, PT, R2, 0x4a, P5 ;  /* 0x0000004a0200780c */ /* 0x000fe40002fa1670 */
[----:B------:R-:W-:Y:S02]  /*1a730*/  FMNMX.FTZ R3, R194, R3, !PT ;  /* 0x00000003c2037209 */ /* 0x000fe40007810000 */
[----:B------:R-:W-:Y:S02]  /*1a740*/  FSEL R75, R75, RZ, P1 ;  /* 0x000000ff4b4b7208 */ /* 0x000fe40000800000 */
[----:B------:R-:W-:Y:S02]  /*1a750*/  FSEL R200, R39, -INF , !P0 ;  /* 0xff80000027c87808 */ /* 0x000fe40004000000 */
[----:B------:R-:W-:Y:S01]  /*1a760*/  FSEL R196, R79, -INF , !P5 ;  /* 0xff8000004fc47808 */ /* 0x000fe20006800000 */
[--C-:B------:R-:W-:Y:S01]  /*1a770*/  FFMA.FTZ R5, R10, c[0x0][0x2d0], -R75.reuse ;  /* 0x0000b4000a057a23 */ /* 0x100fe2000001084b */
[----:B------:R-:W-:Y:S01]  /*1a780*/  FMNMX.FTZ R3, R193, R3, !PT ;  /* 0x00000003c1037209 */ /* 0x000fe20007810000 */
[--C-:B------:R-:W-:Y:S01]  /*1a790*/  FFMA.FTZ R92, R95, c[0x0][0x2d0], -R75.reuse ;  /* 0x0000b4005f5c7a23 */ /* 0x100fe2000001084b */
[----:B------:R-:W-:Y:S01]  /*1a7a0*/  PLOP3.LUT P6, PT, PT, PT, UP2, 0x40, 0x0 ;  /* 0x000000000000781c */ /* 0x000fe20003fce828 */
[----:B------:R-:W-:Y:S01]  /*1a7b0*/  MUFU.EX2 R45, R5 ;  /* 0x00000005002d7308 */ /* 0x000fe20000000800 */
[----:B------:R-:W-:Y:S02]  /*1a7c0*/  PLOP3.LUT P5, PT, PT, PT, UP1, 0x40, 0x0 ;  /* 0x000000000000781c */ /* 0x000fe40003fae818 */
[----:B------:R-:W-:Y:S01]  /*1a7d0*/  PLOP3.LUT P0, PT, PT, PT, UP0, 0x40, 0x0 ;  /* 0x000000000000781c */ /* 0x000fe20003f0e808 */
[----:B------:R-:W-:Y:S01]  /*1a7e0*/  UISETP.GT.AND UP0, UPT, UR12, UR7, UPT ;  /* 0x000000070c00728c */ /* 0x000fe2000bf04270 */
[C---:B------:R-:W-:Y:S01]  /*1a7f0*/  ISETP.GT.AND P6, PT, R0.reuse, 0x51, P6 ;  /* 0x000000510000780c */ /* 0x040fe200037c4270 */
[----:B------:R-:W-:Y:S01]  /*1a800*/  UIADD3 UR12, UR12, -0x1, URZ ;  /* 0xffffffff0c0c7890 */ /* 0x000fe2000fffe03f */
[C---:B------:R-:W-:Y:S02]  /*1a810*/  ISETP.GT.AND P5, PT, R0.reuse, 0x58, P5 ;  /* 0x000000580000780c */ /* 0x040fe40002fa4270 */
[----:B------:R-:W-:Y:S02]  /*1a820*/  ISETP.GT.AND P0, PT, R0, 0x59, P0 ;  /* 0x000000590000780c */ /* 0x000fe40000704270 */
[----:B------:R-:W-:Y:S01]  /*1a830*/  FMNMX.FTZ R0, R196, R3, !PT ;  /* 0x00000003c4007209 */ /* 0x000fe20007810000 */
[--C-:B------:R-:W-:Y:S01]  /*1a840*/  FFMA.FTZ R3, R14, c[0x0][0x2d0], -R75.reuse ;  /* 0x0000b4000e037a23 */ /* 0x100fe2000001084b */
[----:B--2---:R-:W-:Y:S02]  /*1a850*/  F2FP.PACK_AB R78, R85, R60 ;  /* 0x0000003c554e723e */ /* 0x004fe400000000ff */
[----:B---3--:R-:W-:Y:S01]  /*1a860*/  FMNMX.FTZ R4, R4, R8, !PT ;  /* 0x0000000804047209 */ /* 0x008fe20007810000 */
[----:B------:R1:W-:Y:S01]  /*1a870*/  MUFU.EX2 R51, R3 ;  /* 0x0000000300337308 */ /* 0x0003e20000000800 */
[----:B------:R-:W-:Y:S01]  /*1a880*/  ISETP.LT.OR P0, PT, R2, 0x5a, P0 ;  /* 0x0000005a0200780c */ /* 0x000fe20000701670 */
[--C-:B------:R-:W-:Y:S01]  /*1a890*/  FFMA.FTZ R8, R26, c[0x0][0x2d0], -R75.reuse ;  /* 0x0000b4001a087a23 */ /* 0x100fe2000001084b */
[C---:B------:R-:W-:Y:S01]  /*1a8a0*/  ISETP.LT.OR P6, PT, R2.reuse, 0x52, P6 ;  /* 0x000000520200780c */ /* 0x040fe200037c1670 */
[----:B------:R-:W2:Y:S01]  /*1a8b0*/  SHFL.BFLY PT, R70, R4, 0x1, 0x1f ;  /* 0x0c201f0004467f89 */ /* 0x000ea200000e0000 */
[----:B------:R-:W-:Y:S02]  /*1a8c0*/  FSEL R73, R35, -INF , !P0 ;  /* 0xff80000023497808 */ /* 0x000fe40004000000 */
[----:B------:R-:W-:Y:S01]  /*1a8d0*/  ISETP.LT.OR P5, PT, R2, 0x59, P5 ;  /* 0x000000590200780c */ /* 0x000fe20002fa1670 */
[--C-:B------:R-:W-:Y:S01]  /*1a8e0*/  FFMA.FTZ R2, R18, c[0x0][0x2d0], -R75.reuse ;  /* 0x0000b40012027a23 */ /* 0x100fe2000001084b */
[----:B------:R-:W-:Y:S01]  /*1a8f0*/  FSEL R201, R91, -INF , !P6 ;  /* 0xff8000005bc97808 */ /* 0x000fe20007000000 */
[----:B------:R-:W-:Y:S01]  /*1a900*/  MUFU.EX2 R59, R8 ;  /* 0x00000008003b7308 */ /* 0x000fe20000000800 */
[----:B------:R-:W-:Y:S02]  /*1a910*/  FSEL R202, R36, -INF , !P5 ;  /* 0xff80000024ca7808 */ /* 0x000fe40006800000 */
[----:B------:R-:W-:Y:S04]  /*1a920*/  FMNMX.FTZ R0, R200, R0, !PT ;  /* 0x00000000c8007209 */ /* 0x000fe80007810000 */
[----:B------:R-:W-:Y:S03]  /*1a930*/  FMNMX.FTZ R0, R201, R0, !PT ;  /* 0x00000000c9007209 */ /* 0x000fe60007810000 */
[----:B------:R3:W-:Y:S01]  /*1a940*/  MUFU.EX2 R61, R2 ;  /* 0x00000002003d7308 */ /* 0x0007e20000000800 */
[----:B------:R-:W-:Y:S01]  /*1a950*/  FMNMX.FTZ R0, R202, R0, !PT ;  /* 0x00000000ca007209 */ /* 0x000fe20007810000 */
[--C-:B-1----:R-:W-:Y:S03]  /*1a960*/  FFMA.FTZ R3, R21, c[0x0][0x2d0], -R75.reuse ;  /* 0x0000b40015037a23 */ /* 0x102fe6000001084b */
[----:B------:R-:W-:Y:S02]  /*1a970*/  FMNMX.FTZ R0, R73, R0, !PT ;  /* 0x0000000049007209 */ /* 0x000fe40007810000 */
[----:B--2---:R-:W-:Y:S03]  /*1a980*/  FMNMX.FTZ R70, R4, R70, !PT ;  /* 0x0000004604467209 */ /* 0x004fe60007810000 */
[----:B------:R1:W2:Y:S01]  /*1a990*/  MUFU.EX2 R86, R3 ;  /* 0x0000000300567308 */ /* 0x0002a20000000800 */
[C---:B------:R-:W-:Y:S01]  /*1a9a0*/  FSETP.NEU.FTZ.AND P0, PT, R70.reuse, -INF , PT ;  /* 0xff8000004600780b */ /* 0x040fe20003f1d000 */
[----:B------:R-:W-:Y:S05]  /*1a9b0*/  FMUL.FTZ R96, R70, c[0x0][0x2d0] ;  /* 0x0000b40046607a20 */ /* 0x000fea0000410000 */
[----:B------:R-:W-:Y:S05]  /*1a9c0*/  FSEL R96, R96, RZ, P0 ;  /* 0x000000ff60607208 */ /* 0x000fea0000000000 */
[--C-:B------:R-:W-:Y:S01]  /*1a9d0*/  FFMA.FTZ R4, R20, c[0x0][0x2d0], -R96.reuse ;  /* 0x0000b40014047a23 */ /* 0x100fe20000010860 */
[----:B---3--:R-:W3:Y:S01]  /*1a9e0*/  SHFL.BFLY PT, R2, R0, 0x2, 0x1f ;  /* 0x0c401f0000027f89 */ /* 0x008ee200000e0000 */
[--C-:B------:R-:W-:Y:S02]  /*1a9f0*/  FFMA.FTZ R32, R32, c[0x0][0x2d0], -R96.reuse ;  /* 0x0000b40020207a23 */ /* 0x100fe40000010860 */
[----:B------:R-:W-:Y:S01]  /*1aa00*/  MUFU.EX2 R37, R4 ;  /* 0x0000000400257308 */ /* 0x000fe20000000800 */
[--C-:B------:R-:W-:Y:S02]  /*1aa10*/  FFMA.FTZ R44, R44, c[0x0][0x2d0], -R96.reuse ;  /* 0x0000b4002c2c7a23 */ /* 0x100fe40000010860 */
[--C-:B-1----:R-:W-:Y:S01]  /*1aa20*/  FFMA.FTZ R3, R12, c[0x0][0x2d0], -R96.reuse ;  /* 0x0000b4000c037a23 */ /* 0x102fe20000010860 */
[----:B--2---:R-:W-:Y:S01]  /*1aa30*/  F2FP.PACK_AB R79, R86, R61 ;  /* 0x0000003d564f723e */ /* 0x004fe200000000ff */
[--C-:B------:R-:W-:Y:S05]  /*1aa40*/  FFMA.FTZ R12, R28, c[0x0][0x2d0], -R75.reuse ;  /* 0x0000b4001c0c7a23 */ /* 0x100fea000001084b */
[----:B------:R1:W-:Y:S01]  /*1aa50*/  MUFU.EX2 R49, R3 ;  /* 0x0000000300317308 */ /* 0x0003e20000000800 */
[----:B------:R-:W-:Y:S02]  /*1aa60*/  FFMA.FTZ R28, R33, c[0x0][0x2d0], -R75 ;  /* 0x0000b400211c7a23 */ /* 0x000fe4000001084b */
[----:B-1----:R-:W-:Y:S02]  /*1aa70*/  FFMA.FTZ R3, R16, c[0x0][0x2d0], -R96 ;  /* 0x0000b40010037a23 */ /* 0x002fe40000010860 */
[----:B------:R-:W-:Y:S05]  /*1aa80*/  FFMA.FTZ R16, R29, c[0x0][0x2d0], -R74 ;  /* 0x0000b4001d107a23 */ /* 0x000fea000001084a */
[----:B------:R1:W-:Y:S10]  /*1aa90*/  MUFU.EX2 R50, R3 ;  /* 0x0000000300327308 */ /* 0x0003f40000000800 */
[----:B------:R-:W-:Y:S01]  /*1aaa0*/  MUFU.EX2 R34, R16 ;  /* 0x0000001000227308 */ /* 0x000fe20000000800 */
[----:B-1----:R-:W-:Y:S09]  /*1aab0*/  FFMA.FTZ R3, R17, c[0x0][0x2d0], -R96 ;  /* 0x0000b40011037a23 */ /* 0x002ff20000010860 */
[----:B------:R3:W-:Y:S02]  /*1aac0*/  MUFU.EX2 R84, R3 ;  /* 0x0000000300547308 */ /* 0x0007e40000000800 */
[----:B---3--:R-:W-:Y:S01]  /*1aad0*/  FMNMX.FTZ R3, R0, R2, !PT ;  /* 0x0000000200037209 */ /* 0x008fe20007810000 */
[----:B------:R-:W-:Y:S01]  /*1aae0*/  FFMA.FTZ R2, R23, c[0x0][0x2d0], -R74 ;  /* 0x0000b40017027a23 */ /* 0x000fe2000001084a */
[----:B------:R-:W-:Y:S06]  /*1aaf0*/  FSEL R0, R72, RZ, P2 ;  /* 0x000000ff48007208 */ /* 0x000fec0001000000 */
[----:B------:R1:W-:Y:S01]  /*1ab00*/  MUFU.EX2 R87, R2 ;  /* 0x0000000200577308 */ /* 0x0003e20000000800 */
[----:B------:R-:W2:Y:S01]  /*1ab10*/  SHFL.BFLY PT, R4, R3, 0x1, 0x1f ;  /* 0x0c201f0003047f89 */ /* 0x000ea200000e0000 */
[----:B------:R-:W-:Y:S01]  /*1ab20*/  FADD.FTZ R0, -R0, R100 ;  /* 0x0000006400007221 */ /* 0x000fe20000010100 */
[----:B------:R-:W-:Y:S03]  /*1ab30*/  MOV R100, R52 ;  /* 0x0000003400647202 */ /* 0x000fe60000000f00 */
[----:B------:R-:W-:Y:S01]  /*1ab40*/  FMUL.FTZ R0, R0, c[0x0][0x2d0] ;  /* 0x0000b40000007a20 */ /* 0x000fe20000410000 */
[----:B------:R-:W-:Y:S02]  /*1ab50*/  F2FP.PACK_AB R76, R57, R100 ;  /* 0x00000064394c723e */ /* 0x000fe400000000ff */
[----:B------:R-:W-:Y:S01]  /*1ab60*/  LDSM.16.MT88.4 R52, [R210+0x100] ;  /* 0x00010000d234783b */ /* 0x000fe20000004200 */
        /* <DEDUP_REMOVED lines=8> */
[----:B------:R-:W-:Y:S01]  /*1abf0*/  FSETP.NEU.FTZ.AND P0, PT, R3, -INF , PT ;  /* 0xff8000000300780b */ /* 0x000fe20003f1d000 */
[----:B------:R-:W1:Y:S01]  /*1ac00*/  MUFU.EX2 R68, R2 ;  /* 0x0000000200447308 */ /* 0x000e620000000800 */
[----:B------:R-:W-:Y:S01]  /*1ac10*/  FMUL.FTZ R5, R69, R105 ;  /* 0x0000006945057220 */ /* 0x000fe20000410000 */
[----:B------:R-:W-:Y:S01]  /*1ac20*/  MOV R105, R37 ;  /* 0x0000002500697202 */ /* 0x000fe20000000f00 */
[----:B------:R-:W-:Y:S01]  /*1ac30*/  FADD.FTZ R0, -R0, R102 ;  /* 0x0000006600007221 */ /* 0x000fe20000010100 */
[----:B------:R-:W-:Y:S01]  /*1ac40*/  FSEL R97, R97, RZ, P0 ;  /* 0x000000ff61617208 */ /* 0x000fe20000000000 */
[----:B------:R-:W-:Y:S01]  /*1ac50*/  IMAD.MOV.U32 R101, RZ, RZ, R50 ;  /* 0x000000ffff657224 */ /* 0x000fe200078e0032 */
[----:B------:R-:W-:Y:S01]  /*1ac60*/  LDSM.16.MT88.4 R36, [R212+0x100] ;  /* 0x00010000d424783b */ /* 0x000fe20000004200 */
[----:B------:R-:W-:Y:S01]  /*1ac70*/  FMUL.FTZ R0, R0, c[0x0][0x2d0] ;  /* 0x0000b40000007a20 */ /* 0x000fe20000410000 */
[----:B------:R-:W-:Y:S01]  /*1ac80*/  F2FP.PACK_AB R66, R105, R84 ;  /* 0x000000546942723e */ /* 0x000fe200000000ff */
[--C-:B------:R-:W-:Y:S01]  /*1ac90*/  FFMA.FTZ R4, R24, c[0x0][0x2d0], -R97.reuse ;  /* 0x0000b40018047a23 */ /* 0x100fe20000010861 */
[----:B------:R-:W2:Y:S01]  /*1aca0*/  MUFU.EX2 R50, R12 ;  /* 0x0000000c00327308 */ /* 0x000ea20000000800 */
[----:B------:R-:W-:Y:S01]  /*1acb0*/  MOV R102, R49 ;  /* 0x0000003100667202 */ /* 0x000fe20000000f00 */
[----:B------:R-:W-:Y:S02]  /*1acc0*/  FMUL.FTZ R16, R69, R116 ;  /* 0x0000007445107220 */ /* 0x000fe40000410000 */
[----:B------:R-:W-:Y:S01]  /*1acd0*/  IMAD.MOV.U32 R116, RZ, RZ, R60 ;  /* 0x000000ffff747224 */ /* 0x000fe200078e003c */
[----:B------:R-:W-:Y:S01]  /*1ace0*/  F2FP.PACK_AB R64, R101, R102 ;  /* 0x000000666540723e */ /* 0x000fe200000000ff */
[C---:B------:R-:W-:Y:S01]  /*1acf0*/  FMUL.FTZ R17, R69.reuse, R117 ;  /* 0x0000007545117220 */ /* 0x040fe20000410000 */
[----:B------:R-:W-:Y:S01]  /*1ad00*/  MOV R117, R61 ;  /* 0x0000003d00757202 */ /* 0x000fe20000000f00 */
[--C-:B------:R-:W-:Y:S02]  /*1ad10*/  FFMA.FTZ R58, R58, c[0x0][0x2d0], -R97.reuse ;  /* 0x0000b4003a3a7a23 */ /* 0x100fe40000010861 */
[----:B------:R3:W4:Y:S01]  /*1ad20*/  MUFU.EX2 R2, R0 ;  /* 0x0000000000027308 */ /* 0x0007220000000800 */
[----:B------:R-:W-:Y:S02]  /*1ad30*/  FMUL.FTZ R49, R69, R149 ;  /* 0x0000009545317220 */ /* 0x000fe40000410000 */
[----:B------:R-:W-:Y:S02]  /*1ad40*/  FFMA.FTZ R62, R62, c[0x0][0x2d0], -R97 ;  /* 0x0000b4003e3e7a23 */ /* 0x000fe40000010861 */
[C---:B-1----:R-:W-:Y:S02]  /*1ad50*/  FMUL.FTZ R6, R68.reuse, R106 ;  /* 0x0000006a44067220 */ /* 0x042fe40000410000 */
[----:B------:R-:W-:Y:S02]  /*1ad60*/  FMUL.FTZ R7, R68, R107 ;  /* 0x0000006b44077220 */ /* 0x000fe40000410000 */
[----:B------:R-:W-:Y:S01]  /*1ad70*/  IMAD.MOV.U32 R107, RZ, RZ, R86 ;  /* 0x000000ffff6b7224 */ /* 0x000fe200078e0056 */
[----:B------:R1:W-:Y:S01]  /*1ad80*/  MUFU.EX2 R229, R4 ;  /* 0x0000000400e57308 */ /* 0x0003e20000000800 */
[----:B------:R-:W-:Y:S02]  /*1ad90*/  FFMA.FTZ R24, R30, c[0x0][0x2d0], -R75 ;  /* 0x0000b4001e187a23 */ /* 0x000fe4000001084b */
[C---:B------:R-:W-:Y:S01]  /*1ada0*/  FMUL.FTZ R18, R68.reuse, R118 ;  /* 0x0000007644127220 */ /* 0x040fe20000410000 */
[----:B------:R-:W-:Y:S01]  /*1adb0*/  MOV R118, R57 ;  /* 0x0000003900767202 */ /* 0x000fe20000000f00 */
[----:B--2---:R-:W-:Y:S02]  /*1adc0*/  IMAD.MOV.U32 R149, RZ, RZ, R50 ;  /* 0x000000ffff957224 */ /* 0x004fe400078e0032 */
[----:B------:R-:W-:Y:S03]  /*1add0*/  FMUL.FTZ R50, R68, R150 ;  /* 0x0000009644327220 */ /* 0x000fe60000410000 */
[----:B------:R2:W-:Y:S01]  /*1ade0*/  MUFU.EX2 R35, R24 ;  /* 0x0000001800237308 */ /* 0x0005e20000000800 */
[--C-:B---3--:R-:W-:Y:S02]  /*1adf0*/  FFMA.FTZ R0, R19, c[0x0][0x2d0], -R97.reuse ;  /* 0x0000b40013007a23 */ /* 0x108fe40000010861 */
[C---:B----4-:R-:W-:Y:S02]  /*1ae00*/  FMUL.FTZ R8, R2.reuse, R108 ;  /* 0x0000006c02087220 */ /* 0x050fe40000410000 */
[C---:B------:R-:W-:Y:S05]  /*1ae10*/  FMUL.FTZ R9, R2.reuse, R109 ;  /* 0x0000006d02097220 */ /* 0x040fea0000410000 */
[----:B------:R3:W-:Y:S01]  /*1ae20*/  MUFU.EX2 R205, R0 ;  /* 0x0000000000cd7308 */ /* 0x0007e20000000800 */
[C---:B------:R-:W-:Y:S01]  /*1ae30*/  FMUL.FTZ R12, R2.reuse, R112 ;  /* 0x00000070020c7220 */ /* 0x040fe20000410000 */
[----:B------:R-:W-:Y:S01]  /*1ae40*/  MOV R112, R59 ;  /* 0x0000003b00707202 */ /* 0x000fe20000000f00 */
[C---:B------:R-:W-:Y:S02]  /*1ae50*/  FMUL.FTZ R13, R2.reuse, R113 ;  /* 0x00000071020d7220 */ /* 0x040fe40000410000 */
[----:B-1----:R-:W-:Y:S02]  /*1ae60*/  FFMA.FTZ R4, R25, c[0x0][0x2d0], -R97 ;  /* 0x0000b40019047a23 */ /* 0x002fe40000010861 */
[----:B------:R-:W-:Y:S02]  /*1ae70*/  IMAD.MOV.U32 R109, RZ, RZ, R87 ;  /* 0x000000ffff6d7224 */ /* 0x000fe400078e0057 */
[----:B------:R-:W-:Y:S01]  /*1ae80*/  FMUL.FTZ R25, R2, R125 ;  /* 0x0000007d02197220 */ /* 0x000fe20000410000 */
[----:B------:R1:W4:Y:S01]  /*1ae90*/  MUFU.EX2 R231, R4 ;  /* 0x0000000400e77308 */ /* 0x0003220000000800 */
[----:B------:R-:W-:Y:S02]  /*1aea0*/  FMUL.FTZ R19, R68, R119 ;  /* 0x0000007744137220 */ /* 0x000fe40000410000 */
[C---:B------:R-:W-:Y:S02]  /*1aeb0*/  FMUL.FTZ R29, R2.reuse, R129 ;  /* 0x00000081021d7220 */ /* 0x040fe40000410000 */
[C---:B--2---:R-:W-:Y:S02]  /*1aec0*/  FMUL.FTZ R24, R2.reuse, R124 ;  /* 0x0000007c02187220 */ /* 0x044fe40000410000 */
[----:B------:R-:W-:Y:S02]  /*1aed0*/  IMAD.MOV.U32 R119, RZ, RZ, R51 ;  /* 0x000000ffff777224 */ /* 0x000fe400078e0033 */
[C---:B------:R-:W-:Y:S01]  /*1aee0*/  FMUL.FTZ R57, R2.reuse, R157 ;  /* 0x0000009d02397220 */ /* 0x040fe20000410000 */
[----:B------:R2:W-:Y:S01]  /*1aef0*/  MUFU.EX2 R113, R28 ;  /* 0x0000001c00717308 */ /* 0x0005e20000000800 */
[C---:B------:R-:W-:Y:S01]  /*1af00*/  FMUL.FTZ R60, R2.reuse, R160 ;  /* 0x000000a0023c7220 */ /* 0x040fe20000410000 */
[----:B------:R-:W-:Y:S01]  /*1af10*/  MOV R160, R116 ;  /* 0x0000007400a07202 */ /* 0x000fe20000000f00 */
[----:B------:R-:W-:Y:S02]  /*1af20*/  FMUL.FTZ R61, R2, R161 ;  /* 0x000000a1023d7220 */ /* 0x000fe40000410000 */
[----:B---3--:R-:W-:Y:S02]  /*1af30*/  FFMA.FTZ R0, R22, c[0x0][0x2d0], -R97 ;  /* 0x0000b40016007a23 */ /* 0x008fe40000010861 */
[----:B------:R-:W3:Y:S01]  /*1af40*/  LDSM.16.MT88.4 R20, [R209+0x100] ;  /* 0x00010000d114783b */ /* 0x000ee20000004200 */
[----:B------:R-:W-:Y:S02]  /*1af50*/  IMAD.MOV.U32 R161, RZ, RZ, R101 ;  /* 0x000000ffffa17224 */ /* 0x000fe400078e0065 */
[----:B------:R5:W5:Y:S01]  /*1af60*/  MUFU.EX2 R207, R0 ;  /* 0x0000000000cf7308 */ /* 0x000b620000000800 */
[----:B-1----:R-:W-:Y:S01]  /*1af70*/  FFMA.FTZ R4, R27, c[0x0][0x2d0], -R74 ;  /* 0x0000b4001b047a23 */ /* 0x002fe2000001084a */
[----:B----4-:R-:W-:Y:S08]  /*1af80*/  F2FP.PACK_AB R67, R231, R229 ;  /* 0x000000e5e743723e */ /* 0x010ff000000000ff */
[----:B------:R-:W1:Y:S01]  /*1af90*/  MUFU.EX2 R63, R4 ;  /* 0x00000004003f7308 */ /* 0x000e620000000800 */
[----:B--2---:R-:W-:Y:S09]  /*1afa0*/  FMUL.FTZ R28, R2, R128 ;  /* 0x00000080021c7220 */ /* 0x004ff20000410000 */
[----:B------:R2:W-:Y:S01]  /*1afb0*/  MUFU.EX2 R124, R32 ;  /* 0x00000020007c7308 */ /* 0x0005e20000000800 */
[----:B-----5:R-:W-:Y:S02]  /*1afc0*/  FSEL R0, R3, RZ, P0 ;  /* 0x000000ff03007208 */ /* 0x020fe40000000000 */
[----:B------:R-:W-:Y:S02]  /*1afd0*/  F2FP.PACK_AB R65, R207, R205 ;  /* 0x000000cdcf41723e */ /* 0x000fe400000000ff */
[----:B------:R-:W-:Y:S01]  /*1afe0*/  PLOP3.LUT P0, PT, PT, PT, UP0, 0x80, 0x0 ;  /* 0x000000000000781c */ /* 0x000fe20003f0f008 */
[----:B------:R-:W-:Y:S04]  /*1aff0*/  FADD.FTZ R0, -R0, R103 ;  /* 0x0000006700007221 */ /* 0x000fe80000010100 */
[----:B------:R-:W-:Y:S01]  /*1b000*/  MUFU.EX2 R108, R92 ;  /* 0x0000005c006c7308 */ /* 0x000fe20000000800 */
[----:B------:R-:W-:Y:S02]  /*1b010*/  IMAD.MOV.U32 R103, RZ, RZ, R45 ;  /* 0x000000ffff677224 */ /* 0x000fe400078e002d */
[----:B------:R-:W-:Y:S01]  /*1b020*/  FMUL.FTZ R0, R0, c[0x0][0x2d0] ;  /* 0x0000b40000007a20 */ /* 0x000fe20000410000 */
[----:B-1----:R-:W-:Y:S01]  /*1b030*/  MOV R150, R63 ;  /* 0x0000003f00967202 */ /* 0x002fe20000000f00 */
[----:B------:R-:W-:Y:S01]  /*1b040*/  FMUL.FTZ R4, R69, R104 ;  /* 0x0000006845047220 */ /* 0x000fe20000410000 */
[----:B------:R-:W-:Y:S01]  /*1b050*/  F2FP.PACK_AB R77, R51, R103 ;  /* 0x00000067334d723e */ /* 0x000fe200000000ff */
[----:B------:R-:W-:Y:S02]  /*1b060*/  FMUL.FTZ R45, R2, R145 ;  /* 0x00000091022d7220 */ /* 0x000fe40000410000 */
[----:B------:R-:W-:Y:S01]  /*1b070*/  FMUL.FTZ R51, R68, R151 ;  /* 0x0000009744337220 */ /* 0x000fe20000410000 */
[----:B------:R-:W1:Y:S01]  /*1b080*/  MUFU.EX2 R0, R0 ;  /* 0x0000000000007308 */ /* 0x000e620000000800 */
[----:B------:R-:W-:Y:S01]  /*1b090*/  MOV R151, R118 ;  /* 0x0000007600977202 */ /* 0x000fe20000000f00 */
[----:B------:R-:W-:Y:S01]  /*1b0a0*/  IMAD.MOV.U32 R118, RZ, RZ, R103 ;  /* 0x000000ffff767224 */ /* 0x000fe200078e0067 */
[-C--:B---3--:R-:W-:Y:S01]  /*1b0b0*/  HMMA.16816.F32 R4, R76, R20.reuse, R4 ;  /* 0x000000144c04723c */ /* 0x088fe20000001804 */
[----:B--2---:R-:W-:Y:S02]  /*1b0c0*/  FMUL.FTZ R32, R69, R132 ;  /* 0x0000008445207220 */ /* 0x004fe40000410000 */
[C---:B-1----:R-:W-:Y:S01]  /*1b0d0*/  FMUL.FTZ R11, R0.reuse, R111 ;  /* 0x0000006f000b7220 */ /* 0x042fe20000410000 */
[----:B------:R-:W-:Y:S01]  /*1b0e0*/  MOV R111, R85 ;  /* 0x00000055006f7202 */ /* 0x000fe20000000f00 */
[C---:B------:R-:W-:Y:S02]  /*1b0f0*/  FMUL.FTZ R10, R0.reuse, R110 ;  /* 0x0000006e000a7220 */ /* 0x040fe40000410000 */
[C---:B------:R-:W-:Y:S02]  /*1b100*/  FMUL.FTZ R15, R0.reuse, R115 ;  /* 0x00000073000f7220 */ /* 0x040fe40000410000 */
[----:B------:R-:W-:Y:S02]  /*1b110*/  IMAD.MOV.U32 R115, RZ, RZ, R84 ;  /* 0x000000ffff737224 */ /* 0x000fe400078e0054 */
[----:B------:R-:W1:Y:S01]  /*1b120*/  LDSM.16.MT88.4 R84, [R209+0x900] ;  /* 0x00090000d154783b */ /* 0x000e620000004200 */
        /* <DEDUP_REMOVED lines=11> */
[----:B------:R-:W-:Y:S03]  /*1b1e0*/  FMUL.FTZ R31, R0, R131 ;  /* 0x00000083001f7220 */ /* 0x000fe60000410000 */
[----:B------:R-:W-:Y:S01]  /*1b1f0*/  IMAD.MOV.U32 R130, RZ, RZ, R35 ;  /* 0x000000ffff827224 */ /* 0x000fe200078e0023 */
[----:B------:R-:W-:Y:S01]  /*1b200*/  MOV R131, R34 ;  /* 0x0000002200837202 */ /* 0x000fe20000000f00 */
[C---:B------:R-:W-:Y:S01]  /*1b210*/  FMUL.FTZ R34, R68.reuse, R134 ;  /* 0x0000008644227220 */ /* 0x040fe20000410000 */
[----:B------:R3:W-:Y:S01]  /*1b220*/  MUFU.EX2 R121, R48 ;  /* 0x0000003000797308 */ /* 0x0007e20000000800 */
[C---:B------:R-:W-:Y:S04]  /*1b230*/  FMUL.FTZ R22, R68.reuse, R122 ;  /* 0x0000007a44167220 */ /* 0x040fe80000410000 */
[C---:B------:R-:W-:Y:S02]  /*1b240*/  FMUL.FTZ R23, R68.reuse, R123 ;  /* 0x0000007b44177220 */ /* 0x040fe40000410000 */
[----:B------:R-:W-:Y:S02]  /*1b250*/  FMUL.FTZ R35, R68, R135 ;  /* 0x0000008744237220 */ /* 0x000fe40000410000 */
[C---:B------:R-:W-:Y:S01]  /*1b260*/  FMUL.FTZ R42, R0.reuse, R142 ;  /* 0x0000008e002a7220 */ /* 0x040fe20000410000 */
[----:B------:R4:W-:Y:S01]  /*1b270*/  MUFU.EX2 R123, R44 ;  /* 0x0000002c007b7308 */ /* 0x0009e20000000800 */
[C---:B------:R-:W-:Y:S01]  /*1b280*/  FMUL.FTZ R43, R0.reuse, R143 ;  /* 0x0000008f002b7220 */ /* 0x040fe20000410000 */
[----:B------:R-:W-:Y:S01]  /*1b290*/  LDSM.16.MT88.4 R132, [R212+0x2900] ;  /* 0x00290000d484783b */ /* 0x000fe20000004200 */
[C---:B--2---:R-:W-:Y:S02]  /*1b2a0*/  FMUL.FTZ R20, R69.reuse, R120 ;  /* 0x0000007845147220 */ /* 0x044fe40000410000 */
[C---:B------:R-:W-:Y:S02]  /*1b2b0*/  FMUL.FTZ R46, R0.reuse, R146 ;  /* 0x00000092002e7220 */ /* 0x040fe40000410000 */
[C---:B------:R-:W-:Y:S02]  /*1b2c0*/  FMUL.FTZ R59, R0.reuse, R159 ;  /* 0x0000009f003b7220 */ /* 0x040fe40000410000 */
[----:B------:R-:W-:Y:S01]  /*1b2d0*/  FMUL.FTZ R63, R0, R163 ;  /* 0x000000a3003f7220 */ /* 0x000fe20000410000 */
[-C--:B------:R-:W-:Y:S01]  /*1b2e0*/  HMMA.16816.F32 R20, R76, R36.reuse, R20 ;  /* 0x000000244c14723c */ /* 0x080fe20000001814 */
[----:B------:R-:W-:Y:S01]  /*1b2f0*/  MOV R163, R100 ;  /* 0x0000006400a37202 */ /* 0x000fe20000000f00 */
[----:B---3--:R-:W-:Y:S02]  /*1b300*/  FMUL.FTZ R48, R69, R148 ;  /* 0x0000009445307220 */ /* 0x008fe40000410000 */
[----:B------:R-:W-:Y:S01]  /*1b310*/  IMAD.MOV.U32 R148, RZ, RZ, R119 ;  /* 0x000000ffff947224 */ /* 0x000fe200078e0077 */
[----:B------:R-:W-:Y:S03]  /*1b320*/  MOV R119, R102 ;  /* 0x0000006600777202 */ /* 0x000fe60000000f00 */
[C---:B------:R-:W-:Y:S01]  /*1b330*/  HMMA.16816.F32 R24, R64.reuse, R36, R24 ;  /* 0x000000244018723c */ /* 0x040fe20000001818 */
[----:B----4-:R-:W-:Y:S07]  /*1b340*/  FMUL.FTZ R44, R2, R144 ;  /* 0x00000090022c7220 */ /* 0x010fee0000410000 */
        /* <DEDUP_REMOVED lines=11> */
[C---:B--2---:R-:W-:Y:S09]  /*1b400*/  FMUL.FTZ R36, R69.reuse, R136 ;  /* 0x0000008845247220 */ /* 0x044ff20000410000 */
        /* <DEDUP_REMOVED lines=26> */
[--C-:B--2---:R-:W-:Y:S06]  /*1b5b0*/  FFMA.FTZ R80, R90, c[0x0][0x2d0], -R74.reuse ;  /* 0x0000b4005a507a23 */ /* 0x104fec000001084a */
[----:B------:R-:W-:Y:S01]  /*1b5c0*/  F2FP.PACK_AB R76, R150, R109 ;  /* 0x0000006d964c723e */ /* 0x000fe200000000ff */
[----:B------:R-:W2:Y:S01]  /*1b5d0*/  LDSM.16.MT88.4 R88, [R212+0x900] ;  /* 0x00090000d458783b */ /* 0x000ea20000004200 */
[----:B------:R-:W-:Y:S01]  /*1b5e0*/  F2FP.PACK_AB R77, R149, R112 ;  /* 0x00000070954d723e */ /* 0x000fe200000000ff */
[----:B------:R4:W-:Y:S02]  /*1b5f0*/  MUFU.EX2 R104, R80 ;  /* 0x0000005000687308 */ /* 0x0009e40000000800 */
[----:B------:R-:W-:Y:S02]  /*1b600*/  F2FP.PACK_AB R78, R114, R131 ;  /* 0x00000083724e723e */ /* 0x000fe400000000ff */
[----:B------:R-:W-:Y:S02]  /*1b610*/  F2FP.PACK_AB R79, R113, R130 ;  /* 0x00000082714f723e */ /* 0x000fe400000000ff */
[----:B------:R-:W-:Y:S02]  /*1b620*/  F2FP.PACK_AB R82, R123, R128 ;  /* 0x000000807b52723e */ /* 0x000fe400000000ff */
[----:B---3--:R-:W-:Y:S03]  /*1b630*/  F2FP.PACK_AB R83, R141, R136 ;  /* 0x000000888d53723e */ /* 0x008fe600000000ff */
[-C--:B-1----:R-:W-:Y:S01]  /*1b640*/  HMMA.16816.F32 R4, R76, R84.reuse, R4 ;  /* 0x000000544c04723c */ /* 0x082fe20000001804 */
[--C-:B----4-:R-:W-:Y:S02]  /*1b650*/  FFMA.FTZ R80, R94, c[0x0][0x2d0], -R75.reuse ;  /* 0x0000b4005e507a23 */ /* 0x110fe4000001084b */
[----:B------:R-:W1:Y:S02]  /*1b660*/  LDSM.16.MT88.4 R92, [R210+0x900] ;  /* 0x00090000d25c783b */ /* 0x000e640000004200 */
[----:B------:R3:W-:Y:S02]  /*1b670*/  MUFU.EX2 R120, R80 ;  /* 0x0000005000787308 */ /* 0x0007e40000000800 */
[----:B---3--:R-:W-:Y:S07]  /*1b680*/  F2FP.PACK_AB R80, R129, R124 ;  /* 0x0000007c8150723e */ /* 0x008fee00000000ff */
[C---:B------:R-:W-:Y:S07]  /*1b690*/  HMMA.16816.F32 R8, R80.reuse, R84, R8 ;  /* 0x000000545008723c */ /* 0x040fee0000001808 */
[--C-:B------:R-:W-:Y:S01]  /*1b6a0*/  FFMA.FTZ R84, R174, c[0x0][0x2d0], -R74.reuse ;  /* 0x0000b400ae547a23 */ /* 0x100fe2000001084a */
[-C--:B------:R-:W-:Y:S03]  /*1b6b0*/  HMMA.16816.F32 R12, R80, R86.reuse, R12 ;  /* 0x00000056500c723c */ /* 0x080fe6000000180c */
[----:B------:R3:W-:Y:S05]  /*1b6c0*/  MUFU.EX2 R110, R84 ;  /* 0x00000054006e7308 */ /* 0x0007ea0000000800 */
[C---:B------:R-:W-:Y:S08]  /*1b6d0*/  HMMA.16816.F32 R16, R76.reuse, R86, R16 ;  /* 0x000000564c10723c */ /* 0x040ff00000001810 */
[-C--:B--2---:R-:W-:Y:S08]  /*1b6e0*/  HMMA.16816.F32 R20, R76, R88.reuse, R20 ;  /* 0x000000584c14723c */ /* 0x084ff00000001814 */
[C---:B------:R-:W-:Y:S01]  /*1b6f0*/  HMMA.16816.F32 R24, R80.reuse, R88, R24 ;  /* 0x000000585018723c */ /* 0x040fe20000001818 */
[----:B---3--:R-:W-:Y:S06]  /*1b700*/  FFMA.FTZ R84, R177, c[0x0][0x2d0], -R74 ;  /* 0x0000b400b1547a23 */ /* 0x008fec000001084a */
[--C-:B------:R-:W-:Y:S01]  /*1b710*/  FFMA.FTZ R88, R168, c[0x0][0x2d0], -R96.reuse ;  /* 0x0000b400a8587a23 */ /* 0x100fe20000010860 */
[-C--:B------:R-:W-:Y:S01]  /*1b720*/  HMMA.16816.F32 R28, R80, R90.reuse, R28 ;  /* 0x0000005a501c723c */ /* 0x080fe2000000181c */
[----:B------:R2:W-:Y:S07]  /*1b730*/  MUFU.EX2 R125, R84 ;  /* 0x00000054007d7308 */ /* 0x0005ee0000000800 */
[C---:B------:R-:W-:Y:S03]  /*1b740*/  HMMA.16816.F32 R32, R76.reuse, R90, R32 ;  /* 0x0000005a4c20723c */ /* 0x040fe60000001820 */
[----:B------:R3:W-:Y:S05]  /*1b750*/  MUFU.EX2 R139, R88 ;  /* 0x00000058008b7308 */ /* 0x0007ea0000000800 */
[-C--:B-1----:R-:W-:Y:S08]  /*1b760*/  HMMA.16816.F32 R36, R76, R92.reuse, R36 ;  /* 0x0000005c4c24723c */ /* 0x082ff00000001824 */
[C---:B------:R-:W-:Y:S01]  /*1b770*/  HMMA.16816.F32 R40, R80.reuse, R92, R40 ;  /* 0x0000005c5028723c */ /* 0x040fe20000001828 */
[----:B--2---:R-:W-:Y:S04]  /*1b780*/  FFMA.FTZ R84, R169, c[0x0][0x2d0], -R75 ;  /* 0x0000b400a9547a23 */ /* 0x004fe8000001084b */
        /* <DEDUP_REMOVED lines=64> */
[----:B--2---:R-:W-:Y:S03]  /*1bb90*/  FFMA.FTZ R84, R185, c[0x0][0x2d0], -R96 ;  /* 0x0000b400b9547a23 */ /* 0x004fe60000010860 */
[----:B------:R2:W-:Y:S01]  /*1bba0*/  MUFU.EX2 R152, R92 ;  /* 0x0000005c00987308 */ /* 0x0005e20000000800 */
[C---:B------:R-:W-:Y:S09]  /*1bbb0*/  HMMA.16816.F32 R48, R76.reuse, R94, R48 ;  /* 0x0000005e4c30723c */ /* 0x040ff20000001830 */
[----:B------:R3:W-:Y:S03]  /*1bbc0*/  MUFU.EX2 R188, R84 ;  /* 0x0000005400bc7308 */ /* 0x0007e60000000800 */
[----:B-1----:R-:W-:Y:S07]  /*1bbd0*/  FFMA.FTZ R88, R190, c[0x0][0x2d0], -R75 ;  /* 0x0000b400be587a23 */ /* 0x002fee000001084b */
[----:B------:R1:W-:Y:S01]  /*1bbe0*/  MUFU.EX2 R190, R88 ;  /* 0x0000005800be7308 */ /* 0x0003e20000000800 */
[----:B--2---:R-:W-:Y:S02]  /*1bbf0*/  FFMA.FTZ R92, R191, c[0x0][0x2d0], -R97 ;  /* 0x0000b400bf5c7a23 */ /* 0x004fe40000010861 */
[----:B------:R-:W-:Y:S07]  /*1bc00*/  IMAD.MOV.U32 R191, RZ, RZ, R108 ;  /* 0x000000ffffbf7224 */ /* 0x000fee00078e006c */
[----:B------:R2:W-:Y:S01]  /*1bc10*/  MUFU.EX2 R103, R92 ;  /* 0x0000005c00677308 */ /* 0x0005e20000000800 */
[----:B---3--:R-:W-:Y:S09]  /*1bc20*/  FFMA.FTZ R84, R187, c[0x0][0x2d0], -R96 ;  /* 0x0000b400bb547a23 */ /* 0x008ff20000010860 */
[----:B------:R3:W-:Y:S01]  /*1bc30*/  MUFU.EX2 R185, R84 ;  /* 0x0000005400b97308 */ /* 0x0007e20000000800 */
[----:B-1----:R-:W1:Y:S01]  /*1bc40*/  LDSM.16.MT88.4 R88, [R211+0x1100] ;  /* 0x00110000d358783b */ /* 0x002e620000004200 */
[----:B--2---:R-:W-:Y:S02]  /*1bc50*/  FFMA.FTZ R92, R203, c[0x0][0x2d0], -R75 ;  /* 0x0000b400cb5c7a23 */ /* 0x004fe4000001084b */
[----:B------:R-:W-:Y:S06]  /*1bc60*/  IMAD.MOV.U32 R203, RZ, RZ, R106 ;  /* 0x000000ffffcb7224 */ /* 0x000fec00078e006a */
[----:B------:R2:W-:Y:S01]  /*1bc70*/  MUFU.EX2 R181, R92 ;  /* 0x0000005c00b57308 */ /* 0x0005e20000000800 */
[----:B---3--:R-:W-:Y:S01]  /*1bc80*/  FFMA.FTZ R84, R189, c[0x0][0x2d0], -R96 ;  /* 0x0000b400bd547a23 */ /* 0x008fe20000010860 */
[----:B------:R-:W-:Y:S01]  /*1bc90*/  MOV R189, R122 ;  /* 0x0000007a00bd7202 */ /* 0x000fe20000000f00 */
[----:B------:R-:W-:Y:S07]  /*1bca0*/  IMAD.MOV.U32 R122, RZ, RZ, R117 ;  /* 0x000000ffff7a7224 */ /* 0x000fee00078e0075 */
[----:B------:R3:W4:Y:S01]  /*1bcb0*/  MUFU.EX2 R187, R84 ;  /* 0x0000005400bb7308 */ /* 0x0007220000000800 */
[----:B--2---:R-:W-:Y:S01]  /*1bcc0*/  LDSM.16.MT88.4 R92, [R210+0x1900] ;  /* 0x00190000d25c783b */ /* 0x004fe20000004200 */
[-C--:B-1----:R-:W-:Y:S08]  /*1bcd0*/  HMMA.16816.F32 R52, R76, R88.reuse, R52 ;  /* 0x000000584c34723c */ /* 0x082ff00000001834 */
[C---:B------:R-:W-:Y:S01]  /*1bce0*/  HMMA.16816.F32 R56, R80.reuse, R88, R56 ;  /* 0x000000585038723c */ /* 0x040fe20000001838 */
[----:B---3--:R-:W-:Y:S03]  /*1bcf0*/  FFMA.FTZ R84, R198, c[0x0][0x2d0], -R74 ;  /* 0x0000b400c6547a23 */ /* 0x008fe6000001084a */
[----:B------:R-:W-:Y:S01]  /*1bd00*/  IMAD.MOV.U32 R198, RZ, RZ, R112 ;  /* 0x000000ffffc67224 */ /* 0x000fe200078e0070 */
[----:B------:R1:W-:Y:S02]  /*1bd10*/  MUFU.EX2 R183, R84 ;  /* 0x0000005400b77308 */ /* 0x0003e40000000800 */
[--C-:B------:R-:W-:Y:S01]  /*1bd20*/  FFMA.FTZ R88, R178, c[0x0][0x2d0], -R97.reuse ;  /* 0x0000b400b2587a23 */ /* 0x100fe20000010861 */
[-C--:B------:R-:W-:Y:S07]  /*1bd30*/  HMMA.16816.F32 R60, R80, R90.reuse, R60 ;  /* 0x0000005a503c723c */ /* 0x080fee000000183c */
[----:B------:R-:W-:Y:S01]  /*1bd40*/  FFMA.FTZ R80, R228, c[0x0][0x2d0], -R74 ;  /* 0x0000b400e4507a23 */ /* 0x000fe2000001084a */
[----:B------:R-:W-:Y:S01]  /*1bd50*/  HMMA.16816.F32 R64, R76, R90, R64 ;  /* 0x0000005a4c40723c */ /* 0x000fe20000001840 */
[----:B------:R-:W2:Y:S03]  /*1bd60*/  MUFU.EX2 R102, R88 ;  /* 0x0000005800667308 */ /* 0x000ea60000000800 */
[----:B----4-:R-:W-:Y:S01]  /*1bd70*/  F2FP.PACK_AB R82, R187, R185 ;  /* 0x000000b9bb52723e */ /* 0x010fe200000000ff */
[----:B------:R-:W-:Y:S02]  /*1bd80*/  IMAD.MOV.U32 R228, RZ, RZ, R104 ;  /* 0x000000ffffe47224 */ /* 0x000fe400078e0068 */
[----:B------:R-:W-:Y:S02]  /*1bd90*/  F2FP.PACK_AB R76, R252, R189 ;  /* 0x000000bdfc4c723e */ /* 0x000fe400000000ff */
[----:B------:R-:W-:Y:S02]  /*1bda0*/  F2FP.PACK_AB R77, R147, R251 ;  /* 0x000000fb934d723e */ /* 0x000fe400000000ff */
[----:B------:R3:W-:Y:S01]  /*1bdb0*/  MUFU.EX2 R182, R80 ;  /* 0x0000005000b67308 */ /* 0x0007e20000000800 */
[----:B------:R-:W-:Y:S01]  /*1bdc0*/  F2FP.PACK_AB R78, R197, R250 ;  /* 0x000000fac54e723e */ /* 0x000fe200000000ff */
[----:B-1----:R-:W-:Y:S01]  /*1bdd0*/  FFMA.FTZ R84, R184, c[0x0][0x2d0], -R97 ;  /* 0x0000b400b8547a23 */ /* 0x002fe20000010861 */
[----:B------:R-:W-:Y:S01]  /*1bde0*/  F2FP.PACK_AB R79, R190, R195 ;  /* 0x000000c3be4f723e */ /* 0x000fe200000000ff */
[----:B------:R-:W-:Y:S06]  /*1bdf0*/  IMAD.MOV.U32 R184, RZ, RZ, R110 ;  /* 0x000000ffffb87224 */ /* 0x000fec00078e006e */
[----:B------:R1:W4:Y:S01]  /*1be00*/  MUFU.EX2 R153, R84 ;  /* 0x0000005400997308 */ /* 0x0003220000000800 */
[----:B--2---:R-:W-:Y:S01]  /*1be10*/  F2FP.PACK_AB R83, R102, R103 ;  /* 0x000000676653723e */ /* 0x004fe200000000ff */
[----:B------:R-:W-:Y:S01]  /*1be20*/  LDSM.16.MT88.4 R88, [R212+0x1900] ;  /* 0x00190000d458783b */ /* 0x000fe20000004200 */
[----:B---3--:R-:W-:Y:S01]  /*1be30*/  FFMA.FTZ R80, R199, c[0x0][0x2d0], -R75 ;  /* 0x0000b400c7507a23 */ /* 0x008fe2000001084b */
[----:B------:R-:W-:Y:S06]  /*1be40*/  MOV R199, R105 ;  /* 0x0000006900c77202 */ /* 0x000fec0000000f00 */
[----:B------:R2:W-:Y:S01]  /*1be50*/  MUFU.EX2 R159, R80 ;  /* 0x00000050009f7308 */ /* 0x0005e20000000800 */
[----:B-1----:R-:W1:Y:S01]  /*1be60*/  LDSM.16.MT88.4 R84, [R209+0x1900] ;  /* 0x00190000d154783b */ /* 0x002e620000004200 */
[----:B----4-:R-:W-:Y:S02]  /*1be70*/  F2FP.PACK_AB R81, R152, R153 ;  /* 0x000000999851723e */ /* 0x010fe400000000ff */
[----:B--2---:R-:W-:Y:S01]  /*1be80*/  F2FP.PACK_AB R80, R188, R146 ;  /* 0x00000092bc50723e */ /* 0x004fe200000000ff */
        /* <DEDUP_REMOVED lines=17> */
[-C--:B------:R-:W-:Y:S08]  /*1bfa0*/  HMMA.16816.F32 R36, R76, R92.reuse, R36 ;  /* 0x0000005c4c24723c */ /* 0x080ff00000001824 */
[C---:B------:R-:W-:Y:S01]  /*1bfb0*/  HMMA.16816.F32 R40, R80.reuse, R92, R40 ;  /* 0x0000005c5028723c */ /* 0x040fe20000001828 */
[----:B-1----:R-:W-:Y:S03]  /*1bfc0*/  FFMA.FTZ R84, R233, c[0x0][0x2d0], -R75 ;  /* 0x0000b400e9547a23 */ /* 0x002fe6000001084b */
[----:B------:R-:W-:Y:S01]  /*1bfd0*/  MOV R233, R115 ;  /* 0x0000007300e97202 */ /* 0x000fe20000000f00 */
[----:B------:R1:W-:Y:S02]  /*1bfe0*/  MUFU.EX2 R157, R84 ;  /* 0x00000054009d7308 */ /* 0x0003e40000000800 */
[----:B------:R-:W-:Y:S01]  /*1bff0*/  FFMA.FTZ R92, R194, c[0x0][0x2d0], -R97 ;  /* 0x0000b400c25c7a23 */ /* 0x000fe20000010861 */
[-C--:B------:R-:W-:Y:S01]  /*1c000*/  HMMA.16816.F32 R44, R80, R94.reuse, R44 ;  /* 0x0000005e502c723c */ /* 0x080fe2000000182c */
[----:B--2---:R-:W-:Y:S02]  /*1c010*/  FFMA.FTZ R88, R230, c[0x0][0x2d0], -R96 ;  /* 0x0000b400e6587a23 */ /* 0x004fe40000010860 */
        /* <DEDUP_REMOVED lines=71> */
[----:B---3--:R-:W-:Y:S04]  /*1c490*/  FFMA.FTZ R74, R240, c[0x0][0x2d0], -R96 ;  /* 0x0000b400f04a7a23 */ /* 0x008fe80000010860 */
        /* <DEDUP_REMOVED lines=163> */
.L_x_299:
        /* <DEDUP_REMOVED lines=30> */
[----:B------:R-:W-:-:S05]  /*1d0b0*/  FSETP.NE.FTZ.AND P1, PT, R7, RZ, PT ;  /* 0x000000ff0700720b */ /* 0x000fca0003f35000 */
        /* <DEDUP_REMOVED lines=90> */
.L_x_237:
        /* <DEDUP_REMOVED lines=68> */
[----:B------:R-:W-:-:S02]  /*1daa0*/  F2FP.PACK_AB R8, R167, R166 ;  /* 0x000000a6a708723e */ /* 0x000fc400000000ff */
        /* <DEDUP_REMOVED lines=66> */
.L_x_319:
        /* <DEDUP_REMOVED lines=14> */
[----:B------:R-:W-:Y:S01]  /*1dfb0*/  LOP3.LUT P1, RZ, R5, 0x3, RZ, 0xc0, !PT ;  /* 0x0000000305ff7812 */ /* 0x000fe2000782c0ff */
[----:B------:R-:W-:Y:S01]  /*1dfc0*/  IMAD R3, R2, 0x8, R0 ;  /* 0x0000000802037824 */ /* 0x000fe200078e0200 */
[----:B------:R-:W-:Y:S01]  /*1dfd0*/  SHF.R.S32.HI R0, RZ, 0x1f, R34 ;  /* 0x0000001fff007819 */ /* 0x000fe20000011422 */
[----:B------:R-:W-:Y:S01]  /*1dfe0*/  UMOV UR18, UR6 ;  /* 0x0000000600127c82 */ /* 0x000fe20008000000 */
[----:B------:R-:W-:Y:S01]  /*1dff0*/  SHF.R.S32.HI R2, RZ, 0x1f, R5 ;  /* 0x0000001fff027819 */ /* 0x000fe20000011405 */
[----:B------:R-:W-:Y:S01]  /*1e000*/  UMOV UR19, UR7 ;  /* 0x0000000700137c82 */ /* 0x000fe20008000000 */
[----:B------:R-:W-:Y:S01]  /*1e010*/  LEA.HI R0, R0, R34, RZ, 0x2 ;  /* 0x0000002200007211 */ /* 0x000fe200078f10ff */
[----:B------:R-:W-:Y:S01]  /*1e020*/  UIMAD.WIDE.U32 UR18, UR11, UR4, UR18 ;  /* 0x000000040b1272a5 */ /* 0x000fe2000f8e0012 */
[----:B------:R-:W-:Y:S01]  /*1e030*/  LEA.HI R2, R2, R5, RZ, 0x2 ;  /* 0x0000000502027211 */ /* 0x000fe200078f10ff */
[----:B------:R-:W-:Y:S01]  /*1e040*/  UIMAD UR12, UR11, UR5, UR12 ;  /* 0x000000050b0c72a4 */ /* 0x000fe2000f8e020c */
[----:B------:R-:W-:Y:S01]  /*1e050*/  LOP3.LUT R0, R0, 0xffffffc, RZ, 0xc0, !PT ;  /* 0x0ffffffc00007812 */ /* 0x000fe200078ec0ff */
[----:B------:R-:W-:Y:S01]  /*1e060*/  USHF.R.S32.HI UR9, URZ, 0x1f, UR16 ;  /* 0x0000001f3f097899 */ /* 0x000fe20008011410 */
[----:B------:R-:W-:Y:S01]  /*1e070*/  SHF.R.S32.HI R2, RZ, 0x2, R2 ;  /* 0x00000002ff027819 */ /* 0x000fe20000011402 */
[----:B------:R-:W-:Y:S01]  /*1e080*/  ULDC.64 UR4, c[0x0][0x3a0] ;  /* 0x0000e80000047ab9 */ /* 0x000fe20000000a00 */
[----:B------:R-:W-:Y:S01]  /*1e090*/  LEA.HI R21, R41, R40, RZ, 0x6 ;  /* 0x0000002829157211 */ /* 0x000fe200078f30ff */
[----:B------:R-:W-:Y:S01]  /*1e0a0*/  IMAD.IADD R0, R34, 0x1, -R0 ;  /* 0x0000000122007824 */ /* 0x000fe200078e0a00 */
[----:B------:R-:W-:-:S02]  /*1e0b0*/  UIMAD UR14, UR7, UR4, URZ ;  /* 0x00000004070e72a4 */ /* 0x000fc4000f8e023f */
[----:B------:R-:W-:Y:S01]  /*1e0c0*/  USEL UR9, UR9, URZ, !UP1 ;  /* 0x0000003f09097287 */ /* 0x000fe2000c800000 */
        /* <DEDUP_REMOVED lines=10> */
[----:B------:R-:W-:Y:S01]  /*1e170*/  UIMAD UR15, UR9, UR6, URZ ;  /* 0x00000006090f72a4 */ /* 0x000fe2000f8e023f */
[----:B------:R-:W-:Y:S01]  /*1e180*/  @P0 IMAD.HI.U32 R4, R3, c[0x0][0x4ec], RZ ;  /* 0x00013b0003040a27 */ /* 0x000fe200078e00ff */
[----:B------:R-:W-:-:S02]  /*1e190*/  ULDC.64 UR4, c[0x0][0x3e8] ;  /* 0x0000fa0000047ab9 */ /* 0x000fc40000000a00 */
[----:B------:R-:W-:Y:S01]  /*1e1a0*/  UIADD3 UR19, UR19, UR12, URZ ;  /* 0x0000000c13137290 */ /* 0x000fe2000fffe03f */
[----:B------:R-:W-:Y:S01]  /*1e1b0*/  IMAD R10, R22, 0x80, R6 ;  /* 0x00000080160a7824 */ /* 0x000fe200078e0206 */
[----:B------:R-:W-:Y:S01]  /*1e1c0*/  UIMAD UR7, UR10, UR7, UR15 ;  /* 0x000000070a0772a4 */ /* 0x000fe2000f8e020f */
[--C-:B------:R-:W-:Y:S01]  /*1e1d0*/  IMAD.MOV.U32 R2, RZ, RZ, R3.reuse ;  /* 0x000000ffff027224 */ /* 0x100fe200078e0003 */
        /* <DEDUP_REMOVED lines=33> */
[----:B------:R-:W-:-:S02]  /*1e3f0*/  ISETP.GE.AND P6, PT, R0, c[0x0][0x3c8], PT ;  /* 0x0000f20000007a0c */ /* 0x000fc40003fc6270 */
[----:B------:R-:W-:Y:S01]  /*1e400*/  SHF.R.S32.HI R53, RZ, 0x1f, R0 ;  /* 0x0000001fff357819 */ /* 0x000fe20000011400 */
[----:B------:R-:W-:Y:S02]  /*1e410*/  IMAD R8, R6, c[0x0][0x48c], R8 ;  /* 0x0001230006087a24 */ /* 0x000fe400078e0208 */
[----:B------:R-:W-:Y:S02]  /*1e420*/  IMAD.U32 R3, RZ, RZ, UR15 ;  /* 0x0000000fff037e24 */ /* 0x000fe4000f8e00ff */
[----:B------:R-:W-:Y:S01]  /*1e430*/  IMAD R6, R9, c[0x0][0x3e0], RZ ;  /* 0x0000f80009067a24 */ /* 0x000fe200078e02ff */
[----:B------:R-:W-:Y:S01]  /*1e440*/  LEA R9, P0, R4, c[0x0][0x450], 0x2 ;  /* 0x0001140004097a11 */ /* 0x000fe200078010ff */
[----:B------:R-:W-:Y:S02]  /*1e450*/  IMAD.U32 R2, RZ, RZ, UR14 ;  /* 0x0000000eff027e24 */ /* 0x000fe4000f8e00ff */
[----:B------:R-:W-:Y:S02]  /*1e460*/  IMAD.U32 R3, RZ, RZ, UR5 ;  /* 0x00000005ff037e24 */ /* 0x000fe4000f8e00ff */
[----:B------:R-:W-:Y:S01]  /*1e470*/  IMAD.IADD R8, R5, 0x1, R8 ;  /* 0x0000000105087824 */ /* 0x000fe200078e0208 */
[----:B------:R-:W-:Y:S01]  /*1e480*/  SHFL.IDX PT, R16, R9, RZ, 0x1c1f ;  /* 0x001c1fff09107589 */ /* 0x000fe200000e0000 */
[----:B------:R-:W-:-:S02]  /*1e490*/  IMAD R5, R7, c[0x0][0x3e4], R6 ;  /* 0x0000f90007057a24 */ /* 0x000fc400078e0206 */
[----:B------:R-:W-:Y:S01]  /*1e4a0*/  IMAD.WIDE.U32 R6, R7, c[0x0][0x3e0], R2 ;  /* 0x0000f80007067a25 */ /* 0x000fe200078e0002 */
[----:B------:R-:W-:Y:S01]  /*1e4b0*/  LEA.HI.X R3, R4, c[0x0][0x454], R8, 0x2, P0 ;  /* 0x0001150004037a11 */ /* 0x000fe200000f1408 */
[----:B------:R-:W-:Y:S02]  /*1e4c0*/  SHFL.IDX PT, R14, R9, 0x1, 0x1c1f ;  /* 0x003c1f00090e7f89 */ /* 0x000fe400000e0000 */
[----:B------:R-:W-:Y:S02]  /*1e4d0*/  IMAD R18, R18, c[0x0][0x4e8], R10 ;  /* 0x00013a0012127a24 */ /* 0x000fe400078e020a */
[----:B------:R-:W1:Y:S01]  /*1e4e0*/  SHFL.IDX PT, R17, R3, RZ, 0x1c1f ;  /* 0x001c1fff03117589 */ /* 0x000e6200000e0000 */
[----:B-----5:R-:W-:Y:S02]  /*1e4f0*/  IMAD R2, R12, c[0x0][0x4e8], RZ ;  /* 0x00013a000c027a24 */ /* 0x020fe400078e02ff */
[----:B------:R-:W-:Y:S01]  /*1e500*/  IMAD R8, R22, 0x80, R11 ;  /* 0x0000008016087824 */ /* 0x000fe200078e020b */
[----:B------:R-:W2:Y:S01]  /*1e510*/  SHFL.IDX PT, R15, R3, 0x1, 0x1c1f ;  /* 0x003c1f00030f7f89 */ /* 0x000ea200000e0000 */
[----:B------:R-:W-:Y:S01]  /*1e520*/  SHF.R.S32.HI R10, RZ, 0x1f, R18 ;  /* 0x0000001fff0a7819 */ /* 0x000fe20000011412 */
[----:B------:R-:W-:-:S02]  /*1e530*/  IMAD.IADD R5, R7, 0x1, R5 ;  /* 0x0000000107057824 */ /* 0x000fc400078e0205 */
[----:B------:R-:W-:Y:S01]  /*1e540*/  SHFL.IDX PT, R12, R9, 0x2, 0x1c1f ;  /* 0x005c1f00090c7f89 */ /* 0x000fe200000e0000 */
[C---:B------:R-:W-:Y:S01]  /*1e550*/  IADD3 R7, R8.reuse, 0x8, RZ ;  /* 0x0000000808077810 */ /* 0x040fe20007ffe0ff */
[----:B------:R-:W-:Y:S01]  /*1e560*/  IMAD.MOV.U32 R4, RZ, RZ, R6 ;  /* 0x000000ffff047224 */ /* 0x000fe200078e0006 */
[-C--:B------:R-:W-:Y:S01]  /*1e570*/  ISETP.GE.OR P4, PT, R8, R2.reuse, P1 ;  /* 0x000000020800720c */ /* 0x080fe20000f86670 */
[----:B------:R-:W3:Y:S01]  /*1e580*/  SHFL.IDX PT, R13, R3, 0x2, 0x1c1f ;  /* 0x005c1f00030d7f89 */ /* 0x000ee200000e0000 */
[----:B------:R-:W-:Y:S01]  /*1e590*/  IMAD R6, R10, c[0x0][0x3d8], RZ ;  /* 0x0000f6000a067a24 */ /* 0x000fe200078e02ff */
[----:B------:R-:W-:Y:S01]  /*1e5a0*/  ISETP.GE.OR P3, PT, R7, R2, P1 ;  /* 0x000000020700720c */ /* 0x000fe20000f66670 */
[C---:B------:R-:W-:Y:S01]  /*1e5b0*/  IMAD.WIDE.U32 R4, R18.reuse, c[0x0][0x3d8], R4 ;  /* 0x0000f60012047a25 */ /* 0x040fe200078e0004 */
[----:B------:R4:W-:Y:S03]  /*1e5c0*/  SHFL.IDX PT, R11, R3, 0x3, 0x1c1f ;  /* 0x007c1f00030b7f89 */ /* 0x0009e600000e0000 */
[----:B------:R-:W-:Y:S01]  /*1e5d0*/  IMAD R6, R18, c[0x0][0x3dc], R6 ;  /* 0x0000f70012067a24 */ /* 0x000fe200078e0206 */
[----:B------:R-:W3:Y:S01]  /*1e5e0*/  SHFL.IDX PT, R10, R9, 0x3, 0x1c1f ;  /* 0x007c1f00090a7f89 */ /* 0x000ee200000e0000 */
[----:B------:R-:W-:-:S02]  /*1e5f0*/  IMAD.SHL.U32 R7, R21, 0x8, RZ ;  /* 0x0000000815077824 */ /* 0x000fc400078e00ff */
[----:B------:R-:W-:Y:S01]  /*1e600*/  IMAD.IADD R6, R5, 0x1, R6 ;  /* 0x0000000105067824 */ /* 0x000fe200078e0206 */
[----:B------:R-:W-:Y:S01]  /*1e610*/  LEA R5, P0, R4, c[0x0][0x380], 0x1 ;  /* 0x0000e00004057a11 */ /* 0x000fe200078008ff */
[----:B-1----:R-:W-:Y:S01]  /*1e620*/  @!P4 ST.E [R16.64], R36 ;  /* 0x000000241000c985 */ /* 0x002fe2000c101932 */
[----:B------:R-:W-:Y:S02]  /*1e630*/  LOP3.LUT R7, R20, 0x7ffffe00, R7, 0xf8, !PT ;  /* 0x7ffffe0014077812 */ /* 0x000fe400078ef807 */
[----:B------:R-:W-:Y:S01]  /*1e640*/  LEA.HI.X R4, R4, c[0x0][0x384], R6, 0x1, P0 ;  /* 0x0000e10004047a11 */ /* 0x000fe200000f0c06 */
[----:B--2---:R-:W-:Y:S02]  /*1e650*/  @!P3 ST.E [R14.64], R37 ;  /* 0x000000250e00b985 */ /* 0x004fe4000c101932 */
[----:B------:R-:W-:Y:S02]  /*1e660*/  IMAD.SHL.U32 R6, R7, 0x2, RZ ;  /* 0x0000000207067824 */ /* 0x000fe400078e00ff */
[----:B------:R-:W-:Y:S04]  /*1e670*/  SHFL.IDX PT, R9, R4, RZ, 0x181f ;  /* 0x00181fff04097589 */ /* 0x000fe800000e0000 */
[----:B------:R-:W-:Y:S01]  /*1e680*/  SHFL.IDX PT, R14, R5, 0x2, 0x181f ;  /* 0x00581f00050e7f89 */ /* 0x000fe200000e0000 */
[----:B----4-:R-:W-:-:S02]  /*1e690*/  IADD3 R3, R8, 0x40, RZ ;  /* 0x0000004008037810 */ /* 0x010fc40007ffe0ff */
[----:B------:R-:W-:Y:S01]  /*1e6a0*/  IADD3 R8, R8, 0x48, RZ ;  /* 0x0000004808087810 */ /* 0x000fe20007ffe0ff */
[----:B------:R-:W-:Y:S01]  /*1e6b0*/  SHFL.IDX PT, R15, R5, 0x3, 0x181f ;  /* 0x00781f00050f7f89 */ /* 0x000fe200000e0000 */
        /* <DEDUP_REMOVED lines=67> */
.L_x_318:
        /* <DEDUP_REMOVED lines=31> */
.L_x_320:
[----:B-1----:R-:W1:Y:S01]  /*1ece0*/  S2R R7, SR_TID.X ;  /* 0x0000000000077919 */ /* 0x002e620000002100 */
[----:B------:R-:W-:Y:S01]  /*1ecf0*/  USHF.R.S32.HI UR6, URZ, 0x1f, UR16 ;  /* 0x0000001f3f067899 */ /* 0x000fe20008011410 */
[----:B------:R-:W-:Y:S01]  /*1ed00*/  BSSY B0, `(.L_x_321) ;  /* 0x0000029000007945 */ /* 0x000fe20003800000 */
[----:B------:R-:W-:-:S02]  /*1ed10*/  USEL UR16, UR16, URZ, !UP1 ;  /* 0x0000003f10107287 */ /* 0x000fc4000c800000 */
[----:B------:R-:W-:Y:S01]  /*1ed20*/  USEL UR6, UR6, URZ, !UP1 ;  /* 0x0000003f06067287 */ /* 0x000fe2000c800000 */
[----:B-1----:R-:W-:-:S13]  /*1ed30*/  ISETP.GT.AND P0, PT, R7, 0x7f, PT ;  /* 0x0000007f0700780c */ /* 0x002fda0003f04270 */
        /* <DEDUP_REMOVED lines=37> */
.L_x_322:
[----:B------:R-:W-:Y:S05]  /*1ef90*/  BSYNC B0 ;  /* 0x0000000000007941 */ /* 0x000fea0003800000 */
.L_x_321:
        /* <DEDUP_REMOVED lines=107> */
.L_x_323:
        /* <DEDUP_REMOVED lines=11> */
.L_x_1600:


//--------------------- .text._ZN7cutlass13device_kernelIN5flash19enable_sm80_to_sm89INS1_16FlashAttnFwdSm80INS1_25CollectiveMainloopFwdSm80ILi4ELi1ELb0EN4cute5tupleIJNS5_1CILi128EEENS7_ILi96EEENS7_ILi64EEEEEELi64ENS_6half_tEfNS_4arch4Sm80ELb0ELb1ELb1ELb1ELb1ELb1ELb1ELb0EEENS1_21CollectiveEpilogueFwdINS6_IJS8_SA_S9_EEENS6_IJNS7_ILi1EEESI_SI_EEESC_SE_Li128ELb1ELb1ELb0ELb0EEENS1_19SingleTileSchedulerILb1ELb0ELb1ELi128EEEEEEEEEvNT_6ParamsE --------------------------
	.section	.text._ZN7cutlass13device_kernelIN5flash19enable_sm80_to_sm89INS1_16FlashAttnFwdSm80INS1_25CollectiveMainloopFwdSm80ILi4ELi1ELb0EN4cute5tupleIJNS5_1CILi128EEENS7_ILi96EEENS7_ILi64EEEEEELi64ENS_6half_tEfNS_4arch4Sm80ELb0ELb1ELb1ELb1ELb1ELb1ELb1ELb0EEENS1_21CollectiveEpilogueFwdINS6_IJS8_SA_S9_EEENS6_IJNS7_ILi1EEESI_SI_EEESC_SE_Li128ELb1ELb1ELb0ELb0EEENS1_19SingleTileSchedulerILb1ELb0ELb1ELi128EEEEEEEEEvNT_6ParamsE,"ax",@progbits
	.sectioninfo	@"SHI_REGISTERS=255"
	.align	128
.text._ZN7cutlass13device_kernelIN5flash19enable_sm80_to_sm89INS1_16FlashAttnFwdSm80INS1_25CollectiveMainloopFwdSm80ILi4ELi1ELb0EN4cute5tupleIJNS5_1CILi128EEENS7_ILi96EEENS7_ILi64EEEEEELi64ENS_6half_tEfNS_4arch4Sm80ELb0ELb1ELb1ELb1ELb1ELb1ELb1ELb0EEENS1_21CollectiveEpilogueFwdINS6_IJS8_SA_S9_EEENS6_IJNS7_ILi1EEESI_SI_EEESC_SE_Li128ELb1ELb1ELb0ELb0EEENS1_19SingleTileSchedulerILb1ELb0ELb1ELi128EEEEEEEEEvNT_6ParamsE:
        .type           _ZN7cutlass13device_kernelIN5flash19enable_sm80_to_sm89INS1_16FlashAttnFwdSm80INS1_25CollectiveMainloopFwdSm80ILi4ELi1ELb0EN4cute5tupleIJNS5_1CILi128EEENS7_ILi96EEENS7_ILi64EEEEEELi64ENS_6half_tEfNS_4arch4Sm80ELb0ELb1ELb1ELb1ELb1ELb1ELb1ELb0EEENS1_21CollectiveEpilogueFwdINS6_IJS8_SA_S9_EEENS6_IJNS7_ILi1EEESI_SI_EEESC_SE_Li128ELb1ELb1ELb0ELb0EEENS1_19SingleTileSchedulerILb1ELb0ELb1ELi128EEEEEEEEEvNT_6ParamsE,@function
        .size           _ZN7cutlass13device_kernelIN5flash19enable_sm80_to_sm89INS1_16FlashAttnFwdSm80INS1_25CollectiveMainloopFwdSm80ILi4ELi1ELb0EN4cute5tupleIJNS5_1CILi128EEENS7_ILi96EEENS7_ILi64EEEEEELi64ENS_6half_tEfNS_4arch4Sm80ELb0ELb1ELb1ELb1ELb1ELb1ELb1ELb0EEENS1_21CollectiveEpilogueFwdINS6_IJS8_SA_S9_EEENS6_IJNS7_ILi1EEESI_SI_EEESC_SE_Li128ELb1ELb1ELb0ELb0EEENS1_19SingleTileSchedulerILb1ELb0ELb1ELi128EEEEEEEEEvNT_6ParamsE,(.L_x_1601 - _ZN7cutlass13device_kernelIN5flash19enable_sm80_to_sm89INS1_16FlashAttnFwdSm80INS1_25CollectiveMainloopFwdSm80ILi4ELi1ELb0EN4cute5tupleIJNS5_1CILi128EEENS7_ILi96EEENS7_ILi64EEEEEELi64ENS_6half_tEfNS_4arch4Sm80ELb0ELb1ELb1ELb1ELb1ELb1ELb1ELb0EEENS1_21CollectiveEpilogueFwdINS6_IJS8_SA_S9_EEENS6_IJNS7_ILi1EEESI_SI_EEESC_SE_Li128ELb1ELb1ELb0ELb0EEENS1_19SingleTileSchedulerILb1ELb0ELb1ELi128EEEEEEEEEvNT_6ParamsE)
        .other          _ZN7cutlass13device_kernelIN5flash19enable_sm80_to_sm89INS1_16FlashAttnFwdSm80INS1_25CollectiveMainloopFwdSm80ILi4ELi1ELb0EN4cute5tupleIJNS5_1CILi128EEENS7_ILi96EEENS7_ILi64EEEEEELi64ENS_6half_tEfNS_4arch4Sm80ELb0ELb1ELb1ELb1ELb1ELb1ELb1ELb0EEENS1_21CollectiveEpilogueFwdINS6_IJS8_SA_S9_EEENS6_IJNS7_ILi1EEESI_SI_EEESC_SE_Li128ELb1ELb1ELb0ELb0EEENS1_19SingleTileSchedulerILb1ELb0ELb1ELi128EEEEEEEEEvNT_6ParamsE,@"STO_CUDA_ENTRY STV_DEFAULT"
_ZN7cutlass13device_kernelIN5flash19enable_sm80_to_sm89INS1_16FlashAttnFwdSm80INS1_25CollectiveMainloopFwdSm80ILi4ELi1ELb0EN4cute5tupleIJNS5_1CILi128EEENS7_ILi96EEENS7_ILi64EEEEEELi64ENS_6half_tEfNS_4arch4Sm80ELb0ELb1ELb1ELb1ELb1ELb1ELb1ELb0EEENS1_21CollectiveEpilogueFwdINS6_IJS8_SA_S9_EEENS6_IJNS7_ILi1EEESI_SI_EEESC_SE_Li128ELb1ELb1ELb0ELb0EEENS1_19SingleTileSchedulerILb1ELb0ELb1ELi128EEEEEEEEEvNT_6ParamsE:
[----:B------:R-:W-:Y:S02]  /*0000*/  MOV R1, c[0x0][0x28] ;  /* 0x00000a0000017a02 */ /* 0x000fe40000000f00 */
[----:B------:R-:W1:Y:S01]  /*0010*/  S2R R209, SR_TID.X ;  /* 0x0000000000d17919 */ /* 0x000e620000002100 */
[----:B------:R-:W-:Y:S01]  /*0020*/  IMAD.MOV.U32 R11, RZ, RZ, 0x4 ;  /* 0x00000004ff0b7424 */ /* 0x000fe200078e00ff */
[----:B------:R-:W2:Y:S01]  /*0030*/  S2UR UR18, SR_CTAID.X ;  /* 0x00000000001279c3 */ /* 0x000ea20000002500 */
[----:B------:R-:W-:Y:S01]  /*0040*/  ULDC.64 UR26, c[0x0][0x118] ;  /* 0x00004600001a7ab9 */ /* 0x000fe20000000a00 */
[----:B------:R-:W3:Y:S01]  /*0050*/  S2R R4, SR_CTAID.Z ;  /* 0x0000000000047919 */ /* 0x000ee20000002700 */
[----:B------:R-:W-:-:S05]  /*0060*/  IADD3 R1, R1, -0x50, RZ ;  /* 0xffffffb001017810 */ /* 0x000fca0007ffe0ff */
[----:B------:R-:W4:Y:S01]  /*0070*/  S2UR UR22, SR_CTAID.Z ;  /* 0x00000000001679c3 */ /* 0x000f220000002700 */
[----:B-1----:R-:W-:Y:S01]  /*0080*/  SHF.R.U32.HI R0, RZ, 0x5, R209 ;  /* 0x00000005ff007819 */ /* 0x002fe200000116d1 */
[----:B---3--:R-:W-:-:S05]  /*0090*/  IMAD.WIDE R2, R4, R11, c[0x0][0x568] ;  /* 0x00015a0004027625 */ /* 0x008fca00078e020b */
[----:B------:R-:W1:Y:S02]  /*00a0*/  SHFL.IDX PT, R0, R0, RZ, 0x1f ;  /* 0x00001fff00007589 */ /* 0x000e6400000e0000 */
[----:B-1----:R-:W-:-:S13]  /*00b0*/  ISETP.NE.AND P0, PT, R0, RZ, PT ;  /* 0x000000ff0000720c */ /* 0x002fda0003f05270 */
[----:B--2-4-:R-:W-:Y:S05]  /*00c0*/  @!P0 BRA `(.L_x_324) ;  /* 0x0000017000008947 */ /* 0x014fea0003800000 */
[----:B------:R-:W-:-:S04]  /*00d0*/  ISETP.NE.U32.AND P0, PT, RZ, c[0x0][0x568], PT ;  /* 0x00015a00ff007a0c */ /* 0x000fc80003f05070 */
[----:B------:R-:W-:-:S13]  /*00e0*/  ISETP.NE.AND.EX P0, PT, RZ, c[0x0][0x56c], PT, P0 ;  /* 0x00015b00ff007a0c */ /* 0x000fda0003f05300 */
[----:B------:R-:W-:Y:S05]  /*00f0*/  @!P0 BRA `(.L_x_325) ;  /* 0x0000003000008947 */ /* 0x000fea0003800000 */
[----:B------:R-:W2:Y:S02]  /*0100*/  LDG.E R0, [R2.64] ;  /* 0x0000001a02007981 */ /* 0x000ea4000c1e1900 */
[----:B--2---:R1:W2:Y:S02]  /*0110*/  R2UR UR5, R0 ;  /* 0x00000000000573c2 */ /* 0x0042a400000e0000 */
[----:B-12---:R-:W-:Y:S05]  /*0120*/  BRA `(.L_x_326) ;  /* 0x000000b000007947 */ /* 0x006fea0003800000 */
.L_x_325:
[----:B------:R-:W-:-:S04]  /*0130*/  ISETP.NE.U32.AND P0, PT, RZ, c[0x0][0x560], PT ;  /* 0x00015800ff007a0c */ /* 0x000fc80003f05070 */
[----:B------:R-:W-:-:S13]  /*0140*/  ISETP.NE.AND.EX P0, PT, RZ, c[0x0][0x564], PT, P0 ;  /* 0x00015900ff007a0c */ /* 0x000fda0003f05300 */
[----:B------:R-:W-:Y:S05]  /*0150*/  @!P0 BRA `(.L_x_327) ;  /* 0x0000007000008947 */ /* 0x000fea0003800000 */
[----:B------:R-:W-:-:S05]  /*0160*/  IMAD.WIDE R2, R4, R11, c[0x0][0x560] ;  /* 0x0001580004027625 */ /* 0x000fca00078e020b */
[----:B------:R-:W2:Y:S04]  /*0170*/  LDG.E R4, [R2.64] ;  /* 0x0000001a02047981 */ /* 0x000ea8000c1e1900 */
[----:B------:R-:W3:Y:S01]  /*0180*/  LDG.E R0, [R2.64+0x4] ;  /* 0x0000041a02007981 */ /* 0x000ee2000c1e1900 */
[----:B--2---:R-:W1:Y:S08]  /*0190*/  R2UR UR4, R4 ;  /* 0x00000000040473c2 */ /* 0x004e7000000e0000 */
[----:B---3--:R-:W1:Y:S02]  /*01a0*/  R2UR UR5, R0 ;  /* 0x00000000000573c2 */ /* 0x008e6400000e0000 */
[----:B-1----:R-:W-:Y:S01]  /*01b0*/  UIADD3 UR5, -UR4, UR5, URZ ;  /* 0x0000000504057290 */ /* 0x002fe2000fffe13f */
[----:B------:R-:W-:Y:S05]  /*01c0*/  BRA `(.L_x_326) ;  /* 0x0000001000007947 */ /* 0x000fea0003800000 */
.L_x_327:
[----:B------:R-:W-:Y:S02]  /*01d0*/  ULDC UR5, c[0x0][0x54c] ;  /* 0x0001530000057ab9 */ /* 0x000fe40000000800 */
.L_x_326:
[----:B------:R-:W-:Y:S02]  /*01e0*/  ULDC UR4, c[0x0][0x548] ;  /* 0x0001520000047ab9 */ /* 0x000fe40000000800 */
[----:B------:R-:W-:-:S02]  /*01f0*/  USHF.L.U32 UR18, UR18, 0x7, URZ ;  /* 0x0000000712127899 */ /* 0x000fc4000800063f */
[----:B------:R-:W-:-:S04]  /*0200*/  UIMAD UR4, UR5, UR4, URZ ;  /* 0x00000004050472a4 */ /* 0x000fc8000f8e023f */
[----:B------:R-:W-:-:S04]  /*0210*/  UISETP.GE.AND UP0, UPT, UR18, UR4, UPT ;  /* 0x000000041200728c */ /* 0x000fc8000bf06270 */
[----:B------:R-:W-:Y:S01]  /*0220*/  USEL UR22, UR22, 0xffffffff, !UP0 ;  /* 0xffffffff16167887 */ /* 0x000fe2000c000000 */
[----:B------:R-:W-:Y:S05]  /*0230*/  BRA `(.L_x_328) ;  /* 0x0000016000007947 */ /* 0x000fea0003800000 */
.L_x_324:
[----:B------:R-:W-:-:S04]  /*0240*/  ISETP.NE.U32.AND P0, PT, RZ, c[0x0][0x568], PT ;  /* 0x00015a00ff007a0c */ /* 0x000fc80003f05070 */
[----:B------:R-:W-:-:S13]  /*0250*/  ISETP.NE.AND.EX P0, PT, RZ, c[0x0][0x56c], PT, P0 ;  /* 0x00015b00ff007a0c */ /* 0x000fda0003f05300 */
[----:B------:R-:W-:Y:S05]  /*0260*/  @!P0 BRA `(.L_x_329) ;  /* 0x0000003000008947 */ /* 0x000fea0003800000 */
[----:B------:R-:W2:Y:S02]  /*0270*/  LDG.E R0, [R2.64] ;  /* 0x0000001a02007981 */ /* 0x000ea4000c1e1900 */
[----:B--2---:R1:W2:Y:S02]  /*0280*/  R2UR UR5, R0 ;  /* 0x00000000000573c2 */ /* 0x0042a400000e0000 */
[----:B-12---:R-:W-:Y:S05]  /*0290*/  BRA `(.L_x_330) ;  /* 0x000000b000007947 */ /* 0x006fea0003800000 */
.L_x_329:
        /* <DEDUP_REMOVED lines=10> */
.L_x_331:
[----:B------:R-:W-:Y:S02]  /*0340*/  ULDC UR5, c[0x0][0x54c] ;  /* 0x0001530000057ab9 */ /* 0x000fe40000000800 */
.L_x_330:
[----:B------:R-:W-:Y:S02]  /*0350*/  ULDC UR4, c[0x0][0x548] ;  /* 0x0001520000047ab9 */ /* 0x000fe40000000800 */
[----:B------:R-:W-:-:S02]  /*0360*/  USHF.L.U32 UR18, UR18, 0x7, URZ ;  /* 0x0000000712127899 */ /* 0x000fc4000800063f */
[----:B------:R-:W-:-:S04]  /*0370*/  UIMAD UR4, UR5, UR4, URZ ;  /* 0x00000004050472a4 */ /* 0x000fc8000f8e023f */
[----:B------:R-:W-:-:S04]  /*0380*/  UISETP.GE.AND UP0, UPT, UR18, UR4, UPT ;  /* 0x000000041200728c */ /* 0x000fc8000bf06270 */
[----:B------:R-:W-:-:S06]  /*0390*/  USEL UR22, UR22, 0xffffffff, !UP0 ;  /* 0xffffffff16167887 */ /* 0x000fcc000c000000 */
.L_x_328:
[----:B------:R-:W-:-:S13]  /*03a0*/  ISETP.LE.AND P0, PT, RZ, UR22, PT ;  /* 0x00000016ff007c0c */ /* 0x000fda000bf03270 */
[----:B------:R-:W-:Y:S05]  /*03b0*/  @!P0 EXIT ;  /* 0x000000000000894d */ /* 0x000fea0003800000 */
[----:B------:R-:W-:Y:S01]  /*03c0*/  ISETP.NE.U32.AND P0, PT, RZ, c[0x0][0x370], PT ;  /* 0x0000dc00ff007a0c */ /* 0x000fe20003f05070 */
[----:B------:R-:W-:Y:S01]  /*03d0*/  ULDC.64 UR4, c[0x0][0x358] ;  /* 0x0000d60000047ab9 */ /* 0x000fe20000000a00 */
[----:B------:R-:W-:Y:S01]  /*03e0*/  ISETP.NE.U32.AND P1, PT, RZ, c[0x0][0x360], PT ;  /* 0x0000d800ff007a0c */ /* 0x000fe20003f25070 */
[----:B------:R-:W-:Y:S01]  /*03f0*/  IMAD.U32 R2, RZ, RZ, UR22 ;  /* 0x00000016ff027e24 */ /* 0x000fe2000f8e00ff */
[----:B------:R-:W-:Y:S01]  /*0400*/  ISETP.NE.AND.EX P3, PT, RZ, c[0x0][0x374], PT, P0 ;  /* 0x0000dd00ff007a0c */ /* 0x000fe20003f65300 */
[----:B------:R-:W-:Y:S01]  /*0410*/  IMAD.U32 R0, RZ, RZ, UR22 ;  /* 0x00000016ff007e24 */ /* 0x000fe2000f8e00ff */
[----:B------:R-:W-:Y:S01]  /*0420*/  ISETP.NE.AND.EX P1, PT, RZ, c[0x0][0x364], PT, P1 ;  /* 0x0000d900ff007a0c */ /* 0x000fe20003f25310 */
[----:B------:R-:W-:Y:S01]  /*0430*/  UISETP.NE.U32.AND UP2, UPT, URZ, UR4, UPT ;  /* 0x000000043f00728c */ /* 0x000fe2000bf45070 */
[----:B------:R-:W-:Y:S02]  /*0440*/  ISETP.NE.U32.AND P2, PT, RZ, c[0x0][0x348], PT ;  /* 0x0000d200ff007a0c */ /* 0x000fe40003f45070 */
[----:B------:R-:W-:Y:S01]  /*0450*/  MOV R4, UR22 ;  /* 0x0000001600047c02 */ /* 0x000fe20008000f00 */
[----:B------:R-:W-:Y:S01]  /*0460*/  UISETP.NE.AND.EX UP2, UPT, URZ, UR5, UPT, UP2 ;  /* 0x000000053f00728c */ /* 0x000fe2000bf45320 */
[----:B------:R-:W-:-:S02]  /*0470*/  ISETP.NE.AND.EX P2, PT, RZ, c[0x0][0x34c], PT, P2 ;  /* 0x0000d300ff007a0c */ /* 0x000fc40003f45320 */
[----:B------:R-:W-:Y:S01]  /*0480*/  ISETP.NE.U32.AND P4, PT, RZ, c[0x0][0x350], PT ;  /* 0x0000d400ff007a0c */ /* 0x000fe20003f85070 */
[----:B------:R-:W-:-:S04]  /*0490*/  IMAD.WIDE R4, R11, R4, c[0x0][0x348] ;  /* 0x0000d2000b047625 */ /* 0x000fc800078e0204 */
[----:B------:R-:W-:Y:S01]  /*04a0*/  @P3 IMAD.WIDE R6, R11, R2, c[0x0][0x370] ;  /* 0x0000dc000b063625 */ /* 0x000fe200078e0202 */
[----:B------:R-:W-:-:S03]  /*04b0*/  ISETP.NE.AND.EX P4, PT, RZ, c[0x0][0x354], PT, P4 ;  /* 0x0000d500ff007a0c */ /* 0x000fc60003f85340 */
[----:B------:R-:W-:Y:S01]  /*04c0*/  @P1 IMAD.WIDE R2, R11, R0, c[0x0][0x360] ;  /* 0x0000d8000b021625 */ /* 0x000fe200078e0200 */
[----:B------:R-:W-:Y:S01]  /*04d0*/  PLOP3.LUT P0, PT, PT, PT, UP2, 0x80, 0x0 ;  /* 0x000000000000781c */ /* 0x000fe20003f0f028 */
[----:B------:R1:W2:Y:S04]  /*04e0*/  @P3 LDG.E R9, [R6.64] ;  /* 0x0000001a06093981 */ /* 0x0002a8000c1e1900 */
[----:B------:R3:W4:Y:S01]  /*04f0*/  @P1 LDG.E R0, [R2.64] ;  /* 0x0000001a02001981 */ /* 0x000722000c1e1900 */
[----:B------:R-:W-:Y:S01]  /*0500*/  IMAD.MOV.U32 R28, RZ, RZ, RZ ;  /* 0x000000ffff1c7224 */ /* 0x000fe200078e00ff */
[----:B------:R-:W-:Y:S02]  /*0510*/  MOV R10, RZ ;  /* 0x000000ff000a7202 */ /* 0x000fe40000000f00 */
[----:B------:R-:W4:Y:S01]  /*0520*/  @P2 LDG.E R8, [R4.64] ;  /* 0x0000001a04082981 */ /* 0x000f22000c1e1900 */
[----:B-1----:R-:W-:Y:S01]  /*0530*/  MOV R6, UR22 ;  /* 0x0000001600067c02 */ /* 0x002fe20008000f00 */
[----:B---3--:R-:W-:-:S04]  /*0540*/  IMAD.U32 R2, RZ, RZ, UR22 ;  /* 0x00000016ff027e24 */ /* 0x008fc8000f8e00ff */
[----:B------:R-:W-:-:S04]  /*0550*/  IMAD.WIDE R6, R11, R6, c[0x0][0x358] ;  /* 0x0000d6000b067625 */ /* 0x000fc800078e0206 */
[----:B------:R-:W-:Y:S01]  /*0560*/  IMAD.WIDE R2, R11, R2, c[0x0][0x350] ;  /* 0x0000d4000b027625 */ /* 0x000fe200078e0202 */
[----:B------:R1:W5:Y:S04]  /*0570*/  @P0 LDG.E R10, [R6.64] ;  /* 0x0000001a060a0981 */ /* 0x000368000c1e1900 */
[----:B------:R1:W5:Y:S01]  /*0580*/  @P4 LDG.E R28, [R2.64] ;  /* 0x0000001a021c4981 */ /* 0x000362000c1e1900 */
[----:B------:R-:W3:Y:S01]  /*0590*/  S2UR UR17, SR_CTAID.Y ;  /* 0x00000000001179c3 */ /* 0x000ee20000002600 */
[----:B------:R-:W-:Y:S02]  /*05a0*/  UMOV UR19, URZ ;  /* 0x0000003f00137c82 */ /* 0x000fe40008000000 */
[----:B------:R-:W-:Y:S02]  /*05b0*/  ULDC UR21, c[0x0][0x168] ;  /* 0x00005a0000157ab9 */ /* 0x000fe40000000800 */
[----:B------:R-:W-:-:S02]  /*05c0*/  UMOV UR20, URZ ;  /* 0x0000003f00147c82 */ /* 0x000fc40008000000 */
[----:B------:R-:W-:Y:S02]  /*05d0*/  ULDC UR4, c[0x0][0x2ac] ;  /* 0x0000ab0000047ab9 */ /* 0x000fe40000000800 */
[----:B------:R-:W-:Y:S02]  /*05e0*/  ULDC UR31, c[0x0][0x1d0] ;  /* 0x00007400001f7ab9 */ /* 0x000fe40000000800 */
[----:B------:R-:W-:-:S03]  /*05f0*/  UIMAD UR31, UR4, UR31, URZ ;  /* 0x0000001f041f72a4 */ /* 0x000fc6000f8e023f */
[----:B------:R-:W-:Y:S02]  /*0600*/  ULDC UR4, c[0x0][0x228] ;  /* 0x00008a0000047ab9 */ /* 0x000fe40000000800 */
[----:B---3--:R-:W-:Y:S01]  /*0610*/  USHF.R.S32.HI UR16, URZ, 0x1f, UR17 ;  /* 0x0000001f3f107899 */ /* 0x008fe20008011411 */
[----:B--2---:R1:W2:Y:S08]  /*0620*/  @P3 R2UR UR19, R9 ;  /* 0x00000000091333c2 */ /* 0x0042b000000e0000 */
[----:B----4-:R1:W3:Y:S08]  /*0630*/  @P1 R2UR UR21, R0 ;  /* 0x00000000001513c2 */ /* 0x0102f000000e0000 */
[----:B------:R1:W4:Y:S01]  /*0640*/  @P2 R2UR UR20, R8 ;  /* 0x00000000081423c2 */ /* 0x00032200000e0000 */
[----:B------:R-:W-:Y:S05]  /*0650*/  @P1 BRA `(.L_x_332) ;  /* 0x0000006000001947 */ /* 0x000fea0003800000 */
[----:B------:R-:W-:Y:S05]  /*0660*/  @!P2 BRA `(.L_x_332) ;  /* 0x000000500000a947 */ /* 0x000fea0003800000 */
[----:B-1--4-:R1:W4:Y:S04]  /*0670*/  LDG.E R0, [R4.64] ;  /* 0x0000001a04007981 */ /* 0x012328000c1e1900 */
[----:B-1-3--:R-:W3:Y:S01]  /*0680*/  LDG.E R4, [R4.64+0x4] ;  /* 0x0000041a04047981 */ /* 0x00aee2000c1e1900 */
[----:B----4-:R-:W1:Y:S08]  /*0690*/  R2UR UR21, R0 ;  /* 0x00000000001573c2 */ /* 0x010e7000000e0000 */
[----:B---3--:R-:W1:Y:S02]  /*06a0*/  R2UR UR5, R4 ;  /* 0x00000000040573c2 */ /* 0x008e6400000e0000 */
[----:B-1----:R-:W-:-:S06]  /*06b0*/  UIADD3 UR21, -UR21, UR5, URZ ;  /* 0x0000000515157290 */ /* 0x002fcc000fffe13f */
.L_x_332:
[----:B------:R-:W-:-:S04]  /*06c0*/  ISETP.NE.U32.AND P1, PT, RZ, c[0x0][0x368], PT ;  /* 0x0000da00ff007a0c */ /* 0x000fc80003f25070 */
[----:B------:R-:W-:-:S13]  /*06d0*/  ISETP.NE.AND.EX P1, PT, RZ, c[0x0][0x36c], PT, P1 ;  /* 0x0000db00ff007a0c */ /* 0x000fda0003f25310 */
[----:B------:R-:W-:Y:S05]  /*06e0*/  @!P1 BRA `(.L_x_333) ;  /* 0x0000005000009947 */ /* 0x000fea0003800000 */
[----:B-1----:R-:W-:-:S05]  /*06f0*/  MOV R0, UR22 ;  /* 0x0000001600007c02 */ /* 0x002fca0008000f00 */
[----:B------:R-:W-:-:S05]  /*0700*/  IMAD.WIDE R2, R11, R0, c[0x0][0x368] ;  /* 0x0000da000b027625 */ /* 0x000fca00078e0200 */
[----:B----4-:R-:W4:Y:S02]  /*0710*/  LDG.E R0, [R2.64] ;  /* 0x0000001a02007981 */ /* 0x010f24000c1e1900 */
[----:B----4-:R1:W4:Y:S02]  /*0720*/  R2UR UR31, R0 ;  /* 0x00000000001f73c2 */ /* 0x01032400000e0000 */
[----:B-1--4-:R-:W-:Y:S05]  /*0730*/  BRA `(.L_x_334) ;  /* 0x0000006000007947 */ /* 0x012fea0003800000 */
.L_x_333:
[----:B------:R-:W-:Y:S05]  /*0740*/  @!P4 BRA `(.L_x_334) ;  /* 0x000000500000c947 */ /* 0x000fea0003800000 */
[----:B-1--4-:R1:W4:Y:S04]  /*0750*/  LDG.E R0, [R2.64] ;  /* 0x0000001a02007981 */ /* 0x012328000c1e1900 */
[----:B-1-3--:R-:W3:Y:S01]  /*0760*/  LDG.E R2, [R2.64+0x4] ;  /* 0x0000041a02027981 */ /* 0x00aee2000c1e1900 */
[----:B----4-:R-:W1:Y:S08]  /*0770*/  R2UR UR31, R0 ;  /* 0x00000000001f73c2 */ /* 0x010e7000000e0000 */
[----:B---3--:R-:W1:Y:S02]  /*0780*/  R2UR UR5, R2 ;  /* 0x00000000020573c2 */ /* 0x008e6400000e0000 */
[----:B-1----:R-:W-:-:S06]  /*0790*/  UIADD3 UR31, -UR31, UR5, URZ ;  /* 0x000000051f1f7290 */ /* 0x002fcc000fffe13f */
.L_x_334:
[----:B----4-:R1:W4:Y:S01]  /*07a0*/  @P0 LDG.E R4, [R6.64] ;  /* 0x0000001a06040981 */ /* 0x010322000c1e1900 */
[----:B------:R-:W-:Y:S01]  /*07b0*/  ISETP.NE.U32.AND P1, PT, RZ, c[0x0][0x378], PT ;  /* 0x0000de00ff007a0c */ /* 0x000fe20003f25070 */
[----:B-1----:R-:W-:Y:S01]  /*07c0*/  IMAD.U32 R0, RZ, RZ, UR22 ;  /* 0x00000016ff007e24 */ /* 0x002fe2000f8e00ff */
[----:B------:R-:W-:Y:S01]  /*07d0*/  MOV R133, UR31 ;  /* 0x0000001f00857c02 */ /* 0x000fe20008000f00 */
[----:B------:R-:W-:-:S02]  /*07e0*/  ULDC UR5, c[0x0][0x2c4] ;  /* 0x0000b10000057ab9 */ /* 0x000fc40000000800 */
[----:B------:R-:W-:Y:S01]  /*07f0*/  ULDC.64 UR6, c[0x0][0x2c8] ;  /* 0x0000b20000067ab9 */ /* 0x000fe20000000a00 */
[----:B---3--:R-:W3:Y:S01]  /*0800*/  @P0 LDG.E R6, [R6.64+0x4] ;  /* 0x0000041a06060981 */ /* 0x008ee2000c1e1900 */
[----:B------:R-:W-:-:S13]  /*0810*/  ISETP.NE.AND.EX P1, PT, RZ, c[0x0][0x37c], PT, P1 ;  /* 0x0000df00ff007a0c */ /* 0x000fda0003f25310 */
[----:B------:R-:W-:-:S05]  /*0820*/  @P1 IMAD.WIDE R2, R11, R0, c[0x0][0x378] ;  /* 0x0000de000b021625 */ /* 0x000fca00078e0200 */
[----:B------:R1:W5:Y:S01]  /*0830*/  @P1 LDG.E R133, [R2.64] ;  /* 0x0000001a02851981 */ /* 0x000362000c1e1900 */
[----:B------:R-:W-:Y:S02]  /*0840*/  UISETP.NE.AND UP0, UPT, UR5, 0x1, UPT ;  /* 0x000000010500788c */ /* 0x000fe4000bf05270 */
[----:B--2---:R-:W-:Y:S02]  /*0850*/  UIADD3 UR5, -UR19, UR31, URZ ;  /* 0x0000001f13057290 */ /* 0x004fe4000fffe13f */
[----:B------:R-:W-:-:S07]  /*0860*/  UP2UR UR24, UPR, URZ, 0x1 ;  /* 0x000000013f187883 */ /* 0x000fce0008000000 */
[----:B------:R-:W-:-:S04]  /*0870*/  @UP0 UIADD3 UR10, UR18, 0x7f, URZ ;  /* 0x0000007f120a0890 */ /* 0x000fc8000fffe03f */
[----:B------:R-:W-:Y:S01]  /*0880*/  UIMAD.WIDE.U32 UR10, UR10, UR6, URZ ;  /* 0x000000060a0a72a5 */ /* 0x000fe2000f8e003f */
[----:B----4-:R-:W2:Y:S08]  /*0890*/  @P0 R2UR UR8, R4 ;  /* 0x00000000040803c2 */ /* 0x010eb000000e0000 */
[----:B---3--:R-:W2:Y:S02]  /*08a0*/  @P0 R2UR UR9, R6 ;  /* 0x00000000060903c2 */ /* 0x008ea400000e0000 */
[----:B--2---:R-:W-:-:S02]  /*08b0*/  @UP2 UIADD3 UR4, -UR8, UR9, URZ ;  /* 0x0000000908042290 */ /* 0x004fc4000fffe13f */
[----:B------:R-:W-:Y:S02]  /*08c0*/  UIADD3 UR8, UR18, 0x7f, URZ ;  /* 0x0000007f12087890 */ /* 0x000fe4000fffe03f */
[----:B------:R-:W-:Y:S02]  /*08d0*/  @UP0 USHF.R.U32.HI UR8, URZ, UR7, UR11 ;  /* 0x000000073f080299 */ /* 0x000fe4000801160b */
[----:B------:R-:W-:Y:S02]  /*08e0*/  UIADD3 UR15, UR5, UR4, URZ ;  /* 0x00000004050f7290 */ /* 0x000fe4000fffe03f */
[----:B------:R-:W-:Y:S02]  /*08f0*/  ULDC.64 UR6, c[0x0][0x328] ;  /* 0x0000ca0000067ab9 */ /* 0x000fe40000000a00 */
[----:B------:R-:W-:Y:S02]  /*0900*/  UISETP.GE.AND UP0, UPT, UR7, 0x1, UPT ;  /* 0x000000010700788c */ /* 0x000fe4000bf06270 */
[----:B------:R-:W-:-:S02]  /*0910*/  UIADD3 UR14, UR15, 0x1, -UR21 ;  /* 0x000000010f0e7890 */ /* 0x000fc4000fffe815 */
[----:B------:R-:W-:Y:S02]  /*0920*/  UP2UR UR23, UPR, URZ, 0x1 ;  /* 0x000000013f177883 */ /* 0x000fe40008000000 */
[----:B------:R-:W-:Y:S01]  /*0930*/  PLOP3.LUT P0, PT, PT, PT, UP0, 0x40, 0x0 ;  /* 0x000000000000781c */ /* 0x000fe20003f0e808 */
[----:B------:R-:W-:-:S04]  /*0940*/  UIADD3 UR8, UR14, UR8, URZ ;  /* 0x000000080e087290 */ /* 0x000fc8000fffe03f */
[----:B------:R-:W-:-:S06]  /*0950*/  UIADD3 UR6, UR8, UR6, URZ ;  /* 0x0000000608067290 */ /* 0x000fcc000fffe03f */
[----:B------:R-:W-:Y:S02]  /*0960*/  IMAD.U32 R0, RZ, RZ, UR6 ;  /* 0x00000006ff007e24 */ /* 0x000fe4000f8e00ff */
[----:B------:R-:W-:Y:S05]  /*0970*/  @P0 BRA `(.L_x_335) ;  /* 0x0000011000000947 */ /* 0x000fea0003800000 */
[----:B-1----:R-:W-:Y:S01]  /*0980*/  ISETP.LT.AND P0, PT, RZ, UR8, PT ;  /* 0x00000008ff007c0c */ /* 0x002fe2000bf01270 */
[----:B------:R-:W-:-:S12]  /*0990*/  UIADD3 UR6, UR8, -0x1, URZ ;  /* 0xffffffff08067890 */ /* 0x000fd8000fffe03f */
[----:B------:R-:W-:Y:S05]  /*09a0*/  @P0 BRA `(.L_x_336) ;  /* 0x0000007000000947 */ /* 0x000fea0003800000 */
[----:B------:R-:W-:Y:S02]  /*09b0*/  UISETP.NE.AND UP0, UPT, UR7, 0x1, UPT ;  /* 0x000000010700788c */ /* 0x000fe4000bf05270 */
[----:B------:R-:W-:-:S03]  /*09c0*/  UIADD3 UR6, -UR8, URZ, URZ ;  /* 0x0000003f08067290 */ /* 0x000fc6000fffe13f */
[----:B------:R-:W-:Y:S02]  /*09d0*/  ULDC.64 UR8, c[0x0][0x330] ;  /* 0x0000cc0000087ab9 */ /* 0x000fe40000000a00 */
[----:B------:R-:W-:-:S04]  /*09e0*/  UIMAD.WIDE.U32 UR10, UR6, UR8, URZ ;  /* 0x00000008060a72a5 */ /* 0x000fc8000f8e003f */
[----:B------:R-:W-:-:S04]  /*09f0*/  @UP0 USHF.R.U32.HI UR6, URZ, UR9, UR11 ;  /* 0x000000093f060299 */ /* 0x000fc8000801160b */
[----:B------:R-:W-:Y:S01]  /*0a00*/  ULOP3.LUT UR6, URZ, UR6, URZ, 0x33, !UPT ;  /* 0x000000063f067292 */ /* 0x000fe2000f8e333f */
[----:B------:R-:W-:Y:S05]  /*0a10*/  BRA `(.L_x_337) ;  /* 0x0000004000007947 */ /* 0x000fea0003800000 */
.L_x_336:
[----:B------:R-:W-:Y:S02]  /*0a20*/  UISETP.NE.AND UP0, UPT, UR7, 0x1, UPT ;  /* 0x000000010700788c */ /* 0x000fe4000bf05270 */
[----:B------:R-:W-:Y:S02]  /*0a30*/  ULDC.64 UR8, c[0x0][0x330] ;  /* 0x0000cc0000087ab9 */ /* 0x000fe40000000a00 */
[----:B------:R-:W-:-:S07]  /*0a40*/  UIMAD.WIDE.U32 UR10, UR6, UR8, URZ ;  /* 0x00000008060a72a5 */ /* 0x000fce000f8e003f */
[----:B------:R-:W-:Y:S02]  /*0a50*/  @UP0 USHF.R.U32.HI UR6, URZ, UR9, UR11 ;  /* 0x000000093f060299 */ /* 0x000fe4000801160b */
.L_x_337:
[----:B------:R-:W-:Y:S02]  /*0a60*/  ULDC UR8, c[0x0][0x32c] ;  /* 0x0000cb0000087ab9 */ /* 0x000fe40000000800 */
[----:B------:R-:W-:-:S06]  /*0a70*/  UIMAD UR8, UR6, UR7, UR8 ;  /* 0x00000007060872a4 */ /* 0x000fcc000f8e0208 */
[----:B------:R-:W-:Y:S02]  /*0a80*/  IMNMX R0, R0, UR8, PT ;  /* 0x0000000800007c17 */ /* 0x000fe4000b800200 */
.L_x_335:
[----:B-1----:R-:W-:Y:S02]  /*0a90*/  UISETP.NE.AND UP0, UPT, UR24, URZ, UPT ;  /* 0x0000003f1800728c */ /* 0x002fe4000bf05270 */
[----:B------:R-:W-:Y:S02]  /*0aa0*/  ULDC.64 UR8, c[0x0][0x2c8] ;  /* 0x0000b20000087ab9 */ /* 0x000fe40000000a00 */
[----:B------:R-:W-:Y:S02]  /*0ab0*/  UIMAD.WIDE.U32 UR10, UR18, UR8, URZ ;  /* 0x00000008120a72a5 */ /* 0x000fe4000f8e003f */
[----:B------:R-:W-:Y:S02]  /*0ac0*/  UMOV UR6, UR18 ;  /* 0x0000001200067c82 */ /* 0x000fe40008000000 */
[----:B------:R-:W-:Y:S02]  /*0ad0*/  UIADD3 UR28, UR15, 0x5f, URZ ;  /* 0x0000005f0f1c7890 */ /* 0x000fe4000fffe03f */
[----:B------:R-:W-:-:S02]  /*0ae0*/  UIADD3 UR13, UR15, -UR21, URZ ;  /* 0x800000150f0d7290 */ /* 0x000fc4000fffe03f */
[----:B------:R-:W-:Y:S02]  /*0af0*/  @UP0 USHF.R.U32.HI UR6, URZ, UR9, UR11 ;  /* 0x000000093f060299 */ /* 0x000fe4000801160b */
[----:B------:R-:W-:Y:S02]  /*0b00*/  UISETP.GE.AND UP0, UPT, UR7, 0x1, UPT ;  /* 0x000000010700788c */ /* 0x000fe4000bf06270 */
[----:B------:R-:W-:Y:S02]  /*0b10*/  UIMAD.WIDE UR28, UR28, 0x2aaaaaab, URZ ;  /* 0x2aaaaaab1c1c78a5 */ /* 0x000fe4000f8e023f */
[----:B------:R-:W-:Y:S02]  /*0b20*/  UIADD3 UR9, UR13, UR6, URZ ;  /* 0x000000060d097290 */ /* 0x000fe4000fffe03f */
[----:B------:R-:W-:Y:S01]  /*0b30*/  PLOP3.LUT P0, PT, PT, PT, UP0, 0x40, 0x0 ;  /* 0x000000000000781c */ /* 0x000fe20003f0e808 */
[----:B------:R-:W-:Y:S02]  /*0b40*/  ULDC UR8, c[0x0][0x324] ;  /* 0x0000c90000087ab9 */ /* 0x000fe40000000800 */
[----:B------:R-:W-:-:S02]  /*0b50*/  UMOV UR11, UR29 ;  /* 0x0000001d000b7c82 */ /* 0x000fc40008000000 */
[----:B------:R-:W-:Y:S02]  /*0b60*/  USHF.R.U32.HI UR12, URZ, 0x1f, UR11 ;  /* 0x0000001f3f0c7899 */ /* 0x000fe4000801160b */
[----:B------:R-:W-:Y:S02]  /*0b70*/  UIADD3 UR8, UR9, -UR8, URZ ;  /* 0x8000000809087290 */ /* 0x000fe4000fffe03f */
[----:B------:R-:W-:-:S04]  /*0b80*/  ULEA.HI.SX32 UR12, UR11, UR12, 0x1c ;  /* 0x0000000c0b0c7291 */ /* 0x000fc8000f8fe23f */
[----:B------:R-:W-:Y:S05]  /*0b90*/  @P0 BRA `(.L_x_338) ;  /* 0x0000012000000947 */ /* 0x000fea0003800000 */
[----:B------:R-:W-:-:S06]  /*0ba0*/  UISETP.GT.AND UP0, UPT, UR9, -0x1, UPT ;  /* 0xffffffff0900788c */ /* 0x000fcc000bf04270 */
[----:B------:R-:W-:-:S13]  /*0bb0*/  PLOP3.LUT P0, PT, PT, PT, UP0, 0x80, 0x0 ;  /* 0x000000000000781c */ /* 0x000fda0003f0f008 */
[----:B------:R-:W-:Y:S05]  /*0bc0*/  @P0 BRA `(.L_x_339) ;  /* 0x0000007000000947 */ /* 0x000fea0003800000 */
[----:B------:R-:W-:Y:S02]  /*0bd0*/  UISETP.NE.AND UP0, UPT, UR7, 0x1, UPT ;  /* 0x000000010700788c */ /* 0x000fe4000bf05270 */
[----:B------:R-:W-:Y:S02]  /*0be0*/  ULOP3.LUT UR9, URZ, UR9, URZ, 0x33, !UPT ;  /* 0x000000093f097292 */ /* 0x000fe4000f8e333f */
[----:B------:R-:W-:Y:S02]  /*0bf0*/  ULDC.64 UR6, c[0x0][0x330] ;  /* 0x0000cc0000067ab9 */ /* 0x000fe40000000a00 */
[----:B------:R-:W-:-:S05]  /*0c00*/  UIMAD.WIDE.U32 UR10, UR9, UR6, URZ ;  /* 0x00000006090a72a5 */ /* 0x000fca000f8e003f */
[----:B------:R-:W-:-:S04]  /*0c10*/  @UP0 USHF.R.U32.HI UR9, URZ, UR7, UR11 ;  /* 0x000000073f090299 */ /* 0x000fc8000801160b */
[----:B------:R-:W-:Y:S01]  /*0c20*/  ULOP3.LUT UR9, URZ, UR9, URZ, 0x33, !UPT ;  /* 0x000000093f097292 */ /* 0x000fe2000f8e333f */
[----:B------:R-:W-:Y:S05]  /*0c30*/  BRA `(.L_x_340) ;  /* 0x0000004000007947 */ /* 0x000fea0003800000 */
.L_x_339:
[----:B------:R-:W-:-:S03]  /*0c40*/  UISETP.NE.AND UP0, UPT, UR7, 0x1, UPT ;  /* 0x000000010700788c */ /* 0x000fc6000bf05270 */
[----:B------:R-:W-:Y:S02]  /*0c50*/  ULDC.64 UR6, c[0x0][0x330] ;  /* 0x0000cc0000067ab9 */ /* 0x000fe40000000a00 */
[----:B------:R-:W-:-:S06]  /*0c60*/  UIMAD.WIDE.U32 UR10, UR9, UR6, URZ ;  /* 0x00000006090a72a5 */ /* 0x000fcc000f8e003f */
[----:B------:R-:W-:Y:S02]  /*0c70*/  @UP0 USHF.R.U32.HI UR9, URZ, UR7, UR11 ;  /* 0x000000073f090299 */ /* 0x000fe4000801160b */
.L_x_340:
[----:B------:R-:W-:Y:S02]  /*0c80*/  ULDC UR6, c[0x0][0x32c] ;  /* 0x0000cb0000067ab9 */ /* 0x000fe40000000800 */
[----:B------:R-:W-:-:S04]  /*0c90*/  UIMAD UR6, UR9, UR6, URZ ;  /* 0x00000006090672a4 */ /* 0x000fc8000f8e023f */
[----:B------:R-:W-:-:S04]  /*0ca0*/  UISETP.LT.AND UP0, UPT, UR8, UR6, UPT ;  /* 0x000000060800728c */ /* 0x000fc8000bf01270 */
[----:B------:R-:W-:-:S03]  /*0cb0*/  USEL UR8, UR8, UR6, !UP0 ;  /* 0x0000000608087287 */ /* 0x000fc6000c000000 */
.L_x_338:
[----:B------:R-:W-:Y:S01]  /*0cc0*/  IADD3 R0, R0, 0x5f, RZ ;  /* 0x0000005f00007810 */ /* 0x000fe20007ffe0ff */
[----:B------:R-:W-:-:S04]  /*0cd0*/  UIMAD.WIDE UR8, UR8, 0x2aaaaaab, URZ ;  /* 0x2aaaaaab080878a5 */ /* 0x000fc8000f8e023f */
[----:B------:R-:W-:Y:S01]  /*0ce0*/  IMAD.HI R0, R0, 0x2aaaaaab, RZ ;  /* 0x2aaaaaab00007827 */ /* 0x000fe200078e02ff */
[----:B------:R-:W-:-:S03]  /*0cf0*/  USHF.R.U32.HI UR7, URZ, 0x1f, UR9 ;  /* 0x0000001f3f077899 */ /* 0x000fc60008011609 */
[----:B------:R-:W1:Y:S01]  /*0d00*/  R2UR UR6, R0 ;  /* 0x00000000000673c2 */ /* 0x000e6200000e0000 */
[----:B------:R-:W-:-:S04]  /*0d10*/  ULEA.HI.SX32 UR7, UR9, UR7, 0x1c ;  /* 0x0000000709077291 */ /* 0x000fc8000f8fe23f */
[----:B------:R-:W-:-:S04]  /*0d20*/  UISETP.LT.AND UP1, UPT, URZ, UR7, UPT ;  /* 0x000000073f00728c */ /* 0x000fc8000bf21270 */
[----:B------:R-:W-:-:S04]  /*0d30*/  USEL UR7, URZ, UR7, !UP1 ;  /* 0x000000073f077287 */ /* 0x000fc8000c800000 */
[----:B------:R-:W-:-:S04]  /*0d40*/  UIMAD UR7, UR7, 0x60, -UR5 ;  /* 0x00000060070778a4 */ /* 0x000fc8000f8e0a05 */
[----:B------:R-:W-:-:S04]  /*0d50*/  UISETP.LT.AND UP1, UPT, URZ, UR7, UPT ;  /* 0x000000073f00728c */ /* 0x000fc8000bf21270 */
[----:B------:R-:W-:Y:S02]  /*0d60*/  USEL UR7, URZ, UR7, !UP1 ;  /* 0x000000073f077287 */ /* 0x000fe4000c800000 */
[----:B-1----:R-:W-:-:S04]  /*0d70*/  USHF.R.U32.HI UR8, URZ, 0x1f, UR6 ;  /* 0x0000001f3f087899 */ /* 0x002fc80008011606 */
[----:B------:R-:W-:-:S04]  /*0d80*/  ULEA.HI.SX32 UR8, UR6, UR8, 0x1c ;  /* 0x0000000806087291 */ /* 0x000fc8000f8fe23f */
[----:B------:R-:W-:-:S04]  /*0d90*/  UISETP.LT.AND UP0, UPT, UR8, UR12, UPT ;  /* 0x0000000c0800728c */ /* 0x000fc8000bf01270 */
[----:B------:R-:W-:-:S04]  /*0da0*/  USEL UR8, UR8, UR12, UP0 ;  /* 0x0000000c08087287 */ /* 0x000fc80008000000 */
[----:B------:R-:W-:-:S04]  /*0db0*/  UIMAD UR8, UR8, 0x60, -UR5 ;  /* 0x00000060080878a4 */ /* 0x000fc8000f8e0a05 */
[----:B------:R-:W-:-:S04]  /*0dc0*/  UISETP.LT.AND UP0, UPT, UR8, UR4, UPT ;  /* 0x000000040800728c */ /* 0x000fc8000bf01270 */
[----:B------:R-:W-:-:S04]  /*0dd0*/  USEL UR8, UR8, UR4, UP0 ;  /* 0x0000000408087287 */ /* 0x000fc80008000000 */
[----:B------:R-:W-:Y:S02]  /*0de0*/  UISETP.GT.AND UP0, UPT, UR8, UR7, UPT ;  /* 0x000000070800728c */ /* 0x000fe4000bf04270 */
[----:B------:R-:W-:-:S04]  /*0df0*/  UIMAD.WIDE.U32 UR6, UR7, -0x55555555, URZ ;  /* 0xaaaaaaab070678a5 */ /* 0x000fc8000f8e003f */
[----:B------:R-:W-:-:S05]  /*0e00*/  USHF.R.U32.HI UR7, URZ, 0x6, UR7 ;  /* 0x000000063f077899 */ /* 0x000fca0008011607 */
[----:B------:R-:W-:Y:S02]  /*0e10*/  @UP0 UIADD3 UR8, UR8, 0x5f, URZ ;  /* 0x0000005f08080890 */ /* 0x000fe4000fffe03f */
[----:B------:R-:W-:Y:S02]  /*0e20*/  UMOV UR5, UR7 ;  /* 0x0000000700057c82 */ /* 0x000fe40008000000 */
[----:B------:R-:W-:-:S04]  /*0e30*/  UIMAD.WIDE UR8, UR8, 0x2aaaaaab, URZ ;  /* 0x2aaaaaab080878a5 */ /* 0x000fc8000f8e023f */
[----:B------:R-:W-:-:S04]  /*0e40*/  @UP0 USHF.R.U32.HI UR6, URZ, 0x1f, UR9 ;  /* 0x0000001f3f060899 */ /* 0x000fc80008011609 */
[----:B------:R-:W-:-:S04]  /*0e50*/  @UP0 ULEA.HI.SX32 UR5, UR9, UR6, 0x1c ;  /* 0x0000000609050291 */ /* 0x000fc8000f8fe23f */
[----:B------:R-:W-:-:S06]  /*0e60*/  UISETP.GT.AND UP0, UPT, UR5, UR7, UPT ;  /* 0x000000070500728c */ /* 0x000fcc000bf04270 */
[----:B------:R-:W-:-:S13]  /*0e70*/  PLOP3.LUT P0, PT, PT, PT, UP0, 0x80, 0x0 ;  /* 0x000000000000781c */ /* 0x000fda0003f0f008 */
[----:B------:R-:W-:Y:S05]  /*0e80*/  @!P0 BRA `(.L_x_341) ;  /* 0x0000615000008947 */ /* 0x000fea0003800000 */
[----:B------:R-:W-:Y:S01]  /*0e90*/  ISETP.NE.U32.AND P0, PT, RZ, c[0x0][0x340], PT ;  /* 0x0000d000ff007a0c */ /* 0x000fe20003f05070 */
[----:B------:R-:W-:Y:S01]  /*0ea0*/  IMAD.U32 R0, RZ, RZ, UR22 ;  /* 0x00000016ff007e24 */ /* 0x000fe2000f8e00ff */
[----:B------:R-:W-:Y:S01]  /*0eb0*/  SHF.R.S32.HI R29, RZ, 0x1f, R209 ;  /* 0x0000001fff1d7819 */ /* 0x000fe200000114d1 */
[----:B------:R-:W-:Y:S01]  /*0ec0*/  IMAD.MOV.U32 R134, RZ, RZ, 0x60 ;  /* 0x00000060ff867424 */ /* 0x000fe200078e00ff */
[----:B------:R-:W-:Y:S01]  /*0ed0*/  ISETP.NE.AND.EX P5, PT, RZ, c[0x0][0x344], PT, P0 ;  /* 0x0000d100ff007a0c */ /* 0x000fe20003fa5300 */
[----:B------:R-:W-:-:S12]  /*0ee0*/  ULDC.64 UR8, c[0x0][0x240] ;  /* 0x0000900000087ab9 */ /* 0x000fd80000000a00 */
[----:B------:R-:W-:-:S05]  /*0ef0*/  @P5 IMAD.WIDE R2, R11, R0, c[0x0][0x340] ;  /* 0x0000d0000b025625 */ /* 0x000fca00078e0200 */
[----:B------:R1:W2:Y:S01]  /*0f00*/  @P5 LDG.E R27, [R2.64] ;  /* 0x0000001a021b5981 */ /* 0x0002a2000c1e1900 */
[CC--:B------:R-:W-:Y:S01]  /*0f10*/  LEA.HI R0, R29.reuse, R209.reuse, RZ, 0x3 ;  /* 0x000000d11d007211 */ /* 0x0c0fe200078f18ff */
[----:B------:R-:W-:Y:S01]  /*0f20*/  IMAD.WIDE.U32 R142, R134, c[0x0][0x238], RZ ;  /* 0x00008e00868e7a25 */ /* 0x000fe200078e00ff */
[----:B------:R-:W-:Y:S01]  /*0f30*/  UIMAD UR8, UR16, UR8, URZ ;  /* 0x00000008100872a4 */ /* 0x000fe2000f8e023f */
[-C--:B------:R-:W-:Y:S01]  /*0f40*/  LEA.HI R9, R29, R209.reuse, RZ, 0x6 ;  /* 0x000000d11d097211 */ /* 0x080fe200078f30ff */
[----:B------:R-:W-:Y:S01]  /*0f50*/  UIADD3 UR6, UR5, -0x1, URZ ;  /* 0xffffffff05067890 */ /* 0x000fe2000fffe03f */
[----:B------:R-:W-:Y:S01]  /*0f60*/  SHF.R.S32.HI R6, RZ, 0x3, R0 ;  /* 0x00000003ff067819 */ /* 0x000fe20000011400 */
[----:B------:R-:W3:Y:S01]  /*0f70*/  R2UR UR33, R143 ;  /* 0x000000008f2173c2 */ /* 0x000ee200000e0000 */
[----:B------:R-:W-:Y:S01]  /*0f80*/  LOP3.LUT R0, R0, 0x1ffffff8, RZ, 0xc0, !PT ;  /* 0x1ffffff800007812 */ /* 0x000fe200078ec0ff */
[----:B------:R-:W-:Y:S01]  /*0f90*/  USHF.R.S32.HI UR30, URZ, 0x1f, UR22 ;  /* 0x0000001f3f1e7899 */ /* 0x000fe20008011416 */
[C---:B-----5:R-:W-:Y:S01]  /*0fa0*/  IADD3 R110, P0, R6.reuse, R10, RZ ;  /* 0x0000000a066e7210 */ /* 0x060fe20007f1e0ff */
[----:B------:R-:W-:Y:S01]  /*0fb0*/  UIMAD UR25, UR17, UR9, UR8 ;  /* 0x00000009111972a4 */ /* 0x000fe2000f8e0208 */
[----:B------:R-:W-:Y:S01]  /*0fc0*/  IADD3 R109, -R6, UR4, RZ ;  /* 0x00000004066d7c10 */ /* 0x000fe2000fffe1ff */
[----:B------:R-:W-:Y:S01]  /*0fd0*/  IMAD.IADD R0, R209, 0x1, -R0 ;  /* 0x00000001d1007824 */ /* 0x000fe200078e0a00 */
[----:B------:R-:W-:Y:S01]  /*0fe0*/  USEL UR29, UR22, URZ, !UP2 ;  /* 0x0000003f161d7287 */ /* 0x000fe2000d000000 */
[----:B------:R-:W-:Y:S01]  /*0ff0*/  IMAD.U32 R8, RZ, RZ, UR6 ;  /* 0x00000006ff087e24 */ /* 0x000fe2000f8e00ff */
[----:B------:R-:W-:Y:S01]  /*1000*/  UMOV UR11, 0x60 ;  /* 0x00000060000b7882 */ /* 0x000fe20000000000 */
[----:B------:R-:W-:Y:S01]  /*1010*/  IMAD.SHL.U32 R4, R0, 0x8, RZ ;  /* 0x0000000800047824 */ /* 0x000fe200078e00ff */
[----:B------:R-:W-:Y:S01]  /*1020*/  ULDC UR10, c[0x0][0x23c] ;  /* 0x00008f00000a7ab9 */ /* 0x000fe20000000800 */
[----:B------:R-:W-:Y:S01]  /*1030*/  IMAD R8, R8, -0x60, R109 ;  /* 0xffffffa008087824 */ /* 0x000fe200078e026d */
[----:B------:R-:W-:Y:S01]  /*1040*/  USEL UR28, UR30, URZ, !UP2 ;  /* 0x0000003f1e1c7287 */ /* 0x000fe2000d000000 */
[----:B------:R-:W-:Y:S01]  /*1050*/  IMAD.U32 R84, RZ, RZ, UR29 ;  /* 0x0000001dff547e24 */ /* 0x000fe2000f8e00ff */
[----:B------:R-:W-:Y:S01]  /*1060*/  SHF.R.S32.HI R5, RZ, 0x1f, R4 ;  /* 0x0000001fff057819 */ /* 0x000fe20000011404 */
[----:B------:R-:W-:Y:S01]  /*1070*/  UIMAD UR10, UR11, UR10, URZ ;  /* 0x0000000a0b0a72a4 */ /* 0x000fe2000f8e023f */
[----:B------:R-:W-:Y:S01]  /*1080*/  ISETP.GE.AND P4, PT, R8, 0x11, PT ;  /* 0x000000110800780c */ /* 0x000fe20003f86270 */
[----:B------:R-:W-:Y:S01]  /*1090*/  ULDC.64 UR8, c[0x0][0x248] ;  /* 0x0000920000087ab9 */ /* 0x000fe20000000a00 */
[----:B-1----:R-:W-:Y:S01]  /*10a0*/  SHF.R.S32.HI R2, RZ, 0x1f, R10 ;  /* 0x0000001fff027819 */ /* 0x002fe2000001140a */
[----:B------:R-:W-:Y:S01]  /*10b0*/  UIMAD UR8, UR28, UR8, URZ ;  /* 0x000000081c0872a4 */ /* 0x000fe2000f8e023f */
[----:B------:R-:W-:Y:S01]  /*10c0*/  IMAD R7, R134, c[0x0][0x294], RZ ;  /* 0x0000a50086077a24 */ /* 0x000fe200078e02ff */
[----:B------:R-:W-:Y:S01]  /*10d0*/  ISETP.GE.AND P1, PT, R8, 0x1, PT ;  /* 0x000000010800780c */ /* 0x000fe20003f26270 */
[----:B------:R-:W-:Y:S01]  /*10e0*/  IMAD.MOV.U32 R132, RZ, RZ, c[0x0][0x238] ;  /* 0x00008e00ff847624 */ /* 0x000fe200078e00ff */
[----:B------:R-:W-:Y:S01]  /*10f0*/  LEA.HI.X.SX32 R111, R6, R2, 0x1, P0 ;  /* 0x00000002066f7211 */ /* 0x000fe200000f0eff */
[----:B------:R-:W-:Y:S01]  /*1100*/  IMAD.WIDE.U32 R2, R110, c[0x0][0x238], R4 ;  /* 0x00008e006e027a25 */ /* 0x000fe200078e0004 */
[----:B------:R-:W-:Y:S01]  /*1110*/  UIMAD UR9, UR29, UR9, UR8 ;  /* 0x000000091d0972a4 */ /* 0x000fe2000f8e0208 */
[----:B------:R1:W4:Y:S01]  /*1120*/  R2UR UR5, R7 ;  /* 0x00000000070573c2 */ /* 0x00032200000e0000 */
[----:B------:R-:W-:Y:S01]  /*1130*/  LEA.HI R26, R29, R209, RZ, 0x2 ;  /* 0x000000d11d1a7211 */ /* 0x000fe200078f10ff */
[----:B------:R-:W-:Y:S01]  /*1140*/  IMAD R0, R111, c[0x0][0x238], RZ ;  /* 0x00008e006f007a24 */ /* 0x000fe200078e02ff */
[----:B------:R-:W-:Y:S01]  /*1150*/  ISETP.GE.AND P6, PT, R4, c[0x0][0x1d4], PT ;  /* 0x0000750004007a0c */ /* 0x000fe20003fc6270 */
[----:B------:R-:W-:Y:S01]  /*1160*/  IMAD.MOV.U32 R131, RZ, RZ, c[0x0][0x23c] ;  /* 0x00008f00ff837624 */ /* 0x000fe200078e00ff */
[----:B------:R-:W-:Y:S01]  /*1170*/  SHF.R.S32.HI R35, RZ, 0x2, R26 ;  /* 0x00000002ff237819 */ /* 0x000fe2000001141a */
[----:B------:R-:W-:Y:S01]  /*1180*/  IMAD R0, R110, c[0x0][0x23c], R0 ;  /* 0x00008f006e007a24 */ /* 0x000fe200078e0200 */
[C---:B------:R-:W-:Y:S01]  /*1190*/  ISETP.GE.AND P3, PT, R8.reuse, 0x21, PT ;  /* 0x000000210800780c */ /* 0x040fe20003f66270 */
[----:B------:R-:W-:Y:S01]  /*11a0*/  IMAD.U32 R12, RZ, RZ, UR17 ;  /* 0x00000011ff0c7e24 */ /* 0x000fe2000f8e00ff */
[----:B------:R-:W-:Y:S01]  /*11b0*/  ISETP.GE.AND P2, PT, R8, 0x41, PT ;  /* 0x000000410800780c */ /* 0x000fe20003f46270 */
[----:B------:R-:W-:Y:S01]  /*11c0*/  IMAD.IADD R3, R3, 0x1, R0 ;  /* 0x0000000103037824 */ /* 0x000fe200078e0200 */
[C---:B------:R-:W-:Y:S01]  /*11d0*/  IADD3 R138, R35.reuse, 0x20, RZ ;  /* 0x00000020238a7810 */ /* 0x040fe20007ffe0ff */
[----:B------:R-:W-:Y:S01]  /*11e0*/  IMAD.U32 R0, RZ, RZ, UR17 ;  /* 0x00000011ff007e24 */ /* 0x000fe2000f8e00ff */
[----:B------:R-:W-:Y:S01]  /*11f0*/  IADD3 R137, R35, 0x40, RZ ;  /* 0x0000004023897810 */ /* 0x000fe20007ffe0ff */
[----:B------:R-:W-:Y:S01]  /*1200*/  IMAD.WIDE.U32 R12, R12, c[0x0][0x260], R4 ;  /* 0x000098000c0c7a25 */ /* 0x000fe200078e0004 */
[----:B------:R-:W-:Y:S01]  /*1210*/  UMOV UR36, 0x6 ;  /* 0x0000000600247882 */ /* 0x000fe20000000000 */
[----:B------:R2:W4:Y:S01]  /*1220*/  R2UR UR32, R142 ;  /* 0x000000008e2073c2 */ /* 0x00052200000e0000 */
[----:B------:R-:W-:Y:S01]  /*1230*/  UMOV UR38, 0x5 ;  /* 0x0000000500267882 */ /* 0x000fe20000000000 */
[----:B------:R-:W-:Y:S01]  /*1240*/  IMAD.WIDE.U32 R2, R0, c[0x0][0x240], R2 ;  /* 0x0000900000027a25 */ /* 0x000fe200078e0002 */
[----:B------:R-:W-:Y:S01]  /*1250*/  ULDC UR34, c[0x0][0x284] ;  /* 0x0000a10000227ab9 */ /* 0x000fe20000000800 */
[----:B------:R-:W-:-:S02]  /*1260*/  P2R R130, PR, RZ, 0x40 ;  /* 0x00000040ff827803 */ /* 0x000fc40000000000 */
[----:B------:R-:W-:Y:S01]  /*1270*/  IMAD.SHL.U32 R0, R6, 0x40, RZ ;  /* 0x0000004006007824 */ /* 0x000fe200078e00ff */
[----:B------:R-:W-:Y:S01]  /*1280*/  IADD3 R3, R3, UR25, RZ ;  /* 0x0000001903037c10 */ /* 0x000fe2000fffe0ff */
[----:B---3--:R-:W-:Y:S01]  /*1290*/  UIADD3 UR25, UR33, UR10, URZ ;  /* 0x0000000a21197290 */ /* 0x008fe2000fffe03f */
[----:B------:R-:W-:Y:S01]  /*12a0*/  IMAD.MOV.U32 R14, RZ, RZ, R12 ;  /* 0x000000ffff0e7224 */ /* 0x000fe200078e000c */
[----:B------:R-:W-:Y:S01]  /*12b0*/  USHF.R.S32.HI UR10, URZ, 0x1f, UR6 ;  /* 0x0000001f3f0a7899 */ /* 0x000fe20008011406 */
[----:B------:R-:W-:Y:S01]  /*12c0*/  LOP3.LUT R0, R0, 0x1c0, RZ, 0xc0, !PT ;  /* 0x000001c000007812 */ /* 0x000fe200078ec0ff */
[----:B------:R-:W-:Y:S01]  /*12d0*/  UIMAD UR8, UR25, UR6, URZ ;  /* 0x00000006190872a4 */ /* 0x000fe2000f8e023f */
[----:B------:R-:W-:Y:S01]  /*12e0*/  IMAD.WIDE.U32 R116, R84, c[0x0][0x248], R2 ;  /* 0x0000920054747a25 */ /* 0x000fe200078e0002 */
[----:B------:R-:W-:Y:S02]  /*12f0*/  IADD3 R127, R28, UR31, RZ ;  /* 0x0000001f1c7f7c10 */ /* 0x000fe4000fffe0ff */
[----:B-1----:R-:W-:Y:S01]  /*1300*/  LOP3.LUT R7, R0, 0x38, R4, 0xf8, !PT ;  /* 0x0000003800077812 */ /* 0x002fe200078ef804 */
[----:B------:R-:W-:Y:S01]  /*1310*/  IMAD.MOV.U32 R112, RZ, RZ, R116 ;  /* 0x000000ffff707224 */ /* 0x000fe200078e0074 */
[----:B------:R-:W-:Y:S01]  /*1320*/  IADD3 R113, R117, UR9, RZ ;  /* 0x0000000975717c10 */ /* 0x000fe2000fffe0ff */
[----:B------:R-:W-:Y:S01]  /*1330*/  IMAD.U32 R2, RZ, RZ, UR8 ;  /* 0x00000008ff027e24 */ /* 0x000fe2000f8e00ff */
[----:B------:R-:W-:Y:S01]  /*1340*/  SHF.R.U32.HI R6, RZ, 0x3, R0 ;  /* 0x00000003ff067819 */ /* 0x000fe20000011600 */
[----:B------:R-:W-:Y:S01]  /*1350*/  ULDC.64 UR8, c[0x0][0x260] ;  /* 0x0000980000087ab9 */ /* 0x000fe20000000a00 */
[----:B------:R-:W-:Y:S01]  /*1360*/  IMAD R139, R134, c[0x0][0x284], RZ ;  /* 0x0000a100868b7a24 */ /* 0x000fe200078e02ff */
[----:B------:R-:W-:Y:S01]  /*1370*/  UIMAD UR8, UR16, UR8, URZ ;  /* 0x00000008100872a4 */ /* 0x000fe2000f8e023f */
[C---:B------:R-:W-:Y:S01]  /*1380*/  IMAD R2, R142.reuse, UR10, R2 ;  /* 0x0000000a8e027c24 */ /* 0x040fe2000f8e0202 */
[----:B------:R-:W-:Y:S01]  /*1390*/  LOP3.LUT R6, R7, R6, RZ, 0x3c, !PT ;  /* 0x0000000607067212 */ /* 0x000fe200078e3cff */
[----:B------:R-:W-:Y:S01]  /*13a0*/  IMAD.WIDE.U32 R10, R142, UR6, R112 ;  /* 0x000000068e0a7c25 */ /* 0x000fe2000f8e0070 */
[----:B------:R-:W-:-:S02]  /*13b0*/  UIMAD UR8, UR17, UR9, UR8 ;  /* 0x00000009110872a4 */ /* 0x000fc4000f8e0208 */
[----:B------:R-:W-:Y:S01]  /*13c0*/  ULDC UR10, c[0x0][0x294] ;  /* 0x0000a500000a7ab9 */ /* 0x000fe20000000800 */
[----:B------:R-:W-:Y:S01]  /*13d0*/  IMAD.IADD R3, R11, 0x1, R2 ;  /* 0x000000010b037824 */ /* 0x000fe200078e0202 */
[C---:B------:R-:W-:Y:S01]  /*13e0*/  @P4 LEA R0, P0, R132.reuse, R10, 0x4 ;  /* 0x0000000a84004211 */ /* 0x040fe200078020ff */
[----:B------:R-:W-:Y:S01]  /*13f0*/  IMAD.SHL.U32 R2, R9, 0x8, RZ ;  /* 0x0000000809027824 */ /* 0x000fe200078e00ff */
[----:B------:R-:W-:Y:S01]  /*1400*/  IADD3 R15, R13, UR8, RZ ;  /* 0x000000080d0f7c10 */ /* 0x000fe2000fffe0ff */
[C---:B------:R-:W-:Y:S01]  /*1410*/  IMAD.WIDE.U32 R12, R132.reuse, 0x20, RZ ;  /* 0x00000020840c7825 */ /* 0x040fe200078e00ff */
[----:B------:R-:W-:Y:S01]  /*1420*/  @P4 LEA.HI.X R7, R132, R3, R131, 0x4, P0 ;  /* 0x0000000384074211 */ /* 0x000fe200000f2483 */
[----:B------:R-:W-:Y:S01]  /*1430*/  ULDC.64 UR8, c[0x0][0x280] ;  /* 0x0000a00000087ab9 */ /* 0x000fe20000000a00 */
[----:B------:R-:W-:Y:S01]  /*1440*/  @P4 LEA R16, P0, R0, c[0x0][0x220], 0x1 ;  /* 0x0000880000104a11 */ /* 0x000fe200078008ff */
[----:B----4-:R-:W-:Y:S01]  /*1450*/  USHF.L.U64.HI UR32, UR8, UR36, UR9 ;  /* 0x0000002408207299 */ /* 0x010fe20008010209 */
[----:B------:R-:W-:Y:S01]  /*1460*/  LOP3.LUT R6, R6, 0xfffffe00, R2, 0xf8, !PT ;  /* 0xfffffe0006067812 */ /* 0x000fe200078ef802 */
[----:B------:R-:W-:Y:S01]  /*1470*/  USHF.L.U64.HI UR34, UR8, UR38, UR34 ;  /* 0x0000002608227299 */ /* 0x000fe20008010222 */
[----:B------:R-:W-:Y:S01]  /*1480*/  @P4 LEA.HI.X R17, R0, c[0x0][0x224], R7, 0x1, P0 ;  /* 0x0000890000114a11 */ /* 0x000fe200000f0c07 */
[----:B------:R-:W-:Y:S01]  /*1490*/  USHF.L.U32 UR33, UR8, 0x6, URZ ;  /* 0x0000000608217899 */ /* 0x000fe2000800063f */
[----:B------:R-:W-:Y:S01]  /*14a0*/  LOP3.LUT R0, R26, 0xfffffffc, RZ, 0xc0, !PT ;  /* 0xfffffffc1a007812 */ /* 0x000fe200078ec0ff */
[----:B------:R-:W-:Y:S01]  /*14b0*/  IMAD.SHL.U32 R78, R6, 0x2, RZ ;  /* 0x00000002064e7824 */ /* 0x000fe200078e00ff */
[C---:B------:R-:W-:Y:S01]  /*14c0*/  @P1 LEA R4, P0, R10.reuse, c[0x0][0x220], 0x1 ;  /* 0x000088000a041a11 */ /* 0x040fe200078008ff */
[----:B------:R-:W-:Y:S01]  /*14d0*/  USHF.L.U32 UR35, UR8, 0x5, URZ ;  /* 0x0000000508237899 */ /* 0x000fe2000800063f */
[----:B------:R-:W-:Y:S01]  /*14e0*/  SHF.R.S32.HI R2, RZ, 0x1f, R35 ;  /* 0x0000001fff027819 */ /* 0x000fe20000011423 */
[----:B------:R-:W-:Y:S01]  /*14f0*/  IMAD.IADD R0, R209, 0x1, -R0 ;  /* 0x00000001d1007824 */ /* 0x000fe200078e0a00 */
[----:B------:R-:W-:Y:S01]  /*1500*/  @P1 LEA.HI.X R5, R10, c[0x0][0x224], R3, 0x1, P0 ;  /* 0x000089000a051a11 */ /* 0x000fe200000f0c03 */
[----:B------:R-:W-:Y:S01]  /*1510*/  ULDC.64 UR8, c[0x0][0x290] ;  /* 0x0000a40000087ab9 */ /* 0x000fe20000000a00 */
[----:B------:R-:W-:Y:S01]  /*1520*/  ISETP.GT.AND P0, PT, R8, 0x50, PT ;  /* 0x000000500800780c */ /* 0x000fe20003f04270 */
[C---:B------:R-:W-:Y:S01]  /*1530*/  IMAD.SHL.U32 R32, R0.reuse, 0x4, RZ ;  /* 0x0000000400207824 */ /* 0x040fe200078e00ff */
[----:B------:R-:W-:Y:S01]  /*1540*/  USHF.L.U64.HI UR36, UR8, UR36, UR9 ;  /* 0x0000002408247299 */ /* 0x000fe20008010209 */
[----:B------:R-:W-:Y:S01]  /*1550*/  @!PT LDS RZ, [RZ] ;  /* 0x00000000fffff984 */ /* 0x000fe20000000800 */
[----:B------:R-:W-:Y:S01]  /*1560*/  @!PT LDS RZ, [RZ] ;  /* 0x00000000fffff984 */ /* 0x000fe20000000800 */
[----:B------:R-:W-:Y:S01]  /*1570*/  @!PT LDS RZ, [RZ] ;  /* 0x00000000fffff984 */ /* 0x000fe20000000800 */
[----:B------:R1:W-:Y:S01]  /*1580*/  @P1 LDGSTS.E.BYPASS.LTC128B.128 [R78+0x3100], [R4.64], !P6 ;  /* 0x03100000044e1fae */ /* 0x0003e2000f101d5a */
[----:B------:R-:W-:Y:S01]  /*1590*/  IMAD.SHL.U32 R20, R0, 0x8, RZ ;  /* 0x0000000800147824 */ /* 0x000fe200078e00ff */
[----:B------:R-:W-:Y:S01]  /*15a0*/  ISETP.GE.AND P1, PT, R8, 0x31, PT ;  /* 0x000000310800780c */ /* 0x000fe20003f26270 */
[----:B------:R-:W-:Y:S01]  /*15b0*/  USHF.L.U64.HI UR38, UR8, UR38, UR10 ;  /* 0x0000002608267299 */ /* 0x000fe2000801020a */
[----:B------:R-:W-:Y:S01]  /*15c0*/  SHF.R.S32.HI R33, RZ, 0x1f, R32 ;  /* 0x0000001fff217819 */ /* 0x000fe20000011420 */
[----:B------:R3:W-:Y:S01]  /*15d0*/  @P4 LDGSTS.E.BYPASS.LTC128B.128 [R78+0x3900], [R16.64], !P6 ;  /* 0x03900000104e4fae */ /* 0x0007e2000f101d5a */
[----:B------:R-:W-:Y:S01]  /*15e0*/  SHF.R.S32.HI R21, RZ, 0x1f, R20 ;  /* 0x0000001fff157819 */ /* 0x000fe20000011414 */
[----:B------:R-:W-:Y:S01]  /*15f0*/  USHF.L.U32 UR37, UR8, 0x6, URZ ;  /* 0x0000000608257899 */ /* 0x000fe2000800063f */
[----:B------:R-:W-:Y:S01]  /*1600*/  IADD3 R83, R20, 0x20, RZ ;  /* 0x0000002014537810 */ /* 0x000fe20007ffe0ff */
[----:B------:R-:W-:Y:S01]  /*1610*/  IMAD.WIDE.U32 R6, R35, c[0x0][0x280], R32 ;  /* 0x0000a00023067a25 */ /* 0x000fe200078e0020 */
[----:B------:R-:W-:Y:S01]  /*1620*/  USHF.L.U32 UR39, UR8, 0x5, URZ ;  /* 0x0000000508277899 */ /* 0x000fe2000800063f */
[----:B------:R-:W-:Y:S01]  /*1630*/  IADD3 R34, R32, 0x10, RZ ;  /* 0x0000001020227810 */ /* 0x000fe20007ffe0ff */
[----:B------:R-:W-:Y:S01]  /*1640*/  UIMAD.WIDE.U32 UR40, UR8, 0x60, URZ ;  /* 0x00000060082878a5 */ /* 0x000fe2000f8e003f */
[----:B------:R-:W-:Y:S01]  /*1650*/  IMAD.MOV.U32 R24, RZ, RZ, R6 ;  /* 0x000000ffff187224 */ /* 0x000fe200078e0006 */
[----:B------:R-:W-:Y:S01]  /*1660*/  ULDC.64 UR10, c[0x0][0x268] ;  /* 0x00009a00000a7ab9 */ /* 0x000fe20000000a00 */
[----:B------:R-:W-:Y:S01]  /*1670*/  @P1 IMAD R8, R131, 0x30, RZ ;  /* 0x0000003083081824 */ /* 0x000fe200078e02ff */
[----:B------:R-:W-:Y:S01]  /*1680*/  ULDC.64 UR8, c[0x0][0x1e8] ;  /* 0x00007a0000087ab9 */ /* 0x000fe20000000a00 */
[----:B------:R-:W-:Y:S01]  /*1690*/  IMAD.MOV.U32 R145, RZ, RZ, c[0x0][0x2b8] ;  /* 0x0000ae00ff917624 */ /* 0x000fe200078e00ff */
[----:B------:R-:W-:Y:S01]  /*16a0*/  UIMAD UR43, UR16, UR8, URZ ;  /* 0x00000008102b72a4 */ /* 0x000fe2000f8e023f */
[----:B------:R-:W-:Y:S01]  /*16b0*/  IMAD.MOV.U32 R144, RZ, RZ, c[0x0][0x27c] ;  /* 0x00009f00ff907624 */ /* 0x000fe200078e00ff */
[----:B------:R-:W-:Y:S01]  /*16c0*/  UIMAD.WIDE.U32 UR44, UR17, UR8, URZ ;  /* 0x00000008112c72a5 */ /* 0x000fe2000f8e003f */
[----:B------:R-:W-:Y:S01]  /*16d0*/  IMAD.MOV.U32 R136, RZ, RZ, c[0x0][0x27c] ;  /* 0x00009f00ff887624 */ /* 0x000fe200078e00ff */
[----:B------:R-:W-:Y:S01]  /*16e0*/  UIMAD UR43, UR17, UR9, UR43 ;  /* 0x00000009112b72a4 */ /* 0x000fe2000f8e022b */
[----:B------:R-:W-:Y:S01]  /*16f0*/  IMAD.WIDE.U32 R134, R134, c[0x0][0x280], RZ ;  /* 0x0000a00086867a25 */ /* 0x000fe200078e00ff */
[----:B------:R-:W-:-:S02]  /*1700*/  UIMAD UR10, UR28, UR10, URZ ;  /* 0x0000000a1c0a72a4 */ /* 0x000fc4000f8e023f */
[----:B------:R-:W-:Y:S01]  /*1710*/  ULDC.64 UR8, c[0x0][0x210] ;  /* 0x0000840000087ab9 */ /* 0x000fe20000000a00 */
[C---:B-1----:R-:W-:Y:S01]  /*1720*/  IMAD R4, R2.reuse, c[0x0][0x280], RZ ;  /* 0x0000a00002047a24 */ /* 0x042fe200078e02ff */
[----:B------:R-:W-:Y:S01]  /*1730*/  UIMAD UR42, UR16, UR8, URZ ;  /* 0x00000008102a72a4 */ /* 0x000fe2000f8e023f */
[----:B------:R-:W-:Y:S01]  /*1740*/  IMAD R2, R2, c[0x0][0x290], RZ ;  /* 0x0000a40002027a24 */ /* 0x000fe200078e02ff */
[----:B------:R-:W-:Y:S01]  /*1750*/  UIMAD UR10, UR29, UR11, UR10 ;  /* 0x0000000b1d0a72a4 */ /* 0x000fe2000f8e020a */
[C---:B------:R-:W-:Y:S01]  /*1760*/  IMAD R9, R35.reuse, c[0x0][0x284], R4 ;  /* 0x0000a10023097a24 */ /* 0x040fe200078e0204 */
[----:B------:R-:W-:Y:S01]  /*1770*/  UIMAD.WIDE.U32 UR46, UR17, UR8, URZ ;  /* 0x00000008112e72a5 */ /* 0x000fe2000f8e003f */
[----:B------:R-:W-:Y:S01]  /*1780*/  IMAD R11, R35, c[0x0][0x294], R2 ;  /* 0x0000a500230b7a24 */ /* 0x000fe200078e0202 */
[----:B------:R-:W-:Y:S01]  /*1790*/  @P3 IADD3 R2, P4, R10, R12, RZ ;  /* 0x0000000c0a023210 */ /* 0x000fe20007f9e0ff */
[----:B------:R-:W-:Y:S01]  /*17a0*/  IMAD.IADD R25, R7, 0x1, R9 ;  /* 0x0000000107197824 */ /* 0x000fe200078e0209 */
[----:B------:R-:W-:Y:S01]  /*17b0*/  UIMAD UR9, UR17, UR9, UR42 ;  /* 0x00000009110972a4 */ /* 0x000fe2000f8e022a */
[----:B------:R-:W-:Y:S01]  /*17c0*/  IMAD.WIDE.U32 R4, R35, c[0x0][0x290], R32 ;  /* 0x0000a40023047a25 */ /* 0x000fe200078e0020 */
[----:B------:R-:W-:-:S02]  /*17d0*/  UIADD3 UR43, UR45, UR43, URZ ;  /* 0x0000002b2d2b7290 */ /* 0x000fc4000fffe03f */
[----:B------:R-:W-:Y:S01]  /*17e0*/  UIADD3 UR9, UR47, UR9, URZ ;  /* 0x000000092f097290 */ /* 0x000fe2000fffe03f */
[----:B------:R-:W-:Y:S01]  /*17f0*/  IMAD.WIDE.U32 R6, R35, c[0x0][0x280], R20 ;  /* 0x0000a00023067a25 */ /* 0x000fe200078e0014 */
[----:B------:R-:W-:-:S03]  /*1800*/  UIADD3 UR8, UR41, UR5, URZ ;  /* 0x0000000529087290 */ /* 0x000fc6000fffe03f */
[----:B------:R-:W-:Y:S02]  /*1810*/  IMAD.IADD R23, R5, 0x1, R11 ;  /* 0x0000000105177824 */ /* 0x000fe400078e020b */
[----:B------:R-:W-:Y:S02]  /*1820*/  IMAD.MOV.U32 R22, RZ, RZ, R4 ;  /* 0x000000ffff167224 */ /* 0x000fe400078e0004 */
[----:B------:R-:W-:Y:S02]  /*1830*/  IMAD.IADD R19, R9, 0x1, R7 ;  /* 0x0000000109137824 */ /* 0x000fe400078e0207 */
[----:B------:R-:W-:-:S04]  /*1840*/  IMAD.WIDE.U32 R4, R35, c[0x0][0x290], R20 ;  /* 0x0000a40023047a25 */ /* 0x000fc800078e0014 */
[----:B------:R-:W-:Y:S02]  /*1850*/  IMAD.SHL.U32 R7, R131, 0x20, RZ ;  /* 0x0000002083077824 */ /* 0x000fe400078e00ff */
[----:B---3--:R-:W-:Y:S02]  /*1860*/  IMAD.IADD R17, R11, 0x1, R5 ;  /* 0x000000010b117824 */ /* 0x008fe400078e0205 */
[----:B------:R-:W-:Y:S01]  /*1870*/  IMAD.MOV.U32 R18, RZ, RZ, R6 ;  /* 0x000000ffff127224 */ /* 0x000fe200078e0006 */
[----:B------:R-:W-:Y:S01]  /*1880*/  @P3 IADD3.X R5, R3, R13, R7, P4, !PT ;  /* 0x0000000d03053210 */ /* 0x000fe200027fe407 */
[----:B------:R-:W-:Y:S01]  /*1890*/  IMAD.MOV.U32 R16, RZ, RZ, R4 ;  /* 0x000000ffff107224 */ /* 0x000fe200078e0004 */
[C---:B------:R-:W-:Y:S01]  /*18a0*/  @P3 LEA R6, P4, R2.reuse, c[0x0][0x220], 0x1 ;  /* 0x0000880002063a11 */ /* 0x040fe200078808ff */
[----:B------:R-:W-:Y:S02]  /*18b0*/  @P0 IMAD R11, R131, 0x50, RZ ;  /* 0x00000050830b0824 */ /* 0x000fe400078e02ff */
[----:B------:R-:W-:Y:S01]  /*18c0*/  IMAD.WIDE.U32 R96, R133, c[0x0][0x280], R24 ;  /* 0x0000a00085607a25 */ /* 0x000fe200078e0018 */
[----:B------:R-:W-:-:S02]  /*18d0*/  @P3 LEA.HI.X R7, R2, c[0x0][0x224], R5, 0x1, P4 ;  /* 0x0000890002073a11 */ /* 0x000fc400020f0c05 */
[----:B------:R-:W-:Y:S01]  /*18e0*/  ISETP.GE.AND P4, PT, R20, c[0x0][0x27c], PT ;  /* 0x00009f0014007a0c */ /* 0x000fe20003f86270 */
[----:B------:R-:W-:Y:S02]  /*18f0*/  @P1 IMAD.MOV.U32 R2, RZ, RZ, R10 ;  /* 0x000000ffff021224 */ /* 0x000fe400078e000a */
[----:B------:R1:W-:Y:S01]  /*1900*/  @P3 LDGSTS.E.BYPASS.LTC128B.128 [R78+0x4100], [R6.64], !P6 ;  /* 0x04100000064e3fae */ /* 0x0003e2000f101d5a */
[----:B------:R-:W-:Y:S01]  /*1910*/  IMAD.WIDE.U32 R94, R133, c[0x0][0x290], R22 ;  /* 0x0000a400855e7a25 */ /* 0x000fe200078e0016 */
[----:B------:R-:W-:-:S03]  /*1920*/  P2R R129, PR, RZ, 0x10 ;  /* 0x00000010ff817803 */ /* 0x000fc60000000000 */
[----:B------:R-:W-:Y:S01]  /*1930*/  @P1 IMAD.WIDE.U32 R4, R132, 0x30, R2 ;  /* 0x0000003084041825 */ /* 0x000fe200078e0002 */
[----:B------:R-:W-:-:S03]  /*1940*/  SEL R2, RZ, c[0x0][0x27c], !P4 ;  /* 0x00009f00ff027a07 */ /* 0x000fc60006000000 */
[----:B------:R-:W-:Y:S01]  /*1950*/  @P1 IMAD.IADD R8, R5, 0x1, R8 ;  /* 0x0000000105081824 */ /* 0x000fe200078e0208 */
[----:B------:R-:W-:Y:S01]  /*1960*/  @P1 LEA R12, P3, R4, c[0x0][0x220], 0x1 ;  /* 0x00008800040c1a11 */ /* 0x000fe200078608ff */
[----:B------:R-:W-:-:S03]  /*1970*/  IMAD.WIDE.U32 R92, R133, c[0x0][0x280], R18 ;  /* 0x0000a000855c7a25 */ /* 0x000fc600078e0012 */
[----:B------:R-:W-:Y:S01]  /*1980*/  @P1 LEA.HI.X R13, R4, c[0x0][0x224], R8, 0x1, P3 ;  /* 0x00008900040d1a11 */ /* 0x000fe200018f0c08 */
[----:B------:R-:W-:Y:S01]  /*1990*/  IMAD.IADD R4, R20, 0x1, R2 ;  /* 0x0000000114047824 */ /* 0x000fe200078e0202 */
[----:B------:R-:W-:Y:S01]  /*19a0*/  @P2 LEA R5, P3, R132, R10, 0x6 ;  /* 0x0000000a84052211 */ /* 0x000fe200078630ff */
[----:B------:R-:W-:Y:S02]  /*19b0*/  @P0 IMAD.MOV.U32 R2, RZ, RZ, R10 ;  /* 0x000000ffff020224 */ /* 0x000fe400078e000a */
[----:B------:R3:W-:Y:S01]  /*19c0*/  @P1 LDGSTS.E.BYPASS.LTC128B.128 [R78+0x4900], [R12.64], !P6 ;  /* 0x049000000c4e1fae */ /* 0x0007e2000f101d5a */
[----:B------:R-:W-:Y:S01]  /*19d0*/  ISETP.GE.AND P1, PT, R83, c[0x0][0x1d4], PT ;  /* 0x0000750053007a0c */ /* 0x000fe20003f26270 */
[----:B------:R-:W-:-:S03]  /*19e0*/  IMAD.WIDE.U32 R90, R133, c[0x0][0x290], R16 ;  /* 0x0000a400855a7a25 */ /* 0x000fc600078e0010 */
[----:B------:R-:W-:Y:S01]  /*19f0*/  P2R R106, PR, RZ, 0x2 ;  /* 0x00000002ff6a7803 */ /* 0x000fe20000000000 */
[----:B------:R-:W-:Y:S01]  /*1a00*/  IMAD.WIDE.U32 R84, R84, c[0x0][0x268], R14 ;  /* 0x00009a0054547a25 */ /* 0x000fe200078e000e */
[----:B------:R-:W-:Y:S02]  /*1a10*/  ISETP.NE.AND P1, PT, R145, 0x1, PT ;  /* 0x000000019100780c */ /* 0x000fe40003f25270 */
[C---:B-1----:R-:W-:Y:S01]  /*1a20*/  @P2 LEA.HI.X R6, R132.reuse, R3, R131, 0x6, P3 ;  /* 0x0000000384062211 */ /* 0x042fe200018f3483 */
[----:B------:R-:W-:Y:S01]  /*1a30*/  @P0 IMAD.WIDE.U32 R2, R132, 0x50, R2 ;  /* 0x0000005084020825 */ /* 0x000fe200078e0002 */
[----:B------:R-:W-:Y:S02]  /*1a40*/  @P2 LEA R8, P3, R5, c[0x0][0x220], 0x1 ;  /* 0x0000880005082a11 */ /* 0x000fe400078608ff */
[----:B------:R-:W-:Y:S01]  /*1a50*/  SHF.R.S32.HI R7, RZ, 0x1f, R4 ;  /* 0x0000001fff077819 */ /* 0x000fe20000011404 */
[----:B------:R-:W-:Y:S01]  /*1a60*/  @P0 IMAD.IADD R3, R3, 0x1, R11 ;  /* 0x0000000103030824 */ /* 0x000fe200078e020b */
[----:B------:R-:W-:Y:S01]  /*1a70*/  @P2 LEA.HI.X R9, R5, c[0x0][0x224], R6, 0x1, P3 ;  /* 0x0000890005092a11 */ /* 0x000fe200018f0c06 */
[----:B------:R-:W-:Y:S01]  /*1a80*/  IMAD.U32 R5, RZ, RZ, UR30 ;  /* 0x0000001eff057e24 */ /* 0x000fe2000f8e00ff */
[C---:B------:R-:W-:Y:S01]  /*1a90*/  @P0 LEA R6, P3, R2.reuse, c[0x0][0x220], 0x1 ;  /* 0x0000880002060a11 */ /* 0x040fe200078608ff */
[----:B------:R-:W-:Y:S01]  /*1aa0*/  IMAD.SHL.U32 R11, R137, 0x40, RZ ;  /* 0x00000040890b7824 */ /* 0x000fe200078e00ff */
[----:B------:R-:W-:Y:S01]  /*1ab0*/  LEA.HI R4, R7, R4, RZ, 0x3 ;  /* 0x0000000407047211 */ /* 0x000fe200078f18ff */
[----:B------:R1:W-:Y:S01]  /*1ac0*/  @P2 LDGSTS.E.BYPASS.LTC128B.128 [R78+0x5100], [R8.64], !P6 ;  /* 0x05100000084e2fae */ /* 0x0003e2000f101d5a */
[----:B------:R-:W-:Y:S01]  /*1ad0*/  @P0 LEA.HI.X R7, R2, c[0x0][0x224], R3, 0x1, P3 ;  /* 0x0000890002070a11 */ /* 0x000fe200018f0c03 */
[----:B------:R-:W-:Y:S01]  /*1ae0*/  IMAD.SHL.U32 R136, R136, 0x2, RZ ;  /* 0x0000000288887824 */ /* 0x000fe200078e00ff */
[----:B------:R-:W-:Y:S01]  /*1af0*/  LOP3.LUT R107, R11, 0x1c0, RZ, 0xc0, !PT ;  /* 0x000001c00b6b7812 */ /* 0x000fe200078ec0ff */
[----:B------:R-:W-:Y:S01]  /*1b00*/  IMAD.IADD R139, R135, 0x1, R139 ;  /* 0x00000001878b7824 */ /* 0x000fe200078e028b */
[----:B------:R-:W-:Y:S01]  /*1b10*/  LOP3.LUT R88, R4, 0xfffffff8, RZ, 0xc0, !PT ;  /* 0xfffffff804587812 */ /* 0x000fe200078ec0ff */
[----:B------:R4:W-:Y:S01]  /*1b20*/  @P0 LDGSTS.E.BYPASS.LTC128B.128 [R78+0x5900], [R6.64], !P6 ;  /* 0x05900000064e0fae */ /* 0x0009e2000f101d5a */
[----:B------:R-:W-:Y:S01]  /*1b30*/  ISETP.GE.AND P0, PT, R20, c[0x0][0x1d4], PT ;  /* 0x0000750014007a0c */ /* 0x000fe20003f06270 */
[----:B------:R-:W-:Y:S01]  /*1b40*/  IMAD R0, R0, 0x20, R35 ;  /* 0x0000002000007824 */ /* 0x000fe200078e0223 */
[----:B------:R-:W-:Y:S01]  /*1b50*/  SHF.R.U32.HI R140, RZ, 0x3, R107 ;  /* 0x00000003ff8c7819 */ /* 0x000fe2000001166b */
[----:B------:R-:W0:Y:S01]  /*1b60*/  LDGDEPBAR ;  /* 0x00000000000079af */ /* 0x000e220000000000 */
[----:B------:R-:W-:-:S02]  /*1b70*/  P2R R89, PR, RZ, 0x1 ;  /* 0x00000001ff597803 */ /* 0x000fc40000000000 */
[C---:B------:R-:W-:Y:S01]  /*1b80*/  SHF.L.U64.HI R131, R132.reuse, 0x5, R131 ;  /* 0x0000000584837819 */ /* 0x040fe20000010283 */
[----:B------:R-:W-:Y:S01]  /*1b90*/  IMAD.SHL.U32 R132, R132, 0x20, RZ ;  /* 0x0000002084847824 */ /* 0x000fe200078e00ff */
[----:B------:R-:W-:Y:S02]  /*1ba0*/  SHF.R.S32.HI R105, RZ, 0x3, R4 ;  /* 0x00000003ff697819 */ /* 0x000fe40000011404 */
[----:B------:R-:W-:Y:S02]  /*1bb0*/  SHF.R.S32.HI R100, RZ, 0x1f, R88 ;  /* 0x0000001fff647819 */ /* 0x000fe40000011458 */
[----:B------:R-:W-:Y:S01]  /*1bc0*/  IADD3 R87, R85, UR10, RZ ;  /* 0x0000000a55577c10 */ /* 0x000fe2000fffe0ff */
[----:B------:R-:W-:Y:S01]  /*1bd0*/  ULDC.U8 UR10, c[0x0][0x298] ;  /* 0x0000a600000a7ab9 */ /* 0x000fe20000000000 */
[----:B-1----:R-:W-:Y:S01]  /*1be0*/  IMAD.U32 R8, RZ, RZ, UR22 ;  /* 0x00000016ff087e24 */ /* 0x002fe2000f8e00ff */
[----:B----4-:R-:W-:Y:S02]  /*1bf0*/  LEA.HI R6, R29, R209, RZ, 0x5 ;  /* 0x000000d11d067211 */ /* 0x010fe400078f28ff */
[----:B------:R-:W-:-:S03]  /*1c00*/  SHF.R.S32.HI R7, RZ, 0x1f, R26 ;  /* 0x0000001fff077819 */ /* 0x000fc6000001141a */
[----:B------:R-:W-:-:S05]  /*1c10*/  IMAD.SHL.U32 R6, R6, 0x10, RZ ;  /* 0x0000001006067824 */ /* 0x000fca00078e00ff */
[----:B------:R-:W-:Y:S01]  /*1c20*/  LOP3.LUT R120, R6, 0xfffffe00, RZ, 0xc0, !PT ;  /* 0xfffffe0006787812 */ /* 0x000fe200078ec0ff */
[----:B------:R-:W-:-:S05]  /*1c30*/  IMAD.SHL.U32 R6, R138, 0x40, RZ ;  /* 0x000000408a067824 */ /* 0x000fca00078e00ff */
[----:B------:R-:W-:-:S04]  /*1c40*/  LOP3.LUT R108, R6, 0x1c0, RZ, 0xc0, !PT ;  /* 0x000001c0066c7812 */ /* 0x000fc800078ec0ff */
[----:B------:R-:W-:Y:S02]  /*1c50*/  SHF.R.U32.HI R141, RZ, 0x3, R108 ;  /* 0x00000003ff8d7819 */ /* 0x000fe4000001166c */
[----:B--2---:R-:W-:Y:S01]  /*1c60*/  @P5 SHF.R.S32.HI R3, RZ, 0x1f, R27 ;  /* 0x0000001fff035819 */ /* 0x004fe2000001141b */
[----:B------:R-:W-:Y:S01]  /*1c70*/  @!P5 IMAD.MOV.U32 R3, RZ, RZ, R5 ;  /* 0x000000ffff03d224 */ /* 0x000fe200078e0005 */
[----:B------:R-:W-:Y:S01]  /*1c80*/  SHF.R.S32.HI R5, RZ, 0x1f, R133 ;  /* 0x0000001fff057819 */ /* 0x000fe20000011485 */
[----:B------:R-:W-:Y:S02]  /*1c90*/  @P5 IMAD.MOV.U32 R2, RZ, RZ, R27 ;  /* 0x000000ffff025224 */ /* 0x000fe400078e001b */
[----:B------:R-:W-:Y:S02]  /*1ca0*/  @!P5 IMAD.MOV.U32 R2, RZ, RZ, R8 ;  /* 0x000000ffff02d224 */ /* 0x000fe400078e0008 */
[C---:B------:R-:W-:Y:S02]  /*1cb0*/  IMAD R8, R5.reuse, c[0x0][0x280], RZ ;  /* 0x0000a00005087a24 */ /* 0x040fe400078e02ff */
[----:B------:R-:W-:-:S02]  /*1cc0*/  IMAD R5, R5, c[0x0][0x290], RZ ;  /* 0x0000a40005057a24 */ /* 0x000fc400078e02ff */
[C---:B------:R-:W-:Y:S01]  /*1cd0*/  IMAD R10, R133.reuse, c[0x0][0x284], R8 ;  /* 0x0000a100850a7a24 */ /* 0x040fe200078e0208 */
[----:B------:R-:W-:Y:S01]  /*1ce0*/  SHF.R.S32.HI R8, RZ, 0x1f, R137 ;  /* 0x0000001fff087819 */ /* 0x000fe20000011489 */
[----:B------:R-:W-:Y:S01]  /*1cf0*/  IMAD R9, R133, c[0x0][0x294], R5 ;  /* 0x0000a50085097a24 */ /* 0x000fe200078e0205 */
[----:B------:R-:W-:Y:S01]  /*1d00*/  LEA.HI R5, R7, R35, RZ, 0x3 ;  /* 0x0000002307057211 */ /* 0x000fe200078f18ff */
[----:B------:R-:W-:Y:S01]  /*1d10*/  IMAD R3, R3, c[0x0][0x2b0], RZ ;  /* 0x0000ac0003037a24 */ /* 0x000fe200078e02ff */
[----:B------:R-:W-:Y:S01]  /*1d20*/  LEA.HI R6, R8, R137, RZ, 0x3 ;  /* 0x0000008908067211 */ /* 0x000fe200078f18ff */
[C---:B------:R-:W-:Y:S01]  /*1d30*/  IMAD.WIDE.U32 R114, R2.reuse, c[0x0][0x2b0], RZ ;  /* 0x0000ac0002727a25 */ /* 0x040fe200078e00ff */
[----:B------:R-:W-:Y:S02]  /*1d40*/  LOP3.LUT R5, R5, 0xfffffff8, RZ, 0xc0, !PT ;  /* 0xfffffff805057812 */ /* 0x000fe400078ec0ff */
[----:B------:R-:W-:Y:S01]  /*1d50*/  SHF.R.S32.HI R7, RZ, 0x1f, R138 ;  /* 0x0000001fff077819 */ /* 0x000fe2000001148a */
[----:B------:R-:W-:-:S02]  /*1d60*/  IMAD R3, R2, c[0x0][0x2b4], R3 ;  /* 0x0000ad0002037a24 */ /* 0x000fc400078e0203 */
[----:B------:R-:W-:Y:S01]  /*1d70*/  IMAD.IADD R5, R35, 0x1, -R5 ;  /* 0x0000000123057824 */ /* 0x000fe200078e0a05 */
[----:B------:R-:W-:Y:S01]  /*1d80*/  LEA.HI R7, R7, R138, RZ, 0x3 ;  /* 0x0000008a07077211 */ /* 0x000fe200078f18ff */
[----:B------:R-:W-:Y:S02]  /*1d90*/  IMAD.SHL.U32 R6, R6, 0x40, RZ ;  /* 0x0000004006067824 */ /* 0x000fe400078e00ff */
[C---:B------:R-:W-:Y:S01]  /*1da0*/  IMAD.SHL.U32 R8, R5.reuse, 0x40, RZ ;  /* 0x0000004005087824 */ /* 0x040fe200078e00ff */
[----:B------:R-:W-:Y:S01]  /*1db0*/  LOP3.LUT P0, RZ, R5, 0x4, RZ, 0xc0, !PT ;  /* 0x0000000405ff7812 */ /* 0x000fe2000780c0ff */
[----:B------:R-:W-:Y:S01]  /*1dc0*/  IMAD.IADD R126, R115, 0x1, R3 ;  /* 0x00000001737e7824 */ /* 0x000fe200078e0203 */
[----:B------:R-:W-:Y:S01]  /*1dd0*/  SHF.R.S32.HI R5, RZ, 0x1f, R83 ;  /* 0x0000001fff057819 */ /* 0x000fe20000011453 */
[----:B------:R-:W-:Y:S01]  /*1de0*/  IMAD.SHL.U32 R7, R7, 0x40, RZ ;  /* 0x0000004007077824 */ /* 0x000fe200078e00ff */
[----:B------:R-:W-:Y:S01]  /*1df0*/  LOP3.LUT R118, R8, 0x1c0, RZ, 0xc0, !PT ;  /* 0x000001c008767812 */ /* 0x000fe200078ec0ff */
[----:B------:R-:W-:Y:S01]  /*1e00*/  IMAD.IADD R104, R97, 0x1, R10 ;  /* 0x0000000161687824 */ /* 0x000fe200078e020a */
[----:B------:R-:W-:Y:S01]  /*1e10*/  LEA.HI R5, R5, R83, RZ, 0x3 ;  /* 0x0000005305057211 */ /* 0x000fe200078f18ff */
[----:B------:R-:W-:Y:S01]  /*1e20*/  IMAD.IADD R102, R10, 0x1, R93 ;  /* 0x000000010a667824 */ /* 0x000fe200078e025d */
[----:B------:R-:W-:Y:S01]  /*1e30*/  SHF.R.U32.HI R119, RZ, 0x3, R118 ;  /* 0x00000003ff777819 */ /* 0x000fe20000011676 */
[----:B------:R-:W-:Y:S01]  /*1e40*/  IMAD.IADD R103, R95, 0x1, R9 ;  /* 0x000000015f677824 */ /* 0x000fe200078e0209 */
[----:B------:R-:W-:Y:S01]  /*1e50*/  LOP3.LUT R2, R118, 0x18, R20, 0xf8, !PT ;  /* 0x0000001876027812 */ /* 0x000fe200078ef814 */
[----:B------:R-:W-:Y:S01]  /*1e60*/  IMAD.IADD R101, R9, 0x1, R91 ;  /* 0x0000000109657824 */ /* 0x000fe200078e025b */
[----:B------:R-:W-:-:S02]  /*1e70*/  LOP3.LUT R121, R6, 0xfffffe00, RZ, 0xc0, !PT ;  /* 0xfffffe0006797812 */ /* 0x000fc400078ec0ff */
[----:B------:R-:W-:Y:S02]  /*1e80*/  LOP3.LUT R2, R2, R119, RZ, 0x3c, !PT ;  /* 0x0000007702027212 */ /* 0x000fe400078e3cff */
[----:B------:R-:W-:Y:S02]  /*1e90*/  LOP3.LUT R6, R118, 0x38, R4, 0xf8, !PT ;  /* 0x0000003876067812 */ /* 0x000fe400078ef804 */
[----:B------:R-:W-:Y:S01]  /*1ea0*/  LOP3.LUT R73, R5, 0xfffffff8, RZ, 0xc0, !PT ;  /* 0xfffffff805497812 */ /* 0x000fe200078ec0ff */
[----:B------:R-:W-:Y:S01]  /*1eb0*/  IMAD.IADD R3, R2, 0x1, R120 ;  /* 0x0000000102037824 */ /* 0x000fe200078e0278 */
[----:B------:R-:W-:Y:S02]  /*1ec0*/  LOP3.LUT R122, R7, 0xfffffe00, RZ, 0xc0, !PT ;  /* 0xfffffe00077a7812 */ /* 0x000fe400078ec0ff */
[----:B------:R-:W-:Y:S02]  /*1ed0*/  LOP3.LUT R5, R108, 0x38, R4, 0xf8, !PT ;  /* 0x000000386c057812 */ /* 0x000fe400078ef804 */
[----:B------:R-:W-:-:S02]  /*1ee0*/  LEA R79, R3, 0x100, 0x1 ;  /* 0x00000100034f7811 */ /* 0x000fc400078e08ff */
[----:B------:R-:W-:Y:S02]  /*1ef0*/  LOP3.LUT R2, R107, 0x38, R4, 0xf8, !PT ;  /* 0x000000386b027812 */ /* 0x000fe400078ef804 */
[----:B------:R-:W-:Y:S02]  /*1f00*/  LOP3.LUT R3, R6, R119, RZ, 0x3c, !PT ;  /* 0x0000007706037212 */ /* 0x000fe400078e3cff */
[----:B------:R-:W-:Y:S02]  /*1f10*/  LOP3.LUT R5, R122, R5, R141, 0xf6, !PT ;  /* 0x000000057a057212 */ /* 0x000fe400078ef68d */
[----:B------:R-:W-:Y:S01]  /*1f20*/  LOP3.LUT R2, R121, R2, R140, 0xf6, !PT ;  /* 0x0000000279027212 */ /* 0x000fe200078ef68c */
[----:B------:R-:W-:Y:S01]  /*1f30*/  IMAD.IADD R3, R3, 0x1, R120 ;  /* 0x0000000103037824 */ /* 0x000fe200078e0278 */
[----:B------:R-:W-:Y:S01]  /*1f40*/  IADD3 R80, R79, 0x40, RZ ;  /* 0x000000404f507810 */ /* 0x000fe20007ffe0ff */
[----:B------:R-:W-:Y:S01]  /*1f50*/  IMAD.SHL.U32 R125, R5, 0x2, RZ ;  /* 0x00000002057d7824 */ /* 0x000fe200078e00ff */
[----:B------:R-:W-:Y:S01]  /*1f60*/  @P0 IADD3 R80, R79, -0x40, RZ ;  /* 0xffffffc04f500810 */ /* 0x000fe20007ffe0ff */
[----:B------:R-:W-:Y:S01]  /*1f70*/  IMAD.SHL.U32 R124, R2, 0x2, RZ ;  /* 0x00000002027c7824 */ /* 0x000fe200078e00ff */
[----:B------:R-:W-:Y:S01]  /*1f80*/  SHF.R.S32.HI R81, RZ, 0x1f, R73 ;  /* 0x0000001fff517819 */ /* 0x000fe20000011449 */
[----:B------:R-:W-:Y:S01]  /*1f90*/  IMAD.SHL.U32 R123, R3, 0x2, RZ ;  /* 0x00000002037b7824 */ /* 0x000fe200078e00ff */
[----:B------:R-:W-:Y:S01]  /*1fa0*/  BAR.SYNC.DEFER_BLOCKING 0x0 ;  /* 0x0000000000007b1d */ /* 0x000fe20000010000 */
[----:B---3--:R-:W-:-:S05]  /*1fb0*/  ISETP.GE.AND P0, PT, R144, 0x1, PT ;  /* 0x000000019000780c */ /* 0x008fca0003f06270 */
.L_x_376:
        /* <DEDUP_REMOVED lines=13> */
[C---:B------:R-:W-:Y:S04]  /*2090*/  @!P0 IADD3 R3, P1, R5.reuse, R114, RZ ;  /* 0x0000007205038210 */ /* 0x040fe80007f3e0ff */
[----:B------:R-:W-:Y:S02]  /*20a0*/  @!P0 LEA.HI.X.SX32 R6, R5, R126, 0x1, P1 ;  /* 0x0000007e05068211 */ /* 0x000fe400008f0eff */
[C---:B------:R-:W-:Y:S04]  /*20b0*/  @!P0 LEA R2, P1, R3.reuse, c[0x0][0x2a0], 0x2 ;  /* 0x0000a80003028a11 */ /* 0x040fe800078210ff */
[----:B------:R-:W-:Y:S05]  /*20c0*/  @!P0 LEA.HI.X R3, R3, c[0x0][0x2a4], R6, 0x2, P1 ;  /* 0x0000a90003038a11 */ /* 0x000fea00008f1406 */
[----:B------:R1:W2:Y:S04]  /*20d0*/  @!P0 LDG.E R82, [R2.64] ;  /* 0x0000001a02528981 */ /* 0x0002a8000c1e1900 */
[----:B------:R-:W-:Y:S01]  /*20e0*/  BAR.SYNC.DEFER_BLOCKING 0x0 ;  /* 0x0000000000007b1d */ /* 0x000fe20000010000 */
[----:B-1----:R-:W-:Y:S04]  /*20f0*/  IMAD.MOV R2, RZ, RZ, -R5 ;  /* 0x000000ffff027224 */ /* 0x002fe800078e0a05 */
[----:B------:R-:W-:Y:S04]  /*2100*/  IMAD R86, R2, c[0x0][0x2b8], R4 ;  /* 0x0000ae0002567a24 */ /* 0x000fe800078e0204 */
[----:B------:R-:W-:Y:S01]  /*2110*/  IMAD.WIDE.U32 R2, R86, c[0x0][0x1e0], RZ ;  /* 0x0000780056027a25 */ /* 0x000fe200078e00ff */
[----:B------:R-:W-:Y:S05]  /*2120*/  SHF.R.S32.HI R98, RZ, 0x1f, R86 ;  /* 0x0000001fff627819 */ /* 0x000fea0000011456 */
        /* <DEDUP_REMOVED lines=11> */
[----:B------:R-:W-:-:S05]  /*21e0*/  @!P2 BRA `(.L_x_343) ;  /* 0x00003b400000a947 */ /* 0x000fca0003800000 */
[----:B------:R-:W-:Y:S01]  /*21f0*/  USHF.R.S32.HI UR28, URZ, 0x1f, UR6 ;  /* 0x0000001f3f1c7899 */ /* 0x000fe20008011406 */
[----:B------:R-:W-:Y:S01]  /*2200*/  ISETP.NE.AND P0, PT, RZ, UR10, PT ;  /* 0x0000000aff007c0c */ /* 0x000fe2000bf05270 */
[----:B------:R-:W-:Y:S01]  /*2210*/  UIMAD UR11, UR8, UR6, URZ ;  /* 0x00000006080b72a4 */ /* 0x000fe2000f8e023f */
[----:B------:R-:W-:Y:S01]  /*2220*/  IMAD R2, R139, UR6, RZ ;  /* 0x000000068b027c24 */ /* 0x000fe2000f8e02ff */
[----:B------:R-:W-:Y:S01]  /*2230*/  UIMAD UR5, UR6, -0x60, UR4 ;  /* 0xffffffa0060578a4 */ /* 0x000fe2000f8e0204 */
[C---:B------:R-:W-:Y:S01]  /*2240*/  IMAD.WIDE.U32 R60, R134.reuse, UR6, RZ ;  /* 0x00000006863c7c25 */ /* 0x040fe2000f8e00ff */
[----:B------:R-:W-:Y:S02]  /*2250*/  UIMAD.WIDE.U32 UR30, UR40, UR6, URZ ;  /* 0x00000006281e72a5 */ /* 0x000fe4000f8e003f */
[----:B------:R-:W-:Y:S01]  /*2260*/  UIMAD UR11, UR28, UR40, UR11 ;  /* 0x000000281c0b72a4 */ /* 0x000fe2000f8e020b */
[----:B------:R-:W-:Y:S01]  /*2270*/  IMAD R2, R134, UR28, R2 ;  /* 0x0000001c86027c24 */ /* 0x000fe2000f8e0202 */
[----:B------:R-:W-:Y:S02]  /*2280*/  UISETP.LT.AND UP0, UPT, UR5, 0x60, UPT ;  /* 0x000000600500788c */ /* 0x000fe4000bf01270 */
[----:B------:R-:W-:Y:S02]  /*2290*/  UIADD3 UR11, UR31, UR11, URZ ;  /* 0x0000000b1f0b7290 */ /* 0x000fe4000fffe03f */
[----:B------:R-:W-:Y:S01]  /*22a0*/  USEL UR28, UR5, 0x60, UP0 ;  /* 0x00000060051c7887 */ /* 0x000fe20008000000 */
        /* <DEDUP_REMOVED lines=15> */
[----:B------:R-:W-:Y:S04]  /*23a0*/  IADD3 R3, P0, R94, UR30, RZ ;  /* 0x0000001e5e037c10 */ /* 0x000fe8000ff1e0ff */
[----:B------:R-:W-:Y:S02]  /*23b0*/  IADD3.X R5, R103, UR11, RZ, P0, !PT ;  /* 0x0000000b67057c10 */ /* 0x000fe400087fe4ff */
        /* <DEDUP_REMOVED lines=13> */
.L_x_346:
[----:B------:R-:W-:Y:S05]  /*2490*/  BSYNC B0 ;  /* 0x0000000000007941 */ /* 0x000fea0003800000 */
.L_x_345:
        /* <DEDUP_REMOVED lines=19> */
[----:B------:R-:W-:Y:S01]  /*25d0*/  IADD3 R4, P1, P0, R96, UR35, R60 ;  /* 0x0000002360047c10 */ /* 0x000fe2000f83e03c */
[----:B------:R-:W-:Y:S01]  /*25e0*/  IMAD.U32 R5, RZ, RZ, UR39 ;  /* 0x00000027ff057e24 */ /* 0x000fe2000f8e00ff */
[----:B------:R-:W-:Y:S01]  /*25f0*/  CS2R R42, SRZ ;  /* 0x00000000002a7805 */ /* 0x000fe2000001ff00 */
[----:B------:R-:W-:Y:S01]  /*2600*/  IMAD.U32 R8, RZ, RZ, UR38 ;  /* 0x00000026ff087e24 */ /* 0x000fe2000f8e00ff */
[----:B------:R-:W-:Y:S01]  /*2610*/  IADD3.X R7, R104, UR34, R37, P1, P0 ;  /* 0x0000002268077c10 */ /* 0x000fe20008fe0425 */
[----:B------:R-:W-:Y:S01]  /*2620*/  CS2R R14, SRZ ;  /* 0x00000000000e7805 */ /* 0x000fe2000001ff00 */
[----:B------:R-:W-:Y:S01]  /*2630*/  IADD3 R5, P1, P0, R94, UR30, R5 ;  /* 0x0000001e5e057c10 */ /* 0x000fe2000f83e005 */
[----:B------:R-:W-:Y:S01]  /*2640*/  CS2R R44, SRZ ;  /* 0x00000000002c7805 */ /* 0x000fe2000001ff00 */
[----:B------:R-:W-:Y:S02]  /*2650*/  CS2R R16, SRZ ;  /* 0x0000000000107805 */ /* 0x000fe4000001ff00 */
[----:B------:R-:W-:Y:S02]  /*2660*/  IADD3.X R8, R103, UR11, R8, P1, P0 ;  /* 0x0000000b67087c10 */ /* 0x000fe40008fe0408 */
        /* <DEDUP_REMOVED lines=12> */
.L_x_348:
[----:B------:R-:W-:Y:S05]  /*2730*/  BSYNC B0 ;  /* 0x0000000000007941 */ /* 0x000fea0003800000 */
.L_x_347:
        /* <DEDUP_REMOVED lines=24> */
[----:B------:R-:W-:Y:S01]  /*28c0*/  IMAD.U32 R5, RZ, RZ, UR31 ;  /* 0x0000001fff057e24 */ /* 0x000fe2000f8e00ff */
[----:B------:R-:W-:Y:S01]  /*28d0*/  IADD3 R5, P1, P0, R94, UR37, R4 ;  /* 0x000000255e057c10 */ /* 0x000fe2000f83e004 */
[----:B------:R-:W-:Y:S03]  /*28e0*/  CS2R R24, SRZ ;  /* 0x0000000000187805 */ /* 0x000fe6000001ff00 */
        /* <DEDUP_REMOVED lines=13> */
.L_x_350:
[----:B------:R-:W-:Y:S05]  /*29c0*/  BSYNC B0 ;  /* 0x0000000000007941 */ /* 0x000fea0003800000 */
.L_x_349:
        /* <DEDUP_REMOVED lines=74> */
.L_x_354:
[----:B------:R-:W-:Y:S05]  /*2e70*/  BSYNC B0 ;  /* 0x0000000000007941 */ /* 0x000fea0003800000 */
.L_x_353:
        /* <DEDUP_REMOVED lines=57> */
.L_x_352:
[----:B------:R-:W-:Y:S05]  /*3210*/  BSYNC B1 ;  /* 0x0000000000017941 */ /* 0x000fea0003800000 */
.L_x_351:
[----:B--2---:R2:W4:Y:S01]  /*3220*/  SHFL.IDX PT, R38, R76, 0x1, 0x1c1f ;  /* 0x003c1f004c267f89 */ /* 0x00452200000e0000 */
[----:B------:R-:W-:Y:S03]  /*3230*/  BSSY B1, `(.L_x_355) ;  /* 0x0000077000017945 */ /* 0x000fe60003800000 */
[----:B------:R2:W1:Y:S01]  /*3240*/  SHFL.IDX PT, R37, R77, 0x1, 0x1c1f ;  /* 0x003c1f004d257f89 */ /* 0x00046200000e0000 */
[----:B------:R-:W-:-:S05]  /*3250*/  @P4 BRA `(.L_x_356) ;  /* 0x0000074000004947 */ /* 0x000fca0003800000 */
[----:B------:R-:W-:Y:S01]  /*3260*/  ISETP.NE.AND P0, PT, R89, RZ, PT ;  /* 0x000000ff5900720c */ /* 0x000fe20003f05270 */
[----:B------:R-:W-:Y:S01]  /*3270*/  @!UPT UIADD3 URZ, URZ, URZ, URZ ;  /* 0x0000003f3f3ff290 */ /* 0x000fe2000fffe03f */
[----:B------:R-:W-:Y:S11]  /*3280*/  BSSY B0, `(.L_x_357) ;  /* 0x0000038000007945 */ /* 0x000ff60003800000 */
[----:B------:R-:W-:-:S05]  /*3290*/  @P0 BRA `(.L_x_358) ;  /* 0x0000036000000947 */ /* 0x000fca0003800000 */
[C---:B-1----:R-:W-:Y:S01]  /*32a0*/  LEA R30, P0, R20.reuse, R37, 0x1 ;  /* 0x00000025141e7211 */ /* 0x042fe200078008ff */
[----:B------:R-:W1:Y:S03]  /*32b0*/  LDS.128 R8, [R79+0x4000] ;  /* 0x004000004f087984 */ /* 0x000e660000000c00 */
        /* <DEDUP_REMOVED lines=39> */
[----:B------:R-:W-:Y:S01]  /*3530*/  @!P0 FMUL.FTZ R4, R7, R4 ;  /* 0x0000000407048220 */ /* 0x000fe20000410000 */
        /* <DEDUP_REMOVED lines=12> */
.L_x_358:
[----:B------:R-:W-:Y:S05]  /*3600*/  BSYNC B0 ;  /* 0x0000000000007941 */ /* 0x000fea0003800000 */
.L_x_357:
[----:B------:R-:W-:Y:S11]  /*3610*/  ISETP.NE.AND P0, PT, R106, RZ, PT ;  /* 0x000000ff6a00720c */ /* 0x000ff60003f05270 */
[----:B------:R-:W-:Y:S02]  /*3620*/  @!UPT UIADD3 URZ, URZ, URZ, URZ ;  /* 0x0000003f3f3ff290 */ /* 0x000fe4000fffe03f */
        /* <DEDUP_REMOVED lines=55> */
.L_x_356:
[----:B------:R-:W-:Y:S05]  /*39a0*/  BSYNC B1 ;  /* 0x0000000000017941 */ /* 0x000fea0003800000 */
.L_x_355:
[----:B-1----:R1:W2:Y:S04]  /*39b0*/  SHFL.IDX PT, R31, R76, 0x2, 0x1c1f ;  /* 0x005c1f004c1f7f89 */ /* 0x0022a800000e0000 */
[----:B------:R1:W4:Y:S01]  /*39c0*/  SHFL.IDX PT, R30, R77, 0x2, 0x1c1f ;  /* 0x005c1f004d1e7f89 */ /* 0x00032200000e0000 */
[----:B------:R-:W-:-:S05]  /*39d0*/  @P2 BRA `(.L_x_359) ;  /* 0x000026e000002947 */ /* 0x000fca0003800000 */
[----:B------:R-:W-:Y:S01]  /*39e0*/  ISETP.NE.AND P0, PT, R89, RZ, PT ;  /* 0x000000ff5900720c */ /* 0x000fe20003f05270 */
[----:B------:R-:W-:Y:S01]  /*39f0*/  @!UPT UIADD3 URZ, URZ, URZ, URZ ;  /* 0x0000003f3f3ff290 */ /* 0x000fe2000fffe03f */
[----:B------:R-:W-:Y:S11]  /*3a00*/  BSSY B0, `(.L_x_360) ;  /* 0x0000038000007945 */ /* 0x000ff60003800000 */
[----:B------:R-:W-:-:S05]  /*3a10*/  @P0 BRA `(.L_x_361) ;  /* 0x0000036000000947 */ /* 0x000fca0003800000 */
[C---:B----4-:R-:W-:Y:S01]  /*3a20*/  LEA R26, P0, R20.reuse, R30, 0x1 ;  /* 0x0000001e141a7211 */ /* 0x050fe200078008ff */
[----:B------:R-:W4:Y:S03]  /*3a30*/  LDS.128 R8, [R79+0x5000] ;  /* 0x005000004f087984 */ /* 0x000f260000000c00 */
[----:B--2---:R-:W-:Y:S02]  /*3a40*/  LEA.HI.X R27, R20, R31, R21, 0x1, P0 ;  /* 0x0000001f141b7211 */ /* 0x004fe400000f0c15 */
        /* <DEDUP_REMOVED lines=13> */
[----:B----4-:R-:W-:Y:S02]  /*3b20*/  @!P0 MOV R3, R8 ;  /* 0x0000000800038202 */ /* 0x010fe40000000f00 */
        /* <DEDUP_REMOVED lines=37> */
.L_x_361:
[----:B------:R-:W-:Y:S05]  /*3d80*/  BSYNC B0 ;  /* 0x0000000000007941 */ /* 0x000fea0003800000 */
.L_x_360:
[----:B------:R-:W-:Y:S11]  /*3d90*/  ISETP.NE.AND P0, PT, R106, RZ, PT ;  /* 0x000000ff6a00720c */ /* 0x000ff60003f05270 */
[----:B------:R-:W-:Y:S02]  /*3da0*/  @!UPT UIADD3 URZ, URZ, URZ, URZ ;  /* 0x0000003f3f3ff290 */ /* 0x000fe4000fffe03f */
[----:B------:R-:W-:-:S05]  /*3db0*/  @P0 BRA `(.L_x_359) ;  /* 0x0000230000000947 */ /* 0x000fca0003800000 */
[C---:B----4-:R-:W-:Y:S01]  /*3dc0*/  LEA R22, P0, R73.reuse, R30, 0x1 ;  /* 0x0000001e49167211 */ /* 0x050fe200078008ff */
[----:B--2---:R-:W2:Y:S03]  /*3dd0*/  LDS.128 R8, [R80+0x5000] ;  /* 0x0050000050087984 */ /* 0x004ea60000000c00 */
        /* <DEDUP_REMOVED lines=53> */
.L_x_344:
[----:B------:R-:W-:Y:S01]  /*4130*/  ISETP.GE.AND P0, PT, R138, UR28, PT ;  /* 0x0000001c8a007c0c */ /* 0x000fe2000bf06270 */
[----:B------:R-:W-:Y:S01]  /*4140*/  CS2R R26, SRZ ;  /* 0x00000000001a7805 */ /* 0x000fe2000001ff00 */
[----:B------:R-:W-:Y:S01]  /*4150*/  ISETP.NE.AND P5, PT, R89, RZ, PT ;  /* 0x000000ff5900720c */ /* 0x000fe20003fa5270 */
[----:B------:R-:W-:Y:S01]  /*4160*/  CS2R R24, SRZ ;  /* 0x0000000000187805 */ /* 0x000fe2000001ff00 */
[----:B------:R-:W-:Y:S01]  /*4170*/  ISETP.GE.OR P2, PT, R20, c[0x0][0x27c], P0 ;  /* 0x00009f0014007a0c */ /* 0x000fe20000746670 */
[----:B------:R-:W-:Y:S01]  /*4180*/  IMAD.U32 R7, RZ, RZ, UR39 ;  /* 0x00000027ff077e24 */ /* 0x000fe2000f8e00ff */
[----:B------:R-:W-:Y:S01]  /*4190*/  ISETP.NE.AND P4, PT, R129, RZ, PT ;  /* 0x000000ff8100720c */ /* 0x000fe20003f85270 */
[----:B------:R-:W-:Y:S01]  /*41a0*/  IMAD.U32 R8, RZ, RZ, UR38 ;  /* 0x00000026ff087e24 */ /* 0x000fe2000f8e00ff */
        /* <DEDUP_REMOVED lines=9> */
[----:B------:R-:W-:Y:S01]  /*4240*/  @!P2 IADD3 R7, P1, P0, R90, UR30, R7 ;  /* 0x0000001e5a07ac10 */ /* 0x000fe2000f83e007 */
[----:B------:R-:W-:Y:S01]  /*4250*/  IMAD.U32 R2, RZ, RZ, UR30 ;  /* 0x0000001eff027e24 */ /* 0x000fe2000f8e00ff */
[----:B------:R1:W2:Y:S01]  /*4260*/  SHFL.IDX PT, R65, R76, RZ, 0x1c1f ;  /* 0x001c1fff4c417589 */ /* 0x0002a200000e0000 */
[----:B------:R-:W-:Y:S01]  /*4270*/  IMAD.U32 R3, RZ, RZ, UR31 ;  /* 0x0000001fff037e24 */ /* 0x000fe2000f8e00ff */
[----:B------:R-:W-:Y:S01]  /*4280*/  @!P2 IADD3.X R8, R101, UR11, R8, P1, P0 ;  /* 0x0000000b6508ac10 */ /* 0x000fe20008fe0408 */
[----:B------:R-:W-:Y:S01]  /*4290*/  IMAD.U32 R3, RZ, RZ, UR11 ;  /* 0x0000000bff037e24 */ /* 0x000fe2000f8e00ff */
[----:B------:R-:W-:Y:S01]  /*42a0*/  ISETP.GE.AND P0, PT, R137, UR28, PT ;  /* 0x0000001c89007c0c */ /* 0x000fe2000bf06270 */
[----:B------:R-:W-:Y:S03]  /*42b0*/  BSSY B0, `(.L_x_362) ;  /* 0x00000b8000007945 */ /* 0x000fe60003800000 */
[----:B------:R-:W-:Y:S01]  /*42c0*/  ISETP.GE.OR P1, PT, R20, c[0x0][0x27c], P0 ;  /* 0x00009f0014007a0c */ /* 0x000fe20000726670 */
[----:B------:R1:W3:Y:S11]  /*42d0*/  SHFL.IDX PT, R64, R77, RZ, 0x1c1f ;  /* 0x001c1fff4d407589 */ /* 0x0002f600000e0000 */
[----:B------:R-:W-:Y:S01]  /*42e0*/  @!UPT UIADD3 URZ, URZ, URZ, URZ ;  /* 0x0000003f3f3ff290 */ /* 0x000fe2000fffe03f */
[----:B------:R-:W-:Y:S04]  /*42f0*/  @!P1 IADD3 R10, P3, P0, R90, UR37, R2 ;  /* 0x000000255a0a9c10 */ /* 0x000fe8000f87e002 */
[----:B------:R-:W-:Y:S02]  /*4300*/  @!P1 IADD3.X R11, R101, UR36, R3, P3, P0 ;  /* 0x00000024650b9c10 */ /* 0x000fe40009fe0403 */
[--C-:B------:R-:W-:Y:S04]  /*4310*/  @!P2 IADD3 R2, P3, P0, R92, UR35, R60.reuse ;  /* 0x000000235c02ac10 */ /* 0x100fe8000f87e03c */
[--C-:B------:R-:W-:Y:S02]  /*4320*/  @!P2 IADD3.X R3, R102, UR34, R37.reuse, P3, P0 ;  /* 0x000000226603ac10 */ /* 0x100fe40009fe0425 */
[----:B------:R-:W-:Y:S04]  /*4330*/  @!P1 IADD3 R6, P3, P0, R92, UR33, R60 ;  /* 0x000000215c069c10 */ /* 0x000fe8000f87e03c */
[----:B------:R-:W-:Y:S02]  /*4340*/  @!P1 IADD3.X R9, R102, UR32, R37, P3, P0 ;  /* 0x0000002066099c10 */ /* 0x000fe40009fe0425 */
        /* <DEDUP_REMOVED lines=10> */
[----:B------:R-:W-:Y:S01]  /*43f0*/  ISETP.GE.AND P0, PT, R35, UR28, PT ;  /* 0x0000001c23007c0c */ /* 0x000fe2000bf06270 */
[----:B------:R4:W3:Y:S03]  /*4400*/  @!P1 LDG.E.128 R56, [R8.64] ;  /* 0x0000001a08389981 */ /* 0x0008e6000c1e1d00 */
[----:B------:R-:W-:Y:S05]  /*4410*/  ISETP.GE.OR P0, PT, R20, c[0x0][0x27c], P0 ;  /* 0x00009f0014007a0c */ /* 0x000fea0000706670 */
[----:B------:R4:W3:Y:S08]  /*4420*/  @!P1 LDG.E.128 R28, [R6.64] ;  /* 0x0000001a061c9981 */ /* 0x0008f0000c1e1d00 */
[----:B-1----:R-:W-:Y:S05]  /*4430*/  @!P0 IADD3 R2, P1, R92, R60, RZ ;  /* 0x0000003c5c028210 */ /* 0x002fea0007f3e0ff */
[----:B------:R-:W-:Y:S01]  /*4440*/  @!P0 IMAD.X R3, R102, 0x1, R37, P1 ;  /* 0x0000000166038824 */ /* 0x000fe200008e0625 */
[C---:B----4-:R-:W-:Y:S04]  /*4450*/  @!P0 LEA R8, P1, R2.reuse, c[0x0][0x270], 0x1 ;  /* 0x00009c0002088a11 */ /* 0x050fe800078208ff */
[----:B------:R-:W-:Y:S02]  /*4460*/  @!P0 LEA.HI.X R9, R2, c[0x0][0x274], R3, 0x1, P1 ;  /* 0x00009d0002098a11 */ /* 0x000fe400008f0c03 */
[----:B------:R-:W-:Y:S01]  /*4470*/  @!P0 IADD3 R3, P1, R90, UR30, RZ ;  /* 0x0000001e5a038c10 */ /* 0x000fe2000ff3e0ff */
[----:B------:R-:W-:Y:S02]  /*4480*/  CS2R R6, SRZ ;  /* 0x0000000000067805 */ /* 0x000fe4000001ff00 */
[----:B------:R2:W5:Y:S01]  /*4490*/  @!P0 LDG.E.128 R40, [R8.64] ;  /* 0x0000001a08288981 */ /* 0x000562000c1e1d00 */
[----:B------:R-:W-:Y:S02]  /*44a0*/  @!P0 IADD3.X R4, R101, UR11, RZ, P1, !PT ;  /* 0x0000000b65048c10 */ /* 0x000fe40008ffe4ff */
[C---:B------:R-:W-:Y:S04]  /*44b0*/  @!P0 LEA R2, P1, R3.reuse, c[0x0][0x288], 0x1 ;  /* 0x0000a20003028a11 */ /* 0x040fe800078208ff */
[----:B------:R-:W-:Y:S02]  /*44c0*/  @!P0 LEA.HI.X R3, R3, c[0x0][0x28c], R4, 0x1, P1 ;  /* 0x0000a30003038a11 */ /* 0x000fe400008f0c04 */
[----:B------:R-:W-:Y:S01]  /*44d0*/  CS2R R4, SRZ ;  /* 0x0000000000047805 */ /* 0x000fe2000001ff00 */
[----:B------:R-:W-:Y:S05]  /*44e0*/  ISETP.GE.AND P1, PT, R20, c[0x0][0x27c], PT ;  /* 0x00009f0014007a0c */ /* 0x000fea0003f26270 */
        /* <DEDUP_REMOVED lines=49> */
[----:B------:R-:W-:Y:S01]  /*4800*/  LEA R70, P0, R88, R64, 0x1 ;  /* 0x0000004058467211 */ /* 0x000fe200078008ff */
[----:B------:R-:W-:Y:S01]  /*4810*/  @!P1 HADD2.F32 R38, -RZ, R38.H0_H0 ;  /* 0x20000026ff269230 */ /* 0x000fe20000004100 */
[----:B------:R-:W-:Y:S01]  /*4820*/  MOV R13, R7 ;  /* 0x00000007000d7202 */ /* 0x000fe20000000f00 */
[----:B------:R-:W-:Y:S01]  /*4830*/  IMAD.SHL.U32 R48, R48, 0x2, RZ ;  /* 0x0000000230307824 */ /* 0x000fe200078e00ff */
[----:B------:R-:W-:Y:S02]  /*4840*/  @!P1 SHF.R.U32.HI R14, RZ, 0x10, R7 ;  /* 0x00000010ff0e9819 */ /* 0x000fe40000011607 */
[----:B------:R-:W-:Y:S02]  /*4850*/  @!P1 SHF.R.U32.HI R40, RZ, 0x10, R41 ;  /* 0x00000010ff289819 */ /* 0x000fe40000011629 */
[----:B------:R-:W-:Y:S01]  /*4860*/  LEA.HI.X R71, R88, R65, R100, 0x1, P0 ;  /* 0x0000004158477211 */ /* 0x000fe200000f0c64 */
[----:B------:R-:W1:Y:S01]  /*4870*/  LDS.128 R48, [R48+0x3100] ;  /* 0x0031000030307984 */ /* 0x000e620000000c00 */
[----:B------:R-:W-:Y:S01]  /*4880*/  ISETP.GE.AND P0, PT, R66, c[0x0][0x1d4], PT ;  /* 0x0000750042007a0c */ /* 0x000fe20003f06270 */
[----:B------:R-:W-:Y:S01]  /*4890*/  @!P1 HADD2.F32 R40, -RZ, R40.H0_H0 ;  /* 0x20000028ff289230 */ /* 0x000fe20000004100 */
[--C-:B------:R-:W-:Y:S02]  /*48a0*/  @!P1 SHF.R.U32.HI R47, RZ, 0x10, R43.reuse ;  /* 0x00000010ff2f9819 */ /* 0x100fe4000001162b */
[----:B------:R-:W-:Y:S01]  /*48b0*/  @!P1 SHF.R.U64 R45, R42, 0x10, R43 ;  /* 0x000000102a2d9819 */ /* 0x000fe2000000122b */
[----:B------:R-:W-:Y:S01]  /*48c0*/  @!P1 HADD2.F32 R42, -RZ, R44.H0_H0 ;  /* 0x2000002cff2a9230 */ /* 0x000fe20000004100 */
[----:B------:R-:W-:Y:S03]  /*48d0*/  MOV R46, R43 ;  /* 0x0000002b002e7202 */ /* 0x000fe60000000f00 */
[----:B------:R-:W-:Y:S04]  /*48e0*/  @!P1 HADD2.F32 R44, -RZ, R45.H0_H0 ;  /* 0x2000002dff2c9230 */ /* 0x000fe80000004100 */
        /* <DEDUP_REMOVED lines=18> */
[----:B------:R-:W-:Y:S01]  /*4a10*/  @!P1 HADD2.F32 R37, -RZ, R7.H0_H0 ;  /* 0x20000007ff259230 */ /* 0x000fe20000004100 */
[----:B------:R-:W-:Y:S01]  /*4a20*/  @!P1 IMAD.MOV.U32 R9, RZ, RZ, R50 ;  /* 0x000000ffff099224 */ /* 0x000fe200078e0032 */
[----:B------:R-:W-:Y:S02]  /*4a30*/  @!P1 HADD2.F32 R4, -RZ, R10.H0_H0 ;  /* 0x2000000aff049230 */ /* 0x000fe40000004100 */
[----:B------:R-:W-:Y:S01]  /*4a40*/  @!P1 HADD2.F32 R38, -RZ, R39.H0_H0 ;  /* 0x20000027ff269230 */ /* 0x000fe20000004100 */
[----:B------:R-:W-:Y:S01]  /*4a50*/  @!P1 F2FP.PACK_AB R2, R3, R2 ;  /* 0x000000020302923e */ /* 0x000fe200000000ff */
[----:B------:R-:W-:Y:S02]  /*4a60*/  @!P1 HADD2.F32 R39, -RZ, R7.H1_H1 ;  /* 0x30000007ff279230 */ /* 0x000fe40000004100 */
[--C-:B------:R-:W-:Y:S01]  /*4a70*/  @!P1 HADD2.F32 R7, -RZ, R5.reuse.H1_H1 ;  /* 0x30000005ff079230 */ /* 0x100fe20000004100 */
[----:B------:R-:W-:Y:S01]  /*4a80*/  @!P1 MOV R48, R2 ;  /* 0x0000000200309202 */ /* 0x000fe20000000f00 */
[----:B------:R-:W-:Y:S01]  /*4a90*/  @!P1 HADD2.F32 R8, -RZ, R5.H0_H0 ;  /* 0x20000005ff089230 */ /* 0x000fe20000004100 */
[----:B------:R-:W-:Y:S01]  /*4aa0*/  @!P1 FMUL.FTZ R5, R37, R4 ;  /* 0x0000000425059220 */ /* 0x000fe20000410000 */
[--C-:B------:R-:W-:Y:S01]  /*4ab0*/  @!P1 HADD2.F32 R41, -RZ, R9.reuse.H0_H0 ;  /* 0x20000009ff299230 */ /* 0x100fe20000004100 */
[----:B------:R-:W-:Y:S01]  /*4ac0*/  @!P1 FMUL.FTZ R10, R39, R6 ;  /* 0x00000006270a9220 */ /* 0x000fe20000410000 */
[----:B------:R-:W-:Y:S01]  /*4ad0*/  @!P1 HADD2.F32 R43, -RZ, R9.H1_H1 ;  /* 0x30000009ff2b9230 */ /* 0x000fe20000004100 */
[C---:B------:R-:W-:Y:S02]  /*4ae0*/  @!P1 FFMA.FTZ R72, R8.reuse, R38, -R5 ;  /* 0x0000002608489223 */ /* 0x040fe40000010805 */
[C---:B------:R-:W-:Y:S01]  /*4af0*/  @!P1 FMUL.FTZ R5, R7.reuse, R6 ;  /* 0x0000000607059220 */ /* 0x040fe20000410000 */
[----:B------:R-:W-:Y:S01]  /*4b00*/  @!P1 HADD2.F32 R6, -RZ, R11.H0_H0 ;  /* 0x2000000bff069230 */ /* 0x000fe20000004100 */
[----:B------:R-:W-:Y:S01]  /*4b10*/  @!P1 FFMA.FTZ R69, R7, R40, -R10 ;  /* 0x0000002807459223 */ /* 0x000fe2000001080a */
[----:B------:R-:W-:Y:S01]  /*4b20*/  @!P1 MOV R7, R18 ;  /* 0x0000001200079202 */ /* 0x000fe20000000f00 */
[----:B------:R-:W-:Y:S01]  /*4b30*/  @!P1 FMUL.FTZ R4, R8, R4 ;  /* 0x0000000408049220 */ /* 0x000fe20000410000 */
[----:B------:R-:W-:Y:S01]  /*4b40*/  @!P1 HADD2.F32 R8, -RZ, R12.H0_H0 ;  /* 0x2000000cff089230 */ /* 0x000fe20000004100 */
[----:B------:R-:W-:Y:S02]  /*4b50*/  @!P1 MOV R11, R51 ;  /* 0x00000033000b9202 */ /* 0x000fe40000000f00 */
[----:B------:R-:W-:Y:S01]  /*4b60*/  @!P1 FFMA.FTZ R4, R37, R38, R4 ;  /* 0x0000002625049223 */ /* 0x000fe20000010004 */
[--C-:B------:R-:W-:Y:S01]  /*4b70*/  @!P1 HADD2.F32 R9, -RZ, R7.reuse.H1_H1 ;  /* 0x30000007ff099230 */ /* 0x100fe20000004100 */
[----:B------:R-:W-:Y:S01]  /*4b80*/  @!P1 FMUL.FTZ R12, R43, R8 ;  /* 0x000000082b0c9220 */ /* 0x000fe20000410000 */
[----:B------:R-:W-:Y:S01]  /*4b90*/  @!P1 HADD2.F32 R10, -RZ, R7.H0_H0 ;  /* 0x20000007ff0a9230 */ /* 0x000fe20000004100 */
[----:B------:R-:W-:Y:S01]  /*4ba0*/  @!P1 FMUL.FTZ R7, R41, R6 ;  /* 0x0000000629079220 */ /* 0x000fe20000410000 */
[----:B------:R-:W-:Y:S01]  /*4bb0*/  @!P1 HADD2.F32 R45, -RZ, R11.H1_H1 ;  /* 0x3000000bff2d9230 */ /* 0x000fe20000004100 */
[C---:B------:R-:W-:Y:S02]  /*4bc0*/  @!P1 FFMA.FTZ R67, R9.reuse, R44, -R12 ;  /* 0x0000002c09439223 */ /* 0x040fe4000001080c */
[C---:B------:R-:W-:Y:S02]  /*4bd0*/  @!P1 FFMA.FTZ R68, R10.reuse, R42, -R7 ;  /* 0x0000002a0a449223 */ /* 0x040fe40000010807 */
[----:B------:R-:W-:Y:S01]  /*4be0*/  @!P1 FMUL.FTZ R7, R9, R8 ;  /* 0x0000000809079220 */ /* 0x000fe20000410000 */
[----:B------:R-:W-:Y:S01]  /*4bf0*/  @!P1 HADD2.F32 R8, -RZ, R13.H0_H0 ;  /* 0x2000000dff089230 */ /* 0x000fe20000004100 */
[----:B------:R-:W-:Y:S01]  /*4c00*/  @!P1 IMAD.MOV.U32 R9, RZ, RZ, R19 ;  /* 0x000000ffff099224 */ /* 0x000fe200078e0013 */
[----:B------:R-:W-:Y:S01]  /*4c10*/  @!P1 HADD2.F32 R13, -RZ, R11.H0_H0 ;  /* 0x2000000bff0d9230 */ /* 0x000fe20000004100 */
[----:B------:R-:W-:Y:S01]  /*4c20*/  @!P1 FMUL.FTZ R6, R10, R6 ;  /* 0x000000060a069220 */ /* 0x000fe20000410000 */
[----:B------:R-:W-:Y:S01]  /*4c30*/  @!P1 HADD2.F32 R10, -RZ, R14.H0_H0 ;  /* 0x2000000eff0a9230 */ /* 0x000fe20000004100 */
[----:B------:R-:W-:Y:S01]  /*4c40*/  @!P1 FFMA.FTZ R5, R39, R40, R5 ;  /* 0x0000002827059223 */ /* 0x000fe20000010005 */
[--C-:B------:R-:W-:Y:S01]  /*4c50*/  @!P1 HADD2.F32 R12, -RZ, R9.reuse.H0_H0 ;  /* 0x20000009ff0c9230 */ /* 0x100fe20000004100 */
[----:B------:R-:W-:Y:S01]  /*4c60*/  @!P1 FFMA.FTZ R6, R41, R42, R6 ;  /* 0x0000002a29069223 */ /* 0x000fe20000010006 */
[----:B------:R-:W-:Y:S01]  /*4c70*/  @!P1 HADD2.F32 R11, -RZ, R9.H1_H1 ;  /* 0x30000009ff0b9230 */ /* 0x000fe20000004100 */
[----:B------:R-:W-:Y:S01]  /*4c80*/  @!P1 FMUL.FTZ R9, R13, R8 ;  /* 0x000000080d099220 */ /* 0x000fe20000410000 */
[----:B------:R-:W-:Y:S01]  /*4c90*/  @!P1 F2FP.PACK_AB R4, R5, R4 ;  /* 0x000000040504923e */ /* 0x000fe200000000ff */
        /* <DEDUP_REMOVED lines=16> */
[----:B------:R-:W-:Y:S01]  /*4da0*/  @!P1 MOV R17, R11 ;  /* 0x0000000b00119202 */ /* 0x000fe20000000f00 */
[----:B------:R-:W-:Y:S01]  /*4db0*/  @!P1 IMAD.MOV.U32 R49, RZ, RZ, R4 ;  /* 0x000000ffff319224 */ /* 0x000fe200078e0004 */
[----:B------:R-:W-:Y:S02]  /*4dc0*/  @!P1 MOV R19, R37 ;  /* 0x0000002500139202 */ /* 0x000fe40000000f00 */
[----:B------:R-:W-:Y:S02]  /*4dd0*/  @!P1 F2FP.PACK_AB R6, R7, R6 ;  /* 0x000000060706923e */ /* 0x000fe400000000ff */
[----:B------:R-:W-:Y:S01]  /*4de0*/  @!P1 F2FP.PACK_AB R8, R9, R8 ;  /* 0x000000080908923e */ /* 0x000fe200000000ff */
[----:B------:R1:W-:Y:S01]  /*4df0*/  ST.E.128 [R70.64], R16 ;  /* 0x0000001046007985 */ /* 0x0003e2000c101d1a */
[----:B------:R-:W-:Y:S02]  /*4e00*/  @!P1 MOV R50, R6 ;  /* 0x0000000600329202 */ /* 0x000fe40000000f00 */
[----:B------:R-:W-:Y:S05]  /*4e10*/  @!P1 MOV R51, R8 ;  /* 0x0000000800339202 */ /* 0x000fea0000000f00 */
[----:B------:R1:W-:Y:S02]  /*4e20*/  @!P0 ST.E.128 [R64.64], R48 ;  /* 0x0000003040008985 */ /* 0x0003e4000c101d1a */
.L_x_363:
[----:B------:R-:W-:Y:S05]  /*4e30*/  BSYNC B0 ;  /* 0x0000000000007941 */ /* 0x000fea0003800000 */
.L_x_362:
        /* <DEDUP_REMOVED lines=13> */
[----:B------:R-:W-:Y:S02]  /*4f10*/  @!P1 SHF.R.U64 R3, R24, 0x10, R25 ;  /* 0x0000001018039819 */ /* 0x000fe40000001219 */
[----:B------:R-:W-:Y:S02]  /*4f20*/  LEA.HI.SX32 R6, R6, R105, 0x1c ;  /* 0x0000006906067211 */ /* 0x000fe400078fe2ff */
[----:B------:R-:W-:Y:S01]  /*4f30*/  @!P1 SHF.R.U64 R13, R52, 0x10, R53 ;  /* 0x00000010340d9819 */ /* 0x000fe20000001235 */
[----:B------:R-:W-:Y:S01]  /*4f40*/  @!P1 HADD2.F32 R3, -RZ, R3.H0_H0 ;  /* 0x20000003ff039230 */ /* 0x000fe20000004100 */
[----:B------:R-:W-:Y:S02]  /*4f50*/  SHF.L.U32 R6, R6, 0x3, RZ ;  /* 0x0000000306067819 */ /* 0x000fe400000006ff */
[----:B------:R-:W-:Y:S01]  /*4f60*/  @!P1 SHF.R.U64 R11, R26, 0x10, R27 ;  /* 0x000000101a0b9819 */ /* 0x000fe2000000121b */
[----:B------:R-:W-:Y:S01]  /*4f70*/  @!P1 HADD2.F32 R13, -RZ, R13.H0_H0 ;  /* 0x2000000dff0d9230 */ /* 0x000fe20000004100 */
[----:B------:R-:W-:Y:S02]  /*4f80*/  LOP3.LUT R44, R108, 0x38, R6, 0xf8, !PT ;  /* 0x000000386c2c7812 */ /* 0x000fe400078ef806 */
[----:B------:R-:W-:Y:S02]  /*4f90*/  ISETP.GE.AND P0, PT, R6, c[0x0][0x1d4], PT ;  /* 0x0000750006007a0c */ /* 0x000fe40003f06270 */
[----:B------:R-:W-:Y:S02]  /*4fa0*/  LOP3.LUT R44, R44, R141, RZ, 0x3c, !PT ;  /* 0x0000008d2c2c7212 */ /* 0x000fe400078e3cff */
[----:B------:R-:W-:Y:S01]  /*4fb0*/  @!P1 SHF.R.U32.HI R7, RZ, 0x10, R25 ;  /* 0x00000010ff079819 */ /* 0x000fe20000011619 */
[----:B------:R-:W-:Y:S01]  /*4fc0*/  @!P1 HADD2.F32 R25, -RZ, R61.H1_H1 ;  /* 0x3000003dff199230 */ /* 0x000fe20000004100 */
[----:B------:R-:W-:Y:S02]  /*4fd0*/  IADD3 R44, R122, R44, RZ ;  /* 0x0000002c7a2c7210 */ /* 0x000fe40007ffe0ff */
[----:B------:R-:W-:Y:S02]  /*4fe0*/  @!P1 SHF.R.U32.HI R24, RZ, 0x10, R53 ;  /* 0x00000010ff189819 */ /* 0x000fe40000011635 */
[----:B------:R-:W-:Y:S01]  /*4ff0*/  @!P1 SHF.R.U32.HI R9, RZ, 0x10, R27 ;  /* 0x00000010ff099819 */ /* 0x000fe2000001161b */
        /* <DEDUP_REMOVED lines=90> */
.L_x_365:
[----:B------:R-:W-:Y:S05]  /*55a0*/  BSYNC B0 ;  /* 0x0000000000007941 */ /* 0x000fea0003800000 */
.L_x_364:
[----:B-1----:R1:W2:Y:S01]  /*55b0*/  SHFL.IDX PT, R47, R76, 0x2, 0x1c1f ;  /* 0x005c1f004c2f7f89 */ /* 0x0022a200000e0000 */
[----:B------:R-:W-:Y:S03]  /*55c0*/  ISETP.GE.OR P0, PT, R137, UR28, P5 ;  /* 0x0000001c89007c0c */ /* 0x000fe6000af06670 */
[----:B------:R1:W4:Y:S10]  /*55d0*/  SHFL.IDX PT, R46, R77, 0x2, 0x1c1f ;  /* 0x005c1f004d2e7f89 */ /* 0x00033400000e0000 */
[----:B------:R-:W-:-:S05]  /*55e0*/  @P0 BRA `(.L_x_359) ;  /* 0x00000ad000000947 */ /* 0x000fca0003800000 */
[----:B------:R-:W-:Y:S01]  /*55f0*/  SEL R2, R136, R128, !P4 ;  /* 0x0000008088027207 */ /* 0x000fe20006000000 */
[----:B------:R-:W5:Y:S01]  /*5600*/  LDS.128 R16, [R124+0x3100] ;  /* 0x003100007c107984 */ /* 0x000f620000000c00 */
[C---:B----4-:R-:W-:Y:S01]  /*5610*/  LEA R52, P0, R88.reuse, R46, 0x1 ;  /* 0x0000002e58347211 */ /* 0x050fe200078008ff */
[--C-:B------:R-:W-:Y:S01]  /*5620*/  @!P1 HADD2.F32 R25, -RZ, R62.reuse.H0_H0 ;  /* 0x2000003eff199230 */ /* 0x100fe20000004100 */
[----:B------:R-:W-:Y:S01]  /*5630*/  SHF.R.S32.HI R3, RZ, 0x1f, R2 ;  /* 0x0000001fff037819 */ /* 0x000fe20000011402 */
[----:B------:R-:W-:Y:S01]  /*5640*/  @!P1 HADD2.F32 R15, -RZ, R62.H1_H1 ;  /* 0x3000003eff0f9230 */ /* 0x000fe20000004100 */
[----:B--2---:R-:W-:Y:S01]  /*5650*/  LEA.HI.X R53, R88, R47, R100, 0x1, P0 ;  /* 0x0000002f58357211 */ /* 0x004fe200000f0c64 */
[----:B------:R-:W-:Y:S01]  /*5660*/  @!P1 HADD2.F32 R38, -RZ, R63.H0_H0 ;  /* 0x2000003fff269230 */ /* 0x000fe20000004100 */
[----:B------:R-:W-:Y:S02]  /*5670*/  LEA.HI R2, R3, R2, RZ, 0x4 ;  /* 0x0000000203027211 */ /* 0x000fe400078f20ff */
[----:B------:R-:W-:Y:S02]  /*5680*/  @!P1 SHF.R.U32.HI R10, RZ, 0x10, R57 ;  /* 0x00000010ff0a9819 */ /* 0x000fe40000011639 */
[----:B------:R-:W-:Y:S02]  /*5690*/  LEA.HI.SX32 R2, R2, R105, 0x1c ;  /* 0x0000006902027211 */ /* 0x000fe400078fe2ff */
[--C-:B------:R-:W-:Y:S01]  /*56a0*/  @!P1 SHF.R.U64 R11, R30, 0x10, R31.reuse ;  /* 0x000000101e0b9819 */ /* 0x100fe2000000121f */
[----:B------:R-:W-:Y:S01]  /*56b0*/  @!P1 HADD2.F32 R27, -RZ, R10.H0_H0 ;  /* 0x2000000aff1b9230 */ /* 0x000fe20000004100 */
[----:B------:R-:W-:Y:S01]  /*56c0*/  SHF.L.U32 R45, R2, 0x3, RZ ;  /* 0x00000003022d7819 */ /* 0x000fe200000006ff */
[----:B------:R-:W-:Y:S01]  /*56d0*/  @!P1 HADD2.F32 R2, -RZ, R23.H0_H0 ;  /* 0x20000017ff029230 */ /* 0x000fe20000004100 */
[----:B------:R-:W-:Y:S02]  /*56e0*/  @!P1 SHF.R.U32.HI R13, RZ, 0x10, R31 ;  /* 0x00000010ff0d9819 */ /* 0x000fe4000001161f */
[----:B------:R-:W-:Y:S02]  /*56f0*/  LOP3.LUT R40, R107, 0x38, R45, 0xf8, !PT ;  /* 0x000000386b287812 */ /* 0x000fe400078ef82d */
[--C-:B------:R-:W-:Y:S01]  /*5700*/  @!P1 SHF.R.U32.HI R6, RZ, 0x10, R29.reuse ;  /* 0x00000010ff069819 */ /* 0x100fe2000001161d */
[----:B------:R-:W-:Y:S01]  /*5710*/  @!P1 HADD2.F32 R13, -RZ, R13.H0_H0 ;  /* 0x2000000dff0d9230 */ /* 0x000fe20000004100 */
[----:B------:R-:W-:Y:S02]  /*5720*/  LOP3.LUT R40, R40, R140, RZ, 0x3c, !PT ;  /* 0x0000008c28287212 */ /* 0x000fe400078e3cff */
[----:B------:R-:W-:Y:S01]  /*5730*/  @!P1 SHF.R.U64 R9, R28, 0x10, R29 ;  /* 0x000000101c099819 */ /* 0x000fe2000000121d */
[----:B------:R-:W-:Y:S01]  /*5740*/  @!P1 HADD2.F32 R29, -RZ, R63.H1_H1 ;  /* 0x3000003fff1d9230 */ /* 0x000fe20000004100 */
[----:B------:R-:W-:Y:S02]  /*5750*/  IADD3 R40, R121, R40, RZ ;  /* 0x0000002879287210 */ /* 0x000fe40007ffe0ff */
[----:B------:R-:W-:Y:S02]  /*5760*/  @!P1 SHF.R.U64 R28, R56, 0x10, R57 ;  /* 0x00000010381c9819 */ /* 0x000fe40000001239 */
[--C-:B------:R-:W-:Y:S01]  /*5770*/  @!P1 SHF.R.U64 R31, R58, 0x10, R59.reuse ;  /* 0x000000103a1f9819 */ /* 0x100fe2000000123b */
[----:B------:R-:W-:Y:S01]  /*5780*/  IMAD.SHL.U32 R40, R40, 0x2, RZ ;  /* 0x0000000228287824 */ /* 0x000fe200078e00ff */
[----:B------:R-:W-:Y:S02]  /*5790*/  @!P1 SHF.R.U32.HI R39, RZ, 0x10, R59 ;  /* 0x00000010ff279819 */ /* 0x000fe4000001163b */
[----:B------:R-:W-:Y:S01]  /*57a0*/  ISETP.GE.AND P0, PT, R45, c[0x0][0x1d4], PT ;  /* 0x000075002d007a0c */ /* 0x000fe20003f06270 */
[----:B------:R-:W-:Y:S02]  /*57b0*/  @!P1 HADD2.F32 R31, -RZ, R31.H0_H0 ;  /* 0x2000001fff1f9230 */ /* 0x000fe40000004100 */
[----:B------:R-:W2:Y:S01]  /*57c0*/  LDS.128 R40, [R40+0x3100] ;  /* 0x0031000028287984 */ /* 0x000ea20000000c00 */
[----:B------:R-:W-:Y:S01]  /*57d0*/  @!P1 HADD2.F32 R39, -RZ, R39.H0_H0 ;  /* 0x20000027ff279230 */ /* 0x000fe20000004100 */
[----:B---3-5:R-:W-:Y:S05]  /*57e0*/  @!P1 IMAD.MOV.U32 R5, RZ, RZ, R17 ;  /* 0x000000ffff059224 */ /* 0x028fea00078e0011 */
[----:B------:R-:W-:Y:S05]  /*57f0*/  @!P1 HADD2.F32 R3, -RZ, R5.H0_H0 ;  /* 0x20000005ff039230 */ /* 0x000fea0000004100 */
[C---:B------:R-:W-:Y:S02]  /*5800*/  @!P1 FMUL.FTZ R4, R3.reuse, R2 ;  /* 0x0000000203049220 */ /* 0x040fe40000410000 */
[----:B--2---:R-:W-:Y:S01]  /*5810*/  @!P1 IMAD.MOV.U32 R44, RZ, RZ, R43 ;  /* 0x000000ffff2c9224 */ /* 0x004fe200078e002b */
[----:B------:R-:W-:Y:S01]  /*5820*/  @!P1 MOV R7, R41 ;  /* 0x0000002900079202 */ /* 0x000fe20000000f00 */
[----:B------:R-:W-:Y:S01]  /*5830*/  @!P1 IMAD.MOV.U32 R30, RZ, RZ, R42 ;  /* 0x000000ffff1e9224 */ /* 0x000fe200078e002a */
[----:B------:R-:W-:Y:S02]  /*5840*/  @!P1 MOV R12, R40 ;  /* 0x00000028000c9202 */ /* 0x000fe40000000f00 */
[----:B------:R-:W-:Y:S02]  /*5850*/  @!P1 HADD2.F32 R37, -RZ, R44.H0_H0 ;  /* 0x2000002cff259230 */ /* 0x000fe40000004100 */
[--C-:B------:R-:W-:Y:S02]  /*5860*/  @!P1 HADD2.F32 R24, -RZ, R7.reuse.H0_H0 ;  /* 0x20000007ff189230 */ /* 0x100fe40000004100 */
[----:B------:R-:W-:Y:S02]  /*5870*/  @!P1 HADD2.F32 R26, -RZ, R7.H1_H1 ;  /* 0x30000007ff1a9230 */ /* 0x000fe40000004100 */
[----:B------:R-:W-:Y:S01]  /*5880*/  @!P1 HADD2.F32 R14, -RZ, R12.H0_H0 ;  /* 0x2000000cff0e9230 */ /* 0x000fe20000004100 */
        /* <DEDUP_REMOVED lines=11> */
[C---:B------:R-:W-:Y:S01]  /*5940*/  @!P1 FMUL.FTZ R22, R14.reuse, R3 ;  /* 0x000000030e169220 */ /* 0x040fe20000410000 */
[----:B------:R-:W-:Y:S01]  /*5950*/  @!P1 MOV R10, R19 ;  /* 0x00000013000a9202 */ /* 0x000fe20000000f00 */
[----:B------:R-:W-:Y:S02]  /*5960*/  @!P1 HADD2.F32 R6, -RZ, R36.H0_H0 ;  /* 0x20000024ff069230 */ /* 0x000fe40000004100 */
        /* <DEDUP_REMOVED lines=11> */
[----:B------:R-:W-:Y:S01]  /*5a20*/  @!P1 HADD2.F32 R28, -RZ, R30.H0_H0 ;  /* 0x2000001eff1c9230 */ /* 0x000fe20000004100 */
[-C--:B------:R-:W-:Y:S01]  /*5a30*/  @!P1 FFMA.FTZ R51, R7, R23.reuse, -R8 ;  /* 0x0000001707339223 */ /* 0x080fe20000010808 */
[----:B------:R-:W-:Y:S01]  /*5a40*/  @!P1 MOV R7, R18 ;  /* 0x0000001200079202 */ /* 0x000fe20000000f00 */
[C---:B------:R-:W-:Y:S01]  /*5a50*/  @!P1 FMUL.FTZ R8, R9.reuse, R6 ;  /* 0x0000000609089220 */ /* 0x040fe20000410000 */
[----:B------:R-:W-:Y:S01]  /*5a60*/  @!P1 HADD2.F32 R6, -RZ, R36.H1_H1 ;  /* 0x30000024ff069230 */ /* 0x000fe20000004100 */
[----:B------:R-:W-:Y:S01]  /*5a70*/  @!P1 FFMA.FTZ R50, R9, R38, -R12 ;  /* 0x0000002609329223 */ /* 0x000fe2000001080c */
[----:B------:R-:W-:Y:S01]  /*5a80*/  @!P1 HADD2.F32 R9, -RZ, R11.H0_H0 ;  /* 0x2000000bff099230 */ /* 0x000fe20000004100 */
[----:B------:R-:W-:Y:S01]  /*5a90*/  @!P1 FFMA.FTZ R3, R22, R23, R3 ;  /* 0x0000001716039223 */ /* 0x000fe20000010003 */
[----:B------:R-:W-:Y:S01]  /*5aa0*/  @!P1 HADD2.F32 R30, -RZ, R30.H1_H1 ;  /* 0x3000001eff1e9230 */ /* 0x000fe20000004100 */
[----:B------:R-:W-:Y:S01]  /*5ab0*/  @!P1 FFMA.FTZ R4, R24, R25, R4 ;  /* 0x0000001918049223 */ /* 0x000fe20000010004 */
[----:B------:R-:W-:Y:S01]  /*5ac0*/  @!P1 HADD2.F32 R36, -RZ, R44.H1_H1 ;  /* 0x3000002cff249230 */ /* 0x000fe20000004100 */
[----:B------:R-:W-:Y:S01]  /*5ad0*/  @!P1 FFMA.FTZ R5, R26, R27, R5 ;  /* 0x0000001b1a059223 */ /* 0x000fe20000010005 */
[--C-:B------:R-:W-:Y:S01]  /*5ae0*/  @!P1 HADD2.F32 R12, -RZ, R7.reuse.H0_H0 ;  /* 0x20000007ff0c9230 */ /* 0x100fe20000004100 */
[----:B------:R-:W-:Y:S01]  /*5af0*/  @!P1 FMUL.FTZ R48, R30, R9 ;  /* 0x000000091e309220 */ /* 0x000fe20000410000 */
[----:B------:R-:W-:Y:S01]  /*5b00*/  @!P1 F2FP.PACK_AB R2, R3, R2 ;  /* 0x000000020302923e */ /* 0x000fe200000000ff */
[----:B------:R-:W-:Y:S01]  /*5b10*/  @!P1 FMUL.FTZ R44, R36, R13 ;  /* 0x0000000d242c9220 */ /* 0x000fe20000410000 */
[----:B------:R-:W-:Y:S01]  /*5b20*/  @!P1 F2FP.PACK_AB R4, R5, R4 ;  /* 0x000000040504923e */ /* 0x000fe200000000ff */
[----:B------:R-:W-:Y:S01]  /*5b30*/  @!P1 HADD2.F32 R11, -RZ, R7.H1_H1 ;  /* 0x30000007ff0b9230 */ /* 0x000fe20000004100 */
[----:B------:R-:W-:Y:S01]  /*5b40*/  @!P1 FMUL.FTZ R7, R28, R6 ;  /* 0x000000061c079220 */ /* 0x000fe20000410000 */
[----:B------:R-:W-:Y:S01]  /*5b50*/  @!P1 MOV R40, R2 ;  /* 0x0000000200289202 */ /* 0x000fe20000000f00 */
[----:B------:R-:W-:Y:S02]  /*5b60*/  @!P1 FFMA.FTZ R44, R10, R39, -R44 ;  /* 0x000000270a2c9223 */ /* 0x000fe4000001082c */
[----:B------:R-:W-:Y:S02]  /*5b70*/  @!P1 FFMA.FTZ R49, R12, R29, -R7 ;  /* 0x0000001d0c319223 */ /* 0x000fe40000010807 */
[C---:B------:R-:W-:Y:S02]  /*5b80*/  @!P1 FFMA.FTZ R48, R11.reuse, R31, -R48 ;  /* 0x0000001f0b309223 */ /* 0x040fe40000010830 */
[----:B------:R-:W-:Y:S01]  /*5b90*/  @!P1 FMUL.FTZ R7, R11, R9 ;  /* 0x000000090b079220 */ /* 0x000fe20000410000 */
[----:B------:R-:W-:Y:S01]  /*5ba0*/  @!P1 F2FP.PACK_AB R11, R44, R50 ;  /* 0x000000322c0b923e */ /* 0x000fe200000000ff */
[----:B------:R-:W-:Y:S01]  /*5bb0*/  @!P1 FMUL.FTZ R9, R10, R13 ;  /* 0x0000000d0a099220 */ /* 0x000fe20000410000 */
[----:B------:R-:W-:Y:S01]  /*5bc0*/  @!P1 F2FP.PACK_AB R10, R48, R49 ;  /* 0x00000031300a923e */ /* 0x000fe200000000ff */
[----:B------:R-:W-:Y:S01]  /*5bd0*/  @!P1 FMUL.FTZ R6, R12, R6 ;  /* 0x000000060c069220 */ /* 0x000fe20000410000 */
[----:B------:R-:W-:Y:S01]  /*5be0*/  @!P1 F2FP.PACK_AB R13, R55, R56 ;  /* 0x00000038370d923e */ /* 0x000fe200000000ff */
[----:B------:R-:W-:Y:S01]  /*5bf0*/  @!P1 IMAD.MOV.U32 R41, RZ, RZ, R4 ;  /* 0x000000ffff299224 */ /* 0x000fe200078e0004 */
[----:B------:R-:W-:Y:S01]  /*5c00*/  @!P1 F2FP.PACK_AB R12, R51, R54 ;  /* 0x00000036330c923e */ /* 0x000fe200000000ff */
[----:B------:R-:W-:Y:S01]  /*5c10*/  @!P1 IMAD.MOV.U32 R18, RZ, RZ, R10 ;  /* 0x000000ffff129224 */ /* 0x000fe200078e000a */
[----:B------:R-:W-:Y:S01]  /*5c20*/  @!P1 MOV R17, R13 ;  /* 0x0000000d00119202 */ /* 0x000fe20000000f00 */
[----:B------:R-:W-:Y:S01]  /*5c30*/  @!P1 FFMA.FTZ R6, R28, R29, R6 ;  /* 0x0000001d1c069223 */ /* 0x000fe20000010006 */
[----:B------:R-:W-:Y:S01]  /*5c40*/  @!P1 MOV R16, R12 ;  /* 0x0000000c00109202 */ /* 0x000fe20000000f00 */
[----:B------:R-:W-:Y:S01]  /*5c50*/  @!P1 FFMA.FTZ R7, R30, R31, R7 ;  /* 0x0000001f1e079223 */ /* 0x000fe20000010007 */
[----:B------:R-:W-:Y:S01]  /*5c60*/  @!P1 MOV R19, R11 ;  /* 0x0000000b00139202 */ /* 0x000fe20000000f00 */
[----:B------:R-:W-:Y:S02]  /*5c70*/  @!P1 FFMA.FTZ R8, R37, R38, R8 ;  /* 0x0000002625089223 */ /* 0x000fe40000010008 */
[----:B------:R-:W-:Y:S01]  /*5c80*/  @!P1 FFMA.FTZ R9, R36, R39, R9 ;  /* 0x0000002724099223 */ /* 0x000fe20000010009 */
[----:B------:R-:W-:Y:S01]  /*5c90*/  @!P1 F2FP.PACK_AB R6, R7, R6 ;  /* 0x000000060706923e */ /* 0x000fe200000000ff */
[----:B------:R2:W-:Y:S03]  /*5ca0*/  ST.E.128 [R52.64], R16 ;  /* 0x0000001034007985 */ /* 0x0005e6000c101d1a */
[----:B------:R-:W-:Y:S02]  /*5cb0*/  @!P1 F2FP.PACK_AB R8, R9, R8 ;  /* 0x000000080908923e */ /* 0x000fe400000000ff */
[----:B------:R-:W-:Y:S02]  /*5cc0*/  @!P1 MOV R42, R6 ;  /* 0x00000006002a9202 */ /* 0x000fe40000000f00 */
[----:B------:R-:W-:Y:S01]  /*5cd0*/  @!P1 MOV R43, R8 ;  /* 0x00000008002b9202 */ /* 0x000fe20000000f00 */
[----:B------:R-:W-:-:S05]  /*5ce0*/  @P0 BRA `(.L_x_359) ;  /* 0x000003d000000947 */ /* 0x000fca0003800000 */
[C---:B------:R-:W-:Y:S04]  /*5cf0*/  LEA R2, P0, R45.reuse, R46, 0x1 ;  /* 0x0000002e2d027211 */ /* 0x040fe800078008ff */
[----:B------:R-:W-:Y:S05]  /*5d00*/  LEA.HI.X.SX32 R3, R45, R47, 0x1, P0 ;  /* 0x0000002f2d037211 */ /* 0x000fea00000f0eff */
[----:B------:R3:W-:Y:S01]  /*5d10*/  ST.E.128 [R2.64], R40 ;  /* 0x0000002802007985 */ /* 0x0007e2000c101d1a */
[----:B------:R-:W-:-:S05]  /*5d20*/  BRA `(.L_x_359) ;  /* 0x0000039000007947 */ /* 0x000fca0003800000 */
.L_x_343:
        /* <DEDUP_REMOVED lines=22> */
.L_x_367:
[----:B-123--:R-:W-:Y:S05]  /*5e90*/  BSYNC B0 ;  /* 0x0000000000007941 */ /* 0x00efea0003800000 */
.L_x_366:
        /* <DEDUP_REMOVED lines=17> */
.L_x_369:
[----:B------:R-:W-:Y:S05]  /*5fb0*/  BSYNC B0 ;  /* 0x0000000000007941 */ /* 0x000fea0003800000 */
.L_x_368:
[----:B--2---:R2:W4:Y:S01]  /*5fc0*/  SHFL.IDX PT, R3, R76, 0x2, 0x1c1f ;  /* 0x005c1f004c037f89 */ /* 0x00452200000e0000 */
[----:B------:R-:W-:Y:S03]  /*5fd0*/  ISETP.GE.AND P0, PT, R12, 0x41, PT ;  /* 0x000000410c00780c */ /* 0x000fe60003f06270 */
        /* <DEDUP_REMOVED lines=14> */
.L_x_359:
[----:B------:R-:W-:Y:S05]  /*60c0*/  BSYNC B2 ;  /* 0x0000000000027941 */ /* 0x000fea0003800000 */
.L_x_342:
[----:B---3--:R-:W-:Y:S01]  /*60d0*/  IMAD.U32 R2, RZ, RZ, UR6 ;  /* 0x00000006ff027e24 */ /* 0x008fe2000f8e00ff */
        /* <DEDUP_REMOVED lines=10> */
[----:B------:R-:W-:Y:S07]  /*6180*/  ISETP.GE.AND P1, PT, R4, 0x41, PT ;  /* 0x000000410400780c */ /* 0x000fee0003f26270 */
[C---:B------:R-:W-:Y:S05]  /*6190*/  @P4 IADD3 R6, P0, R2.reuse, 0x10, RZ ;  /* 0x0000001002064810 */ /* 0x040fea0007f1e0ff */
[--C-:B------:R-:W-:Y:S01]  /*61a0*/  @P4 IMAD.X R7, RZ, RZ, R3.reuse, P0 ;  /* 0x000000ffff074224 */ /* 0x100fe200000e0603 */
[C---:B--2---:R-:W-:Y:S04]  /*61b0*/  @P3 IADD3 R8, P0, R2.reuse, 0x20, RZ ;  /* 0x0000002002083810 */ /* 0x044fe80007f1e0ff */
        /* <DEDUP_REMOVED lines=9> */
[----:B------:R-:W-:Y:S11]  /*6250*/  ISETP.GE.AND P5, PT, R4, 0x1, PT ;  /* 0x000000010400780c */ /* 0x000ff60003fa6270 */
[----:B------:R-:W-:Y:S02]  /*6260*/  @!UPT UIADD3 URZ, URZ, URZ, URZ ;  /* 0x0000003f3f3ff290 */ /* 0x000fe4000fffe03f */
[----:B------:R-:W-:Y:S02]  /*6270*/  @P5 IMAD R3, R3, c[0x0][0x258], RZ ;  /* 0x0000960003035a24 */ /* 0x000fe400078e02ff */
[----:B------:R-:W-:Y:S02]  /*6280*/  @P5 IMAD.MOV.U32 R4, RZ, RZ, R84 ;  /* 0x000000ffff045224 */ /* 0x000fe400078e0054 */
[----:B------:R-:W-:Y:S04]  /*6290*/  @P5 IMAD.MOV.U32 R5, RZ, RZ, R87 ;  /* 0x000000ffff055224 */ /* 0x000fe800078e0057 */
[C---:B------:R-:W-:Y:S04]  /*62a0*/  @P5 IMAD.WIDE.U32 R4, R2.reuse, c[0x0][0x258], R4 ;  /* 0x0000960002045a25 */ /* 0x040fe800078e0004 */
[----:B------:R-:W-:Y:S01]  /*62b0*/  @P5 IMAD R2, R2, c[0x0][0x25c], R3 ;  /* 0x0000970002025a24 */ /* 0x000fe200078e0203 */
[C---:B------:R-:W-:Y:S02]  /*62c0*/  @P5 LEA R14, P6, R4.reuse, c[0x0][0x250], 0x1 ;  /* 0x00009400040e5a11 */ /* 0x040fe400078c08ff */
[-C--:B------:R-:W-:Y:S02]  /*62d0*/  @P4 MOV R3, R87.reuse ;  /* 0x0000005700034202 */ /* 0x080fe40000000f00 */
[----:B------:R-:W-:Y:S04]  /*62e0*/  @P5 IADD3 R2, R5, R2, RZ ;  /* 0x0000000205025210 */ /* 0x000fe80007ffe0ff */
[----:B------:R-:W-:Y:S01]  /*62f0*/  @P5 LEA.HI.X R15, R4, c[0x0][0x254], R2, 0x1, P6 ;  /* 0x00009500040f5a11 */ /* 0x000fe200030f0c02 */
[----:B------:R-:W-:Y:S02]  /*6300*/  @P4 IMAD R4, R7, c[0x0][0x258], RZ ;  /* 0x0000960007044a24 */ /* 0x000fe400078e02ff */
[----:B------:R-:W-:Y:S02]  /*6310*/  @P4 IMAD.MOV.U32 R2, RZ, RZ, R84 ;  /* 0x000000ffff024224 */ /* 0x000fe400078e0054 */
[C---:B------:R-:W-:Y:S02]  /*6320*/  @P4 IMAD R4, R6.reuse, c[0x0][0x25c], R4 ;  /* 0x0000970006044a24 */ /* 0x040fe400078e0204 */
[----:B------:R-:W-:Y:S04]  /*6330*/  @P4 IMAD.WIDE.U32 R2, R6, c[0x0][0x258], R2 ;  /* 0x0000960006024a25 */ /* 0x000fe800078e0002 */
[----:B------:R-:W-:Y:S01]  /*6340*/  @P4 IMAD.IADD R4, R3, 0x1, R4 ;  /* 0x0000000103044824 */ /* 0x000fe200078e0204 */
[----:B------:R-:W-:Y:S01]  /*6350*/  @P4 LEA R12, P6, R2, c[0x0][0x250], 0x1 ;  /* 0x00009400020c4a11 */ /* 0x000fe200078c08ff */
[----:B------:R-:W-:Y:S02]  /*6360*/  @P3 IMAD.MOV.U32 R3, RZ, RZ, R87 ;  /* 0x000000ffff033224 */ /* 0x000fe400078e0057 */
[----:B------:R-:W-:Y:S01]  /*6370*/  @P0 IMAD R6, R22, c[0x0][0x258], RZ ;  /* 0x0000960016060a24 */ /* 0x000fe200078e02ff */
[----:B------:R-:W-:Y:S01]  /*6380*/  @P4 LEA.HI.X R13, R2, c[0x0][0x254], R4, 0x1, P6 ;  /* 0x00009500020d4a11 */ /* 0x000fe200030f0c04 */
[----:B------:R-:W-:Y:S01]  /*6390*/  @P3 IMAD R4, R10, c[0x0][0x258], RZ ;  /* 0x000096000a043a24 */ /* 0x000fe200078e02ff */
[----:B------:R-:W-:Y:S01]  /*63a0*/  @P3 MOV R2, R84 ;  /* 0x0000005400023202 */ /* 0x000fe20000000f00 */
[----:B------:R-:W-:Y:S02]  /*63b0*/  @P0 IMAD R6, R18, c[0x0][0x25c], R6 ;  /* 0x0000970012060a24 */ /* 0x000fe400078e0206 */
[C---:B------:R-:W-:Y:S02]  /*63c0*/  @P3 IMAD R4, R8.reuse, c[0x0][0x25c], R4 ;  /* 0x0000970008043a24 */ /* 0x040fe400078e0204 */
[----:B------:R-:W-:Y:S05]  /*63d0*/  @P3 IMAD.WIDE.U32 R2, R8, c[0x0][0x258], R2 ;  /* 0x0000960008023a25 */ /* 0x000fea00078e0002 */
[C---:B------:R-:W-:Y:S02]  /*63e0*/  @P3 LEA R10, P6, R2.reuse, c[0x0][0x250], 0x1 ;  /* 0x00009400020a3a11 */ /* 0x040fe400078c08ff */
[----:B------:R-:W-:Y:S02]  /*63f0*/  @P3 IADD3 R4, R3, R4, RZ ;  /* 0x0000000403043210 */ /* 0x000fe40007ffe0ff */
[-C--:B------:R-:W-:Y:S02]  /*6400*/  @P2 MOV R3, R87.reuse ;  /* 0x0000005700032202 */ /* 0x080fe40000000f00 */
[----:B------:R-:W-:Y:S01]  /*6410*/  @P3 LEA.HI.X R11, R2, c[0x0][0x254], R4, 0x1, P6 ;  /* 0x00009500020b3a11 */ /* 0x000fe200030f0c04 */
[----:B------:R-:W-:Y:S02]  /*6420*/  @P2 IMAD R4, R17, c[0x0][0x258], RZ ;  /* 0x0000960011042a24 */ /* 0x000fe400078e02ff */
[----:B------:R-:W-:Y:S02]  /*6430*/  @P2 IMAD.MOV.U32 R2, RZ, RZ, R84 ;  /* 0x000000ffff022224 */ /* 0x000fe400078e0054 */
[C---:B------:R-:W-:Y:S02]  /*6440*/  @P2 IMAD R4, R9.reuse, c[0x0][0x25c], R4 ;  /* 0x0000970009042a24 */ /* 0x040fe400078e0204 */
[----:B------:R-:W-:Y:S04]  /*6450*/  @P2 IMAD.WIDE.U32 R2, R9, c[0x0][0x258], R2 ;  /* 0x0000960009022a25 */ /* 0x000fe800078e0002 */
[----:B------:R-:W-:Y:S01]  /*6460*/  @P2 IMAD.IADD R4, R3, 0x1, R4 ;  /* 0x0000000103042824 */ /* 0x000fe200078e0204 */
[C---:B------:R-:W-:Y:S01]  /*6470*/  @P2 LEA R8, P6, R2.reuse, c[0x0][0x250], 0x1 ;  /* 0x0000940002082a11 */ /* 0x040fe200078c08ff */
[----:B------:R-:W-:Y:S03]  /*6480*/  @P1 IMAD.MOV.U32 R3, RZ, RZ, R87 ;  /* 0x000000ffff031224 */ /* 0x000fe600078e0057 */
[----:B------:R-:W-:Y:S01]  /*6490*/  @P2 LEA.HI.X R9, R2, c[0x0][0x254], R4, 0x1, P6 ;  /* 0x0000950002092a11 */ /* 0x000fe200030f0c04 */
[----:B------:R-:W-:Y:S01]  /*64a0*/  @P1 IMAD R4, R19, c[0x0][0x258], RZ ;  /* 0x0000960013041a24 */ /* 0x000fe200078e02ff */
[----:B------:R-:W-:Y:S03]  /*64b0*/  @P1 MOV R2, R84 ;  /* 0x0000005400021202 */ /* 0x000fe60000000f00 */
[C---:B------:R-:W-:Y:S02]  /*64c0*/  @P1 IMAD R4, R16.reuse, c[0x0][0x25c], R4 ;  /* 0x0000970010041a24 */ /* 0x040fe400078e0204 */
[----:B------:R-:W-:Y:S05]  /*64d0*/  @P1 IMAD.WIDE.U32 R2, R16, c[0x0][0x258], R2 ;  /* 0x0000960010021a25 */ /* 0x000fea00078e0002 */
[----:B------:R-:W-:Y:S02]  /*64e0*/  @P1 IADD3 R3, R3, R4, RZ ;  /* 0x0000000403031210 */ /* 0x000fe40007ffe0ff */
[C---:B------:R-:W-:Y:S04]  /*64f0*/  @P1 LEA R4, P6, R2.reuse, c[0x0][0x250], 0x1 ;  /* 0x0000940002041a11 */ /* 0x040fe800078c08ff */
[----:B------:R-:W-:Y:S01]  /*6500*/  @P1 LEA.HI.X R5, R2, c[0x0][0x254], R3, 0x1, P6 ;  /* 0x0000950002051a11 */ /* 0x000fe200030f0c03 */
[----:B------:R-:W-:Y:S01]  /*6510*/  @P0 IMAD.MOV.U32 R2, RZ, RZ, R84 ;  /* 0x000000ffff020224 */ /* 0x000fe200078e0054 */
[----:B------:R-:W-:Y:S05]  /*6520*/  @P0 MOV R3, R87 ;  /* 0x0000005700030202 */ /* 0x000fea0000000f00 */
[----:B------:R-:W-:Y:S04]  /*6530*/  @P0 IMAD.WIDE.U32 R2, R18, c[0x0][0x258], R2 ;  /* 0x0000960012020a25 */ /* 0x000fe800078e0002 */
[----:B------:R-:W-:Y:S01]  /*6540*/  @P0 IMAD.IADD R3, R3, 0x1, R6 ;  /* 0x0000000103030824 */ /* 0x000fe200078e0206 */
        /* <DEDUP_REMOVED lines=16> */
[C---:B-----5:R-:W-:Y:S02]  /*6650*/  IMAD R4, R86.reuse, c[0x0][0x20c], R2 ;  /* 0x0000830056047a24 */ /* 0x060fe400078e0202 */
[----:B------:R-:W-:Y:S05]  /*6660*/  IMAD.WIDE.U32 R2, R86, c[0x0][0x208], RZ ;  /* 0x0000820056027a25 */ /* 0x000fea00078e00ff */
[----:B------:R-:W-:Y:S01]  /*6670*/  IADD3 R3, R3, R4, RZ ;  /* 0x0000000403037210 */ /* 0x000fe20007ffe0ff */
[----:B------:R-:W-:Y:S04]  /*6680*/  IMAD R4, R99, c[0x0][0x218], RZ ;  /* 0x0000860063047a24 */ /* 0x000fe800078e02ff */
        /* <DEDUP_REMOVED lines=14> */
[----:B----4-:R-:W4:Y:S01]  /*6770*/  @!P1 LDS.128 R8, [R79] ;  /* 0x000000004f089984 */ /* 0x010f220000000c00 */
[CC--:B--2---:R-:W-:Y:S04]  /*6780*/  @!P1 LEA R4, P0, R20.reuse, R2.reuse, 0x1 ;  /* 0x0000000214049211 */ /* 0x0c4fe800078008ff */
[-C--:B---3--:R-:W-:Y:S02]  /*6790*/  @!P1 LEA.HI.X R5, R20, R3.reuse, R21, 0x1, P0 ;  /* 0x0000000314059211 */ /* 0x088fe400000f0c15 */
[----:B------:R-:W-:Y:S11]  /*67a0*/  ISETP.GE.AND P0, PT, R83, c[0x0][0x1d4], PT ;  /* 0x0000750053007a0c */ /* 0x000ff60003f06270 */
[----:B------:R-:W-:Y:S02]  /*67b0*/  @!UPT UIADD3 URZ, URZ, URZ, URZ ;  /* 0x0000003f3f3ff290 */ /* 0x000fe4000fffe03f */
[C---:B------:R-:W-:Y:S04]  /*67c0*/  @!P0 LEA R2, P2, R73.reuse, R2, 0x1 ;  /* 0x0000000249028211 */ /* 0x040fe800078408ff */
[----:B------:R-:W-:Y:S01]  /*67d0*/  @!P0 LEA.HI.X R3, R73, R3, R81, 0x1, P2 ;  /* 0x0000000349038211 */ /* 0x000fe200010f0c51 */
[----:B----4-:R-:W-:Y:S04]  /*67e0*/  @!P1 ST.E.128 [R4.64], R8 ;  /* 0x0000000804009985 */ /* 0x010fe8000c101d1a */
[----:B------:R-:W2:Y:S04]  /*67f0*/  @!P0 LDS.128 R4, [R80] ;  /* 0x0000000050048984 */ /* 0x000ea80000000c00 */
[----:B--2---:R2:W-:Y:S02]  /*6800*/  @!P0 ST.E.128 [R2.64], R4 ;  /* 0x0000000402008985 */ /* 0x0045e4000c101d1a */
.L_x_371:
[----:B------:R-:W-:Y:S05]  /*6810*/  BSYNC B0 ;  /* 0x0000000000007941 */ /* 0x000fea0003800000 */
.L_x_370:
[----:B--23--:R2:W3:Y:S01]  /*6820*/  SHFL.IDX PT, R3, R12, 0x1, 0x1c1f ;  /* 0x003c1f000c037f89 */ /* 0x00c4e200000e0000 */
[----:B------:R-:W-:Y:S01]  /*6830*/  ISETP.GE.AND P0, PT, R13, 0x21, PT ;  /* 0x000000210d00780c */ /* 0x000fe20003f06270 */
[----:B------:R-:W-:Y:S02]  /*6840*/  BSSY B0, `(.L_x_372) ;  /* 0x000000f000007945 */ /* 0x000fe40003800000 */
[----:B------:R2:W1:Y:S10]  /*6850*/  SHFL.IDX PT, R2, R14, 0x1, 0x1c1f ;  /* 0x003c1f000e027f89 */ /* 0x00047400000e0000 */
[----:B------:R-:W-:-:S05]  /*6860*/  @!P0 BRA `(.L_x_373) ;  /* 0x000000c000008947 */ /* 0x000fca0003800000 */
[C---:B------:R-:W-:Y:S11]  /*6870*/  ISETP.GE.AND P1, PT, R20.reuse, c[0x0][0x1d4], PT ;  /* 0x0000750014007a0c */ /* 0x040ff60003f26270 */
[----:B------:R-:W-:Y:S02]  /*6880*/  @!UPT UIADD3 URZ, URZ, URZ, URZ ;  /* 0x0000003f3f3ff290 */ /* 0x000fe4000fffe03f */
[----:B----4-:R-:W4:Y:S01]  /*6890*/  @!P1 LDS.128 R8, [R79+0x1000] ;  /* 0x001000004f089984 */ /* 0x010f220000000c00 */
[CC--:B-1----:R-:W-:Y:S04]  /*68a0*/  @!P1 LEA R4, P0, R20.reuse, R2.reuse, 0x1 ;  /* 0x0000000214049211 */ /* 0x0c2fe800078008ff */
[-C--:B---3--:R-:W-:Y:S02]  /*68b0*/  @!P1 LEA.HI.X R5, R20, R3.reuse, R21, 0x1, P0 ;  /* 0x0000000314059211 */ /* 0x088fe400000f0c15 */
[----:B------:R-:W-:Y:S11]  /*68c0*/  ISETP.GE.AND P0, PT, R83, c[0x0][0x1d4], PT ;  /* 0x0000750053007a0c */ /* 0x000ff60003f06270 */
[----:B------:R-:W-:Y:S02]  /*68d0*/  @!UPT UIADD3 URZ, URZ, URZ, URZ ;  /* 0x0000003f3f3ff290 */ /* 0x000fe4000fffe03f */
[C---:B------:R-:W-:Y:S04]  /*68e0*/  @!P0 LEA R2, P2, R73.reuse, R2, 0x1 ;  /* 0x0000000249028211 */ /* 0x040fe800078408ff */
[----:B------:R-:W-:Y:S01]  /*68f0*/  @!P0 LEA.HI.X R3, R73, R3, R81, 0x1, P2 ;  /* 0x0000000349038211 */ /* 0x000fe200010f0c51 */
[----:B----4-:R-:W-:Y:S04]  /*6900*/  @!P1 ST.E.128 [R4.64], R8 ;  /* 0x0000000804009985 */ /* 0x010fe8000c101d1a */
[----:B------:R-:W1:Y:S04]  /*6910*/  @!P0 LDS.128 R4, [R80+0x1000] ;  /* 0x0010000050048984 */ /* 0x000e680000000c00 */
[----:B-1----:R1:W-:Y:S02]  /*6920*/  @!P0 ST.E.128 [R2.64], R4 ;  /* 0x0000000402008985 */ /* 0x0023e4000c101d1a */
.L_x_373:
[----:B------:R-:W-:Y:S05]  /*6930*/  BSYNC B0 ;  /* 0x0000000000007941 */ /* 0x000fea0003800000 */
.L_x_372:
[----:B-1-3--:R1:W3:Y:S01]  /*6940*/  SHFL.IDX PT, R3, R12, 0x2, 0x1c1f ;  /* 0x005c1f000c037f89 */ /* 0x00a2e200000e0000 */
[----:B------:R-:W-:Y:S01]  /*6950*/  ISETP.GE.AND P0, PT, R13, 0x41, PT ;  /* 0x000000410d00780c */ /* 0x000fe20003f06270 */
[----:B------:R-:W-:Y:S02]  /*6960*/  BSSY B0, `(.L_x_374) ;  /* 0x000000f000007945 */ /* 0x000fe40003800000 */
[----:B------:R1:W2:Y:S10]  /*6970*/  SHFL.IDX PT, R2, R14, 0x2, 0x1c1f ;  /* 0x005c1f000e027f89 */ /* 0x0002b400000e0000 */
[----:B------:R-:W-:-:S05]  /*6980*/  @!P0 BRA `(.L_x_375) ;  /* 0x000000c000008947 */ /* 0x000fca0003800000 */
[C---:B------:R-:W-:Y:S11]  /*6990*/  ISETP.GE.AND P1, PT, R20.reuse, c[0x0][0x1d4], PT ;  /* 0x0000750014007a0c */ /* 0x040ff60003f26270 */
[----:B------:R-:W-:Y:S02]  /*69a0*/  @!UPT UIADD3 URZ, URZ, URZ, URZ ;  /* 0x0000003f3f3ff290 */ /* 0x000fe4000fffe03f */
[----:B----4-:R-:W4:Y:S01]  /*69b0*/  @!P1 LDS.128 R8, [R79+0x2000] ;  /* 0x002000004f089984 */ /* 0x010f220000000c00 */
        /* <DEDUP_REMOVED lines=9> */
.L_x_375:
[----:B------:R-:W-:Y:S05]  /*6a50*/  BSYNC B0 ;  /* 0x0000000000007941 */ /* 0x000fea0003800000 */
.L_x_374:
[----:B------:R-:W-:Y:S02]  /*6a60*/  UISETP.GT.AND UP0, UPT, UR6, UR7, UPT ;  /* 0x000000070600728c */ /* 0x000fe4000bf04270 */
[----:B------:R-:W-:Y:S04]  /*6a70*/  UIADD3 UR6, UR6, -0x1, URZ ;  /* 0xffffffff06067890 */ /* 0x000fe8000fffe03f */
[----:B------:R-:W-:Y:S05]  /*6a80*/  PLOP3.LUT P0, PT, PT, PT, UP0, 0x80, 0x0 ;  /* 0x000000000000781c */ /* 0x000fea0003f0f008 */
[----:B------:R-:W-:Y:S02]  /*6a90*/  @UP0 UIMAD UR5, UR25, UR6, URZ ;  /* 0x00000006190502a4 */ /* 0x000fe4000f8e023f */
[----:B------:R-:W-:Y:S04]  /*6aa0*/  @UP0 USHF.R.S32.HI UR11, URZ, 0x1f, UR6 ;  /* 0x0000001f3f0b0899 */ /* 0x000fe80008011406 */
[----:B--2---:R-:W-:Y:S02]  /*6ab0*/  IMAD.U32 R4, RZ, RZ, UR5 ;  /* 0x00000005ff047e24 */ /* 0x004fe4000f8e00ff */
[----:B------:R-:W-:Y:S02]  /*6ac0*/  @P0 IMAD.MOV.U32 R2, RZ, RZ, R116 ;  /* 0x000000ffff020224 */ /* 0x000fe400078e0074 */
[----:B---3--:R-:W-:Y:S01]  /*6ad0*/  @P0 IMAD.MOV.U32 R3, RZ, RZ, R113 ;  /* 0x000000ffff030224 */ /* 0x008fe200078e0071 */
[----:B------:R-:W-:Y:S11]  /*6ae0*/  PLOP3.LUT P0, PT, PT, PT, UP0, 0x80, 0x0 ;  /* 0x000000000000781c */ /* 0x000ff60003f0f008 */
[----:B------:R-:W-:Y:S02]  /*6af0*/  @!UPT UIADD3 URZ, URZ, URZ, URZ ;  /* 0x0000003f3f3ff290 */ /* 0x000fe4000fffe03f */
[C---:B------:R-:W-:Y:S01]  /*6b00*/  @P0 IMAD.WIDE.U32 R2, R142.reuse, UR6, R2 ;  /* 0x000000068e020c25 */ /* 0x040fe2000f8e0002 */
[----:B------:R-:W-:Y:S11]  /*6b10*/  PLOP3.LUT P0, PT, PT, PT, UP0, 0x80, 0x0 ;  /* 0x000000000000781c */ /* 0x000ff60003f0f008 */
[----:B------:R-:W-:Y:S02]  /*6b20*/  @!UPT UIADD3 URZ, URZ, URZ, URZ ;  /* 0x0000003f3f3ff290 */ /* 0x000fe4000fffe03f */
[----:B------:R-:W-:Y:S01]  /*6b30*/  @P0 IMAD R4, R142, UR11, R4 ;  /* 0x0000000b8e040c24 */ /* 0x000fe2000f8e0204 */
[----:B------:R-:W-:Y:S11]  /*6b40*/  PLOP3.LUT P0, PT, PT, PT, UP0, 0x80, 0x0 ;  /* 0x000000000000781c */ /* 0x000ff60003f0f008 */
[----:B------:R-:W-:Y:S02]  /*6b50*/  @!UPT UIADD3 URZ, URZ, URZ, URZ ;  /* 0x0000003f3f3ff290 */ /* 0x000fe4000fffe03f */
[----:B------:R-:W-:Y:S01]  /*6b60*/  @P0 IMAD.IADD R4, R3, 0x1, R4 ;  /* 0x0000000103040824 */ /* 0x000fe200078e0204 */
[----:B------:R-:W-:Y:S11]  /*6b70*/  PLOP3.LUT P0, PT, PT, PT, UP0, 0x80, 0x0 ;  /* 0x000000000000781c */ /* 0x000ff60003f0f008 */
[----:B------:R-:W-:Y:S02]  /*6b80*/  @!UPT UIADD3 URZ, URZ, URZ, URZ ;  /* 0x0000003f3f3ff290 */ /* 0x000fe4000fffe03f */
[C---:B-1--4-:R-:W-:Y:S02]  /*6b90*/  @P0 LEA R12, P1, R2.reuse, c[0x0][0x220], 0x1 ;  /* 0x00008800020c0a11 */ /* 0x052fe400078208ff */
[----:B------:R-:W-:Y:S11]  /*6ba0*/  PLOP3.LUT P0, PT, PT, PT, UP0, 0x80, 0x0 ;  /* 0x000000000000781c */ /* 0x000ff60003f0f008 */
[----:B------:R-:W-:Y:S02]  /*6bb0*/  @!UPT UIADD3 URZ, URZ, URZ, URZ ;  /* 0x0000003f3f3ff290 */ /* 0x000fe4000fffe03f */
[----:B------:R-:W-:Y:S02]  /*6bc0*/  @P0 LEA.HI.X R10, R2, c[0x0][0x224], R4, 0x1, P1 ;  /* 0x00008900020a0a11 */ /* 0x000fe400008f0c04 */
[----:B------:R-:W-:Y:S11]  /*6bd0*/  PLOP3.LUT P0, PT, PT, PT, UP0, 0x80, 0x0 ;  /* 0x000000000000781c */ /* 0x000ff60003f0f008 */
[----:B------:R-:W-:Y:S02]  /*6be0*/  @!UPT UIADD3 URZ, URZ, URZ, URZ ;  /* 0x0000003f3f3ff290 */ /* 0x000fe4000fffe03f */
[-C--:B------:R-:W-:Y:S02]  /*6bf0*/  @P0 IADD3 R14, P1, R12, R132.reuse, RZ ;  /* 0x000000840c0e0210 */ /* 0x080fe40007f3e0ff */
[----:B------:R-:W-:Y:S11]  /*6c00*/  PLOP3.LUT P0, PT, PT, PT, UP0, 0x80, 0x0 ;  /* 0x000000000000781c */ /* 0x000ff60003f0f008 */
[----:B------:R-:W-:Y:S02]  /*6c10*/  @!UPT UIADD3 URZ, URZ, URZ, URZ ;  /* 0x0000003f3f3ff290 */ /* 0x000fe4000fffe03f */
[--C-:B------:R-:W-:Y:S01]  /*6c20*/  @P0 IMAD.X R11, R10, 0x1, R131.reuse, P1 ;  /* 0x000000010a0b0824 */ /* 0x100fe200008e0683 */
        /* <DEDUP_REMOVED lines=20> */
[----:B------:R-:W-:Y:S02]  /*6d70*/  @P0 IADD3 R2, P1, R4, R132, RZ ;  /* 0x0000008404020210 */ /* 0x000fe40007f3e0ff */
[----:B------:R-:W-:Y:S11]  /*6d80*/  PLOP3.LUT P0, PT, PT, PT, UP0, 0x80, 0x0 ;  /* 0x000000000000781c */ /* 0x000ff60003f0f008 */
[----:B------:R-:W-:Y:S02]  /*6d90*/  @!UPT UIADD3 URZ, URZ, URZ, URZ ;  /* 0x0000003f3f3ff290 */ /* 0x000fe4000fffe03f */
[----:B------:R-:W-:Y:S01]  /*6da0*/  @P0 IMAD.X R3, R5, 0x1, R131, P1 ;  /* 0x0000000105030824 */ /* 0x000fe200008e0683 */
[----:B------:R-:W-:Y:S11]  /*6db0*/  PLOP3.LUT P0, PT, PT, PT, UP0, 0x80, 0x0 ;  /* 0x000000000000781c */ /* 0x000ff60003f0f008 */
[----:B------:R-:W-:Y:S02]  /*6dc0*/  @!UPT UIADD3 URZ, URZ, URZ, URZ ;  /* 0x0000003f3f3ff290 */ /* 0x000fe4000fffe03f */
[----:B------:R-:W-:Y:S01]  /*6dd0*/  @P0 IMAD.MOV.U32 R13, RZ, RZ, R10 ;  /* 0x000000ffff0d0224 */ /* 0x000fe200078e000a */
[----:B------:R-:W-:Y:S11]  /*6de0*/  PLOP3.LUT P0, PT, PT, PT, UP0, 0x80, 0x0 ;  /* 0x000000000000781c */ /* 0x000ff60003f0f008 */
[----:B------:R-:W-:Y:S02]  /*6df0*/  @!UPT UIADD3 URZ, URZ, URZ, URZ ;  /* 0x0000003f3f3ff290 */ /* 0x000fe4000fffe03f */
[----:B------:R-:W-:Y:S01]  /*6e00*/  @!PT LDS RZ, [RZ] ;  /* 0x00000000fffff984 */ /* 0x000fe20000000800 */
[----:B------:R-:W-:Y:S01]  /*6e10*/  @!PT LDS RZ, [RZ] ;  /* 0x00000000fffff984 */ /* 0x000fe20000000800 */
[----:B------:R-:W-:Y:S01]  /*6e20*/  @!PT LDS RZ, [RZ] ;  /* 0x00000000fffff984 */ /* 0x000fe20000000800 */
[----:B------:R1:W-:Y:S01]  /*6e30*/  @P0 LDGSTS.E.BYPASS.LTC128B.128 [R78+0x3100], [R12.64], !P6 ;  /* 0x031000000c4e0fae */ /* 0x0003e2000f101d5a */
[----:B------:R-:W-:Y:S11]  /*6e40*/  PLOP3.LUT P0, PT, PT, PT, UP0, 0x80, 0x0 ;  /* 0x000000000000781c */ /* 0x000ff60003f0f008 */
[----:B------:R-:W-:Y:S02]  /*6e50*/  @!UPT UIADD3 URZ, URZ, URZ, URZ ;  /* 0x0000003f3f3ff290 */ /* 0x000fe4000fffe03f */
[----:B------:R-:W-:Y:S01]  /*6e60*/  @P0 IMAD.MOV.U32 R10, RZ, RZ, R14 ;  /* 0x000000ffff0a0224 */ /* 0x000fe200078e000e */
[----:B------:R-:W-:Y:S11]  /*6e70*/  PLOP3.LUT P0, PT, PT, PT, UP0, 0x80, 0x0 ;  /* 0x000000000000781c */ /* 0x000ff60003f0f008 */
[----:B------:R-:W-:Y:S02]  /*6e80*/  @!UPT UIADD3 URZ, URZ, URZ, URZ ;  /* 0x0000003f3f3ff290 */ /* 0x000fe4000fffe03f */
[----:B------:R1:W-:Y:S01]  /*6e90*/  @P0 LDGSTS.E.BYPASS.LTC128B.128 [R78+0x3900], [R10.64], !P6 ;  /* 0x039000000a4e0fae */ /* 0x0003e2000f101d5a */
[----:B------:R-:W-:Y:S02]  /*6ea0*/  PLOP3.LUT P0, PT, PT, PT, UP0, 0x80, 0x0 ;  /* 0x000000000000781c */ /* 0x000fe40003f0f008 */
        /* <DEDUP_REMOVED lines=15> */
[----:B------:R-:W-:Y:S05]  /*6fa0*/  PLOP3.LUT P0, PT, PT, PT, UP0, 0x80, 0x0 ;  /* 0x000000000000781c */ /* 0x000fea0003f0f008 */
[----:B------:R-:W0:Y:S08]  /*6fb0*/  LDGDEPBAR ;  /* 0x00000000000079af */ /* 0x000e300000000000 */
[----:B------:R-:W-:-:S05]  /*6fc0*/  @P0 BRA `(.L_x_376) ;  /* 0xffffaff000000947 */ /* 0x000fca000383ffff */
[----:B------:R-:W-:Y:S06]  /*6fd0*/  BAR.SYNC.DEFER_BLOCKING 0x0 ;  /* 0x0000000000007b1d */ /* 0x000fec0000010000 */
.L_x_341:
[----:B------:R-:W-:Y:S02]  /*6fe0*/  UISETP.NE.AND UP1, UPT, UR24, URZ, UPT ;  /* 0x0000003f1800728c */ /* 0x000fe4000bf25270 */
[----:B------:R-:W-:-:S02]  /*6ff0*/  UISETP.NE.AND UP0, UPT, UR23, URZ, UPT ;  /* 0x0000003f1700728c */ /* 0x000fc4000bf05270 */
[----:B------:R-:W-:Y:S02]  /*7000*/  UIADD3 UR6, UR18, 0x7f, URZ ;  /* 0x0000007f12067890 */ /* 0x000fe4000fffe03f */
[----:B------:R-:W-:Y:S02]  /*7010*/  ULDC.64 UR4, c[0x0][0x2c8] ;  /* 0x0000b20000047ab9 */ /* 0x000fe40000000a00 */
[----:B------:R-:W-:Y:S01]  /*7020*/  UIMAD.WIDE.U32 UR8, UR6, UR4, URZ ;  /* 0x00000004060872a5 */ /* 0x000fe2000f8e003f */
[----:B------:R-:W-:Y:S01]  /*7030*/  PLOP3.LUT P0, PT, PT, PT, UP0, 0x40, 0x0 ;  /* 0x000000000000781c */ /* 0x000fe20003f0e808 */
[----:B------:R-:W-:Y:S02]  /*7040*/  ULDC UR7, c[0x0][0x328] ;  /* 0x0000ca0000077ab9 */ /* 0x000fe40000000800 */
[----:B------:R-:W-:-:S04]  /*7050*/  @UP1 USHF.R.U32.HI UR6, URZ, UR5, UR9 ;  /* 0x000000053f061299 */ /* 0x000fc80008011609 */
[----:B------:R-:W-:-:S04]  /*7060*/  UIADD3 UR14, UR14, UR6, URZ ;  /* 0x000000060e0e7290 */ /* 0x000fc8000fffe03f */
[----:B------:R-:W-:Y:S02]  /*7070*/  UIADD3 UR7, UR14, UR7, URZ ;  /* 0x000000070e077290 */ /* 0x000fe4000fffe03f */
[----:B------:R-:W-:Y:S05]  /*7080*/  @P0 BRA `(.L_x_377) ;  /* 0x0000015000000947 */ /* 0x000fea0003800000 */
[----:B------:R-:W-:Y:S01]  /*7090*/  ISETP.LT.AND P0, PT, RZ, UR14, PT ;  /* 0x0000000eff007c0c */ /* 0x000fe2000bf01270 */
[----:B------:R-:W-:Y:S02]  /*70a0*/  UIADD3 UR8, UR14, -0x1, URZ ;  /* 0xffffffff0e087890 */ /* 0x000fe4000fffe03f */
[----:B------:R-:W-:-:S10]  /*70b0*/  ULDC UR6, c[0x0][0x32c] ;  /* 0x0000cb0000067ab9 */ /* 0x000fd40000000800 */
[----:B------:R-:W-:Y:S05]  /*70c0*/  @P0 BRA `(.L_x_378) ;  /* 0x0000008000000947 */ /* 0x000fea0003800000 */
[----:B------:R-:W-:Y:S02]  /*70d0*/  UISETP.NE.AND UP0, UPT, UR6, 0x1, UPT ;  /* 0x000000010600788c */ /* 0x000fe4000bf05270 */
[----:B------:R-:W-:Y:S02]  /*70e0*/  UIADD3 UR8, -UR14, URZ, URZ ;  /* 0x0000003f0e087290 */ /* 0x000fe4000fffe13f */
[----:B------:R-:W-:Y:S02]  /*70f0*/  ULDC.64 UR4, c[0x0][0x330] ;  /* 0x0000cc0000047ab9 */ /* 0x000fe40000000a00 */
[----:B------:R-:W-:-:S07]  /*7100*/  UIMAD.WIDE.U32 UR10, UR8, UR4, URZ ;  /* 0x00000004080a72a5 */ /* 0x000fce000f8e003f */
[----:B------:R-:W-:Y:S02]  /*7110*/  @UP0 UMOV UR9, UR11 ;  /* 0x0000000b00090c82 */ /* 0x000fe40008000000 */
[----:B------:R-:W-:-:S04]  /*7120*/  @UP0 USHF.R.U32.HI UR8, URZ, UR5, UR9 ;  /* 0x000000053f080299 */ /* 0x000fc80008011609 */
[----:B------:R-:W-:Y:S01]  /*7130*/  ULOP3.LUT UR8, URZ, UR8, URZ, 0x33, !UPT ;  /* 0x000000083f087292 */ /* 0x000fe2000f8e333f */
[----:B------:R-:W-:Y:S05]  /*7140*/  BRA `(.L_x_379) ;  /* 0x0000005000007947 */ /* 0x000fea0003800000 */
.L_x_378:
[----:B------:R-:W-:Y:S02]  /*7150*/  UISETP.NE.AND UP0, UPT, UR6, 0x1, UPT ;  /* 0x000000010600788c */ /* 0x000fe4000bf05270 */
[----:B------:R-:W-:Y:S02]  /*7160*/  ULDC.64 UR4, c[0x0][0x330] ;  /* 0x0000cc0000047ab9 */ /* 0x000fe40000000a00 */
[----:B------:R-:W-:-:S07]  /*7170*/  UIMAD.WIDE.U32 UR10, UR8, UR4, URZ ;  /* 0x00000004080a72a5 */ /* 0x000fce000f8e003f */
[----:B------:R-:W-:Y:S02]  /*7180*/  @UP0 UMOV UR9, UR11 ;  /* 0x0000000b00090c82 */ /* 0x000fe40008000000 */
[----:B------:R-:W-:Y:S02]  /*7190*/  @UP0 USHF.R.U32.HI UR8, URZ, UR5, UR9 ;  /* 0x000000053f080299 */ /* 0x000fe40008011609 */
.L_x_379:
[----:B------:R-:W-:Y:S02]  /*71a0*/  ULDC UR4, c[0x0][0x32c] ;  /* 0x0000cb0000047ab9 */ /* 0x000fe40000000800 */
[----:B------:R-:W-:-:S04]  /*71b0*/  UIMAD UR4, UR8, UR6, UR4 ;  /* 0x00000006080472a4 */ /* 0x000fc8000f8e0204 */
[----:B------:R-:W-:-:S04]  /*71c0*/  UISETP.LT.AND UP0, UPT, UR7, UR4, UPT ;  /* 0x000000040700728c */ /* 0x000fc8000bf01270 */
[----:B------:R-:W-:Y:S02]  /*71d0*/  USEL UR7, UR7, UR4, UP0 ;  /* 0x0000000407077287 */ /* 0x000fe40008000000 */
.L_x_377:
[----:B------:R-:W-:Y:S02]  /*71e0*/  UISETP.NE.AND UP0, UPT, UR24, URZ, UPT ;  /* 0x0000003f1800728c */ /* 0x000fe4000bf05270 */
[----:B------:R-:W-:Y:S02]  /*71f0*/  UIADD3 UR8, UR7, 0x5f, URZ ;  /* 0x0000005f07087890 */ /* 0x000fe4000fffe03f */
[----:B------:R-:W-:Y:S02]  /*7200*/  ULDC.64 UR4, c[0x0][0x2c8] ;  /* 0x0000b20000047ab9 */ /* 0x000fe40000000a00 */
[----:B------:R-:W-:Y:S02]  /*7210*/  UISETP.NE.AND UP1, UPT, UR23, URZ, UPT ;  /* 0x0000003f1700728c */ /* 0x000fe4000bf25270 */
[----:B------:R-:W-:Y:S02]  /*7220*/  UIMAD.WIDE.U32 UR10, UR18, UR4, URZ ;  /* 0x00000004120a72a5 */ /* 0x000fe4000f8e003f */
[----:B------:R-:W-:-:S02]  /*7230*/  UIMAD.WIDE UR8, UR8, 0x2aaaaaab, URZ ;  /* 0x2aaaaaab080878a5 */ /* 0x000fc4000f8e023f */
[----:B------:R-:W-:Y:S01]  /*7240*/  PLOP3.LUT P0, PT, PT, PT, UP1, 0x40, 0x0 ;  /* 0x000000000000781c */ /* 0x000fe20003f0e818 */
[----:B------:R-:W-:Y:S02]  /*7250*/  UMOV UR4, UR18 ;  /* 0x0000001200047c82 */ /* 0x000fe40008000000 */
[----:B------:R-:W-:Y:S02]  /*7260*/  USHF.R.U32.HI UR8, URZ, 0x1f, UR9 ;  /* 0x0000001f3f087899 */ /* 0x000fe40008011609 */
[----:B------:R-:W-:Y:S02]  /*7270*/  @UP0 UMOV UR7, UR11 ;  /* 0x0000000b00070c82 */ /* 0x000fe40008000000 */
[----:B------:R-:W-:Y:S02]  /*7280*/  @UP0 USHF.R.U32.HI UR4, URZ, UR5, UR7 ;  /* 0x000000053f040299 */ /* 0x000fe40008011607 */
        /* <DEDUP_REMOVED lines=15> */
[----:B------:R-:W-:-:S05]  /*7380*/  UIMAD.WIDE.U32 UR8, UR7, UR4, URZ ;  /* 0x00000004070872a5 */ /* 0x000fca000f8e003f */
[----:B------:R-:W-:-:S04]  /*7390*/  @UP0 USHF.R.U32.HI UR7, URZ, UR5, UR9 ;  /* 0x000000053f070299 */ /* 0x000fc80008011609 */
[----:B------:R-:W-:Y:S01]  /*73a0*/  ULOP3.LUT UR7, URZ, UR7, URZ, 0x33, !UPT ;  /* 0x000000073f077292 */ /* 0x000fe2000f8e333f */
[----:B------:R-:W-:Y:S05]  /*73b0*/  BRA `(.L_x_382) ;  /* 0x0000005000007947 */ /* 0x000fea0003800000 */
.L_x_381:
[----:B------:R-:W-:Y:S02]  /*73c0*/  ULDC UR4, c[0x0][0x32c] ;  /* 0x0000cb0000047ab9 */ /* 0x000fe40000000800 */
[----:B------:R-:W-:-:S03]  /*73d0*/  UISETP.NE.AND UP0, UPT, UR4, 0x1, UPT ;  /* 0x000000010400788c */ /* 0x000fc6000bf05270 */
[----:B------:R-:W-:Y:S02]  /*73e0*/  ULDC.64 UR4, c[0x0][0x330] ;  /* 0x0000cc0000047ab9 */ /* 0x000fe40000000a00 */
[----:B------:R-:W-:-:S06]  /*73f0*/  UIMAD.WIDE.U32 UR8, UR7, UR4, URZ ;  /* 0x00000004070872a5 */ /* 0x000fcc000f8e003f */
[----:B------:R-:W-:Y:S02]  /*7400*/  @UP0 USHF.R.U32.HI UR7, URZ, UR5, UR9 ;  /* 0x000000053f070299 */ /* 0x000fe40008011609 */
.L_x_382:
[----:B------:R-:W-:Y:S02]  /*7410*/  ULDC UR4, c[0x0][0x32c] ;  /* 0x0000cb0000047ab9 */ /* 0x000fe40000000800 */
[----:B------:R-:W-:-:S04]  /*7420*/  UIMAD UR4, UR7, UR4, URZ ;  /* 0x00000004070472a4 */ /* 0x000fc8000f8e023f */
[----:B------:R-:W-:-:S04]  /*7430*/  UISETP.LT.AND UP0, UPT, UR6, UR4, UPT ;  /* 0x000000040600728c */ /* 0x000fc8000bf01270 */
[----:B------:R-:W-:-:S04]  /*7440*/  USEL UR6, UR6, UR4, !UP0 ;  /* 0x0000000406067287 */ /* 0x000fc8000c000000 */
.L_x_380:
[----:B------:R-:W-:Y:S01]  /*7450*/  UIMAD.WIDE UR4, UR6, 0x2aaaaaab, URZ ;  /* 0x2aaaaaab060478a5 */ /* 0x000fe2000f8e023f */
[----:B------:R-:W-:Y:S01]  /*7460*/  PLOP3.LUT P4, PT, PT, PT, PT, 0x80, 0x0 ;  /* 0x000000000000781c */ /* 0x000fe20003f8f070 */
[----:B------:R-:W-:Y:S01]  /*7470*/  CS2R R162, SRZ ;  /* 0x0000000000a27805 */ /* 0x000fe2000001ff00 */
[----:B------:R-:W-:Y:S01]  /*7480*/  CS2R R160, SRZ ;  /* 0x0000000000a07805 */ /* 0x000fe2000001ff00 */
[----:B------:R-:W-:Y:S01]  /*7490*/  USHF.R.U32.HI UR4, URZ, 0x1f, UR5 ;  /* 0x0000001f3f047899 */ /* 0x000fe20008011605 */
[----:B------:R-:W-:Y:S01]  /*74a0*/  CS2R R166, SRZ ;  /* 0x0000000000a67805 */ /* 0x000fe2000001ff00 */
[----:B------:R-:W-:Y:S01]  /*74b0*/  CS2R R164, SRZ ;  /* 0x0000000000a47805 */ /* 0x000fe2000001ff00 */
[----:B-1----:R-:W-:Y:S01]  /*74c0*/  CS2R R12, SRZ ;  /* 0x00000000000c7805 */ /* 0x002fe2000001ff00 */
[----:B------:R-:W-:Y:S01]  /*74d0*/  ULEA.HI.SX32 UR4, UR5, UR4, 0x1c ;  /* 0x0000000405047291 */ /* 0x000fe2000f8fe23f */
[----:B------:R-:W-:Y:S01]  /*74e0*/  IMAD.MOV.U32 R158, RZ, RZ, RZ ;  /* 0x000000ffff9e7224 */ /* 0x000fe200078e00ff */
[----:B------:R-:W-:Y:S01]  /*74f0*/  MOV R16, RZ ;  /* 0x000000ff00107202 */ /* 0x000fe20000000f00 */
[----:B------:R-:W-:Y:S01]  /*7500*/  IMAD.MOV.U32 R156, RZ, RZ, RZ ;  /* 0x000000ffff9c7224 */ /* 0x000fe200078e00ff */
[----:B------:R-:W-:Y:S01]  /*7510*/  UISETP.LT.AND UP0, UPT, URZ, UR4, UPT ;  /* 0x000000043f00728c */ /* 0x000fe2000bf01270 */
[----:B------:R-:W-:Y:S01]  /*7520*/  IMAD.MOV.U32 R154, RZ, RZ, RZ ;  /* 0x000000ffff9a7224 */ /* 0x000fe200078e00ff */
[----:B------:R-:W-:Y:S01]  /*7530*/  CS2R R18, SRZ ;  /* 0x0000000000127805 */ /* 0x000fe2000001ff00 */
[----:B------:R-:W-:Y:S01]  /*7540*/  MOV R152, RZ ;  /* 0x000000ff00987202 */ /* 0x000fe20000000f00 */
[----:B------:R-:W-:Y:S01]  /*7550*/  USEL UR4, URZ, UR4, !UP0 ;  /* 0x000000043f047287 */ /* 0x000fe2000c000000 */
[----:B------:R-:W-:Y:S01]  /*7560*/  CS2R R20, SRZ ;  /* 0x0000000000147805 */ /* 0x000fe2000001ff00 */
[----:B------:R-:W-:Y:S01]  /*7570*/  IMAD.MOV.U32 R146, RZ, RZ, RZ ;  /* 0x000000ffff927224 */ /* 0x000fe200078e00ff */
[----:B------:R-:W-:Y:S01]  /*7580*/  CS2R R14, SRZ ;  /* 0x00000000000e7805 */ /* 0x000fe2000001ff00 */
[----:B------:R-:W-:Y:S01]  /*7590*/  UISETP.GT.AND UP0, UPT, UR12, UR4, UPT ;  /* 0x000000040c00728c */ /* 0x000fe2000bf04270 */
[----:B------:R-:W-:Y:S01]  /*75a0*/  MOV R144, RZ ;  /* 0x000000ff00907202 */ /* 0x000fe20000000f00 */
[----:B------:R-:W-:Y:S01]  /*75b0*/  IMAD.MOV.U32 R150, RZ, RZ, RZ ;  /* 0x000000ffff967224 */ /* 0x000fe200078e00ff */
[----:B------:R-:W-:Y:S01]  /*75c0*/  MOV R148, RZ ;  /* 0x000000ff00947202 */ /* 0x000fe20000000f00 */
[----:B------:R-:W-:Y:S01]  /*75d0*/  CS2R R142, SRZ ;  /* 0x00000000008e7805 */ /* 0x000fe2000001ff00 */
[----:B------:R-:W-:Y:S01]  /*75e0*/  CS2R R22, SRZ ;  /* 0x0000000000167805 */ /* 0x000fe2000001ff00 */
[----:B------:R-:W-:Y:S01]  /*75f0*/  PLOP3.LUT P0, PT, PT, PT, UP0, 0x80, 0x0 ;  /* 0x000000000000781c */ /* 0x000fe20003f0f008 */
        /* <DEDUP_REMOVED lines=8> */
[----:B------:R-:W-:Y:S01]  /*7680*/  MOV R132, RZ ;  /* 0x000000ff00847202 */ /* 0x000fe20000000f00 */
[----:B------:R-:W-:Y:S01]  /*7690*/  CS2R R126, SRZ ;  /* 0x00000000007e7805 */ /* 0x000fe2000001ff00 */
[----:B------:R-:W-:Y:S01]  /*76a0*/  IMAD.MOV.U32 R124, RZ, RZ, RZ ;  /* 0x000000ffff7c7224 */ /* 0x000fe200078e00ff */
[----:B------:R-:W-:Y:S01]  /*76b0*/  CS2R R26, SRZ ;  /* 0x00000000001a7805 */ /* 0x000fe2000001ff00 */
[----:B------:R-:W-:Y:S01]  /*76c0*/  MOV R122, RZ ;  /* 0x000000ff007a7202 */ /* 0x000fe20000000f00 */
[----:B-----5:R-:W-:Y:S01]  /*76d0*/  CS2R R28, SRZ ;  /* 0x00000000001c7805 */ /* 0x020fe2000001ff00 */
[----:B------:R-:W-:Y:S01]  /*76e0*/  IMAD.MOV.U32 R120, RZ, RZ, RZ ;  /* 0x000000ffff787224 */ /* 0x000fe200078e00ff */
[----:B------:R-:W-:Y:S01]  /*76f0*/  CS2R R114, SRZ ;  /* 0x0000000000727805 */ /* 0x000fe2000001ff00 */
        /* <DEDUP_REMOVED lines=14> */
[----:B------:R-:W-:Y:S02]  /*77e0*/  UISETP.NE.AND.EX UP0, UPT, URZ, UR7, UPT, UP0 ;  /* 0x000000073f00728c */ /* 0x000fe4000bf05300 */
[----:B------:R-:W-:Y:S02]  /*77f0*/  ULDC.64 UR8, c[0x0][0x348] ;  /* 0x0000d20000087ab9 */ /* 0x000fe40000000a00 */
[----:B------:R-:W-:Y:S02]  /*7800*/  ULDC.64 UR6, c[0x0][0x340] ;  /* 0x0000d00000067ab9 */ /* 0x000fe40000000a00 */
[----:B------:R-:W-:-:S05]  /*7810*/  PLOP3.LUT P3, PT, PT, PT, UP0, 0x80, 0x0 ;  /* 0x000000000000781c */ /* 0x000fca0003f6f008 */
[----:B------:R-:W-:Y:S02]  /*7820*/  @UP0 UMOV UR5, 0x4 ;  /* 0x0000000400050882 */ /* 0x000fe40000000000 */
[----:B------:R-:W-:-:S06]  /*7830*/  @UP0 UIMAD.WIDE UR6, UR22, UR5, UR6 ;  /* 0x00000005160602a5 */ /* 0x000fcc000f8e0206 */
[----:B------:R-:W-:Y:S02]  /*7840*/  IMAD.U32 R2, RZ, RZ, UR6 ;  /* 0x00000006ff027e24 */ /* 0x000fe4000f8e00ff */
[----:B------:R-:W-:Y:S01]  /*7850*/  IMAD.U32 R3, RZ, RZ, UR7 ;  /* 0x00000007ff037e24 */ /* 0x000fe2000f8e00ff */
[----:B------:R-:W-:Y:S01]  /*7860*/  SHF.R.S32.HI R210, RZ, 0x1f, R209 ;  /* 0x0000001fffd27819 */ /* 0x000fe200000114d1 */
[----:B------:R-:W-:Y:S02]  /*7870*/  USHF.R.S32.HI UR5, URZ, 0x1f, UR20 ;  /* 0x0000001f3f057899 */ /* 0x000fe40008011414 */
[----:B------:R-:W-:Y:S01]  /*7880*/  ULDC.64 UR6, c[0x0][0x178] ;  /* 0x00005e0000067ab9 */ /* 0x000fe20000000a00 */
[----:B------:R1:W5:Y:S01]  /*7890*/  @P3 LDG.E R13, [R2.64] ;  /* 0x0000001a020d3981 */ /* 0x000362000c1e1900 */
[----:B------:R-:W-:Y:S01]  /*78a0*/  UIMAD UR5, UR5, UR6, URZ ;  /* 0x00000006050572a4 */ /* 0x000fe2000f8e023f */
[----:B------:R-:W-:Y:S01]  /*78b0*/  PLOP3.LUT P1, PT, PT, PT, UP1, 0x80, 0x0 ;  /* 0x000000000000781c */ /* 0x000fe20003f2f018 */
[----:B------:R-:W-:Y:S01]  /*78c0*/  UIMAD.WIDE.U32 UR10, UR20, UR6, URZ ;  /* 0x00000006140a72a5 */ /* 0x000fe2000f8e003f */
[----:B------:R-:W-:Y:S01]  /*78d0*/  PLOP3.LUT P0, PT, PT, PT, UP1, 0x80, 0x0 ;  /* 0x000000000000781c */ /* 0x000fe20003f0f018 */
[----:B------:R-:W-:Y:S01]  /*78e0*/  UIMAD UR20, UR20, UR7, UR5 ;  /* 0x00000007141472a4 */ /* 0x000fe2000f8e0205 */
[----:B------:R-:W-:Y:S01]  /*78f0*/  LEA.HI R83, R210, R209, RZ, 0x4 ;  /* 0x000000d1d2537211 */ /* 0x000fe200078f20ff */
[----:B------:R-:W-:Y:S01]  /*7900*/  UISETP.NE.U32.AND UP0, UPT, URZ, UR8, UPT ;  /* 0x000000083f00728c */ /* 0x000fe2000bf05070 */
[----:B------:R-:W-:Y:S01]  /*7910*/  BSSY B0, `(.L_x_384) ;  /* 0x0000053000007945 */ /* 0x000fe20003800000 */
[----:B------:R-:W-:-:S02]  /*7920*/  ULDC.64 UR6, c[0x0][0x1b8] ;  /* 0x00006e0000067ab9 */ /* 0x000fc40000000a00 */
[----:B------:R-:W-:Y:S02]  /*7930*/  UIADD3 UR11, UR11, UR20, URZ ;  /* 0x000000140b0b7290 */ /* 0x000fe4000fffe03f */
[----:B------:R-:W-:Y:S02]  /*7940*/  UIMAD UR5, UR16, UR6, URZ ;  /* 0x00000006100572a4 */ /* 0x000fe4000f8e023f */
[----:B------:R-:W-:Y:S02]  /*7950*/  UISETP.NE.AND.EX UP0, UPT, URZ, UR9, UPT, UP0 ;  /* 0x000000093f00728c */ /* 0x000fe4000bf05300 */
[----:B------:R-:W-:Y:S02]  /*7960*/  USHF.R.S32.HI UR8, URZ, 0x1f, UR22 ;  /* 0x0000001f3f087899 */ /* 0x000fe40008011416 */
[----:B------:R-:W-:Y:S02]  /*7970*/  UIMAD UR5, UR17, UR7, UR5 ;  /* 0x00000007110572a4 */ /* 0x000fe4000f8e0205 */
[----:B------:R-:W-:-:S02]  /*7980*/  UIMAD.WIDE.U32 UR10, UR17, UR6, UR10 ;  /* 0x00000006110a72a5 */ /* 0x000fc4000f8e000a */
[----:B------:R-:W-:Y:S01]  /*7990*/  USEL UR8, UR8, URZ, !UP0 ;  /* 0x0000003f08087287 */ /* 0x000fe2000c000000 */
[----:B-1----:R-:W-:Y:S01]  /*79a0*/  LEA.HI R2, R210, R209, RZ, 0x3 ;  /* 0x000000d1d2027211 */ /* 0x002fe200078f18ff */
[----:B------:R-:W-:Y:S02]  /*79b0*/  ULDC.64 UR6, c[0x0][0x1c0] ;  /* 0x0000700000067ab9 */ /* 0x000fe40000000a00 */
[----:B------:R-:W-:Y:S01]  /*79c0*/  USEL UR9, UR22, URZ, !UP0 ;  /* 0x0000003f16097287 */ /* 0x000fe2000c000000 */
[----:B------:R-:W-:Y:S01]  /*79d0*/  LOP3.LUT R0, R2, 0xfffffff8, RZ, 0xc0, !PT ;  /* 0xfffffff802007812 */ /* 0x000fe200078ec0ff */
[----:B------:R-:W-:Y:S01]  /*79e0*/  UIMAD UR8, UR8, UR6, URZ ;  /* 0x00000006080872a4 */ /* 0x000fe2000f8e023f */
[----:B------:R-:W-:Y:S01]  /*79f0*/  SHF.R.S32.HI R76, RZ, 0x3, R2 ;  /* 0x00000003ff4c7819 */ /* 0x000fe20000011402 */
[----:B------:R-:W-:Y:S02]  /*7a00*/  UIADD3 UR11, UR11, UR5, URZ ;  /* 0x000000050b0b7290 */ /* 0x000fe4000fffe03f */
[----:B------:R-:W-:Y:S01]  /*7a10*/  IMAD.IADD R6, R209, 0x1, -R0 ;  /* 0x00000001d1067824 */ /* 0x000fe200078e0a00 */
[----:B------:R-:W-:-:S02]  /*7a20*/  UIMAD UR7, UR9, UR7, UR8 ;  /* 0x00000007090772a4 */ /* 0x000fc4000f8e0208 */
[----:B------:R-:W-:Y:S01]  /*7a30*/  UIMAD.WIDE.U32 UR10, UR9, UR6, UR10 ;  /* 0x00000006090a72a5 */ /* 0x000fe2000f8e000a */
[C---:B------:R-:W-:Y:S02]  /*7a40*/  IMAD R227, R6.reuse, 0x10, R76 ;  /* 0x0000001006e37824 */ /* 0x040fe400078e024c */
[----:B------:R-:W-:Y:S01]  /*7a50*/  IMAD.SHL.U32 R6, R6, 0x8, RZ ;  /* 0x0000000806067824 */ /* 0x000fe200078e00ff */
[----:B------:R-:W-:Y:S02]  /*7a60*/  UIADD3 UR7, UR11, UR7, URZ ;  /* 0x000000070b077290 */ /* 0x000fe4000fffe03f */
[----:B------:R-:W-:Y:S01]  /*7a70*/  IADD3 R4, R227, UR18, RZ ;  /* 0x00000012e3047c10 */ /* 0x000fe2000fffe0ff */
[----:B------:R-:W-:Y:S01]  /*7a80*/  IMAD.U32 R3, RZ, RZ, UR11 ;  /* 0x0000000bff037e24 */ /* 0x000fe2000f8e00ff */
[----:B------:R-:W-:Y:S01]  /*7a90*/  ULDC UR11, c[0x0][0x2c4] ;  /* 0x0000b100000b7ab9 */ /* 0x000fe20000000800 */
[----:B------:R1:W-:Y:S01]  /*7aa0*/  STL [R1+0x24], R227 ;  /* 0x000024e301007387 */ /* 0x0003e20000100800 */
[----:B------:R-:W-:Y:S01]  /*7ab0*/  IMAD.U32 R3, RZ, RZ, UR7 ;  /* 0x00000007ff037e24 */ /* 0x000fe2000f8e00ff */
[----:B------:R-:W-:Y:S01]  /*7ac0*/  UIMAD UR11, UR21, UR11, URZ ;  /* 0x0000000b150b72a4 */ /* 0x000fe2000f8e023f */
[----:B------:R-:W-:Y:S01]  /*7ad0*/  @P1 IMAD.HI.U32 R2, R4, c[0x0][0x2c8], RZ ;  /* 0x0000b20004021a27 */ /* 0x000fe200078e00ff */
[----:B------:R-:W-:-:S03]  /*7ae0*/  ISETP.GE.AND P4, PT, R6, c[0x0][0x198], PT ;  /* 0x0000660006007a0c */ /* 0x000fc60003f86270 */
[----:B------:R-:W-:Y:S01]  /*7af0*/  IMAD.MOV.U32 R0, RZ, RZ, R4 ;  /* 0x000000ffff007224 */ /* 0x000fe200078e0004 */
[----:B------:R-:W-:Y:S01]  /*7b00*/  @P0 SHF.R.U32.HI R0, RZ, c[0x0][0x2cc], R2 ;  /* 0x0000b300ff000a19 */ /* 0x000fe20000011602 */
[----:B------:R-:W-:-:S03]  /*7b10*/  IMAD.U32 R2, RZ, RZ, UR10 ;  /* 0x0000000aff027e24 */ /* 0x000fc6000f8e00ff */
        /* <DEDUP_REMOVED lines=19> */
[----:B------:R1:W2:Y:S02]  /*7c50*/  SHFL.IDX PT, R6, R9, RZ, 0x181f ;  /* 0x00181fff09067589 */ /* 0x0002a400000e0000 */
[----:B------:R-:W-:Y:S02]  /*7c60*/  LEA.HI.X R8, R2, c[0x0][0x164], R3, 0x1, P0 ;  /* 0x0000590002087a11 */ /* 0x000fe400000f0c03 */
[----:B------:R-:W-:-:S02]  /*7c70*/  LEA.HI R2, R210, R209, RZ, 0x3 ;  /* 0x000000d1d2027211 */ /* 0x000fc400078f18ff */
[----:B------:R-:W-:Y:S01]  /*7c80*/  LOP3.LUT R10, R5, R4, RZ, 0x3c, !PT ;  /* 0x00000004050a7212 */ /* 0x000fe200078e3cff */
[----:B------:R1:W3:Y:S01]  /*7c90*/  SHFL.IDX PT, R7, R8, RZ, 0x181f ;  /* 0x00181fff08077589 */ /* 0x0002e200000e0000 */
[----:B------:R-:W-:Y:S02]  /*7ca0*/  LOP3.LUT R2, R2, 0xfffffff8, RZ, 0xc0, !PT ;  /* 0xfffffff802027812 */ /* 0x000fe400078ec0ff */
[----:B------:R-:W-:Y:S02]  /*7cb0*/  SHF.R.S32.HI R3, RZ, 0x1f, R0 ;  /* 0x0000001fff037819 */ /* 0x000fe40000011400 */
[----:B------:R-:W-:Y:S01]  /*7cc0*/  LEA.HI R5, R210, R209, RZ, 0x6 ;  /* 0x000000d1d2057211 */ /* 0x000fe200078f30ff */
[----:B------:R-:W-:Y:S01]  /*7cd0*/  IMAD.IADD R69, R209, 0x1, -R2 ;  /* 0x00000001d1457824 */ /* 0x000fe200078e0a02 */
[----:B------:R-:W-:Y:S01]  /*7ce0*/  LEA.HI R82, R3, R0, RZ, 0x3 ;  /* 0x0000000003527211 */ /* 0x000fe200078f18ff */
[----:B------:R-:W-:Y:S02]  /*7cf0*/  IMAD.MOV.U32 R2, RZ, RZ, 0x10 ;  /* 0x00000010ff027424 */ /* 0x000fe400078e00ff */
[----:B------:R-:W-:Y:S01]  /*7d00*/  IMAD.SHL.U32 R90, R69, 0x8, RZ ;  /* 0x00000008455a7824 */ /* 0x000fe200078e00ff */
[----:B------:R-:W-:Y:S01]  /*7d10*/  LOP3.LUT R4, R82, 0xfffffff8, RZ, 0xc0, !PT ;  /* 0xfffffff852047812 */ /* 0x000fe200078ec0ff */
[----:B------:R-:W-:Y:S01]  /*7d20*/  IMAD.SHL.U32 R3, R5, 0x8, RZ ;  /* 0x0000000805037824 */ /* 0x000fe200078e00ff */
[----:B------:R-:W-:-:S02]  /*7d30*/  IADD3 R5, R76, UR18, RZ ;  /* 0x000000124c057c10 */ /* 0x000fc4000fffe0ff */
[----:B------:R1:W-:Y:S01]  /*7d40*/  STL [R1+0xc], R90 ;  /* 0x00000c5a01007387 */ /* 0x0003e20000100800 */
[----:B------:R-:W-:Y:S01]  /*7d50*/  IMAD.IADD R81, R0, 0x1, -R4 ;  /* 0x0000000100517824 */ /* 0x000fe200078e0a04 */
[----:B------:R-:W-:Y:S01]  /*7d60*/  ISETP.GE.AND P0, PT, R5, UR11, PT ;  /* 0x0000000b05007c0c */ /* 0x000fe2000bf06270 */
[----:B------:R-:W-:Y:S01]  /*7d70*/  IMAD.MOV.U32 R4, RZ, RZ, 0x20 ;  /* 0x00000020ff047424 */ /* 0x000fe200078e00ff */
[----:B------:R-:W-:Y:S02]  /*7d80*/  LOP3.LUT R58, R10, 0xfffffe00, R3, 0xf8, !PT ;  /* 0xfffffe000a3a7812 */ /* 0x000fe400078ef803 */
[----:B------:R-:W-:Y:S02]  /*7d90*/  R2P PR, R81, 0x6 ;  /* 0x0000000651007804 */ /* 0x000fe40000000000 */
[----:B------:R-:W-:-:S03]  /*7da0*/  SHF.R.S32.HI R225, RZ, 0x1f, R90 ;  /* 0x0000001fffe17819 */ /* 0x000fc6000001145a */
[----:B------:R-:W-:Y:S02]  /*7db0*/  SEL R2, R2, 0xfffffff0, !P1 ;  /* 0xfffffff002027807 */ /* 0x000fe40004800000 */
[----:B------:R-:W-:Y:S01]  /*7dc0*/  SEL R4, R4, 0xffffffe0, !P2 ;  /* 0xffffffe004047807 */ /* 0x000fe20005000000 */
[----:B------:R-:W-:Y:S01]  /*7dd0*/  @!P3 IMAD.U32 R13, RZ, RZ, UR22 ;  /* 0x00000016ff0dbe24 */ /* 0x000fe2000f8e00ff */
[----:B------:R-:W-:Y:S05]  /*7de0*/  @P0 BRA `(.L_x_385) ;  /* 0x0000005000000947 */ /* 0x000fea0003800000 */
[----:B-123--:R-:W-:Y:S01]  /*7df0*/  LEA R6, P0, R90, R6, 0x1 ;  /* 0x000000065a067211 */ /* 0x00efe200078008ff */
[----:B------:R-:W-:-:S03]  /*7e00*/  IMAD.SHL.U32 R0, R58, 0x2, RZ ;  /* 0x000000023a007824 */ /* 0x000fc600078e00ff */
[----:B------:R-:W-:-:S05]  /*7e10*/  LEA.HI.X R7, R90, R7, R225, 0x1, P0 ;  /* 0x000000075a077211 */ /* 0x000fca00000f0ce1 */
[----:B------:R-:W-:Y:S01]  /*7e20*/  @!PT LDS RZ, [RZ] ;  /* 0x00000000fffff984 */ /* 0x000fe20000000800 */
[----:B------:R1:W-:Y:S04]  /*7e30*/  LDGSTS.E.BYPASS.LTC128B.128 [R0+0x6100], [R6.64], !P4 ;  /* 0x0610000006007fae */ /* 0x0003e8000e101d5a */
.L_x_385:
[----:B-123--:R-:W-:Y:S05]  /*7e40*/  BSYNC B0 ;  /* 0x0000000000007941 */ /* 0x00efea0003800000 */
.L_x_384:
        /* <DEDUP_REMOVED lines=11> */
.L_x_387:
[----:B------:R-:W-:Y:S05]  /*7f00*/  BSYNC B0 ;  /* 0x0000000000007941 */ /* 0x000fea0003800000 */
.L_x_386:
        /* <DEDUP_REMOVED lines=11> */
.L_x_389:
[----:B------:R-:W-:Y:S05]  /*7fc0*/  BSYNC B0 ;  /* 0x0000000000007941 */ /* 0x000fea0003800000 */
.L_x_388:
        /* <DEDUP_REMOVED lines=11> */
.L_x_391:
[----:B------:R-:W-:Y:S05]  /*8080*/  BSYNC B0 ;  /* 0x0000000000007941 */ /* 0x000fea0003800000 */
.L_x_390:
        /* <DEDUP_REMOVED lines=11> */
.L_x_393:
[----:B------:R-:W-:Y:S05]  /*8140*/  BSYNC B0 ;  /* 0x0000000000007941 */ /* 0x000fea0003800000 */
.L_x_392:
        /* <DEDUP_REMOVED lines=11> */
.L_x_395:
[----:B------:R-:W-:Y:S05]  /*8200*/  BSYNC B0 ;  /* 0x0000000000007941 */ /* 0x000fea0003800000 */
.L_x_394:
        /* <DEDUP_REMOVED lines=11> */
.L_x_397:
[----:B------:R-:W-:Y:S05]  /*82c0*/  BSYNC B0 ;  /* 0x0000000000007941 */ /* 0x000fea0003800000 */
.L_x_396:
[----:B-123--:R-:W1:Y:S01]  /*82d0*/  SHFL.IDX PT, R9, R9, 0x7, 0x181f ;  /* 0x00f81f0009097f89 */ /* 0x00ee6200000e0000 */
[----:B------:R-:W-:Y:S01]  /*82e0*/  IMAD.MOV.U32 R230, RZ, RZ, c[0x0][0x2b8] ;  /* 0x0000ae00ffe67624 */ /* 0x000fe200078e00ff */
[----:B------:R-:W-:Y:S01]  /*82f0*/  UMOV UR38, 0x60 ;  /* 0x0000006000267882 */ /* 0x000fe20000000000 */
[----:B------:R-:W-:Y:S01]  /*8300*/  IADD3 R5, R5, 0x70, RZ ;  /* 0x0000007005057810 */ /* 0x000fe20007ffe0ff */
[----:B------:R1:W2:Y:S01]  /*8310*/  SHFL.IDX PT, R11, R8, 0x7, 0x181f ;  /* 0x00f81f00080b7f89 */ /* 0x0002a200000e0000 */
[----:B------:R-:W-:Y:S01]  /*8320*/  UIMAD UR10, UR12, UR38, -0x60 ;  /* 0xffffffa00c0a74a4 */ /* 0x000fe2000f8e0226 */
[----:B------:R-:W-:Y:S01]  /*8330*/  ISETP.NE.AND P2, PT, R230, 0x1, PT ;  /* 0x00000001e600780c */ /* 0x000fe20003f45270 */
[----:B-----5:R-:W-:Y:S01]  /*8340*/  IMAD.WIDE.U32 R228, R13, c[0x0][0x2b0], RZ ;  /* 0x0000ac000de47a25 */ /* 0x020fe200078e00ff */
[----:B------:R-:W-:Y:S01]  /*8350*/  ISETP.GE.AND P1, PT, R5, UR11, PT ;  /* 0x0000000b05007c0c */ /* 0x000fe2000bf26270 */
[----:B------:R-:W-:Y:S01]  /*8360*/  ULDC.64 UR6, c[0x0][0x1e8] ;  /* 0x00007a0000067ab9 */ /* 0x000fe20000000a00 */
[----:B----4-:R-:W-:Y:S01]  /*8370*/  SHF.R.S32.HI R3, RZ, 0x1f, R13 ;  /* 0x0000001fff037819 */ /* 0x010fe2000001140d */
[----:B------:R-:W-:Y:S01]  /*8380*/  IMAD.MOV.U32 R240, RZ, RZ, RZ ;  /* 0x000000fffff07224 */ /* 0x000fe200078e00ff */
[----:B------:R-:W-:Y:S01]  /*8390*/  IADD3 R0, R227, UR10, RZ ;  /* 0x0000000ae3007c10 */ /* 0x000fe2000fffe0ff */
[----:B------:R-:W-:Y:S01]  /*83a0*/  UIMAD UR38, UR12, -0x60, UR38 ;  /* 0xffffffa00c2678a4 */ /* 0x000fe2000f8e0226 */
[----:B------:R-:W-:Y:S01]  /*83b0*/  ISETP.GE.AND P6, PT, R90, c[0x0][0x1d4], PT ;  /* 0x000075005a007a0c */ /* 0x000fe20003fc6270 */
[----:B------:R-:W-:Y:S01]  /*83c0*/  IMAD R3, R3, c[0x0][0x2b0], RZ ;  /* 0x0000ac0003037a24 */ /* 0x000fe200078e02ff */
[C---:B------:R-:W-:Y:S01]  /*83d0*/  IADD3 R10, R0.reuse, UR19, RZ ;  /* 0x00000013000a7c10 */ /* 0x040fe2000fffe0ff */
[----:B------:R-:W-:Y:S01]  /*83e0*/  STL.64 [R1+0x30], R228 ;  /* 0x000030e401007387 */ /* 0x000fe20000100a00 */
[----:B------:R-:W-:Y:S01]  /*83f0*/  ISETP.GE.AND P0, PT, R0, UR15, PT ;  /* 0x0000000f00007c0c */ /* 0x000fe2000bf06270 */
[----:B------:R-:W-:-:S02]  /*8400*/  IMAD R3, R13, c[0x0][0x2b4], R3 ;  /* 0x0000ad000d037a24 */ /* 0x000fc400078e0203 */
[----:B------:R-:W-:Y:S01]  /*8410*/  @P2 IMAD.HI.U32 R5, R10, c[0x0][0x2bc], RZ ;  /* 0x0000af000a052a27 */ /* 0x000fe200078e00ff */
[----:B------:R-:W-:-:S03]  /*8420*/  ISETP.GT.OR P0, PT, R227, 0x5f, P0 ;  /* 0x0000005fe300780c */ /* 0x000fc60000704670 */
[----:B------:R-:W-:Y:S01]  /*8430*/  IMAD.MOV.U32 R0, RZ, RZ, R10 ;  /* 0x000000ffff007224 */ /* 0x000fe200078e000a */
[----:B------:R-:W-:Y:S01]  /*8440*/  @P2 SHF.R.U32.HI R0, RZ, c[0x0][0x2c0], R5 ;  /* 0x0000b000ff002a19 */ /* 0x000fe20000011605 */
[----:B------:R-:W-:Y:S01]  /*8450*/  @!P1 IMAD.SHL.U32 R5, R58, 0x2, RZ ;  /* 0x000000023a059824 */ /* 0x000fe200078e00ff */
[----:B-1----:R-:W-:Y:S01]  /*8460*/  @!P1 LEA R8, P3, R90, R9, 0x1 ;  /* 0x000000095a089211 */ /* 0x002fe200078608ff */
[----:B------:R-:W-:-:S03]  /*8470*/  IMAD.IADD R226, R229, 0x1, R3 ;  /* 0x00000001e5e27824 */ /* 0x000fc600078e0203 */
[----:B--2---:R-:W-:Y:S01]  /*8480*/  @!P1 LEA.HI.X R9, R90, R11, R225, 0x1, P3 ;  /* 0x0000000b5a099211 */ /* 0x004fe200018f0ce1 */
[----:B------:R-:W-:Y:S01]  /*8490*/  UIMAD UR5, UR16, UR6, URZ ;  /* 0x00000006100572a4 */ /* 0x000fe2000f8e023f */
[----:B------:R-:W-:Y:S01]  /*84a0*/  STL [R1+0x2c], R226 ;  /* 0x00002ce201007387 */ /* 0x000fe20000100800 */
[----:B------:R-:W-:-:S03]  /*84b0*/  @!P0 IADD3 R3, P2, R0, R228, RZ ;  /* 0x000000e400038210 */ /* 0x000fc60007f5e0ff */
[----:B------:R-:W-:Y:S01]  /*84c0*/  @!PT LDS RZ, [RZ] ;  /* 0x00000000fffff984 */ /* 0x000fe20000000800 */
[----:B------:R1:W-:Y:S01]  /*84d0*/  @!P1 LDGSTS.E.BYPASS.LTC128B.128 [R5+0x9900], [R8.64], !P4 ;  /* 0x0990000008059fae */ /* 0x0003e2000e101d5a */
[----:B------:R-:W-:Y:S02]  /*84e0*/  @!P0 LEA.HI.X.SX32 R7, R0, R226, 0x1, P2 ;  /* 0x000000e200078211 */ /* 0x000fe400010f0eff */
[C---:B------:R-:W-:Y:S01]  /*84f0*/  @!P0 LEA R6, P2, R3.reuse, c[0x0][0x2a0], 0x2 ;  /* 0x0000a80003068a11 */ /* 0x040fe200078410ff */
[----:B------:R-:W0:Y:S03]  /*8500*/  LDGDEPBAR ;  /* 0x00000000000079af */ /* 0x000e260000000000 */
[----:B------:R-:W-:Y:S01]  /*8510*/  @!P0 LEA.HI.X R7, R3, c[0x0][0x2a4], R7, 0x2, P2 ;  /* 0x0000a90003078a11 */ /* 0x000fe200010f1407 */
[----:B------:R-:W-:Y:S06]  /*8520*/  BAR.SYNC.DEFER_BLOCKING 0x0 ;  /* 0x0000000000007b1d */ /* 0x000fec0000010000 */
[----:B------:R2:W3:Y:S01]  /*8530*/  @!P0 LDG.E R240, [R6.64] ;  /* 0x0000001a06f08981 */ /* 0x0004e2000c1e1900 */
[----:B------:R-:W-:Y:S01]  /*8540*/  IMAD.MOV R0, RZ, RZ, -R0 ;  /* 0x000000ffff007224 */ /* 0x000fe200078e0a00 */
[----:B------:R-:W-:Y:S01]  /*8550*/  UIMAD.WIDE.U32 UR8, UR17, UR6, URZ ;  /* 0x00000006110872a5 */ /* 0x000fe2000f8e003f */
[----:B------:R-:W-:Y:S01]  /*8560*/  LEA.HI R206, R210, R209, RZ, 0x5 ;  /* 0x000000d1d2ce7211 */ /* 0x000fe200078f28ff */
[----:B------:R-:W-:Y:S01]  /*8570*/  UIMAD UR5, UR17, UR7, UR5 ;  /* 0x00000007110572a4 */ /* 0x000fe2000f8e0205 */
[----:B------:R-:W-:Y:S01]  /*8580*/  IMAD R91, R0, c[0x0][0x2b8], R10 ;  /* 0x0000ae00005b7a24 */ /* 0x000fe200078e020a */
[----:B------:R-:W-:Y:S01]  /*8590*/  UIADD3 UR14, UR15, UR38, URZ ;  /* 0x000000260f0e7290 */ /* 0x000fe2000fffe03f */
[----:B------:R-:W-:Y:S01]  /*85a0*/  SHF.R.S32.HI R207, RZ, 0x5, R206 ;  /* 0x00000005ffcf7819 */ /* 0x000fe200000114ce */
[----:B------:R-:W-:-:S02]  /*85b0*/  UIADD3 UR5, UR9, UR5, URZ ;  /* 0x0000000509057290 */ /* 0x000fc4000fffe03f */
[----:B------:R-:W-:Y:S01]  /*85c0*/  SHF.R.S32.HI R88, RZ, 0x1f, R91 ;  /* 0x0000001fff587819 */ /* 0x000fe2000001145b */
[----:B------:R-:W-:Y:S01]  /*85d0*/  STL [R1], R91 ;  /* 0x0000005b01007387 */ /* 0x000fe20000100800 */
[----:B------:R-:W-:Y:S01]  /*85e0*/  IADD3 R68, -R76, UR14, RZ ;  /* 0x0000000e4c447c10 */ /* 0x000fe2000fffe1ff */
[----:B------:R-:W-:Y:S02]  /*85f0*/  ULDC.64 UR6, c[0x0][0x210] ;  /* 0x0000840000067ab9 */ /* 0x000fe40000000a00 */
[----:B------:R-:W-:Y:S01]  /*8600*/  IMAD R0, R88, c[0x0][0x1e0], RZ ;  /* 0x0000780058007a24 */ /* 0x000fe200078e02ff */
[C---:B------:R-:W-:Y:S01]  /*8610*/  ISETP.GE.AND P1, PT, R68.reuse, 0x1, PT ;  /* 0x000000014400780c */ /* 0x040fe20003f26270 */
[----:B------:R-:W-:Y:S01]  /*8620*/  UIMAD UR16, UR16, UR6, URZ ;  /* 0x00000006101072a4 */ /* 0x000fe2000f8e023f */
[----:B------:R-:W-:Y:S01]  /*8630*/  ISETP.GE.AND P3, PT, R68, 0x21, PT ;  /* 0x000000214400780c */ /* 0x000fe20003f66270 */
[----:B------:R-:W-:Y:S01]  /*8640*/  IMAD R0, R91, c[0x0][0x1e4], R0 ;  /* 0x000079005b007a24 */ /* 0x000fe200078e0200 */
[----:B------:R-:W-:-:S02]  /*8650*/  UIMAD.WIDE.U32 UR44, UR17, UR6, URZ ;  /* 0x00000006112c72a5 */ /* 0x000fc4000f8e003f */
[----:B------:R-:W-:Y:S02]  /*8660*/  UIMAD UR6, UR17, UR7, UR16 ;  /* 0x00000007110672a4 */ /* 0x000fe4000f8e0210 */
[----:B------:R-:W-:Y:S01]  /*8670*/  UIADD3 UR16, UR12, -0x1, URZ ;  /* 0xffffffff0c107890 */ /* 0x000fe2000fffe03f */
[----:B--2---:R-:W-:Y:S01]  /*8680*/  IMAD.WIDE.U32 R6, R91, c[0x0][0x1e0], RZ ;  /* 0x000078005b067a25 */ /* 0x004fe200078e00ff */
[----:B------:R-:W-:-:S03]  /*8690*/  UIADD3 UR6, UR45, UR6, URZ ;  /* 0x000000062d067290 */ /* 0x000fc6000fffe03f */
[----:B------:R-:W-:Y:S02]  /*86a0*/  IMAD.IADD R7, R7, 0x1, R0 ;  /* 0x0000000107077824 */ /* 0x000fe400078e0200 */
[----:B------:R-:W-:Y:S01]  /*86b0*/  @P1 IMAD.SHL.U32 R10, R58, 0x2, RZ ;  /* 0x000000023a0a1824 */ /* 0x000fe200078e00ff */
[----:B---3--:R-:W-:Y:S01]  /*86c0*/  SHF.R.S32.HI R89, RZ, 0x1f, R240 ;  /* 0x0000001fff597819 */ /* 0x008fe200000114f0 */
[----:B------:R-:W-:-:S04]  /*86d0*/  IMAD.WIDE.U32 R6, R240, c[0x0][0x1f0], R6 ;  /* 0x00007c00f0067a25 */ /* 0x000fc800078e0006 */
[----:B------:R-:W-:Y:S01]  /*86e0*/  IMAD R3, R89, c[0x0][0x1f0], RZ ;  /* 0x00007c0059037a24 */ /* 0x000fe200078e02ff */
[----:B------:R-:W-:-:S03]  /*86f0*/  IADD3 R0, P0, R6, UR8, RZ ;  /* 0x0000000806007c10 */ /* 0x000fc6000ff1e0ff */
[----:B------:R-:W-:-:S05]  /*8700*/  IMAD R3, R240, c[0x0][0x1f4], R3 ;  /* 0x00007d00f0037a24 */ /* 0x000fca00078e0203 */
[----:B------:R-:W-:Y:S02]  /*8710*/  IADD3.X R6, R7, UR5, R3, P0, !PT ;  /* 0x0000000507067c10 */ /* 0x000fe400087fe403 */
[----:B------:R-:W-:-:S04]  /*8720*/  LEA R3, P0, R0, c[0x0][0x1c8], 0x1 ;  /* 0x0000720000037a11 */ /* 0x000fc800078008ff */
[----:B------:R-:W-:Y:S01]  /*8730*/  LEA.HI.X R0, R0, c[0x0][0x1cc], R6, 0x1, P0 ;  /* 0x0000730000007a11 */ /* 0x000fe200000f0c06 */
[----:B-1----:R-:W1:Y:S01]  /*8740*/  SHFL.IDX PT, R8, R3, RZ, 0x181f ;  /* 0x00181fff03087589 */ /* 0x002e6200000e0000 */
[----:B------:R-:W-:-:S03]  /*8750*/  ISETP.GE.AND P0, PT, R68, 0x11, PT ;  /* 0x000000114400780c */ /* 0x000fc60003f06270 */
[----:B------:R-:W2:Y:S04]  /*8760*/  SHFL.IDX PT, R6, R3, 0x1, 0x181f ;  /* 0x00381f0003067f89 */ /* 0x000ea800000e0000 */
[----:B------:R-:W3:Y:S04]  /*8770*/  SHFL.IDX PT, R9, R0, RZ, 0x181f ;  /* 0x00181fff00097589 */ /* 0x000ee800000e0000 */
[----:B------:R-:W4:Y:S02]  /*8780*/  SHFL.IDX PT, R7, R0, 0x1, 0x181f ;  /* 0x00381f0000077f89 */ /* 0x000f2400000e0000 */
[----:B------:R-:W-:-:S02]  /*8790*/  @P0 IMAD.SHL.U32 R5, R58, 0x2, RZ ;  /* 0x000000023a050824 */ /* 0x000fc400078e00ff */
[----:B------:R-:W-:Y:S04]  /*87a0*/  SHFL.IDX PT, R11, R3, 0x2, 0x181f ;  /* 0x00581f00030b7f89 */ /* 0x000fe800000e0000 */
[----:B------:R-:W-:Y:S04]  /*87b0*/  SHFL.IDX PT, R13, R0, 0x2, 0x181f ;  /* 0x00581f00000d7f89 */ /* 0x000fe800000e0000 */
[----:B------:R-:W4:Y:S01]  /*87c0*/  SHFL.IDX PT, R14, R3, 0x3, 0x181f ;  /* 0x00781f00030e7f89 */ /* 0x000f2200000e0000 */
[----:B-1----:R-:W-:-:S03]  /*87d0*/  @P1 LEA R8, P4, R90, R8, 0x1 ;  /* 0x000000085a081211 */ /* 0x002fc600078808ff */
[----:B------:R-:W-:Y:S01]  /*87e0*/  SHFL.IDX PT, R15, R3, 0x4, 0x181f ;  /* 0x00981f00030f7f89 */ /* 0x000fe200000e0000 */
[----:B--2---:R-:W-:-:S03]  /*87f0*/  @P0 LEA R6, P2, R90, R6, 0x1 ;  /* 0x000000065a060211 */ /* 0x004fc600078408ff */
[----:B------:R-:W-:Y:S01]  /*8800*/  SHFL.IDX PT, R3, R3, 0x5, 0x181f ;  /* 0x00b81f0003037f89 */ /* 0x000fe200000e0000 */
[----:B---3--:R-:W-:-:S03]  /*8810*/  @P1 LEA.HI.X R9, R90, R9, R225, 0x1, P4 ;  /* 0x000000095a091211 */ /* 0x008fc600020f0ce1 */
[----:B------:R-:W1:Y:S01]  /*8820*/  SHFL.IDX PT, R17, R0, 0x3, 0x181f ;  /* 0x00781f0000117f89 */ /* 0x000e6200000e0000 */
[----:B----4-:R-:W-:Y:S02]  /*8830*/  @P0 LEA.HI.X R7, R90, R7, R225, 0x1, P2 ;  /* 0x000000075a070211 */ /* 0x010fe400010f0ce1 */
[C---:B------:R-:W-:Y:S01]  /*8840*/  ISETP.GE.AND P2, PT, R68.reuse, 0x31, PT ;  /* 0x000000314400780c */ /* 0x040fe20003f46270 */
[----:B------:R-:W2:Y:S04]  /*8850*/  SHFL.IDX PT, R18, R0, 0x4, 0x181f ;  /* 0x00981f0000127f89 */ /* 0x000ea800000e0000 */
[----:B------:R3:W4:Y:S04]  /*8860*/  SHFL.IDX PT, R16, R0, 0x5, 0x181f ;  /* 0x00b81f0000107f89 */ /* 0x00072800000e0000 */
[----:B------:R1:W-:Y:S01]  /*8870*/  @P1 LDGSTS.E.BYPASS.LTC128B.128 [R10+0x3100], [R8.64], !P6 ;  /* 0x03100000080a1fae */ /* 0x0003e2000f101d5a */
[----:B------:R-:W-:-:S03]  /*8880*/  ISETP.GE.AND P1, PT, R68, 0x41, PT ;  /* 0x000000414400780c */ /* 0x000fc60003f26270 */
[----:B------:R2:W-:Y:S01]  /*8890*/  @P0 LDGSTS.E.BYPASS.LTC128B.128 [R5+0x3900], [R6.64], !P6 ;  /* 0x0390000006050fae */ /* 0x0005e2000f101d5a */
[----:B------:R-:W-:Y:S01]  /*88a0*/  ISETP.GE.AND P0, PT, R68, 0x51, PT ;  /* 0x000000514400780c */ /* 0x000fe20003f06270 */
[----:B---3--:R-:W-:Y:S01]  /*88b0*/  @P3 IMAD.SHL.U32 R0, R58, 0x2, RZ ;  /* 0x000000023a003824 */ /* 0x008fe200078e00ff */
[C---:B-1----:R-:W-:Y:S02]  /*88c0*/  @P2 LEA R10, P5, R90.reuse, R14, 0x1 ;  /* 0x0000000e5a0a2211 */ /* 0x042fe400078a08ff */
[----:B--2---:R-:W-:Y:S01]  /*88d0*/  @P3 LEA R6, P4, R90, R11, 0x1 ;  /* 0x0000000b5a063211 */ /* 0x004fe200078808ff */
[----:B------:R-:W-:Y:S01]  /*88e0*/  @P2 IMAD.SHL.U32 R5, R58, 0x2, RZ ;  /* 0x000000023a052824 */ /* 0x000fe200078e00ff */
[C-C-:B------:R-:W-:Y:S02]  /*88f0*/  @P2 LEA.HI.X R11, R90.reuse, R17, R225.reuse, 0x1, P5 ;  /* 0x000000115a0b2211 */ /* 0x140fe400028f0ce1 */
[C---:B------:R-:W-:Y:S02]  /*8900*/  @P3 LEA.HI.X R7, R90.reuse, R13, R225, 0x1, P4 ;  /* 0x0000000d5a073211 */ /* 0x040fe400020f0ce1 */
[----:B------:R-:W-:-:S02]  /*8910*/  @P1 LEA R8, P4, R90, R15, 0x1 ;  /* 0x0000000f5a081211 */ /* 0x000fc400078808ff */
[----:B------:R-:W-:Y:S01]  /*8920*/  ISETP.GT.AND P5, PT, R227, 0x5f, PT ;  /* 0x0000005fe300780c */ /* 0x000fe20003fa4270 */
[----:B------:R1:W-:Y:S01]  /*8930*/  @P3 LDGSTS.E.BYPASS.LTC128B.128 [R0+0x4100], [R6.64], !P6 ;  /* 0x0410000006003fae */ /* 0x0003e2000f101d5a */
[----:B------:R-:W-:-:S03]  /*8940*/  @P1 LEA.HI.X R9, R90, R18, R225, 0x1, P4 ;  /* 0x000000125a091211 */ /* 0x000fc600020f0ce1 */
[----:B------:R2:W-:Y:S01]  /*8950*/  @P2 LDGSTS.E.BYPASS.LTC128B.128 [R5+0x4900], [R10.64], !P6 ;  /* 0x049000000a052fae */ /* 0x0005e2000f101d5a */
[----:B-1----:R-:W-:Y:S01]  /*8960*/  @P0 LEA R6, P3, R90, R3, 0x1 ;  /* 0x000000035a060211 */ /* 0x002fe200078608ff */
[C---:B------:R-:W-:Y:S02]  /*8970*/  @P1 IMAD.SHL.U32 R3, R58.reuse, 0x2, RZ ;  /* 0x000000023a031824 */ /* 0x040fe400078e00ff */
[----:B------:R-:W-:Y:S01]  /*8980*/  @P0 IMAD.SHL.U32 R0, R58, 0x2, RZ ;  /* 0x000000023a000824 */ /* 0x000fe200078e00ff */
[----:B----4-:R-:W-:Y:S02]  /*8990*/  @P0 LEA.HI.X R7, R90, R16, R225, 0x1, P3 ;  /* 0x000000105a070211 */ /* 0x010fe400018f0ce1 */
[----:B------:R2:W-:Y:S04]  /*89a0*/  @P1 LDGSTS.E.BYPASS.LTC128B.128 [R3+0x5100], [R8.64], !P6 ;  /* 0x0510000008031fae */ /* 0x0005e8000f101d5a */
[----:B------:R2:W-:Y:S01]  /*89b0*/  @P0 LDGSTS.E.BYPASS.LTC128B.128 [R0+0x5900], [R6.64], !P6 ;  /* 0x0590000006000fae */ /* 0x0005e2000f101d5a */
[----:B------:R-:W-:-:S03]  /*89c0*/  ISETP.LT.AND P0, PT, RZ, c[0x0][0x27c], PT ;  /* 0x00009f00ff007a0c */ /* 0x000fc60003f01270 */
[----:B------:R-:W0:Y:S10]  /*89d0*/  LDGDEPBAR ;  /* 0x00000000000079af */ /* 0x000e340000000000 */
[----:B------:R-:W-:Y:S05]  /*89e0*/  @P0 BRA `(.L_x_398) ;  /* 0x0000002000000947 */ /* 0x000fea0003800000 */
[----:B------:R-:W-:-:S04]  /*89f0*/  DEPBAR.LE SB0, 0x1 ;  /* 0x000080400000791a */ /* 0x000fc80000000000 */
[----:B------:R-:W-:Y:S05]  /*8a00*/  BRA `(.L_x_399) ;  /* 0x00004ba000007947 */ /* 0x000fea0003800000 */
.L_x_398:
[----:B------:R-:W-:Y:S01]  /*8a10*/  ULDC.U8 UR7, c[0x0][0x298] ;  /* 0x0000a60000077ab9 */ /* 0x000fe20000000000 */
[----:B--2---:R-:W-:Y:S01]  /*8a20*/  SHF.R.S32.HI R0, RZ, 0x1f, R133 ;  /* 0x0000001fff007819 */ /* 0x004fe20000011485 */
[C---:B------:R-:W-:Y:S01]  /*8a30*/  IMAD.WIDE.U32 R12, R133.reuse, c[0x0][0x280], RZ ;  /* 0x0000a000850c7a25 */ /* 0x040fe200078e00ff */
[----:B------:R-:W-:Y:S01]  /*8a40*/  ISETP.NE.AND P0, PT, RZ, UR7, PT ;  /* 0x00000007ff007c0c */ /* 0x000fe2000bf05270 */
[----:B------:R-:W-:Y:S01]  /*8a50*/  BSSY B2, `(.L_x_399) ;  /* 0x00004b5000027945 */ /* 0x000fe20003800000 */
[-C--:B------:R-:W-:Y:S01]  /*8a60*/  LEA.HI R6, R210, R209.reuse, RZ, 0x2 ;  /* 0x000000d1d2067211 */ /* 0x080fe200078f10ff */
[C---:B------:R-:W-:Y:S02]  /*8a70*/  IMAD R3, R0.reuse, c[0x0][0x280], RZ ;  /* 0x0000a00000037a24 */ /* 0x040fe400078e02ff */
[----:B------:R-:W-:Y:S01]  /*8a80*/  IMAD R0, R0, c[0x0][0x290], RZ ;  /* 0x0000a40000007a24 */ /* 0x000fe200078e02ff */
[----:B------:R-:W-:Y:S01]  /*8a90*/  LOP3.LUT R5, R6, 0xfffffffc, RZ, 0xc0, !PT ;  /* 0xfffffffc06057812 */ /* 0x000fe200078ec0ff */
[C---:B------:R-:W-:Y:S01]  /*8aa0*/  IMAD R3, R133.reuse, c[0x0][0x284], R3 ;  /* 0x0000a10085037a24 */ /* 0x040fe200078e0203 */
[----:B------:R-:W-:Y:S01]  /*8ab0*/  SHF.R.S32.HI R56, RZ, 0x2, R6 ;  /* 0x00000002ff387819 */ /* 0x000fe20000011406 */
[----:B------:R-:W-:Y:S01]  /*8ac0*/  IMAD R0, R133, c[0x0][0x294], R0 ;  /* 0x0000a50085007a24 */ /* 0x000fe200078e0200 */
[----:B------:R-:W-:Y:S01]  /*8ad0*/  IADD3 R14, -R5, R209, RZ ;  /* 0x000000d1050e7210 */ /* 0x000fe20007ffe1ff */
[----:B------:R-:W-:Y:S01]  /*8ae0*/  IMAD.WIDE.U32 R10, R133, c[0x0][0x290], RZ ;  /* 0x0000a400850a7a25 */ /* 0x000fe200078e00ff */
[----:B------:R-:W-:-:S02]  /*8af0*/  IADD3 R24, R56, UR18, RZ ;  /* 0x0000001238187c10 */ /* 0x000fc4000fffe0ff */
[----:B------:R-:W-:Y:S01]  /*8b00*/  IADD3 R9, R3, R13, RZ ;  /* 0x0000000d03097210 */ /* 0x000fe20007ffe0ff */
[----:B------:R-:W-:Y:S01]  /*8b10*/  IMAD.IADD R7, R0, 0x1, R11 ;  /* 0x0000000100077824 */ /* 0x000fe200078e020b */
[C---:B------:R-:W-:Y:S01]  /*8b20*/  SHF.L.U32 R25, R14.reuse, 0x3, RZ ;  /* 0x000000030e197819 */ /* 0x040fe200000006ff */
[----:B------:R-:W-:Y:S01]  /*8b30*/  IMAD R0, R14, 0x20, R24 ;  /* 0x000000200e007824 */ /* 0x000fe200078e0218 */
[----:B------:R-:W-:Y:S05]  /*8b40*/  @!P0 BRA `(.L_x_400) ;  /* 0x0000260000008947 */ /* 0x000fea0003800000 */
[----:B------:R-:W-:Y:S01]  /*8b50*/  UISETP.NE.AND UP0, UPT, UR24, URZ, UPT ;  /* 0x0000003f1800728c */ /* 0x000fe2000bf05270 */
[----:B------:R-:W-:Y:S01]  /*8b60*/  MOV R6, R10 ;  /* 0x0000000a00067202 */ /* 0x000fe20000000f00 */
[----:B------:R-:W-:Y:S01]  /*8b70*/  IMAD.MOV.U32 R8, RZ, RZ, R12 ;  /* 0x000000ffff087224 */ /* 0x000fe200078e000c */
[----:B------:R-:W-:Y:S01]  /*8b80*/  BSSY B0, `(.L_x_401) ;  /* 0x0000030000007945 */ /* 0x000fe20003800000 */
[----:B------:R-:W-:Y:S01]  /*8b90*/  IMAD.SHL.U32 R16, R14, 0x4, RZ ;  /* 0x000000040e107824 */ /* 0x000fe200078e00ff */
[----:B------:R-:W-:Y:S01]  /*8ba0*/  CS2R R36, SRZ ;  /* 0x0000000000247805 */ /* 0x000fe2000001ff00 */
[----:B------:R-:W-:Y:S01]  /*8bb0*/  PLOP3.LUT P1, PT, PT, PT, UP0, 0x80, 0x0 ;  /* 0x000000000000781c */ /* 0x000fe20003f2f008 */
[----:B------:R-:W-:Y:S01]  /*8bc0*/  CS2R R26, SRZ ;  /* 0x00000000001a7805 */ /* 0x000fe2000001ff00 */
[----:B------:R-:W-:Y:S01]  /*8bd0*/  PLOP3.LUT P0, PT, PT, PT, UP0, 0x80, 0x0 ;  /* 0x000000000000781c */ /* 0x000fe20003f0f008 */
[----:B------:R-:W-:Y:S01]  /*8be0*/  CS2R R14, SRZ ;  /* 0x00000000000e7805 */ /* 0x000fe2000001ff00 */
[----:B------:R-:W-:Y:S01]  /*8bf0*/  CS2R R28, SRZ ;  /* 0x00000000001c7805 */ /* 0x000fe2000001ff00 */
[----:B------:R-:W-:-:S08]  /*8c00*/  CS2R R18, SRZ ;  /* 0x0000000000127805 */ /* 0x000fd0000001ff00 */
[----:B------:R-:W-:-:S05]  /*8c10*/  @P1 IMAD.HI.U32 R3, R0, c[0x0][0x2c8], RZ ;  /* 0x0000b20000031a27 */ /* 0x000fca00078e00ff */
[----:B------:R-:W-:-:S04]  /*8c20*/  @P0 SHF.R.U32.HI R0, RZ, c[0x0][0x2cc], R3 ;  /* 0x0000b300ff000a19 */ /* 0x000fc80000011603 */
[----:B------:R-:W-:Y:S01]  /*8c30*/  SHF.R.S32.HI R3, RZ, 0x1f, R0 ;  /* 0x0000001fff037819 */ /* 0x000fe20000011400 */
[----:B------:R-:W-:-:S04]  /*8c40*/  IMAD.WIDE.U32 R8, R0, c[0x0][0x280], R8 ;  /* 0x0000a00000087a25 */ /* 0x000fc800078e0008 */
[C---:B------:R-:W-:Y:S01]  /*8c50*/  IMAD R10, R3.reuse, c[0x0][0x280], RZ ;  /* 0x0000a000030a7a24 */ /* 0x040fe200078e02ff */
[----:B------:R-:W-:Y:S01]  /*8c60*/  LEA R21, P1, R8, c[0x0][0x270], 0x1 ;  /* 0x00009c0008157a11 */ /* 0x000fe200078208ff */
[----:B------:R-:W-:Y:S02]  /*8c70*/  IMAD R5, R3, c[0x0][0x290], RZ ;  /* 0x0000a40003057a24 */ /* 0x000fe400078e02ff */
[----:B------:R-:W-:-:S04]  /*8c80*/  IMAD.WIDE.U32 R6, R0, c[0x0][0x290], R6 ;  /* 0x0000a40000067a25 */ /* 0x000fc800078e0006 */
[----:B------:R-:W-:Y:S01]  /*8c90*/  IMAD R3, R0, c[0x0][0x284], R10 ;  /* 0x0000a10000037a24 */ /* 0x000fe200078e020a */
[----:B------:R-:W-:Y:S01]  /*8ca0*/  LEA R22, P0, R6, c[0x0][0x288], 0x1 ;  /* 0x0000a20006167a11 */ /* 0x000fe200078008ff */
[----:B------:R-:W-:Y:S02]  /*8cb0*/  IMAD R0, R0, c[0x0][0x294], R5 ;  /* 0x0000a50000007a24 */ /* 0x000fe400078e0205 */
[----:B------:R-:W-:-:S03]  /*8cc0*/  IMAD.IADD R3, R9, 0x1, R3 ;  /* 0x0000000109037824 */ /* 0x000fc600078e0203 */
[----:B------:R-:W-:Y:S02]  /*8cd0*/  IADD3 R0, R7, R0, RZ ;  /* 0x0000000007007210 */ /* 0x000fe40007ffe0ff */
[----:B------:R-:W-:Y:S02]  /*8ce0*/  LEA.HI.X R20, R8, c[0x0][0x274], R3, 0x1, P1 ;  /* 0x00009d0008147a11 */ /* 0x000fe400008f0c03 */
[----:B------:R-:W-:Y:S01]  /*8cf0*/  LEA.HI.X R17, R6, c[0x0][0x28c], R0, 0x1, P0 ;  /* 0x0000a30006117a11 */ /* 0x000fe200000f0c00 */
[----:B------:R1:W2:Y:S01]  /*8d00*/  SHFL.IDX PT, R8, R21, RZ, 0x1c1f ;  /* 0x001c1fff15087589 */ /* 0x0002a200000e0000 */
[----:B------:R-:W-:-:S03]  /*8d10*/  ISETP.GE.AND P0, PT, R24, UR11, PT ;  /* 0x0000000b18007c0c */ /* 0x000fc6000bf06270 */
[----:B------:R1:W3:Y:S04]  /*8d20*/  SHFL.IDX PT, R6, R22, RZ, 0x1c1f ;  /* 0x001c1fff16067589 */ /* 0x0002e800000e0000 */
[----:B------:R1:W4:Y:S04]  /*8d30*/  SHFL.IDX PT, R9, R20, RZ, 0x1c1f ;  /* 0x001c1fff14097589 */ /* 0x00032800000e0000 */
[----:B------:R1:W1:Y:S02]  /*8d40*/  SHFL.IDX PT, R7, R17, RZ, 0x1c1f ;  /* 0x001c1fff11077589 */ /* 0x00026400000e0000 */
[----:B------:R-:W-:Y:S05]  /*8d50*/  @P0 BRA `(.L_x_402) ;  /* 0x0000012000000947 */ /* 0x000fea0003800000 */
[C---:B------:R-:W-:Y:S01]  /*8d60*/  IADD3 R3, R16.reuse, 0x10, RZ ;  /* 0x0000001010037810 */ /* 0x040fe20007ffe0ff */
[----:B------:R-:W-:Y:S01]  /*8d70*/  CS2R R14, SRZ ;  /* 0x00000000000e7805 */ /* 0x000fe2000001ff00 */
[----:B------:R-:W-:Y:S01]  /*8d80*/  ISETP.GE.AND P1, PT, R16, c[0x0][0x27c], PT ;  /* 0x00009f0010007a0c */ /* 0x000fe20003f26270 */
[----:B------:R-:W-:Y:S01]  /*8d90*/  CS2R R18, SRZ ;  /* 0x0000000000127805 */ /* 0x000fe2000001ff00 */
[----:B------:R-:W-:Y:S01]  /*8da0*/  ISETP.GE.AND P0, PT, R3, c[0x0][0x27c], PT ;  /* 0x00009f0003007a0c */ /* 0x000fe20003f06270 */
[----:B------:R-:W-:Y:S01]  /*8db0*/  CS2R R26, SRZ ;  /* 0x00000000001a7805 */ /* 0x000fe2000001ff00 */
[----:B------:R-:W-:-:S09]  /*8dc0*/  CS2R R28, SRZ ;  /* 0x00000000001c7805 */ /* 0x000fd2000001ff00 */
[----:B--2-4-:R-:W-:Y:S02]  /*8dd0*/  @!P1 IMAD.WIDE R12, R16, 0x2, R8 ;  /* 0x00000002100c9825 */ /* 0x014fe400078e0208 */
[----:B------:R-:W-:-:S03]  /*8de0*/  @!P0 SHF.R.S32.HI R0, RZ, 0x1f, R3 ;  /* 0x0000001fff008819 */ /* 0x000fc60000011403 */
[----:B------:R2:W5:Y:S01]  /*8df0*/  @!P1 LD.E.64 R14, [R12.64] ;  /* 0x0000001a0c0e9980 */ /* 0x000562000c101b00 */
[----:B------:R-:W-:-:S04]  /*8e00*/  @!P0 LEA.HI R0, R0, R3, RZ, 0x2 ;  /* 0x0000000300008211 */ /* 0x000fc800078f10ff */
[----:B------:R-:W-:-:S05]  /*8e10*/  @!P0 LOP3.LUT R0, R0, 0xfffffffc, RZ, 0xc0, !PT ;  /* 0xfffffffc00008812 */ /* 0x000fca00078ec0ff */
[----:B------:R-:W-:-:S04]  /*8e20*/  @!P0 IMAD.WIDE R10, R0, 0x2, R8 ;  /* 0x00000002000a8825 */ /* 0x000fc800078e0208 */
[--C-:B-1-3--:R-:W-:Y:S01]  /*8e30*/  @!P0 IMAD.WIDE R8, R0, 0x2, R6.reuse ;  /* 0x0000000200088825 */ /* 0x10afe200078e0206 */
[----:B------:R2:W5:Y:S03]  /*8e40*/  @!P0 LD.E.64 R26, [R10.64] ;  /* 0x0000001a0a1a8980 */ /* 0x000566000c101b00 */
[----:B------:R-:W-:Y:S01]  /*8e50*/  @!P1 IMAD.WIDE R6, R16, 0x2, R6 ;  /* 0x0000000210069825 */ /* 0x000fe200078e0206 */
[----:B------:R2:W5:Y:S04]  /*8e60*/  @!P0 LD.E.64 R28, [R8.64] ;  /* 0x0000001a081c8980 */ /* 0x000568000c101b00 */
[----:B------:R2:W5:Y:S02]  /*8e70*/  @!P1 LD.E.64 R18, [R6.64] ;  /* 0x0000001a06129980 */ /* 0x000564000c101b00 */
.L_x_402:
[----:B------:R-:W-:Y:S05]  /*8e80*/  BSYNC B0 ;  /* 0x0000000000007941 */ /* 0x000fea0003800000 */
.L_x_401:
[----:B------:R-:W-:Y:S01]  /*8e90*/  IADD3 R0, R24, 0x20, RZ ;  /* 0x0000002018007810 */ /* 0x000fe20007ffe0ff */
[----:B--2--5:R-:W-:Y:S01]  /*8ea0*/  IMAD.MOV.U32 R10, RZ, RZ, R26 ;  /* 0x000000ffff0a7224 */ /* 0x024fe200078e001a */
[----:B----4-:R2:W4:Y:S01]  /*8eb0*/  SHFL.IDX PT, R9, R20, 0x1, 0x1c1f ;  /* 0x003c1f0014097f89 */ /* 0x01052200000e0000 */
[----:B------:R-:W-:Y:S01]  /*8ec0*/  IMAD.MOV.U32 R5, RZ, RZ, R27 ;  /* 0x000000ffff057224 */ /* 0x000fe200078e001b */
[----:B------:R-:W-:Y:S01]  /*8ed0*/  ISETP.GE.AND P0, PT, R0, UR11, PT ;  /* 0x0000000b00007c0c */ /* 0x000fe2000bf06270 */
[----:B------:R-:W-:Y:S01]  /*8ee0*/  IMAD.MOV.U32 R3, RZ, RZ, R14 ;  /* 0x000000ffff037224 */ /* 0x000fe200078e000e */
[----:B------:R-:W-:Y:S01]  /*8ef0*/  PRMT R55, R55, 0x5410, R10 ;  /* 0x0000541037377816 */ /* 0x000fe2000000000a */
[----:B------:R-:W-:Y:S01]  /*8f00*/  IMAD.MOV.U32 R0, RZ, RZ, R15 ;  /* 0x000000ffff007224 */ /* 0x000fe200078e000f */
[----:B------:R-:W-:Y:S01]  /*8f10*/  PRMT R57, R57, 0x5410, R5 ;  /* 0x0000541039397816 */ /* 0x000fe20000000005 */
[----:B------:R-:W-:Y:S01]  /*8f20*/  IMAD.MOV.U32 R10, RZ, RZ, R28 ;  /* 0x000000ffff0a7224 */ /* 0x000fe200078e001c */
[----:B------:R-:W-:Y:S01]  /*8f30*/  PRMT R23, R23, 0x5410, R3 ;  /* 0x0000541017177816 */ /* 0x000fe20000000003 */
[----:B------:R-:W-:Y:S01]  /*8f40*/  IMAD.MOV.U32 R5, RZ, RZ, R29 ;  /* 0x000000ffff057224 */ /* 0x000fe200078e001d */
[----:B------:R-:W-:Y:S01]  /*8f50*/  PRMT R54, R54, 0x5410, R0 ;  /* 0x0000541036367816 */ /* 0x000fe20000000000 */
[----:B------:R-:W-:Y:S01]  /*8f60*/  IMAD.MOV.U32 R3, RZ, RZ, R18 ;  /* 0x000000ffff037224 */ /* 0x000fe200078e0012 */
[----:B------:R2:W3:Y:S01]  /*8f70*/  SHFL.IDX PT, R8, R21, 0x1, 0x1c1f ;  /* 0x003c1f0015087f89 */ /* 0x0004e200000e0000 */
[----:B------:R-:W-:Y:S01]  /*8f80*/  IMAD.MOV.U32 R0, RZ, RZ, R19 ;  /* 0x000000ffff007224 */ /* 0x000fe200078e0013 */
[----:B------:R-:W-:Y:S01]  /*8f90*/  BSSY B0, `(.L_x_403) ;  /* 0x000001d000007945 */ /* 0x000fe20003800000 */
[----:B------:R-:W-:Y:S01]  /*8fa0*/  PRMT R55, R10, 0x7610, R55 ;  /* 0x000076100a377816 */ /* 0x000fe20000000037 */
[----:B-1----:R2:W1:Y:S01]  /*8fb0*/  SHFL.IDX PT, R7, R17, 0x1, 0x1c1f ;  /* 0x003c1f0011077f89 */ /* 0x00246200000e0000 */
[----:B------:R-:W-:Y:S01]  /*8fc0*/  PRMT R57, R5, 0x7610, R57 ;  /* 0x0000761005397816 */ /* 0x000fe20000000039 */
[----:B------:R-:W-:Y:S01]  /*8fd0*/  CS2R R30, SRZ ;  /* 0x00000000001e7805 */ /* 0x000fe2000001ff00 */
[----:B------:R-:W-:Y:S01]  /*8fe0*/  PRMT R23, R3, 0x7610, R23 ;  /* 0x0000761003177816 */ /* 0x000fe20000000017 */
[----:B---3--:R2:W3:Y:S01]  /*8ff0*/  SHFL.IDX PT, R6, R22, 0x1, 0x1c1f ;  /* 0x003c1f0016067f89 */ /* 0x0084e200000e0000 */
[----:B------:R-:W-:Y:S01]  /*9000*/  PRMT R54, R0, 0x7610, R54 ;  /* 0x0000761000367816 */ /* 0x000fe20000000036 */
[----:B------:R-:W-:Y:S01]  /*9010*/  CS2R R34, SRZ ;  /* 0x0000000000227805 */ /* 0x000fe2000001ff00 */
[----:B------:R-:W-:Y:S01]  /*9020*/  CS2R R32, SRZ ;  /* 0x0000000000207805 */ /* 0x000fe2000001ff00 */
[----:B------:R-:W-:Y:S05]  /*9030*/  @P0 BRA `(.L_x_404) ;  /* 0x0000012000000947 */ /* 0x000fea0003800000 */
[C---:B----4-:R-:W-:Y:S01]  /*9040*/  IADD3 R3, R16.reuse, 0x10, RZ ;  /* 0x0000001010037810 */ /* 0x050fe20007ffe0ff */
[----:B------:R-:W-:Y:S01]  /*9050*/  CS2R R30, SRZ ;  /* 0x00000000001e7805 */ /* 0x000fe2000001ff00 */
[----:B------:R-:W-:Y:S01]  /*9060*/  ISETP.GE.AND P1, PT, R16, c[0x0][0x27c], PT ;  /* 0x00009f0010007a0c */ /* 0x000fe20003f26270 */
[----:B------:R-:W-:Y:S01]  /*9070*/  CS2R R32, SRZ ;  /* 0x0000000000207805 */ /* 0x000fe2000001ff00 */
[----:B------:R-:W-:Y:S01]  /*9080*/  ISETP.GE.AND P0, PT, R3, c[0x0][0x27c], PT ;  /* 0x00009f0003007a0c */ /* 0x000fe20003f06270 */
[----:B------:R-:W-:Y:S01]  /*9090*/  CS2R R36, SRZ ;  /* 0x0000000000247805 */ /* 0x000fe2000001ff00 */
[----:B------:R-:W-:-:S09]  /*90a0*/  CS2R R34, SRZ ;  /* 0x0000000000227805 */ /* 0x000fd2000001ff00 */
[----:B------:R-:W-:Y:S02]  /*90b0*/  @!P1 IMAD.WIDE R12, R16, 0x2, R8 ;  /* 0x00000002100c9825 */ /* 0x000fe400078e0208 */
        /* <DEDUP_REMOVED lines=10> */
.L_x_404:
[----:B----4-:R-:W-:Y:S05]  /*9160*/  BSYNC B0 ;  /* 0x0000000000007941 */ /* 0x010fea0003800000 */
.L_x_403:
[----:B------:R-:W-:Y:S01]  /*9170*/  IADD3 R0, R24, 0x40, RZ ;  /* 0x0000004018007810 */ /* 0x000fe20007ffe0ff */
[----:B-----5:R-:W-:Y:S01]  /*9180*/  IMAD.MOV.U32 R10, RZ, RZ, R36 ;  /* 0x000000ffff0a7224 */ /* 0x020fe200078e0024 */
[----:B------:R4:W2:Y:S01]  /*9190*/  SHFL.IDX PT, R9, R20, 0x2, 0x1c1f ;  /* 0x005c1f0014097f89 */ /* 0x0008a200000e0000 */
        /* <DEDUP_REMOVED lines=23> */
[----:B------:R-:W-:Y:S01]  /*9310*/  CS2R R44, SRZ ;  /* 0x00000000002c7805 */ /* 0x000fe2000001ff00 */
[----:B------:R-:W-:Y:S01]  /*9320*/  CS2R R40, SRZ ;  /* 0x0000000000287805 */ /* 0x000fe2000001ff00 */
[----:B------:R-:W-:Y:S05]  /*9330*/  @P0 BRA `(.L_x_406) ;  /* 0x0000012000000947 */ /* 0x000fea0003800000 */
[C---:B--2---:R-:W-:Y:S01]  /*9340*/  IADD3 R3, R16.reuse, 0x10, RZ ;  /* 0x0000001010037810 */ /* 0x044fe20007ffe0ff */
        /* <DEDUP_REMOVED lines=17> */
.L_x_406:
[----:B--2---:R-:W-:Y:S05]  /*9460*/  BSYNC B0 ;  /* 0x0000000000007941 */ /* 0x004fea0003800000 */
.L_x_405:
[----:B------:R-:W-:Y:S01]  /*9470*/  IADD3 R0, R24, 0x60, RZ ;  /* 0x0000006018007810 */ /* 0x000fe20007ffe0ff */
[----:B-----5:R-:W-:Y:S01]  /*9480*/  IMAD.MOV.U32 R10, RZ, RZ, R42 ;  /* 0x000000ffff0a7224 */ /* 0x020fe200078e002a */
[----:B------:R2:W4:Y:S01]  /*9490*/  SHFL.IDX PT, R9, R20, 0x3, 0x1c1f ;  /* 0x007c1f0014097f89 */ /* 0x00052200000e0000 */
        /* <DEDUP_REMOVED lines=42> */
.L_x_408:
[----:B----4-:R-:W-:Y:S05]  /*9740*/  BSYNC B0 ;  /* 0x0000000000007941 */ /* 0x010fea0003800000 */
.L_x_407:
[----:B------:R-:W-:Y:S01]  /*9750*/  SHF.R.S32.HI R0, RZ, 0x1f, R56 ;  /* 0x0000001fff007819 */ /* 0x000fe20000011438 */
[----:B---3-5:R-:W-:Y:S01]  /*9760*/  IMAD.MOV.U32 R6, RZ, RZ, R52 ;  /* 0x000000ffff067224 */ /* 0x028fe200078e0034 */
[----:B------:R-:W-:Y:S01]  /*9770*/  UIADD3 UR7, -UR18, UR11, URZ ;  /* 0x0000000b12077290 */ /* 0x000fe2000fffe13f */
[----:B------:R-:W-:Y:S01]  /*9780*/  IMAD.MOV.U32 R5, RZ, RZ, R53 ;  /* 0x000000ffff057224 */ /* 0x000fe200078e0035 */
[----:B------:R-:W-:Y:S01]  /*9790*/  LEA.HI R0, R0, R56, RZ, 0x3 ;  /* 0x0000003800007211 */ /* 0x000fe200078f18ff */
[----:B------:R-:W-:Y:S01]  /*97a0*/  IMAD.MOV.U32 R3, RZ, RZ, R46 ;  /* 0x000000ffff037224 */ /* 0x000fe200078e002e */
[----:B------:R-:W-:Y:S01]  /*97b0*/  UISETP.LT.AND UP0, UPT, UR7, 0x80, UPT ;  /* 0x000000800700788c */ /* 0x000fe2000bf01270 */
[----:B-1----:R-:W-:Y:S01]  /*97c0*/  IMAD.MOV.U32 R7, RZ, RZ, R51 ;  /* 0x000000ffff077224 */ /* 0x002fe200078e0033 */
[----:B------:R-:W-:Y:S01]  /*97d0*/  LOP3.LUT R0, R0, 0xfffffff8, RZ, 0xc0, !PT ;  /* 0xfffffff800007812 */ /* 0x000fe200078ec0ff */
[----:B------:R-:W-:-:S04]  /*97e0*/  DEPBAR.LE SB0, 0x1 ;  /* 0x000080400000791a */ /* 0x000fc80000000000 */
[----:B------:R-:W-:Y:S01]  /*97f0*/  IMAD.IADD R0, R56, 0x1, -R0 ;  /* 0x0000000138007824 */ /* 0x000fe200078e0a00 */
[----:B------:R-:W-:Y:S01]  /*9800*/  PRMT R70, R6, 0x5410, R5 ;  /* 0x0000541006467816 */ /* 0x000fe20000000005 */
[----:B------:R-:W-:Y:S01]  /*9810*/  USEL UR7, UR7, 0x80, UP0 ;  /* 0x0000008007077887 */ /* 0x000fe20008000000 */
[----:B------:R-:W-:Y:S01]  /*9820*/  PRMT R66, R3, 0x7610, R66 ;  /* 0x0000761003427816 */ /* 0x000fe20000000042 */
[C---:B------:R-:W-:Y:S01]  /*9830*/  IMAD.SHL.U32 R6, R0.reuse, 0x40, RZ ;  /* 0x0000004000067824 */ /* 0x040fe200078e00ff */
[----:B------:R-:W-:Y:S01]  /*9840*/  BAR.SYNC.DEFER_BLOCKING 0x0 ;  /* 0x0000000000007b1d */ /* 0x000fe20000010000 */
[----:B------:R-:W-:Y:S01]  /*9850*/  LOP3.LUT P1, RZ, R0, 0x4, RZ, 0xc0, !PT ;  /* 0x0000000400ff7812 */ /* 0x000fe2000782c0ff */
[----:B------:R-:W-:Y:S01]  /*9860*/  IMAD.MOV.U32 R5, RZ, RZ, R47 ;  /* 0x000000ffff057224 */ /* 0x000fe200078e002f */
[----:B------:R-:W-:Y:S02]  /*9870*/  ISETP.GE.AND P0, PT, R56, UR7, PT ;  /* 0x0000000738007c0c */ /* 0x000fe4000bf06270 */
[----:B------:R-:W-:Y:S01]  /*9880*/  LOP3.LUT R0, R6, 0x1c0, RZ, 0xc0, !PT ;  /* 0x000001c006007812 */ /* 0x000fe200078ec0ff */
[----:B------:R-:W-:Y:S01]  /*9890*/  IMAD.MOV.U32 R6, RZ, RZ, R48 ;  /* 0x000000ffff067224 */ /* 0x000fe200078e0030 */
[----:B------:R-:W-:Y:S01]  /*98a0*/  PRMT R66, R66, 0x5410, R5 ;  /* 0x0000541042427816 */ /* 0x000fe20000000005 */
[----:B------:R-:W-:Y:S01]  /*98b0*/  IMAD.MOV.U32 R5, RZ, RZ, R49 ;  /* 0x000000ffff057224 */ /* 0x000fe200078e0031 */
[----:B------:R-:W-:Y:S01]  /*98c0*/  LOP3.LUT R3, R0, 0x18, R25, 0xf8, !PT ;  /* 0x0000001800037812 */ /* 0x000fe200078ef819 */
[----:B------:R-:W-:Y:S01]  /*98d0*/  BSSY B1, `(.L_x_409) ;  /* 0x0000068000017945 */ /* 0x000fe20003800000 */
[----:B------:R-:W-:-:S02]  /*98e0*/  SHF.R.U32.HI R0, RZ, 0x3, R0 ;  /* 0x00000003ff007819 */ /* 0x000fc40000011600 */
[----:B------:R-:W-:Y:S02]  /*98f0*/  PRMT R25, R6, 0x5410, R5 ;  /* 0x0000541006197816 */ /* 0x000fe40000000005 */
[----:B------:R-:W-:Y:S01]  /*9900*/  LOP3.LUT R0, R3, R0, RZ, 0x3c, !PT ;  /* 0x0000000003007212 */ /* 0x000fe200078e3cff */
[----:B------:R-:W-:-:S04]  /*9910*/  IMAD.MOV.U32 R3, RZ, RZ, R50 ;  /* 0x000000ffff037224 */ /* 0x000fc800078e0032 */
[----:B------:R-:W-:Y:S01]  /*9920*/  IMAD R0, R207, 0x200, R0 ;  /* 0x00000200cf007824 */ /* 0x000fe200078e0200 */
[----:B------:R-:W-:-:S04]  /*9930*/  PRMT R67, R3, 0x7610, R67 ;  /* 0x0000761003437816 */ /* 0x000fc80000000043 */
[C---:B------:R-:W-:Y:S02]  /*9940*/  IADD3 R3, R0.reuse, 0x20, RZ ;  /* 0x0000002000037810 */ /* 0x040fe40007ffe0ff */
[C---:B------:R-:W-:Y:S02]  /*9950*/  @P1 IADD3 R3, R0.reuse, -0x20, RZ ;  /* 0xffffffe000031810 */ /* 0x040fe40007ffe0ff */
[----:B------:R-:W-:Y:S02]  /*9960*/  PRMT R67, R67, 0x5410, R7 ;  /* 0x0000541043437816 */ /* 0x000fe40000000007 */
[----:B--2---:R-:W-:Y:S02]  /*9970*/  LEA R21, R0, 0x6100, 0x1 ;  /* 0x0000610000157811 */ /* 0x004fe400078e08ff */
[----:B------:R-:W-:Y:S01]  /*9980*/  LEA R22, R3, 0x6100, 0x1 ;  /* 0x0000610003167811 */ /* 0x000fe200078e08ff */
[----:B------:R-:W-:Y:S05]  /*9990*/  @P0 BRA `(.L_x_410) ;  /* 0x000005b000000947 */ /* 0x000fea0003800000 */
[----:B------:R-:W-:Y:S01]  /*99a0*/  ISETP.GE.AND P0, PT, R16, c[0x0][0x27c], PT ;  /* 0x00009f0010007a0c */ /* 0x000fe20003f06270 */
[----:B------:R-:W-:-:S12]  /*99b0*/  BSSY B0, `(.L_x_411) ;  /* 0x000002c000007945 */ /* 0x000fd80003800000 */
[----:B------:R-:W-:Y:S05]  /*99c0*/  @P0 BRA `(.L_x_412) ;  /* 0x000002a000000947 */ /* 0x000fea0003800000 */
[----:B------:R-:W1:Y:S01]  /*99d0*/  LDS.128 R8, [R21] ;  /* 0x0000000015087984 */ /* 0x000e620000000c00 */
[----:B------:R-:W-:Y:S02]  /*99e0*/  SHF.R.U32.HI R0, RZ, 0x10, R19 ;  /* 0x00000010ff007819 */ /* 0x000fe40000011613 */
[----:B------:R-:W-:Y:S02]  /*99f0*/  SHF.R.U32.HI R3, RZ, 0x10, R15 ;  /* 0x00000010ff037819 */ /* 0x000fe4000001160f */
[----:B------:R-:W-:Y:S02]  /*9a00*/  SHF.R.U64 R18, R18, 0x10, R19 ;  /* 0x0000001012127819 */ /* 0x000fe40000001213 */
[----:B------:R-:W-:Y:S01]  /*9a10*/  SHF.R.U64 R20, R14, 0x10, R15 ;  /* 0x000000100e147819 */ /* 0x000fe2000000120f */
[----:B------:R-:W-:Y:S02]  /*9a20*/  HADD2.F32 R19, -RZ, R3.H0_H0 ;  /* 0x20000003ff137230 */ /* 0x000fe40000004100 */
[----:B------:R-:W-:-:S02]  /*9a30*/  HADD2.F32 R3, -RZ, R23.H1_H1 ;  /* 0x30000017ff037230 */ /* 0x000fc40000004100 */
[----:B------:R-:W-:Y:S02]  /*9a40*/  HADD2.F32 R20, -RZ, R20.H0_H0 ;  /* 0x20000014ff147230 */ /* 0x000fe40000004100 */
[--C-:B-1----:R-:W-:Y:S02]  /*9a50*/  HADD2.F32 R5, -RZ, R11.reuse.H0_H0 ;  /* 0x2000000bff057230 */ /* 0x102fe40000004100 */
[--C-:B------:R-:W-:Y:S02]  /*9a60*/  HADD2.F32 R13, -RZ, R10.reuse.H0_H0 ;  /* 0x2000000aff0d7230 */ /* 0x100fe40000004100 */
[----:B------:R-:W-:Y:S02]  /*9a70*/  HADD2.F32 R12, -RZ, R10.H1_H1 ;  /* 0x3000000aff0c7230 */ /* 0x000fe40000004100 */
[----:B------:R-:W-:Y:S02]  /*9a80*/  HADD2.F32 R11, -RZ, R11.H1_H1 ;  /* 0x3000000bff0b7230 */ /* 0x000fe40000004100 */
[----:B------:R-:W-:-:S02]  /*9a90*/  HADD2.F32 R10, -RZ, R0.H0_H0 ;  /* 0x20000000ff0a7230 */ /* 0x000fc40000004100 */
[--C-:B------:R-:W-:Y:S02]  /*9aa0*/  HADD2.F32 R6, -RZ, R8.reuse.H0_H0 ;  /* 0x20000008ff067230 */ /* 0x100fe40000004100 */
[----:B------:R-:W-:Y:S01]  /*9ab0*/  HADD2.F32 R8, -RZ, R8.H1_H1 ;  /* 0x30000008ff087230 */ /* 0x000fe20000004100 */
[-C--:B------:R-:W-:Y:S01]  /*9ac0*/  FMUL.FTZ R7, R11, R10.reuse ;  /* 0x0000000a0b077220 */ /* 0x080fe20000410000 */
[--C-:B------:R-:W-:Y:S02]  /*9ad0*/  HADD2.F32 R15, -RZ, R9.reuse.H0_H0 ;  /* 0x20000009ff0f7230 */ /* 0x100fe40000004100 */
[----:B------:R-:W-:Y:S01]  /*9ae0*/  HADD2.F32 R14, -RZ, R9.H1_H1 ;  /* 0x30000009ff0e7230 */ /* 0x000fe20000004100 */
[C---:B------:R-:W-:Y:S01]  /*9af0*/  FMUL.FTZ R9, R5.reuse, R10 ;  /* 0x0000000a05097220 */ /* 0x040fe20000410000 */
[----:B------:R-:W-:Y:S01]  /*9b00*/  HADD2.F32 R0, -RZ, R23.H0_H0 ;  /* 0x20000017ff007230 */ /* 0x000fe20000004100 */
[-C--:B------:R-:W-:Y:S02]  /*9b10*/  FFMA.FTZ R17, R5, R19.reuse, -R7 ;  /* 0x0000001305117223 */ /* 0x080fe40000010807 */
[----:B------:R-:W-:Y:S01]  /*9b20*/  FFMA.FTZ R11, R11, R19, R9 ;  /* 0x000000130b0b7223 */ /* 0x000fe20000010009 */
[----:B------:R-:W-:Y:S01]  /*9b30*/  HADD2.F32 R9, -RZ, R18.H0_H0 ;  /* 0x20000012ff097230 */ /* 0x000fe20000004100 */
[----:B------:R-:W-:-:S02]  /*9b40*/  FMUL.FTZ R10, R8, R0 ;  /* 0x00000000080a7220 */ /* 0x000fc40000410000 */
[C---:B------:R-:W-:Y:S01]  /*9b50*/  FMUL.FTZ R5, R6.reuse, R0 ;  /* 0x0000000006057220 */ /* 0x040fe20000410000 */
[--C-:B------:R-:W-:Y:S01]  /*9b60*/  HADD2.F32 R0, -RZ, R54.reuse.H0_H0 ;  /* 0x20000036ff007230 */ /* 0x100fe20000004100 */
[----:B------:R-:W-:Y:S01]  /*9b70*/  FFMA.FTZ R7, R6, R3, -R10 ;  /* 0x0000000306077223 */ /* 0x000fe2000001080a */
[----:B------:R-:W-:Y:S01]  /*9b80*/  F2FP.PACK_AB R11, R11, R17 ;  /* 0x000000110b0b723e */ /* 0x000fe200000000ff */
[----:B------:R-:W-:Y:S01]  /*9b90*/  FFMA.FTZ R8, R8, R3, R5 ;  /* 0x0000000308087223 */ /* 0x000fe20000010005 */
[----:B------:R-:W-:Y:S01]  /*9ba0*/  HADD2.F32 R3, -RZ, R54.H1_H1 ;  /* 0x30000036ff037230 */ /* 0x000fe20000004100 */
[-C--:B------:R-:W-:Y:S02]  /*9bb0*/  FMUL.FTZ R5, R12, R0.reuse ;  /* 0x000000000c057220 */ /* 0x080fe40000410000 */
[----:B------:R-:W-:Y:S01]  /*9bc0*/  FMUL.FTZ R6, R14, R9 ;  /* 0x000000090e067220 */ /* 0x000fe20000410000 */
[----:B------:R-:W-:Y:S01]  /*9bd0*/  F2FP.PACK_AB R8, R8, R7 ;  /* 0x000000070808723e */ /* 0x000fe200000000ff */
[----:B------:R-:W-:-:S02]  /*9be0*/  FMUL.FTZ R0, R13, R0 ;  /* 0x000000000d007220 */ /* 0x000fc40000410000 */
[----:B------:R-:W-:Y:S02]  /*9bf0*/  FMUL.FTZ R9, R15, R9 ;  /* 0x000000090f097220 */ /* 0x000fe40000410000 */
[-C--:B------:R-:W-:Y:S02]  /*9c00*/  FFMA.FTZ R5, R13, R3.reuse, -R5 ;  /* 0x000000030d057223 */ /* 0x080fe40000010805 */
[----:B------:R-:W-:Y:S02]  /*9c10*/  FFMA.FTZ R3, R12, R3, R0 ;  /* 0x000000030c037223 */ /* 0x000fe40000010000 */
[-C--:B------:R-:W-:Y:S02]  /*9c20*/  FFMA.FTZ R6, R15, R20.reuse, -R6 ;  /* 0x000000140f067223 */ /* 0x080fe40000010806 */
[----:B------:R-:W-:Y:S01]  /*9c30*/  FFMA.FTZ R9, R14, R20, R9 ;  /* 0x000000140e097223 */ /* 0x000fe20000010009 */
[----:B------:R-:W-:-:S04]  /*9c40*/  F2FP.PACK_AB R10, R3, R5 ;  /* 0x00000005030a723e */ /* 0x000fc800000000ff */
[----:B------:R-:W-:-:S05]  /*9c50*/  F2FP.PACK_AB R9, R9, R6 ;  /* 0x000000060909723e */ /* 0x000fca00000000ff */
[----:B------:R1:W-:Y:S02]  /*9c60*/  STS.128 [R21], R8 ;  /* 0x0000000815007388 */ /* 0x0003e40000000c00 */
.L_x_412:
[----:B------:R-:W-:Y:S05]  /*9c70*/  BSYNC B0 ;  /* 0x0000000000007941 */ /* 0x000fea0003800000 */
.L_x_411:
[----:B------:R-:W-:-:S04]  /*9c80*/  IADD3 R0, R16, 0x10, RZ ;  /* 0x0000001010007810 */ /* 0x000fc80007ffe0ff */
[----:B------:R-:W-:-:S13]  /*9c90*/  ISETP.GE.AND P0, PT, R0, c[0x0][0x27c], PT ;  /* 0x00009f0000007a0c */ /* 0x000fda0003f06270 */
[----:B------:R-:W-:Y:S05]  /*9ca0*/  @P0 BRA `(.L_x_410) ;  /* 0x000002a000000947 */ /* 0x000fea0003800000 */
[----:B-1----:R-:W1:Y:S01]  /*9cb0*/  LDS.128 R8, [R22] ;  /* 0x0000000016087984 */ /* 0x002e620000000c00 */
        /* <DEDUP_REMOVED lines=25> */
[-C--:B------:R-:W-:Y:S01]  /*9e50*/  FFMA.FTZ R7, R6, R3.reuse, -R10 ;  /* 0x0000000306077223 */ /* 0x080fe2000001080a */
        /* <DEDUP_REMOVED lines=15> */
.L_x_410:
[----:B------:R-:W-:Y:S05]  /*9f50*/  BSYNC B1 ;  /* 0x0000000000017941 */ /* 0x000fea0003800000 */
.L_x_409:
        /* <DEDUP_REMOVED lines=48> */
[----:B------:R1:W-:Y:S02]  /*a260*/  STS.128 [R21+0x1000], R8 ;  /* 0x0010000815007388 */ /* 0x0003e40000000c00 */
.L_x_416:
[----:B------:R-:W-:Y:S05]  /*a270*/  BSYNC B0 ;  /* 0x0000000000007941 */ /* 0x000fea0003800000 */
.L_x_415:
[----:B------:R-:W-:-:S04]  /*a280*/  IADD3 R0, R16, 0x10, RZ ;  /* 0x0000001010007810 */ /* 0x000fc80007ffe0ff */
[----:B------:R-:W-:-:S13]  /*a290*/  ISETP.GE.AND P0, PT, R0, c[0x0][0x27c], PT ;  /* 0x00009f0000007a0c */ /* 0x000fda0003f06270 */
        /* <DEDUP_REMOVED lines=43> */
.L_x_414:
[----:B------:R-:W-:Y:S05]  /*a550*/  BSYNC B1 ;  /* 0x0000000000017941 */ /* 0x000fea0003800000 */
.L_x_413:
        /* <DEDUP_REMOVED lines=49> */
.L_x_420:
[----:B------:R-:W-:Y:S05]  /*a870*/  BSYNC B0 ;  /* 0x0000000000007941 */ /* 0x000fea0003800000 */
.L_x_419:
        /* <DEDUP_REMOVED lines=45> */
.L_x_418:
[----:B------:R-:W-:Y:S05]  /*ab50*/  BSYNC B1 ;  /* 0x0000000000017941 */ /* 0x000fea0003800000 */
.L_x_417:
[----:B------:R-:W-:-:S04]  /*ab60*/  IADD3 R0, R56, 0x60, RZ ;  /* 0x0000006038007810 */ /* 0x000fc80007ffe0ff */
        /* <DEDUP_REMOVED lines=11> */
[----:B------:R-:W-:-:S02]  /*ac20*/  HADD2.F32 R3, -RZ, R66.H0_H0 ;  /* 0x20000042ff037230 */ /* 0x000fc40000004100 */
        /* <DEDUP_REMOVED lines=18> */
[----:B------:R-:W-:Y:S01]  /*ad50*/  HADD2.F32 R0, -RZ, R25.H1_H1 ;  /* 0x30000019ff007230 */ /* 0x000fe20000004100 */
        /* <DEDUP_REMOVED lines=16> */
.L_x_423:
[----:B------:R-:W-:Y:S05]  /*ae60*/  BSYNC B0 ;  /* 0x0000000000007941 */ /* 0x000fea0003800000 */
.L_x_422:
        /* <DEDUP_REMOVED lines=44> */
[----:B------:R1:W-:Y:S01]  /*b130*/  STS.128 [R22+0x3000], R8 ;  /* 0x0030000816007388 */ /* 0x0003e20000000c00 */
[----:B------:R-:W-:Y:S05]  /*b140*/  BRA `(.L_x_421) ;  /* 0x0000245000007947 */ /* 0x000fea0003800000 */
.L_x_400:
[----:B------:R-:W-:Y:S01]  /*b150*/  UISETP.NE.AND UP0, UPT, UR24, URZ, UPT ;  /* 0x0000003f1800728c */ /* 0x000fe2000bf05270 */
[----:B------:R-:W-:Y:S01]  /*b160*/  IMAD.MOV.U32 R8, RZ, RZ, R12 ;  /* 0x000000ffff087224 */ /* 0x000fe200078e000c */
[----:B------:R-:W-:Y:S01]  /*b170*/  ISETP.GE.AND P2, PT, R25, c[0x0][0x27c], PT ;  /* 0x00009f0019007a0c */ /* 0x000fe20003f46270 */
[----:B------:R-:W-:Y:S01]  /*b180*/  IMAD.MOV.U32 R6, RZ, RZ, R10 ;  /* 0x000000ffff067224 */ /* 0x000fe200078e000a */
[----:B------:R-:W-:Y:S01]  /*b190*/  SHF.R.S32.HI R26, RZ, 0x1f, R25 ;  /* 0x0000001fff1a7819 */ /* 0x000fe20000011419 */
[----:B------:R-:W-:Y:S01]  /*b1a0*/  CS2R R22, SRZ ;  /* 0x0000000000167805 */ /* 0x000fe2000001ff00 */
[----:B------:R-:W-:Y:S01]  /*b1b0*/  PLOP3.LUT P1, PT, PT, PT, UP0, 0x80, 0x0 ;  /* 0x000000000000781c */ /* 0x000fe20003f2f008 */
[----:B------:R-:W-:Y:S01]  /*b1c0*/  CS2R R20, SRZ ;  /* 0x0000000000147805 */ /* 0x000fe2000001ff00 */
[----:B------:R-:W-:-:S11]  /*b1d0*/  PLOP3.LUT P0, PT, PT, PT, UP0, 0x80, 0x0 ;  /* 0x000000000000781c */ /* 0x000fd60003f0f008 */
[----:B------:R-:W-:-:S05]  /*b1e0*/  @P1 IMAD.HI.U32 R3, R0, c[0x0][0x2c8], RZ ;  /* 0x0000b20000031a27 */ /* 0x000fca00078e00ff */
[----:B------:R-:W-:-:S04]  /*b1f0*/  @P0 SHF.R.U32.HI R0, RZ, c[0x0][0x2cc], R3 ;  /* 0x0000b300ff000a19 */ /* 0x000fc80000011603 */
[----:B------:R-:W-:Y:S01]  /*b200*/  SHF.R.S32.HI R3, RZ, 0x1f, R0 ;  /* 0x0000001fff037819 */ /* 0x000fe20000011400 */
[----:B------:R-:W-:-:S04]  /*b210*/  IMAD.WIDE.U32 R8, R0, c[0x0][0x280], R8 ;  /* 0x0000a00000087a25 */ /* 0x000fc800078e0008 */
[C---:B------:R-:W-:Y:S01]  /*b220*/  IMAD R5, R3.reuse, c[0x0][0x280], RZ ;  /* 0x0000a00003057a24 */ /* 0x040fe200078e02ff */
[----:B------:R-:W-:Y:S01]  /*b230*/  LEA R14, P0, R8, c[0x0][0x270], 0x1 ;  /* 0x00009c00080e7a11 */ /* 0x000fe200078008ff */
[----:B------:R-:W-:Y:S02]  /*b240*/  IMAD R3, R3, c[0x0][0x290], RZ ;  /* 0x0000a40003037a24 */ /* 0x000fe400078e02ff */
[C---:B------:R-:W-:Y:S02]  /*b250*/  IMAD R5, R0.reuse, c[0x0][0x284], R5 ;  /* 0x0000a10000057a24 */ /* 0x040fe400078e0205 */
[----:B------:R-:W-:-:S04]  /*b260*/  IMAD.WIDE.U32 R6, R0, c[0x0][0x290], R6 ;  /* 0x0000a40000067a25 */ /* 0x000fc800078e0006 */
[----:B------:R-:W-:Y:S02]  /*b270*/  IMAD.IADD R5, R9, 0x1, R5 ;  /* 0x0000000109057824 */ /* 0x000fe400078e0205 */
[----:B------:R-:W-:-:S03]  /*b280*/  IMAD R0, R0, c[0x0][0x294], R3 ;  /* 0x0000a50000007a24 */ /* 0x000fc600078e0203 */
[----:B------:R-:W-:Y:S01]  /*b290*/  LEA.HI.X R12, R8, c[0x0][0x274], R5, 0x1, P0 ;  /* 0x00009d00080c7a11 */ /* 0x000fe200000f0c05 */
[----:B------:R-:W-:Y:S01]  /*b2a0*/  IMAD.IADD R0, R7, 0x1, R0 ;  /* 0x0000000107007824 */ /* 0x000fe200078e0200 */
[----:B------:R-:W1:Y:S01]  /*b2b0*/  SHFL.IDX PT, R8, R14, RZ, 0x1c1f ;  /* 0x001c1fff0e087589 */ /* 0x000e6200000e0000 */
[----:B------:R-:W-:-:S03]  /*b2c0*/  LEA R13, P0, R6, c[0x0][0x288], 0x1 ;  /* 0x0000a200060d7a11 */ /* 0x000fc600078008ff */
[----:B------:R-:W2:Y:S01]  /*b2d0*/  SHFL.IDX PT, R7, R12, RZ, 0x1c1f ;  /* 0x001c1fff0c077589 */ /* 0x000ea200000e0000 */
[----:B------:R-:W-:Y:S02]  /*b2e0*/  LEA.HI.X R11, R6, c[0x0][0x28c], R0, 0x1, P0 ;  /* 0x0000a300060b7a11 */ /* 0x000fe400000f0c00 */
[----:B------:R-:W-:Y:S01]  /*b2f0*/  ISETP.GE.OR P0, PT, R24, UR11, P2 ;  /* 0x0000000b18007c0c */ /* 0x000fe20009706670 */
[----:B------:R-:W3:Y:S04]  /*b300*/  SHFL.IDX PT, R6, R13, RZ, 0x1c1f ;  /* 0x001c1fff0d067589 */ /* 0x000ee800000e0000 */
[----:B------:R-:W4:Y:S08]  /*b310*/  SHFL.IDX PT, R5, R11, RZ, 0x1c1f ;  /* 0x001c1fff0b057589 */ /* 0x000f3000000e0000 */
[C---:B------:R-:W-:Y:S01]  /*b320*/  @!P0 IMAD.SHL.U32 R0, R25.reuse, 0x2, RZ ;  /* 0x0000000219008824 */ /* 0x040fe200078e00ff */
[----:B------:R-:W-:-:S04]  /*b330*/  @!P0 SHF.L.U64.HI R3, R25, 0x1, R26 ;  /* 0x0000000119038819 */ /* 0x000fc8000001021a */
[----:B-1----:R-:W-:-:S05]  /*b340*/  @!P0 IADD3 R8, P1, R8, R0, RZ ;  /* 0x0000000008088210 */ /* 0x002fca0007f3e0ff */
[--C-:B--2---:R-:W-:Y:S01]  /*b350*/  @!P0 IMAD.X R9, R7, 0x1, R3.reuse, P1 ;  /* 0x0000000107098824 */ /* 0x104fe200008e0603 */
[----:B---3--:R-:W-:Y:S01]  /*b360*/  @!P0 IADD3 R6, P1, R6, R0, RZ ;  /* 0x0000000006068210 */ /* 0x008fe20007f3e0ff */
[----:B------:R-:W-:Y:S01]  /*b370*/  CS2R R18, SRZ ;  /* 0x0000000000127805 */ /* 0x000fe2000001ff00 */
[----:B------:R-:W-:Y:S02]  /*b380*/  CS2R R16, SRZ ;  /* 0x0000000000107805 */ /* 0x000fe4000001ff00 */
[----:B------:R1:W2:Y:S01]  /*b390*/  @!P0 LD.E.128 R20, [R8.64] ;  /* 0x0000001a08148980 */ /* 0x0002a2000c101d00 */
[----:B----4-:R-:W-:-:S05]  /*b3a0*/  @!P0 IMAD.X R7, R5, 0x1, R3, P1 ;  /* 0x0000000105078824 */ /* 0x010fca00008e0603 */
[----:B------:R3:W4:Y:S01]  /*b3b0*/  @!P0 LD.E.128 R16, [R6.64] ;  /* 0x0000001a06108980 */ /* 0x000722000c101d00 */
[----:B------:R-:W-:Y:S01]  /*b3c0*/  IADD3 R0, R24, 0x20, RZ ;  /* 0x0000002018007810 */ /* 0x000fe20007ffe0ff */
[----:B------:R-:W-:Y:S01]  /*b3d0*/  BSSY B0, `(.L_x_424) ;  /* 0x0000027000007945 */ /* 0x000fe20003800000 */
[----:B------:R-:W-:Y:S01]  /*b3e0*/  CS2R R34, SRZ ;  /* 0x0000000000227805 */ /* 0x000fe2000001ff00 */
[----:B------:R2:W2:Y:S01]  /*b3f0*/  SHFL.IDX PT, R15, R12, 0x1, 0x1c1f ;  /* 0x003c1f000c0f7f89 */ /* 0x0004a200000e0000 */
[----:B------:R-:W-:Y:S01]  /*b400*/  ISETP.GE.AND P0, PT, R0, UR11, PT ;  /* 0x0000000b00007c0c */ /* 0x000fe2000bf06270 */
[----:B------:R-:W-:Y:S01]  /*b410*/  CS2R R32, SRZ ;  /* 0x0000000000207805 */ /* 0x000fe2000001ff00 */
[----:B------:R-:W-:Y:S01]  /*b420*/  CS2R R30, SRZ ;  /* 0x00000000001e7805 */ /* 0x000fe2000001ff00 */
[----:B------:R2:W2:Y:S01]  /*b430*/  SHFL.IDX PT, R10, R11, 0x1, 0x1c1f ;  /* 0x003c1f000b0a7f89 */ /* 0x0004a200000e0000 */
[----:B------:R-:W-:-:S03]  /*b440*/  CS2R R28, SRZ ;  /* 0x00000000001c7805 */ /* 0x000fc6000001ff00 */
[----:B-1----:R1:W1:Y:S04]  /*b450*/  SHFL.IDX PT, R9, R13, 0x1, 0x1c1f ;  /* 0x003c1f000d097f89 */ /* 0x00226800000e0000 */
[----:B---3--:R3:W1:Y:S01]  /*b460*/  SHFL.IDX PT, R7, R14, 0x1, 0x1c1f ;  /* 0x003c1f000e077f89 */ /* 0x00866200000e0000 */
[----:B--2---:R-:W-:Y:S02]  /*b470*/  IMAD.MOV.U32 R6, RZ, RZ, R22 ;  /* 0x000000ffff067224 */ /* 0x004fe400078e0016 */
[----:B------:R-:W-:Y:S02]  /*b480*/  IMAD.MOV.U32 R5, RZ, RZ, R23 ;  /* 0x000000ffff057224 */ /* 0x000fe400078e0017 */
[----:B------:R-:W-:Y:S01]  /*b490*/  IMAD.MOV.U32 R3, RZ, RZ, R20 ;  /* 0x000000ffff037224 */ /* 0x000fe200078e0014 */
[----:B------:R-:W-:Y:S01]  /*b4a0*/  PRMT R65, R6, 0x7610, R65 ;  /* 0x0000761006417816 */ /* 0x000fe20000000041 */
[----:B------:R-:W-:Y:S01]  /*b4b0*/  IMAD.MOV.U32 R0, RZ, RZ, R21 ;  /* 0x000000ffff007224 */ /* 0x000fe200078e0015 */
[----:B------:R-:W-:Y:S01]  /*b4c0*/  PRMT R59, R5, 0x7610, R59 ;  /* 0x00007610053b7816 */ /* 0x000fe2000000003b */
[----:B----4-:R-:W-:Y:S01]  /*b4d0*/  IMAD.MOV.U32 R6, RZ, RZ, R18 ;  /* 0x000000ffff067224 */ /* 0x010fe200078e0012 */
[----:B------:R-:W-:Y:S01]  /*b4e0*/  PRMT R64, R64, 0x5410, R3 ;  /* 0x0000541040407816 */ /* 0x000fe20000000003 */
[----:B------:R-:W-:Y:S01]  /*b4f0*/  IMAD.MOV.U32 R5, RZ, RZ, R19 ;  /* 0x000000ffff057224 */ /* 0x000fe200078e0013 */
[----:B------:R-:W-:Y:S01]  /*b500*/  PRMT R37, R37, 0x5410, R0 ;  /* 0x0000541025257816 */ /* 0x000fe20000000000 */
[----:B------:R-:W-:Y:S01]  /*b510*/  IMAD.MOV.U32 R3, RZ, RZ, R16 ;  /* 0x000000ffff037224 */ /* 0x000fe200078e0010 */
[----:B------:R-:W-:Y:S01]  /*b520*/  PRMT R64, R6, 0x7610, R64 ;  /* 0x0000761006407816 */ /* 0x000fe20000000040 */
[----:B------:R-:W-:Y:S01]  /*b530*/  IMAD.MOV.U32 R0, RZ, RZ, R17 ;  /* 0x000000ffff007224 */ /* 0x000fe200078e0011 */
[----:B------:R-:W-:-:S02]  /*b540*/  PRMT R39, R5, 0x7610, R39 ;  /* 0x0000761005277816 */ /* 0x000fc40000000027 */
[----:B------:R-:W-:Y:S02]  /*b550*/  PRMT R59, R59, 0x5410, R3 ;  /* 0x000054103b3b7816 */ /* 0x000fe40000000003 */
[----:B------:R-:W-:Y:S01]  /*b560*/  PRMT R37, R0, 0x7610, R37 ;  /* 0x0000761000257816 */ /* 0x000fe20000000025 */
[----:B------:R-:W-:Y:S05]  /*b570*/  @P0 BRA `(.L_x_425) ;  /* 0x000000c000000947 */ /* 0x000fea0003800000 */
[----:B-1-3--:R-:W-:Y:S01]  /*b580*/  CS2R R32, SRZ ;  /* 0x0000000000207805 */ /* 0x00afe2000001ff00 */
[----:B------:R-:W-:Y:S01]  /*b590*/  CS2R R30, SRZ ;  /* 0x00000000001e7805 */ /* 0x000fe2000001ff00 */
[----:B------:R-:W-:Y:S01]  /*b5a0*/  CS2R R28, SRZ ;  /* 0x00000000001c7805 */ /* 0x000fe2000001ff00 */
[----:B------:R-:W-:Y:S05]  /*b5b0*/  @P2 BRA `(.L_x_425) ;  /* 0x0000008000002947 */ /* 0x000fea0003800000 */
[C---:B------:R-:W-:Y:S01]  /*b5c0*/  IMAD.SHL.U32 R6, R25.reuse, 0x2, RZ ;  /* 0x0000000219067824 */ /* 0x040fe200078e00ff */
[----:B------:R-:W-:-:S04]  /*b5d0*/  SHF.L.U64.HI R0, R25, 0x1, R26 ;  /* 0x0000000119007819 */ /* 0x000fc8000001021a */
[-C--:B------:R-:W-:Y:S02]  /*b5e0*/  IADD3 R8, P1, R7, R6.reuse, RZ ;  /* 0x0000000607087210 */ /* 0x080fe40007f3e0ff */
[----:B------:R-:W-:-:S03]  /*b5f0*/  IADD3 R6, P0, R9, R6, RZ ;  /* 0x0000000609067210 */ /* 0x000fc60007f1e0ff */
[--C-:B------:R-:W-:Y:S02]  /*b600*/  IMAD.X R9, R15, 0x1, R0.reuse, P1 ;  /* 0x000000010f097824 */ /* 0x100fe400008e0600 */
[----:B------:R-:W-:-:S03]  /*b610*/  IMAD.X R7, R10, 0x1, R0, P0 ;  /* 0x000000010a077824 */ /* 0x000fc600000e0600 */
[----:B------:R1:W5:Y:S04]  /*b620*/  LD.E.128 R32, [R8.64] ;  /* 0x0000001a08207980 */ /* 0x000368000c101d00 */
[----:B------:R1:W5:Y:S02]  /*b630*/  LD.E.128 R28, [R6.64] ;  /* 0x0000001a061c7980 */ /* 0x000364000c101d00 */
.L_x_425:
[----:B-1-3--:R-:W-:Y:S05]  /*b640*/  BSYNC B0 ;  /* 0x0000000000007941 */ /* 0x00afea0003800000 */
.L_x_424:
[----:B------:R-:W1:Y:S01]  /*b650*/  SHFL.IDX PT, R5, R14, 0x2, 0x1c1f ;  /* 0x005c1f000e057f89 */ /* 0x000e6200000e0000 */
[----:B------:R-:W-:Y:S01]  /*b660*/  IADD3 R0, R24, 0x40, RZ ;  /* 0x0000004018007810 */ /* 0x000fe20007ffe0ff */
[----:B------:R-:W-:Y:S01]  /*b670*/  CS2R R50, SRZ ;  /* 0x0000000000327805 */ /* 0x000fe2000001ff00 */
[----:B------:R-:W-:Y:S01]  /*b680*/  CS2R R48, SRZ ;  /* 0x0000000000307805 */ /* 0x000fe2000001ff00 */
[----:B------:R-:W2:Y:S01]  /*b690*/  SHFL.IDX PT, R7, R12, 0x2, 0x1c1f ;  /* 0x005c1f000c077f89 */ /* 0x000ea200000e0000 */
[----:B------:R-:W-:-:S03]  /*b6a0*/  ISETP.GE.OR P0, PT, R0, UR11, P2 ;  /* 0x0000000b00007c0c */ /* 0x000fc60009706670 */
[----:B------:R-:W3:Y:S04]  /*b6b0*/  SHFL.IDX PT, R6, R13, 0x2, 0x1c1f ;  /* 0x005c1f000d067f89 */ /* 0x000ee800000e0000 */
[----:B------:R-:W4:Y:S06]  /*b6c0*/  SHFL.IDX PT, R10, R11, 0x2, 0x1c1f ;  /* 0x005c1f000b0a7f89 */ /* 0x000f2c00000e0000 */
[C---:B------:R-:W-:Y:S01]  /*b6d0*/  @!P0 IMAD.SHL.U32 R0, R25.reuse, 0x2, RZ ;  /* 0x0000000219008824 */ /* 0x040fe200078e00ff */
[----:B------:R-:W-:-:S04]  /*b6e0*/  @!P0 SHF.L.U64.HI R3, R25, 0x1, R26 ;  /* 0x0000000119038819 */ /* 0x000fc8000001021a */
[----:B-1----:R-:W-:-:S05]  /*b6f0*/  @!P0 IADD3 R8, P1, R5, R0, RZ ;  /* 0x0000000005088210 */ /* 0x002fca0007f3e0ff */
[----:B--2---:R-:W-:Y:S01]  /*b700*/  @!P0 IMAD.X R9, R7, 0x1, R3, P1 ;  /* 0x0000000107098824 */ /* 0x004fe200008e0603 */
[----:B---3--:R-:W-:Y:S01]  /*b710*/  @!P0 IADD3 R6, P1, R6, R0, RZ ;  /* 0x0000000006068210 */ /* 0x008fe20007f3e0ff */
[----:B------:R-:W-:-:S03]  /*b720*/  CS2R R46, SRZ ;  /* 0x00000000002e7805 */ /* 0x000fc6000001ff00 */
[----:B------:R1:W2:Y:S01]  /*b730*/  @!P0 LD.E.128 R48, [R8.64] ;  /* 0x0000001a08308980 */ /* 0x0002a2000c101d00 */
[----:B------:R-:W-:Y:S01]  /*b740*/  CS2R R44, SRZ ;  /* 0x00000000002c7805 */ /* 0x000fe2000001ff00 */
[----:B----4-:R-:W-:-:S05]  /*b750*/  @!P0 IMAD.X R7, R10, 0x1, R3, P1 ;  /* 0x000000010a078824 */ /* 0x010fca00008e0603 */
[----:B------:R3:W4:Y:S01]  /*b760*/  @!P0 LD.E.128 R44, [R6.64] ;  /* 0x0000001a062c8980 */ /* 0x000722000c101d00 */
[----:B------:R-:W-:Y:S01]  /*b770*/  IADD3 R0, R24, 0x60, RZ ;  /* 0x0000006018007810 */ /* 0x000fe20007ffe0ff */
[----:B-----5:R-:W-:Y:S01]  /*b780*/  IMAD.MOV.U32 R5, RZ, RZ, R35 ;  /* 0x000000ffff057224 */ /* 0x020fe200078e0023 */
[----:B------:R-:W-:Y:S01]  /*b790*/  BSSY B0, `(.L_x_426) ;  /* 0x0000035000007945 */ /* 0x000fe20003800000 */
        /* <DEDUP_REMOVED lines=10> */
[----:B------:R-:W2:Y:S01]  /*b840*/  SHFL.IDX PT, R12, R12, 0x3, 0x1c1f ;  /* 0x007c1f000c0c7f89 */ /* 0x000ea200000e0000 */
[----:B------:R-:W-:Y:S01]  /*b850*/  PRMT R67, R67, 0x5410, R3 ;  /* 0x0000541043437816 */ /* 0x000fe20000000003 */
[----:B------:R-:W-:Y:S01]  /*b860*/  CS2R R62, SRZ ;  /* 0x00000000003e7805 */ /* 0x000fe2000001ff00 */
[----:B------:R-:W-:Y:S01]  /*b870*/  PRMT R66, R66, 0x5410, R0 ;  /* 0x0000541042427816 */ /* 0x000fe20000000000 */
[----:B-1----:R1:W1:Y:S01]  /*b880*/  SHFL.IDX PT, R9, R13, 0x3, 0x1c1f ;  /* 0x007c1f000d097f89 */ /* 0x00226200000e0000 */
[----:B------:R-:W-:Y:S01]  /*b890*/  CS2R R60, SRZ ;  /* 0x00000000003c7805 */ /* 0x000fe2000001ff00 */
[----:B------:R-:W-:Y:S01]  /*b8a0*/  CS2R R54, SRZ ;  /* 0x0000000000367805 */ /* 0x000fe2000001ff00 */
[----:B------:R-:W-:Y:S01]  /*b8b0*/  CS2R R52, SRZ ;  /* 0x0000000000347805 */ /* 0x000fe2000001ff00 */
[----:B------:R1:W1:Y:S01]  /*b8c0*/  SHFL.IDX PT, R10, R11, 0x3, 0x1c1f ;  /* 0x007c1f000b0a7f89 */ /* 0x00026200000e0000 */
[----:B---3--:R-:W-:-:S03]  /*b8d0*/  IMAD.MOV.U32 R6, RZ, RZ, R34 ;  /* 0x000000ffff067224 */ /* 0x008fc600078e0022 */
[----:B------:R3:W1:Y:S02]  /*b8e0*/  SHFL.IDX PT, R7, R14, 0x3, 0x1c1f ;  /* 0x007c1f000e077f89 */ /* 0x00066400000e0000 */
[----:B------:R-:W-:Y:S01]  /*b8f0*/  PRMT R71, R6, 0x7610, R71 ;  /* 0x0000761006477816 */ /* 0x000fe20000000047 */
[----:B------:R-:W-:-:S05]  /*b900*/  IMAD.MOV.U32 R6, RZ, RZ, R30 ;  /* 0x000000ffff067224 */ /* 0x000fca00078e001e */
[----:B------:R-:W-:Y:S01]  /*b910*/  PRMT R70, R6, 0x7610, R70 ;  /* 0x0000761006467816 */ /* 0x000fe20000000046 */
        /* <DEDUP_REMOVED lines=17> */
[C---:B-1-3--:R-:W-:Y:S01]  /*ba30*/  IMAD.SHL.U32 R3, R25.reuse, 0x2, RZ ;  /* 0x0000000219037824 */ /* 0x04afe200078e00ff */
[----:B------:R-:W-:Y:S01]  /*ba40*/  SHF.L.U64.HI R0, R25, 0x1, R26 ;  /* 0x0000000119007819 */ /* 0x000fe2000001021a */
[----:B------:R-:W-:Y:S01]  /*ba50*/  CS2R R60, SRZ ;  /* 0x00000000003c7805 */ /* 0x000fe2000001ff00 */
[----:B------:R-:W-:Y:S01]  /*ba60*/  CS2R R54, SRZ ;  /* 0x0000000000367805 */ /* 0x000fe2000001ff00 */
[----:B------:R-:W-:Y:S01]  /*ba70*/  CS2R R52, SRZ ;  /* 0x0000000000347805 */ /* 0x000fe2000001ff00 */
[-C--:B------:R-:W-:Y:S02]  /*ba80*/  IADD3 R8, P1, R7, R3.reuse, RZ ;  /* 0x0000000307087210 */ /* 0x080fe40007f3e0ff */
[----:B------:R-:W-:-:S03]  /*ba90*/  IADD3 R6, P0, R9, R3, RZ ;  /* 0x0000000309067210 */ /* 0x000fc60007f1e0ff */
[--C-:B------:R-:W-:Y:S02]  /*baa0*/  IMAD.X R9, R12, 0x1, R0.reuse, P1 ;  /* 0x000000010c097824 */ /* 0x100fe400008e0600 */
[----:B------:R-:W-:-:S03]  /*bab0*/  IMAD.X R7, R10, 0x1, R0, P0 ;  /* 0x000000010a077824 */ /* 0x000fc600000e0600 */
[----:B------:R1:W5:Y:S04]  /*bac0*/  @!P2 LD.E.128 R60, [R8.64] ;  /* 0x0000001a083ca980 */ /* 0x000368000c101d00 */
[----:B------:R1:W5:Y:S02]  /*bad0*/  @!P2 LD.E.128 R52, [R6.64] ;  /* 0x0000001a0634a980 */ /* 0x000364000c101d00 */
.L_x_427:
[----:B-1-3--:R-:W-:Y:S05]  /*bae0*/  BSYNC B0 ;  /* 0x0000000000007941 */ /* 0x00afea0003800000 */
.L_x_426:
[----:B------:R-:W-:Y:S01]  /*baf0*/  UIADD3 UR7, -UR18, UR11, URZ ;  /* 0x0000000b12077290 */ /* 0x000fe2000fffe13f */
[----:B-----5:R-:W-:Y:S01]  /*bb00*/  IMAD.MOV.U32 R0, RZ, RZ, R62 ;  /* 0x000000ffff007224 */ /* 0x020fe200078e003e */
[----:B------:R-:W-:-:S04]  /*bb10*/  DEPBAR.LE SB0, 0x1 ;  /* 0x000080400000791a */ /* 0x000fc80000000000 */
[----:B------:R-:W-:Y:S01]  /*bb20*/  UISETP.LT.AND UP0, UPT, UR7, 0x80, UPT ;  /* 0x000000800700788c */ /* 0x000fe2000bf01270 */
[----:B------:R-:W-:Y:S01]  /*bb30*/  PRMT R80, R0, 0x7610, R80 ;  /* 0x0000761000507816 */ /* 0x000fe20000000050 */
[----:B------:R-:W-:Y:S01]  /*bb40*/  IMAD.MOV.U32 R5, RZ, RZ, R63 ;  /* 0x000000ffff057224 */ /* 0x000fe200078e003f */
[----:B------:R-:W-:Y:S01]  /*bb50*/  BSSY B0, `(.L_x_428) ;  /* 0x0000071000007945 */ /* 0x000fe20003800000 */
[----:B------:R-:W-:Y:S01]  /*bb60*/  USEL UR7, UR7, 0x80, UP0 ;  /* 0x0000008007077887 */ /* 0x000fe20008000000 */
[----:B------:R-:W-:Y:S02]  /*bb70*/  IMAD.MOV.U32 R3, RZ, RZ, R60 ;  /* 0x000000ffff037224 */ /* 0x000fe400078e003c */
[----:B------:R-:W-:Y:S01]  /*bb80*/  IMAD.MOV.U32 R0, RZ, RZ, R61 ;  /* 0x000000ffff007224 */ /* 0x000fe200078e003d */
[----:B------:R-:W-:Y:S01]  /*bb90*/  PRMT R77, R5, 0x7610, R77 ;  /* 0x00007610054d7816 */ /* 0x000fe2000000004d */
[----:B------:R-:W-:Y:S01]  /*bba0*/  IMAD.MOV.U32 R6, RZ, RZ, R54 ;  /* 0x000000ffff067224 */ /* 0x000fe200078e0036 */
[----:B------:R-:W-:Y:S01]  /*bbb0*/  BAR.SYNC.DEFER_BLOCKING 0x0 ;  /* 0x0000000000007b1d */ /* 0x000fe20000010000 */
[----:B------:R-:W-:Y:S01]  /*bbc0*/  ISETP.GE.OR P0, PT, R56, UR7, P2 ;  /* 0x0000000738007c0c */ /* 0x000fe20009706670 */
[----:B------:R-:W-:Y:S01]  /*bbd0*/  IMAD.MOV.U32 R5, RZ, RZ, R55 ;  /* 0x000000ffff057224 */ /* 0x000fe200078e0037 */
[----:B------:R-:W-:Y:S01]  /*bbe0*/  PRMT R79, R79, 0x5410, R3 ;  /* 0x000054104f4f7816 */ /* 0x000fe20000000003 */
[----:B------:R-:W-:Y:S01]  /*bbf0*/  IMAD.MOV.U32 R3, RZ, RZ, R52 ;  /* 0x000000ffff037224 */ /* 0x000fe200078e0034 */
[----:B------:R-:W-:Y:S01]  /*bc00*/  PRMT R78, R0, 0x7610, R78 ;  /* 0x00007610004e7816 */ /* 0x000fe2000000004e */
[----:B------:R-:W-:Y:S01]  /*bc10*/  IMAD.MOV.U32 R0, RZ, RZ, R53 ;  /* 0x000000ffff007224 */ /* 0x000fe200078e0035 */
[----:B------:R-:W-:-:S02]  /*bc20*/  PRMT R79, R6, 0x7610, R79 ;  /* 0x00007610064f7816 */ /* 0x000fc4000000004f */
[----:B------:R-:W-:Y:S02]  /*bc30*/  PRMT R75, R75, 0x5410, R5 ;  /* 0x000054104b4b7816 */ /* 0x000fe40000000005 */
[----:B------:R-:W-:Y:S02]  /*bc40*/  PRMT R78, R78, 0x5410, R3 ;  /* 0x000054104e4e7816 */ /* 0x000fe40000000003 */
[----:B------:R-:W-:Y:S01]  /*bc50*/  PRMT R77, R77, 0x5410, R0 ;  /* 0x000054104d4d7816 */ /* 0x000fe20000000000 */
[----:B------:R-:W-:Y:S05]  /*bc60*/  @P0 BRA `(.L_x_429) ;  /* 0x000005f000000947 */ /* 0x000fea0003800000 */
[----:B------:R-:W-:Y:S02]  /*bc70*/  SHF.L.U32 R0, R56, 0x6, RZ ;  /* 0x0000000638007819 */ /* 0x000fe400000006ff */
[----:B------:R-:W-:Y:S02]  /*bc80*/  IADD3 R5, R25, c[0x0][0x27c], RZ ;  /* 0x00009f0019057a10 */ /* 0x000fe40007ffe0ff */
[----:B------:R-:W-:Y:S02]  /*bc90*/  LOP3.LUT R0, R0, 0x1c0, RZ, 0xc0, !PT ;  /* 0x000001c000007812 */ /* 0x000fe400078ec0ff */
[----:B------:R-:W-:-:S02]  /*bca0*/  SHF.L.U32 R7, R207, 0x9, RZ ;  /* 0x00000009cf077819 */ /* 0x000fc400000006ff */
[C---:B------:R-:W-:Y:S02]  /*bcb0*/  LOP3.LUT R3, R0.reuse, 0x38, R25, 0xf8, !PT ;  /* 0x0000003800037812 */ /* 0x040fe400078ef819 */
[----:B------:R-:W-:Y:S02]  /*bcc0*/  SHF.R.U32.HI R6, RZ, 0x3, R0 ;  /* 0x00000003ff067819 */ /* 0x000fe40000011600 */
[----:B------:R-:W-:Y:S02]  /*bcd0*/  LOP3.LUT R0, R0, 0x38, R5, 0xf8, !PT ;  /* 0x0000003800007812 */ /* 0x000fe400078ef805 */
[C-C-:B------:R-:W-:Y:S02]  /*bce0*/  LOP3.LUT R3, R7.reuse, R3, R6.reuse, 0xf6, !PT ;  /* 0x0000000307037212 */ /* 0x140fe400078ef606 */
[----:B------:R-:W-:Y:S02]  /*bcf0*/  LOP3.LUT R0, R7, R0, R6, 0xf6, !PT ;  /* 0x0000000007007212 */ /* 0x000fe400078ef606 */
[----:B------:R-:W-:Y:S01]  /*bd00*/  SHF.L.U32 R38, R3, 0x1, RZ ;  /* 0x0000000103267819 */ /* 0x000fe200000006ff */
[--C-:B------:R-:W-:Y:S01]  /*bd10*/  HADD2.F32 R3, -RZ, R37.reuse.H1_H1 ;  /* 0x30000025ff037230 */ /* 0x100fe20000004100 */
[----:B------:R-:W-:Y:S01]  /*bd20*/  SHF.L.U32 R36, R0, 0x1, RZ ;  /* 0x0000000100247819 */ /* 0x000fe200000006ff */
[----:B------:R-:W-:Y:S01]  /*bd30*/  HADD2.F32 R0, -RZ, R37.H0_H0 ;  /* 0x20000025ff007230 */ /* 0x000fe20000004100 */
[----:B------:R-:W-:Y:S01]  /*bd40*/  SHF.R.U32.HI R5, RZ, 0x10, R17 ;  /* 0x00000010ff057819 */ /* 0x000fe20000011611 */
[----:B------:R-:W1:Y:S01]  /*bd50*/  LDS.128 R8, [R38+0x6100] ;  /* 0x0061000026087984 */ /* 0x000e620000000c00 */
[----:B------:R-:W-:-:S02]  /*bd60*/  SHF.R.U64 R57, R20, 0x10, R21 ;  /* 0x0000001014397819 */ /* 0x000fc40000001215 */
[----:B------:R-:W-:Y:S01]  /*bd70*/  SHF.R.U32.HI R26, RZ, 0x10, R21 ;  /* 0x00000010ff1a7819 */ /* 0x000fe20000011615 */
[----:B------:R-:W2:Y:S01]  /*bd80*/  LDS.128 R12, [R36+0x6100] ;  /* 0x00610000240c7984 */ /* 0x000ea20000000c00 */
[----:B------:R-:W-:Y:S01]  /*bd90*/  HADD2.F32 R37, -RZ, R5.H0_H0 ;  /* 0x20000005ff257230 */ /* 0x000fe20000004100 */
[----:B------:R-:W-:Y:S02]  /*bda0*/  SHF.R.U64 R42, R16, 0x10, R17 ;  /* 0x00000010102a7819 */ /* 0x000fe40000001211 */
[--C-:B------:R-:W-:Y:S02]  /*bdb0*/  SHF.R.U64 R43, R22, 0x10, R23.reuse ;  /* 0x00000010162b7819 */ /* 0x100fe40000001217 */
[----:B------:R-:W-:Y:S02]  /*bdc0*/  SHF.R.U32.HI R27, RZ, 0x10, R23 ;  /* 0x00000010ff1b7819 */ /* 0x000fe40000011617 */
[--C-:B------:R-:W-:Y:S02]  /*bdd0*/  SHF.R.U64 R41, R18, 0x10, R19.reuse ;  /* 0x0000001012297819 */ /* 0x100fe40000001213 */
[----:B------:R-:W-:Y:S01]  /*bde0*/  SHF.R.U32.HI R21, RZ, 0x10, R19 ;  /* 0x00000010ff157819 */ /* 0x000fe20000011613 */
[----:B-1----:R-:W-:-:S02]  /*bdf0*/  HADD2.F32 R16, -RZ, R9.H0_H0 ;  /* 0x20000009ff107230 */ /* 0x002fc40000004100 */
[--C-:B------:R-:W-:Y:S02]  /*be00*/  HADD2.F32 R19, -RZ, R8.reuse.H0_H0 ;  /* 0x20000008ff137230 */ /* 0x100fe40000004100 */
[----:B--2---:R-:W-:Y:S01]  /*be10*/  HADD2.F32 R5, -RZ, R13.H0_H0 ;  /* 0x2000000dff057230 */ /* 0x004fe20000004100 */
[CC--:B------:R-:W-:Y:S01]  /*be20*/  FMUL.FTZ R7, R16.reuse, R0.reuse ;  /* 0x0000000010077220 */ /* 0x0c0fe20000410000 */
[----:B------:R-:W-:Y:S02]  /*be30*/  HADD2.F32 R23, -RZ, R8.H1_H1 ;  /* 0x30000008ff177230 */ /* 0x000fe40000004100 */
[--C-:B------:R-:W-:Y:S01]  /*be40*/  HADD2.F32 R17, -RZ, R11.reuse.H0_H0 ;  /* 0x2000000bff117230 */ /* 0x100fe20000004100 */
[----:B------:R-:W-:Y:S01]  /*be50*/  FMUL.FTZ R6, R5, R0 ;  /* 0x0000000005067220 */ /* 0x000fe20000410000 */
[----:B------:R-:W-:Y:S02]  /*be60*/  HADD2.F32 R18, -RZ, R11.H1_H1 ;  /* 0x3000000bff127230 */ /* 0x000fe40000004100 */
[--C-:B------:R-:W-:Y:S01]  /*be70*/  HADD2.F32 R20, -RZ, R10.reuse.H0_H0 ;  /* 0x2000000aff147230 */ /* 0x100fe20000004100 */
[----:B------:R-:W-:Y:S01]  /*be80*/  FFMA.FTZ R40, R16, R3, -R6 ;  /* 0x0000000310287223 */ /* 0x000fe20000010806 */
[----:B------:R-:W-:-:S02]  /*be90*/  HADD2.F32 R24, -RZ, R10.H1_H1 ;  /* 0x3000000aff187230 */ /* 0x000fc40000004100 */
[----:B------:R-:W-:Y:S02]  /*bea0*/  HADD2.F32 R8, -RZ, R13.H1_H1 ;  /* 0x3000000dff087230 */ /* 0x000fe40000004100 */
[--C-:B------:R-:W-:Y:S02]  /*beb0*/  HADD2.F32 R11, -RZ, R15.reuse.H0_H0 ;  /* 0x2000000fff0b7230 */ /* 0x100fe40000004100 */
[----:B------:R-:W-:Y:S01]  /*bec0*/  HADD2.F32 R10, -RZ, R15.H1_H1 ;  /* 0x3000000fff0a7230 */ /* 0x000fe20000004100 */
[----:B------:R-:W-:Y:S01]  /*bed0*/  FMUL.FTZ R6, R8, R37 ;  /* 0x0000002508067220 */ /* 0x000fe20000410000 */
[--C-:B------:R-:W-:Y:S02]  /*bee0*/  HADD2.F32 R13, -RZ, R12.reuse.H0_H0 ;  /* 0x2000000cff0d7230 */ /* 0x100fe40000004100 */
[----:B------:R-:W-:Y:S02]  /*bef0*/  HADD2.F32 R15, -RZ, R12.H1_H1 ;  /* 0x3000000cff0f7230 */ /* 0x000fe40000004100 */
[----:B------:R-:W-:-:S02]  /*bf00*/  HADD2.F32 R12, -RZ, R14.H0_H0 ;  /* 0x2000000eff0c7230 */ /* 0x000fc40000004100 */
[----:B------:R-:W-:Y:S02]  /*bf10*/  HADD2.F32 R22, -RZ, R14.H1_H1 ;  /* 0x3000000eff167230 */ /* 0x000fe40000004100 */
[----:B------:R-:W-:Y:S02]  /*bf20*/  HADD2.F32 R9, -RZ, R9.H1_H1 ;  /* 0x30000009ff097230 */ /* 0x000fe40000004100 */
[----:B------:R-:W-:Y:S02]  /*bf30*/  HADD2.F32 R14, -RZ, R26.H0_H0 ;  /* 0x2000001aff0e7230 */ /* 0x000fe40000004100 */
[----:B------:R-:W-:Y:S01]  /*bf40*/  HADD2.F32 R0, -RZ, R39.H0_H0 ;  /* 0x20000027ff007230 */ /* 0x000fe20000004100 */
[----:B------:R-:W-:Y:S01]  /*bf50*/  FFMA.FTZ R39, R5, R3, R7 ;  /* 0x0000000305277223 */ /* 0x000fe20000010007 */
[----:B------:R-:W-:Y:S01]  /*bf60*/  HADD2.F32 R3, -RZ, R59.H0_H0 ;  /* 0x2000003bff037230 */ /* 0x000fe20000004100 */
[C---:B------:R-:W-:Y:S01]  /*bf70*/  FFMA.FTZ R26, R9.reuse, R14, -R6 ;  /* 0x0000000e091a7223 */ /* 0x040fe20000010806 */
[----:B------:R-:W-:Y:S01]  /*bf80*/  HADD2.F32 R7, -RZ, R27.H0_H0 ;  /* 0x2000001bff077230 */ /* 0x000fe20000004100 */
[----:B------:R-:W-:Y:S01]  /*bf90*/  FMUL.FTZ R5, R9, R37 ;  /* 0x0000002509057220 */ /* 0x000fe20000410000 */
[----:B------:R-:W-:Y:S01]  /*bfa0*/  HADD2.F32 R9, -RZ, R21.H0_H0 ;  /* 0x20000015ff097230 */ /* 0x000fe20000004100 */
[----:B------:R-:W-:-:S02]  /*bfb0*/  FMUL.FTZ R6, R11, R0 ;  /* 0x000000000b067220 */ /* 0x000fc40000410000 */
[C---:B------:R-:W-:Y:S02]  /*bfc0*/  FMUL.FTZ R0, R17.reuse, R0 ;  /* 0x0000000011007220 */ /* 0x040fe40000410000 */
[----:B------:R-:W-:Y:S02]  /*bfd0*/  FFMA.FTZ R21, R8, R14, R5 ;  /* 0x0000000e08157223 */ /* 0x000fe40000010005 */
[-C--:B------:R-:W-:Y:S02]  /*bfe0*/  FFMA.FTZ R17, R17, R3.reuse, -R6 ;  /* 0x0000000311117223 */ /* 0x080fe40000010806 */
[----:B------:R-:W-:Y:S01]  /*bff0*/  FFMA.FTZ R16, R11, R3, R0 ;  /* 0x000000030b107223 */ /* 0x000fe20000010000 */
[----:B------:R-:W-:Y:S01]  /*c000*/  HADD2.F32 R3, -RZ, R59.H1_H1 ;  /* 0x3000003bff037230 */ /* 0x000fe20000004100 */
[-C--:B------:R-:W-:Y:S01]  /*c010*/  FMUL.FTZ R6, R10, R9.reuse ;  /* 0x000000090a067220 */ /* 0x080fe20000410000 */
[--C-:B------:R-:W-:Y:S01]  /*c020*/  HADD2.F32 R0, -RZ, R64.reuse.H0_H0 ;  /* 0x20000040ff007230 */ /* 0x100fe20000004100 */
[C---:B------:R-:W-:Y:S01]  /*c030*/  FMUL.FTZ R5, R18.reuse, R9 ;  /* 0x0000000912057220 */ /* 0x040fe20000410000 */
[----:B------:R-:W-:Y:S01]  /*c040*/  HADD2.F32 R9, -RZ, R43.H0_H0 ;  /* 0x2000002bff097230 */ /* 0x000fe20000004100 */
[-C--:B------:R-:W-:Y:S01]  /*c050*/  FFMA.FTZ R18, R18, R7.reuse, -R6 ;  /* 0x0000000712127223 */ /* 0x080fe20000010806 */
[----:B------:R-:W-:Y:S01]  /*c060*/  HADD2.F32 R6, -RZ, R64.H1_H1 ;  /* 0x30000040ff067230 */ /* 0x000fe20000004100 */
[----:B------:R-:W-:Y:S01]  /*c070*/  FFMA.FTZ R11, R10, R7, R5 ;  /* 0x000000070a0b7223 */ /* 0x000fe20000010005 */
[----:B------:R-:W-:Y:S01]  /*c080*/  HADD2.F32 R5, -RZ, R65.H0_H0 ;  /* 0x20000041ff057230 */ /* 0x000fe20000004100 */
[----:B------:R-:W-:-:S02]  /*c090*/  FMUL.FTZ R8, R13, R3 ;  /* 0x000000030d087220 */ /* 0x000fc40000410000 */
[----:B------:R-:W-:Y:S01]  /*c0a0*/  FMUL.FTZ R7, R19, R3 ;  /* 0x0000000313077220 */ /* 0x000fe20000410000 */
[----:B------:R-:W-:Y:S01]  /*c0b0*/  F2FP.PACK_AB R11, R11, R16 ;  /* 0x000000100b0b723e */ /* 0x000fe200000000ff */
[-C--:B------:R-:W-:Y:S02]  /*c0c0*/  FMUL.FTZ R3, R12, R0.reuse ;  /* 0x000000000c037220 */ /* 0x080fe40000410000 */
[C---:B------:R-:W-:Y:S02]  /*c0d0*/  FMUL.FTZ R0, R20.reuse, R0 ;  /* 0x0000000014007220 */ /* 0x040fe40000410000 */
[-C--:B------:R-:W-:Y:S01]  /*c0e0*/  FFMA.FTZ R14, R20, R5.reuse, -R3 ;  /* 0x00000005140e7223 */ /* 0x080fe20000010803 */
[----:B------:R-:W-:Y:S01]  /*c0f0*/  HADD2.F32 R3, -RZ, R42.H0_H0 ;  /* 0x2000002aff037230 */ /* 0x000fe20000004100 */
[----:B------:R-:W-:Y:S01]  /*c100*/  FFMA.FTZ R10, R12, R5, R0 ;  /* 0x000000050c0a7223 */ /* 0x000fe20000010000 */
[----:B------:R-:W-:Y:S01]  /*c110*/  HADD2.F32 R0, -RZ, R41.H0_H0 ;  /* 0x20000029ff007230 */ /* 0x000fe20000004100 */
[----:B------:R-:W-:-:S02]  /*c120*/  FFMA.FTZ R19, R19, R6, -R8 ;  /* 0x0000000613137223 */ /* 0x000fc40000010808 */
[----:B------:R-:W-:Y:S01]  /*c130*/  FFMA.FTZ R8, R13, R6, R7 ;  /* 0x000000060d087223 */ /* 0x000fe20000010007 */
[----:B------:R-:W-:Y:S01]  /*c140*/  HADD2.F32 R7, -RZ, R57.H0_H0 ;  /* 0x20000039ff077230 */ /* 0x000fe20000004100 */
[-C--:B------:R-:W-:Y:S01]  /*c150*/  FMUL.FTZ R6, R15, R3.reuse ;  /* 0x000000030f067220 */ /* 0x080fe20000410000 */
[----:B------:R-:W-:Y:S01]  /*c160*/  F2FP.PACK_AB R13, R26, R40 ;  /* 0x000000281a0d723e */ /* 0x000fe200000000ff */
[C---:B------:R-:W-:Y:S02]  /*c170*/  FMUL.FTZ R5, R23.reuse, R3 ;  /* 0x0000000317057220 */ /* 0x040fe40000410000 */
[-C--:B------:R-:W-:Y:S02]  /*c180*/  FMUL.FTZ R3, R22, R0.reuse ;  /* 0x0000000016037220 */ /* 0x080fe40000410000 */
[----:B------:R-:W-:Y:S02]  /*c190*/  FMUL.FTZ R0, R24, R0 ;  /* 0x0000000018007220 */ /* 0x000fe40000410000 */
[----:B------:R-:W-:-:S02]  /*c1a0*/  FFMA.FTZ R6, R23, R7, -R6 ;  /* 0x0000000717067223 */ /* 0x000fc40000010806 */
[----:B------:R-:W-:Y:S02]  /*c1b0*/  FFMA.FTZ R3, R24, R9, -R3 ;  /* 0x0000000918037223 */ /* 0x000fe40000010803 */
[----:B------:R-:W-:Y:S01]  /*c1c0*/  FFMA.FTZ R5, R15, R7, R5 ;  /* 0x000000070f057223 */ /* 0x000fe20000010005 */
[----:B------:R-:W-:Y:S01]  /*c1d0*/  F2FP.PACK_AB R15, R18, R17 ;  /* 0x00000011120f723e */ /* 0x000fe200000000ff */
[----:B------:R-:W-:Y:S01]  /*c1e0*/  FFMA.FTZ R0, R22, R9, R0 ;  /* 0x0000000916007223 */ /* 0x000fe20000010000 */
[----:B------:R-:W-:Y:S02]  /*c1f0*/  F2FP.PACK_AB R12, R6, R19 ;  /* 0x00000013060c723e */ /* 0x000fe400000000ff */
[----:B------:R-:W-:Y:S02]  /*c200*/  F2FP.PACK_AB R14, R3, R14 ;  /* 0x0000000e030e723e */ /* 0x000fe400000000ff */
[----:B------:R-:W-:Y:S02]  /*c210*/  F2FP.PACK_AB R9, R21, R39 ;  /* 0x000000271509723e */ /* 0x000fe400000000ff */
[----:B------:R-:W-:Y:S01]  /*c220*/  F2FP.PACK_AB R8, R5, R8 ;  /* 0x000000080508723e */ /* 0x000fe200000000ff */
[----:B------:R1:W-:Y:S01]  /*c230*/  STS.128 [R38+0x6100], R12 ;  /* 0x0061000c26007388 */ /* 0x0003e20000000c00 */
[----:B------:R-:W-:-:S05]  /*c240*/  F2FP.PACK_AB R10, R0, R10 ;  /* 0x0000000a000a723e */ /* 0x000fca00000000ff */
[----:B------:R1:W-:Y:S02]  /*c250*/  STS.128 [R36+0x6100], R8 ;  /* 0x0061000824007388 */ /* 0x0003e40000000c00 */
.L_x_429:
[----:B------:R-:W-:Y:S05]  /*c260*/  BSYNC B0 ;  /* 0x0000000000007941 */ /* 0x000fea0003800000 */
.L_x_428:
        /* <DEDUP_REMOVED lines=9> */
[----:B------:R-:W-:-:S02]  /*c300*/  LOP3.LUT R5, R0, 0x38, R25, 0xf8, !PT ;  /* 0x0000003800057812 */ /* 0x000fc400078ef819 */
[----:B------:R-:W-:Y:S02]  /*c310*/  SHF.R.U32.HI R7, RZ, 0x3, R0 ;  /* 0x00000003ff077819 */ /* 0x000fe40000011600 */
[----:B------:R-:W-:Y:S02]  /*c320*/  LOP3.LUT R6, R3, 0xfffffe00, RZ, 0xc0, !PT ;  /* 0xfffffe0003067812 */ /* 0x000fe400078ec0ff */
[----:B-1----:R-:W-:Y:S02]  /*c330*/  SHF.R.U64 R38, R34, 0x10, R35 ;  /* 0x0000001022267819 */ /* 0x002fe40000001223 */
[----:B------:R-:W-:Y:S02]  /*c340*/  LOP3.LUT R3, R6, R5, R7, 0xf6, !PT ;  /* 0x0000000506037212 */ /* 0x000fe400078ef607 */
[----:B------:R-:W-:Y:S02]  /*c350*/  IADD3 R5, R25, c[0x0][0x27c], RZ ;  /* 0x00009f0019057a10 */ /* 0x000fe40007ffe0ff */
[----:B------:R-:W-:Y:S01]  /*c360*/  SHF.L.U32 R37, R3, 0x1, RZ ;  /* 0x0000000103257819 */ /* 0x000fe200000006ff */
[----:B------:R-:W-:Y:S01]  /*c370*/  HADD2.F32 R3, -RZ, R66.H0_H0 ;  /* 0x20000042ff037230 */ /* 0x000fe20000004100 */
[----:B------:R-:W-:-:S02]  /*c380*/  LOP3.LUT R0, R0, 0x38, R5, 0xf8, !PT ;  /* 0x0000003800007812 */ /* 0x000fc400078ef805 */
[----:B------:R-:W-:Y:S01]  /*c390*/  SHF.R.U32.HI R5, RZ, 0x10, R31 ;  /* 0x00000010ff057819 */ /* 0x000fe2000001161f */
[----:B------:R-:W1:Y:S01]  /*c3a0*/  LDS.128 R8, [R37+0x6100] ;  /* 0x0061000025087984 */ /* 0x000e620000000c00 */
[----:B------:R-:W-:Y:S02]  /*c3b0*/  LOP3.LUT R0, R6, R0, R7, 0xf6, !PT ;  /* 0x0000000006007212 */ /* 0x000fe400078ef607 */
[----:B------:R-:W-:Y:S02]  /*c3c0*/  SHF.R.U64 R34, R32, 0x10, R33 ;  /* 0x0000001020227819 */ /* 0x000fe40000001221 */
[----:B------:R-:W-:Y:S01]  /*c3d0*/  SHF.L.U32 R36, R0, 0x1, RZ ;  /* 0x0000000100247819 */ /* 0x000fe200000006ff */
[----:B------:R-:W-:Y:S01]  /*c3e0*/  HADD2.F32 R0, -RZ, R65.H1_H1 ;  /* 0x30000041ff007230 */ /* 0x000fe20000004100 */
[----:B------:R-:W-:Y:S01]  /*c3f0*/  SHF.R.U64 R32, R28, 0x10, R29 ;  /* 0x000000101c207819 */ /* 0x000fe2000000121d */
[----:B------:R-:W-:Y:S01]  /*c400*/  HADD2.F32 R28, -RZ, R5.H0_H0 ;  /* 0x20000005ff1c7230 */ /* 0x000fe20000004100 */
[----:B------:R-:W-:Y:S01]  /*c410*/  SHF.R.U32.HI R19, RZ, 0x10, R35 ;  /* 0x00000010ff137819 */ /* 0x000fe20000011623 */
[----:B------:R-:W2:Y:S01]  /*c420*/  LDS.128 R12, [R36+0x6100] ;  /* 0x00610000240c7984 */ /* 0x000ea20000000c00 */
[----:B------:R-:W-:-:S02]  /*c430*/  SHF.R.U64 R35, R30, 0x10, R31 ;  /* 0x000000101e237819 */ /* 0x000fc4000000121f */
[----:B------:R-:W-:Y:S02]  /*c440*/  SHF.R.U32.HI R22, RZ, 0x10, R29 ;  /* 0x00000010ff167819 */ /* 0x000fe4000001161d */
[----:B------:R-:W-:Y:S01]  /*c450*/  SHF.R.U32.HI R27, RZ, 0x10, R33 ;  /* 0x00000010ff1b7819 */ /* 0x000fe20000011621 */
[----:B-1----:R-:W-:Y:S02]  /*c460*/  HADD2.F32 R16, -RZ, R11.H0_H0 ;  /* 0x2000000bff107230 */ /* 0x002fe40000004100 */
[--C-:B------:R-:W-:Y:S02]  /*c470*/  HADD2.F32 R20, -RZ, R8.reuse.H0_H0 ;  /* 0x20000008ff147230 */ /* 0x100fe40000004100 */
[----:B------:R-:W-:Y:S01]  /*c480*/  HADD2.F32 R24, -RZ, R8.H1_H1 ;  /* 0x30000008ff187230 */ /* 0x000fe20000004100 */
[----:B------:R-:W-:Y:S01]  /*c490*/  FMUL.FTZ R7, R16, R0 ;  /* 0x0000000010077220 */ /* 0x000fe20000410000 */
[--C-:B------:R-:W-:Y:S02]  /*c4a0*/  HADD2.F32 R17, -RZ, R9.reuse.H0_H0 ;  /* 0x20000009ff117230 */ /* 0x100fe40000004100 */
[----:B------:R-:W-:-:S02]  /*c4b0*/  HADD2.F32 R18, -RZ, R9.H1_H1 ;  /* 0x30000009ff127230 */ /* 0x000fc40000004100 */
[--C-:B--2---:R-:W-:Y:S02]  /*c4c0*/  HADD2.F32 R5, -RZ, R15.reuse.H0_H0 ;  /* 0x2000000fff057230 */ /* 0x104fe40000004100 */
[--C-:B------:R-:W-:Y:S02]  /*c4d0*/  HADD2.F32 R21, -RZ, R10.reuse.H0_H0 ;  /* 0x2000000aff157230 */ /* 0x100fe40000004100 */
[----:B------:R-:W-:Y:S01]  /*c4e0*/  HADD2.F32 R26, -RZ, R10.H1_H1 ;  /* 0x3000000aff1a7230 */ /* 0x000fe20000004100 */
[C---:B------:R-:W-:Y:S01]  /*c4f0*/  FMUL.FTZ R6, R5.reuse, R0 ;  /* 0x0000000005067220 */ /* 0x040fe20000410000 */
[----:B------:R-:W-:Y:S01]  /*c500*/  HADD2.F32 R8, -RZ, R15.H1_H1 ;  /* 0x3000000fff087230 */ /* 0x000fe20000004100 */
[-C--:B------:R-:W-:Y:S01]  /*c510*/  FFMA.FTZ R30, R5, R3.reuse, R7 ;  /* 0x00000003051e7223 */ /* 0x080fe20000010007 */
[--C-:B------:R-:W-:Y:S01]  /*c520*/  HADD2.F32 R10, -RZ, R13.reuse.H0_H0 ;  /* 0x2000000dff0a7230 */ /* 0x100fe20000004100 */
[----:B------:R-:W-:Y:S01]  /*c530*/  FFMA.FTZ R31, R16, R3, -R6 ;  /* 0x00000003101f7223 */ /* 0x000fe20000010806 */
[----:B------:R-:W-:Y:S01]  /*c540*/  HADD2.F32 R9, -RZ, R13.H1_H1 ;  /* 0x3000000dff097230 */ /* 0x000fe20000004100 */
[----:B------:R-:W-:Y:S01]  /*c550*/  FMUL.FTZ R6, R8, R28 ;  /* 0x0000001c08067220 */ /* 0x000fe20000410000 */
[----:B------:R-:W-:-:S02]  /*c560*/  HADD2.F32 R13, -RZ, R12.H0_H0 ;  /* 0x2000000cff0d7230 */ /* 0x000fc40000004100 */
[----:B------:R-:W-:Y:S02]  /*c570*/  HADD2.F32 R15, -RZ, R12.H1_H1 ;  /* 0x3000000cff0f7230 */ /* 0x000fe40000004100 */
[--C-:B------:R-:W-:Y:S02]  /*c580*/  HADD2.F32 R12, -RZ, R14.reuse.H0_H0 ;  /* 0x2000000eff0c7230 */ /* 0x100fe40000004100 */
[----:B------:R-:W-:Y:S02]  /*c590*/  HADD2.F32 R23, -RZ, R14.H1_H1 ;  /* 0x3000000eff177230 */ /* 0x000fe40000004100 */
[----:B------:R-:W-:Y:S02]  /*c5a0*/  HADD2.F32 R11, -RZ, R11.H1_H1 ;  /* 0x3000000bff0b7230 */ /* 0x000fe40000004100 */
[----:B------:R-:W-:Y:S02]  /*c5b0*/  HADD2.F32 R14, -RZ, R19.H0_H0 ;  /* 0x20000013ff0e7230 */ /* 0x000fe40000004100 */
[----:B------:R-:W-:Y:S01]  /*c5c0*/  HADD2.F32 R0, -RZ, R66.H1_H1 ;  /* 0x30000042ff007230 */ /* 0x000fe20000004100 */
[C---:B------:R-:W-:Y:S01]  /*c5d0*/  FMUL.FTZ R5, R11.reuse, R28 ;  /* 0x0000001c0b057220 */ /* 0x040fe20000410000 */
[----:B------:R-:W-:Y:S01]  /*c5e0*/  HADD2.F32 R3, -RZ, R67.H0_H0 ;  /* 0x20000043ff037230 */ /* 0x000fe20000004100 */
[----:B------:R-:W-:Y:S01]  /*c5f0*/  FFMA.FTZ R29, R11, R14, -R6 ;  /* 0x0000000e0b1d7223 */ /* 0x000fe20000010806 */
[----:B------:R-:W-:Y:S01]  /*c600*/  HADD2.F32 R11, -RZ, R22.H0_H0 ;  /* 0x20000016ff0b7230 */ /* 0x000fe20000004100 */
[-C--:B------:R-:W-:Y:S01]  /*c610*/  FMUL.FTZ R6, R10, R0.reuse ;  /* 0x000000000a067220 */ /* 0x080fe20000410000 */
[----:B------:R-:W-:Y:S01]  /*c620*/  HADD2.F32 R7, -RZ, R27.H0_H0 ;  /* 0x2000001bff077230 */ /* 0x000fe20000004100 */
[----:B------:R-:W-:-:S02]  /*c630*/  FMUL.FTZ R0, R17, R0 ;  /* 0x0000000011007220 */ /* 0x000fc40000410000 */
[----:B------:R-:W-:Y:S02]  /*c640*/  FFMA.FTZ R28, R8, R14, R5 ;  /* 0x0000000e081c7223 */ /* 0x000fe40000010005 */
[-C--:B------:R-:W-:Y:S02]  /*c650*/  FFMA.FTZ R22, R17, R3.reuse, -R6 ;  /* 0x0000000311167223 */ /* 0x080fe40000010806 */
[----:B------:R-:W-:Y:S01]  /*c660*/  FFMA.FTZ R19, R10, R3, R0 ;  /* 0x000000030a137223 */ /* 0x000fe20000010000 */
[----:B------:R-:W-:Y:S01]  /*c670*/  HADD2.F32 R3, -RZ, R67.H1_H1 ;  /* 0x30000043ff037230 */ /* 0x000fe20000004100 */
[CC--:B------:R-:W-:Y:S01]  /*c680*/  FMUL.FTZ R6, R9.reuse, R11.reuse ;  /* 0x0000000b09067220 */ /* 0x0c0fe20000410000 */
[--C-:B------:R-:W-:Y:S01]  /*c690*/  HADD2.F32 R0, -RZ, R70.reuse.H0_H0 ;  /* 0x20000046ff007230 */ /* 0x100fe20000004100 */
[----:B------:R-:W-:Y:S01]  /*c6a0*/  FMUL.FTZ R5, R18, R11 ;  /* 0x0000000b12057220 */ /* 0x000fe20000410000 */
[----:B------:R-:W-:Y:S01]  /*c6b0*/  F2FP.PACK_AB R11, R28, R30 ;  /* 0x0000001e1c0b723e */ /* 0x000fe200000000ff */
[-C--:B------:R-:W-:Y:S01]  /*c6c0*/  FFMA.FTZ R18, R18, R7.reuse, -R6 ;  /* 0x0000000712127223 */ /* 0x080fe20000010806 */
[----:B------:R-:W-:Y:S01]  /*c6d0*/  HADD2.F32 R6, -RZ, R70.H1_H1 ;  /* 0x30000046ff067230 */ /* 0x000fe20000004100 */
[----:B------:R-:W-:Y:S01]  /*c6e0*/  FFMA.FTZ R9, R9, R7, R5 ;  /* 0x0000000709097223 */ /* 0x000fe20000010005 */
[----:B------:R-:W-:Y:S01]  /*c6f0*/  HADD2.F32 R5, -RZ, R71.H0_H0 ;  /* 0x20000047ff057230 */ /* 0x000fe20000004100 */
[----:B------:R-:W-:-:S02]  /*c700*/  FMUL.FTZ R8, R13, R3 ;  /* 0x000000030d087220 */ /* 0x000fc40000410000 */
[----:B------:R-:W-:Y:S01]  /*c710*/  FMUL.FTZ R7, R20, R3 ;  /* 0x0000000314077220 */ /* 0x000fe20000410000 */
[----:B------:R-:W-:Y:S01]  /*c720*/  F2FP.PACK_AB R9, R9, R19 ;  /* 0x000000130909723e */ /* 0x000fe200000000ff */
[CC--:B------:R-:W-:Y:S02]  /*c730*/  FMUL.FTZ R3, R12.reuse, R0.reuse ;  /* 0x000000000c037220 */ /* 0x0c0fe40000410000 */
[C---:B------:R-:W-:Y:S02]  /*c740*/  FMUL.FTZ R0, R21.reuse, R0 ;  /* 0x0000000015007220 */ /* 0x040fe40000410000 */
[-C--:B------:R-:W-:Y:S01]  /*c750*/  FFMA.FTZ R14, R21, R5.reuse, -R3 ;  /* 0x00000005150e7223 */ /* 0x080fe20000010803 */
[----:B------:R-:W-:Y:S01]  /*c760*/  HADD2.F32 R3, -RZ, R32.H0_H0 ;  /* 0x20000020ff037230 */ /* 0x000fe20000004100 */
[----:B------:R-:W-:Y:S01]  /*c770*/  FFMA.FTZ R10, R12, R5, R0 ;  /* 0x000000050c0a7223 */ /* 0x000fe20000010000 */
[----:B------:R-:W-:Y:S01]  /*c780*/  HADD2.F32 R0, -RZ, R35.H0_H0 ;  /* 0x20000023ff007230 */ /* 0x000fe20000004100 */
[-C--:B------:R-:W-:Y:S01]  /*c790*/  FFMA.FTZ R17, R20, R6.reuse, -R8 ;  /* 0x0000000614117223 */ /* 0x080fe20000010808 */
[----:B------:R-:W-:Y:S01]  /*c7a0*/  HADD2.F32 R8, -RZ, R38.H0_H0 ;  /* 0x20000026ff087230 */ /* 0x000fe20000004100 */
[----:B------:R-:W-:Y:S01]  /*c7b0*/  FFMA.FTZ R16, R13, R6, R7 ;  /* 0x000000060d107223 */ /* 0x000fe20000010007 */
[----:B------:R-:W-:Y:S01]  /*c7c0*/  HADD2.F32 R7, -RZ, R34.H0_H0 ;  /* 0x20000022ff077230 */ /* 0x000fe20000004100 */
[-C--:B------:R-:W-:Y:S01]  /*c7d0*/  FMUL.FTZ R6, R15, R3.reuse ;  /* 0x000000030f067220 */ /* 0x080fe20000410000 */
[----:B------:R-:W-:Y:S01]  /*c7e0*/  F2FP.PACK_AB R13, R18, R22 ;  /* 0x00000016120d723e */ /* 0x000fe200000000ff */
[----:B------:R-:W-:-:S02]  /*c7f0*/  FMUL.FTZ R5, R24, R3 ;  /* 0x0000000318057220 */ /* 0x000fc40000410000 */
[-C--:B------:R-:W-:Y:S02]  /*c800*/  FMUL.FTZ R3, R23, R0.reuse ;  /* 0x0000000017037220 */ /* 0x080fe40000410000 */
[----:B------:R-:W-:Y:S02]  /*c810*/  FMUL.FTZ R0, R26, R0 ;  /* 0x000000001a007220 */ /* 0x000fe40000410000 */
[-C--:B------:R-:W-:Y:S02]  /*c820*/  FFMA.FTZ R6, R24, R7.reuse, -R6 ;  /* 0x0000000718067223 */ /* 0x080fe40000010806 */
[-C--:B------:R-:W-:Y:S02]  /*c830*/  FFMA.FTZ R3, R26, R8.reuse, -R3 ;  /* 0x000000081a037223 */ /* 0x080fe40000010803 */
[----:B------:R-:W-:Y:S01]  /*c840*/  FFMA.FTZ R5, R15, R7, R5 ;  /* 0x000000070f057223 */ /* 0x000fe20000010005 */
[----:B------:R-:W-:Y:S01]  /*c850*/  F2FP.PACK_AB R15, R29, R31 ;  /* 0x0000001f1d0f723e */ /* 0x000fe200000000ff */
[----:B------:R-:W-:Y:S01]  /*c860*/  FFMA.FTZ R0, R23, R8, R0 ;  /* 0x0000000817007223 */ /* 0x000fe20000010000 */
[----:B------:R-:W-:-:S02]  /*c870*/  F2FP.PACK_AB R12, R6, R17 ;  /* 0x00000011060c723e */ /* 0x000fc400000000ff */
[----:B------:R-:W-:Y:S02]  /*c880*/  F2FP.PACK_AB R14, R3, R14 ;  /* 0x0000000e030e723e */ /* 0x000fe400000000ff */
[----:B------:R-:W-:Y:S02]  /*c890*/  F2FP.PACK_AB R8, R5, R16 ;  /* 0x000000100508723e */ /* 0x000fe400000000ff */
[----:B------:R-:W-:Y:S01]  /*c8a0*/  F2FP.PACK_AB R10, R0, R10 ;  /* 0x0000000a000a723e */ /* 0x000fe200000000ff */
[----:B------:R1:W-:Y:S04]  /*c8b0*/  STS.128 [R37+0x6100], R12 ;  /* 0x0061000c25007388 */ /* 0x0003e80000000c00 */
[----:B------:R1:W-:Y:S02]  /*c8c0*/  STS.128 [R36+0x6100], R8 ;  /* 0x0061000824007388 */ /* 0x0003e40000000c00 */
.L_x_431:
[----:B------:R-:W-:Y:S05]  /*c8d0*/  BSYNC B0 ;  /* 0x0000000000007941 */ /* 0x000fea0003800000 */
.L_x_430:
        /* <DEDUP_REMOVED lines=12> */
[----:B------:R-:W-:Y:S02]  /*c9a0*/  SHF.R.U32.HI R19, RZ, 0x10, R51 ;  /* 0x00000010ff137819 */ /* 0x000fe40000011633 */
[----:B------:R-:W-:Y:S02]  /*c9b0*/  LOP3.LUT R3, R6, R5, R7, 0xf6, !PT ;  /* 0x0000000506037212 */ /* 0x000fe400078ef607 */
[----:B------:R-:W-:Y:S02]  /*c9c0*/  IADD3 R5, R25, c[0x0][0x27c], RZ ;  /* 0x00009f0019057a10 */ /* 0x000fe40007ffe0ff */
[----:B------:R-:W-:Y:S01]  /*c9d0*/  SHF.L.U32 R31, R3, 0x1, RZ ;  /* 0x00000001031f7819 */ /* 0x000fe200000006ff */
[----:B------:R-:W-:Y:S01]  /*c9e0*/  HADD2.F32 R3, -RZ, R72.H0_H0 ;  /* 0x20000048ff037230 */ /* 0x000fe20000004100 */
[----:B------:R-:W-:-:S02]  /*c9f0*/  LOP3.LUT R0, R0, 0x38, R5, 0xf8, !PT ;  /* 0x0000003800007812 */ /* 0x000fc400078ef805 */
[----:B------:R-:W-:Y:S01]  /*ca00*/  SHF.R.U32.HI R5, RZ, 0x10, R47 ;  /* 0x00000010ff057819 */ /* 0x000fe2000001162f */
[----:B-1----:R-:W1:Y:S01]  /*ca10*/  LDS.128 R8, [R31+0x6100] ;  /* 0x006100001f087984 */ /* 0x002e620000000c00 */
[----:B------:R-:W-:Y:S02]  /*ca20*/  LOP3.LUT R0, R6, R0, R7, 0xf6, !PT ;  /* 0x0000000006007212 */ /* 0x000fe400078ef607 */
[----:B------:R-:W-:Y:S01]  /*ca30*/  SHF.R.U32.HI R22, RZ, 0x10, R45 ;  /* 0x00000010ff167819 */ /* 0x000fe2000001162d */
[----:B------:R-:W-:Y:S01]  /*ca40*/  HADD2.F32 R28, -RZ, R5.H0_H0 ;  /* 0x20000005ff1c7230 */ /* 0x000fe20000004100 */
[----:B------:R-:W-:Y:S01]  /*ca50*/  SHF.L.U32 R29, R0, 0x1, RZ ;  /* 0x00000001001d7819 */ /* 0x000fe200000006ff */
[----:B------:R-:W-:Y:S01]  /*ca60*/  HADD2.F32 R0, -RZ, R71.H1_H1 ;  /* 0x30000047ff007230 */ /* 0x000fe20000004100 */
[----:B------:R-:W-:Y:S02]  /*ca70*/  SHF.R.U32.HI R24, RZ, 0x10, R49 ;  /* 0x00000010ff187819 */ /* 0x000fe40000011631 */
[----:B------:R-:W-:Y:S01]  /*ca80*/  SHF.R.U64 R33, R44, 0x10, R45 ;  /* 0x000000102c217819 */ /* 0x000fe2000000122d */
[----:B------:R-:W2:Y:S01]  /*ca90*/  LDS.128 R12, [R29+0x6100] ;  /* 0x006100001d0c7984 */ /* 0x000ea20000000c00 */
[----:B------:R-:W-:-:S02]  /*caa0*/  SHF.R.U64 R35, R46, 0x10, R47 ;  /* 0x000000102e237819 */ /* 0x000fc4000000122f */
[----:B------:R-:W-:Y:S02]  /*cab0*/  SHF.R.U64 R36, R50, 0x10, R51 ;  /* 0x0000001032247819 */ /* 0x000fe40000001233 */
[----:B------:R-:W-:Y:S01]  /*cac0*/  SHF.R.U64 R37, R48, 0x10, R49 ;  /* 0x0000001030257819 */ /* 0x000fe20000001231 */
        /* <DEDUP_REMOVED lines=59> */
[C---:B------:R-:W-:Y:S02]  /*ce80*/  FMUL.FTZ R0, R27.reuse, R0 ;  /* 0x000000001b007220 */ /* 0x040fe40000410000 */
[-C--:B------:R-:W-:Y:S02]  /*ce90*/  FFMA.FTZ R6, R26, R7.reuse, -R6 ;  /* 0x000000071a067223 */ /* 0x080fe40000010806 */
[----:B------:R-:W-:Y:S02]  /*cea0*/  FFMA.FTZ R3, R27, R8, -R3 ;  /* 0x000000081b037223 */ /* 0x000fe40000010803 */
        /* <DEDUP_REMOVED lines=9> */
.L_x_433:
[----:B------:R-:W-:Y:S05]  /*cf40*/  BSYNC B0 ;  /* 0x0000000000007941 */ /* 0x000fea0003800000 */
.L_x_432:
        /* <DEDUP_REMOVED lines=13> */
[----:B------:R-:W-:Y:S01]  /*d020*/  IADD3 R5, R25, c[0x0][0x27c], RZ ;  /* 0x00009f0019057a10 */ /* 0x000fe20007ffe0ff */
[----:B------:R-:W-:Y:S01]  /*d030*/  HADD2.F32 R19, -RZ, R19.H0_H0 ;  /* 0x20000013ff137230 */ /* 0x000fe20000004100 */
        /* <DEDUP_REMOVED lines=16> */
[--C-:B-1----:R-:W-:Y:S02]  /*d140*/  HADD2.F32 R16, -RZ, R11.reuse.H0_H0 ;  /* 0x2000000bff107230 */ /* 0x102fe40000004100 */
[----:B------:R-:W-:Y:S02]  /*d150*/  HADD2.F32 R11, -RZ, R11.H1_H1 ;  /* 0x3000000bff0b7230 */ /* 0x000fe40000004100 */
[--C-:B------:R-:W-:Y:S01]  /*d160*/  HADD2.F32 R20, -RZ, R8.reuse.H0_H0 ;  /* 0x20000008ff147230 */ /* 0x100fe20000004100 */
[----:B------:R-:W-:Y:S01]  /*d170*/  FMUL.FTZ R7, R16, R0 ;  /* 0x0000000010077220 */ /* 0x000fe20000410000 */
[----:B------:R-:W-:Y:S02]  /*d180*/  HADD2.F32 R26, -RZ, R8.H1_H1 ;  /* 0x30000008ff1a7230 */ /* 0x000fe40000004100 */
[----:B------:R-:W-:-:S02]  /*d190*/  HADD2.F32 R17, -RZ, R9.H0_H0 ;  /* 0x20000009ff117230 */ /* 0x000fc40000004100 */
[--C-:B--2---:R-:W-:Y:S02]  /*d1a0*/  HADD2.F32 R5, -RZ, R15.reuse.H0_H0 ;  /* 0x2000000fff057230 */ /* 0x104fe40000004100 */
[----:B------:R-:W-:Y:S02]  /*d1b0*/  HADD2.F32 R15, -RZ, R15.H1_H1 ;  /* 0x3000000fff0f7230 */ /* 0x000fe40000004100 */
[----:B------:R-:W-:Y:S01]  /*d1c0*/  HADD2.F32 R8, -RZ, R13.H0_H0 ;  /* 0x2000000dff087230 */ /* 0x000fe20000004100 */
[C---:B------:R-:W-:Y:S01]  /*d1d0*/  FMUL.FTZ R6, R5.reuse, R0 ;  /* 0x0000000005067220 */ /* 0x040fe20000410000 */
[----:B------:R-:W-:Y:S01]  /*d1e0*/  HADD2.F32 R0, -RZ, R77.H1_H1 ;  /* 0x3000004dff007230 */ /* 0x000fe20000004100 */
[-C--:B------:R-:W-:Y:S01]  /*d1f0*/  FFMA.FTZ R31, R5, R3.reuse, R7 ;  /* 0x00000003051f7223 */ /* 0x080fe20000010007 */
[----:B------:R-:W-:Y:S01]  /*d200*/  HADD2.F32 R13, -RZ, R13.H1_H1 ;  /* 0x3000000dff0d7230 */ /* 0x000fe20000004100 */
[----:B------:R-:W-:Y:S01]  /*d210*/  FFMA.FTZ R33, R16, R3, -R6 ;  /* 0x0000000310217223 */ /* 0x000fe20000010806 */
[----:B------:R-:W-:Y:S01]  /*d220*/  HADD2.F32 R3, -RZ, R78.H0_H0 ;  /* 0x2000004eff037230 */ /* 0x000fe20000004100 */
[-C--:B------:R-:W-:Y:S01]  /*d230*/  FMUL.FTZ R6, R15, R28.reuse ;  /* 0x0000001c0f067220 */ /* 0x080fe20000410000 */
[----:B------:R-:W-:Y:S01]  /*d240*/  HADD2.F32 R9, -RZ, R9.H1_H1 ;  /* 0x30000009ff097230 */ /* 0x000fe20000004100 */
[C---:B------:R-:W-:Y:S01]  /*d250*/  FMUL.FTZ R5, R11.reuse, R28 ;  /* 0x0000001c0b057220 */ /* 0x040fe20000410000 */
[----:B------:R-:W-:Y:S01]  /*d260*/  HADD2.F32 R7, -RZ, R25.H0_H0 ;  /* 0x20000019ff077230 */ /* 0x000fe20000004100 */
[-C--:B------:R-:W-:Y:S01]  /*d270*/  FFMA.FTZ R28, R11, R19.reuse, -R6 ;  /* 0x000000130b1c7223 */ /* 0x080fe20000010806 */
[----:B------:R-:W-:Y:S01]  /*d280*/  HADD2.F32 R11, -RZ, R22.H0_H0 ;  /* 0x20000016ff0b7230 */ /* 0x000fe20000004100 */
[CC--:B------:R-:W-:Y:S01]  /*d290*/  FMUL.FTZ R6, R8.reuse, R0.reuse ;  /* 0x0000000008067220 */ /* 0x0c0fe20000410000 */
[--C-:B------:R-:W-:Y:S01]  /*d2a0*/  HADD2.F32 R21, -RZ, R10.reuse.H0_H0 ;  /* 0x2000000aff157230 */ /* 0x100fe20000004100 */
[----:B------:R-:W-:Y:S01]  /*d2b0*/  FMUL.FTZ R0, R17, R0 ;  /* 0x0000000011007220 */ /* 0x000fe20000410000 */
[----:B------:R-:W-:Y:S01]  /*d2c0*/  HADD2.F32 R27, -RZ, R10.H1_H1 ;  /* 0x3000000aff1b7230 */ /* 0x000fe20000004100 */
[----:B------:R-:W-:Y:S01]  /*d2d0*/  FFMA.FTZ R22, R15, R19, R5 ;  /* 0x000000130f167223 */ /* 0x000fe20000010005 */
[----:B------:R-:W-:Y:S01]  /*d2e0*/  HADD2.F32 R18, -RZ, R12.H0_H0 ;  /* 0x2000000cff127230 */ /* 0x000fe20000004100 */
[----:B------:R-:W-:Y:S01]  /*d2f0*/  FFMA.FTZ R19, R17, R3, -R6 ;  /* 0x0000000311137223 */ /* 0x000fe20000010806 */
[--C-:B------:R-:W-:Y:S01]  /*d300*/  HADD2.F32 R10, -RZ, R14.reuse.H0_H0 ;  /* 0x2000000eff0a7230 */ /* 0x100fe20000004100 */
[----:B------:R-:W-:Y:S01]  /*d310*/  FMUL.FTZ R6, R13, R11 ;  /* 0x0000000b0d067220 */ /* 0x000fe20000410000 */
[----:B------:R-:W-:Y:S01]  /*d320*/  HADD2.F32 R24, -RZ, R14.H1_H1 ;  /* 0x3000000eff187230 */ /* 0x000fe20000004100 */
[----:B------:R-:W-:Y:S01]  /*d330*/  FFMA.FTZ R17, R8, R3, R0 ;  /* 0x0000000308117223 */ /* 0x000fe20000010000 */
[----:B------:R-:W-:Y:S01]  /*d340*/  HADD2.F32 R3, -RZ, R78.H1_H1 ;  /* 0x3000004eff037230 */ /* 0x000fe20000004100 */
[C---:B------:R-:W-:Y:S01]  /*d350*/  FMUL.FTZ R5, R9.reuse, R11 ;  /* 0x0000000b09057220 */ /* 0x040fe20000410000 */
[--C-:B------:R-:W-:Y:S01]  /*d360*/  HADD2.F32 R0, -RZ, R79.reuse.H0_H0 ;  /* 0x2000004fff007230 */ /* 0x100fe20000004100 */
[-C--:B------:R-:W-:Y:S01]  /*d370*/  FFMA.FTZ R16, R9, R7.reuse, -R6 ;  /* 0x0000000709107223 */ /* 0x080fe20000010806 */
[----:B------:R-:W-:Y:S01]  /*d380*/  HADD2.F32 R6, -RZ, R79.H1_H1 ;  /* 0x3000004fff067230 */ /* 0x000fe20000004100 */
[----:B------:R-:W-:Y:S01]  /*d390*/  FFMA.FTZ R9, R13, R7, R5 ;  /* 0x000000070d097223 */ /* 0x000fe20000010005 */
[----:B------:R-:W-:Y:S01]  /*d3a0*/  HADD2.F32 R5, -RZ, R80.H0_H0 ;  /* 0x20000050ff057230 */ /* 0x000fe20000004100 */
[-C--:B------:R-:W-:Y:S01]  /*d3b0*/  FMUL.FTZ R8, R18, R3.reuse ;  /* 0x0000000312087220 */ /* 0x080fe20000410000 */
[----:B------:R-:W-:Y:S01]  /*d3c0*/  HADD2.F32 R23, -RZ, R12.H1_H1 ;  /* 0x3000000cff177230 */ /* 0x000fe20000004100 */
[----:B------:R-:W-:Y:S01]  /*d3d0*/  FMUL.FTZ R7, R20, R3 ;  /* 0x0000000314077220 */ /* 0x000fe20000410000 */
[----:B------:R-:W-:Y:S01]  /*d3e0*/  F2FP.PACK_AB R15, R28, R33 ;  /* 0x000000211c0f723e */ /* 0x000fe200000000ff */
[-C--:B------:R-:W-:Y:S01]  /*d3f0*/  FMUL.FTZ R3, R10, R0.reuse ;  /* 0x000000000a037220 */ /* 0x080fe20000410000 */
[----:B------:R-:W-:Y:S01]  /*d400*/  F2FP.PACK_AB R13, R16, R19 ;  /* 0x00000013100d723e */ /* 0x000fe200000000ff */
[C---:B------:R-:W-:Y:S01]  /*d410*/  FMUL.FTZ R0, R21.reuse, R0 ;  /* 0x0000000015007220 */ /* 0x040fe20000410000 */
[----:B------:R-:W-:Y:S01]  /*d420*/  F2FP.PACK_AB R11, R22, R31 ;  /* 0x0000001f160b723e */ /* 0x000fe200000000ff */
        /* <DEDUP_REMOVED lines=8> */
[----:B------:R-:W-:Y:S01]  /*d4b0*/  FMUL.FTZ R6, R23, R3 ;  /* 0x0000000317067220 */ /* 0x000fe20000410000 */
        /* <DEDUP_REMOVED lines=11> */
[----:B------:R-:W-:Y:S01]  /*d570*/  F2FP.PACK_AB R10, R0, R10 ;  /* 0x0000000a000a723e */ /* 0x000fe200000000ff */
[----:B------:R1:W-:Y:S04]  /*d580*/  STS.128 [R30+0x6100], R12 ;  /* 0x0061000c1e007388 */ /* 0x0003e80000000c00 */
[----:B------:R1:W-:Y:S02]  /*d590*/  STS.128 [R29+0x6100], R8 ;  /* 0x006100081d007388 */ /* 0x0003e40000000c00 */
.L_x_421:
[----:B------:R-:W-:Y:S05]  /*d5a0*/  BSYNC B2 ;  /* 0x0000000000027941 */ /* 0x000fea0003800000 */
.L_x_399:
[----:B--2---:R-:W-:Y:S01]  /*d5b0*/  SHF.R.S32.HI R7, RZ, 0x4, R83 ;  /* 0x00000004ff077819 */ /* 0x004fe20000011453 */
[----:B------:R-:W-:Y:S01]  /*d5c0*/  IMAD.SHL.U32 R6, R69, 0x40, RZ ;  /* 0x0000004045067824 */ /* 0x000fe200078e00ff */
[----:B------:R-:W-:-:S04]  /*d5d0*/  DEPBAR.LE SB0, 0x0 ;  /* 0x000080000000791a */ /* 0x000fc80000000000 */
[----:B------:R-:W-:Y:S01]  /*d5e0*/  LEA.HI R0, R83, R7, RZ, 0x1 ;  /* 0x0000000753007211 */ /* 0x000fe200078f08ff */
[----:B------:R-:W-:Y:S01]  /*d5f0*/  IMAD.SHL.U32 R3, R81, 0x40, RZ ;  /* 0x0000004051037824 */ /* 0x000fe200078e00ff */
[----:B------:R-:W-:Y:S01]  /*d600*/  LOP3.LUT P1, RZ, R69, 0x2, RZ, 0xc0, !PT ;  /* 0x0000000245ff7812 */ /* 0x000fe2000782c0ff */
[----:B------:R-:W-:Y:S01]  /*d610*/  IMAD.SHL.U32 R5, R82, 0x40, RZ ;  /* 0x0000004052057824 */ /* 0x000fe200078e00ff */
[----:B------:R-:W-:Y:S01]  /*d620*/  LOP3.LUT R0, R0, 0xfffffffe, RZ, 0xc0, !PT ;  /* 0xfffffffe00007812 */ /* 0x000fe200078ec0ff */
[----:B-1----:R-:W-:Y:S01]  /*d630*/  IMAD.SHL.U32 R8, R76, 0x8, RZ ;  /* 0x000000084c087824 */ /* 0x002fe200078e00ff */
[----:B------:R-:W-:Y:S01]  /*d640*/  LOP3.LUT R3, R3, 0x1c0, RZ, 0xc0, !PT ;  /* 0x000001c003037812 */ /* 0x000fe200078ec0ff */
[----:B------:R-:W-:Y:S01]  /*d650*/  IMAD.SHL.U32 R212, R90, 0x2, RZ ;  /* 0x000000025ad47824 */ /* 0x000fe200078e00ff */
[----:B------:R-:W-:Y:S01]  /*d660*/  LOP3.LUT R205, R5, 0xfffffe00, RZ, 0xc0, !PT ;  /* 0xfffffe0005cd7812 */ /* 0x000fe200078ec0ff */
[----:B------:R-:W-:Y:S01]  /*d670*/  IMAD.IADD R7, R7, 0x1, -R0 ;  /* 0x0000000107077824 */ /* 0x000fe200078e0a00 */
[----:B------:R-:W-:Y:S01]  /*d680*/  LOP3.LUT R0, R6, 0x1c0, RZ, 0xc0, !PT ;  /* 0x000001c006007812 */ /* 0x000fe200078ec0ff */
[----:B------:R-:W-:Y:S01]  /*d690*/  IMAD.SHL.U32 R211, R58, 0x2, RZ ;  /* 0x000000023ad37824 */ /* 0x000fe200078e00ff */
[----:B------:R-:W-:Y:S01]  /*d6a0*/  SHF.L.U64.HI R225, R90, 0x1, R225 ;  /* 0x000000015ae17819 */ /* 0x000fe200000102e1 */
[----:B------:R-:W-:Y:S01]  /*d6b0*/  IMAD.SHL.U32 R6, R7, 0x8, RZ ;  /* 0x0000000807067824 */ /* 0x000fe200078e00ff */
[----:B------:R-:W-:Y:S01]  /*d6c0*/  LOP3.LUT R5, R0, 0x8, R8, 0xf8, !PT ;  /* 0x0000000800057812 */ /* 0x000fe200078ef808 */
[----:B------:R-:W-:Y:S01]  /*d6d0*/  STL [R1+0x38], R212 ;  /* 0x000038d401007387 */ /* 0x000fe20000100800 */
[----:B------:R-:W-:Y:S01]  /*d6e0*/  SHF.R.U32.HI R0, RZ, 0x3, R0 ;  /* 0x00000003ff007819 */ /* 0x000fe20000011600 */
[----:B------:R-:W-:Y:S01]  /*d6f0*/  UISETP.GT.AND UP0, UPT, UR16, UR4, UPT ;  /* 0x000000041000728c */ /* 0x000fe2000bf04270 */
[----:B------:R-:W-:Y:S01]  /*d700*/  LOP3.LUT R8, R3, 0x8, R6, 0xf8, !PT ;  /* 0x0000000803087812 */ /* 0x000fe200078ef806 */
[----:B------:R-:W-:Y:S01]  /*d710*/  STL [R1+0x4], R211 ;  /* 0x000004d301007387 */ /* 0x000fe20000100800 */
[----:B------:R-:W-:Y:S01]  /*d720*/  SHF.R.U32.HI R6, RZ, 0x3, R3 ;  /* 0x00000003ff067819 */ /* 0x000fe20000011603 */
[----:B------:R-:W-:Y:S01]  /*d730*/  IMAD R3, R207, 0x400, R205 ;  /* 0x00000400cf037824 */ /* 0x000fe200078e02cd */
[----:B------:R-:W-:-:S02]  /*d740*/  LOP3.LUT R0, R5, R0, RZ, 0x3c, !PT ;  /* 0x0000000005007212 */ /* 0x000fc400078e3cff */
[----:B------:R-:W-:-:S03]  /*d750*/  LOP3.LUT R204, R8, R6, RZ, 0x3c, !PT ;  /* 0x0000000608cc7212 */ /* 0x000fc600078e3cff */
[----:B------:R-:W-:Y:S02]  /*d760*/  IMAD R0, R7, 0x200, R0 ;  /* 0x0000020007007824 */ /* 0x000fe400078e0200 */
[----:B------:R-:W-:Y:S02]  /*d770*/  IMAD.IADD R3, R204, 0x1, R3 ;  /* 0x00000001cc037824 */ /* 0x000fe400078e0203 */
[----:B------:R-:W-:Y:S01]  /*d780*/  IMAD.SHL.U32 R208, R0, 0x2, RZ ;  /* 0x0000000200d07824 */ /* 0x000fe200078e00ff */
[----:B------:R-:W-:Y:S01]  /*d790*/  BAR.SYNC.DEFER_BLOCKING 0x0 ;  /* 0x0000000000007b1d */ /* 0x000fe20000010000 */
[----:B------:R-:W-:Y:S02]  /*d7a0*/  IMAD.SHL.U32 R215, R3, 0x2, RZ ;  /* 0x0000000203d77824 */ /* 0x000fe400078e00ff */
[----:B------:R-:W-:Y:S01]  /*d7b0*/  IMAD R0, R88, c[0x0][0x208], RZ ;  /* 0x0000820058007a24 */ /* 0x000fe200078e02ff */
[C---:B------:R-:W-:Y:S01]  /*d7c0*/  IADD3 R5, R208.reuse, 0x3100, RZ ;  /* 0x00003100d0057810 */ /* 0x040fe20007ffe0ff */
[----:B------:R-:W-:Y:S01]  /*d7d0*/  IMAD.WIDE.U32 R6, R91, c[0x0][0x208], RZ ;  /* 0x000082005b067a25 */ /* 0x000fe200078e00ff */
[----:B------:R-:W-:-:S02]  /*d7e0*/  IADD3 R219, R208, 0x3120, RZ ;  /* 0x00003120d0db7810 */ /* 0x000fc40007ffe0ff */
[----:B------:R-:W-:Y:S01]  /*d7f0*/  @P1 IADD3 R219, R5, -0x20, RZ ;  /* 0xffffffe005db1810 */ /* 0x000fe20007ffe0ff */
[----:B------:R-:W-:Y:S01]  /*d800*/  IMAD R0, R91, c[0x0][0x20c], R0 ;  /* 0x000083005b007a24 */ /* 0x000fe200078e0200 */
[----:B------:R-:W-:Y:S01]  /*d810*/  ISETP.GE.AND P1, PT, R90, c[0x0][0x1d4], PT ;  /* 0x000075005a007a0c */ /* 0x000fe20003f26270 */
[----:B------:R-:W-:Y:S01]  /*d820*/  IMAD R3, R89, c[0x0][0x218], RZ ;  /* 0x0000860059037a24 */ /* 0x000fe200078e02ff */
[----:B------:R-:W-:Y:S01]  /*d830*/  IADD3 R224, R219, 0x800, RZ ;  /* 0x00000800dbe07810 */ /* 0x000fe20007ffe0ff */
[----:B------:R-:W-:Y:S01]  /*d840*/  IMAD.IADD R7, R7, 0x1, R0 ;  /* 0x0000000107077824 */ /* 0x000fe200078e0200 */
[----:B------:R-:W-:Y:S01]  /*d850*/  ISETP.LT.OR P3, PT, R68, 0x1, P1 ;  /* 0x000000014400780c */ /* 0x000fe20000f61670 */
[----:B------:R-:W-:Y:S01]  /*d860*/  IMAD R3, R240, c[0x0][0x21c], R3 ;  /* 0x00008700f0037a24 */ /* 0x000fe200078e0203 */
[----:B------:R-:W-:Y:S01]  /*d870*/  ISETP.LT.OR P4, PT, R68, 0x11, P1 ;  /* 0x000000114400780c */ /* 0x000fe20000f81670 */
[----:B------:R-:W-:Y:S01]  /*d880*/  IMAD.WIDE.U32 R6, R240, c[0x0][0x218], R6 ;  /* 0x00008600f0067a25 */ /* 0x000fe200078e0006 */
[----:B------:R-:W-:-:S02]  /*d890*/  IADD3 R223, R219, 0x1000, RZ ;  /* 0x00001000dbdf7810 */ /* 0x000fc40007ffe0ff */
[C---:B------:R-:W-:Y:S01]  /*d8a0*/  IADD3 R222, R219.reuse, 0x1800, RZ ;  /* 0x00001800dbde7810 */ /* 0x040fe20007ffe0ff */
[--C-:B------:R-:W-:Y:S01]  /*d8b0*/  IMAD R218, R2, 0x2, R215.reuse ;  /* 0x0000000202da7824 */ /* 0x100fe200078e02d7 */
[----:B------:R-:W-:Y:S01]  /*d8c0*/  IADD3 R0, P0, R6, UR44, RZ ;  /* 0x0000002c06007c10 */ /* 0x000fe2000ff1e0ff */
[----:B------:R-:W-:Y:S01]  /*d8d0*/  IMAD R216, R4, 0x2, R215 ;  /* 0x0000000204d87824 */ /* 0x000fe200078e02d7 */
[----:B------:R-:W-:Y:S01]  /*d8e0*/  LDSM.16.M88.4 R20, [R208+0x3100] ;  /* 0x00310000d014783b */ /* 0x000fe20000000200 */
[----:B------:R-:W-:Y:S02]  /*d8f0*/  IADD3 R221, R219, 0x2000, RZ ;  /* 0x00002000dbdd7810 */ /* 0x000fe40007ffe0ff */
[----:B------:R-:W-:Y:S01]  /*d900*/  IADD3.X R6, R7, UR6, R3, P0, !PT ;  /* 0x0000000607067c10 */ /* 0x000fe200087fe403 */
[----:B------:R-:W1:Y:S01]  /*d910*/  LDSM.16.M88.4 R8, [R215+0x8100] ;  /* 0x00810000d708783b */ /* 0x000e620000000200 */
[----:B------:R-:W-:Y:S01]  /*d920*/  LEA R3, P0, R0, c[0x0][0x1f8], 0x1 ;  /* 0x00007e0000037a11 */ /* 0x000fe200078008ff */
[----:B------:R-:W-:Y:S01]  /*d930*/  IMAD R217, R2, 0x2, R216 ;  /* 0x0000000202d97824 */ /* 0x000fe200078e02d8 */
[----:B------:R-:W-:Y:S01]  /*d940*/  IADD3 R220, R219, 0x2800, RZ ;  /* 0x00002800dbdc7810 */ /* 0x000fe20007ffe0ff */
[----:B------:R-:W2:Y:S01]  /*d950*/  LDSM.16.M88.4 R16, [R208+0x3900] ;  /* 0x00390000d010783b */ /* 0x000ea20000000200 */
[----:B------:R-:W-:-:S03]  /*d960*/  LEA.HI.X R0, R0, c[0x0][0x1fc], R6, 0x1, P0 ;  /* 0x00007f0000007a11 */ /* 0x000fc600000f0c06 */
[----:B------:R-:W-:Y:S04]  /*d970*/  LDSM.16.M88.4 R24, [R208+0x4100] ;  /* 0x00410000d018783b */ /* 0x000fe80000000200 */
[----:B------:R-:W-:Y:S04]  /*d980*/  LDSM.16.M88.4 R28, [R208+0x4900] ;  /* 0x00490000d01c783b */ /* 0x000fe80000000200 */
[----:B------:R-:W-:Y:S04]  /*d990*/  LDSM.16.M88.4 R32, [R208+0x5100] ;  /* 0x00510000d020783b */ /* 0x000fe80000000200 */
[----:B------:R-:W-:Y:S04]  /*d9a0*/  LDSM.16.M88.4 R36, [R208+0x5900] ;  /* 0x00590000d024783b */ /* 0x000fe80000000200 */
[----:B------:R-:W-:Y:S04]  /*d9b0*/  LDSM.16.M88.4 R12, [R215+0x6100] ;  /* 0x00610000d70c783b */ /* 0x000fe80000000200 */
[----:B------:R-:W3:Y:S04]  /*d9c0*/  SHFL.IDX PT, R6, R3, RZ, 0x181f ;  /* 0x00181fff03067589 */ /* 0x000ee800000e0000 */
[----:B------:R-:W-:Y:S04]  /*d9d0*/  SHFL.IDX PT, R5, R3, 0x1, 0x181f ;  /* 0x00381f0003057f89 */ /* 0x000fe800000e0000 */
[----:B------:R-:W4:Y:S01]  /*d9e0*/  SHFL.IDX PT, R7, R0, RZ, 0x181f ;  /* 0x00181fff00077589 */ /* 0x000f2200000e0000 */
[C---:B-1----:R-:W-:Y:S03]  /*d9f0*/  HMMA.16816.F32 R84, R8.reuse, R20, RZ ;  /* 0x000000140854723c */ /* 0x042fe600000018ff */
[----:B------:R-:W-:Y:S04]  /*da00*/  LDSM.16.M88.4 R44, [R219] ;  /* 0x00000000db2c783b */ /* 0x000fe80000000200 */
[----:B------:R-:W-:Y:S01]  /*da10*/  LDSM.16.M88.4 R40, [R219+0x800] ;  /* 0x00080000db28783b */ /* 0x000fe20000000200 */
[----:B--2---:R-:W-:Y:S01]  /*da20*/  HMMA.16816.F32 R80, R8, R16, RZ ;  /* 0x000000100850723c */ /* 0x004fe200000018ff */
[----:B---3--:R-:W-:-:S07]  /*da30*/  IADD3 R6, P2, R6, R212, RZ ;  /* 0x000000d406067210 */ /* 0x008fce0007f5e0ff */
[----:B------:R-:W-:Y:S01]  /*da40*/  HMMA.16816.F32 R72, R8, R24, RZ ;  /* 0x000000180848723c */ /* 0x000fe200000018ff */
[----:B----4-:R-:W-:Y:S01]  /*da50*/  IMAD.X R7, R7, 0x1, R225, P2 ;  /* 0x0000000107077824 */ /* 0x010fe200010e06e1 */
[----:B------:R-:W-:-:S06]  /*da60*/  ISETP.LT.OR P2, PT, R68, 0x21, P1 ;  /* 0x000000214400780c */ /* 0x000fcc0000f41670 */
[C---:B------:R-:W-:Y:S08]  /*da70*/  HMMA.16816.F32 R64, R8.reuse, R28, RZ ;  /* 0x0000001c0840723c */ /* 0x040ff000000018ff */
[C---:B------:R-:W-:Y:S08]  /*da80*/  HMMA.16816.F32 R48, R8.reuse, R32, RZ ;  /* 0x000000200830723c */ /* 0x040ff000000018ff */
[C---:B------:R-:W-:Y:S08]  /*da90*/  HMMA.16816.F32 R76, R8.reuse, R36, RZ ;  /* 0x00000024084c723c */ /* 0x040ff000000018ff */
[C---:B------:R-:W-:Y:S08]  /*daa0*/  HMMA.16816.F32 R92, R8.reuse, R22, RZ ;  /* 0x00000016085c723c */ /* 0x040ff000000018ff */
[C---:B------:R-:W-:Y:S08]  /*dab0*/  HMMA.16816.F32 R100, R8.reuse, R18, RZ ;  /* 0x000000120864723c */ /* 0x040ff000000018ff */
[C---:B------:R-:W-:Y:S08]  /*dac0*/  HMMA.16816.F32 R96, R8.reuse, R26, RZ ;  /* 0x0000001a0860723c */ /* 0x040ff000000018ff */
[C---:B------:R-:W-:Y:S08]  /*dad0*/  HMMA.16816.F32 R128, R8.reuse, R30, RZ ;  /* 0x0000001e0880723c */ /* 0x040ff000000018ff */
[C---:B------:R-:W-:Y:S08]  /*dae0*/  HMMA.16816.F32 R136, R8.reuse, R34, RZ ;  /* 0x000000220888723c */ /* 0x040ff000000018ff */
[----:B------:R-:W-:Y:S01]  /*daf0*/  HMMA.16816.F32 R172, R8, R38, RZ ;  /* 0x0000002608ac723c */ /* 0x000fe200000018ff */
[----:B------:R-:W-:Y:S04]  /*db00*/  SHFL.IDX PT, R9, R0, 0x1, 0x181f ;  /* 0x00381f0000097f89 */ /* 0x000fe800000e0000 */
[----:B------:R-:W-:Y:S03]  /*db10*/  SHFL.IDX PT, R8, R3, 0x2, 0x181f ;  /* 0x00581f0003087f89 */ /* 0x000fe600000e0000 */
[C---:B------:R-:W-:Y:S01]  /*db20*/  HMMA.16816.F32 R176, R12.reuse, R20, RZ ;  /* 0x000000140cb0723c */ /* 0x040fe200000018ff */
[----:B------:R-:W-:Y:S04]  /*db30*/  SHFL.IDX PT, R20, R3, 0x3, 0x181f ;  /* 0x00781f0003147f89 */ /* 0x000fe800000e0000 */
[----:B------:R-:W-:Y:S03]  /*db40*/  SHFL.IDX PT, R21, R3, 0x4, 0x181f ;  /* 0x00981f0003157f89 */ /* 0x000fe600000e0000 */
[C---:B------:R-:W-:Y:S01]  /*db50*/  HMMA.16816.F32 R144, R12.reuse, R22, RZ ;  /* 0x000000160c90723c */ /* 0x040fe200000018ff */
[----:B------:R-:W-:Y:S04]  /*db60*/  SHFL.IDX PT, R23, R0, 0x3, 0x181f ;  /* 0x00781f0000177f89 */ /* 0x000fe800000e0000 */
[----:B------:R-:W-:Y:S03]  /*db70*/  SHFL.IDX PT, R22, R0, 0x4, 0x181f ;  /* 0x00981f0000167f89 */ /* 0x000fe600000e0000 */
[C---:B------:R-:W-:Y:S01]  /*db80*/  HMMA.16816.F32 R132, R12.reuse, R16, RZ ;  /* 0x000000100c84723c */ /* 0x040fe200000018ff */
[----:B------:R-:W-:Y:S07]  /*db90*/  SHFL.IDX PT, R3, R3, 0x5, 0x181f ;  /* 0x00b81f0003037f89 */ /* 0x000fee00000e0000 */
[C---:B------:R-:W-:Y:S01]  /*dba0*/  HMMA.16816.F32 R140, R12.reuse, R18, RZ ;  /* 0x000000120c8c723c */ /* 0x040fe200000018ff */
[----:B------:R-:W1:Y:S07]  /*dbb0*/  LDSM.16.M88.4 R16, [R218+0x8100] ;  /* 0x00810000da10783b */ /* 0x000e6e0000000200 */
[C---:B------:R-:W-:Y:S08]  /*dbc0*/  HMMA.16816.F32 R124, R12.reuse, R24, RZ ;  /* 0x000000180c7c723c */ /* 0x040ff000000018ff */
[C---:B------:R-:W-:Y:S01]  /*dbd0*/  HMMA.16816.F32 R148, R12.reuse, R26, RZ ;  /* 0x0000001a0c94723c */ /* 0x040fe200000018ff */
[----:B------:R-:W-:Y:S07]  /*dbe0*/  LDSM.16.M88.4 R24, [R219+0x2800] ;  /* 0x00280000db18783b */ /* 0x000fee0000000200 */
[C---:B------:R-:W-:Y:S08]  /*dbf0*/  HMMA.16816.F32 R120, R12.reuse, R28, RZ ;  /* 0x0000001c0c78723c */ /* 0x040ff000000018ff */
[C---:B------:R-:W-:Y:S01]  /*dc00*/  HMMA.16816.F32 R164, R12.reuse, R30, RZ ;  /* 0x0000001e0ca4723c */ /* 0x040fe200000018ff */
[----:B------:R-:W-:Y:S07]  /*dc10*/  LDSM.16.M88.4 R28, [R219+0x2000] ;  /* 0x00200000db1c783b */ /* 0x000fee0000000200 */
[C---:B------:R-:W-:Y:S08]  /*dc20*/  HMMA.16816.F32 R116, R12.reuse, R32, RZ ;  /* 0x000000200c74723c */ /* 0x040ff000000018ff */
[C---:B------:R-:W-:Y:S01]  /*dc30*/  HMMA.16816.F32 R112, R12.reuse, R34, RZ ;  /* 0x000000220c70723c */ /* 0x040fe200000018ff */
[----:B------:R-:W-:Y:S07]  /*dc40*/  LDSM.16.M88.4 R32, [R219+0x1800] ;  /* 0x00180000db20783b */ /* 0x000fee0000000200 */
[C---:B------:R-:W-:Y:S08]  /*dc50*/  HMMA.16816.F32 R108, R12.reuse, R36, RZ ;  /* 0x000000240c6c723c */ /* 0x040ff000000018ff */
[----:B------:R-:W-:Y:S01]  /*dc60*/  HMMA.16816.F32 R104, R12, R38, RZ ;  /* 0x000000260c68723c */ /* 0x000fe200000018ff */
[----:B------:R-:W2:Y:S04]  /*dc70*/  SHFL.IDX PT, R15, R0, 0x2, 0x181f ;  /* 0x00581f00000f7f89 */ /* 0x000ea800000e0000 */
[----:B------:R-:W3:Y:S02]  /*dc80*/  LDSM.16.M88.4 R36, [R219+0x1000] ;  /* 0x00100000db24783b */ /* 0x000ee40000000200 */
[-C--:B------:R-:W-:Y:S01]  /*dc90*/  IADD3 R12, P0, R5, R212.reuse, RZ ;  /* 0x000000d4050c7210 */ /* 0x080fe20007f1e0ff */
[----:B-1----:R-:W-:Y:S01]  /*dca0*/  HMMA.16816.F32 R84, R16, R44, R84 ;  /* 0x0000002c1054723c */ /* 0x002fe20000001854 */
[----:B------:R1:W4:Y:S03]  /*dcb0*/  SHFL.IDX PT, R5, R0, 0x5, 0x181f ;  /* 0x00b81f0000057f89 */ /* 0x00032600000e0000 */
[----:B------:R-:W-:Y:S01]  /*dcc0*/  IMAD.X R13, R9, 0x1, R225, P0 ;  /* 0x00000001090d7824 */ /* 0x000fe200000e06e1 */
[----:B------:R-:W-:-:S02]  /*dcd0*/  IADD3 R14, P0, R8, R212, RZ ;  /* 0x000000d4080e7210 */ /* 0x000fc40007f1e0ff */
[----:B------:R-:W5:Y:S01]  /*dce0*/  LDSM.16.M88.4 R8, [R218+0x6100] ;  /* 0x00610000da08783b */ /* 0x000f620000000200 */
[----:B------:R-:W-:Y:S03]  /*dcf0*/  HMMA.16816.F32 R80, R16, R40, R80 ;  /* 0x000000281050723c */ /* 0x000fe60000001850 */
[----:B------:R-:W-:Y:S01]  /*dd00*/  @!PT LDS RZ, [RZ] ;  /* 0x00000000fffff984 */ /* 0x000fe20000000800 */
[----:B------:R-:W-:Y:S01]  /*dd10*/  @!PT LDS RZ, [RZ] ;  /* 0x00000000fffff984 */ /* 0x000fe20000000800 */
[----:B------:R-:W-:Y:S01]  /*dd20*/  @!PT LDS RZ, [RZ] ;  /* 0x00000000fffff984 */ /* 0x000fe20000000800 */
[----:B------:R3:W-:Y:S01]  /*dd30*/  LDGSTS.E.BYPASS.LTC128B.128 [R211+0x100], [R6.64], !P3 ;  /* 0x0010000006d37fae */ /* 0x0007e2000d901d5a */
[----:B------:R-:W-:-:S03]  /*dd40*/  ISETP.LT.OR P3, PT, R68, 0x41, P1 ;  /* 0x000000414400780c */ /* 0x000fc60000f61670 */
[----:B------:R4:W-:Y:S01]  /*dd50*/  LDGSTS.E.BYPASS.LTC128B.128 [R211+0x900], [R12.64], !P4 ;  /* 0x009000000cd37fae */ /* 0x0009e2000e101d5a */
[C---:B------:R-:W-:Y:S01]  /*dd60*/  ISETP.LT.OR P4, PT, R68.reuse, 0x31, P1 ;  /* 0x000000314400780c */ /* 0x040fe20000f81670 */
[----:B--2---:R-:W-:Y:S01]  /*dd70*/  IMAD.X R15, R15, 0x1, R225, P0 ;  /* 0x000000010f0f7824 */ /* 0x004fe200000e06e1 */
[----:B------:R-:W-:Y:S01]  /*dd80*/  ISETP.LT.OR P1, PT, R68, 0x51, P1 ;  /* 0x000000514400780c */ /* 0x000fe20000f21670 */
[----:B------:R-:W-:Y:S03]  /*dd90*/  HMMA.16816.F32 R64, R16, R32, R64 ;  /* 0x000000201040723c */ /* 0x000fe60000001840 */
[----:B------:R2:W-:Y:S01]  /*dda0*/  LDGSTS.E.BYPASS.LTC128B.128 [R211+0x1100], [R14.64], !P2 ;  /* 0x011000000ed37fae */ /* 0x0005e2000d101d5a */
[----:B------:R-:W-:Y:S01]  /*ddb0*/  LOP3.LUT P2, RZ, R69, 0x4, RZ, 0xc0, !PT ;  /* 0x0000000445ff7812 */ /* 0x000fe2000784c0ff */
[----:B-1----:R-:W-:-:S03]  /*ddc0*/  IMAD.MOV.U32 R0, RZ, RZ, 0x40 ;  /* 0x00000040ff007424 */ /* 0x002fc600078e00ff */
[----:B------:R-:W-:Y:S02]  /*ddd0*/  HMMA.16816.F32 R76, R16, R24, R76 ;  /* 0x00000018104c723c */ /* 0x000fe4000000184c */
[----:B------:R-:W-:-:S05]  /*dde0*/  SEL R0, R0, 0xffffffc0, !P2 ;  /* 0xffffffc000007807 */ /* 0x000fca0005000000 */
[----:B------:R-:W-:Y:S01]  /*ddf0*/  IMAD.IADD R214, R208, 0x1, R0 ;  /* 0x00000001d0d67824 */ /* 0x000fe200078e0200 */
[----:B------:R-:W-:Y:S01]  /*de00*/  HMMA.16816.F32 R92, R16, R46, R92 ;  /* 0x0000002e105c723c */ /* 0x000fe2000000185c */
[----:B------:R-:W-:Y:S01]  /*de10*/  IMAD.IADD R213, R0, 0x1, R219 ;  /* 0x0000000100d57824 */ /* 0x000fe200078e02db */
[----:B------:R-:W-:Y:S02]  /*de20*/  LOP3.LUT R0, R204, R205, RZ, 0xfc, !PT ;  /* 0x000000cdcc007212 */ /* 0x000fe400078efcff */
[----:B---3--:R-:W-:-:S04]  /*de30*/  IADD3 R6, P0, R20, R212, RZ ;  /* 0x000000d414067210 */ /* 0x008fc80007f1e0ff */
[----:B------:R-:W-:Y:S01]  /*de40*/  HMMA.16816.F32 R72, R16, R36, R72 ;  /* 0x000000241048723c */ /* 0x000fe20000001848 */
[----:B------:R-:W-:Y:S01]  /*de50*/  IMAD.X R7, R23, 0x1, R225, P0 ;  /* 0x0000000117077824 */ /* 0x000fe200000e06e1 */
[----:B----4-:R-:W-:-:S04]  /*de60*/  IADD3 R12, P0, R21, R212, RZ ;  /* 0x000000d4150c7210 */ /* 0x010fc80007f1e0ff */
[----:B------:R1:W-:Y:S01]  /*de70*/  LDGSTS.E.BYPASS.LTC128B.128 [R211+0x1900], [R6.64], !P4 ;  /* 0x0190000006d37fae */ /* 0x0003e2000e101d5a */
[----:B------:R-:W-:Y:S01]  /*de80*/  IMAD.X R13, R22, 0x1, R225, P0 ;  /* 0x00000001160d7824 */ /* 0x000fe200000e06e1 */
[C---:B------:R-:W-:Y:S04]  /*de90*/  HMMA.16816.F32 R100, R16.reuse, R42, R100 ;  /* 0x0000002a1064723c */ /* 0x040fe80000001864 */
[----:B------:R2:W-:Y:S04]  /*dea0*/  LDGSTS.E.BYPASS.LTC128B.128 [R211+0x2100], [R12.64], !P3 ;  /* 0x021000000cd37fae */ /* 0x0005e8000d901d5a */
[C---:B------:R-:W-:Y:S08]  /*deb0*/  HMMA.16816.F32 R96, R16.reuse, R38, R96 ;  /* 0x000000261060723c */ /* 0x040ff00000001860 */
[C---:B------:R-:W-:Y:S08]  /*dec0*/  HMMA.16816.F32 R128, R16.reuse, R34, R128 ;  /* 0x000000221080723c */ /* 0x040ff00000001880 */
[----:B------:R-:W-:Y:S01]  /*ded0*/  HMMA.16816.F32 R188, R16, R30, R136 ;  /* 0x0000001e10bc723c */ /* 0x000fe20000001888 */
[----:B-1----:R-:W-:-:S02]  /*dee0*/  IADD3 R6, P0, R3, R212, RZ ;  /* 0x000000d403067210 */ /* 0x002fc40007f1e0ff */
[----:B------:R-:W-:-:S03]  /*def0*/  IADD3 R3, R211, 0x100, RZ ;  /* 0x00000100d3037810 */ /* 0x000fc60007ffe0ff */
[----:B------:R-:W-:Y:S01]  /*df00*/  IMAD.X R7, R5, 0x1, R225, P0 ;  /* 0x0000000105077824 */ /* 0x000fe200000e06e1 */
[----:B------:R-:W-:Y:S01]  /*df10*/  PLOP3.LUT P0, PT, PT, PT, UP0, 0x80, 0x0 ;  /* 0x000000000000781c */ /* 0x000fe20003f0f008 */
[C---:B--2---:R-:W-:Y:S01]  /*df20*/  HMMA.16816.F32 R12, R16.reuse, R28, R48 ;  /* 0x0000001c100c723c */ /* 0x044fe20000001830 */
[----:B------:R-:W-:Y:S04]  /*df30*/  STL [R1+0x8], R3 ;  /* 0x0000080301007387 */ /* 0x000fe80000100800 */
[----:B------:R1:W-:Y:S03]  /*df40*/  LDGSTS.E.BYPASS.LTC128B.128 [R211+0x2900], [R6.64], !P1 ;  /* 0x0290000006d37fae */ /* 0x0003e6000c901d5a */
[----:B------:R-:W-:Y:S01]  /*df50*/  HMMA.16816.F32 R172, R16, R26, R172 ;  /* 0x0000001a10ac723c */ /* 0x000fe200000018ac */
[----:B------:R-:W-:Y:S04]  /*df60*/  LDSM.16.M88.4 R20, [R216+0x8100] ;  /* 0x00810000d814783b */ /* 0x000fe80000000200 */
[----:B------:R-:W2:Y:S03]  /*df70*/  LDSM.16.M88.4 R68, [R214+0x5100] ;  /* 0x00510000d644783b */ /* 0x000ea60000000200 */
[C---:B-----5:R-:W-:Y:S01]  /*df80*/  HMMA.16816.F32 R192, R8.reuse, R32, R120 ;  /* 0x0000002008c0723c */ /* 0x060fe20000001878 */
[----:B------:R-:W3:Y:S04]  /*df90*/  LDSM.16.M88.4 R60, [R214+0x3100] ;  /* 0x00310000d63c783b */ /* 0x000ee80000000200 */
[----:B------:R-:W4:Y:S03]  /*dfa0*/  LDSM.16.M88.4 R56, [R214+0x3900] ;  /* 0x00390000d638783b */ /* 0x000f260000000200 */
[C---:B------:R-:W-:Y:S01]  /*dfb0*/  HMMA.16816.F32 R176, R8.reuse, R44, R176 ;  /* 0x0000002c08b0723c */ /* 0x040fe200000018b0 */
[----:B------:R-:W-:Y:S04]  /*dfc0*/  LDSM.16.M88.4 R52, [R214+0x4100] ;  /* 0x00410000d634783b */ /* 0x000fe80000000200 */
[----:B------:R-:W5:Y:S03]  /*dfd0*/  LDSM.16.M88.4 R88, [R214+0x5900] ;  /* 0x00590000d658783b */ /* 0x000f660000000200 */
[C---:B------:R-:W-:Y:S01]  /*dfe0*/  HMMA.16816.F32 R180, R8.reuse, R40, R132 ;  /* 0x0000002808b4723c */ /* 0x040fe20000001884 */
[----:B------:R-:W1:Y:S04]  /*dff0*/  LDSM.16.M88.4 R48, [R214+0x4900] ;  /* 0x00490000d630783b */ /* 0x000e680000000200 */
[----:B------:R-:W1:Y:S03]  /*e000*/  LDSM.16.M88.4 R16, [R216+0x6100] ;  /* 0x00610000d810783b */ /* 0x000e660000000200 */
[C---:B------:R-:W-:Y:S01]  /*e010*/  HMMA.16816.F32 R120, R8.reuse, R46, R144 ;  /* 0x0000002e0878723c */ /* 0x040fe20000001890 */
[----:B------:R-:W-:Y:S04]  /*e020*/  LDSM.16.M88.4 R44, [R213] ;  /* 0x00000000d52c783b */ /* 0x000fe80000000200 */
[----:B------:R-:W0:Y:S03]  /*e030*/  LDGDEPBAR ;  /* 0x00000000000079af */ /* 0x000e260000000000 */
[C---:B------:R-:W-:Y:S01]  /*e040*/  HMMA.16816.F32 R140, R8.reuse, R42, R140 ;  /* 0x0000002a088c723c */ /* 0x040fe2000000188c */
[----:B------:R-:W-:Y:S07]  /*e050*/  LDSM.16.M88.4 R40, [R213+0x800] ;  /* 0x00080000d528783b */ /* 0x000fee0000000200 */
        /* <DEDUP_REMOVED lines=11> */
[----:B------:R-:W1:Y:S03]  /*e110*/  LDSM.16.M88.4 R24, [R213+0x2800] ;  /* 0x00280000d518783b */ /* 0x000e660000000200 */
[----:B--2---:R-:W-:Y:S01]  /*e120*/  HMMA.16816.F32 R132, R20, R68, R12 ;  /* 0x000000441484723c */ /* 0x004fe2000000180c */
[----:B------:R-:W2:Y:S01]  /*e130*/  LDSM.16.M88.4 R12, [R217+0x6100] ;  /* 0x00610000d90c783b */ /* 0x000ea20000000200 */
[----:B------:R-:W-:-:S06]  /*e140*/  DEPBAR.LE SB0, 0x0 ;  /* 0x000080000000791a */ /* 0x000fcc0000000000 */
[C---:B---3--:R-:W-:Y:S08]  /*e150*/  HMMA.16816.F32 R156, R20.reuse, R60, R84 ;  /* 0x0000003c149c723c */ /* 0x048ff00000001854 */
[C---:B----4-:R-:W-:Y:S08]  /*e160*/  HMMA.16816.F32 R152, R20.reuse, R56, R80 ;  /* 0x000000381498723c */ /* 0x050ff00000001850 */
[C---:B-----5:R-:W-:Y:S08]  /*e170*/  HMMA.16816.F32 R124, R20.reuse, R88, R76 ;  /* 0x00000058147c723c */ /* 0x060ff0000000184c */
[C---:B------:R-:W-:Y:S08]  /*e180*/  HMMA.16816.F32 R116, R20.reuse, R62, R92 ;  /* 0x0000003e1474723c */ /* 0x040ff0000000185c */
[C---:B------:R-:W-:Y:S08]  /*e190*/  HMMA.16816.F32 R108, R20.reuse, R54, R96 ;  /* 0x00000036146c723c */ /* 0x040ff00000001860 */
[C---:B------:R-:W-:Y:S08]  /*e1a0*/  HMMA.16816.F32 R144, R20.reuse, R52, R72 ;  /* 0x000000341490723c */ /* 0x040ff00000001848 */
[C---:B-1----:R-:W-:Y:S08]  /*e1b0*/  HMMA.16816.F32 R136, R20.reuse, R48, R64 ;  /* 0x000000301488723c */ /* 0x042ff00000001840 */
[C---:B------:R-:W-:Y:S08]  /*e1c0*/  HMMA.16816.F32 R112, R20.reuse, R58, R100 ;  /* 0x0000003a1470723c */ /* 0x040ff00000001864 */
[----:B------:R-:W-:Y:S08]  /*e1d0*/  HMMA.16816.F32 R96, R20, R90, R172 ;  /* 0x0000005a1460723c */ /* 0x000ff000000018ac */
[C---:B------:R-:W-:Y:S08]  /*e1e0*/  HMMA.16816.F32 R92, R16.reuse, R60, R176 ;  /* 0x0000003c105c723c */ /* 0x040ff000000018b0 */
[C---:B------:R-:W-:Y:S08]  /*e1f0*/  HMMA.16816.F32 R84, R16.reuse, R62, R120 ;  /* 0x0000003e1054723c */ /* 0x040ff00000001878 */
[C---:B------:R-:W-:Y:S08]  /*e200*/  HMMA.16816.F32 R80, R16.reuse, R56, R180 ;  /* 0x000000381050723c */ /* 0x040ff000000018b4 */
[----:B------:R-:W-:Y:S08]  /*e210*/  HMMA.16816.F32 R76, R16, R58, R140 ;  /* 0x0000003a104c723c */ /* 0x000ff0000000188c */
[C---:B------:R-:W-:Y:S08]  /*e220*/  HMMA.16816.F32 R104, R20.reuse, R50, R128 ;  /* 0x000000321468723c */ /* 0x040ff00000001880 */
        /* <DEDUP_REMOVED lines=15> */
[C---:B--2---:R-:W-:Y:S08]  /*e320*/  HMMA.16816.F32 R108, R12.reuse, R44, R92 ;  /* 0x0000002c0c6c723c */ /* 0x044ff0000000185c */
[----:B------:R-:W-:Y:S08]  /*e330*/  HMMA.16816.F32 R96, R12, R40, R80 ;  /* 0x000000280c60723c */ /* 0x000ff00000001850 */
[----:B------:R-:W-:Y:S08]  /*e340*/  HMMA.16816.F32 R184, R8, R44, R156 ;  /* 0x0000002c08b8723c */ /* 0x000ff0000000189c */
        /* <DEDUP_REMOVED lines=17> */
[----:B------:R-:W-:Y:S01]  /*e460*/  IMAD.U32 R3, RZ, RZ, UR19 ;  /* 0x00000013ff037e24 */ /* 0x000fe2000f8e00ff */
[----:B------:R-:W-:Y:S01]  /*e470*/  ISETP.NE.AND P4, PT, R230, 0x1, PT ;  /* 0x00000001e600780c */ /* 0x000fe20003f85270 */
[----:B------:R-:W-:-:S03]  /*e480*/  IMAD.MOV.U32 R240, RZ, RZ, RZ ;  /* 0x000000fffff07224 */ /* 0x000fc600078e00ff */
[----:B------:R-:W-:-:S04]  /*e490*/  IADD3 R3, R227, UR10, R3 ;  /* 0x0000000ae3037c10 */ /* 0x000fc8000fffe003 */
[----:B------:R-:W-:-:S05]  /*e4a0*/  IADD3 R5, R3, -0x60, RZ ;  /* 0xffffffa003057810 */ /* 0x000fca0007ffe0ff */
[----:B------:R-:W-:-:S04]  /*e4b0*/  @P4 IMAD.HI.U32 R6, R5, c[0x0][0x2bc], RZ ;  /* 0x0000af0005064a27 */ /* 0x000fc800078e00ff */
[----:B------:R-:W-:Y:S01]  /*e4c0*/  IMAD.MOV.U32 R3, RZ, RZ, R5 ;  /* 0x000000ffff037224 */ /* 0x000fe200078e0005 */
[----:B------:R-:W-:-:S04]  /*e4d0*/  @P4 SHF.R.U32.HI R3, RZ, c[0x0][0x2c0], R6 ;  /* 0x0000b000ff034a19 */ /* 0x000fc80000011606 */
[----:B------:R-:W-:-:S04]  /*e4e0*/  @!P5 IADD3 R7, P0, R3, R228, RZ ;  /* 0x000000e40307d210 */ /* 0x000fc80007f1e0ff */
[----:B------:R-:W-:Y:S02]  /*e4f0*/  @!P5 LEA.HI.X.SX32 R8, R3, R226, 0x1, P0 ;  /* 0x000000e20308d211 */ /* 0x000fe400000f0eff */
[----:B------:R-:W-:-:S04]  /*e500*/  @!P5 LEA R6, P0, R7, c[0x0][0x2a0], 0x2 ;  /* 0x0000a8000706da11 */ /* 0x000fc800078010ff */
[----:B------:R-:W-:-:S05]  /*e510*/  @!P5 LEA.HI.X R7, R7, c[0x0][0x2a4], R8, 0x2, P0 ;  /* 0x0000a9000707da11 */ /* 0x000fca00000f1408 */
[----:B------:R1:W2:Y:S01]  /*e520*/  @!P5 LDG.E R240, [R6.64] ;  /* 0x0000001a06f0d981 */ /* 0x0002a2000c1e1900 */
[----:B------:R-:W-:-:S04]  /*e530*/  IMAD.MOV R3, RZ, RZ, -R3 ;  /* 0x000000ffff037224 */ /* 0x000fc800078e0a03 */
[----:B------:R-:W-:-:S05]  /*e540*/  IMAD R5, R3, c[0x0][0x2b8], R5 ;  /* 0x0000ae0003057a24 */ /* 0x000fca00078e0205 */
[----:B------:R-:W-:Y:S01]  /*e550*/  SHF.R.S32.HI R3, RZ, 0x1f, R5 ;  /* 0x0000001fff037819 */ /* 0x000fe20000011405 */
[----:B------:R3:W-:Y:S04]  /*e560*/  STL [R1], R5 ;  /* 0x0000000501007387 */ /* 0x0007e80000100800 */
[----:B------:R-:W-:-:S04]  /*e570*/  IMAD R3, R3, c[0x0][0x1e0], RZ ;  /* 0x0000780003037a24 */ /* 0x000fc800078e02ff */
[C---:B------:R-:W-:Y:S02]  /*e580*/  IMAD R3, R5.reuse, c[0x0][0x1e4], R3 ;  /* 0x0000790005037a24 */ /* 0x040fe400078e0203 */
[----:B-1----:R-:W-:-:S04]  /*e590*/  IMAD.WIDE.U32 R6, R5, c[0x0][0x1e0], RZ ;  /* 0x0000780005067a25 */ /* 0x002fc800078e00ff */
[----:B------:R-:W-:Y:S01]  /*e5a0*/  IMAD.IADD R7, R7, 0x1, R3 ;  /* 0x0000000107077824 */ /* 0x000fe200078e0203 */
[----:B--2---:R-:W-:-:S03]  /*e5b0*/  SHF.R.S32.HI R3, RZ, 0x1f, R240 ;  /* 0x0000001fff037819 */ /* 0x004fc600000114f0 */
[----:B------:R-:W-:-:S04]  /*e5c0*/  IMAD.WIDE.U32 R6, R240, c[0x0][0x1f0], R6 ;  /* 0x00007c00f0067a25 */ /* 0x000fc800078e0006 */
[----:B------:R-:W-:-:S04]  /*e5d0*/  IMAD R3, R3, c[0x0][0x1f0], RZ ;  /* 0x00007c0003037a24 */ /* 0x000fc800078e02ff */
[----:B---3--:R-:W-:Y:S01]  /*e5e0*/  IMAD R5, R240, c[0x0][0x1f4], R3 ;  /* 0x00007d00f0057a24 */ /* 0x008fe200078e0203 */
        /* <DEDUP_REMOVED lines=34> */
.L_x_434:
[----:B------:R-:W-:Y:S01]  /*e810*/  FMUL.FTZ R3, R104, c[0x0][0x320] ;  /* 0x0000c80068037a20 */ /* 0x000fe20000410000 */
[----:B-1----:R-:W-:Y:S01]  /*e820*/  SHF.R.S32.HI R7, RZ, 0x1f, R207 ;  /* 0x0000001fff077819 */ /* 0x002fe200000114cf */
[----:B------:R-:W-:Y:S01]  /*e830*/  FMUL.FTZ R5, R68, c[0x0][0x320] ;  /* 0x0000c80044057a20 */ /* 0x000fe20000410000 */
[----:B------:R-:W-:Y:S01]  /*e840*/  LEA.HI R6, R210, R209, RZ, 0x2 ;  /* 0x000000d1d2067211 */ /* 0x000fe200078f10ff */
[----:B------:R1:W2:Y:S01]  /*e850*/  MUFU.TANH R55, R3 ;  /* 0x0000000300377308 */ /* 0x0002a20000002400 */
[----:B------:R-:W-:Y:S01]  /*e860*/  FMUL.FTZ R9, R69, c[0x0][0x320] ;  /* 0x0000c80045097a20 */ /* 0x000fe20000410000 */
[----:B------:R-:W-:Y:S01]  /*e870*/  UISETP.NE.AND UP1, UPT, UR24, URZ, UPT ;  /* 0x0000003f1800728c */ /* 0x000fe2000bf25270 */
[----:B------:R-:W-:Y:S01]  /*e880*/  LOP3.LUT R6, R6, 0xfffffffc, RZ, 0xc0, !PT ;  /* 0xfffffffc06067812 */ /* 0x000fe200078ec0ff */
[----:B------:R-:W-:Y:S01]  /*e890*/  FMUL.FTZ R10, R84, c[0x0][0x320] ;  /* 0x0000c800540a7a20 */ /* 0x000fe20000410000 */
[----:B------:R-:W-:Y:S01]  /*e8a0*/  UISETP.NE.AND UP0, UPT, UR23, URZ, UPT ;  /* 0x0000003f1700728c */ /* 0x000fe2000bf05270 */
[----:B------:R-:W0:Y:S01]  /*e8b0*/  LDGDEPBAR ;  /* 0x00000000000079af */ /* 0x000e220000000000 */
[----:B------:R-:W-:Y:S01]  /*e8c0*/  ULDC UR7, c[0x0][0x324] ;  /* 0x0000c90000077ab9 */ /* 0x000fe20000000800 */
[----:B------:R3:W4:Y:S01]  /*e8d0*/  MUFU.TANH R17, R5 ;  /* 0x0000000500117308 */ /* 0x0007220000002400 */
[----:B------:R-:W-:Y:S01]  /*e8e0*/  PLOP3.LUT P1, PT, PT, PT, UP1, 0x80, 0x0 ;  /* 0x000000000000781c */ /* 0x000fe20003f2f018 */
[----:B------:R-:W-:Y:S01]  /*e8f0*/  ULOP3.LUT UR7, URZ, UR7, URZ, 0x33, !UPT ;  /* 0x000000073f077292 */ /* 0x000fe2000f8e333f */
[----:B------:R-:W-:Y:S01]  /*e900*/  PLOP3.LUT P0, PT, PT, PT, UP1, 0x80, 0x0 ;  /* 0x000000000000781c */ /* 0x000fe20003f0f018 */
[----:B-1----:R-:W-:-:S04]  /*e910*/  FMUL.FTZ R3, R105, c[0x0][0x320] ;  /* 0x0000c80069037a20 */ /* 0x002fc80000410000 */
[----:B------:R1:W1:Y:S01]  /*e920*/  MUFU.TANH R16, R9 ;  /* 0x0000000900107308 */ /* 0x0002620000002400 */
[----:B---3--:R-:W-:-:S07]  /*e930*/  LEA.HI R5, R7, R207, RZ, 0x2 ;  /* 0x000000cf07057211 */ /* 0x008fce00078f10ff */
[----:B------:R3:W2:Y:S01]  /*e940*/  MUFU.TANH R54, R3 ;  /* 0x0000000300367308 */ /* 0x0006a20000002400 */
[----:B------:R-:W-:Y:S02]  /*e950*/  LOP3.LUT R8, R5, 0xffffffc, RZ, 0xc0, !PT ;  /* 0x0ffffffc05087812 */ /* 0x000fe400078ec0ff */
[----:B------:R-:W-:-:S03]  /*e960*/  IADD3 R5, -R6, R209, RZ ;  /* 0x000000d106057210 */ /* 0x000fc60007ffe1ff */
[----:B-1----:R-:W-:Y:S01]  /*e970*/  IMAD.IADD R9, R207, 0x1, -R8 ;  /* 0x00000001cf097824 */ /* 0x002fe200078e0a08 */
[----:B------:R-:W-:Y:S01]  /*e980*/  LEA.HI R6, R5, R5, RZ, 0x1 ;  /* 0x0000000505067211 */ /* 0x000fe200078f08ff */
[----:B------:R1:W1:Y:S01]  /*e990*/  MUFU.TANH R15, R10 ;  /* 0x0000000a000f7308 */ /* 0x0002620000002400 */
[----:B---3--:R-:W-:-:S07]  /*e9a0*/  FMUL.FTZ R3, R96, c[0x0][0x320] ;  /* 0x0000c80060037a20 */ /* 0x008fce0000410000 */
[----:B------:R3:W2:Y:S01]  /*e9b0*/  MUFU.TANH R53, R3 ;  /* 0x0000000300357308 */ /* 0x0006a20000002400 */
[----:B-1----:R-:W-:-:S07]  /*e9c0*/  FMUL.FTZ R10, R85, c[0x0][0x320] ;  /* 0x0000c800550a7a20 */ /* 0x002fce0000410000 */
        /* <DEDUP_REMOVED lines=37> */
[----:B------:R-:W-:-:S03]  /*ec20*/  IADD3 R8, R5, -R9, RZ ;  /* 0x8000000905087210 */ /* 0x000fc60007ffe0ff */
[----:B------:R-:W-:-:S05]  /*ec30*/  IMAD.IADD R5, R6, 0x1, R11 ;  /* 0x0000000106057824 */ /* 0x000fca00078e020b */
[----:B------:R-:W-:Y:S01]  /*ec40*/  LEA R12, R8, R5, 0x3 ;  /* 0x00000005080c7211 */ /* 0x000fe200078e18ff */
[----:B------:R-:W-:Y:S01]  /*ec50*/  FMUL.FTZ R5, R76, c[0x0][0x320] ;  /* 0x0000c8004c057a20 */ /* 0x000fe20000410000 */
[----:B------:R-:W-:Y:S01]  /*ec60*/  SHF.L.U32 R8, R7, 0x1, RZ ;  /* 0x0000000107087819 */ /* 0x000fe200000006ff */
[----:B------:R-:W-:Y:S02]  /*ec70*/  FMUL.FTZ R7, R88, c[0x0][0x320] ;  /* 0x0000c80058077a20 */ /* 0x000fe40000410000 */
[----:B------:R-:W-:Y:S01]  /*ec80*/  @P1 IMAD.HI.U32 R6, R12, c[0x0][0x2c8], RZ ;  /* 0x0000b2000c061a27 */ /* 0x000fe200078e00ff */
[----:B------:R3:W1:Y:S01]  /*ec90*/  MUFU.TANH R13, R5 ;  /* 0x00000005000d7308 */ /* 0x0006620000002400 */
[----:B------:R5:W-:Y:S01]  /*eca0*/  STL [R1+0x28], R12 ;  /* 0x0000280c01007387 */ /* 0x000be20000100800 */
[----:B------:R-:W-:Y:S01]  /*ecb0*/  IADD3 R3, -R8, 0x1, R3 ;  /* 0x0000000108037810 */ /* 0x000fe20007ffe103 */
[----:B------:R-:W-:Y:S01]  /*ecc0*/  IMAD.MOV.U32 R19, RZ, RZ, R12 ;  /* 0x000000ffff137224 */ /* 0x000fe200078e000c */
[----:B------:R-:W-:Y:S01]  /*ecd0*/  @P0 SHF.R.U32.HI R19, RZ, c[0x0][0x2cc], R6 ;  /* 0x0000b300ff130a19 */ /* 0x000fe20000011606 */
[----:B------:R-:W-:Y:S01]  /*ece0*/  STL [R1+0x10], R8 ;  /* 0x0000100801007387 */ /* 0x000fe20000100800 */
[----:B------:R-:W-:-:S02]  /*ecf0*/  PLOP3.LUT P0, PT, PT, PT, UP0, 0x40, 0x0 ;  /* 0x000000000000781c */ /* 0x000fc40003f0e808 */
[----:B------:R-:W-:Y:S01]  /*ed00*/  IADD3 R3, R3, -UR21, RZ ;  /* 0x8000001503037c10 */ /* 0x000fe2000fffe0ff */
[----:B------:R-:W1:Y:S01]  /*ed10*/  SHFL.IDX PT, R6, R19, RZ, 0x1c1f ;  /* 0x001c1fff13067589 */ /* 0x000e6200000e0000 */
[----:B------:R-:W1:Y:S01]  /*ed20*/  MUFU.TANH R9, R7 ;  /* 0x0000000700097308 */ /* 0x000e620000002400 */
[----:B------:R-:W-:Y:S02]  /*ed30*/  IADD3 R23, -R8, UR38, RZ ;  /* 0x0000002608177c10 */ /* 0x000fe4000fffe1ff */
[C---:B------:R-:W-:Y:S02]  /*ed40*/  IADD3 R20, R3.reuse, c[0x0][0x328], RZ ;  /* 0x0000ca0003147a10 */ /* 0x040fe40007ffe0ff */
[----:B------:R-:W-:Y:S01]  /*ed50*/  IADD3 R22, R3, UR7, RZ ;  /* 0x0000000703167c10 */ /* 0x000fe2000fffe0ff */
[----:B---3--:R-:W-:-:S04]  /*ed60*/  FMUL.FTZ R5, R77, c[0x0][0x320] ;  /* 0x0000c8004d057a20 */ /* 0x008fc80000410000 */
[----:B-----5:R3:W2:Y:S01]  /*ed70*/  MUFU.TANH R12, R5 ;  /* 0x00000005000c7308 */ /* 0x0206a20000002400 */
[----:B-1----:R-:W-:Y:S02]  /*ed80*/  IMAD.IADD R3, R22, 0x1, R6 ;  /* 0x0000000116037824 */ /* 0x002fe400078e0206 */
[----:B---3--:R-:W-:-:S05]  /*ed90*/  FMUL.FTZ R5, R108, c[0x0][0x320] ;  /* 0x0000c8006c057a20 */ /* 0x008fca0000410000 */
[----:B------:R1:W3:Y:S02]  /*eda0*/  MUFU.TANH R11, R5 ;  /* 0x00000005000b7308 */ /* 0x0002e40000002400 */
        /* <DEDUP_REMOVED lines=19> */
.L_x_437:
[----:B------:R-:W-:-:S04]  /*eee0*/  MOV R7, c[0x0][0x32c] ;  /* 0x0000cb0000077a02 */ /* 0x000fc80000000f00 */
[----:B------:R-:W-:-:S13]  /*eef0*/  ISETP.NE.AND P0, PT, R7, 0x1, PT ;  /* 0x000000010700780c */ /* 0x000fda0003f05270 */
[----:B------:R-:W-:-:S05]  /*ef00*/  @P0 IMAD.HI.U32 R7, R6, c[0x0][0x330], RZ ;  /* 0x0000cc0006070a27 */ /* 0x000fca00078e00ff */
[----:B------:R-:W-:Y:S02]  /*ef10*/  @P0 SHF.R.U32.HI R6, RZ, c[0x0][0x334], R7 ;  /* 0x0000cd00ff060a19 */ /* 0x000fe40000011607 */
.L_x_438:
[----:B------:R-:W-:Y:S05]  /*ef20*/  BSYNC B0 ;  /* 0x0000000000007941 */ /* 0x000fea0003800000 */
.L_x_436:
[----:B------:R-:W-:-:S05]  /*ef30*/  IMAD R6, R6, c[0x0][0x32c], R23 ;  /* 0x0000cb0006067a24 */ /* 0x000fca00078e0217 */
[----:B------:R-:W-:Y:S02]  /*ef40*/  IADD3 R7, R6, c[0x0][0x32c], RZ ;  /* 0x0000cb0006077a10 */ /* 0x000fe40007ffe0ff */
[----:B------:R-:W-:Y:S02]  /*ef50*/  IMNMX R3, R3, R6, !PT ;  /* 0x0000000603037217 */ /* 0x000fe40007800200 */
[----:B------:R-:W-:Y:S02]  /*ef60*/  IMNMX R5, R5, R7, PT ;  /* 0x0000000705057217 */ /* 0x000fe40003800200 */
.L_x_435:
[----:B--234-:R-:W-:Y:S01]  /*ef70*/  FMUL.FTZ R6, R95, c[0x0][0x320] ;  /* 0x0000c8005f067a20 */ /* 0x01cfe20000410000 */
[----:B------:R-:W-:Y:S01]  /*ef80*/  UISETP.GE.AND UP0, UPT, UR38, 0x1, UPT ;  /* 0x000000012600788c */ /* 0x000fe2000bf06270 */
[----:B------:R-:W-:Y:S01]  /*ef90*/  FMUL.FTZ R8, R107, c[0x0][0x320] ;  /* 0x0000c8006b087a20 */ /* 0x000fe20000410000 */
[----:B------:R-:W-:Y:S01]  /*efa0*/  UISETP.GE.AND UP3, UPT, UR38, 0x2, UPT ;  /* 0x000000022600788c */ /* 0x000fe2000bf66270 */
[----:B------:R1:W2:Y:S01]  /*efb0*/  MUFU.TANH R64, R6 ;  /* 0x0000000600407308 */ /* 0x0002a20000002400 */
[----:B------:R-:W-:Y:S01]  /*efc0*/  UISETP.GE.AND UP2, UPT, UR38, 0x9, UPT ;  /* 0x000000092600788c */ /* 0x000fe2000bf46270 */
[----:B------:R-:W-:Y:S01]  /*efd0*/  FMUL.FTZ R7, R94, c[0x0][0x320] ;  /* 0x0000c8005e077a20 */ /* 0x000fe20000410000 */
[----:B------:R-:W-:Y:S01]  /*efe0*/  UP2UR UR37, UPR, URZ, 0x1 ;  /* 0x000000013f257883 */ /* 0x000fe20008000000 */
[----:B------:R-:W-:Y:S01]  /*eff0*/  PLOP3.LUT P0, PT, PT, PT, UP0, 0x40, 0x0 ;  /* 0x000000000000781c */ /* 0x000fe20003f0e808 */
[----:B------:R-:W-:Y:S01]  /*f000*/  UISETP.GE.AND UP0, UPT, UR38, 0x11, UPT ;  /* 0x000000112600788c */ /* 0x000fe2000bf06270 */
[----:B------:R-:W-:Y:S01]  /*f010*/  PLOP3.LUT P1, PT, PT, PT, UP3, 0x40, 0x0 ;  /* 0x000000000000781c */ /* 0x000fe20003f2e838 */
[----:B------:R-:W-:Y:S01]  /*f020*/  UISETP.GE.AND UP1, UPT, UR38, 0xa, UPT ;  /* 0x0000000a2600788c */ /* 0x000fe2000bf26270 */
[----:B------:R-:W-:Y:S01]  /*f030*/  PLOP3.LUT P3, PT, PT, PT, UP2, 0x40, 0x0 ;  /* 0x000000000000781c */ /* 0x000fe20003f6e828 */
[----:B------:R-:W-:Y:S01]  /*f040*/  UP2UR UR33, UPR, URZ, 0x1 ;  /* 0x000000013f217883 */ /* 0x000fe20008000000 */
[C---:B------:R-:W-:Y:S01]  /*f050*/  ISETP.GT.AND P0, PT, R3.reuse, RZ, P0 ;  /* 0x000000ff0300720c */ /* 0x040fe20000704270 */
[----:B------:R-:W-:Y:S01]  /*f060*/  UISETP.GE.AND UP6, UPT, UR38, 0x42, UPT ;  /* 0x000000422600788c */ /* 0x000fe2000bfc6270 */
[C---:B------:R-:W-:Y:S01]  /*f070*/  ISETP.GT.AND P4, PT, R3.reuse, 0x1, P1 ;  /* 0x000000010300780c */ /* 0x040fe20000f84270 */
[----:B------:R-:W-:Y:S01]  /*f080*/  UISETP.GE.AND UP5, UPT, UR38, 0x49, UPT ;  /* 0x000000492600788c */ /* 0x000fe2000bfa6270 */
[----:B------:R-:W-:Y:S01]  /*f090*/  ISETP.GT.AND P1, PT, R3, 0x8, P3 ;  /* 0x000000080300780c */ /* 0x000fe20001f24270 */
[----:B------:R-:W-:Y:S01]  /*f0a0*/  UISETP.GE.AND UP4, UPT, UR38, 0x4a, UPT ;  /* 0x0000004a2600788c */ /* 0x000fe2000bf86270 */
[----:B-1----:R-:W-:Y:S01]  /*f0b0*/  FMUL.FTZ R6, R82, c[0x0][0x320] ;  /* 0x0000c80052067a20 */ /* 0x002fe20000410000 */
[----:B------:R-:W-:Y:S01]  /*f0c0*/  PLOP3.LUT P3, PT, PT, PT, UP0, 0x40, 0x0 ;  /* 0x000000000000781c */ /* 0x000fe20003f6e808 */
[----:B------:R-:W-:Y:S01]  /*f0d0*/  UISETP.GE.AND UP0, UPT, UR38, 0x12, UPT ;  /* 0x000000122600788c */ /* 0x000fe2000bf06270 */
[C---:B------:R-:W-:Y:S01]  /*f0e0*/  ISETP.LT.OR P2, PT, R5.reuse, 0x1, P0 ;  /* 0x000000010500780c */ /* 0x040fe20000741670 */
[----:B------:R1:W3:Y:S01]  /*f0f0*/  MUFU.TANH R63, R6 ;  /* 0x00000006003f7308 */ /* 0x0002e20000002400 */
[----:B------:R-:W-:Y:S01]  /*f100*/  PLOP3.LUT P0, PT, PT, PT, UP1, 0x40, 0x0 ;  /* 0x000000000000781c */ /* 0x000fe20003f0e818 */
[----:B------:R-:W-:Y:S01]  /*f110*/  UP2UR UR32, UPR, URZ, 0x1 ;  /* 0x000000013f207883 */ /* 0x000fe20008000000 */
[----:B------:R-:W-:Y:S01]  /*f120*/  ISETP.LT.OR P5, PT, R5, 0x2, P4 ;  /* 0x000000020500780c */ /* 0x000fe200027a1670 */
[----:B------:R-:W-:Y:S01]  /*f130*/  UP2UR UR35, UPR, URZ, 0x4 ;  /* 0x000000043f237883 */ /* 0x000fe20008000000 */
[----:B------:R-:W-:Y:S01]  /*f140*/  ISETP.GT.AND P4, PT, R3, 0x9, P0 ;  /* 0x000000090300780c */ /* 0x000fe20000784270 */
[----:B------:R-:W-:Y:S01]  /*f150*/  UP2UR UR34, UPR, URZ, 0x2 ;  /* 0x000000023f227883 */ /* 0x000fe20008000000 */
[----:B------:R-:W-:Y:S01]  /*f160*/  PLOP3.LUT P0, PT, PT, PT, UP0, 0x40, 0x0 ;  /* 0x000000000000781c */ /* 0x000fe20003f0e808 */
[----:B------:R-:W-:Y:S01]  /*f170*/  UISETP.GE.AND UP0, UPT, UR38, 0x19, UPT ;  /* 0x000000192600788c */ /* 0x000fe2000bf06270 */
[----:B------:R-:W4:Y:S01]  /*f180*/  MUFU.TANH R18, R8 ;  /* 0x0000000800127308 */ /* 0x000f220000002400 */
[----:B------:R-:W-:-:S02]  /*f190*/  UISETP.GE.AND UP2, UPT, UR38, 0x52, UPT ;  /* 0x000000522600788c */ /* 0x000fc4000bf46270 */
[----:B------:R-:W-:Y:S02]  /*f1a0*/  UP2UR UR31, UPR, URZ, 0x1 ;  /* 0x000000013f1f7883 */ /* 0x000fe40008000000 */
[----:B------:R-:W-:Y:S01]  /*f1b0*/  UISETP.GE.AND UP1, UPT, UR38, 0x59, UPT ;  /* 0x000000592600788c */ /* 0x000fe2000bf26270 */
[----:B-1----:R-:W-:Y:S01]  /*f1c0*/  FMUL.FTZ R6, R83, c[0x0][0x320] ;  /* 0x0000c80053067a20 */ /* 0x002fe20000410000 */
[----:B------:R-:W-:Y:S02]  /*f1d0*/  UP2UR UR39, UPR, URZ, 0x40 ;  /* 0x000000403f277883 */ /* 0x000fe40008000000 */
[----:B------:R-:W-:Y:S01]  /*f1e0*/  UP2UR UR36, UPR, URZ, 0x8 ;  /* 0x000000083f247883 */ /* 0x000fe20008000000 */
[----:B------:R1:W1:Y:S01]  /*f1f0*/  MUFU.TANH R61, R6 ;  /* 0x00000006003d7308 */ /* 0x0002620000002400 */
[----:B------:R-:W-:Y:S01]  /*f200*/  UISETP.GE.AND UP3, UPT, UR38, 0x51, UPT ;  /* 0x000000512600788c */ /* 0x000fe2000bf66270 */
        /* <DEDUP_REMOVED lines=16> */
[----:B------:R-:W-:-:S03]  /*f310*/  ISETP.LT.OR P5, PT, R5, 0xa, P4 ;  /* 0x0000000a0500780c */ /* 0x000fc600027a1670 */
[----:B------:R1:W1:Y:S01]  /*f320*/  MUFU.TANH R47, R6 ;  /* 0x00000006002f7308 */ /* 0x0002620000002400 */
[----:B------:R-:W-:Y:S02]  /*f330*/  ISETP.GT.AND P4, PT, R3, 0x11, P0 ;  /* 0x000000110300780c */ /* 0x000fe40000784270 */
[----:B------:R-:W-:Y:S02]  /*f340*/  FSEL R76, R54, -INF , !P5 ;  /* 0xff800000364c7808 */ /* 0x000fe40006800000 */
[----:B------:R-:W-:-:S04]  /*f350*/  ISETP.LT.OR P5, PT, R5, 0x12, P4 ;  /* 0x000000120500780c */ /* 0x000fc800027a1670 */
[----:B------:R-:W-:Y:S01]  /*f360*/  FSEL R83, R52, -INF , !P5 ;  /* 0xff80000034537808 */ /* 0x000fe20006800000 */
[----:B-1----:R-:W-:-:S04]  /*f370*/  FMUL.FTZ R6, R110, c[0x0][0x320] ;  /* 0x0000c8006e067a20 */ /* 0x002fc80000410000 */
[----:B------:R1:W1:Y:S02]  /*f380*/  MUFU.TANH R28, R6 ;  /* 0x00000006001c7308 */ /* 0x0002640000002400 */
[----:B-1----:R-:W-:Y:S01]  /*f390*/  FMUL.FTZ R6, R70, c[0x0][0x320] ;  /* 0x0000c80046067a20 */ /* 0x002fe20000410000 */
[----:B------:R-:W-:Y:S02]  /*f3a0*/  FSEL R70, R11, -INF , !P2 ;  /* 0xff8000000b467808 */ /* 0x000fe40005000000 */
[----:B------:R-:W-:-:S03]  /*f3b0*/  ISETP.LT.OR P2, PT, R5, 0x9, P1 ;  /* 0x000000090500780c */ /* 0x000fc60000f41670 */
[----:B------:R1:W1:Y:S01]  /*f3c0*/  MUFU.TANH R41, R6 ;  /* 0x0000000600297308 */ /* 0x0002620000002400 */
[----:B------:R-:W-:Y:S02]  /*f3d0*/  ISETP.GT.AND P1, PT, R3, 0x10, P3 ;  /* 0x000000100300780c */ /* 0x000fe40001f24270 */
[----:B------:R-:W-:Y:S01]  /*f3e0*/  PLOP3.LUT P3, PT, PT, PT, UP0, 0x40, 0x0 ;  /* 0x000000000000781c */ /* 0x000fe20003f6e808 */
[----:B------:R-:W-:Y:S01]  /*f3f0*/  UISETP.GE.AND UP0, UPT, UR38, 0x1a, UPT ;  /* 0x0000001a2600788c */ /* 0x000fe2000bf06270 */
[----:B------:R-:W-:Y:S02]  /*f400*/  FSEL R75, R55, -INF , !P2 ;  /* 0xff800000374b7808 */ /* 0x000fe40005000000 */
[----:B------:R-:W-:Y:S01]  /*f410*/  ISETP.LT.OR P2, PT, R5, 0x11, P1 ;  /* 0x000000110500780c */ /* 0x000fe20000f41670 */
[----:B------:R-:W-:Y:S01]  /*f420*/  UP2UR UR30, UPR, URZ, 0x1 ;  /* 0x000000013f1e7883 */ /* 0x000fe20008000000 */
[----:B------:R-:W-:Y:S02]  /*f430*/  ISETP.GT.AND P1, PT, R3, 0x18, P3 ;  /* 0x000000180300780c */ /* 0x000fe40001f24270 */
[----:B------:R-:W-:Y:S01]  /*f440*/  PLOP3.LUT P0, PT, PT, PT, UP0, 0x40, 0x0 ;  /* 0x000000000000781c */ /* 0x000fe20003f0e808 */
[----:B------:R-:W-:Y:S01]  /*f450*/  UISETP.GE.AND UP0, UPT, UR38, 0x21, UPT ;  /* 0x000000212600788c */ /* 0x000fe2000bf06270 */
[----:B------:R-:W-:-:S02]  /*f460*/  FSEL R82, R53, -INF , !P2 ;  /* 0xff80000035527808 */ /* 0x000fc40005000000 */
[----:B------:R-:W-:Y:S01]  /*f470*/  ISETP.GT.AND P4, PT, R3, 0x19, P0 ;  /* 0x000000190300780c */ /* 0x000fe20000784270 */
[----:B------:R-:W-:Y:S01]  /*f480*/  UP2UR UR29, UPR, URZ, 0x1 ;  /* 0x000000013f1d7883 */ /* 0x000fe20008000000 */
[----:B------:R-:W-:Y:S01]  /*f490*/  ISETP.LT.OR P2, PT, R5, 0x19, P1 ;  /* 0x000000190500780c */ /* 0x000fe20000f41670 */
[----:B-1----:R-:W-:Y:S01]  /*f4a0*/  FMUL.FTZ R6, R71, c[0x0][0x320] ;  /* 0x0000c80047067a20 */ /* 0x002fe20000410000 */
        /* <DEDUP_REMOVED lines=32> */
[----:B------:R-:W-:Y:S01]  /*f6b0*/  FSEL R110, R42, -INF , !P2 ;  /* 0xff8000002a6e7808 */ /* 0x000fe20005000000 */
        /* <DEDUP_REMOVED lines=16> */
[----:B------:R-:W-:Y:S01]  /*f7c0*/  PLOP3.LUT P2, PT, PT, PT, UP6, 0x40, 0x0 ;  /* 0x000000000000781c */ /* 0x000fe20003f4e868 */
[----:B-1----:R-:W-:Y:S01]  /*f7d0*/  FMUL.FTZ R6, R86, c[0x0][0x320] ;  /* 0x0000c80056067a20 */ /* 0x002fe20000410000 */
[----:B------:R-:W-:Y:S01]  /*f7e0*/  ISETP.GT.AND P4, PT, R3, 0x39, P0 ;  /* 0x000000390300780c */ /* 0x000fe20000784270 */
[----:B------:R-:W-:Y:S01]  /*f7f0*/  UP2UR UR7, UPR, URZ, 0x1 ;  /* 0x000000013f077883 */ /* 0x000fe20008000000 */
[----:B------:R-:W-:Y:S01]  /*f800*/  ISETP.LT.OR P0, PT, R5, 0x39, P1 ;  /* 0x000000390500780c */ /* 0x000fe20000f01670 */
[----:B------:R1:W1:Y:S01]  /*f810*/  MUFU.TANH R40, R6 ;  /* 0x0000000600287308 */ /* 0x0002620000002400 */
[----:B------:R-:W-:Y:S01]  /*f820*/  PLOP3.LUT P1, PT, PT, PT, UP5, 0x40, 0x0 ;  /* 0x000000000000781c */ /* 0x000fe20003f2e858 */
[----:B------:R-:W-:Y:S01]  /*f830*/  UISETP.NE.AND UP6, UPT, UR23, URZ, UPT ;  /* 0x0000003f1700728c */ /* 0x000fe2000bfc5270 */
[----:B------:R-:W-:-:S02]  /*f840*/  FSEL R144, R34, -INF , !P0 ;  /* 0xff80000022907808 */ /* 0x000fc40004000000 */
[----:B------:R-:W-:Y:S02]  /*f850*/  PLOP3.LUT P0, PT, PT, PT, UP4, 0x40, 0x0 ;  /* 0x000000000000781c */ /* 0x000fe40003f0e848 */
[C---:B------:R-:W-:Y:S02]  /*f860*/  ISETP.GT.AND P2, PT, R3.reuse, 0x41, P2 ;  /* 0x000000410300780c */ /* 0x040fe40001744270 */
[C---:B------:R-:W-:Y:S02]  /*f870*/  ISETP.GT.AND P1, PT, R3.reuse, 0x48, P1 ;  /* 0x000000480300780c */ /* 0x040fe40000f24270 */
[----:B------:R-:W-:Y:S02]  /*f880*/  ISETP.GT.AND P0, PT, R3, 0x49, P0 ;  /* 0x000000490300780c */ /* 0x000fe40000704270 */
[----:B------:R-:W-:Y:S01]  /*f890*/  PLOP3.LUT P3, PT, PT, PT, UP0, 0x40, 0x0 ;  /* 0x000000000000781c */ /* 0x000fe20003f6e808 */
[----:B------:R-:W-:Y:S01]  /*f8a0*/  UISETP.GE.AND UP0, UPT, UR38, 0x5a, UPT ;  /* 0x0000005a2600788c */ /* 0x000fe2000bf06270 */
[----:B------:R-:W-:Y:S01]  /*f8b0*/  ISETP.LT.OR P2, PT, R5, 0x42, P2 ;  /* 0x000000420500780c */ /* 0x000fe20001741670 */
[----:B-1----:R-:W-:Y:S01]  /*f8c0*/  FMUL.FTZ R6, R87, c[0x0][0x320] ;  /* 0x0000c80057067a20 */ /* 0x002fe20000410000 */
[----:B------:R-:W-:-:S02]  /*f8d0*/  ISETP.LT.OR P1, PT, R5, 0x49, P1 ;  /* 0x000000490500780c */ /* 0x000fc40000f21670 */
[----:B------:R-:W-:Y:S01]  /*f8e0*/  ISETP.LT.OR P0, PT, R5, 0x4a, P0 ;  /* 0x0000004a0500780c */ /* 0x000fe20000701670 */
[----:B------:R1:W1:Y:S01]  /*f8f0*/  MUFU.TANH R44, R6 ;  /* 0x00000006002c7308 */ /* 0x0002620000002400 */
[----:B------:R-:W-:Y:S02]  /*f900*/  ISETP.GT.AND P3, PT, R3, 0x40, P3 ;  /* 0x000000400300780c */ /* 0x000fe40001f64270 */
[----:B------:R-:W-:Y:S02]  /*f910*/  FSEL R192, R31, -INF , !P2 ;  /* 0xff8000001fc07808 */ /* 0x000fe40005000000 */
[----:B------:R-:W-:Y:S02]  /*f920*/  PLOP3.LUT P2, PT, PT, PT, UP2, 0x40, 0x0 ;  /* 0x000000000000781c */ /* 0x000fe40003f4e828 */
[----:B------:R-:W-:Y:S02]  /*f930*/  FSEL R191, R17, -INF , !P1 ;  /* 0xff80000011bf7808 */ /* 0x000fe40004800000 */
[----:B------:R-:W-:Y:S01]  /*f940*/  PLOP3.LUT P1, PT, PT, PT, UP1, 0x40, 0x0 ;  /* 0x000000000000781c */ /* 0x000fe20003f2e818 */
[----:B------:R-:W2:Y:S01]  /*f950*/  MUFU.TANH R17, R7 ;  /* 0x0000000700117308 */ /* 0x000ea20000002400 */
[----:B------:R-:W-:-:S02]  /*f960*/  FSEL R193, R16, -INF , !P0 ;  /* 0xff80000010c17808 */ /* 0x000fc40004000000 */
[----:B------:R-:W-:Y:S02]  /*f970*/  PLOP3.LUT P0, PT, PT, PT, UP0, 0x40, 0x0 ;  /* 0x000000000000781c */ /* 0x000fe40003f0e808 */
[----:B------:R-:W-:Y:S01]  /*f980*/  ISETP.LT.OR P3, PT, R5, 0x41, P3 ;  /* 0x000000410500780c */ /* 0x000fe20001f61670 */
[----:B-1----:R-:W-:Y:S01]  /*f990*/  FMUL.FTZ R6, R103, c[0x0][0x320] ;  /* 0x0000c80067067a20 */ /* 0x002fe20000410000 */
[C---:B------:R-:W-:Y:S02]  /*f9a0*/  ISETP.GT.AND P2, PT, R3.reuse, 0x51, P2 ;  /* 0x000000510300780c */ /* 0x040fe40001744270 */
[C---:B------:R-:W-:Y:S01]  /*f9b0*/  ISETP.GT.AND P1, PT, R3.reuse, 0x58, P1 ;  /* 0x000000580300780c */ /* 0x040fe20000f24270 */
[----:B------:R1:W1:Y:S01]  /*f9c0*/  MUFU.TANH R25, R6 ;  /* 0x0000000600197308 */ /* 0x0002620000002400 */
[----:B------:R-:W-:Y:S02]  /*f9d0*/  ISETP.GT.AND P0, PT, R3, 0x59, P0 ;  /* 0x000000590300780c */ /* 0x000fe40000704270 */
[----:B------:R-:W-:-:S02]  /*f9e0*/  ISETP.LT.OR P4, PT, R5, 0x3a, P4 ;  /* 0x0000003a0500780c */ /* 0x000fc40002781670 */
[----:B------:R-:W-:Y:S02]  /*f9f0*/  FSEL R152, R32, -INF , !P3 ;  /* 0xff80000020987808 */ /* 0x000fe40005800000 */
[C---:B------:R-:W-:Y:S02]  /*fa00*/  ISETP.LT.OR P3, PT, R5.reuse, 0x52, P2 ;  /* 0x000000520500780c */ /* 0x040fe40001761670 */
[C---:B------:R-:W-:Y:S02]  /*fa10*/  ISETP.LT.OR P2, PT, R5.reuse, 0x59, P1 ;  /* 0x000000590500780c */ /* 0x040fe40000f41670 */
[----:B------:R-:W-:Y:S02]  /*fa20*/  ISETP.LT.OR P1, PT, R5, 0x5a, P0 ;  /* 0x0000005a0500780c */ /* 0x000fe40000721670 */
[----:B------:R-:W-:Y:S02]  /*fa30*/  FSEL R148, R33, -INF , !P4 ;  /* 0xff80000021947808 */ /* 0x000fe40006000000 */
[----:B------:R-:W-:Y:S01]  /*fa40*/  PLOP3.LUT P0, PT, PT, PT, UP6, 0x40, 0x0 ;  /* 0x000000000000781c */ /* 0x000fe20003f0e868 */
[----:B-1----:R-:W-:Y:S01]  /*fa50*/  FMUL.FTZ R6, R78, c[0x0][0x320] ;  /* 0x0000c8004e067a20 */ /* 0x002fe20000410000 */
[----:B------:R-:W-:Y:S01]  /*fa60*/  PLOP3.LUT P4, PT, PT, PT, UP3, 0x40, 0x0 ;  /* 0x000000000000781c */ /* 0x000fe20003f8e838 */
[----:B------:R-:W-:Y:S01]  /*fa70*/  UISETP.NE.AND UP6, UPT, UR39, URZ, UPT ;  /* 0x0000003f2700728c */ /* 0x000fe2000bfc5270 */
[----:B------:R-:W-:Y:S01]  /*fa80*/  FSEL R141, R36, -INF , !P5 ;  /* 0xff800000248d7808 */ /* 0x000fe20006800000 */
[----:B------:R1:W1:Y:S01]  /*fa90*/  MUFU.TANH R37, R6 ;  /* 0x0000000600257308 */ /* 0x0002620000002400 */
[----:B------:R-:W-:-:S02]  /*faa0*/  ISETP.GT.AND P4, PT, R3, 0x50, P4 ;  /* 0x000000500300780c */ /* 0x000fc40002784270 */
[----:B------:R-:W-:Y:S02]  /*fab0*/  FSEL R234, R14, -INF , !P3 ;  /* 0xff8000000eea7808 */ /* 0x000fe40005800000 */
[----:B------:R-:W-:Y:S02]  /*fac0*/  ISETP.LT.OR P4, PT, R5, 0x51, P4 ;  /* 0x000000510500780c */ /* 0x000fe40002781670 */
[----:B------:R-:W-:Y:S02]  /*fad0*/  FSEL R233, R13, -INF , !P2 ;  /* 0xff8000000de97808 */ /* 0x000fe40005000000 */
[----:B------:R-:W-:Y:S02]  /*fae0*/  FSEL R235, R15, -INF , !P4 ;  /* 0xff8000000feb7808 */ /* 0x000fe40006000000 */
[----:B------:R-:W-:Y:S01]  /*faf0*/  FSEL R232, R12, -INF , !P1 ;  /* 0xff8000000ce87808 */ /* 0x000fe20004800000 */
[----:B-1----:R-:W-:-:S04]  /*fb00*/  FMUL.FTZ R6, R79, c[0x0][0x320] ;  /* 0x0000c8004f067a20 */ /* 0x002fc80000410000 */
[----:B------:R1:W1:Y:S02]  /*fb10*/  MUFU.TANH R35, R6 ;  /* 0x0000000600237308 */ /* 0x0002640000002400 */
[----:B-1----:R-:W-:-:S06]  /*fb20*/  FMUL.FTZ R6, R106, c[0x0][0x320] ;  /* 0x0000c8006a067a20 */ /* 0x002fcc0000410000 */
[----:B------:R1:W1:Y:S02]  /*fb30*/  MUFU.TANH R24, R6 ;  /* 0x0000000600187308 */ /* 0x0002640000002400 */
[----:B-1----:R-:W1:Y:S02]  /*fb40*/  SHFL.IDX PT, R6, R19, 0x1, 0x1c1f ;  /* 0x003c1f0013067f89 */ /* 0x002e6400000e0000 */
[--C-:B-1----:R-:W-:Y:S02]  /*fb50*/  IMAD.IADD R5, R20, 0x1, R6.reuse ;  /* 0x0000000114057824 */ /* 0x102fe400078e0206 */
        /* <DEDUP_REMOVED lines=15> */
.L_x_441:
[----:B------:R-:W-:-:S04]  /*fc50*/  MOV R7, c[0x0][0x32c] ;  /* 0x0000cb0000077a02 */ /* 0x000fc80000000f00 */
[----:B------:R-:W-:-:S13]  /*fc60*/  ISETP.NE.AND P0, PT, R7, 0x1, PT ;  /* 0x000000010700780c */ /* 0x000fda0003f05270 */
[----:B------:R-:W-:-:S05]  /*fc70*/  @P0 IMAD.HI.U32 R7, R6, c[0x0][0x330], RZ ;  /* 0x0000cc0006070a27 */ /* 0x000fca00078e00ff */
[----:B------:R-:W-:Y:S02]  /*fc80*/  @P0 SHF.R.U32.HI R6, RZ, c[0x0][0x334], R7 ;  /* 0x0000cd00ff060a19 */ /* 0x000fe40000011607 */
.L_x_442:
[----:B------:R-:W-:Y:S05]  /*fc90*/  BSYNC B0 ;  /* 0x0000000000007941 */ /* 0x000fea0003800000 */
.L_x_440:
[----:B------:R-:W-:-:S05]  /*fca0*/  IMAD R6, R6, c[0x0][0x32c], R23 ;  /* 0x0000cb0006067a24 */ /* 0x000fca00078e0217 */
[----:B------:R-:W-:Y:S02]  /*fcb0*/  IADD3 R7, R6, c[0x0][0x32c], RZ ;  /* 0x0000cb0006077a10 */ /* 0x000fe40007ffe0ff */
[----:B------:R-:W-:Y:S02]  /*fcc0*/  IMNMX R3, R3, R6, !PT ;  /* 0x0000000603037217 */ /* 0x000fe40007800200 */
[----:B------:R-:W-:Y:S02]  /*fcd0*/  IMNMX R5, R5, R7, PT ;  /* 0x0000000705057217 */ /* 0x000fe40003800200 */
.L_x_439:
        /* <DEDUP_REMOVED lines=12> */
[----:B------:R-:W-:Y:S01]  /*fda0*/  PLOP3.LUT P0, PT, PT, PT, UP4, 0x40, 0x0 ;  /* 0x000000000000781c */ /* 0x000fe20003f0e848 */
[----:B------:R-:W-:Y:S01]  /*fdb0*/  UP2UR UR41, UPR, URZ, 0x8 ;  /* 0x000000083f297883 */ /* 0x000fe20008000000 */
[C---:B------:R-:W-:Y:S01]  /*fdc0*/  ISETP.GT.AND P1, PT, R3.reuse, RZ, P1 ;  /* 0x000000ff0300720c */ /* 0x040fe20000f24270 */
[----:B------:R-:W-:Y:S01]  /*fdd0*/  UISETP.NE.AND UP3, UPT, UR34, URZ, UPT ;  /* 0x0000003f2200728c */ /* 0x000fe2000bf65270 */
[----:B------:R-:W-:Y:S01]  /*fde0*/  ISETP.GT.AND P0, PT, R3, 0x1, P0 ;  /* 0x000000010300780c */ /* 0x000fe20000704270 */
[----:B------:R-:W-:Y:S01]  /*fdf0*/  UP2UR UR39, UPR, URZ, 0x2 ;  /* 0x000000023f277883 */ /* 0x000fe20008000000 */
[C---:B------:R-:W-:Y:S01]  /*fe00*/  ISETP.LT.OR P1, PT, R5.reuse, 0x1, P1 ;  /* 0x000000010500780c */ /* 0x040fe20000f21670 */
[----:B------:R-:W-:Y:S01]  /*fe10*/  UISETP.NE.AND UP1, UPT, UR33, URZ, UPT ;  /* 0x0000003f2100728c */ /* 0x000fe2000bf25270 */
[----:B------:R-:W-:Y:S01]  /*fe20*/  PLOP3.LUT P4, PT, PT, PT, UP2, 0x40, 0x0 ;  /* 0x000000000000781c */ /* 0x000fe20003f8e828 */
[----:B------:R-:W-:Y:S01]  /*fe30*/  UISETP.NE.AND UP0, UPT, UR32, URZ, UPT ;  /* 0x0000003f2000728c */ /* 0x000fe2000bf05270 */
[----:B------:R-:W-:Y:S01]  /*fe40*/  ISETP.LT.OR P2, PT, R5, 0x2, P0 ;  /* 0x000000020500780c */ /* 0x000fe20000741670 */
[----:B-1----:R-:W-:Y:S01]  /*fe50*/  FMUL.FTZ R6, R173, c[0x0][0x320] ;  /* 0x0000c800ad067a20 */ /* 0x002fe20000410000 */
[----:B------:R-:W-:Y:S01]  /*fe60*/  FSEL R57, R28, -INF , !P1 ;  /* 0xff8000001c397808 */ /* 0x000fe20004800000 */
[----:B------:R-:W-:Y:S01]  /*fe70*/  UISETP.NE.AND UP2, UPT, UR30, URZ, UPT ;  /* 0x0000003f1e00728c */ /* 0x000fe2000bf45270 */
[----:B------:R-:W-:Y:S01]  /*fe80*/  PLOP3.LUT P3, PT, PT, PT, UP3, 0x40, 0x0 ;  /* 0x000000000000781c */ /* 0x000fe20003f6e838 */
[----:B------:R-:W-:Y:S01]  /*fe90*/  UISETP.NE.AND UP3, UPT, UR31, URZ, UPT ;  /* 0x0000003f1f00728c */ /* 0x000fe2000bf65270 */
[----:B------:R-:W-:Y:S01]  /*fea0*/  ISETP.GT.AND P1, PT, R3, 0x8, P4 ;  /* 0x000000080300780c */ /* 0x000fe20002724270 */
[----:B------:R1:W3:Y:S01]  /*feb0*/  MUFU.TANH R56, R6 ;  /* 0x0000000600387308 */ /* 0x0002e20000002400 */
[----:B------:R-:W-:Y:S01]  /*fec0*/  FSEL R59, R27, -INF , !P2 ;  /* 0xff8000001b3b7808 */ /* 0x000fe20005000000 */
[----:B------:R-:W-:Y:S01]  /*fed0*/  UISETP.NE.AND UP4, UPT, UR42, URZ, UPT ;  /* 0x0000003f2a00728c */ /* 0x000fe2000bf85270 */
[----:B------:R-:W-:Y:S01]  /*fee0*/  PLOP3.LUT P0, PT, PT, PT, UP1, 0x40, 0x0 ;  /* 0x000000000000781c */ /* 0x000fe20003f0e818 */
[----:B------:R-:W-:Y:S01]  /*fef0*/  UISETP.NE.AND UP1, UPT, UR29, URZ, UPT ;  /* 0x0000003f1d00728c */ /* 0x000fe2000bf25270 */
[----:B------:R-:W-:Y:S01]  /*ff00*/  ISETP.GT.AND P2, PT, R3, 0x9, P3 ;  /* 0x000000090300780c */ /* 0x000fe20001f44270 */
[----:B------:R-:W-:Y:S01]  /*ff10*/  FMUL.FTZ R16, R125, c[0x0][0x320] ;  /* 0x0000c8007d107a20 */ /* 0x000fe20000410000 */
[----:B------:R-:W-:Y:S01]  /*ff20*/  ISETP.LT.OR P1, PT, R5, 0x9, P1 ;  /* 0x000000090500780c */ /* 0x000fe20000f21670 */
[----:B------:R4:W2:Y:S01]  /*ff30*/  MUFU.TANH R46, R11 ;  /* 0x0000000b002e7308 */ /* 0x0008a20000002400 */
[----:B------:R-:W-:Y:S01]  /*ff40*/  PLOP3.LUT P5, PT, PT, PT, UP0, 0x40, 0x0 ;  /* 0x000000000000781c */ /* 0x000fe20003fae808 */
[----:B------:R-:W-:Y:S01]  /*ff50*/  UISETP.NE.AND UP0, UPT, UR28, URZ, UPT ;  /* 0x0000003f1c00728c */ /* 0x000fe2000bf05270 */
[----:B------:R-:W-:Y:S01]  /*ff60*/  ISETP.GT.AND P0, PT, R3, 0x10, P0 ;  /* 0x000000100300780c */ /* 0x000fe20000704270 */
[----:B------:R-:W-:Y:S01]  /*ff70*/  FMUL.FTZ R15, R121, c[0x0][0x320] ;  /* 0x0000c800790f7a20 */ /* 0x000fe20000410000 */
[----:B------:R-:W-:Y:S01]  /*ff80*/  ISETP.LT.OR P2, PT, R5, 0xa, P2 ;  /* 0x0000000a0500780c */ /* 0x000fe20001741670 */
[----:B------:R-:W-:Y:S01]  /*ff90*/  FMUL.FTZ R13, R129, c[0x0][0x320] ;  /* 0x0000c800810d7a20 */ /* 0x000fe20000410000 */
[----:B------:R-:W-:Y:S01]  /*ffa0*/  FSEL R65, R24, -INF , !P1 ;  /* 0xff80000018417808 */ /* 0x000fe20004800000 */
[----:B-1----:R-:W-:Y:S01]  /*ffb0*/  FMUL.FTZ R6, R161, c[0x0][0x320] ;  /* 0x0000c800a1067a20 */ /* 0x002fe20000410000 */
[----:B------:R-:W-:Y:S01]  /*ffc0*/  ISETP.GT.AND P1, PT, R3, 0x11, P5 ;  /* 0x000000110300780c */ /* 0x000fe20002f24270 */
[----:B------:R-:W-:Y:S01]  /*ffd0*/  FMUL.FTZ R10, R172, c[0x0][0x320] ;  /* 0x0000c800ac0a7a20 */ /* 0x000fe20000410000 */
[----:B------:R-:W-:Y:S01]  /*ffe0*/  PLOP3.LUT P4, PT, PT, PT, UP3, 0x40, 0x0 ;  /* 0x000000000000781c */ /* 0x000fe20003f8e838 */
[----:B------:R1:W1:Y:S01]  /*fff0*/  MUFU.TANH R53, R6 ;  /* 0x0000000600357308 */ /* 0x0002620000002400 */
[C---:B------:R-:W-:Y:S01]  /*10000*/  ISETP.LT.OR P0, PT, R5.reuse, 0x11, P0 ;  /* 0x000000110500780c */ /* 0x040fe20000701670 */
[----:B------:R-:W-:Y:S01]  /*10010*/  UISETP.NE.AND UP3, UPT, UR14, URZ, UPT ;  /* 0x0000003f0e00728c */ /* 0x000fe2000bf65270 */
[----:B------:R-:W-:Y:S01]  /*10020*/  FSEL R66, R18, -INF , !P2 ;  /* 0xff80000012427808 */ /* 0x000fe20005000000 */
[----:B------:R-:W-:Y:S01]  /*10030*/  FMUL.FTZ R9, R116, c[0x0][0x320] ;  /* 0x0000c80074097a20 */ /* 0x000fe20000410000 */
[----:B------:R-:W-:Y:S01]  /*10040*/  ISETP.LT.OR P2, PT, R5, 0x12, P1 ;  /* 0x000000120500780c */ /* 0x000fe20000f41670 */
[----:B------:R-:W-:Y:S01]  /*10050*/  FMUL.FTZ R8, R117, c[0x0][0x320] ;  /* 0x0000c80075087a20 */ /* 0x000fe20000410000 */
[----:B------:R-:W-:Y:S01]  /*10060*/  PLOP3.LUT P3, PT, PT, PT, UP2, 0x40, 0x0 ;  /* 0x000000000000781c */ /* 0x000fe20003f6e828 */
[----:B------:R-:W-:Y:S01]  /*10070*/  UISETP.NE.AND UP2, UPT, UR25, URZ, UPT ;  /* 0x0000003f1900728c */ /* 0x000fe2000bf45270 */
[----:B------:R-:W-:Y:S01]  /*10080*/  ISETP.GT.AND P1, PT, R3, 0x18, P4 ;  /* 0x000000180300780c */ /* 0x000fe20002724270 */
[----:B------:R-:W-:Y:S01]  /*10090*/  FMUL.FTZ R7, R169, c[0x0][0x320] ;  /* 0x0000c800a9077a20 */ /* 0x000fe20000410000 */
[----:B------:R-:W-:Y:S01]  /*100a0*/  FSEL R80, R30, -INF , !P0 ;  /* 0xff8000001e507808 */ /* 0x000fe20004000000 */
[----:B----4-:R-:W-:Y:S01]  /*100b0*/  FMUL.FTZ R11, R132, c[0x0][0x320] ;  /* 0x0000c800840b7a20 */ /* 0x010fe20000410000 */
[----:B------:R-:W-:Y:S01]  /*100c0*/  PLOP3.LUT P0, PT, PT, PT, UP1, 0x40, 0x0 ;  /* 0x000000000000781c */ /* 0x000fe20003f0e818 */
[----:B------:R-:W-:Y:S01]  /*100d0*/  UISETP.NE.AND UP1, UPT, UR20, URZ, UPT ;  /* 0x0000003f1400728c */ /* 0x000fe2000bf25270 */
[----:B------:R-:W-:Y:S01]  /*100e0*/  FSEL R81, R29, -INF , !P2 ;  /* 0xff8000001d517808 */ /* 0x000fe20005000000 */
[----:B-1----:R-:W-:Y:S01]  /*100f0*/  FMUL.FTZ R6, R137, c[0x0][0x320] ;  /* 0x0000c80089067a20 */ /* 0x002fe20000410000 */
[----:B------:R-:W-:Y:S01]  /*10100*/  ISETP.GT.AND P2, PT, R3, 0x19, P3 ;  /* 0x000000190300780c */ /* 0x000fe20001f44270 */
[----:B------:R-:W1:Y:S01]  /*10110*/  MUFU.TANH R49, R16 ;  /* 0x0000001000317308 */ /* 0x000e620000002400 */
[----:B------:R-:W-:-:S02]  /*10120*/  ISETP.LT.OR P1, PT, R5, 0x19, P1 ;  /* 0x000000190500780c */ /* 0x000fc40000f21670 */
[----:B------:R-:W-:Y:S01]  /*10130*/  PLOP3.LUT P5, PT, PT, PT, UP0, 0x40, 0x0 ;  /* 0x000000000000781c */ /* 0x000fe20003fae808 */
[----:B------:R-:W-:Y:S01]  /*10140*/  UISETP.NE.AND UP0, UPT, UR16, URZ, UPT ;  /* 0x0000003f1000728c */ /* 0x000fe2000bf05270 */
[----:B------:R-:W-:Y:S02]  /*10150*/  ISETP.GT.AND P0, PT, R3, 0x20, P0 ;  /* 0x000000200300780c */ /* 0x000fe40000704270 */
[----:B------:R-:W-:Y:S01]  /*10160*/  ISETP.LT.OR P2, PT, R5, 0x1a, P2 ;  /* 0x0000001a0500780c */ /* 0x000fe20001741670 */
[----:B------:R4:W1:Y:S01]  /*10170*/  MUFU.TANH R55, R6 ;  /* 0x0000000600377308 */ /* 0x0008620000002400 */
[----:B------:R-:W-:Y:S02]  /*10180*/  FSEL R96, R26, -INF , !P1 ;  /* 0xff8000001a607808 */ /* 0x000fe40004800000 */
[----:B------:R-:W-:Y:S02]  /*10190*/  ISETP.GT.AND P1, PT, R3, 0x21, P5 ;  /* 0x000000210300780c */ /* 0x000fe40002f24270 */
[----:B------:R-:W-:Y:S01]  /*101a0*/  PLOP3.LUT P4, PT, PT, PT, UP2, 0x40, 0x0 ;  /* 0x000000000000781c */ /* 0x000fe20003f8e828 */
[----:B------:R-:W-:Y:S01]  /*101b0*/  UISETP.NE.AND UP2, UPT, UR11, URZ, UPT ;  /* 0x0000003f0b00728c */ /* 0x000fe2000bf45270 */
[----:B------:R-:W-:Y:S01]  /*101c0*/  ISETP.LT.OR P0, PT, R5, 0x21, P0 ;  /* 0x000000210500780c */ /* 0x000fe20000701670 */
[----:B------:R-:W1:Y:S01]  /*101d0*/  MUFU.TANH R34, R15 ;  /* 0x0000000f00227308 */ /* 0x000e620000002400 */
[----:B------:R-:W-:-:S02]  /*101e0*/  FSEL R97, R25, -INF , !P2 ;  /* 0xff80000019617808 */ /* 0x000fc40005000000 */
[----:B------:R-:W-:Y:S02]  /*101f0*/  ISETP.LT.OR P2, PT, R5, 0x22, P1 ;  /* 0x000000220500780c */ /* 0x000fe40000f41670 */
[----:B------:R-:W-:Y:S01]  /*10200*/  PLOP3.LUT P3, PT, PT, PT, UP1, 0x40, 0x0 ;  /* 0x000000000000781c */ /* 0x000fe20003f6e818 */
[----:B------:R-:W-:Y:S01]  /*10210*/  UISETP.NE.AND UP1, UPT, UR10, URZ, UPT ;  /* 0x0000003f0a00728c */ /* 0x000fe2000bf25270 */
[----:B------:R-:W-:Y:S01]  /*10220*/  ISETP.GT.AND P1, PT, R3, 0x28, P4 ;  /* 0x000000280300780c */ /* 0x000fe20002724270 */
[----:B----4-:R-:W-:Y:S01]  /*10230*/  FMUL.FTZ R6, R185, c[0x0][0x320] ;  /* 0x0000c800b9067a20 */ /* 0x010fe20000410000 */
[----:B------:R-:W-:Y:S01]  /*10240*/  FSEL R104, R17, -INF , !P0 ;  /* 0xff80000011687808 */ /* 0x000fe20004000000 */
[----:B------:R-:W4:Y:S01]  /*10250*/  MUFU.TANH R33, R14 ;  /* 0x0000000e00217308 */ /* 0x000f220000002400 */
[----:B------:R-:W-:Y:S01]  /*10260*/  PLOP3.LUT P0, PT, PT, PT, UP0, 0x40, 0x0 ;  /* 0x000000000000781c */ /* 0x000fe20003f0e808 */
[----:B------:R-:W-:Y:S01]  /*10270*/  UISETP.NE.AND UP0, UPT, UR7, URZ, UPT ;  /* 0x0000003f0700728c */ /* 0x000fe2000bf05270 */
[----:B------:R-:W-:-:S02]  /*10280*/  FSEL R105, R64, -INF , !P2 ;  /* 0xff80000040697808 */ /* 0x000fc40005000000 */
[----:B------:R-:W-:Y:S02]  /*10290*/  ISETP.GT.AND P2, PT, R3, 0x29, P3 ;  /* 0x000000290300780c */ /* 0x000fe40001f44270 */
[----:B------:R-:W-:Y:S01]  /*102a0*/  ISETP.LT.OR P1, PT, R5, 0x29, P1 ;  /* 0x000000290500780c */ /* 0x000fe20000f21670 */
[----:B------:R5:W1:Y:S01]  /*102b0*/  MUFU.TANH R50, R6 ;  /* 0x0000000600327308 */ /* 0x000a620000002400 */
[----:B------:R-:W-:Y:S01]  /*102c0*/  PLOP3.LUT P5, PT, PT, PT, UP3, 0x40, 0x0 ;  /* 0x000000000000781c */ /* 0x000fe20003fae838 */
[----:B------:R-:W-:Y:S01]  /*102d0*/  UISETP.NE.AND UP3, UPT, UR41, URZ, UPT ;  /* 0x0000003f2900728c */ /* 0x000fe2000bf65270 */
[----:B------:R-:W-:Y:S02]  /*102e0*/  ISETP.GT.AND P0, PT, R3, 0x30, P0 ;  /* 0x000000300300780c */ /* 0x000fe40000704270 */
[----:B------:R-:W-:Y:S02]  /*102f0*/  ISETP.LT.OR P2, PT, R5, 0x2a, P2 ;  /* 0x0000002a0500780c */ /* 0x000fe40001741670 */
[----:B------:R-:W-:Y:S01]  /*10300*/  FSEL R106, R63, -INF , !P1 ;  /* 0xff8000003f6a7808 */ /* 0x000fe20004800000 */
[----:B------:R-:W1:Y:S01]  /*10310*/  MUFU.TANH R32, R13 ;  /* 0x0000000d00207308 */ /* 0x000e620000002400 */
[----:B------:R-:W-:-:S02]  /*10320*/  ISETP.GT.AND P1, PT, R3, 0x31, P5 ;  /* 0x000000310300780c */ /* 0x000fc40002f24270 */
[----:B------:R-:W-:Y:S01]  /*10330*/  PLOP3.LUT P4, PT, PT, PT, UP2, 0x40, 0x0 ;  /* 0x000000000000781c */ /* 0x000fe20003f8e828 */
[----:B------:R-:W-:Y:S01]  /*10340*/  UISETP.NE.AND UP2, UPT, UR40, URZ, UPT ;  /* 0x0000003f2800728c */ /* 0x000fe2000bf45270 */
[----:B------:R-:W-:Y:S02]  /*10350*/  ISETP.LT.OR P0, PT, R5, 0x31, P0 ;  /* 0x000000310500780c */ /* 0x000fe40000701670 */
[----:B------:R-:W-:Y:S01]  /*10360*/  FSEL R109, R61, -INF , !P2 ;  /* 0xff8000003d6d7808 */ /* 0x000fe20005000000 */
[----:B-----5:R-:W-:Y:S01]  /*10370*/  FMUL.FTZ R6, R112, c[0x0][0x320] ;  /* 0x0000c80070067a20 */ /* 0x020fe20000410000 */
[----:B------:R-:W-:Y:S01]  /*10380*/  ISETP.LT.OR P2, PT, R5, 0x32, P1 ;  /* 0x000000320500780c */ /* 0x000fe20000f41670 */
[----:B------:R-:W1:Y:S01]  /*10390*/  MUFU.TANH R30, R10 ;  /* 0x0000000a001e7308 */ /* 0x000e620000002400 */
[----:B------:R-:W-:Y:S01]  /*103a0*/  PLOP3.LUT P3, PT, PT, PT, UP1, 0x40, 0x0 ;  /* 0x000000000000781c */ /* 0x000fe20003f6e818 */
[----:B------:R-:W-:Y:S01]  /*103b0*/  UISETP.NE.AND UP1, UPT, UR39, URZ, UPT ;  /* 0x0000003f2700728c */ /* 0x000fe2000bf25270 */
[----:B------:R-:W-:-:S02]  /*103c0*/  FSEL R164, R58, -INF , !P0 ;  /* 0xff8000003aa47808 */ /* 0x000fc40004000000 */
[C---:B------:R-:W-:Y:S02]  /*103d0*/  ISETP.GT.AND P1, PT, R3.reuse, 0x38, P4 ;  /* 0x000000380300780c */ /* 0x040fe40002724270 */
[----:B------:R-:W-:Y:S01]  /*103e0*/  PLOP3.LUT P0, PT, PT, PT, UP0, 0x40, 0x0 ;  /* 0x000000000000781c */ /* 0x000fe20003f0e808 */
[----:B------:R5:W1:Y:S01]  /*103f0*/  MUFU.TANH R54, R6 ;  /* 0x0000000600367308 */ /* 0x000a620000002400 */
[----:B------:R-:W-:Y:S01]  /*10400*/  FSEL R166, R60, -INF , !P2 ;  /* 0xff8000003ca67808 */ /* 0x000fe20005000000 */
[----:B------:R-:W-:Y:S01]  /*10410*/  UISETP.NE.AND UP0, UPT, UR38, URZ, UPT ;  /* 0x0000003f2600728c */ /* 0x000fe2000bf05270 */
[----:B------:R-:W-:Y:S01]  /*10420*/  ISETP.GT.AND P2, PT, R3, 0x39, P3 ;  /* 0x000000390300780c */ /* 0x000fe20001f44270 */
[----:B------:R-:W-:Y:S01]  /*10430*/  UP2UR UR38, UPR, URZ, 0x40 ;  /* 0x000000403f267883 */ /* 0x000fe20008000000 */
[----:B------:R-:W-:Y:S02]  /*10440*/  ISETP.LT.OR P1, PT, R5, 0x39, P1 ;  /* 0x000000390500780c */ /* 0x000fe40000f21670 */
[----:B------:R-:W-:Y:S01]  /*10450*/  ISETP.GT.AND P0, PT, R3, 0x40, P0 ;  /* 0x000000400300780c */ /* 0x000fe20000704270 */
[----:B------:R-:W1:Y:S01]  /*10460*/  MUFU.TANH R31, R9 ;  /* 0x00000009001f7308 */ /* 0x000e620000002400 */
[----:B------:R-:W-:-:S02]  /*10470*/  ISETP.LT.OR P2, PT, R5, 0x3a, P2 ;  /* 0x0000003a0500780c */ /* 0x000fc40001741670 */
[----:B------:R-:W-:Y:S02]  /*10480*/  FSEL R165, R51, -INF , !P1 ;  /* 0xff80000033a57808 */ /* 0x000fe40004800000 */
[----:B------:R-:W-:Y:S01]  /*10490*/  PLOP3.LUT P4, PT, PT, PT, UP6, 0x40, 0x0 ;  /* 0x000000000000781c */ /* 0x000fe20003f8e868 */
[----:B------:R-:W-:Y:S01]  /*104a0*/  UISETP.NE.AND UP6, UPT, UR23, URZ, UPT ;  /* 0x0000003f1700728c */ /* 0x000fe2000bfc5270 */
[----:B------:R-:W-:Y:S01]  /*104b0*/  ISETP.LT.OR P1, PT, R5, 0x41, P0 ;  /* 0x000000410500780c */ /* 0x000fe20000721670 */
[----:B-----5:R-:W-:Y:S01]  /*104c0*/  FMUL.FTZ R6, R113, c[0x0][0x320] ;  /* 0x0000c80071067a20 */ /* 0x020fe20000410000 */
[----:B------:R-:W-:Y:S01]  /*104d0*/  PLOP3.LUT P3, PT, PT, PT, UP5, 0x40, 0x0 ;  /* 0x000000000000781c */ /* 0x000fe20003f6e858 */
[----:B------:R-:W1:Y:S01]  /*104e0*/  MUFU.TANH R29, R8 ;  /* 0x00000008001d7308 */ /* 0x000e620000002400 */
[----:B------:R-:W-:Y:S02]  /*104f0*/  PLOP3.LUT P0, PT, PT, PT, UP4, 0x40, 0x0 ;  /* 0x000000000000781c */ /* 0x000fe40003f0e848 */
[----:B------:R-:W-:-:S02]  /*10500*/  FSEL R168, R48, -INF , !P2 ;  /* 0xff80000030a87808 */ /* 0x000fc40005000000 */
[----:B------:R-:W-:Y:S02]  /*10510*/  FSEL R179, R45, -INF , !P1 ;  /* 0xff8000002db37808 */ /* 0x000fe40004800000 */
[C---:B------:R-:W-:Y:S01]  /*10520*/  ISETP.GT.AND P2, PT, R3.reuse, 0x41, P4 ;  /* 0x000000410300780c */ /* 0x040fe20002744270 */
[----:B------:R5:W1:Y:S01]  /*10530*/  MUFU.TANH R52, R6 ;  /* 0x0000000600347308 */ /* 0x000a620000002400 */
[C---:B------:R-:W-:Y:S02]  /*10540*/  ISETP.GT.AND P1, PT, R3.reuse, 0x48, P3 ;  /* 0x000000480300780c */ /* 0x040fe40001f24270 */
[----:B------:R-:W-:Y:S02]  /*10550*/  ISETP.GT.AND P0, PT, R3, 0x49, P0 ;  /* 0x000000490300780c */ /* 0x000fe40000704270 */
[C---:B------:R-:W-:Y:S02]  /*10560*/  ISETP.LT.OR P2, PT, R5.reuse, 0x42, P2 ;  /* 0x000000420500780c */ /* 0x040fe40001741670 */
[C---:B------:R-:W-:Y:S01]  /*10570*/  ISETP.LT.OR P1, PT, R5.reuse, 0x49, P1 ;  /* 0x000000490500780c */ /* 0x040fe20000f21670 */
[----:B------:R-:W1:Y:S01]  /*10580*/  MUFU.TANH R28, R7 ;  /* 0x00000007001c7308 */ /* 0x000e620000002400 */
[----:B------:R-:W-:-:S02]  /*10590*/  ISETP.LT.OR P0, PT, R5, 0x4a, P0 ;  /* 0x0000004a0500780c */ /* 0x000fc40000701670 */
[----:B------:R-:W-:Y:S02]  /*105a0*/  FSEL R180, R47, -INF , !P2 ;  /* 0xff8000002fb47808 */ /* 0x000fe40005000000 */
[----:B------:R-:W-:Y:S02]  /*105b0*/  PLOP3.LUT P2, PT, PT, PT, UP2, 0x40, 0x0 ;  /* 0x000000000000781c */ /* 0x000fe40003f4e828 */
[----:B------:R-:W-:Y:S01]  /*105c0*/  FSEL R182, R41, -INF , !P1 ;  /* 0xff80000029b67808 */ /* 0x000fe20004800000 */
[----:B-----5:R-:W-:Y:S01]  /*105d0*/  FMUL.FTZ R6, R156, c[0x0][0x320] ;  /* 0x0000c8009c067a20 */ /* 0x020fe20000410000 */
[----:B------:R-:W-:Y:S01]  /*105e0*/  PLOP3.LUT P1, PT, PT, PT, UP1, 0x40, 0x0 ;  /* 0x000000000000781c */ /* 0x000fe20003f2e818 */
[----:B------:R-:W1:Y:S01]  /*105f0*/  MUFU.TANH R26, R12 ;  /* 0x0000000c001a7308 */ /* 0x000e620000002400 */
[----:B------:R-:W-:Y:S02]  /*10600*/  FSEL R184, R38, -INF , !P0 ;  /* 0xff80000026b87808 */ /* 0x000fe40004000000 */
[----:B------:R-:W-:-:S02]  /*10610*/  PLOP3.LUT P0, PT, PT, PT, UP0, 0x40, 0x0 ;  /* 0x000000000000781c */ /* 0x000fc40003f0e808 */
[C---:B------:R-:W-:Y:S02]  /*10620*/  ISETP.GT.AND P2, PT, R3.reuse, 0x51, P2 ;  /* 0x000000510300780c */ /* 0x040fe40001744270 */
[C---:B------:R-:W-:Y:S01]  /*10630*/  ISETP.GT.AND P1, PT, R3.reuse, 0x58, P1 ;  /* 0x000000580300780c */ /* 0x040fe20000f24270 */
[----:B------:R5:W1:Y:S01]  /*10640*/  MUFU.TANH R43, R6 ;  /* 0x00000006002b7308 */ /* 0x000a620000002400 */
[----:B------:R-:W-:Y:S02]  /*10650*/  ISETP.GT.AND P0, PT, R3, 0x59, P0 ;  /* 0x000000590300780c */ /* 0x000fe40000704270 */
[C---:B------:R-:W-:Y:S02]  /*10660*/  ISETP.LT.OR P3, PT, R5.reuse, 0x52, P2 ;  /* 0x000000520500780c */ /* 0x040fe40001761670 */
[C---:B------:R-:W-:Y:S02]  /*10670*/  ISETP.LT.OR P2, PT, R5.reuse, 0x59, P1 ;  /* 0x000000590500780c */ /* 0x040fe40000f41670 */
[----:B------:R-:W-:Y:S01]  /*10680*/  ISETP.LT.OR P1, PT, R5, 0x5a, P0 ;  /* 0x0000005a0500780c */ /* 0x000fe20000721670 */
[----:B------:R-:W1:Y:S01]  /*10690*/  MUFU.TANH R25, R11 ;  /* 0x0000000b00197308 */ /* 0x000e620000002400 */
[----:B------:R-:W-:Y:S01]  /*106a0*/  PLOP3.LUT P0, PT, PT, PT, UP6, 0x40, 0x0 ;  /* 0x000000000000781c */ /* 0x000fe20003f0e868 */
[----:B------:R-:W-:Y:S01]  /*106b0*/  UISETP.NE.AND UP6, UPT, UR38, URZ, UPT ;  /* 0x0000003f2600728c */ /* 0x000fe2000bfc5270 */
[----:B------:R-:W-:-:S02]  /*106c0*/  PLOP3.LUT P5, PT, PT, PT, UP3, 0x40, 0x0 ;  /* 0x000000000000781c */ /* 0x000fc40003fae838 */
[----:B------:R-:W-:Y:S02]  /*106d0*/  FSEL R204, R44, -INF , !P3 ;  /* 0xff8000002ccc7808 */ /* 0x000fe40005800000 */
[----:B------:R-:W-:Y:S01]  /*106e0*/  ISETP.GT.AND P4, PT, R3, 0x50, P5 ;  /* 0x000000500300780c */ /* 0x000fe20002f84270 */
[----:B-----5:R-:W-:Y:S01]  /*106f0*/  FMUL.FTZ R6, R157, c[0x0][0x320] ;  /* 0x0000c8009d067a20 */ /* 0x020fe20000410000 */
[----:B------:R-:W-:Y:S01]  /*10700*/  FSEL R203, R37, -INF , !P2 ;  /* 0xff80000025cb7808 */ /* 0x000fe20005000000 */
[----:B------:R-:W-:Y:S01]  /*10710*/  FMUL.FTZ R3, R136, c[0x0][0x320] ;  /* 0x0000c80088037a20 */ /* 0x000fe20000410000 */
[----:B------:R-:W-:Y:S01]  /*10720*/  ISETP.LT.OR P4, PT, R5, 0x51, P4 ;  /* 0x000000510500780c */ /* 0x000fe20002781670 */
[----:B------:R5:W1:Y:S01]  /*10730*/  MUFU.TANH R42, R6 ;  /* 0x00000006002a7308 */ /* 0x000a620000002400 */
[----:B------:R-:W-:Y:S02]  /*10740*/  FSEL R202, R35, -INF , !P1 ;  /* 0xff80000023ca7808 */ /* 0x000fe40004800000 */
[----:B------:R-:W-:-:S05]  /*10750*/  FSEL R205, R40, -INF , !P4 ;  /* 0xff80000028cd7808 */ /* 0x000fca0006000000 */
[----:B------:R-:W1:Y:S01]  /*10760*/  MUFU.TANH R24, R3 ;  /* 0x0000000300187308 */ /* 0x000e620000002400 */
[----:B-----5:R-:W-:-:S07]  /*10770*/  FMUL.FTZ R6, R128, c[0x0][0x320] ;  /* 0x0000c80080067a20 */ /* 0x020fce0000410000 */
[----:B------:R5:W1:Y:S02]  /*10780*/  MUFU.TANH R39, R6 ;  /* 0x0000000600277308 */ /* 0x000a640000002400 */
[----:B-----5:R-:W-:-:S06]  /*10790*/  FMUL.FTZ R6, R120, c[0x0][0x320] ;  /* 0x0000c80078067a20 */ /* 0x020fcc0000410000 */
[----:B------:R5:W1:Y:S02]  /*107a0*/  MUFU.TANH R36, R6 ;  /* 0x0000000600247308 */ /* 0x000a640000002400 */
[----:B-----5:R-:W-:-:S06]  /*107b0*/  FMUL.FTZ R6, R160, c[0x0][0x320] ;  /* 0x0000c800a0067a20 */ /* 0x020fcc0000410000 */
[----:B------:R5:W1:Y:S02]  /*107c0*/  MUFU.TANH R27, R6 ;  /* 0x00000006001b7308 */ /* 0x000a640000002400 */
[----:B-----5:R-:W5:Y:S02]  /*107d0*/  SHFL.IDX PT, R6, R19, 0x2, 0x1c1f ;  /* 0x005c1f0013067f89 */ /* 0x020f6400000e0000 */
[--C-:B-----5:R-:W-:Y:S02]  /*107e0*/  IMAD.IADD R5, R20, 0x1, R6.reuse ;  /* 0x0000000114057824 */ /* 0x120fe400078e0206 */
        /* <DEDUP_REMOVED lines=15> */
.L_x_445:
[----:B------:R-:W-:-:S04]  /*108e0*/  MOV R7, c[0x0][0x32c] ;  /* 0x0000cb0000077a02 */ /* 0x000fc80000000f00 */
[----:B------:R-:W-:-:S13]  /*108f0*/  ISETP.NE.AND P0, PT, R7, 0x1, PT ;  /* 0x000000010700780c */ /* 0x000fda0003f05270 */
[----:B------:R-:W-:-:S05]  /*10900*/  @P0 IMAD.HI.U32 R7, R6, c[0x0][0x330], RZ ;  /* 0x0000cc0006070a27 */ /* 0x000fca00078e00ff */
[----:B------:R-:W-:Y:S02]  /*10910*/  @P0 SHF.R.U32.HI R6, RZ, c[0x0][0x334], R7 ;  /* 0x0000cd00ff060a19 */ /* 0x000fe40000011607 */
.L_x_446:
[----:B------:R-:W-:Y:S05]  /*10920*/  BSYNC B0 ;  /* 0x0000000000007941 */ /* 0x000fea0003800000 */
.L_x_444:
[----:B------:R-:W-:-:S05]  /*10930*/  IMAD R6, R6, c[0x0][0x32c], R23 ;  /* 0x0000cb0006067a24 */ /* 0x000fca00078e0217 */
[----:B------:R-:W-:Y:S02]  /*10940*/  IADD3 R7, R6, c[0x0][0x32c], RZ ;  /* 0x0000cb0006077a10 */ /* 0x000fe40007ffe0ff */
[----:B------:R-:W-:Y:S02]  /*10950*/  IMNMX R3, R3, R6, !PT ;  /* 0x0000000603037217 */ /* 0x000fe40007800200 */
[----:B------:R-:W-:Y:S02]  /*10960*/  IMNMX R5, R5, R7, PT ;  /* 0x0000000705057217 */ /* 0x000fe40003800200 */
.L_x_443:
[----:B-1234-:R-:W-:Y:S01]  /*10970*/  UP2UR UR42, UPR, URZ, 0x10 ;  /* 0x000000103f2a7883 */ /* 0x01efe20008000000 */
        /* <DEDUP_REMOVED lines=17> */
[----:B------:R-:W-:Y:S01]  /*10a90*/  PLOP3.LUT P0, PT, PT, PT, UP2, 0x40, 0x0 ;  /* 0x000000000000781c */ /* 0x000fe20003f0e828 */
[----:B------:R-:W-:Y:S01]  /*10aa0*/  UISETP.NE.AND UP1, UPT, UR33, URZ, UPT ;  /* 0x0000003f2100728c */ /* 0x000fe2000bf25270 */
[C---:B------:R-:W-:Y:S01]  /*10ab0*/  ISETP.GT.AND P1, PT, R3.reuse, 0x1, P1 ;  /* 0x000000010300780c */ /* 0x040fe20000f24270 */
[----:B------:R-:W-:Y:S01]  /*10ac0*/  UISETP.NE.AND UP3, UPT, UR32, URZ, UPT ;  /* 0x0000003f2000728c */ /* 0x000fe2000bf65270 */
[----:B------:R-:W-:Y:S01]  /*10ad0*/  PLOP3.LUT P3, PT, PT, PT, UP0, 0x40, 0x0 ;  /* 0x000000000000781c */ /* 0x000fe20003f6e808 */
[----:B------:R-:W-:Y:S01]  /*10ae0*/  UISETP.NE.AND UP2, UPT, UR31, URZ, UPT ;  /* 0x0000003f1f00728c */ /* 0x000fe2000bf45270 */
[----:B------:R-:W-:Y:S01]  /*10af0*/  FSEL R100, R26, -INF , !P2 ;  /* 0xff8000001a647808 */ /* 0x000fe20005000000 */
[----:B------:R-:W-:Y:S01]  /*10b00*/  UISETP.NE.AND UP0, UPT, UR29, URZ, UPT ;  /* 0x0000003f1d00728c */ /* 0x000fe2000bf05270 */
[----:B------:R-:W-:Y:S01]  /*10b10*/  ISETP.GT.AND P2, PT, R3, 0x8, P0 ;  /* 0x000000080300780c */ /* 0x000fe20000744270 */
[----:B-1----:R-:W-:Y:S01]  /*10b20*/  FMUL.FTZ R6, R162, c[0x0][0x320] ;  /* 0x0000c800a2067a20 */ /* 0x002fe20000410000 */
[----:B------:R-:W-:Y:S01]  /*10b30*/  ISETP.LT.OR P0, PT, R5, 0x2, P1 ;  /* 0x000000020500780c */ /* 0x000fe20000f01670 */
[----:B------:R-:W-:Y:S01]  /*10b40*/  UISETP.NE.AND UP4, UPT, UR42, URZ, UPT ;  /* 0x0000003f2a00728c */ /* 0x000fe2000bf85270 */
[----:B------:R-:W-:Y:S01]  /*10b50*/  PLOP3.LUT P5, PT, PT, PT, UP1, 0x40, 0x0 ;  /* 0x000000000000781c */ /* 0x000fe20003fae818 */
[----:B------:R-:W-:Y:S01]  /*10b60*/  UISETP.NE.AND UP1, UPT, UR30, URZ, UPT ;  /* 0x0000003f1e00728c */ /* 0x000fe2000bf25270 */
[----:B------:R-:W-:Y:S01]  /*10b70*/  ISETP.GT.AND P1, PT, R3, 0x9, P3 ;  /* 0x000000090300780c */ /* 0x000fe20001f24270 */
[----:B------:R1:W3:Y:S01]  /*10b80*/  MUFU.TANH R74, R6 ;  /* 0x00000006004a7308 */ /* 0x0002e20000002400 */
[----:B------:R-:W-:Y:S01]  /*10b90*/  ISETP.LT.OR P2, PT, R5, 0x9, P2 ;  /* 0x000000090500780c */ /* 0x000fe20001741670 */
[----:B------:R-:W-:Y:S01]  /*10ba0*/  FMUL.FTZ R13, R118, c[0x0][0x320] ;  /* 0x0000c800760d7a20 */ /* 0x000fe20000410000 */
[----:B------:R-:W-:Y:S01]  /*10bb0*/  FSEL R101, R50, -INF , !P0 ;  /* 0xff80000032657808 */ /* 0x000fe20004000000 */
[----:B------:R-:W-:Y:S01]  /*10bc0*/  FMUL.FTZ R12, R119, c[0x0][0x320] ;  /* 0x0000c800770c7a20 */ /* 0x000fe20000410000 */
[----:B------:R-:W-:Y:S01]  /*10bd0*/  ISETP.GT.AND P0, PT, R3, 0x10, P5 ;  /* 0x000000100300780c */ /* 0x000fe20002f04270 */
[----:B------:R-:W-:Y:S01]  /*10be0*/  FMUL.FTZ R11, R135, c[0x0][0x320] ;  /* 0x0000c800870b7a20 */ /* 0x000fe20000410000 */
[----:B------:R-:W-:Y:S01]  /*10bf0*/  ISETP.LT.OR P1, PT, R5, 0xa, P1 ;  /* 0x0000000a0500780c */ /* 0x000fe20000f21670 */
[----:B------:R-:W-:Y:S01]  /*10c00*/  FMUL.FTZ R18, R131, c[0x0][0x320] ;  /* 0x0000c80083127a20 */ /* 0x000fe20000410000 */
[----:B------:R-:W-:Y:S01]  /*10c10*/  PLOP3.LUT P4, PT, PT, PT, UP3, 0x40, 0x0 ;  /* 0x000000000000781c */ /* 0x000fe20003f8e838 */
[----:B------:R-:W-:Y:S01]  /*10c20*/  UISETP.NE.AND UP3, UPT, UR28, URZ, UPT ;  /* 0x0000003f1c00728c */ /* 0x000fe2000bf65270 */
[----:B------:R-:W-:Y:S01]  /*10c30*/  FSEL R102, R27, -INF , !P2 ;  /* 0xff8000001b667808 */ /* 0x000fe20005000000 */
[----:B------:R-:W-:Y:S01]  /*10c40*/  FMUL.FTZ R14, R134, c[0x0][0x320] ;  /* 0x0000c800860e7a20 */ /* 0x000fe20000410000 */
[----:B------:R-:W-:Y:S01]  /*10c50*/  ISETP.LT.OR P2, PT, R5, 0x11, P0 ;  /* 0x000000110500780c */ /* 0x000fe20000741670 */
[----:B------:R-:W-:Y:S01]  /*10c60*/  FMUL.FTZ R15, R158, c[0x0][0x320] ;  /* 0x0000c8009e0f7a20 */ /* 0x000fe20000410000 */
[----:B------:R-:W-:Y:S01]  /*10c70*/  FSEL R103, R53, -INF , !P1 ;  /* 0xff80000035677808 */ /* 0x000fe20004800000 */
[----:B-1----:R-:W-:Y:S01]  /*10c80*/  FMUL.FTZ R6, R114, c[0x0][0x320] ;  /* 0x0000c80072067a20 */ /* 0x002fe20000410000 */
[----:B------:R-:W-:Y:S01]  /*10c90*/  PLOP3.LUT P3, PT, PT, PT, UP2, 0x40, 0x0 ;  /* 0x000000000000781c */ /* 0x000fe20003f6e828 */
[----:B------:R-:W-:Y:S01]  /*10ca0*/  UISETP.NE.AND UP2, UPT, UR25, URZ, UPT ;  /* 0x0000003f1900728c */ /* 0x000fe2000bf45270 */
[----:B------:R-:W-:Y:S01]  /*10cb0*/  ISETP.GT.AND P1, PT, R3, 0x11, P4 ;  /* 0x000000110300780c */ /* 0x000fe20002724270 */
[----:B------:R1:W4:Y:S01]  /*10cc0*/  MUFU.TANH R47, R6 ;  /* 0x00000006002f7308 */ /* 0x0003220000002400 */
        /* <DEDUP_REMOVED lines=8> */
[----:B------:R-:W-:Y:S01]  /*10d50*/  PLOP3.LUT P0, PT, PT, PT, UP1, 0x40, 0x0 ;  /* 0x000000000000781c */ /* 0x000fe20003f0e818 */
[----:B------:R-:W-:Y:S01]  /*10d60*/  UISETP.NE.AND UP1, UPT, UR20, URZ, UPT ;  /* 0x0000003f1400728c */ /* 0x000fe2000bf25270 */
[----:B------:R-:W-:Y:S01]  /*10d70*/  ISETP.LT.OR P2, PT, R5, 0x19, P2 ;  /* 0x000000190500780c */ /* 0x000fe20001741670 */
[----:B------:R5:W2:Y:S01]  /*10d80*/  MUFU.TANH R116, R7 ;  /* 0x0000000700747308 */ /* 0x000aa20000002400 */
[----:B------:R-:W-:-:S02]  /*10d90*/  FSEL R113, R56, -INF , !P1 ;  /* 0xff80000038717808 */ /* 0x000fc40004800000 */
[----:B------:R-:W-:Y:S01]  /*10da0*/  ISETP.GT.AND P1, PT, R3, 0x20, P5 ;  /* 0x000000200300780c */ /* 0x000fe20002f24270 */
[----:B-1----:R-:W-:Y:S01]  /*10db0*/  FMUL.FTZ R6, R115, c[0x0][0x320] ;  /* 0x0000c80073067a20 */ /* 0x002fe20000410000 */
[----:B------:R-:W-:Y:S02]  /*10dc0*/  ISETP.GT.AND P0, PT, R3, 0x19, P0 ;  /* 0x000000190300780c */ /* 0x000fe40000704270 */
[----:B------:R-:W-:Y:S01]  /*10dd0*/  PLOP3.LUT P4, PT, PT, PT, UP3, 0x40, 0x0 ;  /* 0x000000000000781c */ /* 0x000fe20003f8e838 */
[----:B------:R1:W1:Y:S01]  /*10de0*/  MUFU.TANH R48, R6 ;  /* 0x0000000600307308 */ /* 0x0002620000002400 */
[----:B------:R-:W-:Y:S01]  /*10df0*/  FSEL R114, R33, -INF , !P2 ;  /* 0xff80000021727808 */ /* 0x000fe20005000000 */
[----:B------:R-:W-:Y:S01]  /*10e00*/  UISETP.NE.AND UP3, UPT, UR14, URZ, UPT ;  /* 0x0000003f0e00728c */ /* 0x000fe2000bf65270 */
[C---:B------:R-:W-:Y:S02]  /*10e10*/  ISETP.LT.OR P2, PT, R5.reuse, 0x21, P1 ;  /* 0x000000210500780c */ /* 0x040fe40000f41670 */
[----:B------:R-:W-:-:S02]  /*10e20*/  ISETP.LT.OR P0, PT, R5, 0x1a, P0 ;  /* 0x0000001a0500780c */ /* 0x000fc40000701670 */
[----:B------:R-:W-:Y:S01]  /*10e30*/  PLOP3.LUT P3, PT, PT, PT, UP2, 0x40, 0x0 ;  /* 0x000000000000781c */ /* 0x000fe20003f6e828 */
[----:B------:R-:W-:Y:S01]  /*10e40*/  UISETP.NE.AND UP2, UPT, UR11, URZ, UPT ;  /* 0x0000003f0b00728c */ /* 0x000fe2000bf45270 */
[----:B------:R-:W-:Y:S01]  /*10e50*/  ISETP.GT.AND P1, PT, R3, 0x21, P4 ;  /* 0x000000210300780c */ /* 0x000fe20002724270 */
[----:B-----5:R-:W-:Y:S01]  /*10e60*/  FMUL.FTZ R7, R170, c[0x0][0x320] ;  /* 0x0000c800aa077a20 */ /* 0x020fe20000410000 */
[----:B------:R-:W-:Y:S01]  /*10e70*/  FSEL R167, R43, -INF , !P2 ;  /* 0xff8000002ba77808 */ /* 0x000fe20005000000 */
[----:B------:R-:W2:Y:S01]  /*10e80*/  MUFU.TANH R18, R18 ;  /* 0x0000001200127308 */ /* 0x000ea20000002400 */
[----:B------:R-:W-:Y:S02]  /*10e90*/  FSEL R115, R28, -INF , !P0 ;  /* 0xff8000001c737808 */ /* 0x000fe40004000000 */
[----:B------:R-:W-:Y:S01]  /*10ea0*/  ISETP.GT.AND P2, PT, R3, 0x28, P3 ;  /* 0x000000280300780c */ /* 0x000fe20001f44270 */
[----:B-1----:R-:W-:Y:S01]  /*10eb0*/  FMUL.FTZ R6, R163, c[0x0][0x320] ;  /* 0x0000c800a3067a20 */ /* 0x002fe20000410000 */
[----:B------:R-:W-:-:S02]  /*10ec0*/  ISETP.LT.OR P1, PT, R5, 0x22, P1 ;  /* 0x000000220500780c */ /* 0x000fc40000f21670 */
[----:B------:R-:W-:Y:S01]  /*10ed0*/  PLOP3.LUT P0, PT, PT, PT, UP1, 0x40, 0x0 ;  /* 0x000000000000781c */ /* 0x000fe20003f0e818 */
[----:B------:R1:W1:Y:S01]  /*10ee0*/  MUFU.TANH R44, R6 ;  /* 0x00000006002c7308 */ /* 0x0002620000002400 */
[----:B------:R-:W-:Y:S01]  /*10ef0*/  PLOP3.LUT P5, PT, PT, PT, UP0, 0x40, 0x0 ;  /* 0x000000000000781c */ /* 0x000fe20003fae808 */
[----:B------:R-:W-:Y:S01]  /*10f00*/  UISETP.NE.AND UP1, UPT, UR10, URZ, UPT ;  /* 0x0000003f0a00728c */ /* 0x000fe2000bf25270 */
[----:B------:R-:W-:Y:S01]  /*10f10*/  ISETP.LT.OR P2, PT, R5, 0x29, P2 ;  /* 0x000000290500780c */ /* 0x000fe20001741670 */
[----:B------:R-:W-:Y:S01]  /*10f20*/  UISETP.NE.AND UP0, UPT, UR7, URZ, UPT ;  /* 0x0000003f0700728c */ /* 0x000fe2000bf05270 */
[----:B------:R-:W-:Y:S02]  /*10f30*/  FSEL R169, R42, -INF , !P1 ;  /* 0xff8000002aa97808 */ /* 0x000fe40004800000 */
[C---:B------:R-:W-:Y:S01]  /*10f40*/  ISETP.GT.AND P0, PT, R3.reuse, 0x29, P0 ;  /* 0x000000290300780c */ /* 0x040fe20000704270 */
[----:B------:R-:W2:Y:S01]  /*10f50*/  MUFU.TANH R43, R13 ;  /* 0x0000000d002b7308 */ /* 0x000ea20000002400 */
[----:B------:R-:W-:-:S02]  /*10f60*/  ISETP.GT.AND P1, PT, R3, 0x30, P5 ;  /* 0x000000300300780c */ /* 0x000fc40002f24270 */
[----:B------:R-:W-:Y:S02]  /*10f70*/  FSEL R174, R39, -INF , !P2 ;  /* 0xff80000027ae7808 */ /* 0x000fe40005000000 */
[----:B------:R-:W-:Y:S01]  /*10f80*/  PLOP3.LUT P4, PT, PT, PT, UP3, 0x40, 0x0 ;  /* 0x000000000000781c */ /* 0x000fe20003f8e838 */
[----:B------:R-:W-:Y:S01]  /*10f90*/  UISETP.NE.AND UP3, UPT, UR41, URZ, UPT ;  /* 0x0000003f2900728c */ /* 0x000fe2000bf65270 */
[C---:B------:R-:W-:Y:S01]  /*10fa0*/  ISETP.LT.OR P0, PT, R5.reuse, 0x2a, P0 ;  /* 0x0000002a0500780c */ /* 0x040fe20000701670 */
[----:B-1----:R-:W-:Y:S01]  /*10fb0*/  FMUL.FTZ R6, R186, c[0x0][0x320] ;  /* 0x0000c800ba067a20 */ /* 0x002fe20000410000 */
[----:B------:R-:W-:Y:S01]  /*10fc0*/  ISETP.LT.OR P2, PT, R5, 0x31, P1 ;  /* 0x000000310500780c */ /* 0x000fe20000f41670 */
[----:B------:R-:W1:Y:S01]  /*10fd0*/  MUFU.TANH R39, R12 ;  /* 0x0000000c00277308 */ /* 0x000e620000002400 */
[----:B------:R-:W-:Y:S01]  /*10fe0*/  PLOP3.LUT P3, PT, PT, PT, UP2, 0x40, 0x0 ;  /* 0x000000000000781c */ /* 0x000fe20003f6e828 */
[----:B------:R-:W-:Y:S01]  /*10ff0*/  UISETP.NE.AND UP2, UPT, UR40, URZ, UPT ;  /* 0x0000003f2800728c */ /* 0x000fe2000bf45270 */
[----:B------:R-:W-:-:S02]  /*11000*/  FSEL R175, R32, -INF , !P0 ;  /* 0xff80000020af7808 */ /* 0x000fc40004000000 */
[C---:B------:R-:W-:Y:S02]  /*11010*/  ISETP.GT.AND P1, PT, R3.reuse, 0x31, P4 ;  /* 0x000000310300780c */ /* 0x040fe40002724270 */
[----:B------:R-:W-:Y:S01]  /*11020*/  FSEL R198, R24, -INF , !P2 ;  /* 0xff80000018c67808 */ /* 0x000fe20005000000 */
[----:B------:R5:W1:Y:S01]  /*11030*/  MUFU.TANH R41, R6 ;  /* 0x0000000600297308 */ /* 0x000a620000002400 */
[----:B------:R-:W-:Y:S01]  /*11040*/  PLOP3.LUT P0, PT, PT, PT, UP1, 0x40, 0x0 ;  /* 0x000000000000781c */ /* 0x000fe20003f0e818 */
[----:B------:R-:W-:Y:S01]  /*11050*/  UISETP.NE.AND UP1, UPT, UR39, URZ, UPT ;  /* 0x0000003f2700728c */ /* 0x000fe2000bf25270 */
[----:B------:R-:W-:Y:S02]  /*11060*/  ISETP.GT.AND P2, PT, R3, 0x38, P3 ;  /* 0x000000380300780c */ /* 0x000fe40001f44270 */
[----:B------:R-:W-:Y:S01]  /*11070*/  PLOP3.LUT P5, PT, PT, PT, UP0, 0x40, 0x0 ;  /* 0x000000000000781c */ /* 0x000fe20003fae808 */
[----:B------:R-:W-:Y:S01]  /*11080*/  UISETP.NE.AND UP0, UPT, UR38, URZ, UPT ;  /* 0x0000003f2600728c */ /* 0x000fe2000bf05270 */
[----:B------:R-:W-:Y:S01]  /*11090*/  ISETP.LT.OR P3, PT, R5, 0x32, P1 ;  /* 0x000000320500780c */ /* 0x000fe20000f61670 */
[----:B------:R-:W-:Y:S01]  /*110a0*/  UP2UR UR38, UPR, URZ, 0x40 ;  /* 0x000000403f267883 */ /* 0x000fe20008000000 */
[----:B------:R-:W-:Y:S01]  /*110b0*/  ISETP.GT.AND P0, PT, R3, 0x39, P0 ;  /* 0x000000390300780c */ /* 0x000fe20000704270 */
[----:B------:R-:W1:Y:S01]  /*110c0*/  MUFU.TANH R13, R11 ;  /* 0x0000000b000d7308 */ /* 0x000e620000002400 */
[----:B------:R-:W-:-:S02]  /*110d0*/  ISETP.LT.OR P1, PT, R5, 0x39, P2 ;  /* 0x000000390500780c */ /* 0x000fc40001721670 */
[----:B------:R-:W-:Y:S02]  /*110e0*/  ISETP.GT.AND P2, PT, R3, 0x40, P5 ;  /* 0x000000400300780c */ /* 0x000fe40002f44270 */
[----:B------:R-:W-:Y:S01]  /*110f0*/  FSEL R197, R55, -INF , !P3 ;  /* 0xff80000037c57808 */ /* 0x000fe20005800000 */
[----:B-----5:R-:W-:Y:S01]  /*11100*/  FMUL.FTZ R6, R187, c[0x0][0x320] ;  /* 0x0000c800bb067a20 */ /* 0x020fe20000410000 */
[C---:B------:R-:W-:Y:S01]  /*11110*/  ISETP.LT.OR P3, PT, R5.reuse, 0x3a, P0 ;  /* 0x0000003a0500780c */ /* 0x040fe20000761670 */
[----:B------:R-:W1:Y:S01]  /*11120*/  MUFU.TANH R12, R10 ;  /* 0x0000000a000c7308 */ /* 0x000e620000002400 */
[----:B------:R-:W-:Y:S02]  /*11130*/  FSEL R196, R36, -INF , !P1 ;  /* 0xff80000024c47808 */ /* 0x000fe40004800000 */
[----:B------:R-:W-:Y:S01]  /*11140*/  PLOP3.LUT P4, PT, PT, PT, UP6, 0x40, 0x0 ;  /* 0x000000000000781c */ /* 0x000fe20003f8e868 */
[----:B------:R-:W-:Y:S01]  /*11150*/  UISETP.NE.AND UP6, UPT, UR23, URZ, UPT ;  /* 0x0000003f1700728c */ /* 0x000fe2000bfc5270 */
[----:B------:R-:W-:-:S02]  /*11160*/  ISETP.LT.OR P1, PT, R5, 0x41, P2 ;  /* 0x000000410500780c */ /* 0x000fc40001721670 */
[----:B------:R-:W-:Y:S01]  /*11170*/  PLOP3.LUT P0, PT, PT, PT, UP5, 0x40, 0x0 ;  /* 0x000000000000781c */ /* 0x000fe20003f0e858 */
[----:B------:R5:W1:Y:S01]  /*11180*/  MUFU.TANH R40, R6 ;  /* 0x0000000600287308 */ /* 0x000a620000002400 */
[----:B------:R-:W-:Y:S02]  /*11190*/  PLOP3.LUT P2, PT, PT, PT, UP4, 0x40, 0x0 ;  /* 0x000000000000781c */ /* 0x000fe40003f4e848 */
[----:B------:R-:W-:Y:S02]  /*111a0*/  FSEL R201, R34, -INF , !P3 ;  /* 0xff80000022c97808 */ /* 0x000fe40005800000 */
[----:B------:R-:W-:Y:S02]  /*111b0*/  ISETP.GT.AND P3, PT, R3, 0x41, P4 ;  /* 0x000000410300780c */ /* 0x000fe40002764270 */
[----:B------:R-:W-:Y:S01]  /*111c0*/  FSEL R227, R25, -INF , !P1 ;  /* 0xff80000019e37808 */ /* 0x000fe20004800000 */
[----:B------:R-:W1:Y:S01]  /*111d0*/  MUFU.TANH R11, R9 ;  /* 0x00000009000b7308 */ /* 0x000e620000002400 */
[----:B------:R-:W-:-:S02]  /*111e0*/  ISETP.GT.AND P1, PT, R3, 0x48, P0 ;  /* 0x000000480300780c */ /* 0x000fc40000724270 */
[----:B------:R-:W-:Y:S02]  /*111f0*/  ISETP.GT.AND P0, PT, R3, 0x49, P2 ;  /* 0x000000490300780c */ /* 0x000fe40001704270 */
[C---:B------:R-:W-:Y:S02]  /*11200*/  ISETP.LT.OR P2, PT, R5.reuse, 0x42, P3 ;  /* 0x000000420500780c */ /* 0x040fe40001f41670 */
[C---:B------:R-:W-:Y:S01]  /*11210*/  ISETP.LT.OR P1, PT, R5.reuse, 0x49, P1 ;  /* 0x000000490500780c */ /* 0x040fe20000f21670 */
[----:B-----5:R-:W-:Y:S01]  /*11220*/  FMUL.FTZ R6, R122, c[0x0][0x320] ;  /* 0x0000c8007a067a20 */ /* 0x020fe20000410000 */
[----:B------:R-:W-:Y:S01]  /*11230*/  ISETP.LT.OR P0, PT, R5, 0x4a, P0 ;  /* 0x0000004a0500780c */ /* 0x000fe20000701670 */
[----:B------:R-:W1:Y:S01]  /*11240*/  MUFU.TANH R17, R17 ;  /* 0x0000001100117308 */ /* 0x000e620000002400 */
[----:B------:R-:W-:Y:S02]  /*11250*/  FSEL R226, R62, -INF , !P2 ;  /* 0xff8000003ee27808 */ /* 0x000fe40005000000 */
[----:B------:R-:W-:-:S02]  /*11260*/  PLOP3.LUT P2, PT, PT, PT, UP2, 0x40, 0x0 ;  /* 0x000000000000781c */ /* 0x000fc40003f4e828 */
[----:B------:R-:W-:Y:S02]  /*11270*/  FSEL R228, R54, -INF , !P1 ;  /* 0xff80000036e47808 */ /* 0x000fe40004800000 */
[----:B------:R-:W-:Y:S01]  /*11280*/  PLOP3.LUT P1, PT, PT, PT, UP1, 0x40, 0x0 ;  /* 0x000000000000781c */ /* 0x000fe20003f2e818 */
[----:B------:R5:W1:Y:S01]  /*11290*/  MUFU.TANH R38, R6 ;  /* 0x0000000600267308 */ /* 0x000a620000002400 */
[----:B------:R-:W-:Y:S02]  /*112a0*/  FSEL R229, R52, -INF , !P0 ;  /* 0xff80000034e57808 */ /* 0x000fe40004000000 */
[----:B------:R-:W-:Y:S02]  /*112b0*/  PLOP3.LUT P0, PT, PT, PT, UP0, 0x40, 0x0 ;  /* 0x000000000000781c */ /* 0x000fe40003f0e808 */
[C---:B------:R-:W-:Y:S02]  /*112c0*/  ISETP.GT.AND P2, PT, R3.reuse, 0x51, P2 ;  /* 0x000000510300780c */ /* 0x040fe40001744270 */
[C---:B------:R-:W-:Y:S01]  /*112d0*/  ISETP.GT.AND P1, PT, R3.reuse, 0x58, P1 ;  /* 0x000000580300780c */ /* 0x040fe20000f24270 */
[----:B------:R-:W1:Y:S01]  /*112e0*/  MUFU.TANH R16, R16 ;  /* 0x0000001000107308 */ /* 0x000e620000002400 */
[----:B------:R-:W-:-:S02]  /*112f0*/  ISETP.GT.AND P0, PT, R3, 0x59, P0 ;  /* 0x000000590300780c */ /* 0x000fc40000704270 */
[C---:B------:R-:W-:Y:S02]  /*11300*/  ISETP.LT.OR P3, PT, R5.reuse, 0x52, P2 ;  /* 0x000000520500780c */ /* 0x040fe40001761670 */
[C---:B------:R-:W-:Y:S02]  /*11310*/  ISETP.LT.OR P2, PT, R5.reuse, 0x59, P1 ;  /* 0x000000590500780c */ /* 0x040fe40000f41670 */
[----:B------:R-:W-:Y:S01]  /*11320*/  ISETP.LT.OR P1, PT, R5, 0x5a, P0 ;  /* 0x0000005a0500780c */ /* 0x000fe20000721670 */
[----:B-----5:R-:W-:Y:S01]  /*11330*/  FMUL.FTZ R6, R123, c[0x0][0x320] ;  /* 0x0000c8007b067a20 */ /* 0x020fe20000410000 */
[----:B------:R-:W-:Y:S01]  /*11340*/  PLOP3.LUT P0, PT, PT, PT, UP6, 0x40, 0x0 ;  /* 0x000000000000781c */ /* 0x000fe20003f0e868 */
[----:B------:R-:W1:Y:S01]  /*11350*/  MUFU.TANH R15, R15 ;  /* 0x0000000f000f7308 */ /* 0x000e620000002400 */
[----:B------:R-:W-:Y:S01]  /*11360*/  PLOP3.LUT P4, PT, PT, PT, UP3, 0x40, 0x0 ;  /* 0x000000000000781c */ /* 0x000fe20003f8e838 */
[----:B------:R-:W-:Y:S01]  /*11370*/  UISETP.NE.AND UP6, UPT, UR38, URZ, UPT ;  /* 0x0000003f2600728c */ /* 0x000fe2000bfc5270 */
[----:B------:R-:W-:-:S02]  /*11380*/  FSEL R206, R49, -INF , !P3 ;  /* 0xff80000031ce7808 */ /* 0x000fc40005800000 */
[----:B------:R-:W-:Y:S02]  /*11390*/  ISETP.GT.AND P4, PT, R3, 0x50, P4 ;  /* 0x000000500300780c */ /* 0x000fe40002784270 */
[----:B------:R-:W-:Y:S01]  /*113a0*/  FSEL R230, R31, -INF , !P2 ;  /* 0xff8000001fe67808 */ /* 0x000fe20005000000 */
[----:B------:R5:W1:Y:S01]  /*113b0*/  MUFU.TANH R37, R6 ;  /* 0x0000000600257308 */ /* 0x000a620000002400 */
[----:B------:R-:W-:Y:S02]  /*113c0*/  ISETP.LT.OR P4, PT, R5, 0x51, P4 ;  /* 0x000000510500780c */ /* 0x000fe40002781670 */
[----:B------:R-:W-:Y:S02]  /*113d0*/  FSEL R231, R29, -INF , !P1 ;  /* 0xff8000001de77808 */ /* 0x000fe40004800000 */
[----:B------:R-:W-:-:S03]  /*113e0*/  FSEL R207, R46, -INF , !P4 ;  /* 0xff8000002ecf7808 */ /* 0x000fc60006000000 */
[----:B------:R-:W1:Y:S01]  /*113f0*/  MUFU.TANH R14, R14 ;  /* 0x0000000e000e7308 */ /* 0x000e620000002400 */
[----:B-----5:R-:W-:-:S07]  /*11400*/  FMUL.FTZ R6, R130, c[0x0][0x320] ;  /* 0x0000c80082067a20 */ /* 0x020fce0000410000 */
[----:B------:R-:W1:Y:S08]  /*11410*/  MUFU.TANH R10, R8 ;  /* 0x00000008000a7308 */ /* 0x000e700000002400 */
[----:B------:R5:W1:Y:S08]  /*11420*/  MUFU.TANH R35, R6 ;  /* 0x0000000600237308 */ /* 0x000a700000002400 */
[----:B------:R-:W1:Y:S01]  /*11430*/  MUFU.TANH R9, R7 ;  /* 0x0000000700097308 */ /* 0x000e620000002400 */
[----:B-----5:R-:W-:-:S07]  /*11440*/  FMUL.FTZ R6, R127, c[0x0][0x320] ;  /* 0x0000c8007f067a20 */ /* 0x020fce0000410000 */
        /* <DEDUP_REMOVED lines=18> */
.L_x_449:
[----:B------:R-:W-:-:S04]  /*11570*/  MOV R7, c[0x0][0x32c] ;  /* 0x0000cb0000077a02 */ /* 0x000fc80000000f00 */
[----:B------:R-:W-:-:S13]  /*11580*/  ISETP.NE.AND P0, PT, R7, 0x1, PT ;  /* 0x000000010700780c */ /* 0x000fda0003f05270 */
[----:B------:R-:W-:-:S05]  /*11590*/  @P0 IMAD.HI.U32 R7, R6, c[0x0][0x330], RZ ;  /* 0x0000cc0006070a27 */ /* 0x000fca00078e00ff */
[----:B------:R-:W-:Y:S02]  /*115a0*/  @P0 SHF.R.U32.HI R6, RZ, c[0x0][0x334], R7 ;  /* 0x0000cd00ff060a19 */ /* 0x000fe40000011607 */
.L_x_450:
[----:B------:R-:W-:Y:S05]  /*115b0*/  BSYNC B0 ;  /* 0x0000000000007941 */ /* 0x000fea0003800000 */
.L_x_448:
[----:B------:R-:W-:-:S05]  /*115c0*/  IMAD R6, R6, c[0x0][0x32c], R23 ;  /* 0x0000cb0006067a24 */ /* 0x000fca00078e0217 */
[----:B------:R-:W-:Y:S02]  /*115d0*/  IADD3 R7, R6, c[0x0][0x32c], RZ ;  /* 0x0000cb0006077a10 */ /* 0x000fe40007ffe0ff */
[----:B------:R-:W-:Y:S02]  /*115e0*/  IMNMX R3, R3, R6, !PT ;  /* 0x0000000603037217 */ /* 0x000fe40007800200 */
[----:B------:R-:W-:Y:S02]  /*115f0*/  IMNMX R5, R5, R7, PT ;  /* 0x0000000705057217 */ /* 0x000fe40003800200 */
.L_x_447:
        /* <DEDUP_REMOVED lines=21> */
[----:B------:R-:W-:Y:S01]  /*11750*/  STL [R1+0x4c], R216 ;  /* 0x00004cd801007387 */ /* 0x000fe20000100800 */
[----:B------:R-:W-:Y:S01]  /*11760*/  FMNMX.FTZ R6, R96, R6, !PT ;  /* 0x0000000660067209 */ /* 0x000fe20007810000 */
[----:B------:R-:W-:Y:S01]  /*11770*/  IMAD.SHL.U32 R209, R0, 0x2, RZ ;  /* 0x0000000200d17824 */ /* 0x000fe200078e00ff */
[----:B------:R-:W-:Y:S01]  /*11780*/  FMNMX.FTZ R72, R99, R72, !PT ;  /* 0x0000004863487209 */ /* 0x000fe20007810000 */
[----:B------:R-:W-:Y:S01]  /*11790*/  STL [R1+0x48], R215 ;  /* 0x000048d701007387 */ /* 0x000fe20000100800 */
[----:B------:R-:W-:Y:S01]  /*117a0*/  FMNMX.FTZ R6, R97, R6, !PT ;  /* 0x0000000661067209 */ /* 0x000fe20007810000 */
[--C-:B------:R-:W-:Y:S01]  /*117b0*/  IMAD R210, R4, 0x2, R209.reuse ;  /* 0x0000000204d27824 */ /* 0x100fe200078e02d1 */
[----:B------:R-:W-:Y:S01]  /*117c0*/  FMNMX.FTZ R72, R107, R72, !PT ;  /* 0x000000486b487209 */ /* 0x000fe20007810000 */
[----:B------:R-:W-:Y:S01]  /*117d0*/  STL [R1+0x44], R214 ;  /* 0x000044d601007387 */ /* 0x000fe20000100800 */
        /* <DEDUP_REMOVED lines=39> */
[----:B------:R-:W-:Y:S01]  /*11a50*/  PLOP3.LUT P1, PT, PT, PT, UP2, 0x40, 0x0 ;  /* 0x000000000000781c */ /* 0x000fe20003f2e828 */
[----:B------:R-:W1:Y:S01]  /*11a60*/  SHFL.BFLY PT, R7, R72, 0x2, 0x1f ;  /* 0x0c401f0048077f89 */ /* 0x000e6200000e0000 */
[----:B------:R-:W-:Y:S01]  /*11a70*/  PLOP3.LUT P2, PT, PT, PT, UP3, 0x40, 0x0 ;  /* 0x000000000000781c */ /* 0x000fe20003f4e838 */
[----:B------:R-:W-:Y:S01]  /*11a80*/  UISETP.NE.AND UP3, UPT, UR33, URZ, UPT ;  /* 0x0000003f2100728c */ /* 0x000fe2000bf65270 */
[----:B------:R-:W-:Y:S01]  /*11a90*/  PLOP3.LUT P4, PT, PT, PT, UP4, 0x40, 0x0 ;  /* 0x000000000000781c */ /* 0x000fe20003f8e848 */
[----:B------:R-:W2:Y:S01]  /*11aa0*/  SHFL.BFLY PT, R8, R6, 0x2, 0x1f ;  /* 0x0c401f0006087f89 */ /* 0x000ea200000e0000 */
[----:B------:R-:W-:Y:S01]  /*11ab0*/  PLOP3.LUT P5, PT, PT, PT, UP0, 0x40, 0x0 ;  /* 0x000000000000781c */ /* 0x000fe20003fae808 */
[----:B------:R-:W-:Y:S01]  /*11ac0*/  UISETP.NE.AND UP2, UPT, UR32, URZ, UPT ;  /* 0x0000003f2000728c */ /* 0x000fe2000bf45270 */
[----:B------:R-:W-:Y:S01]  /*11ad0*/  LEA R211, R2, R210, 0x1 ;  /* 0x000000d202d37211 */ /* 0x000fe200078e08ff */
[----:B------:R-:W-:Y:S01]  /*11ae0*/  UISETP.NE.AND UP0, UPT, UR30, URZ, UPT ;  /* 0x0000003f1e00728c */ /* 0x000fe2000bf05270 */
[----:B------:R-:W-:Y:S01]  /*11af0*/  PLOP3.LUT P3, PT, PT, PT, UP3, 0x40, 0x0 ;  /* 0x000000000000781c */ /* 0x000fe20003f6e838 */
[----:B------:R-:W-:-:S02]  /*11b00*/  UISETP.NE.AND UP3, UPT, UR29, URZ, UPT ;  /* 0x0000003f1d00728c */ /* 0x000fc4000bf65270 */
[----:B------:R-:W-:Y:S01]  /*11b10*/  UISETP.NE.AND UP4, UPT, UR16, URZ, UPT ;  /* 0x0000003f1000728c */ /* 0x000fe2000bf85270 */
[----:B------:R-:W-:Y:S04]  /*11b20*/  LDSM.16.MT88.4 R88, [R211+0x100] ;  /* 0x00010000d358783b */ /* 0x000fe80000004200 */
[----:B------:R-:W-:Y:S04]  /*11b30*/  LDSM.16.MT88.4 R52, [R211+0x900] ;  /* 0x00090000d334783b */ /* 0x000fe80000004200 */
[----:B------:R-:W-:Y:S01]  /*11b40*/  LDSM.16.MT88.4 R156, [R211+0x1100] ;  /* 0x00110000d39c783b */ /* 0x000fe20000004200 */
[----:B-1----:R-:W-:-:S02]  /*11b50*/  FMNMX.FTZ R72, R72, R7, !PT ;  /* 0x0000000748487209 */ /* 0x002fc40007810000 */
[----:B--2---:R-:W-:-:S03]  /*11b60*/  FMNMX.FTZ R6, R6, R8, !PT ;  /* 0x0000000806067209 */ /* 0x004fc60007810000 */
[----:B------:R-:W1:Y:S04]  /*11b70*/  SHFL.BFLY PT, R7, R72, 0x1, 0x1f ;  /* 0x0c201f0048077f89 */ /* 0x000e6800000e0000 */
[----:B------:R-:W2:Y:S01]  /*11b80*/  SHFL.BFLY PT, R71, R6, 0x1, 0x1f ;  /* 0x0c201f0006477f89 */ /* 0x000ea200000e0000 */
[----:B-1----:R-:W-:Y:S02]  /*11b90*/  FMNMX.FTZ R72, R72, R7, !PT ;  /* 0x0000000748487209 */ /* 0x002fe40007810000 */
[----:B--2---:R-:W-:-:S03]  /*11ba0*/  FMNMX.FTZ R71, R6, R71, !PT ;  /* 0x0000004706477209 */ /* 0x004fc60007810000 */
[C---:B------:R-:W-:Y:S01]  /*11bb0*/  FMUL.FTZ R7, R72.reuse, c[0x0][0x2d0] ;  /* 0x0000b40048077a20 */ /* 0x040fe20000410000 */
[----:B------:R-:W-:Y:S01]  /*11bc0*/  FSETP.NEU.FTZ.AND P0, PT, R72, -INF , PT ;  /* 0xff8000004800780b */ /* 0x000fe20003f1d000 */
[----:B------:R-:W-:-:S03]  /*11bd0*/  FMUL.FTZ R6, R71, c[0x0][0x2d0] ;  /* 0x0000b40047067a20 */ /* 0x000fc60000410000 */
[----:B------:R-:W-:Y:S02]  /*11be0*/  FSEL R7, R7, RZ, P0 ;  /* 0x000000ff07077208 */ /* 0x000fe40000000000 */
[----:B------:R-:W-:-:S03]  /*11bf0*/  FSETP.NEU.FTZ.AND P0, PT, R71, -INF , PT ;  /* 0xff8000004700780b */ /* 0x000fc60003f1d000 */
[----:B------:R-:W-:Y:S01]  /*11c00*/  FFMA.FTZ R8, R70, c[0x0][0x2d0], -R7 ;  /* 0x0000b40046087a23 */ /* 0x000fe20000010807 */
[----:B------:R-:W-:Y:S02]  /*11c10*/  FSEL R6, R6, RZ, P0 ;  /* 0x000000ff06067208 */ /* 0x000fe40000000000 */
[----:B------:R-:W-:Y:S01]  /*11c20*/  ISETP.GT.AND P0, PT, R3, RZ, P1 ;  /* 0x000000ff0300720c */ /* 0x000fe20000f04270 */
[----:B------:R1:W-:Y:S01]  /*11c30*/  MUFU.EX2 R150, R8 ;  /* 0x0000000800967308 */ /* 0x0003e20000000800 */
[----:B------:R-:W-:Y:S01]  /*11c40*/  PLOP3.LUT P1, PT, PT, PT, UP2, 0x40, 0x0 ;  /* 0x000000000000781c */ /* 0x000fe20003f2e828 */
[----:B------:R-:W-:Y:S01]  /*11c50*/  UISETP.NE.AND UP2, UPT, UR28, URZ, UPT ;  /* 0x0000003f1c00728c */ /* 0x000fe2000bf45270 */
[----:B------:R-:W-:-:S04]  /*11c60*/  ISETP.LT.OR P0, PT, R5, 0x1, P0 ;  /* 0x000000010500780c */ /* 0x000fc80000701670 */
[----:B------:R-:W-:Y:S02]  /*11c70*/  FSEL R69, R41, -INF , !P0 ;  /* 0xff80000029457808 */ /* 0x000fe40004000000 */
[----:B------:R-:W-:Y:S02]  /*11c80*/  ISETP.GT.AND P0, PT, R3, 0x1, P2 ;  /* 0x000000010300780c */ /* 0x000fe40001704270 */
[----:B------:R-:W-:Y:S01]  /*11c90*/  PLOP3.LUT P2, PT, PT, PT, UP3, 0x40, 0x0 ;  /* 0x000000000000781c */ /* 0x000fe20003f4e838 */
[----:B------:R-:W-:Y:S01]  /*11ca0*/  UISETP.NE.AND UP3, UPT, UR14, URZ, UPT ;  /* 0x0000003f0e00728c */ /* 0x000fe2000bf65270 */
[----:B------:R-:W-:Y:S01]  /*11cb0*/  ISETP.LT.OR P0, PT, R5, 0x2, P0 ;  /* 0x000000020500780c */ /* 0x000fe20000701670 */
[----:B-1----:R-:W-:-:S03]  /*11cc0*/  FFMA.FTZ R8, R67, c[0x0][0x2d0], -R7 ;  /* 0x0000b40043087a23 */ /* 0x002fc60000010807 */
[----:B------:R-:W-:Y:S02]  /*11cd0*/  FSEL R68, R40, -INF , !P0 ;  /* 0xff80000028447808 */ /* 0x000fe40004000000 */
[----:B------:R-:W-:Y:S01]  /*11ce0*/  ISETP.GT.AND P0, PT, R3, 0x8, P4 ;  /* 0x000000080300780c */ /* 0x000fe20002704270 */
[----:B------:R1:W2:Y:S01]  /*11cf0*/  MUFU.EX2 R149, R8 ;  /* 0x0000000800957308 */ /* 0x0002a20000000800 */
[----:B------:R-:W-:Y:S01]  /*11d00*/  PLOP3.LUT P4, PT, PT, PT, UP1, 0x40, 0x0 ;  /* 0x000000000000781c */ /* 0x000fe20003f8e818 */
[----:B------:R-:W-:Y:S01]  /*11d10*/  UISETP.NE.AND UP1, UPT, UR25, URZ, UPT ;  /* 0x0000003f1900728c */ /* 0x000fe2000bf25270 */
[----:B------:R-:W-:-:S04]  /*11d20*/  ISETP.LT.OR P0, PT, R5, 0x9, P0 ;  /* 0x000000090500780c */ /* 0x000fc80000701670 */
[----:B------:R-:W-:Y:S02]  /*11d30*/  FSEL R74, R74, -INF , !P0 ;  /* 0xff8000004a4a7808 */ /* 0x000fe40004000000 */
[----:B------:R-:W-:Y:S02]  /*11d40*/  ISETP.GT.AND P0, PT, R3, 0x9, P5 ;  /* 0x000000090300780c */ /* 0x000fe40002f04270 */
[----:B------:R-:W-:Y:S01]  /*11d50*/  PLOP3.LUT P5, PT, PT, PT, UP0, 0x40, 0x0 ;  /* 0x000000000000781c */ /* 0x000fe20003fae808 */
[----:B------:R-:W-:Y:S01]  /*11d60*/  UISETP.NE.AND UP0, UPT, UR20, URZ, UPT ;  /* 0x0000003f1400728c */ /* 0x000fe2000bf05270 */
[----:B------:R-:W-:Y:S02]  /*11d70*/  ISETP.LT.OR P0, PT, R5, 0xa, P0 ;  /* 0x0000000a0500780c */ /* 0x000fe40000701670 */
[----:B-1----:R-:W-:Y:S02]  /*11d80*/  FMNMX.FTZ R8, R100, R101, !PT ;  /* 0x0000006564087209 */ /* 0x002fe40007810000 */
[----:B------:R-:W-:-:S02]  /*11d90*/  FSEL R73, R44, -INF , !P0 ;  /* 0xff8000002c497808 */ /* 0x000fc40004000000 */
[----:B------:R-:W-:Y:S02]  /*11da0*/  ISETP.GT.AND P0, PT, R3, 0x10, P3 ;  /* 0x000000100300780c */ /* 0x000fe40001f04270 */
[----:B------:R-:W-:Y:S01]  /*11db0*/  PLOP3.LUT P3, PT, PT, PT, UP1, 0x40, 0x0 ;  /* 0x000000000000781c */ /* 0x000fe20003f6e818 */
[----:B------:R-:W-:Y:S01]  /*11dc0*/  UISETP.NE.AND UP1, UPT, UR10, URZ, UPT ;  /* 0x0000003f0a00728c */ /* 0x000fe2000bf25270 */
[----:B------:R-:W-:Y:S02]  /*11dd0*/  ISETP.LT.OR P0, PT, R5, 0x11, P0 ;  /* 0x000000110500780c */ /* 0x000fe40000701670 */
[----:B------:R-:W-:Y:S02]  /*11de0*/  FMNMX.FTZ R8, R102, R8, !PT ;  /* 0x0000000866087209 */ /* 0x000fe40007810000 */
[----:B------:R-:W-:Y:S02]  /*11df0*/  FSEL R92, R17, -INF , !P0 ;  /* 0xff800000115c7808 */ /* 0x000fe40004000000 */
[----:B------:R-:W-:-:S02]  /*11e00*/  ISETP.GT.AND P0, PT, R3, 0x11, P1 ;  /* 0x000000110300780c */ /* 0x000fc40000f04270 */
[----:B------:R-:W-:Y:S01]  /*11e10*/  PLOP3.LUT P1, PT, PT, PT, UP2, 0x40, 0x0 ;  /* 0x000000000000781c */ /* 0x000fe20003f2e828 */
[----:B------:R-:W-:Y:S01]  /*11e20*/  UISETP.NE.AND UP2, UPT, UR11, URZ, UPT ;  /* 0x0000003f0b00728c */ /* 0x000fe2000bf45270 */
[----:B------:R-:W-:Y:S02]  /*11e30*/  ISETP.LT.OR P0, PT, R5, 0x12, P0 ;  /* 0x000000120500780c */ /* 0x000fe40000701670 */
[----:B------:R-:W-:Y:S01]  /*11e40*/  PLOP3.LUT P6, PT, PT, PT, UP1, 0x40, 0x0 ;  /* 0x000000000000781c */ /* 0x000fe20003fce818 */
[----:B------:R-:W-:Y:S01]  /*11e50*/  UISETP.NE.AND UP1, UPT, UR39, URZ, UPT ;  /* 0x0000003f2700728c */ /* 0x000fe2000bf25270 */
[----:B------:R-:W-:Y:S01]  /*11e60*/  FSEL R93, R16, -INF , !P0 ;  /* 0xff800000105d7808 */ /* 0x000fe20004000000 */
[----:B------:R-:W-:Y:S01]  /*11e70*/  ULDC.64 UR10, c[0x0][0x2c8] ;  /* 0x0000b200000a7ab9 */ /* 0x000fe20000000a00 */
[----:B------:R-:W-:Y:S02]  /*11e80*/  ISETP.GT.AND P0, PT, R3, 0x18, P4 ;  /* 0x000000180300780c */ /* 0x000fe40002704270 */
[----:B------:R-:W-:Y:S01]  /*11e90*/  PLOP3.LUT P4, PT, PT, PT, UP2, 0x40, 0x0 ;  /* 0x000000000000781c */ /* 0x000fe20003f8e828 */
[----:B------:R-:W-:Y:S01]  /*11ea0*/  UISETP.NE.AND UP2, UPT, UR36, URZ, UPT ;  /* 0x0000003f2400728c */ /* 0x000fe2000bf45270 */
[----:B------:R-:W-:-:S04]  /*11eb0*/  ISETP.LT.OR P0, PT, R5, 0x19, P0 ;  /* 0x000000190500780c */ /* 0x000fc80000701670 */
[----:B------:R-:W-:Y:S01]  /*11ec0*/  FSEL R94, R9, -INF , !P0 ;  /* 0xff800000095e7808 */ /* 0x000fe20004000000 */
[----:B------:R-:W-:Y:S01]  /*11ed0*/  FFMA.FTZ R9, R75, c[0x0][0x2d0], -R7 ;  /* 0x0000b4004b097a23 */ /* 0x000fe20000010807 */
[----:B------:R-:W-:Y:S02]  /*11ee0*/  ISETP.GT.AND P0, PT, R3, 0x19, P5 ;  /* 0x000000190300780c */ /* 0x000fe40002f04270 */
[----:B------:R-:W-:Y:S01]  /*11ef0*/  PLOP3.LUT P5, PT, PT, PT, UP0, 0x40, 0x0 ;  /* 0x000000000000781c */ /* 0x000fe20003fae808 */
[----:B------:R1:W-:Y:S01]  /*11f00*/  MUFU.EX2 R208, R9 ;  /* 0x0000000900d07308 */ /* 0x0003e20000000800 */
[----:B------:R-:W-:Y:S01]  /*11f10*/  ISETP.LT.OR P0, PT, R5, 0x1a, P0 ;  /* 0x0000001a0500780c */ /* 0x000fe20000701670 */
[----:B------:R-:W-:-:S03]  /*11f20*/  UISETP.NE.AND UP0, UPT, UR7, URZ, UPT ;  /* 0x0000003f0700728c */ /* 0x000fc6000bf05270 */
[----:B------:R-:W-:Y:S02]  /*11f30*/  FSEL R95, R45, -INF , !P0 ;  /* 0xff8000002d5f7808 */ /* 0x000fe40004000000 */
[----:B------:R-:W-:Y:S02]  /*11f40*/  ISETP.GT.AND P0, PT, R3, 0x20, P2 ;  /* 0x000000200300780c */ /* 0x000fe40001704270 */
        /* <DEDUP_REMOVED lines=8> */
[----:B-1----:R-:W-:Y:S01]  /*11fd0*/  FMNMX.FTZ R9, R103, R8, !PT ;  /* 0x0000000867097209 */ /* 0x002fe20007810000 */
[----:B------:R-:W-:Y:S01]  /*11fe0*/  FFMA.FTZ R8, R76, c[0x0][0x2d0], -R7 ;  /* 0x0000b4004c087a23 */ /* 0x000fe20000010807 */
[----:B------:R-:W-:Y:S01]  /*11ff0*/  FSEL R161, R12, -INF , !P0 ;  /* 0xff8000000ca17808 */ /* 0x000fe20004000000 */
[----:B------:R-:W-:Y:S01]  /*12000*/  LDSM.16.MT88.4 R76, [R212+0x100] ;  /* 0x00010000d44c783b */ /* 0x000fe20000004200 */
[----:B------:R-:W-:Y:S01]  /*12010*/  ISETP.GT.AND P0, PT, R3, 0x28, P3 ;  /* 0x000000280300780c */ /* 0x000fe20001f04270 */
[----:B------:R1:W3:Y:S01]  /*12020*/  MUFU.EX2 R154, R8 ;  /* 0x00000008009a7308 */ /* 0x0002e20000000800 */
[----:B------:R-:W-:-:S02]  /*12030*/  FMNMX.FTZ R9, R112, R9, !PT ;  /* 0x0000000970097209 */ /* 0x000fc40007810000 */
[----:B------:R-:W-:Y:S02]  /*12040*/  ISETP.LT.OR P0, PT, R5, 0x29, P0 ;  /* 0x000000290500780c */ /* 0x000fe40000701670 */
[----:B------:R-:W-:Y:S02]  /*12050*/  FMNMX.FTZ R0, R113, R9, !PT ;  /* 0x0000000971007209 */ /* 0x000fe40007810000 */
[----:B------:R-:W-:Y:S02]  /*12060*/  FSEL R162, R35, -INF , !P0 ;  /* 0xff80000023a27808 */ /* 0x000fe40004000000 */
[----:B------:R-:W-:Y:S02]  /*12070*/  ISETP.GT.AND P0, PT, R3, 0x29, P5 ;  /* 0x000000290300780c */ /* 0x000fe40002f04270 */
[----:B------:R-:W-:Y:S02]  /*12080*/  FMNMX.FTZ R9, R69, R68, !PT ;  /* 0x0000004445097209 */ /* 0x000fe40007810000 */
[----:B------:R-:W-:-:S02]  /*12090*/  ISETP.LT.OR P0, PT, R5, 0x2a, P0 ;  /* 0x0000002a0500780c */ /* 0x000fc40000701670 */
[----:B------:R-:W-:Y:S01]  /*120a0*/  FMNMX.FTZ R0, R114, R0, !PT ;  /* 0x0000000072007209 */ /* 0x000fe20007810000 */
[----:B-1----:R-:W-:Y:S01]  /*120b0*/  FFMA.FTZ R8, R57, c[0x0][0x2d0], -R6 ;  /* 0x0000b40039087a23 */ /* 0x002fe20000010806 */
[----:B------:R-:W-:Y:S02]  /*120c0*/  FSEL R163, R18, -INF , !P0 ;  /* 0xff80000012a37808 */ /* 0x000fe40004000000 */
[----:B------:R-:W-:Y:S01]  /*120d0*/  ISETP.GT.AND P0, PT, R3, 0x30, P2 ;  /* 0x000000300300780c */ /* 0x000fe20001704270 */
[----:B------:R1:W-:Y:S01]  /*120e0*/  MUFU.EX2 R215, R8 ;  /* 0x0000000800d77308 */ /* 0x0003e20000000800 */
[----:B------:R-:W-:Y:S02]  /*120f0*/  FMNMX.FTZ R9, R74, R9, !PT ;  /* 0x000000094a097209 */ /* 0x000fe40007810000 */
[----:B------:R-:W-:Y:S02]  /*12100*/  ISETP.LT.OR P0, PT, R5, 0x31, P0 ;  /* 0x000000310500780c */ /* 0x000fe40000701670 */
[----:B------:R-:W-:-:S02]  /*12110*/  FMNMX.FTZ R0, R115, R0, !PT ;  /* 0x0000000073007209 */ /* 0x000fc40007810000 */
[----:B------:R-:W-:Y:S02]  /*12120*/  FSEL R176, R11, -INF , !P0 ;  /* 0xff8000000bb07808 */ /* 0x000fe40004000000 */
[----:B------:R-:W-:Y:S02]  /*12130*/  ISETP.GT.AND P0, PT, R3, 0x31, P1 ;  /* 0x000000310300780c */ /* 0x000fe40000f04270 */
[----:B------:R-:W-:Y:S02]  /*12140*/  FMNMX.FTZ R9, R73, R9, !PT ;  /* 0x0000000949097209 */ /* 0x000fe40007810000 */
[----:B------:R-:W-:Y:S02]  /*12150*/  ISETP.LT.OR P0, PT, R5, 0x32, P0 ;  /* 0x000000320500780c */ /* 0x000fe40000701670 */
[----:B------:R-:W-:Y:S01]  /*12160*/  PLOP3.LUT P2, PT, PT, PT, UP0, 0x40, 0x0 ;  /* 0x000000000000781c */ /* 0x000fe20003f4e808 */
[----:B-1----:R-:W-:Y:S01]  /*12170*/  FFMA.FTZ R8, R59, c[0x0][0x2d0], -R6 ;  /* 0x0000b4003b087a23 */ /* 0x002fe20000010806 */
[----:B------:R-:W-:Y:S01]  /*12180*/  FSEL R183, R10, -INF , !P0 ;  /* 0xff8000000ab77808 */ /* 0x000fe20004000000 */
[----:B------:R-:W-:Y:S01]  /*12190*/  UISETP.NE.AND UP0, UPT, UR37, URZ, UPT ;  /* 0x0000003f2500728c */ /* 0x000fe2000bf05270 */
[----:B------:R-:W-:Y:S01]  /*121a0*/  ISETP.GT.AND P0, PT, R3, 0x38, P4 ;  /* 0x000000380300780c */ /* 0x000fe20002704270 */
[----:B------:R1:W4:Y:S01]  /*121b0*/  MUFU.EX2 R216, R8 ;  /* 0x0000000800d87308 */ /* 0x0003220000000800 */
[----:B------:R-:W-:Y:S01]  /*121c0*/  PLOP3.LUT P3, PT, PT, PT, UP6, 0x40, 0x0 ;  /* 0x000000000000781c */ /* 0x000fe20003f6e868 */
[----:B------:R-:W2:Y:S01]  /*121d0*/  LDSM.16.MT88.4 R56, [R209+0x100] ;  /* 0x00010000d138783b */ /* 0x000ea20000004200 */
[----:B------:R-:W-:Y:S01]  /*121e0*/  ISETP.LT.OR P0, PT, R5, 0x39, P0 ;  /* 0x000000390500780c */ /* 0x000fe20000701670 */
[----:B------:R-:W-:Y:S01]  /*121f0*/  UISETP.NE.AND UP6, UPT, UR23, URZ, UPT ;  /* 0x0000003f1700728c */ /* 0x000fe2000bfc5270 */
[----:B------:R-:W-:-:S02]  /*12200*/  FMNMX.FTZ R0, R167, R0, !PT ;  /* 0x00000000a7007209 */ /* 0x000fc40007810000 */
[----:B------:R-:W-:Y:S02]  /*12210*/  FSEL R185, R38, -INF , !P0 ;  /* 0xff80000026b97808 */ /* 0x000fe40004000000 */
[----:B------:R-:W-:Y:S02]  /*12220*/  ISETP.GT.AND P0, PT, R3, 0x39, P6 ;  /* 0x000000390300780c */ /* 0x000fe40003704270 */
[----:B------:R-:W-:Y:S02]  /*12230*/  FMNMX.FTZ R9, R92, R9, !PT ;  /* 0x000000095c097209 */ /* 0x000fe40007810000 */
[----:B------:R-:W-:Y:S02]  /*12240*/  ISETP.LT.OR P1, PT, R5, 0x3a, P0 ;  /* 0x0000003a0500780c */ /* 0x000fe40000721670 */
[----:B------:R-:W-:Y:S01]  /*12250*/  ISETP.GT.AND P2, PT, R3, 0x40, P2 ;  /* 0x000000400300780c */ /* 0x000fe20001744270 */
[----:B-1----:R-:W-:Y:S01]  /*12260*/  FFMA.FTZ R8, R65, c[0x0][0x2d0], -R6 ;  /* 0x0000b40041087a23 */ /* 0x002fe20000010806 */
[----:B------:R-:W-:-:S02]  /*12270*/  ISETP.GT.AND P0, PT, R3, 0x41, P3 ;  /* 0x000000410300780c */ /* 0x000fc40001f04270 */
[----:B------:R-:W-:Y:S01]  /*12280*/  FMNMX.FTZ R0, R169, R0, !PT ;  /* 0x00000000a9007209 */ /* 0x000fe20007810000 */
[----:B------:R1:W-:Y:S01]  /*12290*/  MUFU.EX2 R146, R8 ;  /* 0x0000000800927308 */ /* 0x0003e20000000800 */
[----:B------:R-:W-:Y:S02]  /*122a0*/  FMNMX.FTZ R4, R93, R9, !PT ;  /* 0x000000095d047209 */ /* 0x000fe40007810000 */
[C---:B------:R-:W-:Y:S02]  /*122b0*/  ISETP.LT.OR P3, PT, R5.reuse, 0x41, P2 ;  /* 0x000000410500780c */ /* 0x040fe40001761670 */
[----:B------:R-:W-:Y:S02]  /*122c0*/  ISETP.LT.OR P0, PT, R5, 0x42, P0 ;  /* 0x000000420500780c */ /* 0x000fe40000701670 */
[----:B------:R-:W-:Y:S02]  /*122d0*/  FMNMX.FTZ R0, R174, R0, !PT ;  /* 0x00000000ae007209 */ /* 0x000fe40007810000 */
[----:B------:R-:W-:Y:S01]  /*122e0*/  PLOP3.LUT P5, PT, PT, PT, UP5, 0x40, 0x0 ;  /* 0x000000000000781c */ /* 0x000fe20003fae858 */
[----:B------:R-:W-:Y:S01]  /*122f0*/  UISETP.NE.AND UP5, UPT, UR24, URZ, UPT ;  /* 0x0000003f1800728c */ /* 0x000fe2000bfa5270 */
[----:B------:R-:W-:-:S02]  /*12300*/  PLOP3.LUT P2, PT, PT, PT, UP4, 0x40, 0x0 ;  /* 0x000000000000781c */ /* 0x000fc40003f4e848 */
[----:B------:R-:W-:Y:S02]  /*12310*/  FSEL R186, R37, -INF , !P1 ;  /* 0xff80000025ba7808 */ /* 0x000fe40004800000 */
[----:B------:R-:W-:Y:S02]  /*12320*/  FSEL R199, R13, -INF , !P0 ;  /* 0xff8000000dc77808 */ /* 0x000fe40004000000 */
[----:B-1----:R-:W-:Y:S01]  /*12330*/  FMNMX.FTZ R8, R94, R4, !PT ;  /* 0x000000045e087209 */ /* 0x002fe20007810000 */
[----:B------:R-:W-:Y:S01]  /*12340*/  FFMA.FTZ R4, R66, c[0x0][0x2d0], -R6 ;  /* 0x0000b40042047a23 */ /* 0x000fe20000010806 */
[----:B------:R-:W-:Y:S01]  /*12350*/  FMNMX.FTZ R0, R175, R0, !PT ;  /* 0x00000000af007209 */ /* 0x000fe20007810000 */
[----:B------:R-:W-:Y:S01]  /*12360*/  LDSM.16.MT88.4 R64, [R212+0x900] ;  /* 0x00090000d440783b */ /* 0x000fe20000004200 */
[C---:B------:R-:W-:Y:S01]  /*12370*/  ISETP.GT.AND P1, PT, R3.reuse, 0x48, P5 ;  /* 0x000000480300780c */ /* 0x040fe20002f24270 */
[----:B------:R1:W1:Y:S01]  /*12380*/  MUFU.EX2 R237, R4 ;  /* 0x0000000400ed7308 */ /* 0x0002620000000800 */
[----:B------:R-:W-:-:S02]  /*12390*/  ISETP.GT.AND P0, PT, R3, 0x49, P2 ;  /* 0x000000490300780c */ /* 0x000fc40001704270 */
[----:B------:R-:W-:Y:S02]  /*123a0*/  FMNMX.FTZ R2, R95, R8, !PT ;  /* 0x000000085f027209 */ /* 0x000fe40007810000 */
[----:B------:R-:W-:Y:S02]  /*123b0*/  FMNMX.FTZ R0, R198, R0, !PT ;  /* 0x00000000c6007209 */ /* 0x000fe40007810000 */
[C---:B------:R-:W-:Y:S02]  /*123c0*/  ISETP.LT.OR P1, PT, R5.reuse, 0x49, P1 ;  /* 0x000000490500780c */ /* 0x040fe40000f21670 */
[----:B------:R-:W-:Y:S02]  /*123d0*/  ISETP.LT.OR P0, PT, R5, 0x4a, P0 ;  /* 0x0000004a0500780c */ /* 0x000fe40000701670 */
[----:B------:R-:W-:Y:S02]  /*123e0*/  FMNMX.FTZ R2, R160, R2, !PT ;  /* 0x00000002a0027209 */ /* 0x000fe40007810000 */
[----:B------:R-:W-:-:S02]  /*123f0*/  FMNMX.FTZ R0, R197, R0, !PT ;  /* 0x00000000c5007209 */ /* 0x000fc40007810000 */
[----:B------:R-:W-:Y:S01]  /*12400*/  FSEL R200, R14, -INF , !P3 ;  /* 0xff8000000ec87808 */ /* 0x000fe20005800000 */
[----:B-1----:R-:W-:Y:S01]  /*12410*/  FFMA.FTZ R4, R82, c[0x0][0x2d0], -R7 ;  /* 0x0000b40052047a23 */ /* 0x002fe20000010807 */
[----:B------:R-:W-:Y:S02]  /*12420*/  FSEL R195, R47, -INF , !P1 ;  /* 0xff8000002fc37808 */ /* 0x000fe40004800000 */
[----:B------:R-:W-:Y:S01]  /*12430*/  FSEL R194, R48, -INF , !P0 ;  /* 0xff80000030c27808 */ /* 0x000fe20004000000 */
[----:B------:R-:W-:Y:S01]  /*12440*/  MUFU.EX2 R249, R4 ;  /* 0x0000000400f97308 */ /* 0x000fe20000000800 */
[----:B------:R-:W-:Y:S02]  /*12450*/  PLOP3.LUT P3, PT, PT, PT, UP3, 0x40, 0x0 ;  /* 0x000000000000781c */ /* 0x000fe40003f6e838 */
[----:B------:R-:W-:Y:S02]  /*12460*/  PLOP3.LUT P4, PT, PT, PT, UP2, 0x40, 0x0 ;  /* 0x000000000000781c */ /* 0x000fe40003f8e828 */
[----:B------:R-:W-:-:S02]  /*12470*/  PLOP3.LUT P1, PT, PT, PT, UP1, 0x40, 0x0 ;  /* 0x000000000000781c */ /* 0x000fc40003f2e818 */
[----:B------:R-:W-:Y:S02]  /*12480*/  PLOP3.LUT P0, PT, PT, PT, UP0, 0x40, 0x0 ;  /* 0x000000000000781c */ /* 0x000fe40003f0e808 */
[----:B------:R-:W-:Y:S02]  /*12490*/  FMNMX.FTZ R2, R161, R2, !PT ;  /* 0x00000002a1027209 */ /* 0x000fe40007810000 */
[----:B------:R-:W-:Y:S02]  /*124a0*/  FMNMX.FTZ R0, R196, R0, !PT ;  /* 0x00000000c4007209 */ /* 0x000fe40007810000 */
[C---:B------:R-:W-:Y:S02]  /*124b0*/  ISETP.GT.AND P3, PT, R3.reuse, 0x50, P3 ;  /* 0x000000500300780c */ /* 0x040fe40001f64270 */
[C---:B------:R-:W-:Y:S02]  /*124c0*/  ISETP.GT.AND P2, PT, R3.reuse, 0x51, P4 ;  /* 0x000000510300780c */ /* 0x040fe40002744270 */
[----:B------:R-:W-:-:S02]  /*124d0*/  ISETP.GT.AND P1, PT, R3, 0x58, P1 ;  /* 0x000000580300780c */ /* 0x000fc40000f24270 */
[----:B------:R-:W-:Y:S02]  /*124e0*/  ISETP.GT.AND P0, PT, R3, 0x59, P0 ;  /* 0x000000590300780c */ /* 0x000fe40000704270 */
[----:B------:R-:W-:Y:S02]  /*124f0*/  FMNMX.FTZ R3, R162, R2, !PT ;  /* 0x00000002a2037209 */ /* 0x000fe40007810000 */
[----:B------:R-:W-:Y:S01]  /*12500*/  FMNMX.FTZ R2, R201, R0, !PT ;  /* 0x00000000c9027209 */ /* 0x000fe20007810000 */
[----:B------:R-:W-:Y:S01]  /*12510*/  FFMA.FTZ R0, R83, c[0x0][0x2d0], -R7 ;  /* 0x0000b40053007a23 */ /* 0x000fe20000010807 */
[----:B------:R-:W-:Y:S02]  /*12520*/  FMNMX.FTZ R3, R163, R3, !PT ;  /* 0x00000003a3037209 */ /* 0x000fe40007810000 */
[----:B------:R-:W-:Y:S01]  /*12530*/  FMNMX.FTZ R2, R227, R2, !PT ;  /* 0x00000002e3027209 */ /* 0x000fe20007810000 */
[----:B------:R1:W1:Y:S01]  /*12540*/  MUFU.EX2 R241, R0 ;  /* 0x0000000000f17308 */ /* 0x0002620000000800 */
[----:B------:R-:W-:-:S02]  /*12550*/  FMNMX.FTZ R3, R176, R3, !PT ;  /* 0x00000003b0037209 */ /* 0x000fc40007810000 */
[----:B------:R-:W-:Y:S02]  /*12560*/  FMNMX.FTZ R2, R226, R2, !PT ;  /* 0x00000002e2027209 */ /* 0x000fe40007810000 */
[----:B------:R-:W-:Y:S02]  /*12570*/  FMNMX.FTZ R3, R183, R3, !PT ;  /* 0x00000003b7037209 */ /* 0x000fe40007810000 */
[----:B------:R-:W-:Y:S02]  /*12580*/  ISETP.LT.OR P3, PT, R5, 0x51, P3 ;  /* 0x000000510500780c */ /* 0x000fe40001f61670 */
[----:B------:R-:W-:Y:S02]  /*12590*/  FMNMX.FTZ R3, R185, R3, !PT ;  /* 0x00000003b9037209 */ /* 0x000fe40007810000 */
[----:B------:R-:W-:Y:S02]  /*125a0*/  ISETP.LT.OR P2, PT, R5, 0x52, P2 ;  /* 0x000000520500780c */ /* 0x000fe40001741670 */
[----:B------:R-:W-:-:S02]  /*125b0*/  FMNMX.FTZ R3, R186, R3, !PT ;  /* 0x00000003ba037209 */ /* 0x000fc40007810000 */
[----:B------:R-:W-:Y:S01]  /*125c0*/  FSEL R187, R116, -INF , !P3 ;  /* 0xff80000074bb7808 */ /* 0x000fe20005800000 */
[----:B-1----:R-:W-:Y:S01]  /*125d0*/  FFMA.FTZ R0, R98, c[0x0][0x2d0], -R7 ;  /* 0x0000b40062007a23 */ /* 0x002fe20000010807 */
[----:B------:R-:W-:Y:S02]  /*125e0*/  FMNMX.FTZ R3, R200, R3, !PT ;  /* 0x00000003c8037209 */ /* 0x000fe40007810000 */
[----:B------:R-:W-:Y:S01]  /*125f0*/  ISETP.LT.OR P1, PT, R5, 0x59, P1 ;  /* 0x000000590500780c */ /* 0x000fe20000f21670 */
[----:B------:R1:W-:Y:S01]  /*12600*/  MUFU.EX2 R142, R0 ;  /* 0x00000000008e7308 */ /* 0x0003e20000000800 */
[----:B------:R-:W-:Y:S02]  /*12610*/  FMNMX.FTZ R3, R199, R3, !PT ;  /* 0x00000003c7037209 */ /* 0x000fe40007810000 */
[----:B------:R-:W-:Y:S02]  /*12620*/  FSEL R188, R51, -INF , !P2 ;  /* 0xff80000033bc7808 */ /* 0x000fe40005000000 */
[----:B------:R-:W-:-:S02]  /*12630*/  FMNMX.FTZ R3, R195, R3, !PT ;  /* 0x00000003c3037209 */ /* 0x000fc40007810000 */
[----:B------:R-:W-:Y:S02]  /*12640*/  ISETP.LT.OR P0, PT, R5, 0x5a, P0 ;  /* 0x0000005a0500780c */ /* 0x000fe40000701670 */
[----:B------:R-:W-:Y:S02]  /*12650*/  FMNMX.FTZ R3, R194, R3, !PT ;  /* 0x00000003c2037209 */ /* 0x000fe40007810000 */
[----:B------:R-:W-:Y:S02]  /*12660*/  FSEL R189, R43, -INF , !P1 ;  /* 0xff8000002bbd7808 */ /* 0x000fe40004800000 */
[----:B------:R-:W-:Y:S02]  /*12670*/  FMNMX.FTZ R3, R187, R3, !PT ;  /* 0x00000003bb037209 */ /* 0x000fe40007810000 */
[----:B------:R-:W-:Y:S02]  /*12680*/  FSEL R190, R39, -INF , !P0 ;  /* 0xff80000027be7808 */ /* 0x000fe40004000000 */
[----:B-1----:R-:W-:Y:S01]  /*12690*/  FMNMX.FTZ R0, R228, R2, !PT ;  /* 0x00000002e4007209 */ /* 0x002fe20007810000 */
[----:B------:R-:W-:Y:S01]  /*126a0*/  FFMA.FTZ R2, R99, c[0x0][0x2d0], -R7 ;  /* 0x0000b40063027a23 */ /* 0x000fe20000010807 */
[----:B------:R-:W-:-:S02]  /*126b0*/  FMNMX.FTZ R3, R188, R3, !PT ;  /* 0x00000003bc037209 */ /* 0x000fc40007810000 */
[----:B------:R-:W-:Y:S01]  /*126c0*/  FMNMX.FTZ R0, R229, R0, !PT ;  /* 0x00000000e5007209 */ /* 0x000fe20007810000 */
[----:B------:R1:W1:Y:S01]  /*126d0*/  MUFU.EX2 R147, R2 ;  /* 0x0000000200937308 */ /* 0x0002620000000800 */
[----:B------:R-:W-:Y:S02]  /*126e0*/  FMNMX.FTZ R3, R189, R3, !PT ;  /* 0x00000003bd037209 */ /* 0x000fe40007810000 */
[----:B------:R-:W-:Y:S02]  /*126f0*/  FMNMX.FTZ R0, R207, R0, !PT ;  /* 0x00000000cf007209 */ /* 0x000fe40007810000 */
[----:B------:R-:W-:Y:S02]  /*12700*/  FMNMX.FTZ R3, R190, R3, !PT ;  /* 0x00000003be037209 */ /* 0x000fe40007810000 */
[----:B------:R-:W-:Y:S02]  /*12710*/  FMNMX.FTZ R0, R206, R0, !PT ;  /* 0x00000000ce007209 */ /* 0x000fe40007810000 */
[----:B--2---:R-:W-:Y:S01]  /*12720*/  F2FP.PACK_AB R8, R149, R150 ;  /* 0x000000969508723e */ /* 0x004fe200000000ff */
[----:B------:R-:W2:Y:S01]  /*12730*/  SHFL.BFLY PT, R5, R3, 0x2, 0x1f ;  /* 0x0c401f0003057f89 */ /* 0x000ea200000e0000 */
[----:B------:R-:W-:-:S02]  /*12740*/  FMNMX.FTZ R0, R230, R0, !PT ;  /* 0x00000000e6007209 */ /* 0x000fc40007810000 */
[----:B---3--:R-:W-:Y:S02]  /*12750*/  F2FP.PACK_AB R10, R154, R208 ;  /* 0x000000d09a0a723e */ /* 0x008fe400000000ff */
[----:B------:R-:W-:Y:S01]  /*12760*/  FMNMX.FTZ R0, R231, R0, !PT ;  /* 0x00000000e7007209 */ /* 0x000fe20007810000 */
[----:B-1----:R-:W-:Y:S01]  /*12770*/  FFMA.FTZ R2, R80, c[0x0][0x2d0], -R6 ;  /* 0x0000b40050027a23 */ /* 0x002fe20000010806 */
[----:B----4-:R-:W-:Y:S02]  /*12780*/  F2FP.PACK_AB R9, R216, R215 ;  /* 0x000000d7d809723e */ /* 0x010fe400000000ff */
[----:B------:R-:W-:Y:S01]  /*12790*/  F2FP.PACK_AB R11, R237, R146 ;  /* 0x00000092ed0b723e */ /* 0x000fe200000000ff */
[----:B------:R-:W1:Y:S01]  /*127a0*/  SHFL.BFLY PT, R4, R0, 0x2, 0x1f ;  /* 0x0c401f0000047f89 */ /* 0x000e6200000e0000 */
[----:B------:R3:W-:Y:S01]  /*127b0*/  MUFU.EX2 R248, R2 ;  /* 0x0000000200f87308 */ /* 0x0007e20000000800 */
[----:B------:R-:W-:Y:S02]  /*127c0*/  F2FP.PACK_AB R12, R241, R249 ;  /* 0x000000f9f10c723e */ /* 0x000fe400000000ff */
[----:B------:R-:W-:-:S02]  /*127d0*/  F2FP.PACK_AB R14, R147, R142 ;  /* 0x0000008e930e723e */ /* 0x000fc400000000ff */
[----:B------:R-:W-:Y:S01]  /*127e0*/  HMMA.16816.F32 R32, R8, R56, RZ ;  /* 0x000000380820723c */ /* 0x000fe200000018ff */
[----:B--2---:R-:W-:-:S07]  /*127f0*/  FMNMX.FTZ R3, R3, R5, !PT ;  /* 0x0000000503037209 */ /* 0x004fce0007810000 */
[C---:B------:R-:W-:Y:S01]  /*12800*/  HMMA.16816.F32 R24, R8.reuse, R84, RZ ;  /* 0x000000540818723c */ /* 0x040fe200000018ff */
[--C-:B---3--:R-:W-:Y:S01]  /*12810*/  FFMA.FTZ R2, R81, c[0x0][0x2d0], -R6.reuse ;  /* 0x0000b40051027a23 */ /* 0x108fe20000010806 */
[----:B------:R-:W2:Y:S03]  /*12820*/  SHFL.BFLY PT, R5, R3, 0x1, 0x1f ;  /* 0x0c201f0003057f89 */ /* 0x000ea600000e0000 */
[----:B------:R3:W4:Y:S01]  /*12830*/  MUFU.EX2 R242, R2 ;  /* 0x0000000200f27308 */ /* 0x0007220000000800 */
[----:B------:R-:W-:Y:S01]  /*12840*/  LDSM.16.MT88.4 R80, [R209+0x900] ;  /* 0x00090000d150783b */ /* 0x000fe20000004200 */
[----:B-1----:R-:W-:Y:S01]  /*12850*/  FMNMX.FTZ R0, R0, R4, !PT ;  /* 0x0000000400007209 */ /* 0x002fe20007810000 */
[C---:B------:R-:W-:Y:S04]  /*12860*/  HMMA.16816.F32 R28, R8.reuse, R76, RZ ;  /* 0x0000004c081c723c */ /* 0x040fe800000018ff */
[----:B------:R-:W1:Y:S04]  /*12870*/  SHFL.BFLY PT, R4, R0, 0x1, 0x1f ;  /* 0x0c201f0000047f89 */ /* 0x000e6800000e0000 */
[----:B------:R-:W-:Y:S01]  /*12880*/  HMMA.16816.F32 R16, R8, R88, RZ ;  /* 0x000000580810723c */ /* 0x000fe200000018ff */
[----:B---3--:R-:W-:Y:S01]  /*12890*/  FFMA.FTZ R2, R96, c[0x0][0x2d0], -R6 ;  /* 0x0000b40060027a23 */ /* 0x008fe20000010806 */
[----:B----4-:R-:W-:-:S03]  /*128a0*/  F2FP.PACK_AB R13, R242, R248 ;  /* 0x000000f8f20d723e */ /* 0x010fc600000000ff */
[----:B------:R3:W-:Y:S03]  /*128b0*/  MUFU.EX2 R151, R2 ;  /* 0x0000000200977308 */ /* 0x0007e60000000800 */
[----:B------:R-:W-:Y:S01]  /*128c0*/  HMMA.16816.F32 R20, R8, R58, RZ ;  /* 0x0000003a0814723c */ /* 0x000fe200000018ff */
[----:B--2---:R-:W-:-:S07]  /*128d0*/  FMNMX.FTZ R3, R5, R3, !PT ;  /* 0x0000000305037209 */ /* 0x004fce0007810000 */
[C---:B------:R-:W-:Y:S01]  /*128e0*/  HMMA.16816.F32 R36, R8.reuse, R78, RZ ;  /* 0x0000004e0824723c */ /* 0x040fe200000018ff */
[----:B-1----:R-:W-:Y:S01]  /*128f0*/  FMNMX.FTZ R70, R0, R4, !PT ;  /* 0x0000000400467209 */ /* 0x002fe20007810000 */
[--C-:B------:R-:W-:Y:S02]  /*12900*/  FFMA.FTZ R0, R106, c[0x0][0x2d0], -R6.reuse ;  /* 0x0000b4006a007a23 */ /* 0x100fe40000010806 */
[--C-:B---3--:R-:W-:Y:S01]  /*12910*/  FFMA.FTZ R2, R97, c[0x0][0x2d0], -R6.reuse ;  /* 0x0000b40061027a23 */ /* 0x108fe20000010806 */
[----:B------:R-:W-:Y:S01]  /*12920*/  FSETP.NEU.FTZ.AND P0, PT, R70, -INF , PT ;  /* 0xff8000004600780b */ /* 0x000fe20003f1d000 */
[----:B------:R1:W-:Y:S02]  /*12930*/  MUFU.EX2 R145, R0 ;  /* 0x0000000000917308 */ /* 0x0003e40000000800 */
[C---:B------:R-:W-:Y:S06]  /*12940*/  HMMA.16816.F32 R40, R8.reuse, R86, RZ ;  /* 0x000000560828723c */ /* 0x040fec00000018ff */
[----:B------:R2:W3:Y:S02]  /*12950*/  MUFU.EX2 R245, R2 ;  /* 0x0000000200f57308 */ /* 0x0004e40000000800 */
[----:B------:R-:W-:Y:S01]  /*12960*/  HMMA.16816.F32 R8, R8, R90, RZ ;  /* 0x0000005a0808723c */ /* 0x000fe200000018ff */
[----:B-1----:R-:W-:-:S05]  /*12970*/  FFMA.FTZ R0, R109, c[0x0][0x2d0], -R6 ;  /* 0x0000b4006d007a23 */ /* 0x002fca0000010806 */
[----:B------:R-:W-:Y:S01]  /*12980*/  MUFU.EX2 R75, R0 ;  /* 0x00000000004b7308 */ /* 0x000fe20000000800 */
[----:B--2---:R-:W-:Y:S01]  /*12990*/  FFMA.FTZ R2, R107, c[0x0][0x2d0], -R7 ;  /* 0x0000b4006b027a23 */ /* 0x004fe20000010807 */
[----:B---3--:R-:W-:-:S06]  /*129a0*/  F2FP.PACK_AB R15, R245, R151 ;  /* 0x00000097f50f723e */ /* 0x008fcc00000000ff */
[----:B------:R1:W-:Y:S01]  /*129b0*/  MUFU.EX2 R153, R2 ;  /* 0x0000000200997308 */ /* 0x0003e20000000800 */
[C---:B------:R-:W-:Y:S08]  /*129c0*/  HMMA.16816.F32 R48, R12.reuse, R80, R32 ;  /* 0x000000500c30723c */ /* 0x040ff00000001820 */
[----:B------:R-:W-:Y:S01]  /*129d0*/  HMMA.16816.F32 R32, R12, R60, R24 ;  /* 0x0000003c0c20723c */ /* 0x000fe20000001818 */
[----:B-1----:R-:W-:-:S04]  /*129e0*/  FFMA.FTZ R2, R108, c[0x0][0x2d0], -R7 ;  /* 0x0000b4006c027a23 */ /* 0x002fc80000010807 */
[----:B------:R1:W2:Y:S03]  /*129f0*/  MUFU.EX2 R247, R2 ;  /* 0x0000000200f77308 */ /* 0x0002a60000000800 */
        /* <DEDUP_REMOVED lines=8> */
[----:B------:R1:W3:Y:S03]  /*12a80*/  MUFU.EX2 R243, R2 ;  /* 0x0000000200f37308 */ /* 0x0002e60000000800 */
[----:B------:R-:W-:Y:S07]  /*12a90*/  HMMA.16816.F32 R12, R12, R54, R8 ;  /* 0x000000360c0c723c */ /* 0x000fee0000001808 */
[----:B--2---:R-:W-:-:S02]  /*12aa0*/  F2FP.PACK_AB R8, R247, R153 ;  /* 0x00000099f708723e */ /* 0x004fc400000000ff */
[----:B------:R-:W-:Y:S01]  /*12ab0*/  F2FP.PACK_AB R11, R75, R145 ;  /* 0x000000914b0b723e */ /* 0x000fe200000000ff */
[----:B-1----:R-:W-:Y:S01]  /*12ac0*/  FFMA.FTZ R2, R104, c[0x0][0x2d0], -R6 ;  /* 0x0000b40068027a23 */ /* 0x002fe20000010806 */
[----:B---3--:R-:W-:-:S03]  /*12ad0*/  F2FP.PACK_AB R10, R243, R143 ;  /* 0x0000008ff30a723e */ /* 0x008fc600000000ff */
[----:B------:R1:W-:Y:S02]  /*12ae0*/  MUFU.EX2 R246, R2 ;  /* 0x0000000200f67308 */ /* 0x0003e40000000800 */
[----:B-1----:R-:W-:-:S06]  /*12af0*/  FFMA.FTZ R2, R105, c[0x0][0x2d0], -R6 ;  /* 0x0000b40069027a23 */ /* 0x002fcc0000010806 */
[----:B------:R1:W2:Y:S02]  /*12b00*/  MUFU.EX2 R244, R2 ;  /* 0x0000000200f47308 */ /* 0x0002a40000000800 */
[----:B-1----:R-:W-:Y:S01]  /*12b10*/  FMUL.FTZ R2, R70, c[0x0][0x2d0] ;  /* 0x0000b40046027a20 */ /* 0x002fe20000410000 */
[----:B--2---:R-:W-:-:S04]  /*12b20*/  F2FP.PACK_AB R9, R244, R246 ;  /* 0x000000f6f409723e */ /* 0x004fc800000000ff */
[----:B------:R-:W-:Y:S02]  /*12b30*/  FSEL R2, R2, RZ, P0 ;  /* 0x000000ff02027208 */ /* 0x000fe40000000000 */
[----:B------:R-:W-:Y:S01]  /*12b40*/  FSETP.NEU.FTZ.AND P0, PT, R3, -INF , PT ;  /* 0xff8000000300780b */ /* 0x000fe20003f1d000 */
[C---:B------:R-:W-:Y:S02]  /*12b50*/  HMMA.16816.F32 R120, R8.reuse, R136, R32 ;  /* 0x000000880878723c */ /* 0x040fe40000001820 */
[--C-:B------:R-:W-:Y:S02]  /*12b60*/  FFMA.FTZ R0, R100, c[0x0][0x2d0], -R2.reuse ;  /* 0x0000b40064007a23 */ /* 0x100fe40000010802 */
[--C-:B------:R-:W-:Y:S02]  /*12b70*/  FFMA.FTZ R4, R103, c[0x0][0x2d0], -R2.reuse ;  /* 0x0000b40067047a23 */ /* 0x100fe40000010802 */
[----:B------:R1:W-:Y:S02]  /*12b80*/  MUFU.EX2 R213, R0 ;  /* 0x0000000000d57308 */ /* 0x0003e40000000800 */
[C---:B------:R-:W-:Y:S06]  /*12b90*/  HMMA.16816.F32 R116, R8.reuse, R132, R44 ;  /* 0x000000840874723c */ /* 0x040fec000000182c */
[----:B------:R-:W-:Y:S02]  /*12ba0*/  MUFU.EX2 R238, R4 ;  /* 0x0000000400ee7308 */ /* 0x000fe40000000800 */
[----:B------:R-:W-:Y:S01]  /*12bb0*/  HMMA.16816.F32 R108, R8, R128, R48 ;  /* 0x00000080086c723c */ /* 0x000fe20000001830 */
[----:B-1----:R-:W-:-:S06]  /*12bc0*/  FFMA.FTZ R0, R101, c[0x0][0x2d0], -R2 ;  /* 0x0000b40065007a23 */ /* 0x002fcc0000010802 */
[----:B------:R-:W-:Y:S01]  /*12bd0*/  MOV R51, R149 ;  /* 0x0000009500337202 */ /* 0x000fe20000000f00 */
[----:B------:R-:W-:Y:S01]  /*12be0*/  HMMA.16816.F32 R124, R8, R156, R28 ;  /* 0x0000009c087c723c */ /* 0x000fe2000000181c */
[----:B------:R-:W-:Y:S01]  /*12bf0*/  IMAD.MOV.U32 R50, RZ, RZ, R147 ;  /* 0x000000ffff327224 */ /* 0x000fe200078e0093 */
[----:B------:R1:W2:Y:S01]  /*12c00*/  MUFU.EX2 R214, R0 ;  /* 0x0000000000d67308 */ /* 0x0002a20000000800 */
[----:B------:R-:W-:Y:S02]  /*12c10*/  IMAD.MOV.U32 R49, RZ, RZ, R146 ;  /* 0x000000ffff317224 */ /* 0x000fe400078e0092 */
[----:B------:R-:W-:-:S03]  /*12c20*/  IMAD.MOV.U32 R48, RZ, RZ, R145 ;  /* 0x000000ffff307224 */ /* 0x000fc600078e0091 */
[C---:B------:R-:W-:Y:S08]  /*12c30*/  HMMA.16816.F32 R44, R8.reuse, R130, R24 ;  /* 0x00000082082c723c */ /* 0x040ff00000001818 */
[----:B------:R-:W-:Y:S01]  /*12c40*/  HMMA.16816.F32 R96, R8, R134, R20 ;  /* 0x000000860860723c */ /* 0x000fe20000001814 */
[----:B-1----:R-:W-:-:S04]  /*12c50*/  FFMA.FTZ R0, R102, c[0x0][0x2d0], -R2 ;  /* 0x0000b40066007a23 */ /* 0x002fc80000010802 */
[----:B------:R1:W-:Y:S03]  /*12c60*/  MUFU.EX2 R155, R0 ;  /* 0x00000000009b7308 */ /* 0x0003e60000000800 */
[C---:B------:R-:W-:Y:S08]  /*12c70*/  HMMA.16816.F32 R100, R8.reuse, R138, R16 ;  /* 0x0000008a0864723c */ /* 0x040ff00000001810 */
[----:B------:R-:W-:Y:S01]  /*12c80*/  HMMA.16816.F32 R104, R8, R158, R12 ;  /* 0x0000009e0868723c */ /* 0x000fe2000000180c */
[----:B-1----:R-:W-:-:S06]  /*12c90*/  FMUL.FTZ R0, R3, c[0x0][0x2d0] ;  /* 0x0000b40003007a20 */ /* 0x002fcc0000410000 */
[----:B--2---:R-:W-:Y:S02]  /*12ca0*/  F2FP.PACK_AB R8, R214, R213 ;  /* 0x000000d5d608723e */ /* 0x004fe400000000ff */
[----:B------:R-:W-:-:S05]  /*12cb0*/  FSEL R0, R0, RZ, P0 ;  /* 0x000000ff00007208 */ /* 0x000fca0000000000 */
[----:B------:R-:W-:Y:S01]  /*12cc0*/  FFMA.FTZ R4, R69, c[0x0][0x2d0], -R0 ;  /* 0x0000b40045047a23 */ /* 0x000fe20000010800 */
[----:B------:R-:W-:-:S03]  /*12cd0*/  MOV R69, R143 ;  /* 0x0000008f00457202 */ /* 0x000fc60000000f00 */
[----:B------:R1:W-:Y:S02]  /*12ce0*/  MUFU.EX2 R181, R4 ;  /* 0x0000000400b57308 */ /* 0x0003e40000000800 */
[----:B-1----:R-:W-:Y:S02]  /*12cf0*/  FFMA.FTZ R4, R68, c[0x0][0x2d0], -R0 ;  /* 0x0000b40044047a23 */ /* 0x002fe40000010800 */
[----:B------:R-:W-:-:S04]  /*12d00*/  IMAD.MOV.U32 R68, RZ, RZ, R142 ;  /* 0x000000ffff447224 */ /* 0x000fc800078e008e */
[----:B------:R1:W2:Y:S02]  /*12d10*/  MUFU.EX2 R178, R4 ;  /* 0x0000000400b27308 */ /* 0x0002a40000000800 */
[----:B-1----:R-:W-:Y:S01]  /*12d20*/  FFMA.FTZ R4, R74, c[0x0][0x2d0], -R0 ;  /* 0x0000b4004a047a23 */ /* 0x002fe20000010800 */
[----:B--2---:R-:W-:-:S05]  /*12d30*/  F2FP.PACK_AB R9, R178, R181 ;  /* 0x000000b5b209723e */ /* 0x004fca00000000ff */
[----:B------:R1:W-:Y:S02]  /*12d40*/  MUFU.EX2 R239, R4 ;  /* 0x0000000400ef7308 */ /* 0x0003e40000000800 */
[----:B-1----:R-:W-:Y:S02]  /*12d50*/  FFMA.FTZ R4, R73, c[0x0][0x2d0], -R0 ;  /* 0x0000b40049047a23 */ /* 0x002fe40000010800 */
[----:B------:R-:W-:-:S04]  /*12d60*/  IMAD.MOV.U32 R73, RZ, RZ, R155 ;  /* 0x000000ffff497224 */ /* 0x000fc800078e009b */
[----:B------:R1:W2:Y:S01]  /*12d70*/  MUFU.EX2 R177, R4 ;  /* 0x0000000400b17308 */ /* 0x0002a20000000800 */
[----:B------:R-:W-:Y:S01]  /*12d80*/  F2FP.PACK_AB R10, R238, R73 ;  /* 0x00000049ee0a723e */ /* 0x000fe200000000ff */
[----:B-1----:R-:W-:Y:S01]  /*12d90*/  FFMA.FTZ R4, R112, c[0x0][0x2d0], -R2 ;  /* 0x0000b40070047a23 */ /* 0x002fe20000010802 */
[----:B--2---:R-:W-:Y:S02]  /*12da0*/  F2FP.PACK_AB R11, R177, R239 ;  /* 0x000000efb10b723e */ /* 0x004fe400000000ff */
[----:B------:R-:W-:-:S03]  /*12db0*/  MOV R112, R154 ;  /* 0x0000009a00707202 */ /* 0x000fc60000000f00 */
[----:B------:R1:W-:Y:S02]  /*12dc0*/  MUFU.EX2 R5, R4 ;  /* 0x0000000400057308 */ /* 0x0003e40000000800 */
[C---:B------:R-:W-:Y:S08]  /*12dd0*/  HMMA.16816.F32 R24, R8.reuse, R76, RZ ;  /* 0x0000004c0818723c */ /* 0x040ff000000018ff */
[----:B------:R-:W-:Y:S01]  /*12de0*/  HMMA.16816.F32 R28, R8, R56, RZ ;  /* 0x00000038081c723c */ /* 0x000fe200000018ff */
[----:B-1----:R-:W-:-:S02]  /*12df0*/  FFMA.FTZ R4, R113, c[0x0][0x2d0], -R2 ;  /* 0x0000b40071047a23 */ /* 0x002fc40000010802 */
[----:B------:R-:W-:Y:S02]  /*12e00*/  IMAD.MOV.U32 R113, RZ, RZ, R153 ;  /* 0x000000ffff717224 */ /* 0x000fe400078e0099 */
[----:B------:R1:W2:Y:S03]  /*12e10*/  MUFU.EX2 R33, R4 ;  /* 0x0000000400217308 */ /* 0x0002a60000000800 */
[C---:B------:R-:W-:Y:S08]  /*12e20*/  HMMA.16816.F32 R36, R8.reuse, R78, RZ ;  /* 0x0000004e0824723c */ /* 0x040ff000000018ff */
[----:B------:R-:W-:Y:S01]  /*12e30*/  HMMA.16816.F32 R40, R8, R58, RZ ;  /* 0x0000003a0828723c */ /* 0x000fe200000018ff */
[----:B------:R-:W-:Y:S01]  /*12e40*/  LDSM.16.MT88.4 R56, [R209+0x1900] ;  /* 0x00190000d138783b */ /* 0x000fe20000004200 */
[----:B-1----:R-:W-:-:S06]  /*12e50*/  FFMA.FTZ R4, R114, c[0x0][0x2d0], -R2 ;  /* 0x0000b40072047a23 */ /* 0x002fcc0000010802 */
[----:B------:R-:W-:Y:S01]  /*12e60*/  HMMA.16816.F32 R16, R8, R84, RZ ;  /* 0x000000540810723c */ /* 0x000fe200000018ff */
[----:B--2---:R-:W-:Y:S01]  /*12e70*/  IMAD.MOV.U32 R78, RZ, RZ, R33 ;  /* 0x000000ffff4e7224 */ /* 0x004fe200078e0021 */
[----:B------:R1:W-:Y:S01]  /*12e80*/  MUFU.EX2 R236, R4 ;  /* 0x0000000400ec7308 */ /* 0x0003e20000000800 */
[----:B------:R-:W-:-:S05]  /*12e90*/  IMAD.MOV.U32 R114, RZ, RZ, R151 ;  /* 0x000000ffff727224 */ /* 0x000fca00078e0097 */
[C---:B------:R-:W-:Y:S07]  /*12ea0*/  HMMA.16816.F32 R12, R8.reuse, R88, RZ ;  /* 0x00000058080c723c */ /* 0x040fee00000018ff */
[----:B------:R-:W-:Y:S01]  /*12eb0*/  IMAD.MOV.U32 R88, RZ, RZ, R249 ;  /* 0x000000ffff587224 */ /* 0x000fe200078e00f9 */
[----:B------:R-:W-:Y:S01]  /*12ec0*/  HMMA.16816.F32 R20, R8, R90, RZ ;  /* 0x0000005a0814723c */ /* 0x000fe200000018ff */
[----:B------:R-:W-:Y:S02]  /*12ed0*/  IMAD.MOV.U32 R89, RZ, RZ, R245 ;  /* 0x000000ffff597224 */ /* 0x000fe400078e00f5 */
[----:B-1----:R-:W-:-:S02]  /*12ee0*/  FFMA.FTZ R4, R115, c[0x0][0x2d0], -R2 ;  /* 0x0000b40073047a23 */ /* 0x002fc40000010802 */
[----:B------:R-:W-:Y:S02]  /*12ef0*/  IMAD.MOV.U32 R115, RZ, RZ, R150 ;  /* 0x000000ffff737224 */ /* 0x000fe400078e0096 */
[----:B------:R1:W2:Y:S01]  /*12f00*/  MUFU.EX2 R32, R4 ;  /* 0x0000000400207308 */ /* 0x0002a20000000800 */
[----:B------:R-:W-:Y:S02]  /*12f10*/  IMAD.MOV.U32 R90, RZ, RZ, R247 ;  /* 0x000000ffff5a7224 */ /* 0x000fe400078e00f7 */
[----:B------:R-:W-:Y:S02]  /*12f20*/  IMAD.MOV.U32 R91, RZ, RZ, R248 ;  /* 0x000000ffff5b7224 */ /* 0x000fe400078e00f8 */
[----:B-1----:R-:W-:Y:S01]  /*12f30*/  FFMA.FTZ R4, R92, c[0x0][0x2d0], -R0 ;  /* 0x0000b4005c047a23 */ /* 0x002fe20000010800 */
[----:B------:R-:W-:-:S03]  /*12f40*/  MOV R92, R246 ;  /* 0x000000f6005c7202 */ /* 0x000fc60000000f00 */
[----:B------:R1:W-:Y:S02]  /*12f50*/  MUFU.EX2 R171, R4 ;  /* 0x0000000400ab7308 */ /* 0x0003e40000000800 */
[----:B-1----:R-:W-:Y:S02]  /*12f60*/  FFMA.FTZ R4, R93, c[0x0][0x2d0], -R0 ;  /* 0x0000b4005d047a23 */ /* 0x002fe40000010800 */
[----:B------:R-:W-:-:S04]  /*12f70*/  IMAD.MOV.U32 R93, RZ, RZ, R113 ;  /* 0x000000ffff5d7224 */ /* 0x000fc800078e0071 */
[----:B------:R1:W3:Y:S02]  /*12f80*/  MUFU.EX2 R170, R4 ;  /* 0x0000000400aa7308 */ /* 0x0002e40000000800 */
[----:B-1----:R-:W-:Y:S02]  /*12f90*/  FFMA.FTZ R4, R94, c[0x0][0x2d0], -R0 ;  /* 0x0000b4005e047a23 */ /* 0x002fe40000010800 */
[----:B--2---:R-:W-:-:S04]  /*12fa0*/  IMAD.MOV.U32 R94, RZ, RZ, R32 ;  /* 0x000000ffff5e7224 */ /* 0x004fc800078e0020 */
[----:B------:R1:W-:Y:S01]  /*12fb0*/  MUFU.EX2 R173, R4 ;  /* 0x0000000400ad7308 */ /* 0x0003e20000000800 */
[----:B------:R-:W-:Y:S07]  /*12fc0*/  HMMA.16816.F32 R32, R8, R86, RZ ;  /* 0x000000560820723c */ /* 0x000fee00000018ff */
[----:B------:R-:W-:Y:S02]  /*12fd0*/  F2FP.PACK_AB R8, R78, R5 ;  /* 0x000000054e08723e */ /* 0x000fe400000000ff */
[----:B------:R-:W-:-:S02]  /*12fe0*/  F2FP.PACK_AB R10, R94, R236 ;  /* 0x000000ec5e0a723e */ /* 0x000fc400000000ff */
[----:B---3--:R-:W-:Y:S01]  /*12ff0*/  F2FP.PACK_AB R9, R170, R171 ;  /* 0x000000abaa09723e */ /* 0x008fe200000000ff */
[----:B-1----:R-:W-:Y:S02]  /*13000*/  FFMA.FTZ R4, R95, c[0x0][0x2d0], -R0 ;  /* 0x0000b4005f047a23 */ /* 0x002fe40000010800 */
[----:B------:R-:W-:Y:S02]  /*13010*/  IMAD.MOV.U32 R95, RZ, RZ, R114 ;  /* 0x000000ffff5f7224 */ /* 0x000fe400078e0072 */
[----:B------:R1:W2:Y:S02]  /*13020*/  MUFU.EX2 R172, R4 ;  /* 0x0000000400ac7308 */ /* 0x0002a40000000800 */
[----:B-1----:R-:W-:Y:S01]  /*13030*/  FFMA.FTZ R4, R140, c[0x0][0x2d0], -R7 ;  /* 0x0000b4008c047a23 */ /* 0x002fe20000010807 */
[----:B--2---:R-:W-:-:S05]  /*13040*/  F2FP.PACK_AB R11, R172, R173 ;  /* 0x000000adac0b723e */ /* 0x004fca00000000ff */
[----:B------:R1:W-:Y:S02]  /*13050*/  MUFU.EX2 R74, R4 ;  /* 0x00000004004a7308 */ /* 0x0003e40000000800 */
[----:B------:R-:W-:Y:S01]  /*13060*/  HMMA.16816.F32 R84, R8, R82, R40 ;  /* 0x000000520854723c */ /* 0x000fe20000001828 */
[----:B-1----:R-:W-:-:S07]  /*13070*/  FFMA.FTZ R4, R141, c[0x0][0x2d0], -R7 ;  /* 0x0000b4008d047a23 */ /* 0x002fce0000010807 */
[C---:B------:R-:W-:Y:S01]  /*13080*/  HMMA.16816.F32 R140, R8.reuse, R80, R28 ;  /* 0x00000050088c723c */ /* 0x040fe2000000181c */
[----:B------:R1:W-:Y:S06]  /*13090*/  MUFU.EX2 R76, R4 ;  /* 0x00000004004c7308 */ /* 0x0003ec0000000800 */
[----:B------:R-:W-:Y:S01]  /*130a0*/  IMAD.MOV.U32 R31, RZ, RZ, R68 ;  /* 0x000000ffff1f7224 */ /* 0x000fe200078e0044 */
[----:B------:R-:W-:Y:S01]  /*130b0*/  MOV R30, R69 ;  /* 0x00000045001e7202 */ /* 0x000fe20000000f00 */
[----:B------:R-:W-:Y:S01]  /*130c0*/  IMAD.MOV.U32 R69, RZ, RZ, R48 ;  /* 0x000000ffff457224 */ /* 0x000fe200078e0030 */
[----:B------:R-:W-:Y:S01]  /*130d0*/  MOV R28, R51 ;  /* 0x00000033001c7202 */ /* 0x000fe20000000f00 */
[----:B------:R-:W-:Y:S01]  /*130e0*/  IMAD.MOV.U32 R68, RZ, RZ, R49 ;  /* 0x000000ffff447224 */ /* 0x000fe200078e0031 */
[----:B------:R-:W-:Y:S01]  /*130f0*/  HMMA.16816.F32 R80, R8, R66, R36 ;  /* 0x000000420850723c */ /* 0x000fe20000001824 */
[----:B------:R-:W-:-:S02]  /*13100*/  IMAD.MOV.U32 R29, RZ, RZ, R50 ;  /* 0x000000ffff1d7224 */ /* 0x000fc400078e0032 */
[----:B------:R-:W-:Y:S01]  /*13110*/  LDSM.16.MT88.4 R48, [R212+0x1900] ;  /* 0x00190000d430783b */ /* 0x000fe20000004200 */
[----:B-1----:R-:W-:-:S04]  /*13120*/  FFMA.FTZ R4, R144, c[0x0][0x2d0], -R7 ;  /* 0x0000b40090047a23 */ /* 0x002fc80000010807 */
[C---:B------:R-:W-:Y:S01]  /*13130*/  HMMA.16816.F32 R144, R8.reuse, R64, R24 ;  /* 0x000000400890723c */ /* 0x040fe20000001818 */
[----:B------:R1:W-:Y:S07]  /*13140*/  MUFU.EX2 R77, R4 ;  /* 0x00000004004d7308 */ /* 0x0003ee0000000800 */
[----:B------:R-:W-:Y:S01]  /*13150*/  HMMA.16816.F32 R64, R8, R62, R32 ;  /* 0x0000003e0840723c */ /* 0x000fe20000001820 */
[----:B-1----:R-:W-:-:S07]  /*13160*/  FFMA.FTZ R4, R148, c[0x0][0x2d0], -R7 ;  /* 0x0000b40094047a23 */ /* 0x002fce0000010807 */
[----:B------:R-:W-:Y:S01]  /*13170*/  HMMA.16816.F32 R148, R8, R60, R16 ;  /* 0x0000003c0894723c */ /* 0x000fe20000001810 */
[----:B------:R-:W1:Y:S01]  /*13180*/  LDSM.16.MT88.4 R60, [R210+0x1900] ;  /* 0x00190000d23c783b */ /* 0x000e620000004200 */
[----:B------:R2:W3:Y:S05]  /*13190*/  MUFU.EX2 R79, R4 ;  /* 0x00000004004f7308 */ /* 0x0004ea0000000800 */
[----:B------:R-:W-:Y:S01]  /*131a0*/  IMAD.MOV.U32 R18, RZ, RZ, R244 ;  /* 0x000000ffff127224 */ /* 0x000fe200078e00f4 */
[----:B------:R-:W-:Y:S01]  /*131b0*/  MOV R16, R30 ;  /* 0x0000001e00107202 */ /* 0x000fe20000000f00 */
[----:B------:R-:W-:Y:S02]  /*131c0*/  IMAD.MOV.U32 R19, RZ, RZ, R243 ;  /* 0x000000ffff137224 */ /* 0x000fe400078e00f3 */
[----:B------:R-:W-:-:S02]  /*131d0*/  IMAD.MOV.U32 R17, RZ, RZ, R31 ;  /* 0x000000ffff117224 */ /* 0x000fc400078e001f */
[----:B--2---:R-:W-:Y:S02]  /*131e0*/  FFMA.FTZ R4, R152, c[0x0][0x2d0], -R7 ;  /* 0x0000b40098047a23 */ /* 0x004fe40000010807 */
[----:B------:R-:W-:Y:S02]  /*131f0*/  HMMA.16816.F32 R152, R8, R52, R12 ;  /* 0x000000340898723c */ /* 0x000fe4000000180c */
[----:B------:R2:W-:Y:S05]  /*13200*/  MUFU.EX2 R252, R4 ;  /* 0x0000000400fc7308 */ /* 0x0005ea0000000800 */
[----:B------:R-:W-:Y:S02]  /*13210*/  IMAD.MOV.U32 R15, RZ, RZ, R29 ;  /* 0x000000ffff0f7224 */ /* 0x000fe400078e001d */
[----:B--2---:R-:W-:Y:S01]  /*13220*/  FFMA.FTZ R4, R164, c[0x0][0x2d0], -R6 ;  /* 0x0000b400a4047a23 */ /* 0x004fe20000010806 */
[----:B------:R-:W-:-:S03]  /*13230*/  MOV R164, R73 ;  /* 0x0000004900a47202 */ /* 0x000fc60000000f00 */
[----:B------:R2:W-:Y:S02]  /*13240*/  MUFU.EX2 R251, R4 ;  /* 0x0000000400fb7308 */ /* 0x0005e40000000800 */
[----:B--2---:R-:W-:Y:S02]  /*13250*/  FFMA.FTZ R4, R166, c[0x0][0x2d0], -R6 ;  /* 0x0000b400a6047a23 */ /* 0x004fe40000010806 */
[----:B------:R-:W-:-:S04]  /*13260*/  IMAD.MOV.U32 R166, RZ, RZ, R92 ;  /* 0x000000ffffa67224 */ /* 0x000fc800078e005c */
[----:B------:R2:W4:Y:S02]  /*13270*/  MUFU.EX2 R250, R4 ;  /* 0x0000000400fa7308 */ /* 0x0005240000000800 */
[----:B--2---:R-:W-:Y:S02]  /*13280*/  FFMA.FTZ R4, R165, c[0x0][0x2d0], -R6 ;  /* 0x0000b400a5047a23 */ /* 0x004fe40000010806 */
[----:B---3--:R-:W-:-:S04]  /*13290*/  IMAD.MOV.U32 R165, RZ, RZ, R79 ;  /* 0x000000ffffa57224 */ /* 0x008fc800078e004f */
[----:B------:R2:W-:Y:S01]  /*132a0*/  MUFU.EX2 R247, R4 ;  /* 0x0000000400f77308 */ /* 0x0005e20000000800 */
[----:B------:R-:W-:Y:S02]  /*132b0*/  IMAD.MOV.U32 R79, RZ, RZ, R112 ;  /* 0x000000ffff4f7224 */ /* 0x000fe400078e0070 */
[----:B--2---:R-:W-:-:S05]  /*132c0*/  FFMA.FTZ R4, R168, c[0x0][0x2d0], -R6 ;  /* 0x0000b400a8047a23 */ /* 0x004fca0000010806 */
[----:B------:R2:W3:Y:S02]  /*132d0*/  MUFU.EX2 R249, R4 ;  /* 0x0000000400f97308 */ /* 0x0004e40000000800 */
[----:B--2---:R-:W-:-:S06]  /*132e0*/  FFMA.FTZ R4, R192, c[0x0][0x2d0], -R7 ;  /* 0x0000b400c0047a23 */ /* 0x004fcc0000010807 */
[----:B------:R2:W1:Y:S02]  /*132f0*/  MUFU.EX2 R248, R4 ;  /* 0x0000000400f87308 */ /* 0x0004640000000800 */
[----:B--2---:R-:W-:Y:S01]  /*13300*/  FFMA.FTZ R4, R191, c[0x0][0x2d0], -R7 ;  /* 0x0000b400bf047a23 */ /* 0x004fe20000010807 */
[----:B------:R-:W-:Y:S02]  /*13310*/  MOV R191, R115 ;  /* 0x0000007300bf7202 */ /* 0x000fe40000000f00 */
[----:B------:R-:W-:Y:S01]  /*13320*/  HMMA.16816.F32 R112, R8, R54, R20 ;  /* 0x000000360870723c */ /* 0x000fe20000001814 */
[----:B------:R-:W2:Y:S02]  /*13330*/  LDSM.16.MT88.4 R52, [R211+0x1900] ;  /* 0x00190000d334783b */ /* 0x000ea40000004200 */
[----:B------:R1:W-:Y:S04]  /*13340*/  MUFU.EX2 R246, R4 ;  /* 0x0000000400f67308 */ /* 0x0003e80000000800 */
[----:B------:R-:W-:-:S02]  /*13350*/  F2FP.PACK_AB R8, R76, R74 ;  /* 0x0000004a4c08723e */ /* 0x000fc400000000ff */
[----:B----4-:R-:W-:Y:S02]  /*13360*/  F2FP.PACK_AB R9, R250, R251 ;  /* 0x000000fbfa09723e */ /* 0x010fe400000000ff */
[----:B------:R-:W-:Y:S02]  /*13370*/  F2FP.PACK_AB R10, R165, R77 ;  /* 0x0000004da50a723e */ /* 0x000fe400000000ff */
[----:B---3--:R-:W-:Y:S01]  /*13380*/  F2FP.PACK_AB R11, R249, R247 ;  /* 0x000000f7f90b723e */ /* 0x008fe200000000ff */
[----:B-1----:R-:W-:-:S06]  /*13390*/  FFMA.FTZ R4, R193, c[0x0][0x2d0], -R7 ;  /* 0x0000b400c1047a23 */ /* 0x002fcc0000010807 */
[C---:B------:R-:W-:Y:S01]  /*133a0*/  HMMA.16816.F32 R24, R8.reuse, R60, R120 ;  /* 0x0000003c0818723c */ /* 0x040fe20000001878 */
[----:B------:R1:W-:Y:S06]  /*133b0*/  MUFU.EX2 R245, R4 ;  /* 0x0000000400f57308 */ /* 0x0003ec0000000800 */
[----:B------:R-:W-:Y:S01]  /*133c0*/  MOV R123, R238 ;  /* 0x000000ee007b7202 */ /* 0x000fe20000000f00 */
[----:B------:R-:W-:Y:S01]  /*133d0*/  HMMA.16816.F32 R32, R8, R48, R116 ;  /* 0x000000300820723c */ /* 0x000fe20000001874 */
[----:B------:R-:W-:Y:S01]  /*133e0*/  IMAD.MOV.U32 R121, RZ, RZ, R91 ;  /* 0x000000ffff797224 */ /* 0x000fe200078e005b */
[----:B------:R-:W-:Y:S01]  /*133f0*/  MOV R120, R16 ;  /* 0x0000001000787202 */ /* 0x000fe20000000f00 */
[----:B------:R-:W-:-:S04]  /*13400*/  IMAD.MOV.U32 R122, RZ, RZ, R88 ;  /* 0x000000ffff7a7224 */ /* 0x000fc800078e0058 */
[----:B------:R-:W-:Y:S01]  /*13410*/  MOV R119, R90 ;  /* 0x0000005a00777202 */ /* 0x000fe20000000f00 */
[C---:B------:R-:W-:Y:S01]  /*13420*/  HMMA.16816.F32 R20, R8.reuse, R62, R100 ;  /* 0x0000003e0814723c */ /* 0x040fe20000001864 */
[----:B------:R-:W-:Y:S01]  /*13430*/  LDSM.16.MT88.4 R100, [R211+0x2100] ;  /* 0x00210000d364783b */ /* 0x000fe20000004200 */
[----:B-1----:R-:W-:Y:S02]  /*13440*/  FFMA.FTZ R4, R179, c[0x0][0x2d0], -R6 ;  /* 0x0000b400b3047a23 */ /* 0x002fe40000010806 */
[----:B------:R-:W-:Y:S02]  /*13450*/  IMAD.MOV.U32 R179, RZ, RZ, R28 ;  /* 0x000000ffffb37224 */ /* 0x000fe400078e001c */
[----:B------:R1:W-:Y:S01]  /*13460*/  MUFU.EX2 R244, R4 ;  /* 0x0000000400f47308 */ /* 0x0003e20000000800 */
[----:B------:R-:W-:Y:S01]  /*13470*/  IMAD.MOV.U32 R116, RZ, RZ, R17 ;  /* 0x000000ffff747224 */ /* 0x000fe200078e0011 */
[----:B------:R-:W-:Y:S01]  /*13480*/  HMMA.16816.F32 R28, R8, R50, R96 ;  /* 0x00000032081c723c */ /* 0x000fe20000001860 */
[----:B------:R-:W-:-:S02]  /*13490*/  IMAD.MOV.U32 R117, RZ, RZ, R18 ;  /* 0x000000ffff757224 */ /* 0x000fc400078e0012 */
[----:B------:R-:W-:-:S04]  /*134a0*/  IMAD.MOV.U32 R118, RZ, RZ, R19 ;  /* 0x000000ffff767224 */ /* 0x000fc800078e0013 */
[----:B------:R-:W-:Y:S01]  /*134b0*/  IMAD.MOV.U32 R96, RZ, RZ, R77 ;  /* 0x000000ffff607224 */ /* 0x000fe200078e004d */
[----:B------:R-:W-:Y:S01]  /*134c0*/  MOV R98, R94 ;  /* 0x0000005e00627202 */ /* 0x000fe20000000f00 */
[----:B------:R-:W-:Y:S01]  /*134d0*/  IMAD.MOV.U32 R77, RZ, RZ, R241 ;  /* 0x000000ffff4d7224 */ /* 0x000fe200078e00f1 */
[----:B------:R-:W-:Y:S01]  /*134e0*/  HMMA.16816.F32 R40, R8, R56, R108 ;  /* 0x000000380828723c */ /* 0x000fe2000000186c */
[----:B------:R-:W-:Y:S02]  /*134f0*/  IMAD.MOV.U32 R99, RZ, RZ, R93 ;  /* 0x000000ffff637224 */ /* 0x000fe400078e005d */
[----:B-1----:R-:W-:-:S04]  /*13500*/  FFMA.FTZ R4, R180, c[0x0][0x2d0], -R6 ;  /* 0x0000b400b4047a23 */ /* 0x002fc80000010806 */
[----:B------:R1:W3:Y:S01]  /*13510*/  MUFU.EX2 R243, R4 ;  /* 0x0000000400f37308 */ /* 0x0002e20000000800 */
[C---:B------:R-:W-:Y:S08]  /*13520*/  HMMA.16816.F32 R36, R8.reuse, R58, R44 ;  /* 0x0000003a0824723c */ /* 0x040ff0000000182c */
[----:B--2---:R-:W-:Y:S01]  /*13530*/  HMMA.16816.F32 R16, R8, R52, R124 ;  /* 0x000000340810723c */ /* 0x004fe2000000187c */
[----:B-1----:R-:W-:Y:S01]  /*13540*/  FFMA.FTZ R4, R182, c[0x0][0x2d0], -R6 ;  /* 0x0000b400b6047a23 */ /* 0x002fe20000010806 */
[----:B------:R-:W-:Y:S01]  /*13550*/  MOV R182, R79 ;  /* 0x0000004f00b67202 */ /* 0x000fe20000000f00 */
[----:B------:R-:W-:-:S02]  /*13560*/  IMAD.MOV.U32 R79, RZ, RZ, R242 ;  /* 0x000000ffff4f7224 */ /* 0x000fc400078e00f2 */
[----:B------:R1:W-:Y:S02]  /*13570*/  MUFU.EX2 R242, R4 ;  /* 0x0000000400f27308 */ /* 0x0003e40000000800 */
[----:B-1----:R-:W-:-:S06]  /*13580*/  FFMA.FTZ R4, R184, c[0x0][0x2d0], -R6 ;  /* 0x0000b400b8047a23 */ /* 0x002fcc0000010806 */
[----:B------:R1:W2:Y:S02]  /*13590*/  MUFU.EX2 R241, R4 ;  /* 0x0000000400f17308 */ /* 0x0002a40000000800 */
[----:B-1----:R-:W-:Y:S01]  /*135a0*/  FFMA.FTZ R4, R167, c[0x0][0x2d0], -R2 ;  /* 0x0000b400a7047a23 */ /* 0x002fe20000010802 */
[----:B------:R-:W-:Y:S01]  /*135b0*/  MOV R167, R89 ;  /* 0x0000005900a77202 */ /* 0x000fe20000000f00 */
[----:B------:R-:W-:Y:S02]  /*135c0*/  IMAD.MOV.U32 R89, RZ, RZ, R95 ;  /* 0x000000ffff597224 */ /* 0x000fe400078e005f */
[----:B------:R-:W-:Y:S02]  /*135d0*/  IMAD.MOV.U32 R95, RZ, RZ, R237 ;  /* 0x000000ffff5f7224 */ /* 0x000fe400078e00ed */
[----:B------:R1:W-:Y:S02]  /*135e0*/  MUFU.EX2 R237, R4 ;  /* 0x0000000400ed7308 */ /* 0x0003e40000000800 */
[----:B------:R-:W-:-:S02]  /*135f0*/  IMAD.MOV.U32 R97, RZ, RZ, R95 ;  /* 0x000000ffff617224 */ /* 0x000fc400078e005f */
[----:B------:R-:W4:Y:S01]  /*13600*/  LDSM.16.MT88.4 R92, [R210+0x2100] ;  /* 0x00210000d25c783b */ /* 0x000f220000004200 */
[----:B-1----:R-:W-:Y:S02]  /*13610*/  FFMA.FTZ R4, R169, c[0x0][0x2d0], -R2 ;  /* 0x0000b400a9047a23 */ /* 0x002fe40000010802 */
[----:B------:R-:W-:Y:S02]  /*13620*/  IMAD.MOV.U32 R169, RZ, RZ, R15 ;  /* 0x000000ffffa97224 */ /* 0x000fe400078e000f */
[----:B------:R1:W1:Y:S01]  /*13630*/  MUFU.EX2 R238, R4 ;  /* 0x0000000400ee7308 */ /* 0x0002620000000800 */
[----:B------:R-:W-:Y:S07]  /*13640*/  HMMA.16816.F32 R12, R8, R54, R104 ;  /* 0x00000036080c723c */ /* 0x000fee0000001868 */
[----:B------:R-:W-:Y:S01]  /*13650*/  IMAD.MOV.U32 R104, RZ, RZ, R236 ;  /* 0x000000ffff687224 */ /* 0x000fe200078e00ec */
[----:B------:R-:W-:Y:S01]  /*13660*/  MOV R106, R77 ;  /* 0x0000004d006a7202 */ /* 0x000fe20000000f00 */
[----:B------:R-:W-:Y:S01]  /*13670*/  IMAD.MOV.U32 R107, RZ, RZ, R79 ;  /* 0x000000ffff6b7224 */ /* 0x000fe200078e004f */
[----:B------:R-:W-:Y:S01]  /*13680*/  F2FP.PACK_AB R8, R248, R252 ;  /* 0x000000fcf808723e */ /* 0x000fe200000000ff */
[----:B------:R-:W-:Y:S01]  /*13690*/  IMAD.MOV.U32 R105, RZ, RZ, R76 ;  /* 0x000000ffff697224 */ /* 0x000fe200078e004c */
[----:B---3--:R-:W-:-:S02]  /*136a0*/  F2FP.PACK_AB R9, R243, R244 ;  /* 0x000000f4f309723e */ /* 0x008fc400000000ff */
[----:B------:R-:W-:Y:S01]  /*136b0*/  F2FP.PACK_AB R10, R245, R246 ;  /* 0x000000f6f50a723e */ /* 0x000fe200000000ff */
[----:B-1----:R-:W-:Y:S01]  /*136c0*/  FFMA.FTZ R4, R174, c[0x0][0x2d0], -R2 ;  /* 0x0000b400ae047a23 */ /* 0x002fe20000010802 */
[----:B--2---:R-:W-:Y:S01]  /*136d0*/  F2FP.PACK_AB R11, R241, R242 ;  /* 0x000000f2f10b723e */ /* 0x004fe200000000ff */
[----:B------:R-:W-:Y:S02]  /*136e0*/  IMAD.MOV.U32 R174, RZ, RZ, R78 ;  /* 0x000000ffffae7224 */ /* 0x000fe400078e004e */
[----:B------:R1:W-:Y:S01]  /*136f0*/  MUFU.EX2 R236, R4 ;  /* 0x0000000400ec7308 */ /* 0x0003e20000000800 */
[----:B------:R-:W2:Y:S03]  /*13700*/  LDSM.16.MT88.4 R76, [R209+0x2100] ;  /* 0x00210000d14c783b */ /* 0x000ea60000004200 */
[C---:B----4-:R-:W-:Y:S08]  /*13710*/  HMMA.16816.F32 R24, R8.reuse, R92, R24 ;  /* 0x0000005c0818723c */ /* 0x050ff00000001818 */
[----:B------:R-:W-:Y:S01]  /*13720*/  HMMA.16816.F32 R20, R8, R94, R20 ;  /* 0x0000005e0814723c */ /* 0x000fe20000001814 */
[----:B-1----:R-:W-:Y:S01]  /*13730*/  FFMA.FTZ R4, R175, c[0x0][0x2d0], -R2 ;  /* 0x0000b400af047a23 */ /* 0x002fe20000010802 */
[----:B------:R-:W-:-:S03]  /*13740*/  MOV R175, R239 ;  /* 0x000000ef00af7202 */ /* 0x000fc60000000f00 */
[----:B------:R1:W3:Y:S03]  /*13750*/  MUFU.EX2 R239, R4 ;  /* 0x0000000400ef7308 */ /* 0x0002e60000000800 */
[C---:B------:R-:W-:Y:S08]  /*13760*/  HMMA.16816.F32 R16, R8.reuse, R100, R16 ;  /* 0x000000640810723c */ /* 0x040ff00000001810 */
[----:B------:R-:W-:Y:S01]  /*13770*/  HMMA.16816.F32 R12, R8, R102, R12 ;  /* 0x00000066080c723c */ /* 0x000fe2000000180c */
[----:B-1----:R-:W-:-:S02]  /*13780*/  FFMA.FTZ R4, R160, c[0x0][0x2d0], -R0 ;  /* 0x0000b400a0047a23 */ /* 0x002fc40000010800 */
[----:B------:R-:W-:Y:S02]  /*13790*/  IMAD.MOV.U32 R160, RZ, RZ, R89 ;  /* 0x000000ffffa07224 */ /* 0x000fe400078e0059 */
[----:B------:R-:W1:Y:S01]  /*137a0*/  LDSM.16.MT88.4 R88, [R212+0x2100] ;  /* 0x00210000d458783b */ /* 0x000e620000004200 */
[----:B------:R4:W-:Y:S02]  /*137b0*/  MUFU.EX2 R73, R4 ;  /* 0x0000000400497308 */ /* 0x0009e40000000800 */
[C---:B--2---:R-:W-:Y:S08]  /*137c0*/  HMMA.16816.F32 R40, R8.reuse, R76, R40 ;  /* 0x0000004c0828723c */ /* 0x044ff00000001828 */
[----:B------:R-:W-:Y:S01]  /*137d0*/  HMMA.16816.F32 R36, R8, R78, R36 ;  /* 0x0000004e0824723c */ /* 0x000fe20000001824 */
[----:B----4-:R-:W-:-:S02]  /*137e0*/  FFMA.FTZ R4, R161, c[0x0][0x2d0], -R0 ;  /* 0x0000b400a1047a23 */ /* 0x010fc40000010800 */
[----:B------:R-:W-:Y:S02]  /*137f0*/  IMAD.MOV.U32 R161, RZ, RZ, R74 ;  /* 0x000000ffffa17224 */ /* 0x000fe400078e004a */
[----:B------:R2:W4:Y:S02]  /*13800*/  MUFU.EX2 R168, R4 ;  /* 0x0000000400a87308 */ /* 0x0005240000000800 */
[--C-:B--2---:R-:W-:Y:S02]  /*13810*/  FFMA.FTZ R4, R162, c[0x0][0x2d0], -R0.reuse ;  /* 0x0000b400a2047a23 */ /* 0x104fe40000010800 */
[----:B------:R-:W-:Y:S01]  /*13820*/  IMAD.MOV.U32 R162, RZ, RZ, R75 ;  /* 0x000000ffffa27224 */ /* 0x000fe200078e004b */
[C---:B-1----:R-:W-:Y:S03]  /*13830*/  HMMA.16816.F32 R32, R8.reuse, R88, R32 ;  /* 0x000000580820723c */ /* 0x042fe60000001820 */
[----:B------:R1:W-:Y:S05]  /*13840*/  MUFU.EX2 R75, R4 ;  /* 0x00000004004b7308 */ /* 0x0003ea0000000800 */
[----:B------:R-:W-:Y:S07]  /*13850*/  HMMA.16816.F32 R28, R8, R90, R28 ;  /* 0x0000005a081c723c */ /* 0x000fee000000181c */
[----:B------:R-:W-:Y:S01]  /*13860*/  F2FP.PACK_AB R8, R238, R237 ;  /* 0x000000edee08723e */ /* 0x000fe200000000ff */
[----:B-1----:R-:W-:Y:S01]  /*13870*/  FFMA.FTZ R4, R163, c[0x0][0x2d0], -R0 ;  /* 0x0000b400a3047a23 */ /* 0x002fe20000010800 */
[----:B---3--:R-:W-:-:S02]  /*13880*/  F2FP.PACK_AB R10, R239, R236 ;  /* 0x000000ecef0a723e */ /* 0x008fc400000000ff */
[----:B----4-:R-:W-:Y:S01]  /*13890*/  F2FP.PACK_AB R9, R168, R73 ;  /* 0x00000049a809723e */ /* 0x010fe200000000ff */
[----:B------:R1:W2:Y:S01]  /*138a0*/  MUFU.EX2 R74, R4 ;  /* 0x00000004004a7308 */ /* 0x0002a20000000800 */
[----:B------:R-:W-:Y:S01]  /*138b0*/  MOV R163, R175 ;  /* 0x000000af00a37202 */ /* 0x000fe20000000f00 */
[----:B-1----:R-:W-:Y:S01]  /*138c0*/  FFMA.FTZ R4, R235, c[0x0][0x2d0], -R7 ;  /* 0x0000b400eb047a23 */ /* 0x002fe20000010807 */
[----:B--2---:R-:W-:-:S05]  /*138d0*/  F2FP.PACK_AB R11, R74, R75 ;  /* 0x0000004b4a0b723e */ /* 0x004fca00000000ff */
[----:B------:R1:W-:Y:S02]  /*138e0*/  MUFU.EX2 R192, R4 ;  /* 0x0000000400c07308 */ /* 0x0003e40000000800 */
[C---:B------:R-:W-:Y:S08]  /*138f0*/  HMMA.16816.F32 R44, R8.reuse, R130, R84 ;  /* 0x00000082082c723c */ /* 0x040ff00000001854 */
[----:B------:R-:W-:Y:S01]  /*13900*/  HMMA.16816.F32 R84, R8, R134, R80 ;  /* 0x000000860854723c */ /* 0x000fe20000001850 */
[----:B-1----:R-:W-:-:S06]  /*13910*/  FFMA.FTZ R4, R234, c[0x0][0x2d0], -R7 ;  /* 0x0000b400ea047a23 */ /* 0x002fcc0000010807 */
[----:B------:R-:W-:Y:S01]  /*13920*/  IMAD.MOV.U32 R134, RZ, RZ, R69 ;  /* 0x000000ffff867224 */ /* 0x000fe200078e0045 */
[----:B------:R1:W2:Y:S01]  /*13930*/  MUFU.EX2 R234, R4 ;  /* 0x0000000400ea7308 */ /* 0x0002a20000000800 */
[C---:B------:R-:W-:Y:S08]  /*13940*/  HMMA.16816.F32 R80, R8.reuse, R138, R64 ;  /* 0x0000008a0850723c */ /* 0x040ff00000001840 */
[----:B------:R-:W-:Y:S01]  /*13950*/  HMMA.16816.F32 R64, R8, R156, R152 ;  /* 0x0000009c0840723c */ /* 0x000fe20000001898 */
[----:B-1----:R-:W-:-:S07]  /*13960*/  FFMA.FTZ R4, R233, c[0x0][0x2d0], -R7 ;  /* 0x0000b400e9047a23 */ /* 0x002fce0000010807 */
[C---:B------:R-:W-:Y:S01]  /*13970*/  HMMA.16816.F32 R156, R8.reuse, R158, R112 ;  /* 0x0000009e089c723c */ /* 0x040fe20000001870 */
[----:B------:R-:W1:Y:S01]  /*13980*/  LDSM.16.MT88.4 R112, [R209+0x2900] ;  /* 0x00290000d170783b */ /* 0x000e620000004200 */
[----:B------:R-:W-:Y:S01]  /*13990*/  FFMA.FTZ R7, R232, c[0x0][0x2d0], -R7 ;  /* 0x0000b400e8077a23 */ /* 0x000fe20000010807 */
[----:B------:R3:W-:Y:S05]  /*139a0*/  MUFU.EX2 R233, R4 ;  /* 0x0000000400e97308 */ /* 0x0007ea0000000800 */
[C---:B------:R-:W-:Y:S03]  /*139b0*/  HMMA.16816.F32 R108, R8.reuse, R128, R140 ;  /* 0x00000080086c723c */ /* 0x040fe6000000188c */
[----:B------:R-:W4:Y:S04]  /*139c0*/  MUFU.EX2 R193, R7 ;  /* 0x0000000700c17308 */ /* 0x000f280000000800 */
[----:B------:R-:W-:Y:S01]  /*139d0*/  IMAD.MOV.U32 R129, RZ, RZ, R160 ;  /* 0x000000ffff817224 */ /* 0x000fe200078e00a0 */
[----:B------:R-:W-:Y:S01]  /*139e0*/  MOV R160, R106 ;  /* 0x0000006a00a07202 */ /* 0x000fe20000000f00 */
[C---:B------:R-:W-:Y:S01]  /*139f0*/  HMMA.16816.F32 R124, R8.reuse, R132, R144 ;  /* 0x00000084087c723c */ /* 0x040fe20000001890 */
[----:B------:R-:W-:Y:S01]  /*13a00*/  MOV R106, R169 ;  /* 0x000000a9006a7202 */ /* 0x000fe20000000f00 */
[----:B---3--:R-:W-:Y:S01]  /*13a10*/  FFMA.FTZ R4, R205, c[0x0][0x2d0], -R6 ;  /* 0x0000b400cd047a23 */ /* 0x008fe20000010806 */
[----:B------:R-:W-:Y:S01]  /*13a20*/  MOV R169, R182 ;  /* 0x000000b600a97202 */ /* 0x000fe20000000f00 */
[----:B------:R-:W-:Y:S02]  /*13a30*/  LDSM.16.MT88.4 R144, [R210+0x2900] ;  /* 0x00290000d290783b */ /* 0x000fe40000004200 */
[----:B------:R3:W-:Y:S01]  /*13a40*/  MUFU.EX2 R180, R4 ;  /* 0x0000000400b47308 */ /* 0x0007e20000000800 */
[----:B------:R-:W-:Y:S01]  /*13a50*/  IMAD.MOV.U32 R133, RZ, RZ, R160 ;  /* 0x000000ffff857224 */ /* 0x000fe200078e00a0 */
[----:B------:R-:W-:Y:S01]  /*13a60*/  HMMA.16816.F32 R140, R8, R136, R148 ;  /* 0x00000088088c723c */ /* 0x000fe20000001894 */
[----:B------:R-:W-:-:S06]  /*13a70*/  IMAD.MOV.U32 R139, RZ, RZ, R106 ;  /* 0x000000ffff8b7224 */ /* 0x000fcc00078e006a */
[----:B------:R-:W-:Y:S01]  /*13a80*/  MOV R10, R129 ;  /* 0x00000081000a7202 */ /* 0x000fe20000000f00 */
[----:B------:R-:W-:Y:S01]  /*13a90*/  IMAD.MOV.U32 R136, RZ, RZ, R169 ;  /* 0x000000ffff887224 */ /* 0x000fe200078e00a9 */
[----:B------:R-:W-:Y:S01]  /*13aa0*/  LDSM.16.MT88.4 R128, [R212+0x2900] ;  /* 0x00290000d480783b */ /* 0x000fe20000004200 */
[----:B------:R-:W-:Y:S01]  /*13ab0*/  IMAD.MOV.U32 R9, RZ, RZ, R163 ;  /* 0x000000ffff097224 */ /* 0x000fe200078e00a3 */
[----:B------:R-:W-:Y:S01]  /*13ac0*/  MOV R149, R99 ;  /* 0x0000006300957202 */ /* 0x000fe20000000f00 */
[----:B------:R-:W-:Y:S01]  /*13ad0*/  IMAD.MOV.U32 R137, RZ, RZ, R97 ;  /* 0x000000ffff897224 */ /* 0x000fe200078e0061 */
[----:B------:R-:W-:Y:S01]  /*13ae0*/  MOV R163, R164 ;  /* 0x000000a400a37202 */ /* 0x000fe20000000f00 */
[----:B---3--:R-:W-:Y:S01]  /*13af0*/  FFMA.FTZ R4, R204, c[0x0][0x2d0], -R6 ;  /* 0x0000b400cc047a23 */ /* 0x008fe20000010806 */
[----:B--2---:R-:W-:Y:S01]  /*13b00*/  F2FP.PACK_AB R164, R234, R192 ;  /* 0x000000c0eaa4723e */ /* 0x004fe200000000ff */
[----:B------:R-:W-:Y:S02]  /*13b10*/  IMAD.MOV.U32 R204, RZ, RZ, R161 ;  /* 0x000000ffffcc7224 */ /* 0x000fe400078e00a1 */
[----:B------:R2:W3:Y:S01]  /*13b20*/  MUFU.EX2 R184, R4 ;  /* 0x0000000400b87308 */ /* 0x0004e20000000800 */
[----:B------:R-:W-:-:S02]  /*13b30*/  IMAD.MOV.U32 R161, RZ, RZ, R105 ;  /* 0x000000ffffa17224 */ /* 0x000fc400078e0069 */
[----:B------:R-:W-:Y:S02]  /*13b40*/  IMAD.MOV.U32 R105, RZ, RZ, R174 ;  /* 0x000000ffff697224 */ /* 0x000fe400078e00ae */
[----:B------:R-:W-:Y:S01]  /*13b50*/  IMAD.MOV.U32 R174, RZ, RZ, R96 ;  /* 0x000000ffffae7224 */ /* 0x000fe200078e0060 */
[----:B------:R-:W-:Y:S01]  /*13b60*/  MOV R205, R161 ;  /* 0x000000a100cd7202 */ /* 0x000fe20000000f00 */
[----:B------:R-:W-:Y:S01]  /*13b70*/  IMAD.MOV.U32 R96, RZ, RZ, R191 ;  /* 0x000000ffff607224 */ /* 0x000fe200078e00bf */
[----:B------:R-:W-:Y:S01]  /*13b80*/  MOV R135, R105 ;  /* 0x0000006900877202 */ /* 0x000fe20000000f00 */
[----:B------:R-:W-:Y:S01]  /*13b90*/  IMAD.MOV.U32 R148, RZ, RZ, R98 ;  /* 0x000000ffff947224 */ /* 0x000fe200078e0062 */
[----:B------:R-:W-:Y:S01]  /*13ba0*/  MOV R235, R174 ;  /* 0x000000ae00eb7202 */ /* 0x000fe20000000f00 */
[----:B------:R-:W-:Y:S01]  /*13bb0*/  IMAD.MOV.U32 R150, RZ, RZ, R165 ;  /* 0x000000ffff967224 */ /* 0x000fe200078e00a5 */
[----:B------:R-:W-:Y:S01]  /*13bc0*/  MOV R161, R96 ;  /* 0x0000006000a17202 */ /* 0x000fe20000000f00 */
[----:B------:R-:W-:Y:S01]  /*13bd0*/  IMAD.MOV.U32 R151, RZ, RZ, R166 ;  /* 0x000000ffff977224 */ /* 0x000fe200078e00a6 */
[----:B------:R-:W1:Y:S01]  /*13be0*/  LDSM.16.MT88.4 R96, [R211+0x2900] ;  /* 0x00290000d360783b */ /* 0x000e620000004200 */
[----:B----4-:R-:W-:Y:S01]  /*13bf0*/  F2FP.PACK_AB R166, R193, R233 ;  /* 0x000000e9c1a6723e */ /* 0x010fe200000000ff */
[----:B--2---:R-:W-:Y:S01]  /*13c00*/  FFMA.FTZ R4, R203, c[0x0][0x2d0], -R6 ;  /* 0x0000b400cb047a23 */ /* 0x004fe20000010806 */
[----:B------:R-:W-:Y:S01]  /*13c10*/  MOV R203, R162 ;  /* 0x000000a200cb7202 */ /* 0x000fe20000000f00 */
[----:B------:R-:W-:Y:S01]  /*13c20*/  IMAD.MOV.U32 R162, RZ, RZ, R104 ;  /* 0x000000ffffa27224 */ /* 0x000fe200078e0068 */
[----:B---3--:R-:W-:Y:S01]  /*13c30*/  F2FP.PACK_AB R165, R184, R180 ;  /* 0x000000b4b8a5723e */ /* 0x008fe200000000ff */
[----:B------:R2:W-:Y:S01]  /*13c40*/  MUFU.EX2 R191, R4 ;  /* 0x0000000400bf7308 */ /* 0x0005e20000000800 */
[----:B------:R-:W-:-:S02]  /*13c50*/  IMAD.MOV.U32 R104, RZ, RZ, R107 ;  /* 0x000000ffff687224 */ /* 0x000fc400078e006b */
[----:B------:R-:W-:Y:S02]  /*13c60*/  FFMA.FTZ R6, R202, c[0x0][0x2d0], -R6 ;  /* 0x0000b400ca067a23 */ /* 0x000fe40000010806 */
[----:B------:R-:W-:Y:S02]  /*13c70*/  IMAD.MOV.U32 R107, RZ, RZ, R167 ;  /* 0x000000ffff6b7224 */ /* 0x000fe400078e00a7 */
[----:B------:R-:W-:Y:S01]  /*13c80*/  IMAD.MOV.U32 R167, RZ, RZ, R179 ;  /* 0x000000ffffa77224 */ /* 0x000fe200078e00b3 */
[----:B------:R-:W3:Y:S01]  /*13c90*/  MUFU.EX2 R182, R6 ;  /* 0x0000000600b67308 */ /* 0x000ee20000000800 */
[----:B------:R-:W-:Y:S02]  /*13ca0*/  IMAD.MOV.U32 R8, RZ, RZ, R162 ;  /* 0x000000ffff087224 */ /* 0x000fe400078e00a2 */
[----:B------:R-:W-:Y:S02]  /*13cb0*/  IMAD.MOV.U32 R162, RZ, RZ, R68 ;  /* 0x000000ffffa27224 */ /* 0x000fe400078e0044 */
[----:B------:R-:W-:-:S02]  /*13cc0*/  IMAD.MOV.U32 R160, RZ, RZ, R167 ;  /* 0x000000ffffa07224 */ /* 0x000fc400078e00a7 */
[----:B------:R-:W-:Y:S02]  /*13cd0*/  IMAD.MOV.U32 R132, RZ, RZ, R104 ;  /* 0x000000ffff847224 */ /* 0x000fe400078e0068 */
[----:B--2---:R-:W-:Y:S01]  /*13ce0*/  FFMA.FTZ R4, R198, c[0x0][0x2d0], -R2 ;  /* 0x0000b400c6047a23 */ /* 0x004fe20000010802 */
[----:B------:R-:W-:Y:S01]  /*13cf0*/  MOV R198, R134 ;  /* 0x0000008600c67202 */ /* 0x000fe20000000f00 */
[----:B------:R-:W-:Y:S02]  /*13d00*/  IMAD.MOV.U32 R232, RZ, RZ, R107 ;  /* 0x000000ffffe87224 */ /* 0x000fe400078e006b */
[----:B------:R2:W-:Y:S01]  /*13d10*/  MUFU.EX2 R175, R4 ;  /* 0x0000000400af7308 */ /* 0x0005e20000000800 */
[----:B------:R-:W-:Y:S01]  /*13d20*/  IMAD.MOV.U32 R11, RZ, RZ, R116 ;  /* 0x000000ffff0b7224 */ /* 0x000fe200078e0074 */
[----:B---3--:R-:W-:Y:S01]  /*13d30*/  F2FP.PACK_AB R167, R182, R191 ;  /* 0x000000bfb6a7723e */ /* 0x008fe200000000ff */
[----:B------:R-:W-:-:S06]  /*13d40*/  IMAD.MOV.U32 R202, RZ, RZ, R118 ;  /* 0x000000ffffca7224 */ /* 0x000fcc00078e0076 */
[----:B-1----:R-:W-:Y:S01]  /*13d50*/  HMMA.16816.F32 R104, R164, R112, R40 ;  /* 0x00000070a468723c */ /* 0x002fe20000001828 */
[----:B--2---:R-:W-:-:S06]  /*13d60*/  FFMA.FTZ R4, R197, c[0x0][0x2d0], -R2 ;  /* 0x0000b400c5047a23 */ /* 0x004fcc0000010802 */
[----:B------:R-:W-:Y:S01]  /*13d70*/  MOV R41, R136 ;  /* 0x0000008800297202 */ /* 0x000fe20000000f00 */
[----:B------:R-:W-:Y:S01]  /*13d80*/  IMAD.MOV.U32 R197, RZ, RZ, R120 ;  /* 0x000000ffffc57224 */ /* 0x000fe200078e0078 */
[----:B------:R-:W-:Y:S01]  /*13d90*/  HMMA.16816.F32 R152, R164, R96, R16 ;  /* 0x00000060a498723c */ /* 0x000fe20000001810 */
[----:B------:R1:W-:Y:S01]  /*13da0*/  MUFU.EX2 R179, R4 ;  /* 0x0000000400b37308 */ /* 0x0003e20000000800 */
[----:B------:R-:W-:Y:S01]  /*13db0*/  IMAD.MOV.U32 R42, RZ, RZ, R232 ;  /* 0x000000ffff2a7224 */ /* 0x000fe200078e00e8 */
[----:B------:R-:W-:Y:S01]  /*13dc0*/  MOV R43, R139 ;  /* 0x0000008b002b7202 */ /* 0x000fe20000000f00 */
[----:B------:R-:W-:Y:S02]  /*13dd0*/  IMAD.MOV.U32 R232, RZ, RZ, R235 ;  /* 0x000000ffffe87224 */ /* 0x000fe400078e00eb */
[----:B------:R-:W-:Y:S02]  /*13de0*/  IMAD.MOV.U32 R235, RZ, RZ, R150 ;  /* 0x000000ffffeb7224 */ /* 0x000fe400078e0096 */
[----:B-1----:R-:W-:Y:S01]  /*13df0*/  FFMA.FTZ R4, R196, c[0x0][0x2d0], -R2 ;  /* 0x0000b400c4047a23 */ /* 0x002fe20000010802 */
[----:B------:R-:W-:-:S03]  /*13e00*/  MOV R196, R117 ;  /* 0x0000007500c47202 */ /* 0x000fc60000000f00 */
[----:B------:R1:W-:Y:S02]  /*13e10*/  MUFU.EX2 R169, R4 ;  /* 0x0000000400a97308 */ /* 0x0003e40000000800 */
[----:B-1----:R-:W-:Y:S02]  /*13e20*/  FFMA.FTZ R4, R201, c[0x0][0x2d0], -R2 ;  /* 0x0000b400c9047a23 */ /* 0x002fe40000010802 */
[----:B------:R-:W-:-:S04]  /*13e30*/  IMAD.MOV.U32 R201, RZ, RZ, R119 ;  /* 0x000000ffffc97224 */ /* 0x000fc800078e0077 */
[----:B------:R1:W2:Y:S01]  /*13e40*/  MUFU.EX2 R174, R4 ;  /* 0x0000000400ae7308 */ /* 0x0002a20000000800 */
[----:B------:R-:W-:Y:S07]  /*13e50*/  HMMA.16816.F32 R116, R164, R114, R36 ;  /* 0x00000072a474723c */ /* 0x000fee0000001824 */
[----:B------:R-:W-:Y:S01]  /*13e60*/  MOV R37, R121 ;  /* 0x0000007900257202 */ /* 0x000fe20000000f00 */
[----:B------:R-:W-:Y:S02]  /*13e70*/  IMAD.MOV.U32 R38, RZ, RZ, R122 ;  /* 0x000000ffff267224 */ /* 0x000fe400078e007a */
[----:B------:R-:W-:-:S02]  /*13e80*/  IMAD.MOV.U32 R39, RZ, RZ, R123 ;  /* 0x000000ffff277224 */ /* 0x000fc400078e007b */
[----:B------:R-:W-:Y:S01]  /*13e90*/  HMMA.16816.F32 R120, R164, R128, R32 ;  /* 0x00000080a478723c */ /* 0x000fe20000001820 */
[----:B-1----:R-:W-:Y:S01]  /*13ea0*/  FFMA.FTZ R4, R176, c[0x0][0x2d0], -R0 ;  /* 0x0000b400b0047a23 */ /* 0x002fe20000010800 */
[----:B--2---:R-:W-:Y:S01]  /*13eb0*/  F2FP.PACK_AB R6, R174, R169 ;  /* 0x000000a9ae06723e */ /* 0x004fe200000000ff */
[----:B------:R-:W-:Y:S02]  /*13ec0*/  IMAD.MOV.U32 R176, RZ, RZ, R151 ;  /* 0x000000ffffb07224 */ /* 0x000fe400078e0097 */
[----:B------:R1:W-:Y:S02]  /*13ed0*/  MUFU.EX2 R68, R4 ;  /* 0x0000000400447308 */ /* 0x0003e40000000800 */
[----:B------:R-:W-:Y:S01]  /*13ee0*/  MOV R35, R5 ;  /* 0x0000000500237202 */ /* 0x000fe20000000f00 */
[----:B------:R-:W-:Y:S01]  /*13ef0*/  IMAD.MOV.U32 R33, RZ, RZ, R132 ;  /* 0x000000ffff217224 */ /* 0x000fe200078e0084 */
[----:B------:R-:W-:Y:S01]  /*13f00*/  MOV R32, R135 ;  /* 0x0000008700207202 */ /* 0x000fe20000000f00 */
[----:B------:R-:W-:-:S02]  /*13f10*/  IMAD.MOV.U32 R34, RZ, RZ, R133 ;  /* 0x000000ffff227224 */ /* 0x000fc400078e0085 */
[----:B------:R-:W-:Y:S01]  /*13f20*/  HMMA.16816.F32 R132, R164, R130, R28 ;  /* 0x00000082a484723c */ /* 0x000fe2000000181c */
[----:B-1----:R-:W-:Y:S01]  /*13f30*/  FFMA.FTZ R4, R183, c[0x0][0x2d0], -R0 ;  /* 0x0000b400b7047a23 */ /* 0x002fe20000010800 */
[----:B------:R-:W-:-:S03]  /*13f40*/  MOV R183, R149 ;  /* 0x0000009500b77202 */ /* 0x000fc60000000f00 */
[----:B------:R1:W2:Y:S02]  /*13f50*/  MUFU.EX2 R69, R4 ;  /* 0x0000000400457308 */ /* 0x0002a40000000800 */
[----:B-1----:R-:W-:Y:S01]  /*13f60*/  FFMA.FTZ R4, R185, c[0x0][0x2d0], -R0 ;  /* 0x0000b400b9047a23 */ /* 0x002fe20000010800 */
[----:B--2---:R-:W-:Y:S01]  /*13f70*/  F2FP.PACK_AB R5, R69, R68 ;  /* 0x000000444505723e */ /* 0x004fe200000000ff */
[----:B------:R-:W-:-:S04]  /*13f80*/  IMAD.MOV.U32 R185, RZ, RZ, R148 ;  /* 0x000000ffffb97224 */ /* 0x000fc800078e0094 */
[----:B------:R1:W-:Y:S01]  /*13f90*/  MUFU.EX2 R40, R4 ;  /* 0x0000000400287308 */ /* 0x0003e20000000800 */
[----:B------:R-:W-:Y:S01]  /*13fa0*/  HMMA.16816.F32 R148, R164, R146, R20 ;  /* 0x00000092a494723c */ /* 0x000fe20000001814 */
[----:B-1----:R-:W-:Y:S02]  /*13fb0*/  FFMA.FTZ R4, R186, c[0x0][0x2d0], -R0 ;  /* 0x0000b400ba047a23 */ /* 0x002fe40000010800 */
[----:B------:R-:W-:-:S04]  /*13fc0*/  IMAD.MOV.U32 R186, RZ, RZ, R137 ;  /* 0x000000ffffba7224 */ /* 0x000fc800078e0089 */
[----:B------:R1:W2:Y:S01]  /*13fd0*/  MUFU.EX2 R36, R4 ;  /* 0x0000000400247308 */ /* 0x0002a20000000800 */
[C---:B------:R-:W-:Y:S08]  /*13fe0*/  HMMA.16816.F32 R136, R164.reuse, R144, R24 ;  /* 0x00000090a488723c */ /* 0x040ff00000001818 */
[----:B------:R-:W-:Y:S01]  /*13ff0*/  HMMA.16816.F32 R164, R164, R98, R12 ;  /* 0x00000062a4a4723c */ /* 0x000fe2000000180c */
[----:B-1----:R-:W-:-:S02]  /*14000*/  F2FP.PACK_AB R4, R179, R175 ;  /* 0x000000afb304723e */ /* 0x002fc400000000ff */
[----:B--2---:R-:W-:-:S07]  /*14010*/  F2FP.PACK_AB R7, R36, R40 ;  /* 0x000000282407723e */ /* 0x004fce00000000ff */
[C---:B------:R-:W-:Y:S07]  /*14020*/  HMMA.16816.F32 R108, R4.reuse, R56, R108 ;  /* 0x00000038046c723c */ /* 0x040fee000000186c */
[----:B------:R-:W-:Y:S01]  /*14030*/  MOV R56, R8 ;  /* 0x0000000800387202 */ /* 0x000fe20000000f00 */
[----:B------:R-:W-:Y:S01]  /*14040*/  FFMA.FTZ R8, R227, c[0x0][0x2d0], -R2 ;  /* 0x0000b400e3087a23 */ /* 0x000fe20000010802 */
[----:B------:R-:W-:Y:S01]  /*14050*/  HMMA.16816.F32 R16, R4, R50, R84 ;  /* 0x000000320410723c */ /* 0x000fe20000001854 */
[----:B------:R-:W-:-:S06]  /*14060*/  IMAD.MOV.U32 R57, RZ, RZ, R43 ;  /* 0x000000ffff397224 */ /* 0x000fcc00078e002b */
[----:B------:R-:W-:Y:S01]  /*14070*/  IMAD.MOV.U32 R86, RZ, RZ, R37 ;  /* 0x000000ffff567224 */ /* 0x000fe200078e0025 */
[----:B------:R-:W-:Y:S01]  /*14080*/  MOV R85, R38 ;  /* 0x0000002600557202 */ /* 0x000fe20000000f00 */
[----:B------:R1:W-:Y:S01]  /*14090*/  MUFU.EX2 R37, R8 ;  /* 0x0000000800257308 */ /* 0x0003e20000000800 */
[----:B------:R-:W-:Y:S01]  /*140a0*/  MOV R50, R41 ;  /* 0x0000002900327202 */ /* 0x000fe20000000f00 */
[----:B------:R-:W-:Y:S01]  /*140b0*/  IMAD.MOV.U32 R51, RZ, RZ, R186 ;  /* 0x000000ffff337224 */ /* 0x000fe200078e00ba */
[----:B------:R-:W-:Y:S01]  /*140c0*/  HMMA.16816.F32 R12, R4, R58, R44 ;  /* 0x0000003a040c723c */ /* 0x000fe2000000182c */
[----:B------:R-:W-:Y:S02]  /*140d0*/  IMAD.MOV.U32 R186, RZ, RZ, R42 ;  /* 0x000000ffffba7224 */ /* 0x000fe400078e002a */
[----:B------:R-:W-:Y:S02]  /*140e0*/  IMAD.MOV.U32 R87, RZ, RZ, R35 ;  /* 0x000000ffff577224 */ /* 0x000fe400078e0023 */
[----:B------:R-:W-:-:S02]  /*140f0*/  IMAD.MOV.U32 R84, RZ, RZ, R39 ;  /* 0x000000ffff547224 */ /* 0x000fc400078e0027 */
[----:B------:R-:W-:Y:S01]  /*14100*/  IMAD.MOV.U32 R58, RZ, RZ, R32 ;  /* 0x000000ffff3a7224 */ /* 0x000fe200078e0020 */
[C---:B------:R-:W-:Y:S01]  /*14110*/  HMMA.16816.F32 R124, R4.reuse, R48, R124 ;  /* 0x00000030047c723c */ /* 0x040fe2000000187c */
[----:B------:R-:W-:Y:S01]  /*14120*/  IMAD.MOV.U32 R47, RZ, RZ, R9 ;  /* 0x000000ffff2f7224 */ /* 0x000fe200078e0009 */
[----:B------:R-:W-:Y:S01]  /*14130*/  MOV R59, R11 ;  /* 0x0000000b003b7202 */ /* 0x000fe20000000f00 */
[----:B------:R-:W-:Y:S02]  /*14140*/  IMAD.MOV.U32 R46, RZ, RZ, R10 ;  /* 0x000000ffff2e7224 */ /* 0x000fe400078e000a */
[----:B-1----:R-:W-:Y:S02]  /*14150*/  FFMA.FTZ R8, R226, c[0x0][0x2d0], -R2 ;  /* 0x0000b400e2087a23 */ /* 0x002fe40000010802 */
[----:B------:R-:W-:Y:S01]  /*14160*/  IMAD.MOV.U32 R49, RZ, RZ, R33 ;  /* 0x000000ffff317224 */ /* 0x000fe200078e0021 */
[----:B------:R-:W-:Y:S01]  /*14170*/  MOV R48, R34 ;  /* 0x0000002200307202 */ /* 0x000fe20000000f00 */
[----:B------:R1:W-:Y:S01]  /*14180*/  MUFU.EX2 R38, R8 ;  /* 0x0000000800267308 */ /* 0x0003e20000000800 */
[C---:B------:R-:W-:Y:S07]  /*14190*/  HMMA.16816.F32 R140, R4.reuse, R60, R140 ;  /* 0x0000003c048c723c */ /* 0x040fee000000188c */
[----:B------:R-:W-:Y:S01]  /*141a0*/  IMAD.MOV.U32 R60, RZ, RZ, R162 ;  /* 0x000000ffff3c7224 */ /* 0x000fe200078e00a2 */
[----:B------:R-:W-:Y:S01]  /*141b0*/  HMMA.16816.F32 R20, R4, R62, R80 ;  /* 0x0000003e0414723c */ /* 0x000fe20000001850 */
[----:B------:R-:W-:-:S02]  /*141c0*/  IMAD.MOV.U32 R61, RZ, RZ, R163 ;  /* 0x000000ffff3d7224 */ /* 0x000fc400078e00a3 */
[----:B-1----:R-:W-:-:S05]  /*141d0*/  FFMA.FTZ R8, R228, c[0x0][0x2d0], -R2 ;  /* 0x0000b400e4087a23 */ /* 0x002fca0000010802 */
[----:B------:R-:W-:Y:S01]  /*141e0*/  HMMA.16816.F32 R24, R4, R52, R64 ;  /* 0x000000340418723c */ /* 0x000fe20000001840 */
[----:B------:R-:W-:Y:S01]  /*141f0*/  MOV R83, R161 ;  /* 0x000000a100537202 */ /* 0x000fe20000000f00 */
[----:B------:R-:W-:Y:S01]  /*14200*/  IMAD.MOV.U32 R82, RZ, RZ, R160 ;  /* 0x000000ffff527224 */ /* 0x000fe200078e00a0 */
[----:B------:R1:W-:Y:S02]  /*14210*/  MUFU.EX2 R41, R8 ;  /* 0x0000000800297308 */ /* 0x0003e40000000800 */
[----:B-1----:R-:W-:-:S06]  /*14220*/  FFMA.FTZ R8, R229, c[0x0][0x2d0], -R2 ;  /* 0x0000b400e5087a23 */ /* 0x002fcc0000010802 */
[----:B------:R1:W-:Y:S02]  /*14230*/  MUFU.EX2 R42, R8 ;  /* 0x00000008002a7308 */ /* 0x0003e40000000800 */
[----:B-1----:R-:W-:-:S06]  /*14240*/  FFMA.FTZ R8, R207, c[0x0][0x2d0], -R2 ;  /* 0x0000b400cf087a23 */ /* 0x002fcc0000010802 */
[----:B------:R1:W-:Y:S02]  /*14250*/  MUFU.EX2 R44, R8 ;  /* 0x00000008002c7308 */ /* 0x0003e40000000800 */
[----:B-1----:R-:W-:-:S06]  /*14260*/  FFMA.FTZ R8, R206, c[0x0][0x2d0], -R2 ;  /* 0x0000b400ce087a23 */ /* 0x002fcc0000010802 */
        /* <DEDUP_REMOVED lines=14> */
[----:B------:R1:W-:Y:S08]  /*14350*/  MUFU.EX2 R43, R8 ;  /* 0x00000008002b7308 */ /* 0x0003f00000000800 */
[----:B------:R4:W2:Y:S01]  /*14360*/  MUFU.EX2 R39, R2 ;  /* 0x0000000200277308 */ /* 0x0008a20000000800 */
[----:B-1----:R-:W-:Y:S07]  /*14370*/  HMMA.16816.F32 R8, R4, R54, R156 ;  /* 0x000000360408723c */ /* 0x002fee000000189c */
[----:B------:R-:W-:Y:S01]  /*14380*/  F2FP.PACK_AB R4, R38, R37 ;  /* 0x000000252604723e */ /* 0x000fe200000000ff */
[----:B----4-:R-:W-:Y:S01]  /*14390*/  FFMA.FTZ R2, R187, c[0x0][0x2d0], -R0 ;  /* 0x0000b400bb027a23 */ /* 0x010fe20000010800 */
[----:B------:R-:W-:-:S02]  /*143a0*/  F2FP.PACK_AB R6, R42, R41 ;  /* 0x000000292a06723e */ /* 0x000fc400000000ff */
[----:B--2---:R-:W-:Y:S01]  /*143b0*/  F2FP.PACK_AB R5, R33, R32 ;  /* 0x000000202105723e */ /* 0x004fe200000000ff */
[----:B------:R1:W-:Y:S01]  /*143c0*/  MUFU.EX2 R31, R2 ;  /* 0x00000002001f7308 */ /* 0x0003e20000000800 */
[----:B---3--:R-:W-:Y:S01]  /*143d0*/  F2FP.PACK_AB R7, R35, R34 ;  /* 0x000000222307723e */ /* 0x008fe200000000ff */
[----:B------:R-:W-:Y:S01]  /*143e0*/  @UP5 UMOV UR7, UR29 ;  /* 0x0000001d00075c82 */ /* 0x000fe20008000000 */
[----:B------:R-:W-:-:S05]  /*143f0*/  F2FP.PACK_AB R162, R39, R43 ;  /* 0x0000002b27a2723e */ /* 0x000fca00000000ff */
[----:B------:R-:W-:Y:S01]  /*14400*/  HMMA.16816.F32 R108, R4, R76, R108 ;  /* 0x0000004c046c723c */ /* 0x000fe2000000186c */
[----:B-1----:R-:W-:-:S07]  /*14410*/  FFMA.FTZ R2, R188, c[0x0][0x2d0], -R0 ;  /* 0x0000b400bc027a23 */ /* 0x002fce0000010800 */
[C---:B------:R-:W-:Y:S01]  /*14420*/  HMMA.16816.F32 R12, R4.reuse, R78, R12 ;  /* 0x0000004e040c723c */ /* 0x040fe2000000180c */
[----:B------:R1:W2:Y:S07]  /*14430*/  MUFU.EX2 R30, R2 ;  /* 0x00000002001e7308 */ /* 0x0002ae0000000800 */
[C---:B------:R-:W-:Y:S08]  /*14440*/  HMMA.16816.F32 R124, R4.reuse, R88, R124 ;  /* 0x00000058047c723c */ /* 0x040ff0000000187c */
        /* <DEDUP_REMOVED lines=8> */
[----:B-1----:R-:W-:-:S07]  /*144d0*/  FADD.FTZ R2, R215, R216 ;  /* 0x000000d8d7027221 */ /* 0x002fce0000010000 */
[----:B------:R-:W-:Y:S01]  /*144e0*/  HMMA.16816.F32 R24, R4, R100, R24 ;  /* 0x000000640418723c */ /* 0x000fe20000001818 */
[----:B------:R1:W5:Y:S01]  /*144f0*/  LDL.LU R216, [R1+0x4c] ;  /* 0x00004c0001d87983 */ /* 0x0003620000300800 */
[----:B------:R-:W-:-:S03]  /*14500*/  FADD.FTZ R2, R60, R2 ;  /* 0x000000023c027221 */ /* 0x000fc60000010000 */
[----:B------:R1:W5:Y:S01]  /*14510*/  LDL.LU R215, [R1+0x48] ;  /* 0x0000480001d77983 */ /* 0x0003620000300800 */
[----:B--2---:R-:W-:Y:S02]  /*14520*/  FADD.FTZ R0, R83, R82 ;  /* 0x0000005253007221 */ /* 0x004fe40000010000 */
[----:B------:R-:W-:Y:S01]  /*14530*/  HMMA.16816.F32 R8, R4, R102, R8 ;  /* 0x000000660408723c */ /* 0x000fe20000001808 */
[----:B------:R-:W-:Y:S01]  /*14540*/  FADD.FTZ R2, R51, R2 ;  /* 0x0000000233027221 */ /* 0x000fe20000010000 */
[----:B---3--:R-:W-:Y:S01]  /*14550*/  F2FP.PACK_AB R163, R28, R29 ;  /* 0x0000001d1ca3723e */ /* 0x008fe200000000ff */
[----:B------:R-:W-:-:S04]  /*14560*/  FADD.FTZ R0, R208, R0 ;  /* 0x00000000d0007221 */ /* 0x000fc80000010000 */
        /* <DEDUP_REMOVED lines=14> */
[----:B------:R-:W-:Y:S01]  /*14650*/  UIADD3 UR18, UR13, UR18, URZ ;  /* 0x000000120d127290 */ /* 0x000fe2000fffe03f */
        /* <DEDUP_REMOVED lines=11> */
[----:B------:R-:W-:Y:S01]  /*14710*/  ULDC UR7, c[0x0][0x328] ;  /* 0x0000ca0000077ab9 */ /* 0x000fe20000000800 */
        /* <DEDUP_REMOVED lines=74> */
[----:B------:R-:W-:Y:S01]  /*14bc0*/  HMMA.16816.F32 R128, R160, R130, R16 ;  /* 0x00000082a080723c */ /* 0x000fe20000001810 */
[----:B------:R-:W-:-:S02]  /*14bd0*/  UIADD3 UR12, UR12, -0x2, URZ ;  /* 0xfffffffe0c0c7890 */ /* 0x000fc4000fffe03f */
[----:B------:R-:W-:-:S05]  /*14be0*/  UIADD3 UR7, UR18, UR7, URZ ;  /* 0x0000000712077290 */ /* 0x000fca000fffe03f */
        /* <DEDUP_REMOVED lines=10> */
[----:B------:R-:W-:Y:S02]  /*14c90*/  UIADD3 UR13, -UR18, URZ, URZ ;  /* 0x0000003f120d7290 */ /* 0x000fe4000fffe13f */
[----:B------:R-:W-:Y:S02]  /*14ca0*/  ULDC.64 UR10, c[0x0][0x330] ;  /* 0x0000cc00000a7ab9 */ /* 0x000fe40000000a00 */
[----:B------:R-:W-:-:S07]  /*14cb0*/  UIMAD.WIDE.U32 UR28, UR13, UR10, URZ ;  /* 0x0000000a0d1c72a5 */ /* 0x000fce000f8e003f */
[----:B------:R-:W-:Y:S02]  /*14cc0*/  @UP0 UMOV UR25, UR29 ;  /* 0x0000001d00190c82 */ /* 0x000fe40008000000 */
[----:B------:R-:W-:-:S04]  /*14cd0*/  @UP0 USHF.R.U32.HI UR13, URZ, UR11, UR25 ;  /* 0x0000000b3f0d0299 */ /* 0x000fc80008011619 */
[----:B------:R-:W-:Y:S01]  /*14ce0*/  ULOP3.LUT UR13, URZ, UR13, URZ, 0x33, !UPT ;  /* 0x0000000d3f0d7292 */ /* 0x000fe2000f8e333f */
[----:B------:R-:W-:Y:S05]  /*14cf0*/  BRA `(.L_x_453) ;  /* 0x0000007000007947 */ /* 0x000fea0003800000 */
.L_x_452:
[----:B------:R-:W-:Y:S02]  /*14d00*/  UMOV UR11, 0x1 ;  /* 0x00000001000b7882 */ /* 0x000fe40000000000 */
[----:B------:R-:W-:Y:S02]  /*14d10*/  ULDC UR10, c[0x0][0x32c] ;  /* 0x0000cb00000a7ab9 */ /* 0x000fe40000000800 */
[----:B------:R-:W-:-:S03]  /*14d20*/  UISETP.NE.AND UP0, UPT, UR11, UR10, UPT ;  /* 0x0000000a0b00728c */ /* 0x000fc6000bf05270 */
[----:B------:R-:W-:Y:S02]  /*14d30*/  ULDC.64 UR10, c[0x0][0x330] ;  /* 0x0000cc00000a7ab9 */ /* 0x000fe40000000a00 */
[----:B------:R-:W-:-:S07]  /*14d40*/  UIMAD.WIDE.U32 UR28, UR13, UR10, URZ ;  /* 0x0000000a0d1c72a5 */ /* 0x000fce000f8e003f */
[----:B------:R-:W-:Y:S02]  /*14d50*/  @UP0 UMOV UR25, UR29 ;  /* 0x0000001d00190c82 */ /* 0x000fe40008000000 */
[----:B------:R-:W-:Y:S02]  /*14d60*/  @UP0 USHF.R.U32.HI UR13, URZ, UR11, UR25 ;  /* 0x0000000b3f0d0299 */ /* 0x000fe40008011619 */
.L_x_453:
[----:B------:R-:W-:Y:S02]  /*14d70*/  ULDC UR10, c[0x0][0x32c] ;  /* 0x0000cb00000a7ab9 */ /* 0x000fe40000000800 */
[----:B------:R-:W-:-:S04]  /*14d80*/  UIMAD UR10, UR13, UR10, UR10 ;  /* 0x0000000a0d0a72a4 */ /* 0x000fc8000f8e020a */
[----:B------:R-:W-:-:S04]  /*14d90*/  UISETP.LT.AND UP0, UPT, UR7, UR10, UPT ;  /* 0x0000000a0700728c */ /* 0x000fc8000bf01270 */
[----:B------:R-:W-:-:S04]  /*14da0*/  USEL UR7, UR7, UR10, UP0 ;  /* 0x0000000a07077287 */ /* 0x000fc80008000000 */
.L_x_451:
        /* <DEDUP_REMOVED lines=11> */
[----:B------:R-:W-:Y:S01]  /*14e60*/  MOV R102, R70 ;  /* 0x0000004600667202 */ /* 0x000fe20000000f00 */
[----:B------:R-:W-:Y:S02]  /*14e70*/  ULDC UR7, c[0x0][0x324] ;  /* 0x0000c90000077ab9 */ /* 0x000fe40000000800 */
[----:B------:R-:W-:Y:S02]  /*14e80*/  ULOP3.LUT UR7, URZ, UR7, URZ, 0x33, !UPT ;  /* 0x000000073f077292 */ /* 0x000fe4000f8e333f */
.L_x_473:
[----:B-1----:R-:W2:Y:S01]  /*14e90*/  LDL R0, [R1+0xc] ;  /* 0x00000c0001007983 */ /* 0x002ea20000100800 */
[----:B------:R-:W-:Y:S04]  /*14ea0*/  DEPBAR.LE SB0, 0x0 ;  /* 0x000080000000791a */ /* 0x000fe80000000000 */
[----:B------:R-:W-:Y:S01]  /*14eb0*/  BAR.SYNC.DEFER_BLOCKING 0x0 ;  /* 0x0000000000007b1d */ /* 0x000fe20000010000 */
[----:B------:R-:W-:Y:S05]  /*14ec0*/  UISETP.GT.AND UP0, UPT, UR4, UR12, UPT ;  /* 0x0000000c0400728c */ /* 0x000fea000bf04270 */
[----:B-----5:R1:W5:Y:S01]  /*14ed0*/  LDL R226, [R1+0x38] ;  /* 0x0000380001e27983 */ /* 0x0203620000100800 */
[----:B------:R-:W-:Y:S03]  /*14ee0*/  PLOP3.LUT P0, PT, PT, PT, UP0, 0x80, 0x0 ;  /* 0x000000000000781c */ /* 0x000fe60003f0f008 */
        /* <DEDUP_REMOVED lines=16> */
[----:B--2---:R-:W-:Y:S01]  /*14ff0*/  ISETP.GE.AND P4, PT, R0, c[0x0][0x1d4], PT ;  /* 0x0000750000007a0c */ /* 0x004fe20003f86270 */
[----:B------:R-:W-:-:S05]  /*15000*/  @P0 BRA `(.L_x_455) ;  /* 0x000002d000000947 */ /* 0x000fca0003800000 */
[----:B-1-34-:R-:W2:Y:S04]  /*15010*/  LDL R4, [R1] ;  /* 0x0000000001047983 */ /* 0x01aea80000100800 */
[----:B------:R-:W3:Y:S01]  /*15020*/  LDL R15, [R1+0x8] ;  /* 0x00000800010f7983 */ /* 0x000ee20000100800 */
[----:B--2---:R-:W-:Y:S01]  /*15030*/  SHF.R.S32.HI R0, RZ, 0x1f, R4 ;  /* 0x0000001fff007819 */ /* 0x004fe20000011404 */
[----:B------:R-:W-:Y:S04]  /*15040*/  IMAD.WIDE.U32 R2, R4, c[0x0][0x208], RZ ;  /* 0x0000820004027a25 */ /* 0x000fe800078e00ff */
[----:B------:R-:W-:Y:S04]  /*15050*/  IMAD R0, R0, c[0x0][0x208], RZ ;  /* 0x0000820000007a24 */ /* 0x000fe800078e02ff */
[----:B------:R-:W-:Y:S01]  /*15060*/  IMAD R0, R4, c[0x0][0x20c], R0 ;  /* 0x0000830004007a24 */ /* 0x000fe200078e0200 */
[----:B------:R-:W-:Y:S03]  /*15070*/  SHF.R.S32.HI R4, RZ, 0x1f, R240 ;  /* 0x0000001fff047819 */ /* 0x000fe600000114f0 */
[----:B------:R-:W-:Y:S02]  /*15080*/  IMAD.IADD R3, R3, 0x1, R0 ;  /* 0x0000000103037824 */ /* 0x000fe400078e0200 */
[----:B------:R-:W-:Y:S02]  /*15090*/  IMAD R4, R4, c[0x0][0x218], RZ ;  /* 0x0000860004047a24 */ /* 0x000fe400078e02ff */
[C---:B------:R-:W-:Y:S04]  /*150a0*/  IMAD.WIDE.U32 R2, R240.reuse, c[0x0][0x218], R2 ;  /* 0x00008600f0027a25 */ /* 0x040fe800078e0002 */
[----:B------:R-:W-:Y:S01]  /*150b0*/  IMAD R4, R240, c[0x0][0x21c], R4 ;  /* 0x00008700f0047a24 */ /* 0x000fe200078e0204 */
[----:B------:R-:W-:Y:S04]  /*150c0*/  IADD3 R0, P0, R2, UR44, RZ ;  /* 0x0000002c02007c10 */ /* 0x000fe8000ff1e0ff */
[----:B------:R-:W-:Y:S02]  /*150d0*/  IADD3.X R3, R3, UR6, R4, P0, !PT ;  /* 0x0000000603037c10 */ /* 0x000fe400087fe404 */
[C---:B------:R-:W-:Y:S04]  /*150e0*/  LEA R2, P0, R0.reuse, c[0x0][0x1f8], 0x1 ;  /* 0x00007e0000027a11 */ /* 0x040fe800078008ff */
[----:B------:R-:W-:Y:S01]  /*150f0*/  LEA.HI.X R0, R0, c[0x0][0x1fc], R3, 0x1, P0 ;  /* 0x00007f0000007a11 */ /* 0x000fe200000f0c03 */
[----:B------:R-:W1:Y:S04]  /*15100*/  SHFL.IDX PT, R4, R2, RZ, 0x181f ;  /* 0x00181fff02047589 */ /* 0x000e6800000e0000 */
[----:B------:R-:W2:Y:S04]  /*15110*/  SHFL.IDX PT, R3, R0, RZ, 0x181f ;  /* 0x00181fff00037589 */ /* 0x000ea800000e0000 */
[----:B------:R-:W4:Y:S04]  /*15120*/  SHFL.IDX PT, R10, R2, 0x1, 0x181f ;  /* 0x00381f00020a7f89 */ /* 0x000f2800000e0000 */
[----:B------:R-:W3:Y:S04]  /*15130*/  SHFL.IDX PT, R8, R2, 0x2, 0x181f ;  /* 0x00581f0002087f89 */ /* 0x000ee800000e0000 */
[----:B------:R-:W3:Y:S04]  /*15140*/  SHFL.IDX PT, R7, R0, 0x1, 0x181f ;  /* 0x00381f0000077f89 */ /* 0x000ee800000e0000 */
[----:B------:R-:W3:Y:S04]  /*15150*/  SHFL.IDX PT, R6, R2, 0x3, 0x181f ;  /* 0x00781f0002067f89 */ /* 0x000ee800000e0000 */
[----:B------:R-:W-:Y:S01]  /*15160*/  SHFL.IDX PT, R9, R2, 0x4, 0x181f ;  /* 0x00981f0002097f89 */ /* 0x000fe200000e0000 */
[-C--:B-1---5:R-:W-:Y:S03]  /*15170*/  IADD3 R4, P0, R4, R226.reuse, RZ ;  /* 0x000000e204047210 */ /* 0x0a2fe60007f1e0ff */
[----:B------:R-:W-:Y:S02]  /*15180*/  SHFL.IDX PT, R14, R0, 0x2, 0x181f ;  /* 0x00581f00000e7f89 */ /* 0x000fe400000e0000 */
[--C-:B--2---:R-:W-:Y:S02]  /*15190*/  IMAD.X R5, R3, 0x1, R225.reuse, P0 ;  /* 0x0000000103057824 */ /* 0x104fe400000e06e1 */
[----:B------:R-:W1:Y:S01]  /*151a0*/  SHFL.IDX PT, R13, R0, 0x3, 0x181f ;  /* 0x00781f00000d7f89 */ /* 0x000e6200000e0000 */
[-C--:B----4-:R-:W-:Y:S03]  /*151b0*/  IADD3 R10, P0, R10, R226.reuse, RZ ;  /* 0x000000e20a0a7210 */ /* 0x090fe60007f1e0ff */
[----:B---3--:R2:W-:Y:S01]  /*151c0*/  LDGSTS.E.BYPASS.LTC128B.128 [R15], [R4.64], !P4 ;  /* 0x00000000040f7fae */ /* 0x0085e2000e101d5a */
[-C--:B------:R-:W-:Y:S03]  /*151d0*/  IADD3 R8, P3, R8, R226.reuse, RZ ;  /* 0x000000e208087210 */ /* 0x080fe60007f7e0ff */
[----:B------:R-:W3:Y:S01]  /*151e0*/  SHFL.IDX PT, R2, R2, 0x5, 0x181f ;  /* 0x00b81f0002027f89 */ /* 0x000ee200000e0000 */
[--C-:B------:R-:W-:Y:S03]  /*151f0*/  IMAD.X R11, R7, 0x1, R225.reuse, P0 ;  /* 0x00000001070b7824 */ /* 0x100fe600000e06e1 */
[----:B------:R-:W4:Y:S01]  /*15200*/  SHFL.IDX PT, R12, R0, 0x4, 0x181f ;  /* 0x00981f00000c7f89 */ /* 0x000f2200000e0000 */
[-C--:B------:R-:W-:Y:S03]  /*15210*/  IADD3 R6, P2, R6, R226.reuse, RZ ;  /* 0x000000e206067210 */ /* 0x080fe60007f5e0ff */
[----:B------:R-:W4:Y:S04]  /*15220*/  SHFL.IDX PT, R0, R0, 0x5, 0x181f ;  /* 0x00b81f0000007f89 */ /* 0x000f2800000e0000 */
[----:B------:R4:W-:Y:S01]  /*15230*/  LDGSTS.E.BYPASS.LTC128B.128 [R15+0x800], [R10.64], !P4 ;  /* 0x008000000a0f7fae */ /* 0x0009e2000e101d5a */
[--C-:B-1----:R-:W-:Y:S01]  /*15240*/  IMAD.X R7, R13, 0x1, R225.reuse, P2 ;  /* 0x000000010d077824 */ /* 0x102fe200010e06e1 */
[-C--:B--2---:R-:W-:Y:S02]  /*15250*/  IADD3 R4, P1, R9, R226.reuse, RZ ;  /* 0x000000e209047210 */ /* 0x084fe40007f3e0ff */
[-C--:B------:R-:W-:Y:S02]  /*15260*/  IADD3.X R9, R14, R225.reuse, RZ, P3, !PT ;  /* 0x000000e10e097210 */ /* 0x080fe40001ffe4ff */
[----:B---3--:R-:W-:Y:S01]  /*15270*/  IADD3 R2, P0, R2, R226, RZ ;  /* 0x000000e202027210 */ /* 0x008fe20007f1e0ff */
[----:B----4-:R-:W-:Y:S02]  /*15280*/  IMAD.X R5, R12, 0x1, R225, P1 ;  /* 0x000000010c057824 */ /* 0x010fe400008e06e1 */
[----:B------:R1:W-:Y:S01]  /*15290*/  LDGSTS.E.BYPASS.LTC128B.128 [R15+0x1000], [R8.64], !P4 ;  /* 0x01000000080f7fae */ /* 0x0003e2000e101d5a */
[----:B------:R-:W-:Y:S03]  /*152a0*/  IADD3.X R3, R0, R225, RZ, P0, !PT ;  /* 0x000000e100037210 */ /* 0x000fe600007fe4ff */
[----:B------:R1:W-:Y:S04]  /*152b0*/  LDGSTS.E.BYPASS.LTC128B.128 [R15+0x1800], [R6.64], !P4 ;  /* 0x01800000060f7fae */ /* 0x0003e8000e101d5a */
[----:B------:R1:W-:Y:S04]  /*152c0*/  LDGSTS.E.BYPASS.LTC128B.128 [R15+0x2000], [R4.64], !P4 ;  /* 0x02000000040f7fae */ /* 0x0003e8000e101d5a */
[----:B------:R1:W-:Y:S02]  /*152d0*/  LDGSTS.E.BYPASS.LTC128B.128 [R15+0x2800], [R2.64], !P4 ;  /* 0x02800000020f7fae */ /* 0x0003e4000e101d5a */
.L_x_455:
[----:B-1-34-:R-:W-:Y:S01]  /*152e0*/  LDSM.16.M88.4 R204, [R214+0x5900] ;  /* 0x00590000d6cc783b */ /* 0x01afe20000000200 */
[-C--:B------:R-:W-:Y:S01]  /*152f0*/  HMMA.16816.F32 R4, R96, R16.reuse, RZ ;  /* 0x000000106004723c */ /* 0x080fe200000018ff */
[----:B------:R-:W-:Y:S06]  /*15300*/  UISETP.GT.AND UP0, UPT, UR12, UR4, UPT ;  /* 0x000000040c00728c */ /* 0x000fec000bf04270 */
[----:B------:R-:W0:Y:S01]  /*15310*/  LDGDEPBAR ;  /* 0x00000000000079af */ /* 0x000e220000000000 */
[C---:B------:R-:W-:Y:S01]  /*15320*/  HMMA.16816.F32 R8, R92.reuse, R16, RZ ;  /* 0x000000105c08723c */ /* 0x040fe200000018ff */
[----:B------:R-:W-:Y:S07]  /*15330*/  PLOP3.LUT P0, PT, PT, PT, UP0, 0x80, 0x0 ;  /* 0x000000000000781c */ /* 0x000fee0003f0f008 */
        /* <DEDUP_REMOVED lines=47> */
[----:B------:R-:W1:Y:S07]  /*15630*/  LDSM.16.M88.4 R196, [R214+0x4900] ;  /* 0x00490000d6c4783b */ /* 0x000e6e0000000200 */
        /* <DEDUP_REMOVED lines=75> */
[----:B------:R-:W2:Y:S01]  /*15af0*/  MUFU.TANH R17, R17 ;  /* 0x0000001100117308 */ /* 0x000ea20000002400 */
        /* <DEDUP_REMOVED lines=20> */
[-C--:B--2---:R-:W-:Y:S03]  /*15c40*/  HMMA.16816.F32 R52, R172, R4.reuse, R52 ;  /* 0x00000004ac34723c */ /* 0x084fe60000001834 */
[----:B------:R4:W2:Y:S01]  /*15c50*/  MUFU.TANH R16, R21 ;  /* 0x0000001500107308 */ /* 0x0008a20000002400 */
        /* <DEDUP_REMOVED lines=160> */
[----:B------:R-:W-:Y:S01]  /*16660*/  UIMAD UR10, UR12, 0x60, UR19 ;  /* 0x000000600c0a78a4 */ /* 0x000fe2000f8e0213 */
[----:B------:R-:W-:Y:S01]  /*16670*/  IMAD.MOV.U32 R2, RZ, RZ, c[0x0][0x2b8] ;  /* 0x0000ae00ff027624 */ /* 0x000fe200078e00ff */
[----:B------:R-:W3:Y:S04]  /*16680*/  LDL.64 R228, [R1+0x30] ;  /* 0x0000300001e47983 */ /* 0x000ee80000100a00 */
[----:B------:R-:W4:Y:S01]  /*16690*/  LDL R227, [R1+0x2c] ;  /* 0x00002c0001e37983 */ /* 0x000f220000100800 */
[----:B------:R-:W-:Y:S01]  /*166a0*/  ISETP.NE.AND P2, PT, R2, 0x1, PT ;  /* 0x000000010200780c */ /* 0x000fe20003f45270 */
[----:B------:R-:W-:Y:S02]  /*166b0*/  IMAD.U32 R2, RZ, RZ, UR10 ;  /* 0x0000000aff027e24 */ /* 0x000fe4000f8e00ff */
[----:B------:R-:W3:Y:S03]  /*166c0*/  LDL R19, [R1+0x4] ;  /* 0x0000040001137983 */ /* 0x000ee60000100800 */
[----:B--2---:R-:W-:Y:S02]  /*166d0*/  IADD3 R2, R2, -0x60, R0 ;  /* 0xffffffa002027810 */ /* 0x004fe40007ffe000 */
[----:B------:R-:W-:Y:S05]  /*166e0*/  ISETP.GT.AND P1, PT, R0, 0x5f, PT ;  /* 0x0000005f0000780c */ /* 0x000fea0003f24270 */
[----:B------:R-:W-:Y:S04]  /*166f0*/  @P2 IMAD.HI.U32 R3, R2, c[0x0][0x2bc], RZ ;  /* 0x0000af0002032a27 */ /* 0x000fe800078e00ff */
[----:B------:R-:W-:Y:S01]  /*16700*/  IMAD.MOV.U32 R0, RZ, RZ, R2 ;  /* 0x000000ffff007224 */ /* 0x000fe200078e0002 */
[----:B------:R-:W-:Y:S04]  /*16710*/  @P2 SHF.R.U32.HI R0, RZ, c[0x0][0x2c0], R3 ;  /* 0x0000b000ff002a19 */ /* 0x000fe80000011603 */
[C---:B---3--:R-:W-:Y:S04]  /*16720*/  @!P1 IADD3 R3, P0, R0.reuse, R228, RZ ;  /* 0x000000e400039210 */ /* 0x048fe80007f1e0ff */
[----:B----4-:R-:W-:Y:S01]  /*16730*/  @!P1 LEA.HI.X.SX32 R5, R0, R227, 0x1, P0 ;  /* 0x000000e300059211 */ /* 0x010fe200000f0eff */
[----:B------:R-:W-:Y:S01]  /*16740*/  IMAD.MOV R0, RZ, RZ, -R0 ;  /* 0x000000ffff007224 */ /* 0x000fe200078e0a00 */
[C---:B------:R-:W-:Y:S03]  /*16750*/  @!P1 LEA R4, P0, R3.reuse, c[0x0][0x2a0], 0x2 ;  /* 0x0000a80003049a11 */ /* 0x040fe600078010ff */
[----:B------:R-:W-:Y:S01]  /*16760*/  IMAD R6, R0, c[0x0][0x2b8], R2 ;  /* 0x0000ae0000067a24 */ /* 0x000fe200078e0202 */
[----:B------:R-:W-:Y:S03]  /*16770*/  @!P1 LEA.HI.X R5, R3, c[0x0][0x2a4], R5, 0x2, P0 ;  /* 0x0000a90003059a11 */ /* 0x000fe600000f1405 */
[----:B------:R-:W-:Y:S01]  /*16780*/  IMAD.WIDE.U32 R2, R6, c[0x0][0x1e0], RZ ;  /* 0x0000780006027a25 */ /* 0x000fe200078e00ff */
[----:B------:R-:W-:Y:S01]  /*16790*/  STL [R1], R6 ;  /* 0x0000000601007387 */ /* 0x000fe20000100800 */
[----:B------:R-:W-:Y:S03]  /*167a0*/  SHF.R.S32.HI R0, RZ, 0x1f, R6 ;  /* 0x0000001fff007819 */ /* 0x000fe60000011406 */
[----:B------:R-:W2:Y:S02]  /*167b0*/  @!P1 LDG.E R240, [R4.64] ;  /* 0x0000001a04f09981 */ /* 0x000ea4000c1e1900 */
        /* <DEDUP_REMOVED lines=13> */
[----:B------:R-:W4:Y:S04]  /*16890*/  SHFL.IDX PT, R10, R2, 0x1, 0x181f ;  /* 0x00381f00020a7f89 */ /* 0x000f2800000e0000 */
[----:B------:R-:W1:Y:S04]  /*168a0*/  SHFL.IDX PT, R8, R2, 0x2, 0x181f ;  /* 0x00581f0002087f89 */ /* 0x000e6800000e0000 */
[----:B------:R-:W1:Y:S04]  /*168b0*/  SHFL.IDX PT, R7, R0, 0x1, 0x181f ;  /* 0x00381f0000077f89 */ /* 0x000e6800000e0000 */
[----:B------:R-:W1:Y:S04]  /*168c0*/  SHFL.IDX PT, R6, R2, 0x3, 0x181f ;  /* 0x00781f0002067f89 */ /* 0x000e6800000e0000 */
[----:B------:R-:W-:Y:S01]  /*168d0*/  SHFL.IDX PT, R9, R2, 0x4, 0x181f ;  /* 0x00981f0002097f89 */ /* 0x000fe200000e0000 */
[-C--:B--2--5:R-:W-:Y:S03]  /*168e0*/  IADD3 R4, P0, R4, R226.reuse, RZ ;  /* 0x000000e204047210 */ /* 0x0a4fe60007f1e0ff */
[----:B------:R-:W-:Y:S02]  /*168f0*/  SHFL.IDX PT, R14, R0, 0x2, 0x181f ;  /* 0x00581f00000e7f89 */ /* 0x000fe400000e0000 */
[--C-:B---3--:R-:W-:Y:S02]  /*16900*/  IMAD.X R5, R3, 0x1, R225.reuse, P0 ;  /* 0x0000000103057824 */ /* 0x108fe400000e06e1 */
[----:B------:R-:W2:Y:S01]  /*16910*/  SHFL.IDX PT, R13, R0, 0x3, 0x181f ;  /* 0x00781f00000d7f89 */ /* 0x000ea200000e0000 */
[-C--:B----4-:R-:W-:Y:S03]  /*16920*/  IADD3 R10, P0, R10, R226.reuse, RZ ;  /* 0x000000e20a0a7210 */ /* 0x090fe60007f1e0ff */
[----:B------:R3:W-:Y:S01]  /*16930*/  LDGSTS.E.BYPASS.LTC128B.128 [R19+0x3100], [R4.64], !P4 ;  /* 0x0310000004137fae */ /* 0x0007e2000e101d5a */
[-C--:B-1----:R-:W-:Y:S03]  /*16940*/  IADD3 R8, P3, R8, R226.reuse, RZ ;  /* 0x000000e208087210 */ /* 0x082fe60007f7e0ff */
[----:B------:R-:W1:Y:S01]  /*16950*/  SHFL.IDX PT, R2, R2, 0x5, 0x181f ;  /* 0x00b81f0002027f89 */ /* 0x000e6200000e0000 */
[--C-:B------:R-:W-:Y:S03]  /*16960*/  IMAD.X R11, R7, 0x1, R225.reuse, P0 ;  /* 0x00000001070b7824 */ /* 0x100fe600000e06e1 */
[----:B------:R-:W4:Y:S01]  /*16970*/  SHFL.IDX PT, R12, R0, 0x4, 0x181f ;  /* 0x00981f00000c7f89 */ /* 0x000f2200000e0000 */
[-C--:B------:R-:W-:Y:S03]  /*16980*/  IADD3 R6, P2, R6, R226.reuse, RZ ;  /* 0x000000e206067210 */ /* 0x080fe60007f5e0ff */
[----:B------:R-:W4:Y:S04]  /*16990*/  SHFL.IDX PT, R0, R0, 0x5, 0x181f ;  /* 0x00b81f0000007f89 */ /* 0x000f2800000e0000 */
[----:B------:R4:W-:Y:S01]  /*169a0*/  LDGSTS.E.BYPASS.LTC128B.128 [R19+0x3900], [R10.64], !P4 ;  /* 0x039000000a137fae */ /* 0x0009e2000e101d5a */
[--C-:B--2---:R-:W-:Y:S01]  /*169b0*/  IMAD.X R7, R13, 0x1, R225.reuse, P2 ;  /* 0x000000010d077824 */ /* 0x104fe200010e06e1 */
[-C--:B---3--:R-:W-:Y:S01]  /*169c0*/  IADD3 R4, P1, R9, R226.reuse, RZ ;  /* 0x000000e209047210 */ /* 0x088fe20007f3e0ff */
[--C-:B------:R-:W-:Y:S01]  /*169d0*/  IMAD.X R9, R14, 0x1, R225.reuse, P3 ;  /* 0x000000010e097824 */ /* 0x100fe200018e06e1 */
[----:B-1----:R-:W-:Y:S03]  /*169e0*/  IADD3 R2, P0, R2, R226, RZ ;  /* 0x000000e202027210 */ /* 0x002fe60007f1e0ff */
[--C-:B----4-:R-:W-:Y:S01]  /*169f0*/  IMAD.X R5, R12, 0x1, R225.reuse, P1 ;  /* 0x000000010c057824 */ /* 0x110fe200008e06e1 */
[----:B------:R1:W-:Y:S01]  /*16a00*/  LDGSTS.E.BYPASS.LTC128B.128 [R19+0x4100], [R8.64], !P4 ;  /* 0x0410000008137fae */ /* 0x0003e2000e101d5a */
[----:B------:R-:W-:Y:S03]  /*16a10*/  IMAD.X R3, R0, 0x1, R225, P0 ;  /* 0x0000000100037824 */ /* 0x000fe600000e06e1 */
[----:B------:R1:W-:Y:S04]  /*16a20*/  LDGSTS.E.BYPASS.LTC128B.128 [R19+0x4900], [R6.64], !P4 ;  /* 0x0490000006137fae */ /* 0x0003e8000e101d5a */
[----:B------:R1:W-:Y:S04]  /*16a30*/  LDGSTS.E.BYPASS.LTC128B.128 [R19+0x5100], [R4.64], !P4 ;  /* 0x0510000004137fae */ /* 0x0003e8000e101d5a */
[----:B------:R1:W-:Y:S02]  /*16a40*/  LDGSTS.E.BYPASS.LTC128B.128 [R19+0x5900], [R2.64], !P4 ;  /* 0x0590000002137fae */ /* 0x0003e4000e101d5a */
.L_x_456:
        /* <DEDUP_REMOVED lines=36> */
.L_x_459:
[----:B------:R-:W-:Y:S04]  /*16c90*/  MOV R7, c[0x0][0x32c] ;  /* 0x0000cb0000077a02 */ /* 0x000fe80000000f00 */
[----:B------:R-:W-:Y:S11]  /*16ca0*/  ISETP.NE.AND P0, PT, R7, 0x1, PT ;  /* 0x000000010700780c */ /* 0x000ff60003f05270 */
[----:B------:R-:W-:Y:S02]  /*16cb0*/  @!UPT UIADD3 URZ, URZ, URZ, URZ ;  /* 0x0000003f3f3ff290 */ /* 0x000fe4000fffe03f */
[----:B------:R-:W-:Y:S05]  /*16cc0*/  @P0 IMAD.HI.U32 R7, R3, c[0x0][0x330], RZ ;  /* 0x0000cc0003070a27 */ /* 0x000fea00078e00ff */
[----:B------:R-:W-:Y:S02]  /*16cd0*/  @P0 SHF.R.U32.HI R3, RZ, c[0x0][0x334], R7 ;  /* 0x0000cd00ff030a19 */ /* 0x000fe40000011607 */
.L_x_460:
[----:B------:R-:W-:Y:S05]  /*16ce0*/  BSYNC B0 ;  /* 0x0000000000007941 */ /* 0x000fea0003800000 */
.L_x_458:
[----:B------:R-:W-:Y:S05]  /*16cf0*/  IADD3 R7, -R9, UR10, RZ ;  /* 0x0000000a09077c10 */ /* 0x000fea000fffe1ff */
[----:B------:R-:W-:Y:S05]  /*16d00*/  IMAD R3, R3, c[0x0][0x32c], R7 ;  /* 0x0000cb0003037a24 */ /* 0x000fea00078e0207 */
[----:B------:R-:W-:Y:S02]  /*16d10*/  IADD3 R7, R3, c[0x0][0x32c], RZ ;  /* 0x0000cb0003077a10 */ /* 0x000fe40007ffe0ff */
[----:B------:R-:W-:Y:S02]  /*16d20*/  IMNMX R0, R0, R3, !PT ;  /* 0x0000000300007217 */ /* 0x000fe40007800200 */
[----:B------:R-:W-:Y:S02]  /*16d30*/  IMNMX R2, R2, R7, PT ;  /* 0x0000000702027217 */ /* 0x000fe40003800200 */
.L_x_457:
        /* <DEDUP_REMOVED lines=8> */
[----:B------:R-:W-:Y:S01]  /*16dc0*/  PLOP3.LUT P3, PT, PT, PT, UP2, 0x40, 0x0 ;  /* 0x000000000000781c */ /* 0x000fe20003f6e828 */
[----:B------:R-:W-:Y:S01]  /*16dd0*/  UISETP.GE.AND UP1, UPT, UR10, 0xa, UPT ;  /* 0x0000000a0a00788c */ /* 0x000fe2000bf26270 */
[C---:B------:R-:W-:Y:S01]  /*16de0*/  ISETP.GT.AND P0, PT, R0.reuse, RZ, P0 ;  /* 0x000000ff0000720c */ /* 0x040fe20000704270 */
[----:B------:R-:W-:Y:S01]  /*16df0*/  UP2UR UR34, UPR, URZ, 0x1 ;  /* 0x000000013f227883 */ /* 0x000fe20008000000 */
[C---:B------:R-:W-:Y:S01]  /*16e00*/  ISETP.GT.AND P4, PT, R0.reuse, 0x1, P1 ;  /* 0x000000010000780c */ /* 0x040fe20000f84270 */
[----:B------:R-:W-:Y:S01]  /*16e10*/  UISETP.GE.AND UP6, UPT, UR10, 0x42, UPT ;  /* 0x000000420a00788c */ /* 0x000fe2000bfc6270 */
[----:B------:R-:W-:Y:S01]  /*16e20*/  ISETP.GT.AND P1, PT, R0, 0x8, P3 ;  /* 0x000000080000780c */ /* 0x000fe20001f24270 */
[----:B------:R-:W-:Y:S01]  /*16e30*/  UISETP.GE.AND UP5, UPT, UR10, 0x49, UPT ;  /* 0x000000490a00788c */ /* 0x000fe2000bfa6270 */
[----:B------:R-:W-:Y:S01]  /*16e40*/  PLOP3.LUT P3, PT, PT, PT, UP0, 0x40, 0x0 ;  /* 0x000000000000781c */ /* 0x000fe20003f6e808 */
[----:B------:R-:W-:Y:S01]  /*16e50*/  UISETP.GE.AND UP0, UPT, UR10, 0x12, UPT ;  /* 0x000000120a00788c */ /* 0x000fe2000bf06270 */
[C---:B------:R-:W-:Y:S01]  /*16e60*/  ISETP.LT.OR P2, PT, R2.reuse, 0x1, P0 ;  /* 0x000000010200780c */ /* 0x040fe20000741670 */
[----:B------:R-:W-:Y:S01]  /*16e70*/  UISETP.GE.AND UP4, UPT, UR10, 0x4a, UPT ;  /* 0x0000004a0a00788c */ /* 0x000fe2000bf86270 */
        /* <DEDUP_REMOVED lines=8> */
[----:B------:R-:W-:Y:S01]  /*16f00*/  FSEL R11, R189, -INF , !P2 ;  /* 0xff800000bd0b7808 */ /* 0x000fe20005000000 */
[----:B------:R-:W-:Y:S01]  /*16f10*/  UISETP.GE.AND UP2, UPT, UR10, 0x52, UPT ;  /* 0x000000520a00788c */ /* 0x000fe2000bf46270 */
[----:B------:R-:W-:Y:S01]  /*16f20*/  ISETP.LT.OR P2, PT, R2, 0x9, P1 ;  /* 0x000000090200780c */ /* 0x000fe20000f41670 */
[----:B------:R-:W-:Y:S01]  /*16f30*/  UP2UR UR32, UPR, URZ, 0x1 ;  /* 0x000000013f207883 */ /* 0x000fe20008000000 */
[----:B------:R-:W-:Y:S01]  /*16f40*/  ISETP.GT.AND P1, PT, R0, 0x10, P3 ;  /* 0x000000100000780c */ /* 0x000fe20001f24270 */
[----:B------:R-:W-:Y:S01]  /*16f50*/  UISETP.GE.AND UP1, UPT, UR10, 0x59, UPT ;  /* 0x000000590a00788c */ /* 0x000fe2000bf26270 */
[----:B------:R-:W-:Y:S01]  /*16f60*/  PLOP3.LUT P3, PT, PT, PT, UP0, 0x40, 0x0 ;  /* 0x000000000000781c */ /* 0x000fe20003f6e808 */
[----:B------:R-:W-:Y:S01]  /*16f70*/  UISETP.GE.AND UP0, UPT, UR10, 0x1a, UPT ;  /* 0x0000001a0a00788c */ /* 0x000fe2000bf06270 */
[----:B------:R-:W-:Y:S01]  /*16f80*/  FSEL R19, R187, -INF , !P5 ;  /* 0xff800000bb137808 */ /* 0x000fe20006800000 */
        /* <DEDUP_REMOVED lines=53> */
[----:B------:R-:W-:Y:S02]  /*172e0*/  FSEL R176, R15, -INF , !P2 ;  /* 0xff8000000fb07808 */ /* 0x000fe40005000000 */
[----:B------:R-:W-:Y:S02]  /*172f0*/  ISETP.GT.AND P4, PT, R0, 0x31, P0 ;  /* 0x000000310000780c */ /* 0x000fe40000784270 */
[----:B------:R-:W-:Y:S02]  /*17300*/  ISETP.LT.OR P2, PT, R2, 0x31, P1 ;  /* 0x000000310200780c */ /* 0x000fe40000f41670 */
[----:B------:R-:W-:Y:S01]  /*17310*/  PLOP3.LUT P0, PT, PT, PT, UP0, 0x40, 0x0 ;  /* 0x000000000000781c */ /* 0x000fe20003f0e808 */
[----:B------:R-:W-:Y:S01]  /*17320*/  UISETP.GE.AND UP0, UPT, UR10, 0x41, UPT ;  /* 0x000000410a00788c */ /* 0x000fe2000bf06270 */
[----:B------:R-:W-:Y:S02]  /*17330*/  ISETP.GT.AND P1, PT, R0, 0x38, P3 ;  /* 0x000000380000780c */ /* 0x000fe40001f24270 */
[----:B------:R-:W-:Y:S01]  /*17340*/  FSEL R177, R49, -INF , !P5 ;  /* 0xff80000031b17808 */ /* 0x000fe20006800000 */
[----:B------:R-:W-:Y:S01]  /*17350*/  UP2UR UR13, UPR, URZ, 0x1 ;  /* 0x000000013f0d7883 */ /* 0x000fe20008000000 */
[----:B------:R-:W-:Y:S02]  /*17360*/  ISETP.LT.OR P5, PT, R2, 0x32, P4 ;  /* 0x000000320200780c */ /* 0x000fe400027a1670 */
[----:B------:R-:W-:Y:S02]  /*17370*/  ISETP.GT.AND P4, PT, R0, 0x39, P0 ;  /* 0x000000390000780c */ /* 0x000fe40000784270 */
[----:B------:R-:W-:Y:S02]  /*17380*/  ISETP.LT.OR P0, PT, R2, 0x39, P1 ;  /* 0x000000390200780c */ /* 0x000fe40000f01670 */
[----:B------:R-:W-:Y:S02]  /*17390*/  FSEL R179, R52, -INF , !P2 ;  /* 0xff80000034b37808 */ /* 0x000fe40005000000 */
[----:B------:R-:W-:Y:S01]  /*173a0*/  PLOP3.LUT P2, PT, PT, PT, UP6, 0x40, 0x0 ;  /* 0x000000000000781c */ /* 0x000fe20003f4e868 */
[----:B------:R-:W-:Y:S01]  /*173b0*/  UISETP.NE.AND UP6, UPT, UR23, URZ, UPT ;  /* 0x0000003f1700728c */ /* 0x000fe2000bfc5270 */
[----:B------:R-:W-:Y:S02]  /*173c0*/  FSEL R196, R64, -INF , !P0 ;  /* 0xff80000040c47808 */ /* 0x000fe40004000000 */
[----:B------:R-:W-:Y:S02]  /*173d0*/  PLOP3.LUT P1, PT, PT, PT, UP5, 0x40, 0x0 ;  /* 0x000000000000781c */ /* 0x000fe40003f2e858 */
[----:B------:R-:W-:Y:S02]  /*173e0*/  PLOP3.LUT P0, PT, PT, PT, UP4, 0x40, 0x0 ;  /* 0x000000000000781c */ /* 0x000fe40003f0e848 */
[C---:B------:R-:W-:Y:S02]  /*173f0*/  ISETP.GT.AND P2, PT, R0.reuse, 0x41, P2 ;  /* 0x000000410000780c */ /* 0x040fe40001744270 */
[C---:B------:R-:W-:Y:S02]  /*17400*/  ISETP.GT.AND P1, PT, R0.reuse, 0x48, P1 ;  /* 0x000000480000780c */ /* 0x040fe40000f24270 */
[----:B------:R-:W-:Y:S02]  /*17410*/  ISETP.GT.AND P0, PT, R0, 0x49, P0 ;  /* 0x000000490000780c */ /* 0x000fe40000704270 */
[----:B------:R-:W-:Y:S01]  /*17420*/  PLOP3.LUT P3, PT, PT, PT, UP0, 0x40, 0x0 ;  /* 0x000000000000781c */ /* 0x000fe20003f6e808 */
[----:B------:R-:W-:Y:S01]  /*17430*/  UISETP.GE.AND UP0, UPT, UR10, 0x5a, UPT ;  /* 0x0000005a0a00788c */ /* 0x000fe2000bf06270 */
[C---:B------:R-:W-:Y:S02]  /*17440*/  ISETP.LT.OR P2, PT, R2.reuse, 0x42, P2 ;  /* 0x000000420200780c */ /* 0x040fe40001741670 */
[C---:B------:R-:W-:Y:S02]  /*17450*/  ISETP.LT.OR P1, PT, R2.reuse, 0x49, P1 ;  /* 0x000000490200780c */ /* 0x040fe40000f21670 */
[----:B------:R-:W-:Y:S02]  /*17460*/  ISETP.LT.OR P0, PT, R2, 0x4a, P0 ;  /* 0x0000004a0200780c */ /* 0x000fe40000701670 */
[----:B------:R-:W-:Y:S02]  /*17470*/  ISETP.GT.AND P3, PT, R0, 0x40, P3 ;  /* 0x000000400000780c */ /* 0x000fe40001f64270 */
[----:B------:R-:W-:Y:S02]  /*17480*/  FSEL R230, R69, -INF , !P2 ;  /* 0xff80000045e67808 */ /* 0x000fe40005000000 */
[----:B------:R-:W-:Y:S02]  /*17490*/  PLOP3.LUT P2, PT, PT, PT, UP2, 0x40, 0x0 ;  /* 0x000000000000781c */ /* 0x000fe40003f4e828 */
[----:B------:R-:W-:Y:S02]  /*174a0*/  FSEL R233, R80, -INF , !P1 ;  /* 0xff80000050e97808 */ /* 0x000fe40004800000 */
[----:B------:R-:W-:Y:S02]  /*174b0*/  PLOP3.LUT P1, PT, PT, PT, UP1, 0x40, 0x0 ;  /* 0x000000000000781c */ /* 0x000fe40003f2e818 */
[----:B------:R-:W-:Y:S02]  /*174c0*/  FSEL R234, R81, -INF , !P0 ;  /* 0xff80000051ea7808 */ /* 0x000fe40004000000 */
[----:B------:R-:W-:Y:S02]  /*174d0*/  PLOP3.LUT P0, PT, PT, PT, UP0, 0x40, 0x0 ;  /* 0x000000000000781c */ /* 0x000fe40003f0e808 */
[----:B------:R-:W-:Y:S02]  /*174e0*/  ISETP.LT.OR P3, PT, R2, 0x41, P3 ;  /* 0x000000410200780c */ /* 0x000fe40001f61670 */
[C---:B------:R-:W-:Y:S02]  /*174f0*/  ISETP.GT.AND P2, PT, R0.reuse, 0x51, P2 ;  /* 0x000000510000780c */ /* 0x040fe40001744270 */
[C---:B------:R-:W-:Y:S02]  /*17500*/  ISETP.GT.AND P1, PT, R0.reuse, 0x58, P1 ;  /* 0x000000580000780c */ /* 0x040fe40000f24270 */
[----:B------:R-:W-:Y:S02]  /*17510*/  ISETP.GT.AND P0, PT, R0, 0x59, P0 ;  /* 0x000000590000780c */ /* 0x000fe40000704270 */
[----:B------:R-:W-:Y:S02]  /*17520*/  ISETP.LT.OR P4, PT, R2, 0x3a, P4 ;  /* 0x0000003a0200780c */ /* 0x000fe40002781670 */
[----:B------:R-:W-:Y:S02]  /*17530*/  FSEL R198, R68, -INF , !P3 ;  /* 0xff80000044c67808 */ /* 0x000fe40005800000 */
[C---:B------:R-:W-:Y:S02]  /*17540*/  ISETP.LT.OR P3, PT, R2.reuse, 0x52, P2 ;  /* 0x000000520200780c */ /* 0x040fe40001761670 */
[C---:B------:R-:W-:Y:S02]  /*17550*/  ISETP.LT.OR P2, PT, R2.reuse, 0x59, P1 ;  /* 0x000000590200780c */ /* 0x040fe40000f41670 */
[----:B------:R-:W-:Y:S02]  /*17560*/  ISETP.LT.OR P1, PT, R2, 0x5a, P0 ;  /* 0x0000005a0200780c */ /* 0x000fe40000721670 */
[----:B------:R-:W-:Y:S01]  /*17570*/  PLOP3.LUT P0, PT, PT, PT, UP6, 0x40, 0x0 ;  /* 0x000000000000781c */ /* 0x000fe20003f0e868 */
[----:B------:R-:W-:Y:S01]  /*17580*/  UISETP.NE.AND UP6, UPT, UR39, URZ, UPT ;  /* 0x0000003f2700728c */ /* 0x000fe2000bfc5270 */
[----:B------:R-:W-:Y:S02]  /*17590*/  FSEL R197, R65, -INF , !P4 ;  /* 0xff80000041c57808 */ /* 0x000fe40006000000 */
[----:B------:R-:W-:Y:S02]  /*175a0*/  PLOP3.LUT P4, PT, PT, PT, UP3, 0x40, 0x0 ;  /* 0x000000000000781c */ /* 0x000fe40003f8e838 */
[----:B------:R-:W-:Y:S02]  /*175b0*/  FSEL R189, R53, -INF , !P5 ;  /* 0xff80000035bd7808 */ /* 0x000fe40006800000 */
[----:B------:R-:W-:Y:S01]  /*175c0*/  ISETP.GT.AND P4, PT, R0, 0x50, P4 ;  /* 0x000000500000780c */ /* 0x000fe20002784270 */
[--C-:B-1----:R-:W-:Y:S01]  /*175d0*/  IMAD.IADD R0, R6, 0x1, R3.reuse ;  /* 0x0000000106007824 */ /* 0x102fe200078e0203 */
[----:B------:R-:W-:Y:S02]  /*175e0*/  FSEL R244, R85, -INF , !P3 ;  /* 0xff80000055f47808 */ /* 0x000fe40005800000 */
[----:B------:R-:W-:Y:S01]  /*175f0*/  ISETP.LT.OR P4, PT, R2, 0x51, P4 ;  /* 0x000000510200780c */ /* 0x000fe20002781670 */
[----:B------:R-:W-:Y:S01]  /*17600*/  IMAD.IADD R2, R5, 0x1, R3 ;  /* 0x0000000105027824 */ /* 0x000fe200078e0203 */
        /* <DEDUP_REMOVED lines=18> */
.L_x_463:
[----:B------:R-:W-:Y:S04]  /*17730*/  MOV R2, c[0x0][0x32c] ;  /* 0x0000cb0000027a02 */ /* 0x000fe80000000f00 */
[----:B------:R-:W-:Y:S11]  /*17740*/  ISETP.NE.AND P0, PT, R2, 0x1, PT ;  /* 0x000000010200780c */ /* 0x000ff60003f05270 */
[----:B------:R-:W-:Y:S02]  /*17750*/  @!UPT UIADD3 URZ, URZ, URZ, URZ ;  /* 0x0000003f3f3ff290 */ /* 0x000fe4000fffe03f */
[----:B------:R-:W-:Y:S05]  /*17760*/  @P0 IMAD.HI.U32 R2, R0, c[0x0][0x330], RZ ;  /* 0x0000cc0000020a27 */ /* 0x000fea00078e00ff */
[----:B------:R-:W-:Y:S02]  /*17770*/  @P0 SHF.R.U32.HI R0, RZ, c[0x0][0x334], R2 ;  /* 0x0000cd00ff000a19 */ /* 0x000fe40000011602 */
.L_x_464:
[----:B------:R-:W-:Y:S05]  /*17780*/  BSYNC B0 ;  /* 0x0000000000007941 */ /* 0x000fea0003800000 */
.L_x_462:
        /* <DEDUP_REMOVED lines=11> */
.L_x_461:
        /* <DEDUP_REMOVED lines=19> */
[----:B------:R-:W-:Y:S01]  /*17970*/  FSEL R10, R193, -INF , !P2 ;  /* 0xff800000c10a7808 */ /* 0x000fe20005000000 */
[----:B------:R-:W-:Y:S01]  /*17980*/  UISETP.NE.AND UP2, UPT, UR33, URZ, UPT ;  /* 0x0000003f2100728c */ /* 0x000fe2000bf45270 */
[C---:B------:R-:W-:Y:S01]  /*17990*/  ISETP.GT.AND P4, PT, R0.reuse, 0x1, P1 ;  /* 0x000000010000780c */ /* 0x040fe20000f84270 */
[----:B------:R-:W-:Y:S01]  /*179a0*/  UISETP.NE.AND UP1, UPT, UR32, URZ, UPT ;  /* 0x0000003f2000728c */ /* 0x000fe2000bf25270 */
[----:B------:R-:W-:Y:S01]  /*179b0*/  ISETP.GT.AND P1, PT, R0, 0x8, P3 ;  /* 0x000000080000780c */ /* 0x000fe20001f24270 */
[----:B------:R-:W-:Y:S01]  /*179c0*/  UISETP.NE.AND UP0, UPT, UR31, URZ, UPT ;  /* 0x0000003f1f00728c */ /* 0x000fe2000bf05270 */
[----:B------:R-:W-:Y:S01]  /*179d0*/  PLOP3.LUT P0, PT, PT, PT, UP3, 0x40, 0x0 ;  /* 0x000000000000781c */ /* 0x000fe20003f0e838 */
[----:B------:R-:W-:Y:S01]  /*179e0*/  UISETP.NE.AND UP3, UPT, UR30, URZ, UPT ;  /* 0x0000003f1e00728c */ /* 0x000fe2000bf65270 */
[----:B------:R-:W-:Y:S01]  /*179f0*/  PLOP3.LUT P3, PT, PT, PT, UP4, 0x40, 0x0 ;  /* 0x000000000000781c */ /* 0x000fe20003f6e848 */
[----:B------:R-:W-:Y:S01]  /*17a00*/  UISETP.NE.AND UP4, UPT, UR20, URZ, UPT ;  /* 0x0000003f1400728c */ /* 0x000fe2000bf85270 */
[----:B------:R-:W-:Y:S02]  /*17a10*/  ISETP.LT.OR P5, PT, R2, 0x2, P4 ;  /* 0x000000020200780c */ /* 0x000fe400027a1670 */
[----:B------:R-:W-:Y:S02]  /*17a20*/  ISETP.GT.AND P4, PT, R0, 0x9, P0 ;  /* 0x000000090000780c */ /* 0x000fe40000784270 */
[----:B------:R-:W-:Y:S02]  /*17a30*/  ISETP.LT.OR P2, PT, R2, 0x9, P1 ;  /* 0x000000090200780c */ /* 0x000fe40000f41670 */
[----:B------:R-:W-:Y:S01]  /*17a40*/  PLOP3.LUT P0, PT, PT, PT, UP2, 0x40, 0x0 ;  /* 0x000000000000781c */ /* 0x000fe20003f0e828 */
[----:B------:R-:W-:Y:S01]  /*17a50*/  UISETP.NE.AND UP2, UPT, UR29, URZ, UPT ;  /* 0x0000003f1d00728c */ /* 0x000fe2000bf45270 */
[----:B------:R-:W-:Y:S02]  /*17a60*/  ISETP.GT.AND P1, PT, R0, 0x10, P3 ;  /* 0x000000100000780c */ /* 0x000fe40001f24270 */
[----:B------:R-:W-:Y:S01]  /*17a70*/  PLOP3.LUT P3, PT, PT, PT, UP1, 0x40, 0x0 ;  /* 0x000000000000781c */ /* 0x000fe20003f6e818 */
[----:B------:R-:W-:Y:S01]  /*17a80*/  UISETP.NE.AND UP1, UPT, UR28, URZ, UPT ;  /* 0x0000003f1c00728c */ /* 0x000fe2000bf25270 */
[----:B------:R-:W-:Y:S02]  /*17a90*/  FSEL R17, R192, -INF , !P5 ;  /* 0xff800000c0117808 */ /* 0x000fe40006800000 */
[----:B------:R-:W-:Y:S02]  /*17aa0*/  ISETP.LT.OR P5, PT, R2, 0xa, P4 ;  /* 0x0000000a0200780c */ /* 0x000fe400027a1670 */
[----:B------:R-:W-:Y:S02]  /*17ab0*/  FSEL R20, R183, -INF , !P2 ;  /* 0xff800000b7147808 */ /* 0x000fe40005000000 */
        /* <DEDUP_REMOVED lines=35> */
[----:B------:R-:W-:Y:S02]  /*17cf0*/  FSEL R174, R50, -INF , !P2 ;  /* 0xff80000032ae7808 */ /* 0x000fe40005000000 */
[----:B------:R-:W-:Y:S01]  /*17d00*/  PLOP3.LUT P2, PT, PT, PT, UP2, 0x40, 0x0 ;  /* 0x000000000000781c */ /* 0x000fe20003f4e828 */
[----:B------:R-:W-:Y:S01]  /*17d10*/  UISETP.NE.AND UP2, UPT, UR41, URZ, UPT ;  /* 0x0000003f2900728c */ /* 0x000fe2000bf45270 */
        /* <DEDUP_REMOVED lines=8> */
[C---:B------:R-:W-:Y:S01]  /*17da0*/  ISETP.LT.OR P4, PT, R2.reuse, 0x2a, P4 ;  /* 0x0000002a0200780c */ /* 0x040fe20002781670 */
[----:B------:R-:W-:Y:S01]  /*17db0*/  UP2UR UR39, UPR, URZ, 0x40 ;  /* 0x000000403f277883 */ /* 0x000fe20008000000 */
[----:B------:R-:W-:Y:S02]  /*17dc0*/  ISETP.LT.OR P3, PT, R2, 0x32, P3 ;  /* 0x000000320200780c */ /* 0x000fe40001f61670 */
[----:B------:R-:W-:Y:S02]  /*17dd0*/  ISETP.GT.AND P1, PT, R0, 0x39, P1 ;  /* 0x000000390000780c */ /* 0x000fe40000f24270 */
[----:B------:R-:W-:Y:S02]  /*17de0*/  ISETP.LT.OR P2, PT, R2, 0x39, P2 ;  /* 0x000000390200780c */ /* 0x000fe40001741670 */
[----:B------:R-:W-:Y:S02]  /*17df0*/  ISETP.GT.AND P0, PT, R0, 0x40, P0 ;  /* 0x000000400000780c */ /* 0x000fe40000704270 */
[----:B------:R-:W-:Y:S02]  /*17e00*/  FSEL R175, R51, -INF , !P4 ;  /* 0xff80000033af7808 */ /* 0x000fe40006000000 */
[----:B------:R-:W-:Y:S02]  /*17e10*/  FSEL R183, R55, -INF , !P3 ;  /* 0xff80000037b77808 */ /* 0x000fe40005800000 */
[----:B------:R-:W-:Y:S01]  /*17e20*/  PLOP3.LUT P4, PT, PT, PT, UP6, 0x40, 0x0 ;  /* 0x000000000000781c */ /* 0x000fe20003f8e868 */
[----:B------:R-:W-:Y:S01]  /*17e30*/  UISETP.NE.AND UP6, UPT, UR23, URZ, UPT ;  /* 0x0000003f1700728c */ /* 0x000fe2000bfc5270 */
[----:B------:R-:W-:Y:S02]  /*17e40*/  ISETP.LT.OR P1, PT, R2, 0x3a, P1 ;  /* 0x0000003a0200780c */ /* 0x000fe40000f21670 */
[----:B------:R-:W-:Y:S02]  /*17e50*/  FSEL R193, R66, -INF , !P2 ;  /* 0xff80000042c17808 */ /* 0x000fe40005000000 */
[----:B------:R-:W-:Y:S02]  /*17e60*/  PLOP3.LUT P3, PT, PT, PT, UP5, 0x40, 0x0 ;  /* 0x000000000000781c */ /* 0x000fe40003f6e858 */
[----:B------:R-:W-:Y:S02]  /*17e70*/  ISETP.LT.OR P2, PT, R2, 0x41, P0 ;  /* 0x000000410200780c */ /* 0x000fe40000741670 */
[----:B------:R-:W-:Y:S02]  /*17e80*/  PLOP3.LUT P0, PT, PT, PT, UP4, 0x40, 0x0 ;  /* 0x000000000000781c */ /* 0x000fe40003f0e848 */
[----:B------:R-:W-:Y:S02]  /*17e90*/  FSEL R195, R67, -INF , !P1 ;  /* 0xff80000043c37808 */ /* 0x000fe40004800000 */
[----:B------:R-:W-:Y:S02]  /*17ea0*/  ISETP.GT.AND P1, PT, R0, 0x41, P4 ;  /* 0x000000410000780c */ /* 0x000fe40002724270 */
[----:B------:R-:W-:Y:S02]  /*17eb0*/  FSEL R200, R70, -INF , !P2 ;  /* 0xff80000046c87808 */ /* 0x000fe40005000000 */
[C---:B------:R-:W-:Y:S02]  /*17ec0*/  ISETP.GT.AND P2, PT, R0.reuse, 0x48, P3 ;  /* 0x000000480000780c */ /* 0x040fe40001f44270 */
[----:B------:R-:W-:Y:S02]  /*17ed0*/  ISETP.GT.AND P0, PT, R0, 0x49, P0 ;  /* 0x000000490000780c */ /* 0x000fe40000704270 */
[C---:B------:R-:W-:Y:S02]  /*17ee0*/  ISETP.LT.OR P3, PT, R2.reuse, 0x42, P1 ;  /* 0x000000420200780c */ /* 0x040fe40000f61670 */
[C---:B------:R-:W-:Y:S02]  /*17ef0*/  ISETP.LT.OR P1, PT, R2.reuse, 0x49, P2 ;  /* 0x000000490200780c */ /* 0x040fe40001721670 */
[----:B------:R-:W-:Y:S02]  /*17f00*/  ISETP.LT.OR P0, PT, R2, 0x4a, P0 ;  /* 0x0000004a0200780c */ /* 0x000fe40000701670 */
[----:B------:R-:W-:Y:S02]  /*17f10*/  PLOP3.LUT P2, PT, PT, PT, UP2, 0x40, 0x0 ;  /* 0x000000000000781c */ /* 0x000fe40003f4e828 */
[----:B------:R-:W-:Y:S02]  /*17f20*/  FSEL R231, R82, -INF , !P1 ;  /* 0xff80000052e77808 */ /* 0x000fe40004800000 */
[----:B------:R-:W-:Y:S02]  /*17f30*/  PLOP3.LUT P1, PT, PT, PT, UP1, 0x40, 0x0 ;  /* 0x000000000000781c */ /* 0x000fe40003f2e818 */
[----:B------:R-:W-:Y:S02]  /*17f40*/  FSEL R232, R83, -INF , !P0 ;  /* 0xff80000053e87808 */ /* 0x000fe40004000000 */
[----:B------:R-:W-:Y:S02]  /*17f50*/  PLOP3.LUT P0, PT, PT, PT, UP0, 0x40, 0x0 ;  /* 0x000000000000781c */ /* 0x000fe40003f0e808 */
[C---:B------:R-:W-:Y:S02]  /*17f60*/  ISETP.GT.AND P2, PT, R0.reuse, 0x51, P2 ;  /* 0x000000510000780c */ /* 0x040fe40001744270 */
[C---:B------:R-:W-:Y:S02]  /*17f70*/  ISETP.GT.AND P1, PT, R0.reuse, 0x58, P1 ;  /* 0x000000580000780c */ /* 0x040fe40000f24270 */
[----:B------:R-:W-:Y:S02]  /*17f80*/  ISETP.GT.AND P0, PT, R0, 0x59, P0 ;  /* 0x000000590000780c */ /* 0x000fe40000704270 */
[----:B------:R-:W-:Y:S02]  /*17f90*/  FSEL R227, R71, -INF , !P3 ;  /* 0xff80000047e37808 */ /* 0x000fe40005800000 */
[C---:B------:R-:W-:Y:S02]  /*17fa0*/  ISETP.LT.OR P3, PT, R2.reuse, 0x52, P2 ;  /* 0x000000520200780c */ /* 0x040fe40001761670 */
[C---:B------:R-:W-:Y:S02]  /*17fb0*/  ISETP.LT.OR P2, PT, R2.reuse, 0x59, P1 ;  /* 0x000000590200780c */ /* 0x040fe40000f41670 */
[----:B------:R-:W-:Y:S02]  /*17fc0*/  ISETP.LT.OR P1, PT, R2, 0x5a, P0 ;  /* 0x0000005a0200780c */ /* 0x000fe40000721670 */
[----:B------:R-:W-:Y:S01]  /*17fd0*/  PLOP3.LUT P0, PT, PT, PT, UP6, 0x40, 0x0 ;  /* 0x000000000000781c */ /* 0x000fe20003f0e868 */
[----:B------:R-:W-:Y:S01]  /*17fe0*/  UISETP.NE.AND UP6, UPT, UR39, URZ, UPT ;  /* 0x0000003f2700728c */ /* 0x000fe2000bfc5270 */
[----:B------:R-:W-:Y:S02]  /*17ff0*/  PLOP3.LUT P4, PT, PT, PT, UP3, 0x40, 0x0 ;  /* 0x000000000000781c */ /* 0x000fe40003f8e838 */
[----:B------:R-:W-:Y:S02]  /*18000*/  FSEL R95, R39, -INF , !P5 ;  /* 0xff800000275f7808 */ /* 0x000fe40006800000 */
[----:B------:R-:W-:Y:S02]  /*18010*/  ISETP.GT.AND P4, PT, R0, 0x50, P4 ;  /* 0x000000500000780c */ /* 0x000fe40002784270 */
[----:B------:R-:W-:Y:S02]  /*18020*/  IADD3 R0, -R8, UR15, R7 ;  /* 0x0000000f08007c10 */ /* 0x000fe4000fffe107 */
        /* <DEDUP_REMOVED lines=24> */
.L_x_467:
[----:B------:R-:W-:Y:S04]  /*181b0*/  MOV R7, c[0x0][0x32c] ;  /* 0x0000cb0000077a02 */ /* 0x000fe80000000f00 */
[----:B------:R-:W-:Y:S11]  /*181c0*/  ISETP.NE.AND P0, PT, R7, 0x1, PT ;  /* 0x000000010700780c */ /* 0x000ff60003f05270 */
[----:B------:R-:W-:Y:S02]  /*181d0*/  @!UPT UIADD3 URZ, URZ, URZ, URZ ;  /* 0x0000003f3f3ff290 */ /* 0x000fe4000fffe03f */
[----:B------:R-:W-:Y:S05]  /*181e0*/  @P0 IMAD.HI.U32 R7, R3, c[0x0][0x330], RZ ;  /* 0x0000cc0003070a27 */ /* 0x000fea00078e00ff */
[----:B------:R-:W-:Y:S02]  /*181f0*/  @P0 SHF.R.U32.HI R3, RZ, c[0x0][0x334], R7 ;  /* 0x0000cd00ff030a19 */ /* 0x000fe40000011607 */
.L_x_468:
[----:B------:R-:W-:Y:S05]  /*18200*/  BSYNC B0 ;  /* 0x0000000000007941 */ /* 0x000fea0003800000 */
.L_x_466:
[----:B------:R-:W-:Y:S05]  /*18210*/  MOV R7, UR12 ;  /* 0x0000000c00077c02 */ /* 0x000fea0008000f00 */
[----:B------:R-:W-:Y:S04]  /*18220*/  IMAD R7, R7, -0x60, -R9 ;  /* 0xffffffa007077824 */ /* 0x000fe800078e0a09 */
[----:B------:R-:W-:Y:S05]  /*18230*/  IMAD R3, R3, c[0x0][0x32c], R7 ;  /* 0x0000cb0003037a24 */ /* 0x000fea00078e0207 */
[----:B------:R-:W-:Y:S02]  /*18240*/  IADD3 R7, R3, c[0x0][0x32c], RZ ;  /* 0x0000cb0003077a10 */ /* 0x000fe40007ffe0ff */
[----:B------:R-:W-:Y:S02]  /*18250*/  IMNMX R0, R0, R3, !PT ;  /* 0x0000000300007217 */ /* 0x000fe40007800200 */
[----:B------:R-:W-:Y:S02]  /*18260*/  IMNMX R2, R2, R7, PT ;  /* 0x0000000702027217 */ /* 0x000fe40003800200 */
.L_x_465:
        /* <DEDUP_REMOVED lines=63> */
[----:B------:R-:W-:Y:S02]  /*18660*/  ISETP.LT.OR P5, PT, R2, 0x22, P4 ;  /* 0x000000220200780c */ /* 0x000fe400027a1670 */
[----:B------:R-:W-:Y:S02]  /*18670*/  FSEL R98, R18, -INF , !P2 ;  /* 0xff80000012627808 */ /* 0x000fe40005000000 */
[----:B------:R-:W-:Y:S02]  /*18680*/  ISETP.GT.AND P4, PT, R0, 0x29, P0 ;  /* 0x000000290000780c */ /* 0x000fe40000784270 */
[----:B------:R-:W-:Y:S02]  /*18690*/  ISETP.LT.OR P0, PT, R2, 0x29, P1 ;  /* 0x000000290200780c */ /* 0x000fe40000f01670 */
[----:B------:R-:W-:Y:S01]  /*186a0*/  PLOP3.LUT P2, PT, PT, PT, UP3, 0x40, 0x0 ;  /* 0x000000000000781c */ /* 0x000fe20003f4e838 */
[----:B------:R-:W-:Y:S01]  /*186b0*/  UISETP.NE.AND UP3, UPT, UR42, URZ, UPT ;  /* 0x0000003f2a00728c */ /* 0x000fe2000bf65270 */
[----:B------:R-:W-:Y:S01]  /*186c0*/  PLOP3.LUT P3, PT, PT, PT, UP4, 0x40, 0x0 ;  /* 0x000000000000781c */ /* 0x000fe20003f6e848 */
[----:B------:R-:W-:Y:S01]  /*186d0*/  UISETP.NE.AND UP4, UPT, UR43, URZ, UPT ;  /* 0x0000003f2b00728c */ /* 0x000fe2000bf85270 */
[----:B------:R-:W-:Y:S02]  /*186e0*/  FSEL R170, R170, -INF , !P0 ;  /* 0xff800000aaaa7808 */ /* 0x000fe40004000000 */
[----:B------:R-:W-:Y:S01]  /*186f0*/  PLOP3.LUT P1, PT, PT, PT, UP2, 0x40, 0x0 ;  /* 0x000000000000781c */ /* 0x000fe20003f2e828 */
[----:B------:R-:W-:Y:S01]  /*18700*/  UISETP.NE.AND UP2, UPT, UR41, URZ, UPT ;  /* 0x0000003f2900728c */ /* 0x000fe2000bf45270 */
[C---:B------:R-:W-:Y:S02]  /*18710*/  ISETP.GT.AND P2, PT, R0.reuse, 0x31, P2 ;  /* 0x000000310000780c */ /* 0x040fe40001744270 */
[----:B------:R-:W-:Y:S01]  /*18720*/  PLOP3.LUT P0, PT, PT, PT, UP1, 0x40, 0x0 ;  /* 0x000000000000781c */ /* 0x000fe20003f0e818 */
[----:B------:R-:W-:Y:S01]  /*18730*/  UISETP.NE.AND UP1, UPT, UR40, URZ, UPT ;  /* 0x0000003f2800728c */ /* 0x000fe2000bf25270 */
[----:B------:R-:W-:Y:S02]  /*18740*/  ISETP.GT.AND P3, PT, R0, 0x30, P3 ;  /* 0x000000300000780c */ /* 0x000fe40001f64270 */
[----:B------:R-:W-:Y:S02]  /*18750*/  ISETP.LT.OR P4, PT, R2, 0x2a, P4 ;  /* 0x0000002a0200780c */ /* 0x000fe40002781670 */
[----:B------:R-:W-:Y:S02]  /*18760*/  ISETP.GT.AND P1, PT, R0, 0x38, P1 ;  /* 0x000000380000780c */ /* 0x000fe40000f24270 */
[----:B------:R-:W-:Y:S02]  /*18770*/  ISETP.LT.OR P2, PT, R2, 0x32, P2 ;  /* 0x000000320200780c */ /* 0x000fe40001741670 */
[----:B------:R-:W-:Y:S02]  /*18780*/  ISETP.GT.AND P0, PT, R0, 0x39, P0 ;  /* 0x000000390000780c */ /* 0x000fe40000704270 */
[C---:B------:R-:W-:Y:S02]  /*18790*/  ISETP.LT.OR P3, PT, R2.reuse, 0x31, P3 ;  /* 0x000000310200780c */ /* 0x040fe40001f61670 */
[----:B------:R-:W-:Y:S02]  /*187a0*/  FSEL R172, R45, -INF , !P4 ;  /* 0xff8000002dac7808 */ /* 0x000fe40006000000 */
[----:B------:R-:W-:Y:S01]  /*187b0*/  PLOP3.LUT P4, PT, PT, PT, UP0, 0x40, 0x0 ;  /* 0x000000000000781c */ /* 0x000fe20003f8e808 */
[----:B------:R-:W-:Y:S01]  /*187c0*/  UISETP.NE.AND UP0, UPT, UR39, URZ, UPT ;  /* 0x0000003f2700728c */ /* 0x000fe2000bf05270 */
[C---:B------:R-:W-:Y:S01]  /*187d0*/  ISETP.LT.OR P1, PT, R2.reuse, 0x39, P1 ;  /* 0x000000390200780c */ /* 0x040fe20000f21670 */
[----:B------:R-:W-:Y:S01]  /*187e0*/  UP2UR UR39, UPR, URZ, 0x40 ;  /* 0x000000403f277883 */ /* 0x000fe20008000000 */
[----:B------:R-:W-:Y:S02]  /*187f0*/  FSEL R185, R57, -INF , !P2 ;  /* 0xff80000039b97808 */ /* 0x000fe40005000000 */
[----:B------:R-:W-:Y:S02]  /*18800*/  ISETP.LT.OR P2, PT, R2, 0x3a, P0 ;  /* 0x0000003a0200780c */ /* 0x000fe40000741670 */
[----:B------:R-:W-:Y:S02]  /*18810*/  FSEL R182, R56, -INF , !P3 ;  /* 0xff80000038b67808 */ /* 0x000fe40005800000 */
[----:B------:R-:W-:Y:S01]  /*18820*/  PLOP3.LUT P3, PT, PT, PT, UP6, 0x40, 0x0 ;  /* 0x000000000000781c */ /* 0x000fe20003f6e868 */
[----:B------:R-:W-:Y:S01]  /*18830*/  UISETP.NE.AND UP6, UPT, UR23, URZ, UPT ;  /* 0x0000003f1700728c */ /* 0x000fe2000bfc5270 */
[----:B------:R-:W-:Y:S02]  /*18840*/  FSEL R187, R60, -INF , !P1 ;  /* 0xff8000003cbb7808 */ /* 0x000fe40004800000 */
[----:B------:R-:W-:Y:S02]  /*18850*/  PLOP3.LUT P0, PT, PT, PT, UP5, 0x40, 0x0 ;  /* 0x000000000000781c */ /* 0x000fe40003f0e858 */
[C---:B------:R-:W-:Y:S02]  /*18860*/  ISETP.GT.AND P1, PT, R0.reuse, 0x40, P4 ;  /* 0x000000400000780c */ /* 0x040fe40002724270 */
[----:B------:R-:W-:Y:S02]  /*18870*/  FSEL R190, R61, -INF , !P2 ;  /* 0xff8000003dbe7808 */ /* 0x000fe40005000000 */
[----:B------:R-:W-:Y:S02]  /*18880*/  PLOP3.LUT P2, PT, PT, PT, UP4, 0x40, 0x0 ;  /* 0x000000000000781c */ /* 0x000fe40003f4e848 */
[----:B------:R-:W-:Y:S02]  /*18890*/  ISETP.GT.AND P3, PT, R0, 0x41, P3 ;  /* 0x000000410000780c */ /* 0x000fe40001f64270 */
[----:B------:R-:W-:Y:S02]  /*188a0*/  ISETP.LT.OR P4, PT, R2, 0x41, P1 ;  /* 0x000000410200780c */ /* 0x000fe40000f81670 */
[C---:B------:R-:W-:Y:S02]  /*188b0*/  ISETP.GT.AND P1, PT, R0.reuse, 0x48, P0 ;  /* 0x000000480000780c */ /* 0x040fe40000724270 */
[----:B------:R-:W-:Y:S02]  /*188c0*/  ISETP.GT.AND P0, PT, R0, 0x49, P2 ;  /* 0x000000490000780c */ /* 0x000fe40001704270 */
[C---:B------:R-:W-:Y:S02]  /*188d0*/  ISETP.LT.OR P2, PT, R2.reuse, 0x42, P3 ;  /* 0x000000420200780c */ /* 0x040fe40001f41670 */
[C---:B------:R-:W-:Y:S02]  /*188e0*/  ISETP.LT.OR P1, PT, R2.reuse, 0x49, P1 ;  /* 0x000000490200780c */ /* 0x040fe40000f21670 */
[----:B------:R-:W-:Y:S02]  /*188f0*/  ISETP.LT.OR P0, PT, R2, 0x4a, P0 ;  /* 0x0000004a0200780c */ /* 0x000fe40000701670 */
[----:B-----5:R-:W-:Y:S02]  /*18900*/  FSEL R226, R73, -INF , !P2 ;  /* 0xff80000049e27808 */ /* 0x020fe40005000000 */
        /* <DEDUP_REMOVED lines=39> */
.L_x_471:
[----:B------:R-:W-:Y:S04]  /*18b80*/  MOV R2, c[0x0][0x32c] ;  /* 0x0000cb0000027a02 */ /* 0x000fe80000000f00 */
[----:B------:R-:W-:Y:S11]  /*18b90*/  ISETP.NE.AND P0, PT, R2, 0x1, PT ;  /* 0x000000010200780c */ /* 0x000ff60003f05270 */
[----:B------:R-:W-:Y:S02]  /*18ba0*/  @!UPT UIADD3 URZ, URZ, URZ, URZ ;  /* 0x0000003f3f3ff290 */ /* 0x000fe4000fffe03f */
[----:B------:R-:W-:Y:S05]  /*18bb0*/  @P0 IMAD.HI.U32 R2, R0, c[0x0][0x330], RZ ;  /* 0x0000cc0000020a27 */ /* 0x000fea00078e00ff */
[----:B------:R-:W-:Y:S02]  /*18bc0*/  @P0 SHF.R.U32.HI R0, RZ, c[0x0][0x334], R2 ;  /* 0x0000cd00ff000a19 */ /* 0x000fe40000011602 */
.L_x_472:
[----:B------:R-:W-:Y:S05]  /*18bd0*/  BSYNC B0 ;  /* 0x0000000000007941 */ /* 0x000fea0003800000 */
.L_x_470:
        /* <DEDUP_REMOVED lines=11> */
.L_x_469:
        /* <DEDUP_REMOVED lines=33> */
[----:B------:R-:W-:Y:S01]  /*18ea0*/  PLOP3.LUT P0, PT, PT, PT, UP5, 0x40, 0x0 ;  /* 0x000000000000781c */ /* 0x000fe20003f0e858 */
[----:B------:R-:W-:Y:S01]  /*18eb0*/  UISETP.NE.AND UP5, UPT, UR10, URZ, UPT ;  /* 0x0000003f0a00728c */ /* 0x000fe2000bfa5270 */
[----:B------:R-:W-:Y:S02]  /*18ec0*/  FMNMX.FTZ R72, R176, R72, !PT ;  /* 0x00000048b0487209 */ /* 0x000fe40007810000 */
[----:B------:R-:W-:Y:S02]  /*18ed0*/  FMNMX.FTZ R3, R95, R3, !PT ;  /* 0x000000035f037209 */ /* 0x000fe40007810000 */
[----:B------:R-:W-:Y:S02]  /*18ee0*/  FMNMX.FTZ R72, R177, R72, !PT ;  /* 0x00000048b1487209 */ /* 0x000fe40007810000 */
[----:B------:R-:W-:Y:S02]  /*18ef0*/  ISETP.GT.AND P0, PT, R0, RZ, P0 ;  /* 0x000000ff0000720c */ /* 0x000fe40000704270 */
[----:B------:R-:W-:Y:S02]  /*18f00*/  FMNMX.FTZ R72, R179, R72, !PT ;  /* 0x00000048b3487209 */ /* 0x000fe40007810000 */
[----:B------:R-:W-:Y:S02]  /*18f10*/  FMNMX.FTZ R3, R174, R3, !PT ;  /* 0x00000003ae037209 */ /* 0x000fe40007810000 */
[----:B------:R-:W-:Y:S02]  /*18f20*/  FMNMX.FTZ R72, R189, R72, !PT ;  /* 0x00000048bd487209 */ /* 0x000fe40007810000 */
[----:B------:R-:W-:Y:S02]  /*18f30*/  ISETP.LT.OR P0, PT, R2, 0x1, P0 ;  /* 0x000000010200780c */ /* 0x000fe40000701670 */
[----:B------:R-:W-:Y:S01]  /*18f40*/  PLOP3.LUT P1, PT, PT, PT, UP1, 0x40, 0x0 ;  /* 0x000000000000781c */ /* 0x000fe20003f2e818 */
[----:B------:R-:W-:Y:S01]  /*18f50*/  UISETP.NE.AND UP1, UPT, UR32, URZ, UPT ;  /* 0x0000003f2000728c */ /* 0x000fe2000bf25270 */
[----:B------:R-:W-:Y:S02]  /*18f60*/  FMNMX.FTZ R72, R196, R72, !PT ;  /* 0x00000048c4487209 */ /* 0x000fe40007810000 */
[----:B------:R-:W-:Y:S02]  /*18f70*/  FMNMX.FTZ R3, R175, R3, !PT ;  /* 0x00000003af037209 */ /* 0x000fe40007810000 */
[----:B------:R-:W-:Y:S02]  /*18f80*/  FSEL R9, R250, -INF , !P0 ;  /* 0xff800000fa097808 */ /* 0x000fe40004000000 */
[----:B------:R-:W-:Y:S02]  /*18f90*/  ISETP.GT.AND P0, PT, R0, 0x1, P1 ;  /* 0x000000010000780c */ /* 0x000fe40000f04270 */
        /* <DEDUP_REMOVED lines=38> */
[----:B------:R-:W-:Y:S01]  /*19200*/  ISETP.LT.OR P0, PT, R2, 0x12, P0 ;  /* 0x000000120200780c */ /* 0x000fe20000701670 */
[----:B------:R-:W1:Y:S01]  /*19210*/  SHFL.BFLY PT, R5, R72, 0x2, 0x1f ;  /* 0x0c401f0048057f89 */ /* 0x000e6200000e0000 */
[----:B------:R-:W-:Y:S01]  /*19220*/  PLOP3.LUT P1, PT, PT, PT, UP1, 0x40, 0x0 ;  /* 0x000000000000781c */ /* 0x000fe20003f2e818 */
[----:B------:R-:W-:Y:S01]  /*19230*/  UISETP.NE.AND UP1, UPT, UR28, URZ, UPT ;  /* 0x0000003f1c00728c */ /* 0x000fe2000bf25270 */
[----:B------:R-:W-:Y:S02]  /*19240*/  FMNMX.FTZ R3, R237, R3, !PT ;  /* 0x00000003ed037209 */ /* 0x000fe40007810000 */
[----:B------:R-:W-:Y:S02]  /*19250*/  FSEL R58, R201, -INF , !P0 ;  /* 0xff800000c93a7808 */ /* 0x000fe40004000000 */
[----:B------:R-:W-:Y:S02]  /*19260*/  ISETP.GT.AND P0, PT, R0, 0x18, P1 ;  /* 0x000000180000780c */ /* 0x000fe40000f04270 */
[----:B------:R-:W-:Y:S02]  /*19270*/  FMNMX.FTZ R3, R243, R3, !PT ;  /* 0x00000003f3037209 */ /* 0x000fe40007810000 */
[----:B------:R-:W-:Y:S02]  /*19280*/  ISETP.LT.OR P0, PT, R2, 0x19, P0 ;  /* 0x000000190200780c */ /* 0x000fe40000701670 */
[----:B------:R-:W-:Y:S01]  /*19290*/  PLOP3.LUT P5, PT, PT, PT, UP0, 0x40, 0x0 ;  /* 0x000000000000781c */ /* 0x000fe20003fae808 */
[----:B------:R-:W-:Y:S01]  /*192a0*/  UISETP.NE.AND UP0, UPT, UR25, URZ, UPT ;  /* 0x0000003f1900728c */ /* 0x000fe2000bf05270 */
[----:B------:R-:W-:Y:S02]  /*192b0*/  FMNMX.FTZ R3, R245, R3, !PT ;  /* 0x00000003f5037209 */ /* 0x000fe40007810000 */
[----:B------:R-:W-:Y:S02]  /*192c0*/  FSEL R62, R199, -INF , !P0 ;  /* 0xff800000c73e7808 */ /* 0x000fe40004000000 */
[----:B------:R-:W-:Y:S01]  /*192d0*/  ISETP.GT.AND P0, PT, R0, 0x19, P5 ;  /* 0x000000190000780c */ /* 0x000fe20002f04270 */
[----:B------:R-:W2:Y:S01]  /*192e0*/  SHFL.BFLY PT, R6, R3, 0x2, 0x1f ;  /* 0x0c401f0003067f89 */ /* 0x000ea200000e0000 */
[----:B------:R-:W-:Y:S01]  /*192f0*/  PLOP3.LUT P4, PT, PT, PT, UP3, 0x40, 0x0 ;  /* 0x000000000000781c */ /* 0x000fe20003f8e838 */
[----:B------:R-:W-:Y:S01]  /*19300*/  UISETP.NE.AND UP3, UPT, UR18, URZ, UPT ;  /* 0x0000003f1200728c */ /* 0x000fe2000bf65270 */
[----:B------:R-:W-:Y:S02]  /*19310*/  ISETP.LT.OR P0, PT, R2, 0x1a, P0 ;  /* 0x0000001a0200780c */ /* 0x000fe40000701670 */
[----:B------:R-:W-:Y:S01]  /*19320*/  PLOP3.LUT P2, PT, PT, PT, UP2, 0x40, 0x0 ;  /* 0x000000000000781c */ /* 0x000fe20003f4e828 */
[----:B------:R-:W-:Y:S01]  /*19330*/  UISETP.NE.AND UP2, UPT, UR16, URZ, UPT ;  /* 0x0000003f1000728c */ /* 0x000fe2000bf45270 */
[----:B------:R-:W-:Y:S02]  /*19340*/  FSEL R88, R194, -INF , !P0 ;  /* 0xff800000c2587808 */ /* 0x000fe40004000000 */
[----:B------:R-:W-:Y:S02]  /*19350*/  ISETP.GT.AND P0, PT, R0, 0x20, P4 ;  /* 0x000000200000780c */ /* 0x000fe40002704270 */
[----:B------:R-:W-:Y:S02]  /*19360*/  FMNMX.FTZ R4, R8, R102, !PT ;  /* 0x0000006608047209 */ /* 0x000fe40007810000 */
[----:B------:R-:W-:Y:S02]  /*19370*/  ISETP.LT.OR P0, PT, R2, 0x21, P0 ;  /* 0x000000210200780c */ /* 0x000fe40000701670 */
[----:B------:R-:W-:Y:S01]  /*19380*/  PLOP3.LUT P1, PT, PT, PT, UP1, 0x40, 0x0 ;  /* 0x000000000000781c */ /* 0x000fe20003f2e818 */
[----:B------:R-:W-:Y:S01]  /*19390*/  UISETP.NE.AND UP1, UPT, UR14, URZ, UPT ;  /* 0x0000003f0e00728c */ /* 0x000fe2000bf25270 */
[----:B------:R-:W-:Y:S02]  /*193a0*/  FSEL R99, R184, -INF , !P0 ;  /* 0xff800000b8637808 */ /* 0x000fe40004000000 */
[----:B------:R-:W-:Y:S02]  /*193b0*/  ISETP.GT.AND P0, PT, R0, 0x21, P2 ;  /* 0x000000210000780c */ /* 0x000fe40001704270 */
[----:B------:R-:W-:Y:S02]  /*193c0*/  FMNMX.FTZ R4, R12, R4, !PT ;  /* 0x000000040c047209 */ /* 0x000fe40007810000 */
[----:B------:R-:W-:Y:S02]  /*193d0*/  ISETP.LT.OR P0, PT, R2, 0x22, P0 ;  /* 0x000000220200780c */ /* 0x000fe40000701670 */
[----:B-1----:R-:W-:Y:S02]  /*193e0*/  FMNMX.FTZ R72, R72, R5, !PT ;  /* 0x0000000548487209 */ /* 0x002fe40007810000 */
[----:B------:R-:W-:Y:S02]  /*193f0*/  FSEL R169, R43, -INF , !P0 ;  /* 0xff8000002ba97808 */ /* 0x000fe40004000000 */
[----:B------:R-:W-:Y:S01]  /*19400*/  ISETP.GT.AND P0, PT, R0, 0x28, P1 ;  /* 0x000000280000780c */ /* 0x000fe20000f04270 */
[----:B------:R-:W1:Y:S01]  /*19410*/  SHFL.BFLY PT, R7, R72, 0x1, 0x1f ;  /* 0x0c201f0048077f89 */ /* 0x000e6200000e0000 */
[----:B------:R-:W-:Y:S02]  /*19420*/  FMNMX.FTZ R5, R9, R103, !PT ;  /* 0x0000006709057209 */ /* 0x000fe40007810000 */
[----:B------:R-:W-:Y:S02]  /*19430*/  ISETP.LT.OR P0, PT, R2, 0x29, P0 ;  /* 0x000000290200780c */ /* 0x000fe40000701670 */
[----:B------:R-:W-:Y:S02]  /*19440*/  FMNMX.FTZ R4, R13, R4, !PT ;  /* 0x000000040d047209 */ /* 0x000fe40007810000 */
[----:B------:R-:W-:Y:S01]  /*19450*/  PLOP3.LUT P5, PT, PT, PT, UP0, 0x40, 0x0 ;  /* 0x000000000000781c */ /* 0x000fe20003fae808 */
[----:B------:R-:W-:Y:S01]  /*19460*/  UISETP.NE.AND UP0, UPT, UR13, URZ, UPT ;  /* 0x0000003f0d00728c */ /* 0x000fe2000bf05270 */
[----:B--2---:R-:W-:Y:S02]  /*19470*/  FMNMX.FTZ R3, R3, R6, !PT ;  /* 0x0000000603037209 */ /* 0x004fe40007810000 */
[----:B------:R-:W-:Y:S02]  /*19480*/  FMNMX.FTZ R5, R14, R5, !PT ;  /* 0x000000050e057209 */ /* 0x000fe40007810000 */
[----:B------:R-:W-:Y:S01]  /*19490*/  FSEL R171, R46, -INF , !P0 ;  /* 0xff8000002eab7808 */ /* 0x000fe20004000000 */
[----:B------:R-:W2:Y:S01]  /*194a0*/  SHFL.BFLY PT, R71, R3, 0x1, 0x1f ;  /* 0x0c201f0003477f89 */ /* 0x000ea200000e0000 */
[----:B------:R-:W-:Y:S02]  /*194b0*/  ISETP.GT.AND P0, PT, R0, 0x29, P5 ;  /* 0x000000290000780c */ /* 0x000fe40002f04270 */
[----:B------:R-:W-:Y:S02]  /*194c0*/  FMNMX.FTZ R4, R15, R4, !PT ;  /* 0x000000040f047209 */ /* 0x000fe40007810000 */
[----:B------:R-:W-:Y:S02]  /*194d0*/  FMNMX.FTZ R5, R16, R5, !PT ;  /* 0x0000000510057209 */ /* 0x000fe40007810000 */
[----:B------:R-:W-:Y:S02]  /*194e0*/  ISETP.LT.OR P0, PT, R2, 0x2a, P0 ;  /* 0x0000002a0200780c */ /* 0x000fe40000701670 */
[----:B------:R-:W-:Y:S02]  /*194f0*/  FMNMX.FTZ R4, R32, R4, !PT ;  /* 0x0000000420047209 */ /* 0x000fe40007810000 */
[----:B------:R-:W-:Y:S01]  /*19500*/  PLOP3.LUT P3, PT, PT, PT, UP4, 0x40, 0x0 ;  /* 0x000000000000781c */ /* 0x000fe20003f6e848 */
[----:B------:R-:W-:Y:S01]  /*19510*/  UISETP.NE.AND UP4, UPT, UR38, URZ, UPT ;  /* 0x0000003f2600728c */ /* 0x000fe2000bf85270 */
[----:B------:R-:W-:Y:S02]  /*19520*/  FMNMX.FTZ R5, R18, R5, !PT ;  /* 0x0000000512057209 */ /* 0x000fe40007810000 */
[----:B------:R-:W-:Y:S02]  /*19530*/  FSEL R173, R47, -INF , !P0 ;  /* 0xff8000002fad7808 */ /* 0x000fe40004000000 */
[----:B------:R-:W-:Y:S02]  /*19540*/  ISETP.GT.AND P0, PT, R0, 0x30, P3 ;  /* 0x000000300000780c */ /* 0x000fe40001f04270 */
[----:B------:R-:W-:Y:S02]  /*19550*/  FMNMX.FTZ R4, R40, R4, !PT ;  /* 0x0000000428047209 */ /* 0x000fe40007810000 */
[----:B------:R-:W-:Y:S02]  /*19560*/  FMNMX.FTZ R5, R56, R5, !PT ;  /* 0x0000000538057209 */ /* 0x000fe40007810000 */
[----:B-1----:R-:W-:Y:S02]  /*19570*/  FMNMX.FTZ R72, R72, R7, !PT ;  /* 0x0000000748487209 */ /* 0x002fe40007810000 */
[----:B------:R-:W-:Y:S02]  /*19580*/  ISETP.LT.OR P0, PT, R2, 0x31, P0 ;  /* 0x000000310200780c */ /* 0x000fe40000701670 */
[----:B------:R-:W-:Y:S01]  /*19590*/  FMNMX.FTZ R4, R41, R4, !PT ;  /* 0x0000000429047209 */ /* 0x000fe20007810000 */
[----:B------:R-:W-:Y:S01]  /*195a0*/  FMUL.FTZ R74, R72, c[0x0][0x2d0] ;  /* 0x0000b400484a7a20 */ /* 0x000fe20000410000 */
[----:B------:R-:W-:Y:S01]  /*195b0*/  PLOP3.LUT P2, PT, PT, PT, UP3, 0x40, 0x0 ;  /* 0x000000000000781c */ /* 0x000fe20003f4e838 */
[----:B------:R-:W-:Y:S01]  /*195c0*/  UISETP.NE.AND UP3, UPT, UR33, URZ, UPT ;  /* 0x0000003f2100728c */ /* 0x000fe2000bf65270 */
[----:B------:R-:W-:Y:S02]  /*195d0*/  FMNMX.FTZ R5, R58, R5, !PT ;  /* 0x000000053a057209 */ /* 0x000fe40007810000 */
[----:B------:R-:W-:Y:S02]  /*195e0*/  FSEL R181, R181, -INF , !P0 ;  /* 0xff800000b5b57808 */ /* 0x000fe40004000000 */
[----:B------:R-:W-:Y:S02]  /*195f0*/  ISETP.GT.AND P0, PT, R0, 0x31, P2 ;  /* 0x000000310000780c */ /* 0x000fe40001704270 */
[----:B------:R-:W-:Y:S02]  /*19600*/  FMNMX.FTZ R4, R44, R4, !PT ;  /* 0x000000042c047209 */ /* 0x000fe40007810000 */
[----:B------:R-:W-:Y:S02]  /*19610*/  FSETP.NEU.FTZ.AND P2, PT, R72, -INF , PT ;  /* 0xff8000004800780b */ /* 0x000fe40003f5d000 */
[----:B------:R-:W-:Y:S02]  /*19620*/  FMNMX.FTZ R5, R62, R5, !PT ;  /* 0x000000053e057209 */ /* 0x000fe40007810000 */
[----:B------:R-:W-:Y:S02]  /*19630*/  FMNMX.FTZ R4, R98, R4, !PT ;  /* 0x0000000462047209 */ /* 0x000fe40007810000 */
[----:B------:R-:W-:Y:S02]  /*19640*/  FSEL R74, R74, RZ, P2 ;  /* 0x000000ff4a4a7208 */ /* 0x000fe40001000000 */
[----:B------:R-:W-:Y:S02]  /*19650*/  FMNMX.FTZ R5, R88, R5, !PT ;  /* 0x0000000558057209 */ /* 0x000fe40007810000 */
[----:B------:R-:W-:Y:S01]  /*19660*/  FMNMX.FTZ R4, R168, R4, !PT ;  /* 0x00000004a8047209 */ /* 0x000fe20007810000 */
[--C-:B------:R-:W-:Y:S01]  /*19670*/  FFMA.FTZ R48, R48, c[0x0][0x2d0], -R74.reuse ;  /* 0x0000b40030307a23 */ /* 0x100fe2000001084a */
[----:B--2---:R-:W-:Y:S02]  /*19680*/  FMNMX.FTZ R71, R3, R71, !PT ;  /* 0x0000004703477209 */ /* 0x004fe40007810000 */
[----:B------:R-:W-:Y:S01]  /*19690*/  FMNMX.FTZ R3, R99, R5, !PT ;  /* 0x0000000563037209 */ /* 0x000fe20007810000 */
[--C-:B------:R-:W-:Y:S01]  /*196a0*/  FFMA.FTZ R5, R19, c[0x0][0x2d0], -R74.reuse ;  /* 0x0000b40013057a23 */ /* 0x100fe2000001084a */
[----:B------:R-:W-:Y:S02]  /*196b0*/  FMNMX.FTZ R4, R170, R4, !PT ;  /* 0x00000004aa047209 */ /* 0x000fe40007810000 */
[----:B------:R-:W-:Y:S01]  /*196c0*/  ISETP.LT.OR P0, PT, R2, 0x32, P0 ;  /* 0x000000320200780c */ /* 0x000fe20000701670 */
[----:B------:R1:W-:Y:S01]  /*196d0*/  MUFU.EX2 R50, R5 ;  /* 0x0000000500327308 */ /* 0x0003e20000000800 */
        /* <DEDUP_REMOVED lines=8> */
[----:B------:R-:W-:Y:S02]  /*19760*/  FMNMX.FTZ R3, R173, R3, !PT ;  /* 0x00000003ad037209 */ /* 0x000fe40007810000 */
[----:B------:R-:W-:Y:S02]  /*19770*/  FMNMX.FTZ R4, R190, R4, !PT ;  /* 0x00000004be047209 */ /* 0x000fe40007810000 */
[----:B------:R-:W-:Y:S02]  /*19780*/  FSEL R184, R59, -INF , !P0 ;  /* 0xff8000003bb87808 */ /* 0x000fe40004000000 */
[----:B------:R-:W-:Y:S02]  /*19790*/  FMNMX.FTZ R4, R203, R4, !PT ;  /* 0x00000004cb047209 */ /* 0x000fe40007810000 */
[----:B------:R-:W-:Y:S01]  /*197a0*/  ISETP.GT.AND P0, PT, R0, 0x38, P1 ;  /* 0x000000380000780c */ /* 0x000fe20000f04270 */
[--C-:B-1----:R-:W-:Y:S01]  /*197b0*/  FFMA.FTZ R5, R21, c[0x0][0x2d0], -R74.reuse ;  /* 0x0000b40015057a23 */ /* 0x102fe2000001084a */
        /* <DEDUP_REMOVED lines=16> */
[----:B-1----:R-:W-:Y:S01]  /*198c0*/  FMNMX.FTZ R5, R186, R3, !PT ;  /* 0x00000003ba057209 */ /* 0x002fe20007810000 */
[--C-:B------:R-:W-:Y:S01]  /*198d0*/  FFMA.FTZ R3, R23, c[0x0][0x2d0], -R74.reuse ;  /* 0x0000b40017037a23 */ /* 0x100fe2000001084a */
[----:B------:R-:W-:Y:S01]  /*198e0*/  FSEL R178, R63, -INF , !P0 ;  /* 0xff8000003fb27808 */ /* 0x000fe20004000000 */
[----:B------:R-:W1:Y:S01]  /*198f0*/  SHFL.BFLY PT, R6, R4, 0x2, 0x1f ;  /* 0x0c401f0004067f89 */ /* 0x000e6200000e0000 */
[----:B------:R-:W-:Y:S01]  /*19900*/  PLOP3.LUT P5, PT, PT, PT, UP0, 0x40, 0x0 ;  /* 0x000000000000781c */ /* 0x000fe20003fae808 */
[----:B------:R2:W3:Y:S01]  /*19910*/  MUFU.EX2 R61, R3 ;  /* 0x00000003003d7308 */ /* 0x0004e20000000800 */
[----:B------:R-:W-:Y:S01]  /*19920*/  PLOP3.LUT P4, PT, PT, PT, UP6, 0x40, 0x0 ;  /* 0x000000000000781c */ /* 0x000fe20003f8e868 */
[----:B------:R-:W-:Y:S01]  /*19930*/  UISETP.NE.AND UP0, UPT, UR37, URZ, UPT ;  /* 0x0000003f2500728c */ /* 0x000fe2000bf05270 */
[C---:B------:R-:W-:Y:S02]  /*19940*/  ISETP.GT.AND P0, PT, R0.reuse, 0x40, P5 ;  /* 0x000000400000780c */ /* 0x040fe40002f04270 */
[----:B------:R-:W-:Y:S02]  /*19950*/  ISETP.GT.AND P1, PT, R0, 0x41, P4 ;  /* 0x000000410000780c */ /* 0x000fe40002724270 */
[----:B------:R-:W-:Y:S02]  /*19960*/  ISETP.LT.OR P0, PT, R2, 0x41, P0 ;  /* 0x000000410200780c */ /* 0x000fe40000701670 */
[----:B------:R-:W-:Y:S02]  /*19970*/  PLOP3.LUT P3, PT, PT, PT, UP5, 0x40, 0x0 ;  /* 0x000000000000781c */ /* 0x000fe40003f6e858 */
[----:B------:R-:W-:Y:S02]  /*19980*/  FSEL R188, R188, -INF , !P0 ;  /* 0xff800000bcbc7808 */ /* 0x000fe40004000000 */
[----:B------:R-:W-:Y:S02]  /*19990*/  PLOP3.LUT P0, PT, PT, PT, UP4, 0x40, 0x0 ;  /* 0x000000000000781c */ /* 0x000fe40003f0e848 */
[----:B------:R-:W-:Y:S02]  /*199a0*/  ISETP.LT.OR P1, PT, R2, 0x42, P1 ;  /* 0x000000420200780c */ /* 0x000fe40000f21670 */
[C---:B------:R-:W-:Y:S02]  /*199b0*/  ISETP.GT.AND P3, PT, R0.reuse, 0x48, P3 ;  /* 0x000000480000780c */ /* 0x040fe40001f64270 */
[----:B------:R-:W-:Y:S02]  /*199c0*/  ISETP.GT.AND P0, PT, R0, 0x49, P0 ;  /* 0x000000490000780c */ /* 0x000fe40000704270 */
[----:B------:R-:W-:Y:S02]  /*199d0*/  FMNMX.FTZ R5, R178, R5, !PT ;  /* 0x00000005b2057209 */ /* 0x000fe40007810000 */
[----:B------:R-:W-:Y:S02]  /*199e0*/  ISETP.LT.OR P0, PT, R2, 0x4a, P0 ;  /* 0x0000004a0200780c */ /* 0x000fe40000701670 */
[----:B-1----:R-:W-:Y:S01]  /*199f0*/  FMNMX.FTZ R4, R4, R6, !PT ;  /* 0x0000000604047209 */ /* 0x002fe20007810000 */
[----:B------:R-:W-:Y:S01]  /*19a00*/  FFMA.FTZ R6, R11, c[0x0][0x2d0], -R74 ;  /* 0x0000b4000b067a23 */ /* 0x000fe2000001084a */
[----:B------:R-:W-:Y:S01]  /*19a10*/  FSEL R191, R75, -INF , !P1 ;  /* 0xff8000004bbf7808 */ /* 0x000fe20004800000 */
[----:B------:R-:W-:Y:S01]  /*19a20*/  FMUL.FTZ R75, R71, c[0x0][0x2d0] ;  /* 0x0000b400474b7a20 */ /* 0x000fe20000410000 */
[----:B------:R-:W-:Y:S01]  /*19a30*/  ISETP.LT.OR P1, PT, R2, 0x49, P3 ;  /* 0x000000490200780c */ /* 0x000fe20001f21670 */
[----:B------:R-:W-:Y:S01]  /*19a40*/  MUFU.EX2 R38, R6 ;  /* 0x0000000600267308 */ /* 0x000fe20000000800 */
[----:B------:R-:W-:Y:S01]  /*19a50*/  PLOP3.LUT P3, PT, PT, PT, UP2, 0x40, 0x0 ;  /* 0x000000000000781c */ /* 0x000fe20003f6e828 */
[----:B------:R-:W1:Y:S01]  /*19a60*/  SHFL.BFLY PT, R70, R4, 0x1, 0x1f ;  /* 0x0c201f0004467f89 */ /* 0x000e6200000e0000 */
[----:B--2---:R-:W-:Y:S02]  /*19a70*/  FMNMX.FTZ R3, R188, R5, !PT ;  /* 0x00000005bc037209 */ /* 0x004fe40007810000 */
[----:B------:R-:W-:Y:S02]  /*19a80*/  PLOP3.LUT P4, PT, PT, PT, UP3, 0x40, 0x0 ;  /* 0x000000000000781c */ /* 0x000fe40003f8e838 */
[----:B------:R-:W-:Y:S02]  /*19a90*/  FSEL R192, R78, -INF , !P1 ;  /* 0xff8000004ec07808 */ /* 0x000fe40004800000 */
[----:B------:R-:W-:Y:S02]  /*19aa0*/  FSEL R194, R79, -INF , !P0 ;  /* 0xff8000004fc27808 */ /* 0x000fe40004000000 */
[C---:B------:R-:W-:Y:S02]  /*19ab0*/  ISETP.GT.AND P4, PT, R0.reuse, 0x50, P4 ;  /* 0x000000500000780c */ /* 0x040fe40002784270 */
[----:B------:R-:W-:Y:S02]  /*19ac0*/  ISETP.GT.AND P0, PT, R0, 0x51, P3 ;  /* 0x000000510000780c */ /* 0x000fe40001f04270 */
[----:B------:R-:W-:Y:S02]  /*19ad0*/  FMNMX.FTZ R3, R191, R3, !PT ;  /* 0x00000003bf037209 */ /* 0x000fe40007810000 */
[----:B------:R-:W-:Y:S02]  /*19ae0*/  FSETP.NEU.FTZ.AND P1, PT, R71, -INF , PT ;  /* 0xff8000004700780b */ /* 0x000fe40003f3d000 */
[C---:B------:R-:W-:Y:S02]  /*19af0*/  ISETP.LT.OR P3, PT, R2.reuse, 0x51, P4 ;  /* 0x000000510200780c */ /* 0x040fe40002761670 */
[----:B------:R-:W-:Y:S02]  /*19b00*/  ISETP.LT.OR P0, PT, R2, 0x52, P0 ;  /* 0x000000520200780c */ /* 0x000fe40000701670 */
[----:B------:R-:W-:Y:S02]  /*19b10*/  FMNMX.FTZ R3, R192, R3, !PT ;  /* 0x00000003c0037209 */ /* 0x000fe40007810000 */
[----:B------:R-:W-:Y:S02]  /*19b20*/  FSEL R75, R75, RZ, P1 ;  /* 0x000000ff4b4b7208 */ /* 0x000fe40000800000 */
[----:B------:R-:W-:Y:S02]  /*19b30*/  FSEL R202, R91, -INF , !P0 ;  /* 0xff8000005bca7808 */ /* 0x000fe40004000000 */
[----:B------:R-:W-:Y:S01]  /*19b40*/  FMNMX.FTZ R3, R194, R3, !PT ;  /* 0x00000003c2037209 */ /* 0x000fe20007810000 */
[--C-:B------:R-:W-:Y:S01]  /*19b50*/  FFMA.FTZ R5, R10, c[0x0][0x2d0], -R75.reuse ;  /* 0x0000b4000a057a23 */ /* 0x100fe2000001084b */
[----:B------:R-:W-:Y:S01]  /*19b60*/  FSEL R199, R42, -INF , !P3 ;  /* 0xff8000002ac77808 */ /* 0x000fe20005800000 */
[--C-:B------:R-:W-:Y:S01]  /*19b70*/  FFMA.FTZ R92, R95, c[0x0][0x2d0], -R75.reuse ;  /* 0x0000b4005f5c7a23 */ /* 0x100fe2000001084b */
[----:B------:R-:W-:Y:S01]  /*19b80*/  PLOP3.LUT P3, PT, PT, PT, UP1, 0x40, 0x0 ;  /* 0x000000000000781c */ /* 0x000fe20003f6e818 */
[----:B------:R2:W-:Y:S01]  /*19b90*/  MUFU.EX2 R84, R5 ;  /* 0x0000000500547308 */ /* 0x0005e20000000800 */
[----:B------:R-:W-:Y:S01]  /*19ba0*/  PLOP3.LUT P0, PT, PT, PT, UP0, 0x40, 0x0 ;  /* 0x000000000000781c */ /* 0x000fe20003f0e808 */
[----:B------:R-:W-:Y:S01]  /*19bb0*/  UISETP.GT.AND UP0, UPT, UR12, UR11, UPT ;  /* 0x0000000b0c00728c */ /* 0x000fe2000bf04270 */
[C---:B------:R-:W-:Y:S01]  /*19bc0*/  ISETP.GT.AND P3, PT, R0.reuse, 0x58, P3 ;  /* 0x000000580000780c */ /* 0x040fe20001f64270 */
[----:B------:R-:W-:Y:S01]  /*19bd0*/  UIADD3 UR12, UR12, -0x1, URZ ;  /* 0xffffffff0c0c7890 */ /* 0x000fe2000fffe03f */
[----:B------:R-:W-:Y:S02]  /*19be0*/  ISETP.GT.AND P0, PT, R0, 0x59, P0 ;  /* 0x000000590000780c */ /* 0x000fe40000704270 */
[----:B------:R-:W-:Y:S01]  /*19bf0*/  FMNMX.FTZ R0, R199, R3, !PT ;  /* 0x00000003c7007209 */ /* 0x000fe20007810000 */
[--C-:B------:R-:W-:Y:S01]  /*19c00*/  FFMA.FTZ R3, R22, c[0x0][0x2d0], -R75.reuse ;  /* 0x0000b40016037a23 */ /* 0x100fe2000001084b */
[----:B---3--:R-:W-:Y:S02]  /*19c10*/  F2FP.PACK_AB R78, R61, R87 ;  /* 0x000000573d4e723e */ /* 0x008fe400000000ff */
[----:B------:R-:W-:Y:S01]  /*19c20*/  ISETP.LT.OR P0, PT, R2, 0x5a, P0 ;  /* 0x0000005a0200780c */ /* 0x000fe20000701670 */
[----:B------:R3:W-:Y:S01]  /*19c30*/  MUFU.EX2 R60, R3 ;  /* 0x00000003003c7308 */ /* 0x0007e20000000800 */
[----:B-1----:R-:W-:Y:S02]  /*19c40*/  FMNMX.FTZ R70, R4, R70, !PT ;  /* 0x0000004604467209 */ /* 0x002fe40007810000 */
[----:B------:R-:W-:Y:S02]  /*19c50*/  FSEL R73, R34, -INF , !P0 ;  /* 0xff80000022497808 */ /* 0x000fe40004000000 */
[C---:B------:R-:W-:Y:S01]  /*19c60*/  FSETP.NEU.FTZ.AND P0, PT, R70.reuse, -INF , PT ;  /* 0xff8000004600780b */ /* 0x040fe20003f1d000 */
[----:B------:R-:W-:Y:S01]  /*19c70*/  FMUL.FTZ R96, R70, c[0x0][0x2d0] ;  /* 0x0000b40046607a20 */ /* 0x000fe20000410000 */
[----:B------:R-:W-:Y:S01]  /*19c80*/  ISETP.LT.OR P3, PT, R2, 0x59, P3 ;  /* 0x000000590200780c */ /* 0x000fe20001f61670 */
[--C-:B------:R-:W-:Y:S01]  /*19c90*/  FFMA.FTZ R2, R20, c[0x0][0x2d0], -R75.reuse ;  /* 0x0000b40014027a23 */ /* 0x100fe2000001084b */
[----:B------:R-:W-:Y:S01]  /*19ca0*/  FMNMX.FTZ R0, R202, R0, !PT ;  /* 0x00000000ca007209 */ /* 0x000fe20007810000 */
[----:B------:R-:W-:Y:S01]  /*19cb0*/  LDSM.16.MT88.4 R20, [R209+0x100] ;  /* 0x00010000d114783b */ /* 0x000fe20000004200 */
[----:B------:R-:W-:Y:S01]  /*19cc0*/  FSEL R96, R96, RZ, P0 ;  /* 0x000000ff60607208 */ /* 0x000fe20000000000 */
[----:B------:R1:W4:Y:S01]  /*19cd0*/  MUFU.EX2 R86, R2 ;  /* 0x0000000200567308 */ /* 0x0003220000000800 */
[----:B------:R-:W-:Y:S01]  /*19ce0*/  FSEL R201, R35, -INF , !P3 ;  /* 0xff80000023c97808 */ /* 0x000fe20005800000 */
[--C-:B--2---:R-:W-:Y:S02]  /*19cf0*/  FFMA.FTZ R5, R17, c[0x0][0x2d0], -R75.reuse ;  /* 0x0000b40011057a23 */ /* 0x104fe4000001084b */
[--C-:B------:R-:W-:Y:S01]  /*19d00*/  FFMA.FTZ R4, R15, c[0x0][0x2d0], -R96.reuse ;  /* 0x0000b4000f047a23 */ /* 0x100fe20000010860 */
[----:B------:R-:W-:Y:S01]  /*19d10*/  FMNMX.FTZ R0, R201, R0, !PT ;  /* 0x00000000c9007209 */ /* 0x000fe20007810000 */
[--C-:B------:R-:W-:Y:S02]  /*19d20*/  FFMA.FTZ R32, R32, c[0x0][0x2d0], -R96.reuse ;  /* 0x0000b40020207a23 */ /* 0x100fe40000010860 */
[--C-:B------:R-:W-:Y:S01]  /*19d30*/  FFMA.FTZ R44, R44, c[0x0][0x2d0], -R96.reuse ;  /* 0x0000b4002c2c7a23 */ /* 0x100fe20000010860 */
[----:B------:R-:W-:Y:S01]  /*19d40*/  FMNMX.FTZ R0, R73, R0, !PT ;  /* 0x0000000049007209 */ /* 0x000fe20007810000 */
[----:B------:R-:W-:Y:S01]  /*19d50*/  MUFU.EX2 R36, R4 ;  /* 0x0000000400247308 */ /* 0x000fe20000000800 */
[--C-:B---3--:R-:W-:Y:S02]  /*19d60*/  FFMA.FTZ R3, R8, c[0x0][0x2d0], -R96.reuse ;  /* 0x0000b40008037a23 */ /* 0x108fe40000010860 */
[--C-:B------:R-:W-:Y:S07]  /*19d70*/  FFMA.FTZ R8, R25, c[0x0][0x2d0], -R75.reuse ;  /* 0x0000b40019087a23 */ /* 0x100fee000001084b */
[----:B------:R2:W-:Y:S01]  /*19d80*/  MUFU.EX2 R57, R3 ;  /* 0x0000000300397308 */ /* 0x0005e20000000800 */
[----:B-1----:R-:W1:Y:S01]  /*19d90*/  SHFL.BFLY PT, R2, R0, 0x2, 0x1f ;  /* 0x0c401f0000027f89 */ /* 0x002e6200000e0000 */
[----:B----4-:R-:W-:Y:S08]  /*19da0*/  F2FP.PACK_AB R79, R60, R86 ;  /* 0x000000563c4f723e */ /* 0x010ff000000000ff */
[----:B------:R-:W3:Y:S10]  /*19db0*/  MUFU.EX2 R49, R5 ;  /* 0x0000000500317308 */ /* 0x000ef40000000800 */
[----:B------:R-:W-:Y:S01]  /*19dc0*/  MUFU.EX2 R63, R8 ;  /* 0x00000008003f7308 */ /* 0x000fe20000000800 */
[--C-:B--2---:R-:W-:Y:S02]  /*19dd0*/  FFMA.FTZ R3, R12, c[0x0][0x2d0], -R96.reuse ;  /* 0x0000b4000c037a23 */ /* 0x104fe40000010860 */
[--C-:B------:R-:W-:Y:S07]  /*19de0*/  FFMA.FTZ R12, R27, c[0x0][0x2d0], -R75.reuse ;  /* 0x0000b4001b0c7a23 */ /* 0x100fee000001084b */
[----:B------:R2:W4:Y:S01]  /*19df0*/  MUFU.EX2 R37, R3 ;  /* 0x0000000300257308 */ /* 0x0005220000000800 */
[----:B---3--:R-:W-:Y:S09]  /*19e00*/  F2FP.PACK_AB R77, R49, R84 ;  /* 0x00000054314d723e */ /* 0x008ff200000000ff */
[----:B------:R-:W-:Y:S01]  /*19e10*/  MUFU.EX2 R51, R12 ;  /* 0x0000000c00337308 */ /* 0x000fe20000000800 */
[----:B--2---:R-:W-:Y:S09]  /*19e20*/  FFMA.FTZ R3, R13, c[0x0][0x2d0], -R96 ;  /* 0x0000b4000d037a23 */ /* 0x004ff20000010860 */
[----:B------:R1:W-:Y:S02]  /*19e30*/  MUFU.EX2 R85, R3 ;  /* 0x0000000300557308 */ /* 0x0003e40000000800 */
[----:B-1----:R-:W-:Y:S01]  /*19e40*/  FMNMX.FTZ R3, R0, R2, !PT ;  /* 0x0000000200037209 */ /* 0x002fe20007810000 */
[----:B------:R-:W-:Y:S01]  /*19e50*/  FFMA.FTZ R2, R24, c[0x0][0x2d0], -R74 ;  /* 0x0000b40018027a23 */ /* 0x000fe2000001084a */
[----:B------:R-:W-:Y:S01]  /*19e60*/  FSEL R0, R72, RZ, P2 ;  /* 0x000000ff48007208 */ /* 0x000fe20001000000 */
[--C-:B------:R-:W-:Y:S05]  /*19e70*/  FFMA.FTZ R24, R28, c[0x0][0x2d0], -R75.reuse ;  /* 0x0000b4001c187a23 */ /* 0x100fea000001084b */
[----:B------:R1:W-:Y:S01]  /*19e80*/  MUFU.EX2 R89, R2 ;  /* 0x0000000200597308 */ /* 0x0003e20000000800 */
[----:B------:R-:W2:Y:S01]  /*19e90*/  SHFL.BFLY PT, R4, R3, 0x1, 0x1f ;  /* 0x0c201f0003047f89 */ /* 0x000ea200000e0000 */
[----:B------:R-:W-:Y:S01]  /*19ea0*/  FADD.FTZ R0, -R0, R100 ;  /* 0x0000006400007221 */ /* 0x000fe20000010100 */
[----:B------:R-:W-:Y:S01]  /*19eb0*/  MOV R100, R38 ;  /* 0x0000002600647202 */ /* 0x000fe20000000f00 */
[----:B------:R-:W-:Y:S02]  /*19ec0*/  FFMA.FTZ R28, R30, c[0x0][0x2d0], -R75 ;  /* 0x0000b4001e1c7a23 */ /* 0x000fe4000001084b */
[----:B------:R-:W-:Y:S01]  /*19ed0*/  FMUL.FTZ R0, R0, c[0x0][0x2d0] ;  /* 0x0000b40000007a20 */ /* 0x000fe20000410000 */
[----:B------:R-:W-:Y:S03]  /*19ee0*/  F2FP.PACK_AB R76, R50, R100 ;  /* 0x00000064324c723e */ /* 0x000fe600000000ff */
[----:B------:R3:W5:Y:S10]  /*19ef0*/  MUFU.EX2 R69, R0 ;  /* 0x0000000000457308 */ /* 0x0007740000000800 */
[----:B------:R-:W-:Y:S01]  /*19f00*/  MUFU.EX2 R34, R24 ;  /* 0x0000001800227308 */ /* 0x000fe20000000800 */
        /* <DEDUP_REMOVED lines=9> */
[----:B-----5:R-:W-:Y:S02]  /*19fa0*/  FMUL.FTZ R5, R69, R105 ;  /* 0x0000006945057220 */ /* 0x020fe40000410000 */
[----:B------:R-:W-:Y:S01]  /*19fb0*/  FADD.FTZ R0, -R0, R102 ;  /* 0x0000006600007221 */ /* 0x000fe20000010100 */
[----:B------:R-:W-:Y:S01]  /*19fc0*/  FSEL R97, R97, RZ, P0 ;  /* 0x000000ff61617208 */ /* 0x000fe20000000000 */
[----:B------:R-:W-:Y:S01]  /*19fd0*/  FMUL.FTZ R17, R69, R117 ;  /* 0x0000007545117220 */ /* 0x000fe20000410000 */
[-C--:B------:R-:W-:Y:S01]  /*19fe0*/  F2FP.PACK_AB R64, R101, R57.reuse ;  /* 0x000000396540723e */ /* 0x080fe200000000ff */
[----:B------:R-:W-:Y:S01]  /*19ff0*/  FMUL.FTZ R0, R0, c[0x0][0x2d0] ;  /* 0x0000b40000007a20 */ /* 0x000fe20000410000 */
[----:B------:R-:W-:Y:S01]  /*1a000*/  MOV R117, R57 ;  /* 0x0000003900757202 */ /* 0x000fe20000000f00 */
[--C-:B------:R-:W-:Y:S01]  /*1a010*/  FFMA.FTZ R4, R16, c[0x0][0x2d0], -R97.reuse ;  /* 0x0000b40010047a23 */ /* 0x100fe20000010861 */
[----:B------:R-:W-:Y:S01]  /*1a020*/  MUFU.EX2 R105, R92 ;  /* 0x0000005c00697308 */ /* 0x000fe20000000800 */
[--C-:B------:R-:W-:Y:S02]  /*1a030*/  FFMA.FTZ R58, R58, c[0x0][0x2d0], -R97.reuse ;  /* 0x0000b4003a3a7a23 */ /* 0x100fe40000010861 */
[--C-:B------:R-:W-:Y:S02]  /*1a040*/  FFMA.FTZ R62, R62, c[0x0][0x2d0], -R97.reuse ;  /* 0x0000b4003e3e7a23 */ /* 0x100fe40000010861 */
[----:B------:R-:W-:Y:S05]  /*1a050*/  FFMA.FTZ R16, R29, c[0x0][0x2d0], -R74 ;  /* 0x0000b4001d107a23 */ /* 0x000fea000001084a */
[----:B------:R2:W3:Y:S01]  /*1a060*/  MUFU.EX2 R2, R0 ;  /* 0x0000000000027308 */ /* 0x0004e20000000800 */
[C---:B-1----:R-:W-:Y:S02]  /*1a070*/  FMUL.FTZ R19, R68.reuse, R119 ;  /* 0x0000007744137220 */ /* 0x042fe40000410000 */
[C---:B------:R-:W-:Y:S02]  /*1a080*/  FMUL.FTZ R35, R68.reuse, R135 ;  /* 0x0000008744237220 */ /* 0x040fe40000410000 */
[C---:B------:R-:W-:Y:S01]  /*1a090*/  FMUL.FTZ R7, R68.reuse, R107 ;  /* 0x0000006b44077220 */ /* 0x040fe20000410000 */
[----:B------:R-:W-:Y:S04]  /*1a0a0*/  MOV R107, R36 ;  /* 0x00000024006b7202 */ /* 0x000fe80000000f00 */
[----:B------:R1:W-:Y:S01]  /*1a0b0*/  MUFU.EX2 R206, R4 ;  /* 0x0000000400ce7308 */ /* 0x0003e20000000800 */
[----:B------:R-:W-:Y:S01]  /*1a0c0*/  FMUL.FTZ R6, R68, R106 ;  /* 0x0000006a44067220 */ /* 0x000fe20000410000 */
[----:B------:R-:W4:Y:S01]  /*1a0d0*/  LDSM.16.MT88.4 R36, [R212+0x100] ;  /* 0x00010000d424783b */ /* 0x000f220000004200 */
[----:B------:R-:W-:Y:S07]  /*1a0e0*/  F2FP.PACK_AB R66, R107, R85 ;  /* 0x000000556b42723e */ /* 0x000fee00000000ff */
[----:B------:R5:W-:Y:S01]  /*1a0f0*/  MUFU.EX2 R33, R16 ;  /* 0x0000001000217308 */ /* 0x000be20000000800 */
[--C-:B--2---:R-:W-:Y:S02]  /*1a100*/  FFMA.FTZ R0, R9, c[0x0][0x2d0], -R97.reuse ;  /* 0x0000b40009007a23 */ /* 0x104fe40000010861 */
[C---:B---3--:R-:W-:Y:S02]  /*1a110*/  FMUL.FTZ R8, R2.reuse, R108 ;  /* 0x0000006c02087220 */ /* 0x048fe40000410000 */
[C---:B------:R-:W-:Y:S05]  /*1a120*/  FMUL.FTZ R9, R2.reuse, R109 ;  /* 0x0000006d02097220 */ /* 0x040fea0000410000 */
[----:B------:R2:W-:Y:S01]  /*1a130*/  MUFU.EX2 R204, R0 ;  /* 0x0000000000cc7308 */ /* 0x0005e20000000800 */
[C---:B------:R-:W-:Y:S01]  /*1a140*/  FMUL.FTZ R12, R2.reuse, R112 ;  /* 0x00000070020c7220 */ /* 0x040fe20000410000 */
[----:B------:R-:W-:Y:S01]  /*1a150*/  MOV R112, R87 ;  /* 0x0000005700707202 */ /* 0x000fe20000000f00 */
[----:B------:R-:W-:Y:S02]  /*1a160*/  FMUL.FTZ R13, R2, R113 ;  /* 0x00000071020d7220 */ /* 0x000fe40000410000 */
[--C-:B-1----:R-:W-:Y:S02]  /*1a170*/  FFMA.FTZ R4, R18, c[0x0][0x2d0], -R97.reuse ;  /* 0x0000b40012047a23 */ /* 0x102fe40000010861 */
[----:B------:R-:W-:Y:S02]  /*1a180*/  FMUL.FTZ R18, R68, R118 ;  /* 0x0000007644127220 */ /* 0x000fe40000410000 */
[----:B------:R-:W-:Y:S01]  /*1a190*/  IMAD.MOV.U32 R113, RZ, RZ, R84 ;  /* 0x000000ffff717224 */ /* 0x000fe200078e0054 */
[----:B------:R1:W3:Y:S01]  /*1a1a0*/  MUFU.EX2 R207, R4 ;  /* 0x0000000400cf7308 */ /* 0x0002e20000000800 */
[C---:B------:R-:W-:Y:S02]  /*1a1b0*/  FMUL.FTZ R24, R2.reuse, R124 ;  /* 0x0000007c02187220 */ /* 0x040fe40000410000 */
[C---:B------:R-:W-:Y:S02]  /*1a1c0*/  FMUL.FTZ R25, R2.reuse, R125 ;  /* 0x0000007d02197220 */ /* 0x040fe40000410000 */
[----:B-----5:R-:W-:Y:S02]  /*1a1d0*/  FMUL.FTZ R16, R69, R116 ;  /* 0x0000007445107220 */ /* 0x020fe40000410000 */
[C---:B------:R-:W-:Y:S02]  /*1a1e0*/  FMUL.FTZ R29, R2.reuse, R129 ;  /* 0x00000081021d7220 */ /* 0x040fe40000410000 */
[C---:B------:R-:W-:Y:S01]  /*1a1f0*/  FMUL.FTZ R45, R2.reuse, R145 ;  /* 0x00000091022d7220 */ /* 0x040fe20000410000 */
[----:B------:R5:W-:Y:S01]  /*1a200*/  MUFU.EX2 R124, R32 ;  /* 0x00000020007c7308 */ /* 0x000be20000000800 */
[----:B------:R-:W-:Y:S02]  /*1a210*/  FMUL.FTZ R57, R2, R157 ;  /* 0x0000009d02397220 */ /* 0x000fe40000410000 */
[----:B------:R-:W-:Y:S02]  /*1a220*/  IMAD.MOV.U32 R116, RZ, RZ, R86 ;  /* 0x000000ffff747224 */ /* 0x000fe400078e0056 */
[----:B--2---:R-:W-:Y:S02]  /*1a230*/  FFMA.FTZ R0, R14, c[0x0][0x2d0], -R97 ;  /* 0x0000b4000e007a23 */ /* 0x004fe40000010861 */
[----:B------:R-:W-:Y:S02]  /*1a240*/  IMAD.MOV.U32 R108, RZ, RZ, R60 ;  /* 0x000000ffff6c7224 */ /* 0x000fe400078e003c */
[----:B------:R-:W-:Y:S01]  /*1a250*/  FMUL.FTZ R60, R2, R160 ;  /* 0x000000a0023c7220 */ /* 0x000fe20000410000 */
[----:B------:R2:W2:Y:S01]  /*1a260*/  MUFU.EX2 R205, R0 ;  /* 0x0000000000cd7308 */ /* 0x0004a20000000800 */
[----:B------:R-:W-:Y:S01]  /*1a270*/  MOV R160, R116 ;  /* 0x0000007400a07202 */ /* 0x000fe20000000f00 */
[----:B-1----:R-:W-:Y:S01]  /*1a280*/  FFMA.FTZ R4, R26, c[0x0][0x2d0], -R74 ;  /* 0x0000b4001a047a23 */ /* 0x002fe2000001084a */
[----:B---3--:R-:W-:Y:S07]  /*1a290*/  F2FP.PACK_AB R67, R207, R206 ;  /* 0x000000cecf43723e */ /* 0x008fee00000000ff */
[----:B------:R1:W-:Y:S01]  /*1a2a0*/  MUFU.EX2 R91, R4 ;  /* 0x00000004005b7308 */ /* 0x0003e20000000800 */
[----:B-----5:R-:W-:Y:S01]  /*1a2b0*/  FMUL.FTZ R32, R69, R132 ;  /* 0x0000008445207220 */ /* 0x020fe20000410000 */
[----:B--2---:R-:W-:Y:S02]  /*1a2c0*/  FSEL R0, R3, RZ, P0 ;  /* 0x000000ff03007208 */ /* 0x004fe40000000000 */
[----:B------:R-:W-:Y:S02]  /*1a2d0*/  F2FP.PACK_AB R65, R205, R204 ;  /* 0x000000cccd41723e */ /* 0x000fe400000000ff */
[----:B------:R-:W-:Y:S01]  /*1a2e0*/  PLOP3.LUT P0, PT, PT, PT, UP0, 0x80, 0x0 ;  /* 0x000000000000781c */ /* 0x000fe20003f0f008 */
[----:B------:R-:W-:Y:S04]  /*1a2f0*/  FADD.FTZ R0, -R0, R103 ;  /* 0x0000006700007221 */ /* 0x000fe80000010100 */
[----:B------:R-:W-:Y:S02]  /*1a300*/  FMUL.FTZ R0, R0, c[0x0][0x2d0] ;  /* 0x0000b40000007a20 */ /* 0x000fe40000410000 */
[----:B-1----:R-:W-:Y:S02]  /*1a310*/  FMUL.FTZ R4, R69, R104 ;  /* 0x0000006845047220 */ /* 0x002fe40000410000 */
[----:B------:R-:W-:Y:S02]  /*1a320*/  IMAD.MOV.U32 R104, RZ, RZ, R89 ;  /* 0x000000ffff687224 */ /* 0x000fe400078e0059 */
[----:B------:R-:W1:Y:S03]  /*1a330*/  MUFU.EX2 R0, R0 ;  /* 0x0000000000007308 */ /* 0x000e660000000800 */
[-C--:B------:R-:W-:Y:S01]  /*1a340*/  HMMA.16816.F32 R4, R76, R20.reuse, R4 ;  /* 0x000000144c04723c */ /* 0x080fe20000001804 */
[C---:B-1----:R-:W-:Y:S01]  /*1a350*/  FMUL.FTZ R10, R0.reuse, R110 ;  /* 0x0000006e000a7220 */ /* 0x042fe20000410000 */
[----:B------:R-:W-:Y:S01]  /*1a360*/  MOV R110, R61 ;  /* 0x0000003d006e7202 */ /* 0x000fe20000000f00 */
[C---:B------:R-:W-:Y:S01]  /*1a370*/  FMUL.FTZ R11, R0.reuse, R111 ;  /* 0x0000006f000b7220 */ /* 0x040fe20000410000 */
[----:B------:R-:W-:Y:S01]  /*1a380*/  MOV R111, R63 ;  /* 0x0000003f006f7202 */ /* 0x000fe20000000f00 */
[C---:B------:R-:W-:Y:S02]  /*1a390*/  FMUL.FTZ R63, R0.reuse, R163 ;  /* 0x000000a3003f7220 */ /* 0x040fe40000410000 */
[C---:B------:R-:W-:Y:S01]  /*1a3a0*/  FMUL.FTZ R14, R0.reuse, R114 ;  /* 0x00000072000e7220 */ /* 0x040fe20000410000 */
[----:B------:R-:W-:Y:S01]  /*1a3b0*/  MOV R114, R85 ;  /* 0x0000005500727202 */ /* 0x000fe20000000f00 */
[C---:B------:R-:W-:Y:S01]  /*1a3c0*/  FMUL.FTZ R47, R0.reuse, R147 ;  /* 0x00000093002f7220 */ /* 0x040fe20000410000 */
[C---:B------:R-:W-:Y:S02]  /*1a3d0*/  HMMA.16816.F32 R8, R64.reuse, R20, R8 ;  /* 0x000000144008723c */ /* 0x040fe40000001808 */
[----:B------:R-:W-:Y:S01]  /*1a3e0*/  FMUL.FTZ R15, R0, R115 ;  /* 0x00000073000f7220 */ /* 0x000fe20000410000 */
[----:B------:R-:W1:Y:S01]  /*1a3f0*/  LDSM.16.MT88.4 R84, [R209+0x900] ;  /* 0x00090000d154783b */ /* 0x000e620000004200 */
[----:B------:R-:W-:Y:S01]  /*1a400*/  FMUL.FTZ R61, R2, R161 ;  /* 0x000000a1023d7220 */ /* 0x000fe20000410000 */
[----:B------:R-:W-:Y:S01]  /*1a410*/  MUFU.EX2 R115, R44 ;  /* 0x0000002c00737308 */ /* 0x000fe20000000800 */
[----:B------:R-:W-:Y:S02]  /*1a420*/  IMAD.MOV.U32 R161, RZ, RZ, R112 ;  /* 0x000000ffffa17224 */ /* 0x000fe400078e0070 */
[----:B------:R-:W-:Y:S01]  /*1a430*/  FFMA.FTZ R20, R31, c[0x0][0x2d0], -R74 ;  /* 0x0000b4001f147a23 */ /* 0x000fe2000001084a */
[-C--:B------:R-:W-:Y:S03]  /*1a440*/  HMMA.16816.F32 R12, R64, R22.reuse, R12 ;  /* 0x00000016400c723c */ /* 0x080fe6000000180c */
[C---:B------:R-:W-:Y:S02]  /*1a450*/  FMUL.FTZ R21, R69.reuse, R121 ;  /* 0x0000007945157220 */ /* 0x040fe40000410000 */
[C---:B------:R-:W-:Y:S01]  /*1a460*/  FMUL.FTZ R26, R0.reuse, R126 ;  /* 0x0000007e001a7220 */ /* 0x040fe20000410000 */
[----:B------:R2:W3:Y:S01]  /*1a470*/  MUFU.EX2 R59, R20 ;  /* 0x00000014003b7308 */ /* 0x0004e20000000800 */
[C---:B------:R-:W-:Y:S01]  /*1a480*/  FMUL.FTZ R27, R0.reuse, R127 ;  /* 0x0000007f001b7220 */ /* 0x040fe20000410000 */
[C---:B------:R-:W-:Y:S01]  /*1a490*/  HMMA.16816.F32 R16, R76.reuse, R22, R16 ;  /* 0x000000164c10723c */ /* 0x040fe20000001810 */
[C---:B------:R-:W-:Y:S03]  /*1a4a0*/  FMUL.FTZ R30, R0.reuse, R130 ;  /* 0x00000082001e7220 */ /* 0x040fe60000410000 */
[----:B------:R-:W-:Y:S01]  /*1a4b0*/  FMUL.FTZ R31, R0, R131 ;  /* 0x00000083001f7220 */ /* 0x000fe20000410000 */
[----:B------:R-:W-:Y:S01]  /*1a4c0*/  MOV R131, R33 ;  /* 0x0000002100837202 */ /* 0x000fe20000000f00 */
[C---:B------:R-:W-:Y:S02]  /*1a4d0*/  FMUL.FTZ R33, R69.reuse, R133 ;  /* 0x0000008545217220 */ /* 0x040fe40000410000 */
[C---:B------:R-:W-:Y:S02]  /*1a4e0*/  FMUL.FTZ R22, R68.reuse, R122 ;  /* 0x0000007a44167220 */ /* 0x040fe40000410000 */
[----:B------:R5:W-:Y:S02]  /*1a4f0*/  MUFU.EX2 R122, R48 ;  /* 0x00000030007a7308 */ /* 0x000be40000000800 */
[C---:B------:R-:W-:Y:S02]  /*1a500*/  FMUL.FTZ R23, R68.reuse, R123 ;  /* 0x0000007b44177220 */ /* 0x040fe40000410000 */
[----:B------:R-:W-:Y:S02]  /*1a510*/  IMAD.MOV.U32 R130, RZ, RZ, R34 ;  /* 0x000000ffff827224 */ /* 0x000fe400078e0022 */
[----:B------:R-:W-:Y:S02]  /*1a520*/  FMUL.FTZ R34, R68, R134 ;  /* 0x0000008644227220 */ /* 0x000fe40000410000 */
[C---:B------:R-:W-:Y:S01]  /*1a530*/  FMUL.FTZ R42, R0.reuse, R142 ;  /* 0x0000008e002a7220 */ /* 0x040fe20000410000 */
[----:B------:R-:W-:Y:S01]  /*1a540*/  LDSM.16.MT88.4 R132, [R212+0x2900] ;  /* 0x00290000d484783b */ /* 0x000fe20000004200 */
[----:B------:R-:W-:Y:S02]  /*1a550*/  FMUL.FTZ R43, R0, R143 ;  /* 0x0000008f002b7220 */ /* 0x000fe40000410000 */
[C---:B--2---:R-:W-:Y:S02]  /*1a560*/  FMUL.FTZ R20, R69.reuse, R120 ;  /* 0x0000007845147220 */ /* 0x044fe40000410000 */
[----:B------:R2:W-:Y:S01]  /*1a570*/  MUFU.EX2 R120, R28 ;  /* 0x0000001c00787308 */ /* 0x0005e20000000800 */
[----:B------:R-:W-:Y:S02]  /*1a580*/  FMUL.FTZ R44, R2, R144 ;  /* 0x00000090022c7220 */ /* 0x000fe40000410000 */
[C---:B------:R-:W-:Y:S02]  /*1a590*/  FMUL.FTZ R46, R0.reuse, R146 ;  /* 0x00000092002e7220 */ /* 0x040fe40000410000 */
[-C--:B----4-:R-:W-:Y:S01]  /*1a5a0*/  HMMA.16816.F32 R20, R76, R36.reuse, R20 ;  /* 0x000000244c14723c */ /* 0x090fe20000001814 */
[----:B---3--:R-:W-:Y:S02]  /*1a5b0*/  IMAD.MOV.U32 R123, RZ, RZ, R59 ;  /* 0x000000ffff7b7224 */ /* 0x008fe400078e003b */
[----:B------:R-:W-:Y:S02]  /*1a5c0*/  FMUL.FTZ R59, R0, R159 ;  /* 0x0000009f003b7220 */ /* 0x000fe40000410000 */
[C---:B-----5:R-:W-:Y:S02]  /*1a5d0*/  FMUL.FTZ R48, R69.reuse, R148 ;  /* 0x0000009445307220 */ /* 0x060fe40000410000 */
[----:B------:R-:W-:Y:S01]  /*1a5e0*/  IMAD.MOV.U32 R148, RZ, RZ, R49 ;  /* 0x000000ffff947224 */ /* 0x000fe200078e0031 */
[C---:B------:R-:W-:Y:S01]  /*1a5f0*/  HMMA.16816.F32 R24, R64.reuse, R36, R24 ;  /* 0x000000244018723c */ /* 0x040fe20000001818 */
[----:B------:R-:W-:Y:S03]  /*1a600*/  FMUL.FTZ R49, R69, R149 ;  /* 0x0000009545317220 */ /* 0x000fe60000410000 */
[----:B------:R-:W-:Y:S01]  /*1a610*/  MOV R149, R50 ;  /* 0x0000003200957202 */ /* 0x000fe20000000f00 */
[----:B------:R-:W-:Y:S02]  /*1a620*/  FMUL.FTZ R50, R68, R150 ;  /* 0x0000009644327220 */ /* 0x000fe40000410000 */
[--C-:B------:R-:W-:Y:S02]  /*1a630*/  FFMA.FTZ R36, R40, c[0x0][0x2d0], -R96.reuse ;  /* 0x0000b40028247a23 */ /* 0x100fe40000010860 */
[----:B------:R-:W-:Y:S02]  /*1a640*/  FFMA.FTZ R40, R41, c[0x0][0x2d0], -R96 ;  /* 0x0000b40029287a23 */ /* 0x000fe40000010860 */
[----:B------:R3:W-:Y:S01]  /*1a650*/  MUFU.EX2 R129, R36 ;  /* 0x0000002400817308 */ /* 0x0007e20000000800 */
[C---:B--2---:R-:W-:Y:S02]  /*1a660*/  FMUL.FTZ R28, R2.reuse, R128 ;  /* 0x00000080021c7220 */ /* 0x044fe40000410000 */
[----:B------:R-:W-:Y:S02]  /*1a670*/  IMAD.MOV.U32 R150, RZ, RZ, R51 ;  /* 0x000000ffff967224 */ /* 0x000fe400078e0033 */
[----:B------:R-:W-:Y:S02]  /*1a680*/  FMUL.FTZ R41, R2, R141 ;  /* 0x0000008d02297220 */ /* 0x000fe40000410000 */
[C---:B------:R-:W-:Y:S01]  /*1a690*/  FMUL.FTZ R51, R68.reuse, R151 ;  /* 0x0000009744337220 */ /* 0x040fe20000410000 */
[-C--:B------:R-:W-:Y:S01]  /*1a6a0*/  HMMA.16816.F32 R28, R64, R38.reuse, R28 ;  /* 0x00000026401c723c */ /* 0x080fe2000000181c */
[----:B------:R-:W-:Y:S01]  /*1a6b0*/  MOV R151, R91 ;  /* 0x0000005b00977202 */ /* 0x000fe20000000f00 */
[----:B------:R2:W-:Y:S01]  /*1a6c0*/  MUFU.EX2 R128, R40 ;  /* 0x0000002800807308 */ /* 0x0005e20000000800 */
[C---:B------:R-:W-:Y:S05]  /*1a6d0*/  FMUL.FTZ R37, R69.reuse, R137 ;  /* 0x0000008945257220 */ /* 0x040fea0000410000 */
[C---:B------:R-:W-:Y:S04]  /*1a6e0*/  HMMA.16816.F32 R32, R76.reuse, R38, R32 ;  /* 0x000000264c20723c */ /* 0x040fe80000001820 */
[----:B------:R4:W-:Y:S03]  /*1a6f0*/  MUFU.EX2 R137, R58 ;  /* 0x0000003a00897308 */ /* 0x0009e60000000800 */
[C---:B------:R-:W-:Y:S02]  /*1a700*/  FMUL.FTZ R38, R68.reuse, R138 ;  /* 0x0000008a44267220 */ /* 0x040fe40000410000 */
[C---:B---3--:R-:W-:Y:S03]  /*1a710*/  FMUL.FTZ R36, R69.reuse, R136 ;  /* 0x0000008845247220 */ /* 0x048fe60000410000 */
[----:B------:R-:W-:Y:S02]  /*1a720*/  FMUL.FTZ R39, R68, R139 ;  /* 0x0000008b44277220 */ /* 0x000fe40000410000 */
[----:B------:R3:W-:Y:S01]  /*1a730*/  MUFU.EX2 R136, R62 ;  /* 0x0000003e00887308 */ /* 0x0007e20000000800 */
[----:B--2---:R-:W-:Y:S04]  /*1a740*/  FMUL.FTZ R40, R2, R140 ;  /* 0x0000008c02287220 */ /* 0x004fe80000410000 */
[-C--:B------:R-:W-:Y:S08]  /*1a750*/  HMMA.16816.F32 R36, R76, R52.reuse, R36 ;  /* 0x000000344c24723c */ /* 0x080ff00000001824 */
[C---:B------:R-:W-:Y:S01]  /*1a760*/  HMMA.16816.F32 R40, R64.reuse, R52, R40 ;  /* 0x000000344028723c */ /* 0x040fe20000001828 */
[----:B----4-:R-:W-:Y:S06]  /*1a770*/  FMUL.FTZ R58, R0, R158 ;  /* 0x0000009e003a7220 */ /* 0x010fec0000410000 */
[--C-:B------:R-:W-:Y:S01]  /*1a780*/  FFMA.FTZ R52, R56, c[0x0][0x2d0], -R97.reuse ;  /* 0x0000b40038347a23 */ /* 0x100fe20000010861 */
[-C--:B------:R-:W-:Y:S01]  /*1a790*/  HMMA.16816.F32 R44, R64, R54.reuse, R44 ;  /* 0x00000036402c723c */ /* 0x080fe2000000182c */
[C---:B------:R-:W-:Y:S02]  /*1a7a0*/  FMUL.FTZ R53, R69.reuse, R153 ;  /* 0x0000009945357220 */ /* 0x040fe40000410000 */
[----:B------:R2:W4:Y:S01]  /*1a7b0*/  MUFU.EX2 R138, R52 ;  /* 0x00000034008a7308 */ /* 0x0005220000000800 */
[----:B------:R-:W-:Y:S02]  /*1a7c0*/  FMUL.FTZ R56, R2, R156 ;  /* 0x0000009c02387220 */ /* 0x000fe40000410000 */
[----:B---3--:R-:W-:Y:S01]  /*1a7d0*/  FMUL.FTZ R62, R0, R162 ;  /* 0x000000a2003e7220 */ /* 0x008fe20000410000 */
[----:B------:R-:W-:Y:S01]  /*1a7e0*/  MOV R162, R101 ;  /* 0x0000006500a27202 */ /* 0x000fe20000000f00 */
[C---:B------:R-:W-:Y:S07]  /*1a7f0*/  HMMA.16816.F32 R48, R76.reuse, R54, R48 ;  /* 0x000000364c30723c */ /* 0x040fee0000001830 */
[C---:B------:R-:W-:Y:S02]  /*1a800*/  FMUL.FTZ R54, R68.reuse, R154 ;  /* 0x0000009a44367220 */ /* 0x040fe40000410000 */
[----:B------:R-:W-:Y:S03]  /*1a810*/  FMUL.FTZ R55, R68, R155 ;  /* 0x0000009b44377220 */ /* 0x000fe60000410000 */
[----:B--2---:R-:W-:Y:S07]  /*1a820*/  FMUL.FTZ R52, R69, R152 ;  /* 0x0000009845347220 */ /* 0x004fee0000410000 */
        /* <DEDUP_REMOVED lines=93> */
[----:B------:R-:W-:Y:S04]  /*1ae00*/  IMAD.MOV.U32 R197, RZ, RZ, R100 ;  /* 0x000000ffffc57224 */ /* 0x000fe800078e0064 */
        /* <DEDUP_REMOVED lines=18> */
[--C-:B--2---:R-:W-:Y:S09]  /*1af30*/  FFMA.FTZ R84, R187, c[0x0][0x2d0], -R96.reuse ;  /* 0x0000b400bb547a23 */ /* 0x104ff20000010860 */
[----:B------:R2:W-:Y:S01]  /*1af40*/  MUFU.EX2 R185, R84 ;  /* 0x0000005400b97308 */ /* 0x0005e20000000800 */
[----:B---3--:R-:W-:Y:S01]  /*1af50*/  FFMA.FTZ R92, R186, c[0x0][0x2d0], -R97 ;  /* 0x0000b400ba5c7a23 */ /* 0x008fe20000010861 */
[----:B------:R-:W-:Y:S08]  /*1af60*/  MOV R186, R106 ;  /* 0x0000006a00ba7202 */ /* 0x000ff00000000f00 */
[----:B------:R3:W-:Y:S01]  /*1af70*/  MUFU.EX2 R103, R92 ;  /* 0x0000005c00677308 */ /* 0x0007e20000000800 */
[----:B-1----:R-:W1:Y:S01]  /*1af80*/  LDSM.16.MT88.4 R88, [R211+0x1100] ;  /* 0x00110000d358783b */ /* 0x002e620000004200 */
[----:B--2---:R-:W-:Y:S02]  /*1af90*/  FFMA.FTZ R84, R190, c[0x0][0x2d0], -R96 ;  /* 0x0000b400be547a23 */ /* 0x004fe40000010860 */
[----:B------:R-:W-:Y:S06]  /*1afa0*/  IMAD.MOV.U32 R190, RZ, RZ, R109 ;  /* 0x000000ffffbe7224 */ /* 0x000fec00078e006d */
[----:B------:R2:W4:Y:S01]  /*1afb0*/  MUFU.EX2 R187, R84 ;  /* 0x0000005400bb7308 */ /* 0x0005220000000800 */
[----:B---3--:R-:W-:Y:S01]  /*1afc0*/  FFMA.FTZ R92, R227, c[0x0][0x2d0], -R75 ;  /* 0x0000b400e35c7a23 */ /* 0x008fe2000001084b */
[----:B------:R-:W-:Y:S02]  /*1afd0*/  MOV R227, R120 ;  /* 0x0000007800e37202 */ /* 0x000fe40000000f00 */
[----:B------:R-:W-:Y:S01]  /*1afe0*/  MOV R120, R110 ;  /* 0x0000006e00787202 */ /* 0x000fe20000000f00 */
        /* <DEDUP_REMOVED lines=8> */
[--C-:B------:R-:W-:Y:S01]  /*1b070*/  FFMA.FTZ R80, R230, c[0x0][0x2d0], -R74.reuse ;  /* 0x0000b400e6507a23 */ /* 0x100fe2000001084a */
        /* <DEDUP_REMOVED lines=13> */
[----:B-1----:R-:W-:Y:S02]  /*1b150*/  FFMA.FTZ R80, R200, c[0x0][0x2d0], -R75 ;  /* 0x0000b400c8507a23 */ /* 0x002fe4000001084b */
[----:B------:R-:W-:Y:S07]  /*1b160*/  IMAD.MOV.U32 R200, RZ, RZ, R115 ;  /* 0x000000ffffc87224 */ /* 0x000fee00078e0073 */
        /* <DEDUP_REMOVED lines=9> */
[----:B------:R-:W-:Y:S02]  /*1b200*/  IMAD.MOV.U32 R233, RZ, RZ, R123 ;  /* 0x000000ffffe97224 */ /* 0x000fe400078e007b */
[----:B------:R1:W-:Y:S01]  /*1b210*/  MUFU.EX2 R158, R84 ;  /* 0x00000054009e7308 */ /* 0x0003e20000000800 */
[----:B------:R-:W-:Y:S04]  /*1b220*/  MOV R123, R114 ;  /* 0x00000072007b7202 */ /* 0x000fe80000000f00 */
[C---:B------:R-:W-:Y:S08]  /*1b230*/  HMMA.16816.F32 R16, R76.reuse, R86, R16 ;  /* 0x000000564c10723c */ /* 0x040ff00000001810 */
[-C--:B------:R-:W-:Y:S08]  /*1b240*/  HMMA.16816.F32 R20, R76, R88.reuse, R20 ;  /* 0x000000584c14723c */ /* 0x080ff00000001814 */
[C---:B------:R-:W-:Y:S01]  /*1b250*/  HMMA.16816.F32 R24, R80.reuse, R88, R24 ;  /* 0x000000585018723c */ /* 0x040fe20000001818 */
[----:B-1----:R-:W-:Y:S03]  /*1b260*/  FFMA.FTZ R84, R234, c[0x0][0x2d0], -R74 ;  /* 0x0000b400ea547a23 */ /* 0x002fe6000001084a */
[----:B------:R-:W-:Y:S03]  /*1b270*/  MOV R234, R160 ;  /* 0x000000a000ea7202 */ /* 0x000fe60000000f00 */
[--C-:B------:R-:W-:Y:S01]  /*1b280*/  FFMA.FTZ R88, R226, c[0x0][0x2d0], -R96.reuse ;  /* 0x0000b400e2587a23 */ /* 0x100fe20000010860 */
[-C--:B------:R-:W-:Y:S01]  /*1b290*/  HMMA.16816.F32 R28, R80, R90.reuse, R28 ;  /* 0x0000005a501c723c */ /* 0x080fe2000000181c */
[----:B------:R1:W-:Y:S03]  /*1b2a0*/  MUFU.EX2 R180, R84 ;  /* 0x0000005400b47308 */ /* 0x0003e60000000800 */
[----:B------:R-:W-:Y:S04]  /*1b2b0*/  MOV R226, R108 ;  /* 0x0000006c00e27202 */ /* 0x000fe80000000f00 */
[C---:B------:R-:W-:Y:S03]  /*1b2c0*/  HMMA.16816.F32 R32, R76.reuse, R90, R32 ;  /* 0x0000005a4c20723c */ /* 0x040fe60000001820 */
[----:B------:R3:W-:Y:S05]  /*1b2d0*/  MUFU.EX2 R156, R88 ;  /* 0x00000058009c7308 */ /* 0x0007ea0000000800 */
[-C--:B--2---:R-:W-:Y:S08]  /*1b2e0*/  HMMA.16816.F32 R36, R76, R92.reuse, R36 ;  /* 0x0000005c4c24723c */ /* 0x084ff00000001824 */
[C---:B------:R-:W-:Y:S01]  /*1b2f0*/  HMMA.16816.F32 R40, R80.reuse, R92, R40 ;  /* 0x0000005c5028723c */ /* 0x040fe20000001828 */
[----:B-1----:R-:W-:Y:S03]  /*1b300*/  FFMA.FTZ R84, R231, c[0x0][0x2d0], -R75 ;  /* 0x0000b400e7547a23 */ /* 0x002fe6000001084b */
[----:B------:R-:W-:Y:S01]  /*1b310*/  IMAD.MOV.U32 R231, RZ, RZ, R161 ;  /* 0x000000ffffe77224 */ /* 0x000fe200078e00a1 */
[----:B------:R1:W-:Y:S02]  /*1b320*/  MUFU.EX2 R157, R84 ;  /* 0x00000054009d7308 */ /* 0x0003e40000000800 */
[----:B------:R-:W-:Y:S01]  /*1b330*/  FFMA.FTZ R92, R191, c[0x0][0x2d0], -R97 ;  /* 0x0000b400bf5c7a23 */ /* 0x000fe20000010861 */
[-C--:B------:R-:W-:Y:S01]  /*1b340*/  HMMA.16816.F32 R44, R80, R94.reuse, R44 ;  /* 0x0000005e502c723c */ /* 0x080fe2000000182c */
[--C-:B---3--:R-:W-:Y:S03]  /*1b350*/  FFMA.FTZ R88, R228, c[0x0][0x2d0], -R96.reuse ;  /* 0x0000b400e4587a23 */ /* 0x108fe60000010860 */
[----:B------:R-:W-:Y:S03]  /*1b360*/  MOV R228, R162 ;  /* 0x000000a200e47202 */ /* 0x000fe60000000f00 */
[----:B------:R2:W-:Y:S01]  /*1b370*/  MUFU.EX2 R100, R92 ;  /* 0x0000005c00647308 */ /* 0x0005e20000000800 */
[C---:B------:R-:W-:Y:S09]  /*1b380*/  HMMA.16816.F32 R48, R76.reuse, R94, R48 ;  /* 0x0000005e4c30723c */ /* 0x040ff20000001830 */
[----:B------:R3:W-:Y:S03]  /*1b390*/  MUFU.EX2 R178, R88 ;  /* 0x0000005800b27308 */ /* 0x0007e60000000800 */
[----:B-1----:R-:W-:Y:S02]  /*1b3a0*/  FFMA.FTZ R84, R232, c[0x0][0x2d0], -R75 ;  /* 0x0000b400e8547a23 */ /* 0x002fe4000001084b */
[----:B------:R-:W4:Y:S05]  /*1b3b0*/  LDL.LU R232, [R1+0x1c] ;  /* 0x00001c0001e87983 */ /* 0x000f2a0000300800 */
[----:B------:R1:W-:Y:S01]  /*1b3c0*/  MUFU.EX2 R179, R84 ;  /* 0x0000005400b37308 */ /* 0x0003e20000000800 */
[----:B------:R-:W5:Y:S01]  /*1b3d0*/  LDL.LU R163, [R1+0x14] ;  /* 0x0000140001a37983 */ /* 0x000f620000300800 */
[----:B--2---:R-:W-:Y:S03]  /*1b3e0*/  FFMA.FTZ R92, R192, c[0x0][0x2d0], -R97 ;  /* 0x0000b400c05c7a23 */ /* 0x004fe60000010861 */
[----:B------:R-:W2:Y:S05]  /*1b3f0*/  LDL.LU R112, [R1+0x18] ;  /* 0x0000180001707983 */ /* 0x000eaa0000300800 */
[----:B------:R1:W-:Y:S01]  /*1b400*/  MUFU.EX2 R99, R92 ;  /* 0x0000005c00637308 */ /* 0x0003e20000000800 */
[--C-:B---3--:R-:W-:Y:S09]  /*1b410*/  FFMA.FTZ R88, R229, c[0x0][0x2d0], -R96.reuse ;  /* 0x0000b400e5587a23 */ /* 0x108ff20000010860 */
[----:B------:R3:W3:Y:S01]  /*1b420*/  MUFU.EX2 R177, R88 ;  /* 0x0000005800b17308 */ /* 0x0006e20000000800 */
[----:B-1----:R-:W-:Y:S02]  /*1b430*/  FFMA.FTZ R84, R203, c[0x0][0x2d0], -R96 ;  /* 0x0000b400cb547a23 */ /* 0x002fe40000010860 */
[----:B------:R-:W-:Y:S02]  /*1b440*/  IMAD.MOV.U32 R203, RZ, RZ, R117 ;  /* 0x000000ffffcb7224 */ /* 0x000fe400078e0075 */
[----:B------:R-:W-:Y:S05]  /*1b450*/  LDSM.16.MT88.4 R116, [R209+0x2900] ;  /* 0x00290000d174783b */ /* 0x000fea0000004200 */
[----:B------:R1:W-:Y:S01]  /*1b460*/  MUFU.EX2 R155, R84 ;  /* 0x00000054009b7308 */ /* 0x0003e20000000800 */
[----:B------:R-:W-:Y:S09]  /*1b470*/  FFMA.FTZ R92, R237, c[0x0][0x2d0], -R75 ;  /* 0x0000b400ed5c7a23 */ /* 0x000ff2000001084b */
[----:B------:R1:W-:Y:S01]  /*1b480*/  MUFU.EX2 R172, R92 ;  /* 0x0000005c00ac7308 */ /* 0x0003e20000000800 */
[--C-:B---3--:R-:W-:Y:S09]  /*1b490*/  FFMA.FTZ R88, R236, c[0x0][0x2d0], -R74.reuse ;  /* 0x0000b400ec587a23 */ /* 0x108ff2000001084a */
[----:B------:R3:W-:Y:S01]  /*1b4a0*/  MUFU.EX2 R176, R88 ;  /* 0x0000005800b07308 */ /* 0x0007e20000000800 */
[----:B-1----:R-:W1:Y:S08]  /*1b4b0*/  LDSM.16.MT88.4 R84, [R211+0x1900] ;  /* 0x00190000d354783b */ /* 0x002e700000004200 */
[----:B------:R-:W-:Y:S01]  /*1b4c0*/  LDSM.16.MT88.4 R92, [R210+0x2100] ;  /* 0x00210000d25c783b */ /* 0x000fe20000004200 */
[--C-:B---3--:R-:W-:Y:S04]  /*1b4d0*/  FFMA.FTZ R88, R188, c[0x0][0x2d0], -R97.reuse ;  /* 0x0000b400bc587a23 */ /* 0x108fe80000010861 */
[----:B------:R3:W3:Y:S01]  /*1b4e0*/  MUFU.EX2 R101, R88 ;  /* 0x0000005800657308 */ /* 0x0006e20000000800 */
        /* <DEDUP_REMOVED lines=9> */
[----:B------:R-:W-:Y:S01]  /*1b580*/  F2FP.PACK_AB R81, R100, R101 ;  /* 0x000000656451723e */ /* 0x000fe200000000ff */
[----:B------:R1:W1:Y:S02]  /*1b590*/  MUFU.EX2 R175, R80 ;  /* 0x0000005000af7308 */ /* 0x0002640000000800 */
[----:B------:R-:W-:Y:S02]  /*1b5a0*/  F2FP.PACK_AB R76, R182, R183 ;  /* 0x000000b7b64c723e */ /* 0x000fe400000000ff */
[----:B------:R-:W-:Y:S03]  /*1b5b0*/  F2FP.PACK_AB R77, R181, R159 ;  /* 0x0000009fb54d723e */ /* 0x000fe600000000ff */
[----:B------:R-:W-:Y:S02]  /*1b5c0*/  F2FP.PACK_AB R78, R180, R158 ;  /* 0x0000009eb44e723e */ /* 0x000fe400000000ff */
[----:B------:R-:W-:Y:S01]  /*1b5d0*/  F2FP.PACK_AB R79, R179, R157 ;  /* 0x0000009db34f723e */ /* 0x000fe200000000ff */
[----:B---3--:R-:W3:Y:S01]  /*1b5e0*/  LDSM.16.MT88.4 R84, [R212+0x2100] ;  /* 0x00210000d454783b */ /* 0x008ee20000004200 */
[----:B------:R-:W-:Y:S05]  /*1b5f0*/  F2FP.PACK_AB R83, R98, R99 ;  /* 0x000000636253723e */ /* 0x000fea00000000ff */
[-C--:B-1----:R-:W-:Y:S01]  /*1b600*/  HMMA.16816.F32 R4, R76, R88.reuse, R4 ;  /* 0x000000584c04723c */ /* 0x082fe20000001804 */
[--C-:B------:R-:W-:Y:S01]  /*1b610*/  FFMA.FTZ R80, R235, c[0x0][0x2d0], -R75.reuse ;  /* 0x0000b400eb507a23 */ /* 0x100fe2000001084b */
[----:B------:R-:W-:Y:S03]  /*1b620*/  F2FP.PACK_AB R164, R175, R176 ;  /* 0x000000b0afa4723e */ /* 0x000fe600000000ff */
[----:B------:R1:W1:Y:S02]  /*1b630*/  MUFU.EX2 R174, R80 ;  /* 0x0000005000ae7308 */ /* 0x0002640000000800 */
[----:B-1----:R-:W-:Y:S02]  /*1b640*/  F2FP.PACK_AB R80, R156, R155 ;  /* 0x0000009b9c50723e */ /* 0x002fe400000000ff */
[----:B------:R-:W-:Y:S05]  /*1b650*/  F2FP.PACK_AB R165, R172, R174 ;  /* 0x000000aeaca5723e */ /* 0x000fea00000000ff */
[C---:B------:R-:W-:Y:S07]  /*1b660*/  HMMA.16816.F32 R8, R80.reuse, R88, R8 ;  /* 0x000000585008723c */ /* 0x040fee0000001808 */
[--C-:B------:R-:W-:Y:S01]  /*1b670*/  FFMA.FTZ R88, R247, c[0x0][0x2d0], -R74.reuse ;  /* 0x0000b400f7587a23 */ /* 0x100fe2000001084a */
[-C--:B------:R-:W-:Y:S01]  /*1b680*/  HMMA.16816.F32 R12, R80, R90.reuse, R12 ;  /* 0x0000005a500c723c */ /* 0x080fe2000000180c */
[----:B------:R-:W-:Y:S02]  /*1b690*/  FFMA.FTZ R74, R249, c[0x0][0x2d0], -R74 ;  /* 0x0000b400f94a7a23 */ /* 0x000fe4000001084a */
[----:B------:R1:W-:Y:S05]  /*1b6a0*/  MUFU.EX2 R173, R88 ;  /* 0x0000005800ad7308 */ /* 0x0003ea0000000800 */
[C---:B------:R-:W-:Y:S05]  /*1b6b0*/  HMMA.16816.F32 R16, R76.reuse, R90, R16 ;  /* 0x0000005a4c10723c */ /* 0x040fea0000001810 */
[----:B------:R1:W1:Y:S03]  /*1b6c0*/  MUFU.EX2 R171, R74 ;  /* 0x0000004a00ab7308 */ /* 0x0002660000000800 */
[-C--:B---3--:R-:W-:Y:S08]  /*1b6d0*/  HMMA.16816.F32 R20, R76, R84.reuse, R20 ;  /* 0x000000544c14723c */ /* 0x088ff00000001814 */
[C---:B------:R-:W-:Y:S01]  /*1b6e0*/  HMMA.16816.F32 R24, R80.reuse, R84, R24 ;  /* 0x000000545018723c */ /* 0x040fe20000001818 */
[----:B-1----:R-:W1:Y:S07]  /*1b6f0*/  LDSM.16.MT88.4 R88, [R211+0x2100] ;  /* 0x00210000d358783b */ /* 0x002e6e0000004200 */
[-C--:B------:R-:W-:Y:S01]  /*1b700*/  HMMA.16816.F32 R28, R80, R86.reuse, R28 ;  /* 0x00000056501c723c */ /* 0x080fe2000000181c */
[--C-:B------:R-:W-:Y:S03]  /*1b710*/  FFMA.FTZ R74, R243, c[0x0][0x2d0], -R75.reuse ;  /* 0x0000b400f34a7a23 */ /* 0x100fe6000001084b */
[----:B------:R-:W-:Y:S01]  /*1b720*/  F2FP.PACK_AB R166, R171, R173 ;  /* 0x000000adaba6723e */ /* 0x000fe200000000ff */
[----:B------:R-:W-:Y:S03]  /*1b730*/  FFMA.FTZ R75, R245, c[0x0][0x2d0], -R75 ;  /* 0x0000b400f54b7a23 */ /* 0x000fe6000001084b */
[C---:B------:R-:W-:Y:S01]  /*1b740*/  HMMA.16816.F32 R32, R76.reuse, R86, R32 ;  /* 0x000000564c20723c */ /* 0x040fe20000001820 */
[----:B------:R3:W-:Y:S07]  /*1b750*/  MUFU.EX2 R170, R74 ;  /* 0x0000004a00aa7308 */ /* 0x0007ee0000000800 */
[-C--:B------:R-:W-:Y:S03]  /*1b760*/  HMMA.16816.F32 R36, R76, R92.reuse, R36 ;  /* 0x0000005c4c24723c */ /* 0x080fe60000001824 */
[----:B------:R-:W1:Y:S05]  /*1b770*/  MUFU.EX2 R169, R75 ;  /* 0x0000004b00a97308 */ /* 0x000e6a0000000800 */
[C---:B------:R-:W-:Y:S08]  /*1b780*/  HMMA.16816.F32 R40, R80.reuse, R92, R40 ;  /* 0x0000005c5028723c */ /* 0x040ff00000001828 */
[-C--:B------:R-:W-:Y:S01]  /*1b790*/  HMMA.16816.F32 R44, R80, R94.reuse, R44 ;  /* 0x0000005e502c723c */ /* 0x080fe2000000182c */
[--C-:B---3--:R-:W-:Y:S04]  /*1b7a0*/  FFMA.FTZ R74, R238, c[0x0][0x2d0], -R96.reuse ;  /* 0x0000b400ee4a7a23 */ /* 0x108fe80000010860 */
[----:B------:R3:W-:Y:S03]  /*1b7b0*/  MUFU.EX2 R168, R74 ;  /* 0x0000004a00a87308 */ /* 0x0007e60000000800 */
[C---:B------:R-:W-:Y:S01]  /*1b7c0*/  HMMA.16816.F32 R48, R76.reuse, R94, R48 ;  /* 0x0000005e4c30723c */ /* 0x040fe20000001830 */
[----:B-1----:R-:W-:Y:S07]  /*1b7d0*/  F2FP.PACK_AB R167, R169, R170 ;  /* 0x000000aaa9a7723e */ /* 0x002fee00000000ff */
[-C--:B------:R-:W-:Y:S08]  /*1b7e0*/  HMMA.16816.F32 R52, R76, R88.reuse, R52 ;  /* 0x000000584c34723c */ /* 0x080ff00000001834 */
[C---:B------:R-:W-:Y:S01]  /*1b7f0*/  HMMA.16816.F32 R56, R80.reuse, R88, R56 ;  /* 0x000000585038723c */ /* 0x040fe20000001838 */
[--C-:B---3--:R-:W-:Y:S07]  /*1b800*/  FFMA.FTZ R74, R239, c[0x0][0x2d0], -R96.reuse ;  /* 0x0000b400ef4a7a23 */ /* 0x108fee0000010860 */
[-C--:B------:R-:W-:Y:S01]  /*1b810*/  HMMA.16816.F32 R60, R80, R90.reuse, R60 ;  /* 0x0000005a503c723c */ /* 0x080fe2000000183c */
[----:B------:R1:W3:Y:S07]  /*1b820*/  MUFU.EX2 R85, R74 ;  /* 0x0000004a00557308 */ /* 0x0002ee0000000800 */
[----:B------:R-:W-:Y:S01]  /*1b830*/  HMMA.16816.F32 R64, R76, R90, R64 ;  /* 0x0000005a4c40723c */ /* 0x000fe20000001840 */
[----:B-----5:R-:W-:Y:S07]  /*1b840*/  FFMA.FTZ R69, R69, R163, R197 ;  /* 0x000000a345457223 */ /* 0x020fee00000100c5 */
[-C--:B------:R-:W-:Y:S01]  /*1b850*/  HMMA.16816.F32 R104, R164, R116.reuse, R4 ;  /* 0x00000074a468723c */ /* 0x080fe20000001804 */
[----:B------:R-:W-:Y:S03]  /*1b860*/  IMAD.MOV.U32 R197, RZ, RZ, R111 ;  /* 0x000000ffffc57224 */ /* 0x000fe600078e006f */
[----:B--2---:R-:W-:Y:S03]  /*1b870*/  FFMA.FTZ R68, R68, R112, R113 ;  /* 0x0000007044447223 */ /* 0x004fe60000010071 */
[----:B----4-:R-:W-:Y:S01]  /*1b880*/  FFMA.FTZ R4, R2, R232, R203 ;  /* 0x000000e802047223 */ /* 0x010fe200000100cb */
[----:B------:R-:W-:Y:S01]  /*1b890*/  MOV R203, R151 ;  /* 0x0000009700cb7202 */ /* 0x000fe20000000f00 */
[--C-:B-1----:R-:W-:Y:S03]  /*1b8a0*/  FFMA.FTZ R74, R241, c[0x0][0x2d0], -R96.reuse ;  /* 0x0000b400f14a7a23 */ /* 0x102fe60000010860 */
[----:B------:R-:W-:Y:S01]  /*1b8b0*/  FFMA.FTZ R96, R242, c[0x0][0x2d0], -R96 ;  /* 0x0000b400f2607a23 */ /* 0x000fe20000010860 */
[----:B------:R1:W-:Y:S01]  /*1b8c0*/  MUFU.EX2 R86, R74 ;  /* 0x0000004a00567308 */ /* 0x0003e20000000800 */
[----:B------:R-:W-:Y:S01]  /*1b8d0*/  FADD.FTZ R2, R149, R69 ;  /* 0x0000004595027221 */ /* 0x000fe20000010000 */
[----:B------:R-:W-:Y:S01]  /*1b8e0*/  MOV R232, R150 ;  /* 0x0000009600e87202 */ /* 0x000fe20000000f00 */
[----:B------:R-:W-:Y:S01]  /*1b8f0*/  FADD.FTZ R6, R148, R68 ;  /* 0x0000004494067221 */ /* 0x000fe20000010000 */
[----:B---3--:R-:W-:Y:S01]  /*1b900*/  F2FP.PACK_AB R160, R85, R168 ;  /* 0x000000a855a0723e */ /* 0x008fe200000000ff */
[----:B------:R-:W-:Y:S01]  /*1b910*/  FADD.FTZ R4, R228, R4 ;  /* 0x00000004e4047221 */ /* 0x000fe20000010000 */
[----:B------:R-:W2:Y:S01]  /*1b920*/  LDSM.16.MT88.4 R148, [R210+0x2900] ;  /* 0x00290000d294783b */ /* 0x000ea20000004200 */
[----:B------:R-:W-:Y:S02]  /*1b930*/  FADD.FTZ R2, R231, R2 ;  /* 0x00000002e7027221 */ /* 0x000fe40000010000 */
[----:B------:R-:W-:Y:S01]  /*1b940*/  FADD.FTZ R6, R234, R6 ;  /* 0x00000006ea067221 */ /* 0x000fe20000010000 */
[----:B------:R-:W3:Y:S01]  /*1b950*/  MUFU.EX2 R96, R96 ;  /* 0x0000006000607308 */ /* 0x000ee20000000800 */
[----:B------:R-:W-:Y:S01]  /*1b960*/  IMAD.MOV.U32 R231, RZ, RZ, R233 ;  /* 0x000000ffffe77224 */ /* 0x000fe200078e00e9 */
[----:B------:R-:W-:Y:S01]  /*1b970*/  MOV R234, R227 ;  /* 0x000000e300ea7202 */ /* 0x000fe20000000f00 */
[----:B------:R-:W-:Y:S01]  /*1b980*/  FADD.FTZ R5, R123, R4 ;  /* 0x000000047b057221 */ /* 0x000fe20000010000 */
[----:B------:R-:W-:Y:S01]  /*1b990*/  MOV R233, R200 ;  /* 0x000000c800e97202 */ /* 0x000fe20000000f00 */
        /* <DEDUP_REMOVED lines=8> */
[----:B-1----:R-:W-:Y:S02]  /*1ba20*/  FFMA.FTZ R74, R199, c[0x0][0x2d0], -R97 ;  /* 0x0000b400c74a7a23 */ /* 0x002fe40000010861 */
[----:B------:R-:W-:Y:S02]  /*1ba30*/  FADD.FTZ R5, R124, R2 ;  /* 0x000000027c057221 */ /* 0x000fe40000010000 */
[----:B------:R-:W-:Y:S01]  /*1ba40*/  FADD.FTZ R4, R203, R7 ;  /* 0x00000007cb047221 */ /* 0x000fe20000010000 */
[----:B------:R1:W-:Y:S01]  /*1ba50*/  MUFU.EX2 R84, R74 ;  /* 0x0000004a00547308 */ /* 0x0003e20000000800 */
[----:B------:R-:W-:Y:S02]  /*1ba60*/  FADD.FTZ R2, R232, R6 ;  /* 0x00000006e8027221 */ /* 0x000fe40000010000 */
[----:B------:R-:W-:Y:S01]  /*1ba70*/  FADD.FTZ R7, R131, R4 ;  /* 0x0000000483077221 */ /* 0x000fe20000010000 */
[----:B---3--:R-:W-:Y:S01]  /*1ba80*/  F2FP.PACK_AB R162, R96, R86 ;  /* 0x0000005660a2723e */ /* 0x008fe200000000ff */
[----:B------:R-:W-:Y:S02]  /*1ba90*/  FADD.FTZ R6, R130, R2 ;  /* 0x0000000282067221 */ /* 0x000fe40000010000 */
[----:B------:R-:W-:Y:S02]  /*1baa0*/  FADD.FTZ R2, R231, R7 ;  /* 0x00000007e7027221 */ /* 0x000fe40000010000 */
[----:B------:R-:W-:Y:S02]  /*1bab0*/  IMAD.MOV.U32 R227, RZ, RZ, R122 ;  /* 0x000000ffffe37224 */ /* 0x000fe400078e007a */
[----:B------:R-:W-:Y:S01]  /*1bac0*/  IMAD.MOV.U32 R186, RZ, RZ, R184 ;  /* 0x000000ffffba7224 */ /* 0x000fe200078e00b8 */
[----:B------:R-:W-:Y:S01]  /*1bad0*/  MOV R184, R190 ;  /* 0x000000be00b87202 */ /* 0x000fe20000000f00 */
[----:B------:R-:W-:Y:S01]  /*1bae0*/  IMAD.MOV.U32 R197, RZ, RZ, R126 ;  /* 0x000000ffffc57224 */ /* 0x000fe200078e007e */
[----:B------:R-:W-:Y:S01]  /*1baf0*/  MOV R190, R125 ;  /* 0x0000007d00be7202 */ /* 0x000fe20000000f00 */
[--C-:B-1----:R-:W-:Y:S04]  /*1bb00*/  FFMA.FTZ R74, R202, c[0x0][0x2d0], -R97.reuse ;  /* 0x0000b400ca4a7a23 */ /* 0x102fe80000010861 */
[----:B------:R1:W3:Y:S02]  /*1bb10*/  MUFU.EX2 R75, R74 ;  /* 0x0000004a004b7308 */ /* 0x0002e40000000800 */
[--C-:B-1----:R-:W-:Y:S01]  /*1bb20*/  FFMA.FTZ R74, R201, c[0x0][0x2d0], -R97.reuse ;  /* 0x0000b400c94a7a23 */ /* 0x102fe20000010861 */
[----:B---3--:R-:W-:Y:S01]  /*1bb30*/  F2FP.PACK_AB R161, R75, R84 ;  /* 0x000000544ba1723e */ /* 0x008fe200000000ff */
[----:B------:R-:W-:Y:S02]  /*1bb40*/  FFMA.FTZ R97, R73, c[0x0][0x2d0], -R97 ;  /* 0x0000b40049617a23 */ /* 0x000fe40000010861 */
[----:B------:R-:W3:Y:S04]  /*1bb50*/  LDL.LU R73, [R1+0x20] ;  /* 0x0000200001497983 */ /* 0x000ee80000300800 */
[----:B------:R-:W-:Y:S10]  /*1bb60*/  MUFU.EX2 R74, R74 ;  /* 0x0000004a004a7308 */ /* 0x000ff40000000800 */
[----:B------:R-:W1:Y:S02]  /*1bb70*/  MUFU.EX2 R97, R97 ;  /* 0x0000006100617308 */ /* 0x000e640000000800 */
[----:B-1----:R-:W-:Y:S07]  /*1bb80*/  F2FP.PACK_AB R163, R97, R74 ;  /* 0x0000004a61a3723e */ /* 0x002fee00000000ff */
[C---:B------:R-:W-:Y:S07]  /*1bb90*/  HMMA.16816.F32 R108, R160.reuse, R116, R8 ;  /* 0x00000074a06c723c */ /* 0x040fee0000001808 */
[----:B------:R-:W-:Y:S01]  /*1bba0*/  FADD.FTZ R9, R227, R2 ;  /* 0x00000002e3097221 */ /* 0x000fe20000010000 */
[-C--:B------:R-:W-:Y:S08]  /*1bbb0*/  HMMA.16816.F32 R112, R160, R118.reuse, R12 ;  /* 0x00000076a070723c */ /* 0x080ff0000000180c */
[C---:B------:R-:W-:Y:S08]  /*1bbc0*/  HMMA.16816.F32 R116, R164.reuse, R118, R16 ;  /* 0x00000076a474723c */ /* 0x040ff00000001810 */
[-C--:B------:R-:W-:Y:S08]  /*1bbd0*/  HMMA.16816.F32 R120, R164, R132.reuse, R20 ;  /* 0x00000084a478723c */ /* 0x080ff00000001814 */
[C---:B------:R-:W-:Y:S01]  /*1bbe0*/  HMMA.16816.F32 R124, R160.reuse, R132, R24 ;  /* 0x00000084a07c723c */ /* 0x040fe20000001818 */
[----:B---3--:R-:W-:Y:S04]  /*1bbf0*/  FFMA.FTZ R0, R0, R73, R204 ;  /* 0x0000004900007223 */ /* 0x008fe800000100cc */
        /* <DEDUP_REMOVED lines=10> */
[----:B------:R-:W1:Y:S01]  /*1bca0*/  LDSM.16.MT88.4 R4, [R211+0x2900] ;  /* 0x00290000d304783b */ /* 0x000e620000004200 */
        /* <DEDUP_REMOVED lines=40> */
[-C--:B-1----:R-:W-:Y:S01]  /*1bf30*/  HMMA.16816.F32 R152, R164, R4.reuse, R52 ;  /* 0x00000004a498723c */ /* 0x082fe20000001834 */
        /* <DEDUP_REMOVED lines=42> */
.L_x_454:
        /* <DEDUP_REMOVED lines=28> */
.L_x_475:
[----:B------:R-:W-:Y:S02]  /*1c3a0*/  UMOV UR11, 0x1 ;  /* 0x00000001000b7882 */ /* 0x000fe40000000000 */
[----:B------:R-:W-:Y:S02]  /*1c3b0*/  ULDC UR10, c[0x0][0x32c] ;  /* 0x0000cb00000a7ab9 */ /* 0x000fe40000000800 */
[----:B------:R-:W-:-:S03]  /*1c3c0*/  UISETP.NE.AND UP0, UPT, UR11, UR10, UPT ;  /* 0x0000000a0b00728c */ /* 0x000fc6000bf05270 */
[----:B------:R-:W-:Y:S02]  /*1c3d0*/  ULDC.64 UR10, c[0x0][0x330] ;  /* 0x0000cc00000a7ab9 */ /* 0x000fe40000000a00 */
[----:B------:R-:W-:-:S07]  /*1c3e0*/  UIMAD.WIDE.U32 UR28, UR13, UR10, URZ ;  /* 0x0000000a0d1c72a5 */ /* 0x000fce000f8e003f */
[----:B------:R-:W-:Y:S02]  /*1c3f0*/  @UP0 UMOV UR25, UR29 ;  /* 0x0000001d00190c82 */ /* 0x000fe40008000000 */
[----:B------:R-:W-:Y:S02]  /*1c400*/  @UP0 USHF.R.U32.HI UR13, URZ, UR11, UR25 ;  /* 0x0000000b3f0d0299 */ /* 0x000fe40008011619 */
.L_x_476:
[----:B------:R-:W-:Y:S02]  /*1c410*/  ULDC UR10, c[0x0][0x32c] ;  /* 0x0000cb00000a7ab9 */ /* 0x000fe40000000800 */
[----:B------:R-:W-:-:S04]  /*1c420*/  UIMAD UR10, UR13, UR10, URZ ;  /* 0x0000000a0d0a72a4 */ /* 0x000fc8000f8e023f */
[----:B------:R-:W-:-:S04]  /*1c430*/  UISETP.LT.AND UP0, UPT, UR7, UR10, UPT ;  /* 0x0000000a0700728c */ /* 0x000fc8000bf01270 */
[----:B------:R-:W-:-:S04]  /*1c440*/  USEL UR7, UR7, UR10, !UP0 ;  /* 0x0000000a07077287 */ /* 0x000fc8000c000000 */
.L_x_474:
        /* <DEDUP_REMOVED lines=13> */
.L_x_480:
[----:B--2---:R-:W2:Y:S01]  /*1c520*/  LDL R0, [R1+0xc] ;  /* 0x00000c0001007983 */ /* 0x004ea20000100800 */
[----:B------:R-:W-:Y:S04]  /*1c530*/  DEPBAR.LE SB0, 0x0 ;  /* 0x000080000000791a */ /* 0x000fe80000000000 */
[----:B------:R-:W-:Y:S01]  /*1c540*/  BAR.SYNC.DEFER_BLOCKING 0x0 ;  /* 0x0000000000007b1d */ /* 0x000fe20000010000 */
[----:B------:R-:W-:Y:S06]  /*1c550*/  UISETP.GT.AND UP0, UPT, UR4, UR12, UPT ;  /* 0x0000000c0400728c */ /* 0x000fec000bf04270 */
[----:B------:R-:W-:Y:S01]  /*1c560*/  PLOP3.LUT P0, PT, PT, PT, UP0, 0x80, 0x0 ;  /* 0x000000000000781c */ /* 0x000fe20003f0f008 */
[----:B-----5:R1:W3:Y:S04]  /*1c570*/  LDSM.16.M88.4 R96, [R215+0x6100] ;  /* 0x00610000d760783b */ /* 0x0202e80000000200 */
        /* <DEDUP_REMOVED lines=18> */
[----:B------:R-:W3:Y:S04]  /*1c6a0*/  LDL R20, [R1+0x38] ;  /* 0x0000380001147983 */ /* 0x000ee80000100800 */
[----:B------:R-:W4:Y:S01]  /*1c6b0*/  LDL R15, [R1+0x8] ;  /* 0x00000800010f7983 */ /* 0x000f220000100800 */
[----:B--2---:R-:W-:Y:S01]  /*1c6c0*/  SHF.R.S32.HI R0, RZ, 0x1f, R3 ;  /* 0x0000001fff007819 */ /* 0x004fe20000011403 */
[C---:B------:R-:W-:Y:S04]  /*1c6d0*/  IMAD.WIDE.U32 R4, R3.reuse, c[0x0][0x208], RZ ;  /* 0x0000820003047a25 */ /* 0x040fe800078e00ff */
        /* <DEDUP_REMOVED lines=11> */
[----:B------:R-:W-:Y:S04]  /*1c790*/  SHFL.IDX PT, R12, R3, 0x1, 0x181f ;  /* 0x00381f00030c7f89 */ /* 0x000fe800000e0000 */
[----:B------:R-:W3:Y:S04]  /*1c7a0*/  SHFL.IDX PT, R4, R3, RZ, 0x181f ;  /* 0x00181fff03047589 */ /* 0x000ee800000e0000 */
[----:B------:R-:W1:Y:S04]  /*1c7b0*/  SHFL.IDX PT, R5, R0, RZ, 0x181f ;  /* 0x00181fff00057589 */ /* 0x000e6800000e0000 */
[----:B------:R-:W2:Y:S04]  /*1c7c0*/  SHFL.IDX PT, R10, R3, 0x2, 0x181f ;  /* 0x00581f00030a7f89 */ /* 0x000ea800000e0000 */
[----:B------:R-:W5:Y:S04]  /*1c7d0*/  SHFL.IDX PT, R6, R0, 0x1, 0x181f ;  /* 0x00381f0000067f89 */ /* 0x000f6800000e0000 */
[----:B------:R-:W5:Y:S04]  /*1c7e0*/  SHFL.IDX PT, R8, R3, 0x3, 0x181f ;  /* 0x00781f0003087f89 */ /* 0x000f6800000e0000 */
[----:B------:R-:W5:Y:S04]  /*1c7f0*/  SHFL.IDX PT, R11, R0, 0x2, 0x181f ;  /* 0x00581f00000b7f89 */ /* 0x000f6800000e0000 */
[----:B------:R-:W5:Y:S01]  /*1c800*/  SHFL.IDX PT, R7, R3, 0x4, 0x181f ;  /* 0x00981f0003077f89 */ /* 0x000f6200000e0000 */
[-C--:B---3--:R-:W-:Y:S03]  /*1c810*/  IADD3 R4, P0, R4, R20.reuse, RZ ;  /* 0x0000001404047210 */ /* 0x088fe60007f1e0ff */
[----:B------:R-:W3:Y:S02]  /*1c820*/  SHFL.IDX PT, R9, R0, 0x3, 0x181f ;  /* 0x00781f0000097f89 */ /* 0x000ee400000e0000 */
[--C-:B-1----:R-:W-:Y:S01]  /*1c830*/  IMAD.X R5, R5, 0x1, R225.reuse, P0 ;  /* 0x0000000105057824 */ /* 0x102fe200000e06e1 */
[-C--:B------:R-:W-:Y:S01]  /*1c840*/  IADD3 R12, P0, R12, R20.reuse, RZ ;  /* 0x000000140c0c7210 */ /* 0x080fe20007f1e0ff */
[----:B------:R-:W1:Y:S01]  /*1c850*/  SHFL.IDX PT, R3, R3, 0x5, 0x181f ;  /* 0x00b81f0003037f89 */ /* 0x000e6200000e0000 */
[-C--:B--2---:R-:W-:Y:S03]  /*1c860*/  IADD3 R10, P3, R10, R20.reuse, RZ ;  /* 0x000000140a0a7210 */ /* 0x084fe60007f7e0ff */
[----:B----4-:R1:W-:Y:S01]  /*1c870*/  LDGSTS.E.BYPASS.LTC128B.128 [R15], [R4.64], !P4 ;  /* 0x00000000040f7fae */ /* 0x0103e2000e101d5a */
[--C-:B-----5:R-:W-:Y:S03]  /*1c880*/  IMAD.X R13, R6, 0x1, R225.reuse, P0 ;  /* 0x00000001060d7824 */ /* 0x120fe600000e06e1 */
[----:B------:R-:W2:Y:S01]  /*1c890*/  SHFL.IDX PT, R14, R0, 0x4, 0x181f ;  /* 0x00981f00000e7f89 */ /* 0x000ea200000e0000 */
[-C--:B------:R-:W-:Y:S03]  /*1c8a0*/  IADD3 R8, P2, R8, R20.reuse, RZ ;  /* 0x0000001408087210 */ /* 0x080fe60007f5e0ff */
[----:B------:R-:W4:Y:S01]  /*1c8b0*/  SHFL.IDX PT, R0, R0, 0x5, 0x181f ;  /* 0x00b81f0000007f89 */ /* 0x000f2200000e0000 */
[-C--:B------:R-:W-:Y:S03]  /*1c8c0*/  IADD3.X R11, R11, R225.reuse, RZ, P3, !PT ;  /* 0x000000e10b0b7210 */ /* 0x080fe60001ffe4ff */
[----:B------:R4:W-:Y:S01]  /*1c8d0*/  LDGSTS.E.BYPASS.LTC128B.128 [R15+0x800], [R12.64], !P4 ;  /* 0x008000000c0f7fae */ /* 0x0009e2000e101d5a */
[-C--:B------:R-:W-:Y:S03]  /*1c8e0*/  IADD3 R6, P1, R7, R20.reuse, RZ ;  /* 0x0000001407067210 */ /* 0x080fe60007f3e0ff */
[----:B------:R4:W-:Y:S01]  /*1c8f0*/  LDGSTS.E.BYPASS.LTC128B.128 [R15+0x1000], [R10.64], !P4 ;  /* 0x010000000a0f7fae */ /* 0x0009e2000e101d5a */
[--C-:B---3--:R-:W-:Y:S05]  /*1c900*/  IMAD.X R9, R9, 0x1, R225.reuse, P2 ;  /* 0x0000000109097824 */ /* 0x108fea00010e06e1 */
[----:B------:R3:W-:Y:S01]  /*1c910*/  LDGSTS.E.BYPASS.LTC128B.128 [R15+0x1800], [R8.64], !P4 ;  /* 0x01800000080f7fae */ /* 0x0007e2000e101d5a */
[----:B-1----:R-:W-:Y:S01]  /*1c920*/  IADD3 R4, P0, R3, R20, RZ ;  /* 0x0000001403047210 */ /* 0x002fe20007f1e0ff */
[----:B--2---:R-:W-:Y:S03]  /*1c930*/  IMAD.X R7, R14, 0x1, R225, P1 ;  /* 0x000000010e077824 */ /* 0x004fe600008e06e1 */
[----:B----4-:R-:W-:Y:S02]  /*1c940*/  IADD3.X R5, R0, R225, RZ, P0, !PT ;  /* 0x000000e100057210 */ /* 0x010fe400007fe4ff */
[----:B------:R3:W-:Y:S04]  /*1c950*/  LDGSTS.E.BYPASS.LTC128B.128 [R15+0x2000], [R6.64], !P4 ;  /* 0x02000000060f7fae */ /* 0x0007e8000e101d5a */
[----:B------:R3:W-:Y:S03]  /*1c960*/  LDGSTS.E.BYPASS.LTC128B.128 [R15+0x2800], [R4.64], !P4 ;  /* 0x02800000040f7fae */ /* 0x0007e6000e101d5a */
.L_x_478:
        /* <DEDUP_REMOVED lines=312> */
[----:B------:R-:W-:Y:S01]  /*1dcf0*/  UIMAD UR10, UR12, 0x60, UR19 ;  /* 0x000000600c0a78a4 */ /* 0x000fe2000f8e0213 */
[----:B------:R-:W-:Y:S01]  /*1dd00*/  IMAD.MOV.U32 R3, RZ, RZ, c[0x0][0x2b8] ;  /* 0x0000ae00ff037624 */ /* 0x000fe200078e00ff */
[----:B-1----:R-:W3:Y:S04]  /*1dd10*/  LDL.64 R36, [R1+0x30] ;  /* 0x0000300001247983 */ /* 0x002ee80000100a00 */
[----:B------:R-:W4:Y:S01]  /*1dd20*/  LDL R13, [R1+0x2c] ;  /* 0x00002c00010d7983 */ /* 0x000f220000100800 */
[----:B------:R-:W-:Y:S01]  /*1dd30*/  ISETP.NE.AND P2, PT, R3, 0x1, PT ;  /* 0x000000010300780c */ /* 0x000fe20003f45270 */
[----:B------:R-:W-:Y:S02]  /*1dd40*/  IMAD.U32 R3, RZ, RZ, UR10 ;  /* 0x0000000aff037e24 */ /* 0x000fe4000f8e00ff */
[----:B------:R-:W5:Y:S04]  /*1dd50*/  LDL R12, [R1+0x38] ;  /* 0x00003800010c7983 */ /* 0x000f680000100800 */
[----:B------:R-:W4:Y:S01]  /*1dd60*/  LDL R31, [R1+0x4] ;  /* 0x00000400011f7983 */ /* 0x000f220000100800 */
[----:B--2---:R-:W-:Y:S02]  /*1dd70*/  IADD3 R3, R3, -0x60, R14 ;  /* 0xffffffa003037810 */ /* 0x004fe40007ffe00e */
[----:B------:R-:W-:Y:S03]  /*1dd80*/  ISETP.GT.AND P1, PT, R14, 0x5f, PT ;  /* 0x0000005f0e00780c */ /* 0x000fe60003f24270 */
[----:B------:R-:W-:Y:S04]  /*1dd90*/  @P2 IMAD.HI.U32 R4, R3, c[0x0][0x2bc], RZ ;  /* 0x0000af0003042a27 */ /* 0x000fe800078e00ff */
[--C-:B------:R-:W-:Y:S01]  /*1dda0*/  IMAD.MOV.U32 R0, RZ, RZ, R3.reuse ;  /* 0x000000ffff007224 */ /* 0x100fe200078e0003 */
[----:B------:R-:W-:Y:S05]  /*1ddb0*/  @P2 SHF.R.U32.HI R0, RZ, c[0x0][0x2c0], R4 ;  /* 0x0000b000ff002a19 */ /* 0x000fea0000011604 */
[C---:B---3--:R-:W-:Y:S01]  /*1ddc0*/  @!P1 IADD3 R5, P0, R0.reuse, R36, RZ ;  /* 0x0000002400059210 */ /* 0x048fe20007f1e0ff */
[----:B-----5:R-:W-:Y:S03]  /*1ddd0*/  IMAD.MOV.U32 R36, RZ, RZ, R12 ;  /* 0x000000ffff247224 */ /* 0x020fe600078e000c */
[----:B----4-:R-:W-:Y:S01]  /*1dde0*/  @!P1 LEA.HI.X.SX32 R6, R0, R13, 0x1, P0 ;  /* 0x0000000d00069211 */ /* 0x010fe200000f0eff */
[----:B------:R-:W-:Y:S01]  /*1ddf0*/  IMAD.MOV R0, RZ, RZ, -R0 ;  /* 0x000000ffff007224 */ /* 0x000fe200078e0a00 */
[C---:B------:R-:W-:Y:S03]  /*1de00*/  @!P1 LEA R4, P0, R5.reuse, c[0x0][0x2a0], 0x2 ;  /* 0x0000a80005049a11 */ /* 0x040fe600078010ff */
[----:B------:R-:W-:Y:S01]  /*1de10*/  IMAD R3, R0, c[0x0][0x2b8], R3 ;  /* 0x0000ae0000037a24 */ /* 0x000fe200078e0203 */
[----:B------:R-:W-:Y:S04]  /*1de20*/  @!P1 LEA.HI.X R5, R5, c[0x0][0x2a4], R6, 0x2, P0 ;  /* 0x0000a90005059a11 */ /* 0x000fe800000f1406 */
[----:B------:R1:W-:Y:S01]  /*1de30*/  STL [R1], R3 ;  /* 0x0000000301007387 */ /* 0x0003e20000100800 */
[----:B------:R-:W-:Y:S03]  /*1de40*/  SHF.R.S32.HI R0, RZ, 0x1f, R3 ;  /* 0x0000001fff007819 */ /* 0x000fe60000011403 */
[----:B------:R2:W1:Y:S02]  /*1de50*/  @!P1 LDG.E R240, [R4.64] ;  /* 0x0000001a04f09981 */ /* 0x000464000c1e1900 */
[----:B------:R-:W-:Y:S04]  /*1de60*/  IMAD R0, R0, c[0x0][0x1e0], RZ ;  /* 0x0000780000007a24 */ /* 0x000fe800078e02ff */
[C---:B------:R-:W-:Y:S02]  /*1de70*/  IMAD R0, R3.reuse, c[0x0][0x1e4], R0 ;  /* 0x0000790003007a24 */ /* 0x040fe400078e0200 */
[----:B--2---:R-:W-:Y:S05]  /*1de80*/  IMAD.WIDE.U32 R4, R3, c[0x0][0x1e0], RZ ;  /* 0x0000780003047a25 */ /* 0x004fea00078e00ff */
[----:B------:R-:W-:Y:S02]  /*1de90*/  IADD3 R5, R5, R0, RZ ;  /* 0x0000000005057210 */ /* 0x000fe40007ffe0ff */
[----:B-1----:R-:W-:Y:S03]  /*1dea0*/  SHF.R.S32.HI R3, RZ, 0x1f, R240 ;  /* 0x0000001fff037819 */ /* 0x002fe600000114f0 */
        /* <DEDUP_REMOVED lines=21> */
[----:B------:R2:W-:Y:S01]  /*1e000*/  LDGSTS.E.BYPASS.LTC128B.128 [R31+0x3100], [R4.64], !P4 ;  /* 0x03100000041f7fae */ /* 0x0005e2000e101d5a */
[--C-:B----4-:R-:W-:Y:S03]  /*1e010*/  IMAD.X R13, R6, 0x1, R225.reuse, P0 ;  /* 0x00000001060d7824 */ /* 0x110fe600000e06e1 */
[----:B------:R-:W3:Y:S01]  /*1e020*/  SHFL.IDX PT, R14, R0, 0x4, 0x181f ;  /* 0x00981f00000e7f89 */ /* 0x000ee200000e0000 */
[-C--:B-----5:R-:W-:Y:S03]  /*1e030*/  IADD3 R8, P2, R8, R36.reuse, RZ ;  /* 0x0000002408087210 */ /* 0x0a0fe60007f5e0ff */
[----:B------:R-:W4:Y:S01]  /*1e040*/  SHFL.IDX PT, R0, R0, 0x5, 0x181f ;  /* 0x00b81f0000007f89 */ /* 0x000f2200000e0000 */
[--C-:B------:R-:W-:Y:S03]  /*1e050*/  IMAD.X R11, R11, 0x1, R225.reuse, P3 ;  /* 0x000000010b0b7824 */ /* 0x100fe600018e06e1 */
[----:B------:R4:W-:Y:S01]  /*1e060*/  LDGSTS.E.BYPASS.LTC128B.128 [R31+0x3900], [R12.64], !P4 ;  /* 0x039000000c1f7fae */ /* 0x0009e2000e101d5a */
[-C--:B------:R-:W-:Y:S03]  /*1e070*/  IADD3 R6, P1, R7, R36.reuse, RZ ;  /* 0x0000002407067210 */ /* 0x080fe60007f3e0ff */
[----:B------:R4:W-:Y:S01]  /*1e080*/  LDGSTS.E.BYPASS.LTC128B.128 [R31+0x4100], [R10.64], !P4 ;  /* 0x041000000a1f7fae */ /* 0x0009e2000e101d5a */
[----:B-1----:R-:W-:Y:S05]  /*1e090*/  IADD3.X R9, R9, R225, RZ, P2, !PT ;  /* 0x000000e109097210 */ /* 0x002fea00017fe4ff */
[----:B------:R1:W-:Y:S01]  /*1e0a0*/  LDGSTS.E.BYPASS.LTC128B.128 [R31+0x4900], [R8.64], !P4 ;  /* 0x04900000081f7fae */ /* 0x0003e2000e101d5a */
[----:B--2---:R-:W-:Y:S01]  /*1e0b0*/  IADD3 R4, P0, R3, R36, RZ ;  /* 0x0000002403047210 */ /* 0x004fe20007f1e0ff */
[--C-:B---3--:R-:W-:Y:S04]  /*1e0c0*/  IMAD.X R7, R14, 0x1, R225.reuse, P1 ;  /* 0x000000010e077824 */ /* 0x108fe800008e06e1 */
[----:B----4-:R-:W-:Y:S01]  /*1e0d0*/  IMAD.X R5, R0, 0x1, R225, P0 ;  /* 0x0000000100057824 */ /* 0x010fe200000e06e1 */
[----:B------:R1:W-:Y:S04]  /*1e0e0*/  LDGSTS.E.BYPASS.LTC128B.128 [R31+0x5100], [R6.64], !P4 ;  /* 0x05100000061f7fae */ /* 0x0003e8000e101d5a */
[----:B------:R1:W-:Y:S03]  /*1e0f0*/  LDGSTS.E.BYPASS.LTC128B.128 [R31+0x5900], [R4.64], !P4 ;  /* 0x05900000041f7fae */ /* 0x0003e6000e101d5a */
.L_x_479:
        /* <DEDUP_REMOVED lines=72> */
[----:B------:R-:W-:Y:S01]  /*1e580*/  SHFL.BFLY PT, R6, R72, 0x2, 0x1f ;  /* 0x0c401f0048067f89 */ /* 0x000fe200000e0000 */
        /* <DEDUP_REMOVED lines=24> */
[----:B------:R-:W-:Y:S01]  /*1e710*/  MOV R84, R30 ;  /* 0x0000001e00547202 */ /* 0x000fe20000000f00 */
[----:B------:R-:W1:Y:S01]  /*1e720*/  SHFL.BFLY PT, R5, R3, 0x2, 0x1f ;  /* 0x0c401f0003057f89 */ /* 0x000e6200000e0000 */
[----:B------:R-:W-:Y:S02]  /*1e730*/  FMNMX.FTZ R4, R245, R4, !PT ;  /* 0x00000004f5047209 */ /* 0x000fe40007810000 */
[----:B------:R-:W-:Y:S02]  /*1e740*/  MOV R90, R23 ;  /* 0x00000017005a7202 */ /* 0x000fe40000000f00 */
[----:B------:R-:W-:Y:S02]  /*1e750*/  FMNMX.FTZ R4, R248, R4, !PT ;  /* 0x00000004f8047209 */ /* 0x000fe40007810000 */
[----:B------:R-:W-:Y:S02]  /*1e760*/  MOV R86, R28 ;  /* 0x0000001c00567202 */ /* 0x000fe40000000f00 */
[----:B------:R-:W-:Y:S02]  /*1e770*/  FMNMX.FTZ R4, R252, R4, !PT ;  /* 0x00000004fc047209 */ /* 0x000fe40007810000 */
[----:B------:R-:W-:Y:S02]  /*1e780*/  PLOP3.LUT P0, PT, PT, PT, UP0, 0x80, 0x0 ;  /* 0x000000000000781c */ /* 0x000fe40003f0f008 */
[----:B------:R-:W-:Y:S02]  /*1e790*/  FMNMX.FTZ R4, R84, R4, !PT ;  /* 0x0000000454047209 */ /* 0x000fe40007810000 */
[----:B-1----:R-:W-:Y:S02]  /*1e7a0*/  FMNMX.FTZ R3, R3, R5, !PT ;  /* 0x0000000503037209 */ /* 0x002fe40007810000 */
[----:B------:R-:W-:Y:S02]  /*1e7b0*/  FMNMX.FTZ R72, R72, R6, !PT ;  /* 0x0000000648487209 */ /* 0x000fe40007810000 */
[----:B------:R-:W-:Y:S01]  /*1e7c0*/  FMNMX.FTZ R70, R0, R70, !PT ;  /* 0x0000004600467209 */ /* 0x000fe20007810000 */
[----:B------:R-:W1:Y:S01]  /*1e7d0*/  SHFL.BFLY PT, R71, R3, 0x1, 0x1f ;  /* 0x0c201f0003477f89 */ /* 0x000e6200000e0000 */
[----:B------:R-:W-:Y:S04]  /*1e7e0*/  FMNMX.FTZ R0, R62, R4, !PT ;  /* 0x000000043e007209 */ /* 0x000fe80007810000 */
[----:B------:R-:W-:Y:S03]  /*1e7f0*/  FMNMX.FTZ R0, R90, R0, !PT ;  /* 0x000000005a007209 */ /* 0x000fe60007810000 */
[----:B------:R-:W2:Y:S01]  /*1e800*/  SHFL.BFLY PT, R6, R72, 0x1, 0x1f ;  /* 0x0c201f0048067f89 */ /* 0x000ea200000e0000 */
[----:B------:R-:W-:Y:S04]  /*1e810*/  FMNMX.FTZ R4, R86, R0, !PT ;  /* 0x0000000056047209 */ /* 0x000fe80007810000 */
[----:B------:R-:W-:Y:S03]  /*1e820*/  FMNMX.FTZ R4, R178, R4, !PT ;  /* 0x00000004b2047209 */ /* 0x000fe60007810000 */
[----:B------:R-:W3:Y:S01]  /*1e830*/  SHFL.BFLY PT, R5, R70, 0x1, 0x1f ;  /* 0x0c201f0046057f89 */ /* 0x000ee200000e0000 */
[----:B-1----:R-:W-:Y:S05]  /*1e840*/  FMNMX.FTZ R71, R3, R71, !PT ;  /* 0x0000004703477209 */ /* 0x002fea0007810000 */
[----:B------:R-:W-:Y:S01]  /*1e850*/  FMUL.FTZ R97, R71, c[0x0][0x2d0] ;  /* 0x0000b40047617a20 */ /* 0x000fe20000410000 */
[----:B--2---:R-:W-:Y:S05]  /*1e860*/  FMNMX.FTZ R72, R72, R6, !PT ;  /* 0x0000000648487209 */ /* 0x004fea0007810000 */
[C---:B------:R-:W-:Y:S02]  /*1e870*/  FADD.FTZ R0, -R72.reuse, R2 ;  /* 0x0000000248007221 */ /* 0x040fe40000010100 */
[----:B------:R-:W-:Y:S01]  /*1e880*/  FMUL.FTZ R96, R72, c[0x0][0x2d0] ;  /* 0x0000b40048607a20 */ /* 0x000fe20000410000 */
[----:B---3--:R-:W-:Y:S01]  /*1e890*/  FMNMX.FTZ R70, R70, R5, !PT ;  /* 0x0000000546467209 */ /* 0x008fe20007810000 */
[----:B------:R-:W-:Y:S01]  /*1e8a0*/  FMUL.FTZ R2, R0, c[0x0][0x2d0] ;  /* 0x0000b40000027a20 */ /* 0x000fe20000410000 */
[----:B------:R-:W-:Y:S01]  /*1e8b0*/  FMNMX.FTZ R0, R179, R4, !PT ;  /* 0x00000004b3007209 */ /* 0x000fe20007810000 */
[--C-:B------:R-:W-:Y:S02]  /*1e8c0*/  FFMA.FTZ R5, R20, c[0x0][0x2d0], -R96.reuse ;  /* 0x0000b40014057a23 */ /* 0x100fe40000010860 */
[----:B------:R1:W2:Y:S01]  /*1e8d0*/  MUFU.EX2 R73, R2 ;  /* 0x0000000200497308 */ /* 0x0002a20000000800 */
[----:B------:R-:W-:Y:S01]  /*1e8e0*/  FMNMX.FTZ R0, R74, R0, !PT ;  /* 0x000000004a007209 */ /* 0x000fe20007810000 */
[----:B------:R-:W-:Y:S02]  /*1e8f0*/  FMUL.FTZ R98, R70, c[0x0][0x2d0] ;  /* 0x0000b40046627a20 */ /* 0x000fe40000410000 */
[----:B------:R-:W-:Y:S01]  /*1e900*/  FFMA.FTZ R4, R168, c[0x0][0x2d0], -R96 ;  /* 0x0000b400a8047a23 */ /* 0x000fe20000010860 */
[----:B------:R-:W-:Y:S05]  /*1e910*/  FMNMX.FTZ R0, R75, R0, !PT ;  /* 0x000000004b007209 */ /* 0x000fea0007810000 */
[----:B------:R2:W-:Y:S01]  /*1e920*/  MUFU.EX2 R40, R5 ;  /* 0x0000000500287308 */ /* 0x0005e20000000800 */
[----:B------:R-:W3:Y:S01]  /*1e930*/  SHFL.BFLY PT, R3, R0, 0x2, 0x1f ;  /* 0x0c401f0000037f89 */ /* 0x000ee200000e0000 */
[----:B-1----:R-:W-:Y:S08]  /*1e940*/  FADD.FTZ R2, -R71, R100 ;  /* 0x0000006447027221 */ /* 0x002ff00000010100 */
[----:B------:R-:W-:Y:S01]  /*1e950*/  MUFU.EX2 R100, R4 ;  /* 0x0000000400647308 */ /* 0x000fe20000000800 */
[----:B------:R-:W-:Y:S02]  /*1e960*/  FMUL.FTZ R2, R2, c[0x0][0x2d0] ;  /* 0x0000b40002027a20 */ /* 0x000fe40000410000 */
[----:B--2---:R-:W-:Y:S01]  /*1e970*/  FMUL.FTZ R5, R73, R105 ;  /* 0x0000006949057220 */ /* 0x004fe20000410000 */
[----:B---3--:R-:W-:Y:S06]  /*1e980*/  FMNMX.FTZ R0, R0, R3, !PT ;  /* 0x0000000300007209 */ /* 0x008fec0007810000 */
[----:B------:R1:W2:Y:S01]  /*1e990*/  MUFU.EX2 R69, R2 ;  /* 0x0000000200457308 */ /* 0x0002a20000000800 */
[--C-:B------:R-:W-:Y:S02]  /*1e9a0*/  FFMA.FTZ R3, R17, c[0x0][0x2d0], -R96.reuse ;  /* 0x0000b40011037a23 */ /* 0x100fe40000010860 */
[----:B------:R-:W-:Y:S01]  /*1e9b0*/  FMUL.FTZ R17, R73, R117 ;  /* 0x0000007549117220 */ /* 0x000fe20000410000 */
[----:B------:R-:W-:Y:S06]  /*1e9c0*/  MOV R117, R62 ;  /* 0x0000003e00757202 */ /* 0x000fec0000000f00 */
[----:B------:R3:W4:Y:S01]  /*1e9d0*/  MUFU.EX2 R11, R3 ;  /* 0x00000003000b7308 */ /* 0x0007220000000800 */
[----:B-1----:R-:W-:Y:S02]  /*1e9e0*/  FADD.FTZ R2, -R70, R101 ;  /* 0x0000006546027221 */ /* 0x002fe40000010100 */
[----:B--2---:R-:W-:Y:S02]  /*1e9f0*/  FMUL.FTZ R6, R69, R106 ;  /* 0x0000006a45067220 */ /* 0x004fe40000410000 */
[----:B------:R-:W-:Y:S05]  /*1ea00*/  FMUL.FTZ R2, R2, c[0x0][0x2d0] ;  /* 0x0000b40002027a20 */ /* 0x000fea0000410000 */
[----:B------:R1:W2:Y:S01]  /*1ea10*/  MUFU.EX2 R68, R2 ;  /* 0x0000000200447308 */ /* 0x0002a20000000800 */
[--C-:B---3--:R-:W-:Y:S01]  /*1ea20*/  FFMA.FTZ R3, R169, c[0x0][0x2d0], -R97.reuse ;  /* 0x0000b400a9037a23 */ /* 0x108fe20000010861 */
[----:B----4-:R-:W-:Y:S08]  /*1ea30*/  MOV R106, R11 ;  /* 0x0000000b006a7202 */ /* 0x010ff00000000f00 */
[----:B------:R3:W-:Y:S01]  /*1ea40*/  MUFU.EX2 R101, R3 ;  /* 0x0000000300657308 */ /* 0x0007e20000000800 */
[--C-:B-1----:R-:W-:Y:S01]  /*1ea50*/  FFMA.FTZ R2, R184, c[0x0][0x2d0], -R96.reuse ;  /* 0x0000b400b8027a23 */ /* 0x102fe20000010860 */
[----:B------:R-:W-:Y:S01]  /*1ea60*/  MOV R184, R92 ;  /* 0x0000005c00b87202 */ /* 0x000fe20000000f00 */
[--C-:B------:R-:W-:Y:S07]  /*1ea70*/  FFMA.FTZ R92, R199, c[0x0][0x2d0], -R97.reuse ;  /* 0x0000b400c75c7a23 */ /* 0x100fee0000010861 */
[----:B------:R1:W4:Y:S01]  /*1ea80*/  MUFU.EX2 R88, R2 ;  /* 0x0000000200587308 */ /* 0x0003220000000800 */
[C---:B--2---:R-:W-:Y:S02]  /*1ea90*/  FMUL.FTZ R29, R68.reuse, R129 ;  /* 0x00000081441d7220 */ /* 0x044fe40000410000 */
[----:B------:R-:W-:Y:S02]  /*1eaa0*/  FMUL.FTZ R45, R68, R145 ;  /* 0x00000091442d7220 */ /* 0x000fe40000410000 */
[--C-:B---3--:R-:W-:Y:S01]  /*1eab0*/  FFMA.FTZ R3, R185, c[0x0][0x2d0], -R97.reuse ;  /* 0x0000b400b9037a23 */ /* 0x108fe20000010861 */
[----:B------:R-:W-:Y:S04]  /*1eac0*/  MOV R185, R90 ;  /* 0x0000005a00b97202 */ /* 0x000fe80000000f00 */
[----:B------:R2:W3:Y:S01]  /*1ead0*/  MUFU.EX2 R58, R3 ;  /* 0x00000003003a7308 */ /* 0x0004e20000000800 */
[----:B-1----:R-:W-:Y:S01]  /*1eae0*/  FFMA.FTZ R2, R16, c[0x0][0x2d0], -R96 ;  /* 0x0000b40010027a23 */ /* 0x002fe20000010860 */
[----:B----4-:R-:W-:Y:S01]  /*1eaf0*/  F2FP.PACK_AB R76, R88, R100 ;  /* 0x00000064584c723e */ /* 0x010fe200000000ff */
[--C-:B------:R-:W-:Y:S07]  /*1eb00*/  FFMA.FTZ R16, R35, c[0x0][0x2d0], -R97.reuse ;  /* 0x0000b40023107a23 */ /* 0x100fee0000010861 */
[----:B------:R1:W4:Y:S01]  /*1eb10*/  MUFU.EX2 R57, R2 ;  /* 0x0000000200397308 */ /* 0x0003220000000800 */
[C---:B------:R-:W-:Y:S02]  /*1eb20*/  FMUL.FTZ R35, R69.reuse, R135 ;  /* 0x0000008745237220 */ /* 0x040fe40000410000 */
[--C-:B--2---:R-:W-:Y:S01]  /*1eb30*/  FFMA.FTZ R3, R18, c[0x0][0x2d0], -R97.reuse ;  /* 0x0000b40012037a23 */ /* 0x104fe20000010861 */
[----:B---3--:R-:W-:Y:S01]  /*1eb40*/  F2FP.PACK_AB R77, R58, R101 ;  /* 0x000000653a4d723e */ /* 0x008fe200000000ff */
[----:B------:R-:W-:Y:S05]  /*1eb50*/  FMUL.FTZ R18, R69, R118 ;  /* 0x0000007645127220 */ /* 0x000fea0000410000 */
[----:B------:R-:W-:Y:S10]  /*1eb60*/  MUFU.EX2 R7, R3 ;  /* 0x0000000300077308 */ /* 0x000ff40000000800 */
[----:B------:R2:W-:Y:S01]  /*1eb70*/  MUFU.EX2 R94, R16 ;  /* 0x00000010005e7308 */ /* 0x0005e20000000800 */
[----:B-1----:R-:W1:Y:S01]  /*1eb80*/  SHFL.BFLY PT, R2, R0, 0x1, 0x1f ;  /* 0x0c201f0000027f89 */ /* 0x002e6200000e0000 */
[----:B----4-:R-:W-:Y:S01]  /*1eb90*/  F2FP.PACK_AB R78, R106, R57 ;  /* 0x000000396a4e723e */ /* 0x010fe200000000ff */
[----:B--2---:R-:W-:Y:S01]  /*1eba0*/  FMUL.FTZ R16, R73, R116 ;  /* 0x0000007449107220 */ /* 0x004fe20000410000 */
[----:B------:R-:W-:Y:S02]  /*1ebb0*/  MOV R116, R84 ;  /* 0x0000005400747202 */ /* 0x000fe40000000f00 */
[----:B-1----:R-:W-:Y:S01]  /*1ebc0*/  FMNMX.FTZ R3, R2, R0, !PT ;  /* 0x0000000002037209 */ /* 0x002fe20007810000 */
[--C-:B------:R-:W-:Y:S01]  /*1ebd0*/  FFMA.FTZ R2, R183, c[0x0][0x2d0], -R98.reuse ;  /* 0x0000b400b7027a23 */ /* 0x100fe20000010862 */
[----:B------:R-:W-:Y:S01]  /*1ebe0*/  MOV R183, R60 ;  /* 0x0000003c00b77202 */ /* 0x000fe20000000f00 */
[--C-:B------:R-:W-:Y:S02]  /*1ebf0*/  FFMA.FTZ R0, R19, c[0x0][0x2d0], -R97.reuse ;  /* 0x0000b40013007a23 */ /* 0x100fe40000010861 */
[----:B------:R1:W-:Y:S01]  /*1ec00*/  MUFU.EX2 R14, R2 ;  /* 0x00000002000e7308 */ /* 0x0003e20000000800 */
[----:B------:R-:W-:Y:S02]  /*1ec10*/  FMUL.FTZ R19, R69, R119 ;  /* 0x0000007745137220 */ /* 0x000fe40000410000 */
[--C-:B------:R-:W-:Y:S07]  /*1ec20*/  FFMA.FTZ R60, R198, c[0x0][0x2d0], -R97.reuse ;  /* 0x0000b400c63c7a23 */ /* 0x100fee0000010861 */
[----:B------:R2:W3:Y:S01]  /*1ec30*/  MUFU.EX2 R12, R0 ;  /* 0x00000000000c7308 */ /* 0x0004e20000000800 */
[----:B-1----:R-:W-:Y:S01]  /*1ec40*/  FFMA.FTZ R2, R186, c[0x0][0x2d0], -R98 ;  /* 0x0000b400ba027a23 */ /* 0x002fe20000010862 */
[----:B------:R-:W-:Y:S08]  /*1ec50*/  MOV R186, R89 ;  /* 0x0000005900ba7202 */ /* 0x000ff00000000f00 */
[----:B------:R1:W4:Y:S01]  /*1ec60*/  MUFU.EX2 R56, R2 ;  /* 0x0000000200387308 */ /* 0x0003220000000800 */
[----:B--2---:R-:W-:Y:S01]  /*1ec70*/  FADD.FTZ R0, -R3, R102 ;  /* 0x0000006603007221 */ /* 0x004fe20000010100 */
[----:B---3--:R-:W-:Y:S01]  /*1ec80*/  MOV R105, R12 ;  /* 0x0000000c00697202 */ /* 0x008fe20000000f00 */
[--C-:B------:R-:W-:Y:S02]  /*1ec90*/  FFMA.FTZ R12, R34, c[0x0][0x2d0], -R97.reuse ;  /* 0x0000b400220c7a23 */ /* 0x100fe40000010861 */
[----:B------:R-:W-:Y:S05]  /*1eca0*/  FMUL.FTZ R0, R0, c[0x0][0x2d0] ;  /* 0x0000b40000007a20 */ /* 0x000fea0000410000 */
[----:B------:R2:W-:Y:S01]  /*1ecb0*/  MUFU.EX2 R169, R12 ;  /* 0x0000000c00a97308 */ /* 0x0005e20000000800 */
[----:B------:R-:W-:Y:S09]  /*1ecc0*/  FMUL.FTZ R34, R69, R134 ;  /* 0x0000008645227220 */ /* 0x000ff20000410000 */
[----:B------:R-:W3:Y:S01]  /*1ecd0*/  MUFU.EX2 R0, R0 ;  /* 0x0000000000007308 */ /* 0x000ee20000000800 */
[--C-:B-1----:R-:W-:Y:S01]  /*1ece0*/  FFMA.FTZ R2, R180, c[0x0][0x2d0], -R98.reuse ;  /* 0x0000b400b4027a23 */ /* 0x102fe20000010862 */
[----:B------:R-:W-:Y:S08]  /*1ecf0*/  MOV R180, R86 ;  /* 0x0000005600b47202 */ /* 0x000ff00000000f00 */
[----:B------:R1:W-:Y:S01]  /*1ed00*/  MUFU.EX2 R9, R2 ;  /* 0x0000000200097308 */ /* 0x0003e20000000800 */
[----:B--2---:R-:W-:Y:S01]  /*1ed10*/  FMUL.FTZ R12, R68, R112 ;  /* 0x00000070440c7220 */ /* 0x004fe20000410000 */
[----:B----4-:R-:W-:Y:S01]  /*1ed20*/  MOV R112, R56 ;  /* 0x0000003800707202 */ /* 0x010fe20000000f00 */
[C---:B---3--:R-:W-:Y:S01]  /*1ed30*/  FMUL.FTZ R11, R0.reuse, R111 ;  /* 0x0000006f000b7220 */ /* 0x048fe20000410000 */
[----:B------:R-:W-:Y:S01]  /*1ed40*/  MOV R111, R57 ;  /* 0x00000039006f7202 */ /* 0x000fe20000000f00 */
[C---:B------:R-:W-:Y:S01]  /*1ed50*/  FMUL.FTZ R26, R0.reuse, R126 ;  /* 0x0000007e001a7220 */ /* 0x040fe20000410000 */
[----:B------:R-:W-:Y:S01]  /*1ed60*/  MOV R126, R94 ;  /* 0x0000005e007e7202 */ /* 0x000fe20000000f00 */
[C---:B------:R-:W-:Y:S02]  /*1ed70*/  FMUL.FTZ R27, R0.reuse, R127 ;  /* 0x0000007f001b7220 */ /* 0x040fe40000410000 */
[C---:B------:R-:W-:Y:S02]  /*1ed80*/  FMUL.FTZ R42, R0.reuse, R142 ;  /* 0x0000008e002a7220 */ /* 0x040fe40000410000 */
[----:B------:R-:W-:Y:S02]  /*1ed90*/  FMUL.FTZ R43, R0, R143 ;  /* 0x0000008f002b7220 */ /* 0x000fe40000410000 */
[----:B-1----:R-:W-:Y:S01]  /*1eda0*/  FFMA.FTZ R2, R170, c[0x0][0x2d0], -R98 ;  /* 0x0000b400aa027a23 */ /* 0x002fe20000010862 */
[----:B------:R-:W-:Y:S01]  /*1edb0*/  MOV R170, R63 ;  /* 0x0000003f00aa7202 */ /* 0x000fe20000000f00 */
[C---:B------:R-:W-:Y:S02]  /*1edc0*/  FMUL.FTZ R46, R0.reuse, R146 ;  /* 0x00000092002e7220 */ /* 0x040fe40000410000 */
[----:B------:R1:W-:Y:S01]  /*1edd0*/  MUFU.EX2 R13, R2 ;  /* 0x00000002000d7308 */ /* 0x0003e20000000800 */
[----:B------:R-:W-:Y:S02]  /*1ede0*/  FMUL.FTZ R47, R0, R147 ;  /* 0x00000093002f7220 */ /* 0x000fe40000410000 */
[----:B------:R-:W-:Y:S02]  /*1edf0*/  FMUL.FTZ R57, R68, R157 ;  /* 0x0000009d44397220 */ /* 0x000fe40000410000 */
[C---:B------:R-:W-:Y:S02]  /*1ee00*/  FMUL.FTZ R62, R0.reuse, R162 ;  /* 0x000000a2003e7220 */ /* 0x040fe40000410000 */
[----:B------:R-:W-:Y:S02]  /*1ee10*/  FMUL.FTZ R63, R0, R163 ;  /* 0x000000a3003f7220 */ /* 0x000fe40000410000 */
[----:B-1----:R-:W-:Y:S04]  /*1ee20*/  FMUL.FTZ R2, R3, c[0x0][0x2d0] ;  /* 0x0000b40003027a20 */ /* 0x002fe80000410000 */
[--C-:B------:R-:W-:Y:S01]  /*1ee30*/  FFMA.FTZ R4, R181, c[0x0][0x2d0], -R2.reuse ;  /* 0x0000b400b5047a23 */ /* 0x100fe20000010802 */
[----:B------:R-:W-:Y:S01]  /*1ee40*/  MOV R181, R7 ;  /* 0x0000000700b57202 */ /* 0x000fe20000000f00 */
[--C-:B------:R-:W-:Y:S02]  /*1ee50*/  FFMA.FTZ R28, R188, c[0x0][0x2d0], -R2.reuse ;  /* 0x0000b400bc1c7a23 */ /* 0x100fe40000010802 */
[----:B------:R1:W-:Y:S01]  /*1ee60*/  MUFU.EX2 R102, R4 ;  /* 0x0000000400667308 */ /* 0x0003e20000000800 */
[--C-:B------:R-:W-:Y:S01]  /*1ee70*/  FFMA.FTZ R7, R103, c[0x0][0x2d0], -R97.reuse ;  /* 0x0000b40067077a23 */ /* 0x100fe20000010861 */
[----:B------:R-:W-:Y:S01]  /*1ee80*/  F2FP.PACK_AB R79, R105, R181 ;  /* 0x000000b5694f723e */ /* 0x000fe200000000ff */
[--C-:B------:R-:W-:Y:S01]  /*1ee90*/  FFMA.FTZ R44, R194, c[0x0][0x2d0], -R2.reuse ;  /* 0x0000b400c22c7a23 */ /* 0x100fe20000010802 */
[----:B------:R-:W-:Y:S01]  /*1eea0*/  MOV R103, R14 ;  /* 0x0000000e00677202 */ /* 0x000fe20000000f00 */
[--C-:B------:R-:W-:Y:S02]  /*1eeb0*/  FFMA.FTZ R48, R196, c[0x0][0x2d0], -R2.reuse ;  /* 0x0000b400c4307a23 */ /* 0x100fe40000010802 */
[----:B------:R-:W-:Y:S01]  /*1eec0*/  FFMA.FTZ R74, R74, c[0x0][0x2d0], -R2 ;  /* 0x0000b4004a4a7a23 */ /* 0x000fe20000010802 */
[----:B------:R-:W-:Y:S01]  /*1eed0*/  F2FP.PACK_AB R64, R56, R103 ;  /* 0x000000673840723e */ /* 0x000fe200000000ff */
[----:B------:R-:W-:Y:S01]  /*1eee0*/  FFMA.FTZ R56, R193, c[0x0][0x2d0], -R96 ;  /* 0x0000b400c1387a23 */ /* 0x000fe20000010860 */
[----:B------:R2:W-:Y:S01]  /*1eef0*/  MUFU.EX2 R168, R7 ;  /* 0x0000000700a87308 */ /* 0x0005e20000000800 */
[----:B------:R-:W-:Y:S09]  /*1ef00*/  FMUL.FTZ R14, R0, R114 ;  /* 0x00000072000e7220 */ /* 0x000ff20000410000 */
[----:B------:R3:W-:Y:S01]  /*1ef10*/  MUFU.EX2 R50, R44 ;  /* 0x0000002c00327308 */ /* 0x0007e20000000800 */
[--C-:B-1----:R-:W-:Y:S09]  /*1ef20*/  FFMA.FTZ R4, R187, c[0x0][0x2d0], -R2.reuse ;  /* 0x0000b400bb047a23 */ /* 0x102ff20000010802 */
[----:B------:R1:W4:Y:S01]  /*1ef30*/  MUFU.EX2 R187, R4 ;  /* 0x0000000400bb7308 */ /* 0x0003220000000800 */
[----:B--2---:R-:W-:Y:S09]  /*1ef40*/  FMUL.FTZ R7, R69, R107 ;  /* 0x0000006b45077220 */ /* 0x004ff20000410000 */
[----:B------:R2:W-:Y:S01]  /*1ef50*/  MUFU.EX2 R114, R48 ;  /* 0x0000003000727308 */ /* 0x0005e20000000800 */
[----:B---3--:R-:W-:Y:S09]  /*1ef60*/  FMUL.FTZ R44, R68, R144 ;  /* 0x00000090442c7220 */ /* 0x008ff20000410000 */
[----:B------:R3:W-:Y:S01]  /*1ef70*/  MUFU.EX2 R119, R56 ;  /* 0x0000003800777308 */ /* 0x0007e20000000800 */
[--C-:B-1----:R-:W-:Y:S01]  /*1ef80*/  FFMA.FTZ R4, R182, c[0x0][0x2d0], -R2.reuse ;  /* 0x0000b400b6047a23 */ /* 0x102fe20000010802 */
[----:B----4-:R-:W-:Y:S02]  /*1ef90*/  F2FP.PACK_AB R65, R187, R102 ;  /* 0x00000066bb41723e */ /* 0x010fe400000000ff */
[----:B------:R-:W-:Y:S01]  /*1efa0*/  MOV R182, R59 ;  /* 0x0000003b00b67202 */ /* 0x000fe20000000f00 */
[----:B------:R-:W-:Y:S05]  /*1efb0*/  FMUL.FTZ R59, R0, R159 ;  /* 0x0000009f003b7220 */ /* 0x000fea0000410000 */
[----:B------:R1:W4:Y:S01]  /*1efc0*/  MUFU.EX2 R8, R4 ;  /* 0x0000000400087308 */ /* 0x0003220000000800 */
[----:B--2---:R-:W-:Y:S02]  /*1efd0*/  FMUL.FTZ R48, R73, R148 ;  /* 0x0000009449307220 */ /* 0x004fe40000410000 */
[C---:B---3--:R-:W-:Y:S02]  /*1efe0*/  FMUL.FTZ R56, R68.reuse, R156 ;  /* 0x0000009c44387220 */ /* 0x048fe40000410000 */
[----:B-1----:R-:W-:Y:S01]  /*1eff0*/  FFMA.FTZ R4, R171, c[0x0][0x2d0], -R2 ;  /* 0x0000b400ab047a23 */ /* 0x002fe20000010802 */
[----:B----4-:R-:W-:Y:S01]  /*1f000*/  MOV R107, R8 ;  /* 0x00000008006b7202 */ /* 0x010fe20000000f00 */
[C---:B------:R-:W-:Y:S01]  /*1f010*/  FMUL.FTZ R8, R68.reuse, R108 ;  /* 0x0000006c44087220 */ /* 0x040fe20000410000 */
[----:B------:R-:W-:Y:S02]  /*1f020*/  MOV R108, R9 ;  /* 0x00000009006c7202 */ /* 0x000fe40000000f00 */
[----:B------:R1:W2:Y:S01]  /*1f030*/  MUFU.EX2 R10, R4 ;  /* 0x00000004000a7308 */ /* 0x0002a20000000800 */
[----:B------:R-:W-:Y:S01]  /*1f040*/  FMUL.FTZ R9, R68, R109 ;  /* 0x0000006d44097220 */ /* 0x000fe20000410000 */
[----:B------:R-:W-:Y:S01]  /*1f050*/  MOV R171, R85 ;  /* 0x0000005500ab7202 */ /* 0x000fe20000000f00 */
[--C-:B-1----:R-:W-:Y:S01]  /*1f060*/  FFMA.FTZ R4, R21, c[0x0][0x2d0], -R96.reuse ;  /* 0x0000b40015047a23 */ /* 0x102fe20000010860 */
[----:B--2---:R-:W-:Y:S01]  /*1f070*/  MOV R109, R10 ;  /* 0x0000000a006d7202 */ /* 0x004fe20000000f00 */
[----:B------:R-:W1:Y:S01]  /*1f080*/  LDSM.16.MT88.4 R20, [R209+0x100] ;  /* 0x00010000d114783b */ /* 0x000e620000004200 */
[C---:B------:R-:W-:Y:S04]  /*1f090*/  FMUL.FTZ R10, R0.reuse, R110 ;  /* 0x0000006e000a7220 */ /* 0x040fe80000410000 */
[----:B------:R2:W-:Y:S01]  /*1f0a0*/  MUFU.EX2 R41, R4 ;  /* 0x0000000400297308 */ /* 0x0005e20000000800 */
[----:B------:R-:W-:Y:S02]  /*1f0b0*/  F2FP.PACK_AB R67, R109, R107 ;  /* 0x0000006b6d43723e */ /* 0x000fe400000000ff */
[----:B------:R-:W-:Y:S01]  /*1f0c0*/  MOV R110, R88 ;  /* 0x00000058006e7202 */ /* 0x000fe20000000f00 */
[--C-:B--2---:R-:W-:Y:S02]  /*1f0d0*/  FFMA.FTZ R4, R15, c[0x0][0x2d0], -R97.reuse ;  /* 0x0000b4000f047a23 */ /* 0x104fe40000010861 */
[----:B------:R-:W-:Y:S01]  /*1f0e0*/  FMUL.FTZ R15, R0, R115 ;  /* 0x00000073000f7220 */ /* 0x000fe20000410000 */
[----:B------:R-:W-:Y:S03]  /*1f0f0*/  MOV R115, R87 ;  /* 0x0000005700737202 */ /* 0x000fe60000000f00 */
[----:B------:R2:W-:Y:S01]  /*1f100*/  MUFU.EX2 R31, R4 ;  /* 0x00000004001f7308 */ /* 0x0005e20000000800 */
[----:B------:R-:W3:Y:S01]  /*1f110*/  LDSM.16.MT88.4 R84, [R209+0x900] ;  /* 0x00090000d154783b */ /* 0x000ee20000004200 */
[----:B--2---:R-:W-:Y:S02]  /*1f120*/  FFMA.FTZ R4, R32, c[0x0][0x2d0], -R96 ;  /* 0x0000b40020047a23 */ /* 0x004fe40000010860 */
[----:B------:R-:W-:Y:S06]  /*1f130*/  FFMA.FTZ R32, R189, c[0x0][0x2d0], -R2 ;  /* 0x0000b400bd207a23 */ /* 0x000fec0000010802 */
[----:B------:R2:W4:Y:S02]  /*1f140*/  MUFU.EX2 R93, R4 ;  /* 0x00000004005d7308 */ /* 0x0005240000000800 */
[----:B--2---:R-:W-:Y:S01]  /*1f150*/  FFMA.FTZ R4, R33, c[0x0][0x2d0], -R96 ;  /* 0x0000b40021047a23 */ /* 0x004fe20000010860 */
[----:B----4-:R-:W-:Y:S01]  /*1f160*/  MOV R127, R93 ;  /* 0x0000005d007f7202 */ /* 0x010fe20000000f00 */
[C---:B------:R-:W-:Y:S06]  /*1f170*/  FMUL.FTZ R33, R73.reuse, R133 ;  /* 0x0000008549217220 */ /* 0x040fec0000410000 */
[----:B------:R2:W4:Y:S02]  /*1f180*/  MUFU.EX2 R49, R4 ;  /* 0x0000000400317308 */ /* 0x0005240000000800 */
[C---:B--2---:R-:W-:Y:S01]  /*1f190*/  FMUL.FTZ R4, R73.reuse, R104 ;  /* 0x0000006849047220 */ /* 0x044fe20000410000 */
[----:B------:R-:W-:Y:S01]  /*1f1a0*/  MOV R104, R13 ;  /* 0x0000000d00687202 */ /* 0x000fe20000000f00 */
[----:B------:R-:W-:Y:S01]  /*1f1b0*/  FMUL.FTZ R13, R68, R113 ;  /* 0x00000071440d7220 */ /* 0x000fe20000410000 */
[----:B----4-:R-:W-:Y:S01]  /*1f1c0*/  MOV R148, R49 ;  /* 0x0000003100947202 */ /* 0x010fe20000000f00 */
[----:B------:R-:W-:Y:S01]  /*1f1d0*/  FMUL.FTZ R49, R73, R149 ;  /* 0x0000009549317220 */ /* 0x000fe20000410000 */
[----:B------:R-:W-:Y:S01]  /*1f1e0*/  MOV R149, R50 ;  /* 0x0000003200957202 */ /* 0x000fe20000000f00 */
[----:B------:R-:W-:Y:S01]  /*1f1f0*/  FMUL.FTZ R50, R69, R150 ;  /* 0x0000009645327220 */ /* 0x000fe20000410000 */
[-C--:B-1----:R-:W-:Y:S05]  /*1f200*/  HMMA.16816.F32 R4, R76, R20.reuse, R4 ;  /* 0x000000144c04723c */ /* 0x082fea0000001804 */
[----:B------:R-:W-:Y:S02]  /*1f210*/  F2FP.PACK_AB R66, R104, R108 ;  /* 0x0000006c6842723e */ /* 0x000fe400000000ff */
        /* <DEDUP_REMOVED lines=10> */
[C---:B------:R-:W-:Y:S01]  /*1f2c0*/  HMMA.16816.F32 R16, R76.reuse, R22, R16 ;  /* 0x000000164c10723c */ /* 0x040fe20000001810 */
[----:B------:R-:W4:Y:S03]  /*1f2d0*/  LDSM.16.MT88.4 R88, [R212+0x900] ;  /* 0x00090000d458783b */ /* 0x000f260000004200 */
[C---:B------:R-:W-:Y:S01]  /*1f2e0*/  FMUL.FTZ R25, R68.reuse, R125 ;  /* 0x0000007d44197220 */ /* 0x040fe20000410000 */
[----:B------:R5:W3:Y:S02]  /*1f2f0*/  MUFU.EX2 R30, R24 ;  /* 0x00000018001e7308 */ /* 0x000ae40000000800 */
[C---:B------:R-:W-:Y:S02]  /*1f300*/  FMUL.FTZ R23, R69.reuse, R123 ;  /* 0x0000007b45177220 */ /* 0x040fe40000410000 */
[----:B------:R-:W-:Y:S06]  /*1f310*/  FMUL.FTZ R22, R69, R122 ;  /* 0x0000007a45167220 */ /* 0x000fec0000410000 */
[----:B------:R4:W-:Y:S01]  /*1f320*/  MUFU.EX2 R123, R28 ;  /* 0x0000001c007b7308 */ /* 0x0009e20000000800 */
[----:B-1----:R-:W-:Y:S01]  /*1f330*/  FMUL.FTZ R20, R73, R120 ;  /* 0x0000007849147220 */ /* 0x002fe20000410000 */
[----:B--2---:R-:W-:Y:S06]  /*1f340*/  MOV R122, R95 ;  /* 0x0000005f007a7202 */ /* 0x004fec0000000f00 */
[-C--:B------:R-:W-:Y:S03]  /*1f350*/  HMMA.16816.F32 R20, R76, R36.reuse, R20 ;  /* 0x000000244c14723c */ /* 0x080fe60000001814 */
[----:B-----5:R-:W-:Y:S01]  /*1f360*/  FMUL.FTZ R24, R68, R124 ;  /* 0x0000007c44187220 */ /* 0x020fe20000410000 */
[----:B---3--:R-:W-:Y:S01]  /*1f370*/  MOV R129, R30 ;  /* 0x0000001e00817202 */ /* 0x008fe20000000f00 */
[C---:B------:R-:W-:Y:S01]  /*1f380*/  FMUL.FTZ R30, R0.reuse, R130 ;  /* 0x00000082001e7220 */ /* 0x040fe20000410000 */
[----:B------:R-:W-:Y:S01]  /*1f390*/  MOV R130, R31 ;  /* 0x0000001f00827202 */ /* 0x000fe20000000f00 */
[----:B------:R-:W-:Y:S01]  /*1f3a0*/  FMUL.FTZ R31, R0, R131 ;  /* 0x00000083001f7220 */ /* 0x000fe20000410000 */
[----:B------:R-:W-:Y:S01]  /*1f3b0*/  MOV R124, R40 ;  /* 0x00000028007c7202 */ /* 0x000fe20000000f00 */
[--C-:B------:R-:W-:Y:S01]  /*1f3c0*/  FFMA.FTZ R40, R191, c[0x0][0x2d0], -R98.reuse ;  /* 0x0000b400bf287a23 */ /* 0x100fe20000010862 */
[C---:B------:R-:W-:Y:S03]  /*1f3d0*/  HMMA.16816.F32 R24, R64.reuse, R36, R24 ;  /* 0x000000244018723c */ /* 0x040fe60000001818 */
[----:B------:R1:W-:Y:S01]  /*1f3e0*/  MUFU.EX2 R120, R40 ;  /* 0x0000002800787308 */ /* 0x0003e20000000800 */
[C---:B----4-:R-:W-:Y:S01]  /*1f3f0*/  FMUL.FTZ R28, R68.reuse, R128 ;  /* 0x00000080441c7220 */ /* 0x050fe20000410000 */
        /* <DEDUP_REMOVED lines=19> */
[----:B------:R-:W-:Y:S04]  /*1f530*/  FMUL.FTZ R61, R68, R161 ;  /* 0x000000a1443d7220 */ /* 0x000fe80000410000 */
[-C--:B------:R-:W-:Y:S01]  /*1f540*/  HMMA.16816.F32 R36, R76, R52.reuse, R36 ;  /* 0x000000344c24723c */ /* 0x080fe20000001824 */
[----:B-1----:R-:W1:Y:S07]  /*1f550*/  LDSM.16.MT88.4 R92, [R210+0x900] ;  /* 0x00090000d25c783b */ /* 0x002e6e0000004200 */
        /* <DEDUP_REMOVED lines=38> */
[-C--:B------:R-:W-:Y:S08]  /*1f7c0*/  HMMA.16816.F32 R20, R76, R88.reuse, R20 ;  /* 0x000000584c14723c */ /* 0x080ff00000001814 */
[C---:B------:R-:W-:Y:S04]  /*1f7d0*/  HMMA.16816.F32 R24, R80.reuse, R88, R24 ;  /* 0x000000585018723c */ /* 0x040fe80000001818 */
[----:B--2---:R-:W-:Y:S01]  /*1f7e0*/  FFMA.FTZ R84, R204, c[0x0][0x2d0], -R98 ;  /* 0x0000b400cc547a23 */ /* 0x004fe20000010862 */
[----:B---3--:R-:W-:Y:S02]  /*1f7f0*/  MOV R204, R134 ;  /* 0x0000008600cc7202 */ /* 0x008fe40000000f00 */
        /* <DEDUP_REMOVED lines=9> */
[-C--:B-1----:R-:W-:Y:S04]  /*1f890*/  HMMA.16816.F32 R36, R76, R92.reuse, R36 ;  /* 0x0000005c4c24723c */ /* 0x082fe80000001824 */
[----:B------:R-:W-:Y:S04]  /*1f8a0*/  MOV R112, R187 ;  /* 0x000000bb00707202 */ /* 0x000fe80000000f00 */
[C---:B------:R-:W-:Y:S04]  /*1f8b0*/  HMMA.16816.F32 R40, R80.reuse, R92, R40 ;  /* 0x0000005c5028723c */ /* 0x040fe80000001828 */
[----:B--2---:R-:W-:Y:S01]  /*1f8c0*/  FFMA.FTZ R84, R203, c[0x0][0x2d0], -R98 ;  /* 0x0000b400cb547a23 */ /* 0x004fe20000010862 */
[----:B------:R-:W-:Y:S02]  /*1f8d0*/  MOV R203, R133 ;  /* 0x0000008500cb7202 */ /* 0x000fe40000000f00 */
[----:B------:R-:W-:Y:S01]  /*1f8e0*/  FFMA.FTZ R92, R227, c[0x0][0x2d0], -R96 ;  /* 0x0000b400e35c7a23 */ /* 0x000fe20000010860 */
        /* <DEDUP_REMOVED lines=8> */
[----:B------:R-:W-:Y:S07]  /*1f970*/  MOV R227, R126 ;  /* 0x0000007e00e37202 */ /* 0x000fee0000000f00 */
[----:B------:R3:W-:Y:S01]  /*1f980*/  MUFU.EX2 R147, R92 ;  /* 0x0000005c00937308 */ /* 0x0007e20000000800 */
[----:B-1----:R-:W-:Y:S01]  /*1f990*/  FFMA.FTZ R84, R205, c[0x0][0x2d0], -R2 ;  /* 0x0000b400cd547a23 */ /* 0x002fe20000010802 */
[----:B------:R-:W-:Y:S02]  /*1f9a0*/  MOV R205, R132 ;  /* 0x0000008400cd7202 */ /* 0x000fe40000000f00 */
[----:B------:R-:W-:Y:S06]  /*1f9b0*/  MOV R132, R184 ;  /* 0x000000b800847202 */ /* 0x000fec0000000f00 */
        /* <DEDUP_REMOVED lines=73> */
[----:B------:R2:W3:Y:S10]  /*1fe50*/  MUFU.EX2 R192, R84 ;  /* 0x0000005400c07308 */ /* 0x0004f40000000800 */
        /* <DEDUP_REMOVED lines=34> */
[--C-:B---3--:R-:W-:Y:S04]  /*20080*/  FFMA.FTZ R80, R251, c[0x0][0x2d0], -R97.reuse ;  /* 0x0000b400fb507a23 */ /* 0x108fe80000010861 */
        /* <DEDUP_REMOVED lines=16> */
[----:B------:R2:W-:Y:S01]  /*20190*/  MUFU.EX2 R158, R88 ;  /* 0x00000058009e7308 */ /* 0x0005e20000000800 */
[----:B------:R-:W-:Y:S04]  /*201a0*/  MOV R126, R125 ;  /* 0x0000007d007e7202 */ /* 0x000fe80000000f00 */
        /* <DEDUP_REMOVED lines=15> */
[----:B------:R3:W-:Y:S03]  /*202a0*/  MUFU.EX2 R181, R92 ;  /* 0x0000005c00b57308 */ /* 0x0007e60000000800 */
[----:B------:R-:W-:Y:S01]  /*202b0*/  MOV R244, R120 ;  /* 0x0000007800f47202 */ /* 0x000fe20000000f00 */
[----:B-1----:R-:W-:Y:S01]  /*202c0*/  FFMA.FTZ R84, R132, c[0x0][0x2d0], -R98 ;  /* 0x0000b40084547a23 */ /* 0x002fe20000010862 */
[----:B------:R-:W-:Y:S02]  /*202d0*/  MOV R132, R168 ;  /* 0x000000a800847202 */ /* 0x000fe40000000f00 */
[----:B------:R-:W-:Y:S03]  /*202e0*/  MOV R120, R110 ;  /* 0x0000006e00787202 */ /* 0x000fe60000000f00 */
        /* <DEDUP_REMOVED lines=218> */
.L_x_477:
        /* <DEDUP_REMOVED lines=9> */
.L_x_499:
[----:B------:R-:W3:Y:S01]  /*21120*/  LDL R188, [R1] ;  /* 0x0000000001bc7983 */ /* 0x000ee20000100800 */
[----:B------:R-:W-:Y:S04]  /*21130*/  DEPBAR.LE SB0, 0x0 ;  /* 0x000080000000791a */ /* 0x000fe80000000000 */
[----:B------:R-:W-:Y:S01]  /*21140*/  BAR.SYNC.DEFER_BLOCKING 0x0 ;  /* 0x0000000000007b1d */ /* 0x000fe20000010000 */
[----:B------:R-:W-:Y:S07]  /*21150*/  UISETP.GT.AND UP0, UPT, UR12, UR4, UPT ;  /* 0x000000040c00728c */ /* 0x000fee000bf04270 */
[----:B-----5:R-:W-:Y:S08]  /*21160*/  LDSM.16.M88.4 R96, [R215+0x6100] ;  /* 0x00610000d760783b */ /* 0x020ff00000000200 */
[----:B------:R-:W4:Y:S04]  /*21170*/  LDL R226, [R1+0x38] ;  /* 0x0000380001e27983 */ /* 0x000f280000100800 */
[----:B-1----:R-:W1:Y:S08]  /*21180*/  LDSM.16.M88.4 R16, [R208+0x3100] ;  /* 0x00310000d010783b */ /* 0x002e700000000200 */
[----:B--2---:R-:W2:Y:S04]  /*21190*/  LDL R197, [R1+0x8] ;  /* 0x0000080001c57983 */ /* 0x004ea80000100800 */
[----:B------:R-:W1:Y:S08]  /*211a0*/  LDSM.16.M88.4 R92, [R215+0x8100] ;  /* 0x00810000d75c783b */ /* 0x000e700000000200 */
[----:B------:R-:W2:Y:S04]  /*211b0*/  LDL R198, [R1+0xc] ;  /* 0x00000c0001c67983 */ /* 0x000ea80000100800 */
[----:B------:R-:W1:Y:S08]  /*211c0*/  LDSM.16.M88.4 R32, [R208+0x3900] ;  /* 0x00390000d020783b */ /* 0x000e700000000200 */
[----:B------:R-:W1:Y:S08]  /*211d0*/  LDSM.16.M88.4 R48, [R208+0x4100] ;  /* 0x00410000d030783b */ /* 0x000e700000000200 */
[----:B------:R-:W1:Y:S08]  /*211e0*/  LDSM.16.M88.4 R64, [R208+0x4900] ;  /* 0x00490000d040783b */ /* 0x000e700000000200 */
[----:B------:R-:W1:Y:S08]  /*211f0*/  LDSM.16.M88.4 R80, [R208+0x5100] ;  /* 0x00510000d050783b */ /* 0x000e700000000200 */
[----:B------:R-:W1:Y:S08]  /*21200*/  LDSM.16.M88.4 R168, [R208+0x5900] ;  /* 0x00590000d0a8783b */ /* 0x000e700000000200 */
[----:B------:R-:W-:Y:S08]  /*21210*/  LDSM.16.M88.4 R172, [R218+0x6100] ;  /* 0x00610000daac783b */ /* 0x000ff00000000200 */
[----:B------:R-:W1:Y:S08]  /*21220*/  LDSM.16.M88.4 R176, [R219] ;  /* 0x00000000dbb0783b */ /* 0x000e700000000200 */
[----:B------:R-:W1:Y:S08]  /*21230*/  LDSM.16.M88.4 R180, [R218+0x8100] ;  /* 0x00810000dab4783b */ /* 0x000e700000000200 */
[----:B------:R-:W1:Y:S01]  /*21240*/  LDSM.16.M88.4 R184, [R224] ;  /* 0x00000000e0b8783b */ /* 0x000e620000000200 */
[----:B--2---:R-:W-:Y:S01]  /*21250*/  ISETP.GE.AND P4, PT, R198, c[0x0][0x1d4], PT ;  /* 0x00007500c6007a0c */ /* 0x004fe20003f86270 */
[-C--:B-1----:R-:W-:Y:S03]  /*21260*/  HMMA.16816.F32 R4, R96, R16.reuse, RZ ;  /* 0x000000106004723c */ /* 0x082fe600000018ff */
[----:B---3--:R-:W-:Y:S01]  /*21270*/  SHF.R.S32.HI R0, RZ, 0x1f, R188 ;  /* 0x0000001fff007819 */ /* 0x008fe200000114bc */
[----:B------:R-:W-:Y:S04]  /*21280*/  IMAD.WIDE.U32 R2, R188, c[0x0][0x208], RZ ;  /* 0x00008200bc027a25 */ /* 0x000fe800078e00ff */
[C---:B------:R-:W-:Y:S04]  /*21290*/  HMMA.16816.F32 R8, R92.reuse, R16, RZ ;  /* 0x000000105c08723c */ /* 0x040fe800000018ff */
[----:B------:R-:W-:Y:S04]  /*212a0*/  IMAD R0, R0, c[0x0][0x208], RZ ;  /* 0x0000820000007a24 */ /* 0x000fe800078e02ff */
[-C--:B------:R-:W-:Y:S01]  /*212b0*/  HMMA.16816.F32 R12, R92, R18.reuse, RZ ;  /* 0x000000125c0c723c */ /* 0x080fe200000018ff */
[----:B------:R-:W-:Y:S05]  /*212c0*/  IMAD R0, R188, c[0x0][0x20c], R0 ;  /* 0x00008300bc007a24 */ /* 0x000fea00078e0200 */
[----:B------:R-:W-:Y:S02]  /*212d0*/  IADD3 R3, R3, R0, RZ ;  /* 0x0000000003037210 */ /* 0x000fe40007ffe0ff */
[C---:B------:R-:W-:Y:S04]  /*212e0*/  HMMA.16816.F32 R16, R96.reuse, R18, RZ ;  /* 0x000000126010723c */ /* 0x040fe800000018ff */
[----:B------:R-:W-:Y:S01]  /*212f0*/  IMAD.WIDE.U32 R2, R240, c[0x0][0x218], R2 ;  /* 0x00008600f0027a25 */ /* 0x000fe200078e0002 */
[----:B------:R-:W-:Y:S03]  /*21300*/  SHF.R.S32.HI R0, RZ, 0x1f, R240 ;  /* 0x0000001fff007819 */ /* 0x000fe600000114f0 */
[-C--:B------:R-:W-:Y:S04]  /*21310*/  HMMA.16816.F32 R20, R96, R32.reuse, RZ ;  /* 0x000000206014723c */ /* 0x080fe800000018ff */
[----:B------:R-:W-:Y:S04]  /*21320*/  IMAD R0, R0, c[0x0][0x218], RZ ;  /* 0x0000860000007a24 */ /* 0x000fe800078e02ff */
        /* <DEDUP_REMOVED lines=24> */
[----:B------:R-:W2:Y:S07]  /*214b0*/  LDSM.16.M88.4 R176, [R222] ;  /* 0x00000000deb0783b */ /* 0x000eae0000000200 */
[-C--:B------:R-:W-:Y:S08]  /*214c0*/  HMMA.16816.F32 R20, R172, R184.reuse, R20 ;  /* 0x000000b8ac14723c */ /* 0x080ff00000001814 */
        /* <DEDUP_REMOVED lines=16> */
[-C--:B--2---:R-:W-:Y:S03]  /*215d0*/  HMMA.16816.F32 R52, R172, R176.reuse, R52 ;  /* 0x000000b0ac34723c */ /* 0x084fe60000001834 */
        /* <DEDUP_REMOVED lines=10> */
[----:B------:R-:W4:Y:S05]  /*21680*/  SHFL.IDX PT, R190, R2, 0x1, 0x181f ;  /* 0x00381f0002be7f89 */ /* 0x000f2a00000e0000 */
[-C--:B------:R-:W-:Y:S03]  /*21690*/  HMMA.16816.F32 R76, R180, R170.reuse, R76 ;  /* 0x000000aab44c723c */ /* 0x080fe6000000184c */
[----:B------:R-:W1:Y:S05]  /*216a0*/  SHFL.IDX PT, R188, R2, 0x2, 0x181f ;  /* 0x00581f0002bc7f89 */ /* 0x000e6a00000e0000 */
[C---:B------:R-:W-:Y:S03]  /*216b0*/  HMMA.16816.F32 R80, R172.reuse, R170, R80 ;  /* 0x000000aaac50723c */ /* 0x040fe60000001850 */
[----:B------:R2:W-:Y:S01]  /*216c0*/  SHFL.IDX PT, R189, R2, 0x3, 0x181f ;  /* 0x00781f0002bd7f89 */ /* 0x0005e200000e0000 */
[-C--:B----4-:R-:W-:Y:S07]  /*216d0*/  IADD3 R190, P0, R190, R226.reuse, RZ ;  /* 0x000000e2bebe7210 */ /* 0x090fee0007f1e0ff */
[----:B------:R-:W-:Y:S01]  /*216e0*/  SHFL.IDX PT, R0, R0, 0x5, 0x181f ;  /* 0x00b81f0000007f89 */ /* 0x000fe200000e0000 */
[-C--:B------:R-:W-:Y:S02]  /*216f0*/  IADD3.X R191, R184, R225.reuse, RZ, P0, !PT ;  /* 0x000000e1b8bf7210 */ /* 0x080fe400007fe4ff */
[-C--:B-1----:R-:W-:Y:S02]  /*21700*/  IADD3 R188, P0, R188, R226.reuse, RZ ;  /* 0x000000e2bcbc7210 */ /* 0x082fe40007f1e0ff */
[-C--:B--2---:R-:W-:Y:S04]  /*21710*/  IADD3 R2, P1, R3, R226.reuse, RZ ;  /* 0x000000e203027210 */ /* 0x084fe80007f3e0ff */
        /* <DEDUP_REMOVED lines=291> */
[----:B------:R-:W5:Y:S03]  /*22950*/  LDL R22, [R1+0x4] ;  /* 0x0000040001167983 */ /* 0x000f660000100800 */
        /* <DEDUP_REMOVED lines=37> */
[-C--:B----4-:R-:W-:Y:S03]  /*22bb0*/  IADD3 R10, P0, R10, R226.reuse, RZ ;  /* 0x000000e20a0a7210 */ /* 0x090fe60007f1e0ff */
[----:B-----5:R3:W-:Y:S01]  /*22bc0*/  LDGSTS.E.BYPASS.LTC128B.128 [R22+0x3100], [R4.64], !P4 ;  /* 0x0310000004167fae */ /* 0x0207e2000e101d5a */
        /* <DEDUP_REMOVED lines=17> */
.L_x_482:
        /* <DEDUP_REMOVED lines=37> */
.L_x_485:
[----:B------:R-:W-:Y:S04]  /*22f30*/  MOV R8, c[0x0][0x32c] ;  /* 0x0000cb0000087a02 */ /* 0x000fe80000000f00 */
[----:B------:R-:W-:Y:S11]  /*22f40*/  ISETP.NE.AND P0, PT, R8, 0x1, PT ;  /* 0x000000010800780c */ /* 0x000ff60003f05270 */
[----:B------:R-:W-:Y:S02]  /*22f50*/  @!UPT UIADD3 URZ, URZ, URZ, URZ ;  /* 0x0000003f3f3ff290 */ /* 0x000fe4000fffe03f */
[----:B------:R-:W-:Y:S05]  /*22f60*/  @P0 IMAD.HI.U32 R8, R3, c[0x0][0x330], RZ ;  /* 0x0000cc0003080a27 */ /* 0x000fea00078e00ff */
[----:B------:R-:W-:Y:S02]  /*22f70*/  @P0 SHF.R.U32.HI R3, RZ, c[0x0][0x334], R8 ;  /* 0x0000cd00ff030a19 */ /* 0x000fe40000011608 */
.L_x_486:
[----:B------:R-:W-:Y:S05]  /*22f80*/  BSYNC B0 ;  /* 0x0000000000007941 */ /* 0x000fea0003800000 */
.L_x_484:
[----:B------:R-:W-:Y:S05]  /*22f90*/  IMAD R3, R3, c[0x0][0x32c], R7 ;  /* 0x0000cb0003037a24 */ /* 0x000fea00078e0207 */
[----:B------:R-:W-:Y:S02]  /*22fa0*/  IADD3 R8, R3, c[0x0][0x32c], RZ ;  /* 0x0000cb0003087a10 */ /* 0x000fe40007ffe0ff */
[----:B------:R-:W-:Y:S02]  /*22fb0*/  IMNMX R0, R0, R3, !PT ;  /* 0x0000000300007217 */ /* 0x000fe40007800200 */
[----:B------:R-:W-:Y:S02]  /*22fc0*/  IMNMX R2, R2, R8, PT ;  /* 0x0000000802027217 */ /* 0x000fe40003800200 */
.L_x_483:
        /* <DEDUP_REMOVED lines=159> */
.L_x_489:
[----:B------:R-:W-:Y:S04]  /*239c0*/  MOV R8, c[0x0][0x32c] ;  /* 0x0000cb0000087a02 */ /* 0x000fe80000000f00 */
[----:B------:R-:W-:Y:S11]  /*239d0*/  ISETP.NE.AND P0, PT, R8, 0x1, PT ;  /* 0x000000010800780c */ /* 0x000ff60003f05270 */
[----:B------:R-:W-:Y:S02]  /*239e0*/  @!UPT UIADD3 URZ, URZ, URZ, URZ ;  /* 0x0000003f3f3ff290 */ /* 0x000fe4000fffe03f */
[----:B------:R-:W-:Y:S05]  /*239f0*/  @P0 IMAD.HI.U32 R8, R3, c[0x0][0x330], RZ ;  /* 0x0000cc0003080a27 */ /* 0x000fea00078e00ff */
[----:B------:R-:W-:Y:S02]  /*23a00*/  @P0 SHF.R.U32.HI R3, RZ, c[0x0][0x334], R8 ;  /* 0x0000cd00ff030a19 */ /* 0x000fe40000011608 */
.L_x_490:
[----:B------:R-:W-:Y:S05]  /*23a10*/  BSYNC B0 ;  /* 0x0000000000007941 */ /* 0x000fea0003800000 */
.L_x_488:
[----:B------:R-:W-:Y:S05]  /*23a20*/  IMAD R3, R3, c[0x0][0x32c], R7 ;  /* 0x0000cb0003037a24 */ /* 0x000fea00078e0207 */
[----:B------:R-:W-:Y:S02]  /*23a30*/  IADD3 R8, R3, c[0x0][0x32c], RZ ;  /* 0x0000cb0003087a10 */ /* 0x000fe40007ffe0ff */
[----:B------:R-:W-:Y:S02]  /*23a40*/  IMNMX R0, R0, R3, !PT ;  /* 0x0000000300007217 */ /* 0x000fe40007800200 */
[----:B------:R-:W-:Y:S02]  /*23a50*/  IMNMX R2, R2, R8, PT ;  /* 0x0000000802027217 */ /* 0x000fe40003800200 */
.L_x_487:
        /* <DEDUP_REMOVED lines=145> */
.L_x_493:
[----:B------:R-:W-:Y:S04]  /*24370*/  MOV R8, c[0x0][0x32c] ;  /* 0x0000cb0000087a02 */ /* 0x000fe80000000f00 */
[----:B------:R-:W-:Y:S11]  /*24380*/  ISETP.NE.AND P0, PT, R8, 0x1, PT ;  /* 0x000000010800780c */ /* 0x000ff60003f05270 */
[----:B------:R-:W-:Y:S02]  /*24390*/  @!UPT UIADD3 URZ, URZ, URZ, URZ ;  /* 0x0000003f3f3ff290 */ /* 0x000fe4000fffe03f */
[----:B------:R-:W-:Y:S05]  /*243a0*/  @P0 IMAD.HI.U32 R8, R3, c[0x0][0x330], RZ ;  /* 0x0000cc0003080a27 */ /* 0x000fea00078e00ff */
[----:B------:R-:W-:Y:S02]  /*243b0*/  @P0 SHF.R.U32.HI R3, RZ, c[0x0][0x334], R8 ;  /* 0x0000cd00ff030a19 */ /* 0x000fe40000011608 */
.L_x_494:
[----:B------:R-:W-:Y:S05]  /*243c0*/  BSYNC B0 ;  /* 0x0000000000007941 */ /* 0x000fea0003800000 */
.L_x_492:
[----:B------:R-:W-:Y:S05]  /*243d0*/  IMAD R3, R3, c[0x0][0x32c], R7 ;  /* 0x0000cb0003037a24 */ /* 0x000fea00078e0207 */
[----:B------:R-:W-:Y:S02]  /*243e0*/  IADD3 R8, R3, c[0x0][0x32c], RZ ;  /* 0x0000cb0003087a10 */ /* 0x000fe40007ffe0ff */
[----:B------:R-:W-:Y:S02]  /*243f0*/  IMNMX R0, R0, R3, !PT ;  /* 0x0000000300007217 */ /* 0x000fe40007800200 */
[----:B------:R-:W-:Y:S02]  /*24400*/  IMNMX R2, R2, R8, PT ;  /* 0x0000000802027217 */ /* 0x000fe40003800200 */
.L_x_491:
        /* <DEDUP_REMOVED lines=145> */
.L_x_497:
[----:B------:R-:W-:Y:S04]  /*24d20*/  MOV R4, c[0x0][0x32c] ;  /* 0x0000cb0000047a02 */ /* 0x000fe80000000f00 */
[----:B------:R-:W-:Y:S11]  /*24d30*/  ISETP.NE.AND P0, PT, R4, 0x1, PT ;  /* 0x000000010400780c */ /* 0x000ff60003f05270 */
[----:B------:R-:W-:Y:S02]  /*24d40*/  @!UPT UIADD3 URZ, URZ, URZ, URZ ;  /* 0x0000003f3f3ff290 */ /* 0x000fe4000fffe03f */
[----:B------:R-:W-:Y:S05]  /*24d50*/  @P0 IMAD.HI.U32 R4, R3, c[0x0][0x330], RZ ;  /* 0x0000cc0003040a27 */ /* 0x000fea00078e00ff */
[----:B------:R-:W-:Y:S02]  /*24d60*/  @P0 SHF.R.U32.HI R3, RZ, c[0x0][0x334], R4 ;  /* 0x0000cd00ff030a19 */ /* 0x000fe40000011604 */
.L_x_498:
[----:B------:R-:W-:Y:S05]  /*24d70*/  BSYNC B0 ;  /* 0x0000000000007941 */ /* 0x000fea0003800000 */
.L_x_496:
[----:B------:R-:W-:Y:S05]  /*24d80*/  IMAD R7, R3, c[0x0][0x32c], R7 ;  /* 0x0000cb0003077a24 */ /* 0x000fea00078e0207 */
[----:B------:R-:W-:Y:S02]  /*24d90*/  IADD3 R3, R7, c[0x0][0x32c], RZ ;  /* 0x0000cb0007037a10 */ /* 0x000fe40007ffe0ff */
[----:B------:R-:W-:Y:S02]  /*24da0*/  IMNMX R0, R0, R7, !PT ;  /* 0x0000000700007217 */ /* 0x000fe40007800200 */
[----:B------:R-:W-:Y:S02]  /*24db0*/  IMNMX R2, R2, R3, PT ;  /* 0x0000000302027217 */ /* 0x000fe40003800200 */
.L_x_495:
        /* <DEDUP_REMOVED lines=128> */
[----:B------:R-:W-:Y:S01]  /*255c0*/  FMNMX.FTZ R4, R19, R4, !PT ;  /* 0x0000000413047209 */ /* 0x000fe20007810000 */
[----:B------:R-:W2:Y:S01]  /*255d0*/  SHFL.BFLY PT, R71, R3, 0x1, 0x1f ;  /* 0x0c201f0003477f89 */ /* 0x000ea200000e0000 */
[----:B------:R-:W-:Y:S02]  /*255e0*/  FSEL R174, R46, -INF , !P0 ;  /* 0xff8000002eae7808 */ /* 0x000fe40004000000 */
[----:B------:R-:W-:Y:S02]  /*255f0*/  ISETP.GT.AND P0, PT, R0, 0x29, P5 ;  /* 0x000000290000780c */ /* 0x000fe40002f04270 */
        /* <DEDUP_REMOVED lines=31> */
[----:B------:R-:W-:Y:S01]  /*257f0*/  FMNMX.FTZ R3, R172, R3, !PT ;  /* 0x00000003ac037209 */ /* 0x000fe20007810000 */
[----:B------:R1:W-:Y:S01]  /*25800*/  MUFU.EX2 R50, R5 ;  /* 0x0000000500327308 */ /* 0x0003e20000000800 */
[----:B------:R-:W-:Y:S02]  /*25810*/  FMNMX.FTZ R4, R173, R4, !PT ;  /* 0x00000004ad047209 */ /* 0x000fe40007810000 */
[----:B------:R-:W-:Y:S02]  /*25820*/  ISETP.LT.OR P0, PT, R2, 0x32, P0 ;  /* 0x000000320200780c */ /* 0x000fe40000701670 */
        /* <DEDUP_REMOVED lines=8> */
[----:B------:R-:W-:Y:S02]  /*258b0*/  ISETP.GT.AND P0, PT, R0, 0x38, P1 ;  /* 0x000000380000780c */ /* 0x000fe40000f04270 */
[----:B------:R-:W-:Y:S02]  /*258c0*/  FMNMX.FTZ R4, R202, R4, !PT ;  /* 0x00000004ca047209 */ /* 0x000fe40007810000 */
[----:B------:R-:W-:Y:S01]  /*258d0*/  FMNMX.FTZ R3, R176, R3, !PT ;  /* 0x00000003b0037209 */ /* 0x000fe20007810000 */
[--C-:B-1----:R-:W-:Y:S01]  /*258e0*/  FFMA.FTZ R5, R12, c[0x0][0x2d0], -R74.reuse ;  /* 0x0000b4000c057a23 */ /* 0x102fe2000001084a */
[----:B------:R-:W-:Y:S02]  /*258f0*/  FMNMX.FTZ R4, R206, R4, !PT ;  /* 0x00000004ce047209 */ /* 0x000fe40007810000 */
[----:B------:R-:W-:Y:S01]  /*25900*/  ISETP.LT.OR P0, PT, R2, 0x39, P0 ;  /* 0x000000390200780c */ /* 0x000fe20000701670 */
[----:B------:R1:W-:Y:S01]  /*25910*/  MUFU.EX2 R87, R5 ;  /* 0x0000000500577308 */ /* 0x0003e20000000800 */
[----:B------:R-:W-:Y:S02]  /*25920*/  FMNMX.FTZ R4, R228, R4, !PT ;  /* 0x00000004e4047209 */ /* 0x000fe40007810000 */
[----:B------:R-:W-:Y:S02]  /*25930*/  FMNMX.FTZ R3, R184, R3, !PT ;  /* 0x00000003b8037209 */ /* 0x000fe40007810000 */
[----:B------:R-:W-:Y:S02]  /*25940*/  FMNMX.FTZ R4, R230, R4, !PT ;  /* 0x00000004e6047209 */ /* 0x000fe40007810000 */
[----:B------:R-:W-:Y:S02]  /*25950*/  FSEL R191, R23, -INF , !P0 ;  /* 0xff80000017bf7808 */ /* 0x000fe40004000000 */
[----:B------:R-:W-:Y:S02]  /*25960*/  FMNMX.FTZ R4, R238, R4, !PT ;  /* 0x00000004ee047209 */ /* 0x000fe40007810000 */
[----:B------:R-:W-:Y:S02]  /*25970*/  FMNMX.FTZ R3, R186, R3, !PT ;  /* 0x00000003ba037209 */ /* 0x000fe40007810000 */
        /* <DEDUP_REMOVED lines=25> */
[----:B-1----:R-:W-:Y:S01]  /*25b10*/  FMNMX.FTZ R4, R4, R6, !PT ;  /* 0x0000000604047209 */ /* 0x002fe20007810000 */
[----:B------:R-:W-:Y:S01]  /*25b20*/  FFMA.FTZ R6, R9, c[0x0][0x2d0], -R74 ;  /* 0x0000b40009067a23 */ /* 0x000fe2000001084a */
[----:B------:R-:W-:Y:S01]  /*25b30*/  FSEL R193, R75, -INF , !P1 ;  /* 0xff8000004bc17808 */ /* 0x000fe20004800000 */
[----:B------:R-:W-:Y:S01]  /*25b40*/  FMUL.FTZ R75, R71, c[0x0][0x2d0] ;  /* 0x0000b400474b7a20 */ /* 0x000fe20000410000 */
[C---:B------:R-:W-:Y:S01]  /*25b50*/  ISETP.LT.OR P1, PT, R2.reuse, 0x49, P3 ;  /* 0x000000490200780c */ /* 0x040fe20001f21670 */
[----:B------:R-:W-:Y:S01]  /*25b60*/  MUFU.EX2 R45, R6 ;  /* 0x00000006002d7308 */ /* 0x000fe20000000800 */
[----:B------:R-:W-:Y:S01]  /*25b70*/  ISETP.LT.OR P0, PT, R2, 0x4a, P0 ;  /* 0x0000004a0200780c */ /* 0x000fe20000701670 */
[----:B------:R-:W1:Y:S01]  /*25b80*/  SHFL.BFLY PT, R70, R4, 0x1, 0x1f ;  /* 0x0c201f0004467f89 */ /* 0x000e6200000e0000 */
[----:B------:R-:W-:Y:S02]  /*25b90*/  PLOP3.LUT P3, PT, PT, PT, UP2, 0x40, 0x0 ;  /* 0x000000000000781c */ /* 0x000fe40003f6e828 */
        /* <DEDUP_REMOVED lines=18> */
[----:B------:R2:W-:Y:S01]  /*25cc0*/  MUFU.EX2 R84, R5 ;  /* 0x0000000500547308 */ /* 0x0005e20000000800 */
[----:B------:R-:W-:Y:S01]  /*25cd0*/  PLOP3.LUT P0, PT, PT, PT, UP0, 0x40, 0x0 ;  /* 0x000000000000781c */ /* 0x000fe20003f0e808 */
[--C-:B------:R-:W-:Y:S01]  /*25ce0*/  FFMA.FTZ R12, R28, c[0x0][0x2d0], -R75.reuse ;  /* 0x0000b4001c0c7a23 */ /* 0x100fe2000001084b */
[C---:B------:R-:W-:Y:S01]  /*25cf0*/  ISETP.GT.AND P3, PT, R0.reuse, 0x58, P3 ;  /* 0x000000580000780c */ /* 0x040fe20001f64270 */
[--C-:B------:R-:W-:Y:S01]  /*25d00*/  FFMA.FTZ R28, R33, c[0x0][0x2d0], -R75.reuse ;  /* 0x0000b400211c7a23 */ /* 0x100fe2000001084b */
[----:B------:R-:W-:Y:S01]  /*25d10*/  ISETP.GT.AND P0, PT, R0, 0x59, P0 ;  /* 0x000000590000780c */ /* 0x000fe20000704270 */
[----:B------:R-:W-:Y:S01]  /*25d20*/  UISETP.GT.AND UP0, UPT, UR12, UR4, UPT ;  /* 0x000000040c00728c */ /* 0x000fe2000bf04270 */
[----:B------:R-:W-:Y:S01]  /*25d30*/  FMNMX.FTZ R0, R200, R3, !PT ;  /* 0x00000003c8007209 */ /* 0x000fe20007810000 */
[--C-:B------:R-:W-:Y:S01]  /*25d40*/  FFMA.FTZ R3, R20, c[0x0][0x2d0], -R75.reuse ;  /* 0x0000b40014037a23 */ /* 0x100fe2000001084b */
[----:B---3--:R-:W-:Y:S01]  /*25d50*/  F2FP.PACK_AB R78, R61, R87 ;  /* 0x000000573d4e723e */ /* 0x008fe200000000ff */
[----:B------:R-:W-:Y:S01]  /*25d60*/  MUFU.EX2 R51, R12 ;  /* 0x0000000c00337308 */ /* 0x000fe20000000800 */
[----:B------:R-:W-:Y:S01]  /*25d70*/  ISETP.LT.OR P0, PT, R2, 0x5a, P0 ;  /* 0x0000005a0200780c */ /* 0x000fe20000701670 */
[----:B------:R-:W-:Y:S01]  /*25d80*/  UIADD3 UR12, UR12, -0x1, URZ ;  /* 0xffffffff0c0c7890 */ /* 0x000fe2000fffe03f */
[----:B-1----:R-:W-:Y:S02]  /*25d90*/  FMNMX.FTZ R70, R4, R70, !PT ;  /* 0x0000004604467209 */ /* 0x002fe40007810000 */
[----:B------:R-:W-:Y:S02]  /*25da0*/  FSEL R73, R34, -INF , !P0 ;  /* 0xff80000022497808 */ /* 0x000fe40004000000 */
[C---:B------:R-:W-:Y:S01]  /*25db0*/  FSETP.NEU.FTZ.AND P0, PT, R70.reuse, -INF , PT ;  /* 0xff8000004600780b */ /* 0x040fe20003f1d000 */
[----:B------:R-:W-:Y:S01]  /*25dc0*/  FMUL.FTZ R96, R70, c[0x0][0x2d0] ;  /* 0x0000b40046607a20 */ /* 0x000fe20000410000 */
[----:B------:R-:W-:Y:S01]  /*25dd0*/  ISETP.LT.OR P3, PT, R2, 0x59, P3 ;  /* 0x000000590200780c */ /* 0x000fe20001f61670 */
[----:B------:R1:W-:Y:S01]  /*25de0*/  MUFU.EX2 R60, R3 ;  /* 0x00000003003c7308 */ /* 0x0003e20000000800 */
[--C-:B------:R-:W-:Y:S01]  /*25df0*/  FFMA.FTZ R2, R17, c[0x0][0x2d0], -R75.reuse ;  /* 0x0000b40011027a23 */ /* 0x100fe2000001084b */
[----:B------:R-:W-:Y:S02]  /*25e00*/  FMNMX.FTZ R0, R204, R0, !PT ;  /* 0x00000000cc007209 */ /* 0x000fe40007810000 */
[----:B------:R-:W-:Y:S01]  /*25e10*/  FSEL R96, R96, RZ, P0 ;  /* 0x000000ff60607208 */ /* 0x000fe20000000000 */
[--C-:B--2---:R-:W-:Y:S01]  /*25e20*/  FFMA.FTZ R5, R13, c[0x0][0x2d0], -R75.reuse ;  /* 0x0000b4000d057a23 */ /* 0x104fe2000001084b */
[----:B------:R-:W-:Y:S03]  /*25e30*/  FSEL R203, R35, -INF , !P3 ;  /* 0xff80000023cb7808 */ /* 0x000fe60005800000 */
[--C-:B------:R-:W-:Y:S01]  /*25e40*/  FFMA.FTZ R4, R19, c[0x0][0x2d0], -R96.reuse ;  /* 0x0000b40013047a23 */ /* 0x100fe20000010860 */
[----:B------:R2:W3:Y:S01]  /*25e50*/  MUFU.EX2 R86, R2 ;  /* 0x0000000200567308 */ /* 0x0004e20000000800 */
[----:B------:R-:W-:Y:S01]  /*25e60*/  FMNMX.FTZ R0, R203, R0, !PT ;  /* 0x00000000cb007209 */ /* 0x000fe20007810000 */
[--C-:B------:R-:W-:Y:S02]  /*25e70*/  FFMA.FTZ R32, R32, c[0x0][0x2d0], -R96.reuse ;  /* 0x0000b40020207a23 */ /* 0x100fe40000010860 */
[--C-:B------:R-:W-:Y:S01]  /*25e80*/  FFMA.FTZ R44, R44, c[0x0][0x2d0], -R96.reuse ;  /* 0x0000b4002c2c7a23 */ /* 0x100fe20000010860 */
[----:B------:R-:W-:Y:S05]  /*25e90*/  FMNMX.FTZ R0, R73, R0, !PT ;  /* 0x0000000049007209 */ /* 0x000fea0007810000 */
[----:B------:R-:W-:Y:S01]  /*25ea0*/  MUFU.EX2 R36, R4 ;  /* 0x0000000400247308 */ /* 0x000fe20000000800 */
[--C-:B-1----:R-:W-:Y:S02]  /*25eb0*/  FFMA.FTZ R3, R8, c[0x0][0x2d0], -R96.reuse ;  /* 0x0000b40008037a23 */ /* 0x102fe40000010860 */
[----:B------:R-:W-:Y:S07]  /*25ec0*/  FFMA.FTZ R8, R26, c[0x0][0x2d0], -R75 ;  /* 0x0000b4001a087a23 */ /* 0x000fee000001084b */
[----:B------:R1:W-:Y:S01]  /*25ed0*/  MUFU.EX2 R57, R3 ;  /* 0x0000000300397308 */ /* 0x0003e20000000800 */
[----:B--2---:R-:W2:Y:S01]  /*25ee0*/  SHFL.BFLY PT, R2, R0, 0x2, 0x1f ;  /* 0x0c401f0000027f89 */ /* 0x004ea200000e0000 */
[----:B---3--:R-:W-:Y:S08]  /*25ef0*/  F2FP.PACK_AB R79, R60, R86 ;  /* 0x000000563c4f723e */ /* 0x008ff000000000ff */
[----:B------:R-:W3:Y:S10]  /*25f00*/  MUFU.EX2 R49, R5 ;  /* 0x0000000500317308 */ /* 0x000ef40000000800 */
[----:B------:R-:W-:Y:S01]  /*25f10*/  MUFU.EX2 R63, R8 ;  /* 0x00000008003f7308 */ /* 0x000fe20000000800 */
[--C-:B-1----:R-:W-:Y:S09]  /*25f20*/  FFMA.FTZ R3, R15, c[0x0][0x2d0], -R96.reuse ;  /* 0x0000b4000f037a23 */ /* 0x102ff20000010860 */
[----:B------:R1:W4:Y:S01]  /*25f30*/  MUFU.EX2 R37, R3 ;  /* 0x0000000300257308 */ /* 0x0003220000000800 */
[----:B---3--:R-:W-:Y:S01]  /*25f40*/  F2FP.PACK_AB R77, R49, R84 ;  /* 0x00000054314d723e */ /* 0x008fe200000000ff */
[----:B-1----:R-:W-:Y:S02]  /*25f50*/  FFMA.FTZ R3, R16, c[0x0][0x2d0], -R96 ;  /* 0x0000b40010037a23 */ /* 0x002fe40000010860 */
[--C-:B------:R-:W-:Y:S06]  /*25f60*/  FFMA.FTZ R16, R29, c[0x0][0x2d0], -R74.reuse ;  /* 0x0000b4001d107a23 */ /* 0x100fec000001084a */
[----:B------:R2:W-:Y:S10]  /*25f70*/  MUFU.EX2 R85, R3 ;  /* 0x0000000300557308 */ /* 0x0005f40000000800 */
[----:B------:R-:W-:Y:S01]  /*25f80*/  MUFU.EX2 R34, R16 ;  /* 0x0000001000227308 */ /* 0x000fe20000000800 */
[----:B--2---:R-:W-:Y:S01]  /*25f90*/  FMNMX.FTZ R3, R0, R2, !PT ;  /* 0x0000000200037209 */ /* 0x004fe20007810000 */
[----:B------:R-:W-:Y:S01]  /*25fa0*/  FFMA.FTZ R2, R22, c[0x0][0x2d0], -R74 ;  /* 0x0000b40016027a23 */ /* 0x000fe2000001084a */
[----:B------:R-:W-:Y:S07]  /*25fb0*/  FSEL R0, R72, RZ, P2 ;  /* 0x000000ff48007208 */ /* 0x000fee0001000000 */
[----:B------:R1:W-:Y:S01]  /*25fc0*/  MUFU.EX2 R89, R2 ;  /* 0x0000000200597308 */ /* 0x0003e20000000800 */
[----:B------:R-:W2:Y:S01]  /*25fd0*/  SHFL.BFLY PT, R4, R3, 0x1, 0x1f ;  /* 0x0c201f0003047f89 */ /* 0x000ea200000e0000 */
[----:B------:R-:W-:Y:S01]  /*25fe0*/  FADD.FTZ R0, -R0, R100 ;  /* 0x0000006400007221 */ /* 0x000fe20000010100 */
[----:B------:R-:W-:Y:S03]  /*25ff0*/  MOV R100, R45 ;  /* 0x0000002d00647202 */ /* 0x000fe60000000f00 */
[----:B------:R-:W-:Y:S01]  /*26000*/  FMUL.FTZ R0, R0, c[0x0][0x2d0] ;  /* 0x0000b40000007a20 */ /* 0x000fe20000410000 */
[----:B------:R-:W-:Y:S03]  /*26010*/  F2FP.PACK_AB R76, R50, R100 ;  /* 0x00000064324c723e */ /* 0x000fe600000000ff */
        /* <DEDUP_REMOVED lines=14> */
[----:B------:R-:W-:Y:S01]  /*26100*/  F2FP.PACK_AB R64, R101, R57 ;  /* 0x000000396540723e */ /* 0x000fe200000000ff */
[----:B------:R-:W-:Y:S02]  /*26110*/  FMUL.FTZ R0, R0, c[0x0][0x2d0] ;  /* 0x0000b40000007a20 */ /* 0x000fe40000410000 */
[C---:B------:R-:W-:Y:S01]  /*26120*/  FMUL.FTZ R33, R69.reuse, R133 ;  /* 0x0000008545217220 */ /* 0x040fe20000410000 */
[----:B------:R-:W-:Y:S01]  /*26130*/  MUFU.EX2 R105, R92 ;  /* 0x0000005c00697308 */ /* 0x000fe20000000800 */
[----:B------:R-:W-:Y:S02]  /*26140*/  IMAD.MOV.U32 R116, RZ, RZ, R86 ;  /* 0x000000ffff747224 */ /* 0x000fe400078e0056 */
[--C-:B------:R-:W-:Y:S02]  /*26150*/  FFMA.FTZ R4, R24, c[0x0][0x2d0], -R97.reuse ;  /* 0x0000b40018047a23 */ /* 0x100fe40000010861 */
[----:B------:R-:W-:Y:S01]  /*26160*/  FMUL.FTZ R17, R69, R117 ;  /* 0x0000007545117220 */ /* 0x000fe20000410000 */
[----:B------:R-:W-:Y:S01]  /*26170*/  MOV R117, R57 ;  /* 0x0000003900757202 */ /* 0x000fe20000000f00 */
[--C-:B------:R-:W-:Y:S02]  /*26180*/  FFMA.FTZ R58, R58, c[0x0][0x2d0], -R97.reuse ;  /* 0x0000b4003a3a7a23 */ /* 0x100fe40000010861 */
[----:B------:R-:W-:Y:S01]  /*26190*/  FFMA.FTZ R62, R62, c[0x0][0x2d0], -R97 ;  /* 0x0000b4003e3e7a23 */ /* 0x000fe20000010861 */
[----:B------:R2:W3:Y:S01]  /*261a0*/  MUFU.EX2 R2, R0 ;  /* 0x0000000000027308 */ /* 0x0004e20000000800 */
[----:B------:R-:W-:Y:S02]  /*261b0*/  FFMA.FTZ R24, R30, c[0x0][0x2d0], -R75 ;  /* 0x0000b4001e187a23 */ /* 0x000fe4000001084b */
[C---:B-1----:R-:W-:Y:S02]  /*261c0*/  FMUL.FTZ R19, R68.reuse, R119 ;  /* 0x0000007744137220 */ /* 0x042fe40000410000 */
[C---:B------:R-:W-:Y:S01]  /*261d0*/  FMUL.FTZ R7, R68.reuse, R107 ;  /* 0x0000006b44077220 */ /* 0x040fe20000410000 */
[----:B------:R-:W-:Y:S01]  /*261e0*/  MOV R107, R36 ;  /* 0x00000024006b7202 */ /* 0x000fe20000000f00 */
[----:B------:R-:W-:Y:S01]  /*261f0*/  FMUL.FTZ R6, R68, R106 ;  /* 0x0000006a44067220 */ /* 0x000fe20000410000 */
[----:B------:R-:W-:Y:S02]  /*26200*/  LDSM.16.MT88.4 R36, [R212+0x100] ;  /* 0x00010000d424783b */ /* 0x000fe40000004200 */
[----:B------:R1:W-:Y:S01]  /*26210*/  MUFU.EX2 R227, R4 ;  /* 0x0000000400e37308 */ /* 0x0003e20000000800 */
[----:B------:R-:W-:Y:S09]  /*26220*/  F2FP.PACK_AB R66, R107, R85 ;  /* 0x000000556b42723e */ /* 0x000ff200000000ff */
[----:B------:R4:W-:Y:S01]  /*26230*/  MUFU.EX2 R35, R24 ;  /* 0x0000001800237308 */ /* 0x0009e20000000800 */
[--C-:B--2---:R-:W-:Y:S02]  /*26240*/  FFMA.FTZ R0, R18, c[0x0][0x2d0], -R97.reuse ;  /* 0x0000b40012007a23 */ /* 0x104fe40000010861 */
[----:B------:R-:W-:Y:S02]  /*26250*/  FMUL.FTZ R18, R68, R118 ;  /* 0x0000007644127220 */ /* 0x000fe40000410000 */
[C---:B---3--:R-:W-:Y:S05]  /*26260*/  FMUL.FTZ R8, R2.reuse, R108 ;  /* 0x0000006c02087220 */ /* 0x048fea0000410000 */
[----:B------:R2:W-:Y:S01]  /*26270*/  MUFU.EX2 R205, R0 ;  /* 0x0000000000cd7308 */ /* 0x0005e20000000800 */
[C---:B------:R-:W-:Y:S02]  /*26280*/  FMUL.FTZ R9, R2.reuse, R109 ;  /* 0x0000006d02097220 */ /* 0x040fe40000410000 */
[C---:B------:R-:W-:Y:S01]  /*26290*/  FMUL.FTZ R12, R2.reuse, R112 ;  /* 0x00000070020c7220 */ /* 0x040fe20000410000 */
[----:B------:R-:W-:Y:S01]  /*262a0*/  MOV R112, R87 ;  /* 0x0000005700707202 */ /* 0x000fe20000000f00 */
[--C-:B-1----:R-:W-:Y:S02]  /*262b0*/  FFMA.FTZ R4, R25, c[0x0][0x2d0], -R97.reuse ;  /* 0x0000b40019047a23 */ /* 0x102fe40000010861 */
[C---:B------:R-:W-:Y:S02]  /*262c0*/  FMUL.FTZ R13, R2.reuse, R113 ;  /* 0x00000071020d7220 */ /* 0x040fe40000410000 */
[----:B------:R-:W-:Y:S01]  /*262d0*/  IMAD.MOV.U32 R113, RZ, RZ, R84 ;  /* 0x000000ffff717224 */ /* 0x000fe200078e0054 */
[----:B------:R1:W3:Y:S01]  /*262e0*/  MUFU.EX2 R229, R4 ;  /* 0x0000000400e57308 */ /* 0x0002e20000000800 */
[C---:B------:R-:W-:Y:S02]  /*262f0*/  FMUL.FTZ R25, R2.reuse, R125 ;  /* 0x0000007d02197220 */ /* 0x040fe40000410000 */
[C---:B------:R-:W-:Y:S02]  /*26300*/  FMUL.FTZ R29, R2.reuse, R129 ;  /* 0x00000081021d7220 */ /* 0x040fe40000410000 */
[C---:B----4-:R-:W-:Y:S02]  /*26310*/  FMUL.FTZ R24, R2.reuse, R124 ;  /* 0x0000007c02187220 */ /* 0x050fe40000410000 */
[C---:B------:R-:W-:Y:S02]  /*26320*/  FMUL.FTZ R45, R2.reuse, R145 ;  /* 0x00000091022d7220 */ /* 0x040fe40000410000 */
[C---:B------:R-:W-:Y:S01]  /*26330*/  FMUL.FTZ R57, R2.reuse, R157 ;  /* 0x0000009d02397220 */ /* 0x040fe20000410000 */
[----:B------:R4:W-:Y:S01]  /*26340*/  MUFU.EX2 R124, R32 ;  /* 0x00000020007c7308 */ /* 0x0009e20000000800 */
[----:B------:R-:W-:Y:S02]  /*26350*/  IMAD.MOV.U32 R108, RZ, RZ, R60 ;  /* 0x000000ffff6c7224 */ /* 0x000fe400078e003c */
[----:B------:R-:W-:Y:S01]  /*26360*/  FMUL.FTZ R60, R2, R160 ;  /* 0x000000a0023c7220 */ /* 0x000fe20000410000 */
[----:B------:R-:W-:Y:S01]  /*26370*/  MOV R160, R116 ;  /* 0x0000007400a07202 */ /* 0x000fe20000000f00 */
[----:B--2---:R-:W-:Y:S02]  /*26380*/  FFMA.FTZ R0, R21, c[0x0][0x2d0], -R97 ;  /* 0x0000b40015007a23 */ /* 0x004fe40000010861 */
[----:B------:R-:W2:Y:S03]  /*26390*/  LDSM.16.MT88.4 R20, [R209+0x100] ;  /* 0x00010000d114783b */ /* 0x000ea60000004200 */
[----:B------:R5:W5:Y:S01]  /*263a0*/  MUFU.EX2 R207, R0 ;  /* 0x0000000000cf7308 */ /* 0x000b620000000800 */
[----:B-1----:R-:W-:Y:S01]  /*263b0*/  FFMA.FTZ R4, R27, c[0x0][0x2d0], -R74 ;  /* 0x0000b4001b047a23 */ /* 0x002fe2000001084a */
[----:B---3--:R-:W-:Y:S08]  /*263c0*/  F2FP.PACK_AB R67, R229, R227 ;  /* 0x000000e3e543723e */ /* 0x008ff000000000ff */
[----:B------:R1:W-:Y:S01]  /*263d0*/  MUFU.EX2 R91, R4 ;  /* 0x00000004005b7308 */ /* 0x0003e20000000800 */
[----:B----4-:R-:W-:Y:S01]  /*263e0*/  FMUL.FTZ R32, R69, R132 ;  /* 0x0000008445207220 */ /* 0x010fe20000410000 */
[----:B-----5:R-:W-:Y:S02]  /*263f0*/  FSEL R0, R3, RZ, P0 ;  /* 0x000000ff03007208 */ /* 0x020fe40000000000 */
[----:B------:R-:W-:Y:S02]  /*26400*/  F2FP.PACK_AB R65, R207, R205 ;  /* 0x000000cdcf41723e */ /* 0x000fe400000000ff */
[----:B------:R-:W-:Y:S01]  /*26410*/  PLOP3.LUT P0, PT, PT, PT, UP0, 0x80, 0x0 ;  /* 0x000000000000781c */ /* 0x000fe20003f0f008 */
[----:B------:R-:W-:Y:S04]  /*26420*/  FADD.FTZ R0, -R0, R103 ;  /* 0x0000006700007221 */ /* 0x000fe80000010100 */
[----:B------:R-:W-:Y:S02]  /*26430*/  FMUL.FTZ R0, R0, c[0x0][0x2d0] ;  /* 0x0000b40000007a20 */ /* 0x000fe40000410000 */
[----:B-1----:R-:W-:Y:S02]  /*26440*/  FMUL.FTZ R4, R69, R104 ;  /* 0x0000006845047220 */ /* 0x002fe40000410000 */
[----:B------:R-:W-:Y:S02]  /*26450*/  IMAD.MOV.U32 R104, RZ, RZ, R89 ;  /* 0x000000ffff687224 */ /* 0x000fe400078e0059 */
[----:B------:R-:W1:Y:S03]  /*26460*/  MUFU.EX2 R0, R0 ;  /* 0x0000000000007308 */ /* 0x000e660000000800 */
[-C--:B--2---:R-:W-:Y:S01]  /*26470*/  HMMA.16816.F32 R4, R76, R20.reuse, R4 ;  /* 0x000000144c04723c */ /* 0x084fe20000001804 */
        /* <DEDUP_REMOVED lines=37> */
[-C--:B------:R-:W-:Y:S01]  /*266d0*/  HMMA.16816.F32 R20, R76, R36.reuse, R20 ;  /* 0x000000244c14723c */ /* 0x080fe20000001814 */
[----:B---3--:R-:W-:Y:S02]  /*266e0*/  IMAD.MOV.U32 R123, RZ, RZ, R59 ;  /* 0x000000ffff7b7224 */ /* 0x008fe400078e003b */
[----:B------:R-:W-:Y:S02]  /*266f0*/  FMUL.FTZ R59, R0, R159 ;  /* 0x0000009f003b7220 */ /* 0x000fe40000410000 */
[C---:B----4-:R-:W-:Y:S02]  /*26700*/  FMUL.FTZ R48, R69.reuse, R148 ;  /* 0x0000009445307220 */ /* 0x050fe40000410000 */
        /* <DEDUP_REMOVED lines=148> */
[----:B--2---:R-:W-:Y:S01]  /*27050*/  FFMA.FTZ R92, R191, c[0x0][0x2d0], -R97 ;  /* 0x0000b400bf5c7a23 */ /* 0x004fe20000010861 */
[----:B------:R-:W-:Y:S08]  /*27060*/  MOV R191, R106 ;  /* 0x0000006a00bf7202 */ /* 0x000ff00000000f00 */
[----:B------:R2:W-:Y:S01]  /*27070*/  MUFU.EX2 R103, R92 ;  /* 0x0000005c00677308 */ /* 0x0005e20000000800 */
[--C-:B---3--:R-:W-:Y:S09]  /*27080*/  FFMA.FTZ R84, R187, c[0x0][0x2d0], -R96.reuse ;  /* 0x0000b400bb547a23 */ /* 0x108ff20000010860 */
[----:B------:R3:W-:Y:S01]  /*27090*/  MUFU.EX2 R185, R84 ;  /* 0x0000005400b97308 */ /* 0x0007e20000000800 */
[----:B-1----:R-:W1:Y:S01]  /*270a0*/  LDSM.16.MT88.4 R88, [R211+0x1100] ;  /* 0x00110000d358783b */ /* 0x002e620000004200 */
[----:B--2---:R-:W-:Y:S01]  /*270b0*/  FFMA.FTZ R92, R201, c[0x0][0x2d0], -R75 ;  /* 0x0000b400c95c7a23 */ /* 0x004fe2000001084b */
[----:B------:R-:W-:Y:S02]  /*270c0*/  MOV R201, R120 ;  /* 0x0000007800c97202 */ /* 0x000fe40000000f00 */
[----:B------:R-:W-:Y:S05]  /*270d0*/  MOV R120, R110 ;  /* 0x0000006e00787202 */ /* 0x000fea0000000f00 */
[----:B------:R2:W-:Y:S01]  /*270e0*/  MUFU.EX2 R181, R92 ;  /* 0x0000005c00b57308 */ /* 0x0005e20000000800 */
[----:B---3--:R-:W-:Y:S02]  /*270f0*/  FFMA.FTZ R84, R189, c[0x0][0x2d0], -R96 ;  /* 0x0000b400bd547a23 */ /* 0x008fe40000010860 */
[----:B------:R-:W-:Y:S07]  /*27100*/  IMAD.MOV.U32 R189, RZ, RZ, R100 ;  /* 0x000000ffffbd7224 */ /* 0x000fee00078e0064 */
[----:B------:R3:W4:Y:S01]  /*27110*/  MUFU.EX2 R187, R84 ;  /* 0x0000005400bb7308 */ /* 0x0007220000000800 */
[----:B--2---:R-:W-:Y:S01]  /*27120*/  LDSM.16.MT88.4 R92, [R210+0x1900] ;  /* 0x00190000d25c783b */ /* 0x004fe20000004200 */
[-C--:B-1----:R-:W-:Y:S08]  /*27130*/  HMMA.16816.F32 R52, R76, R88.reuse, R52 ;  /* 0x000000584c34723c */ /* 0x082ff00000001834 */
[C---:B------:R-:W-:Y:S01]  /*27140*/  HMMA.16816.F32 R56, R80.reuse, R88, R56 ;  /* 0x000000585038723c */ /* 0x040fe20000001838 */
[--C-:B---3--:R-:W-:Y:S03]  /*27150*/  FFMA.FTZ R84, R198, c[0x0][0x2d0], -R74.reuse ;  /* 0x0000b400c6547a23 */ /* 0x108fe6000001084a */
[----:B------:R-:W-:Y:S01]  /*27160*/  IMAD.MOV.U32 R198, RZ, RZ, R109 ;  /* 0x000000ffffc67224 */ /* 0x000fe200078e006d */
[----:B------:R1:W-:Y:S02]  /*27170*/  MUFU.EX2 R183, R84 ;  /* 0x0000005400b77308 */ /* 0x0003e40000000800 */
[----:B------:R-:W-:Y:S01]  /*27180*/  FFMA.FTZ R88, R178, c[0x0][0x2d0], -R97 ;  /* 0x0000b400b2587a23 */ /* 0x000fe20000010861 */
        /* <DEDUP_REMOVED lines=16> */
[----:B---3--:R-:W-:Y:S02]  /*27290*/  FFMA.FTZ R80, R199, c[0x0][0x2d0], -R75 ;  /* 0x0000b400c7507a23 */ /* 0x008fe4000001084b */
[----:B------:R-:W-:Y:S05]  /*272a0*/  IMAD.MOV.U32 R199, RZ, RZ, R115 ;  /* 0x000000ffffc77224 */ /* 0x000fea00078e0073 */
        /* <DEDUP_REMOVED lines=26> */
[----:B------:R1:W-:Y:S02]  /*27450*/  MUFU.EX2 R157, R84 ;  /* 0x00000054009d7308 */ /* 0x0003e40000000800 */
[----:B------:R-:W-:Y:S01]  /*27460*/  FFMA.FTZ R92, R193, c[0x0][0x2d0], -R97 ;  /* 0x0000b400c15c7a23 */ /* 0x000fe20000010861 */
[-C--:B------:R-:W-:Y:S01]  /*27470*/  HMMA.16816.F32 R44, R80, R94.reuse, R44 ;  /* 0x0000005e502c723c */ /* 0x080fe2000000182c */
[--C-:B--2---:R-:W-:Y:S03]  /*27480*/  FFMA.FTZ R88, R228, c[0x0][0x2d0], -R96.reuse ;  /* 0x0000b400e4587a23 */ /* 0x104fe60000010860 */
        /* <DEDUP_REMOVED lines=74> */
[----:B---3--:R-:W-:Y:S07]  /*27930*/  FFMA.FTZ R74, R239, c[0x0][0x2d0], -R96 ;  /* 0x0000b400ef4a7a23 */ /* 0x008fee0000010860 */
        /* <DEDUP_REMOVED lines=157> */
.L_x_481:
        /* <DEDUP_REMOVED lines=121> */
.L_x_383:
[----:B------:R-:W-:Y:S01]  /*28aa0*/  USHF.R.S32.HI UR9, URZ, 0x1f, UR17 ;  /* 0x0000001f3f097899 */ /* 0x000fe20008011411 */
[----:B------:R-:W-:Y:S05]  /*28ab0*/  @P4 BRA `(.L_x_500) ;  /* 0x000014d000004947 */ /* 0x000fea0003800000 */
[----:B------:R-:W1:Y:S01]  /*28ac0*/  S2R R40, SR_TID.X ;  /* 0x0000000000287919 */ /* 0x000e620000002100 */
[----:B------:R-:W-:Y:S01]  /*28ad0*/  IMAD.MOV.U32 R6, RZ, RZ, -0x10 ;  /* 0xfffffff0ff067424 */ /* 0x000fe200078e00ff */
[----:B------:R-:W-:Y:S01]  /*28ae0*/  F2FP.PACK_AB R5, R105, R104 ;  /* 0x000000686905723e */ /* 0x000fe200000000ff */
[----:B------:R-:W-:Y:S01]  /*28af0*/  ULDC.64 UR6, c[0x0][0x500] ;  /* 0x0001400000067ab9 */ /* 0x000fe20000000a00 */
[----:B------:R-:W-:Y:S01]  /*28b00*/  F2FP.PACK_AB R26, R26, R106 ;  /* 0x0000006a1a1a723e */ /* 0x000fe200000000ff */
[----:B------:R-:W-:Y:S01]  /*28b10*/  UISETP.NE.U32.AND UP1, UPT, URZ, UR6, UPT ;  /* 0x000000063f00728c */ /* 0x000fe2000bf25070 */
[----:B------:R-:W-:Y:S01]  /*28b20*/  F2FP.PACK_AB R7, R117, R116 ;  /* 0x000000747507723e */ /* 0x000fe200000000ff */
[----:B------:R-:W-:Y:S01]  /*28b30*/  ULDC.64 UR4, c[0x0][0x508] ;  /* 0x0001420000047ab9 */ /* 0x000fe20000000a00 */
[----:B------:R-:W-:Y:S01]  /*28b40*/  F2FP.PACK_AB R29, R29, R118 ;  /* 0x000000761d1d723e */ /* 0x000fe200000000ff */
[----:B------:R-:W-:Y:S01]  /*28b50*/  UISETP.NE.AND.EX UP1, UPT, URZ, UR7, UPT, UP1 ;  /* 0x000000073f00728c */ /* 0x000fe2000bf25310 */
[----:B------:R-:W-:Y:S01]  /*28b60*/  F2FP.PACK_AB R33, R33, R108 ;  /* 0x0000006c2121723e */ /* 0x000fe200000000ff */
[----:B------:R-:W-:Y:S01]  /*28b70*/  UISETP.NE.U32.AND UP0, UPT, URZ, UR4, UPT ;  /* 0x000000043f00728c */ /* 0x000fe2000bf05070 */
[----:B------:R-:W-:Y:S01]  /*28b80*/  F2FP.PACK_AB R110, R111, R110 ;  /* 0x0000006e6f6e723e */ /* 0x000fe200000000ff */
[----:B------:R-:W-:Y:S01]  /*28b90*/  ULDC.64 UR6, c[0x0][0x500] ;  /* 0x0001400000067ab9 */ /* 0x000fe20000000a00 */
[----:B------:R-:W-:Y:S01]  /*28ba0*/  F2FP.PACK_AB R32, R32, R112 ;  /* 0x000000702020723e */ /* 0x000fe200000000ff */
[----:B------:R-:W-:Y:S01]  /*28bb0*/  UMOV UR4, 0x4 ;  /* 0x0000000400047882 */ /* 0x000fe20000000000 */
[----:B------:R-:W-:Y:S01]  /*28bc0*/  F2FP.PACK_AB R114, R115, R114 ;  /* 0x000000727372723e */ /* 0x000fe200000000ff */
[----:B------:R-:W-:Y:S01]  /*28bd0*/  UIMAD.WIDE UR6, UR22, UR4, UR6 ;  /* 0x00000004160672a5 */ /* 0x000fe2000f8e0206 */
[----:B------:R-:W-:Y:S01]  /*28be0*/  F2FP.PACK_AB R28, R28, R120 ;  /* 0x000000781c1c723e */ /* 0x000fe200000000ff */
[----:B------:R-:W-:Y:S01]  /*28bf0*/  UISETP.NE.AND.EX UP0, UPT, URZ, UR5, UPT, UP0 ;  /* 0x000000053f00728c */ /* 0x000fe2000bf05300 */
[----:B------:R-:W-:-:S02]  /*28c00*/  F2FP.PACK_AB R27, R27, R122 ;  /* 0x0000007a1b1b723e */ /* 0x000fc400000000ff */
[----:B------:R-:W-:Y:S02]  /*28c10*/  F2FP.PACK_AB R21, R21, R132 ;  /* 0x000000841515723e */ /* 0x000fe400000000ff */
[----:B-1----:R-:W-:Y:S02]  /*28c20*/  SHF.R.S32.HI R41, RZ, 0x1f, R40 ;  /* 0x0000001fff297819 */ /* 0x002fe40000011428 */
[----:B------:R-:W-:Y:S02]  /*28c30*/  F2FP.PACK_AB R25, R25, R134 ;  /* 0x000000861919723e */ /* 0x000fe400000000ff */
[CC--:B------:R-:W-:Y:S02]  /*28c40*/  LEA.HI R2, R41.reuse, R40.reuse, RZ, 0x2 ;  /* 0x0000002829027211 */ /* 0x0c0fe400078f10ff */
[----:B------:R-:W-:Y:S02]  /*28c50*/  LEA.HI R35, R41, R40, RZ, 0x5 ;  /* 0x0000002829237211 */ /* 0x000fe400078f28ff */
[----:B------:R-:W-:-:S02]  /*28c60*/  SHF.R.S32.HI R3, RZ, 0x2, R2 ;  /* 0x00000002ff037819 */ /* 0x000fc40000011402 */
[----:B------:R-:W-:Y:S02]  /*28c70*/  SHF.R.S32.HI R0, RZ, 0x1f, R2 ;  /* 0x0000001fff007819 */ /* 0x000fe40000011402 */
[----:B------:R-:W-:Y:S02]  /*28c80*/  SHF.R.S32.HI R34, RZ, 0x5, R35 ;  /* 0x00000005ff227819 */ /* 0x000fe40000011423 */
[----:B------:R-:W-:Y:S02]  /*28c90*/  LEA.HI R0, R0, R3, RZ, 0x3 ;  /* 0x0000000300007211 */ /* 0x000fe400078f18ff */
[----:B------:R-:W-:Y:S02]  /*28ca0*/  F2FP.PACK_AB R31, R31, R124 ;  /* 0x0000007c1f1f723e */ /* 0x000fe400000000ff */
[----:B------:R-:W-:Y:S02]  /*28cb0*/  LOP3.LUT R0, R0, 0xfffffff8, RZ, 0xc0, !PT ;  /* 0xfffffff800007812 */ /* 0x000fe400078ec0ff */
[----:B------:R-:W-:-:S02]  /*28cc0*/  F2FP.PACK_AB R126, R127, R126 ;  /* 0x0000007e7f7e723e */ /* 0x000fc400000000ff */
[----:B------:R-:W-:Y:S01]  /*28cd0*/  F2FP.PACK_AB R30, R30, R128 ;  /* 0x000000801e1e723e */ /* 0x000fe200000000ff */
[----:B------:R-:W-:Y:S01]  /*28ce0*/  IMAD.IADD R3, R3, 0x1, -R0 ;  /* 0x0000000103037824 */ /* 0x000fe200078e0a00 */
[----:B------:R-:W-:Y:S02]  /*28cf0*/  LOP3.LUT R0, R2, 0xfffffffc, RZ, 0xc0, !PT ;  /* 0xfffffffc02007812 */ /* 0x000fe400078ec0ff */
[----:B------:R-:W-:Y:S01]  /*28d00*/  F2FP.PACK_AB R130, R131, R130 ;  /* 0x000000828382723e */ /* 0x000fe200000000ff */
[----:B------:R-:W-:Y:S01]  /*28d10*/  IMAD.SHL.U32 R2, R3, 0x40, RZ ;  /* 0x0000004003027824 */ /* 0x000fe200078e00ff */
[----:B------:R-:W-:Y:S01]  /*28d20*/  F2FP.PACK_AB R24, R24, R136 ;  /* 0x000000881818723e */ /* 0x000fe200000000ff */
[----:B------:R-:W-:Y:S01]  /*28d30*/  IMAD.IADD R17, R40, 0x1, -R0 ;  /* 0x0000000128117824 */ /* 0x000fe200078e0a00 */
[----:B------:R-:W-:Y:S02]  /*28d40*/  F2FP.PACK_AB R23, R23, R138 ;  /* 0x0000008a1717723e */ /* 0x000fe400000000ff */
[----:B------:R-:W-:Y:S01]  /*28d50*/  LOP3.LUT R0, R2, 0x1c0, RZ, 0xc0, !PT ;  /* 0x000001c002007812 */ /* 0x000fe200078ec0ff */
[----:B------:R-:W-:Y:S01]  /*28d60*/  IMAD R4, R34, 0x200, R17 ;  /* 0x0000020022047824 */ /* 0x000fe200078e0211 */
[----:B------:R-:W-:-:S02]  /*28d70*/  F2FP.PACK_AB R19, R19, R148 ;  /* 0x000000941313723e */ /* 0x000fc400000000ff */
[----:B------:R-:W-:Y:S02]  /*28d80*/  LEA.HI R2, R0, R0, RZ, 0x1d ;  /* 0x0000000000027211 */ /* 0x000fe400078fe8ff */
[----:B------:R-:W-:Y:S02]  /*28d90*/  LOP3.LUT R0, R3, 0x1, RZ, 0xc0, !PT ;  /* 0x0000000103007812 */ /* 0x000fe400078ec0ff */
[----:B------:R-:W-:Y:S01]  /*28da0*/  F2FP.PACK_AB R15, R15, R150 ;  /* 0x000000960f0f723e */ /* 0x000fe200000000ff */
[----:B------:R-:W-:Y:S01]  /*28db0*/  IMAD.U32 R2, R4, 0x2, R2 ;  /* 0x0000000204027824 */ /* 0x000fe200078e0002 */
[----:B------:R-:W-:Y:S02]  /*28dc0*/  ISETP.NE.U32.AND P0, PT, R0, 0x1, PT ;  /* 0x000000010000780c */ /* 0x000fe40003f05070 */
[----:B------:R-:W-:Y:S01]  /*28dd0*/  F2FP.PACK_AB R22, R22, R140 ;  /* 0x0000008c1616723e */ /* 0x000fe200000000ff */
[----:B------:R-:W-:Y:S01]  /*28de0*/  IMAD.SHL.U32 R2, R2, 0x2, RZ ;  /* 0x0000000202027824 */ /* 0x000fe200078e00ff */
[----:B------:R-:W-:Y:S01]  /*28df0*/  BAR.SYNC.DEFER_BLOCKING 0x1, 0x80 ;  /* 0x0042000000007b1d */ /* 0x000fe20000010000 */
[----:B------:R-:W-:-:S02]  /*28e00*/  SEL R6, R6, 0x10, !P0 ;  /* 0x0000001006067807 */ /* 0x000fc40004000000 */
[----:B------:R-:W-:Y:S02]  /*28e10*/  R2P PR, R3, 0x6 ;  /* 0x0000000603007804 */ /* 0x000fe40000000000 */
[C---:B------:R-:W-:Y:S01]  /*28e20*/  IADD3 R4, R2.reuse, 0x80, RZ ;  /* 0x0000008002047810 */ /* 0x040fe20007ffe0ff */
[C---:B------:R-:W-:Y:S01]  /*28e30*/  IMAD.IADD R3, R2.reuse, 0x1, R6 ;  /* 0x0000000102037824 */ /* 0x040fe200078e0206 */
[----:B------:R-:W-:Y:S02]  /*28e40*/  IADD3 R0, R2, 0xc0, RZ ;  /* 0x000000c002007810 */ /* 0x000fe40007ffe0ff */
[----:B------:R-:W-:Y:S02]  /*28e50*/  F2FP.PACK_AB R142, R143, R142 ;  /* 0x0000008e8f8e723e */ /* 0x000fe400000000ff */
[----:B------:R-:W-:Y:S02]  /*28e60*/  F2FP.PACK_AB R14, R14, R144 ;  /* 0x000000900e0e723e */ /* 0x000fe400000000ff */
[----:B------:R-:W-:-:S02]  /*28e70*/  F2FP.PACK_AB R20, R20, R146 ;  /* 0x000000921414723e */ /* 0x000fc400000000ff */
[----:B------:R-:W-:Y:S02]  /*28e80*/  F2FP.PACK_AB R18, R18, R152 ;  /* 0x000000981212723e */ /* 0x000fe400000000ff */
[----:B------:R-:W-:Y:S02]  /*28e90*/  @P2 IADD3 R0, R4, -0x40, RZ ;  /* 0xffffffc004002810 */ /* 0x000fe40007ffe0ff */
[----:B------:R-:W-:Y:S02]  /*28ea0*/  F2FP.PACK_AB R16, R16, R154 ;  /* 0x0000009a1010723e */ /* 0x000fe400000000ff */
        /* <DEDUP_REMOVED lines=9> */
[----:B------:R-:W-:-:S03]  /*28f40*/  PLOP3.LUT P0, PT, PT, PT, UP1, 0x80, 0x0 ;  /* 0x000000000000781c */ /* 0x000fc60003f0f018 */
[----:B------:R-:W-:Y:S04]  /*28f50*/  STS [R3+0x480], R29 ;  /* 0x0004801d03007388 */ /* 0x000fe80000000800 */
[----:B------:R-:W-:Y:S04]  /*28f60*/  STS [R2+0x2080], R33 ;  /* 0x0020802102007388 */ /* 0x000fe80000000800 */
[----:B------:R3:W-:Y:S04]  /*28f70*/  STS [R2+0x2480], R110 ;  /* 0x0024806e02007388 */ /* 0x0007e80000000800 */
[----:B------:R-:W-:Y:S01]  /*28f80*/  STS [R3+0x2080], R32 ;  /* 0x0020802003007388 */ /* 0x000fe20000000800 */
[----:B-1----:R-:W-:-:S03]  /*28f90*/  IMAD.MOV.U32 R5, RZ, RZ, 0x20 ;  /* 0x00000020ff057424 */ /* 0x002fc600078e00ff */
[----:B------:R-:W-:Y:S02]  /*28fa0*/  STS [R3+0x2480], R114 ;  /* 0x0024807203007388 */ /* 0x000fe40000000800 */
[----:B--2---:R-:W-:Y:S02]  /*28fb0*/  SEL R7, R5, 0xffffffe0, !P1 ;  /* 0xffffffe005077807 */ /* 0x004fe40004800000 */
[----:B------:R-:W-:-:S03]  /*28fc0*/  PLOP3.LUT P1, PT, PT, PT, UP0, 0x80, 0x0 ;  /* 0x000000000000781c */ /* 0x000fc60003f2f008 */
[----:B------:R-:W-:Y:S02]  /*28fd0*/  IMAD.IADD R5, R2, 0x1, R7 ;  /* 0x0000000102057824 */ /* 0x000fe400078e0207 */
[----:B------:R-:W-:-:S03]  /*28fe0*/  IMAD.IADD R4, R7, 0x1, R3 ;  /* 0x0000000107047824 */ /* 0x000fc600078e0203 */
[----:B------:R-:W-:Y:S01]  /*28ff0*/  STS [R5+0x80], R28 ;  /* 0x0000801c05007388 */ /* 0x000fe20000000800 */
[----:B---3--:R-:W-:-:S03]  /*29000*/  IADD3 R2, R7, 0x400, R0 ;  /* 0x0000040007027810 */ /* 0x008fc60007ffe000 */
[----:B------:R-:W-:Y:S04]  /*29010*/  STS [R5+0x480], R27 ;  /* 0x0004801b05007388 */ /* 0x000fe80000000800 */
[----:B------:R-:W-:Y:S04]  /*29020*/  STS [R4+0x80], R21 ;  /* 0x0000801504007388 */ /* 0x000fe80000000800 */
        /* <DEDUP_REMOVED lines=8> */
[----:B------:R-:W-:-:S04]  /*290b0*/  IMAD.IADD R2, R6, 0x1, R0 ;  /* 0x0000000106027824 */ /* 0x000fc800078e0200 */
[----:B------:R-:W-:Y:S01]  /*290c0*/  IMAD.IADD R3, R7, 0x1, R2 ;  /* 0x0000000107037824 */ /* 0x000fe200078e0202 */
[----:B------:R-:W-:Y:S01]  /*290d0*/  STS [R2], R19 ;  /* 0x0000001302007388 */ /* 0x000fe20000000800 */
[----:B--2---:R-:W-:-:S03]  /*290e0*/  IMAD.U32 R4, RZ, RZ, UR6 ;  /* 0x00000006ff047e24 */ /* 0x004fc6000f8e00ff */
        /* <DEDUP_REMOVED lines=8> */
[----:B------:R-:W-:Y:S04]  /*29170*/  STS [R3], R11 ;  /* 0x0000000b03007388 */ /* 0x000fe80000000800 */
[----:B------:R-:W-:Y:S04]  /*29180*/  STS [R5], R10 ;  /* 0x0000000a05007388 */ /* 0x000fe80000000800 */
[----:B------:R-:W-:Y:S04]  /*29190*/  STS [R0+0x2000], R13 ;  /* 0x0020000d00007388 */ /* 0x000fe80000000800 */
[----:B------:R-:W-:Y:S04]  /*291a0*/  STS [R0+0x2400], R12 ;  /* 0x0024000c00007388 */ /* 0x000fe80000000800 */
[----:B------:R-:W-:Y:S04]  /*291b0*/  STS [R3+0x2000], R9 ;  /* 0x0020000903007388 */ /* 0x000fe80000000800 */
[----:B------:R1:W-:Y:S02]  /*291c0*/  STS [R5+0x2000], R8 ;  /* 0x0020000805007388 */ /* 0x0003e40000000800 */
[----:B-1----:R-:W-:-:S02]  /*291d0*/  IMAD.U32 R5, RZ, RZ, UR7 ;  /* 0x00000007ff057e24 */ /* 0x002fc4000f8e00ff */
[----:B------:R-:W-:Y:S06]  /*291e0*/  BAR.SYNC.DEFER_BLOCKING 0x1, 0x80 ;  /* 0x0042000000007b1d */ /* 0x000fec0000010000 */
[----:B------:R-:W-:Y:S02]  /*291f0*/  ULDC.64 UR6, c[0x0][0x508] ;  /* 0x0001420000067ab9 */ /* 0x000fe40000000a00 */
[----:B------:R-:W-:Y:S01]  /*29200*/  @UP0 UIMAD.WIDE UR6, UR22, UR4, UR6 ;  /* 0x00000004160602a5 */ /* 0x000fe2000f8e0206 */
[----:B------:R-:W2:Y:S01]  /*29210*/  @P0 LDG.E R0, [R4.64] ;  /* 0x0000001a04000981 */ /* 0x000ea2000c1e1900 */
[----:B------:R-:W-:-:S04]  /*29220*/  IMAD.MOV.U32 R12, RZ, RZ, c[0x0][0x388] ;  /* 0x0000e200ff0c7624 */ /* 0x000fc800078e00ff */
[----:B------:R-:W-:Y:S02]  /*29230*/  IMAD.U32 R2, RZ, RZ, UR6 ;  /* 0x00000006ff027e24 */ /* 0x000fe4000f8e00ff */
[----:B------:R-:W-:-:S05]  /*29240*/  IMAD.U32 R3, RZ, RZ, UR7 ;  /* 0x00000007ff037e24 */ /* 0x000fca000f8e00ff */
[----:B------:R1:W5:Y:S02]  /*29250*/  @P1 LDG.E R12, [R2.64] ;  /* 0x0000001a020c1981 */ /* 0x000364000c1e1900 */
[----:B-1----:R-:W-:Y:S02]  /*29260*/  CS2R R2, SRZ ;  /* 0x0000000000027805 */ /* 0x002fe4000001ff00 */
[--C-:B--2---:R-:W-:Y:S01]  /*29270*/  @P0 SHF.R.S32.HI R3, RZ, 0x1f, R0.reuse ;  /* 0x0000001fff030819 */ /* 0x104fe20000011400 */
[----:B------:R-:W-:Y:S01]  /*29280*/  @P0 IMAD.MOV.U32 R2, RZ, RZ, R0 ;  /* 0x000000ffff020224 */ /* 0x000fe200078e0000 */
[----:B------:R-:W-:Y:S05]  /*29290*/  @P1 BRA `(.L_x_501) ;  /* 0x0000004000001947 */ /* 0x000fea0003800000 */
[----:B------:R-:W-:Y:S05]  /*292a0*/  @!P0 BRA `(.L_x_501) ;  /* 0x0000003000008947 */ /* 0x000fea0003800000 */
[----:B------:R1:W2:Y:S04]  /*292b0*/  LDG.E R0, [R4.64] ;  /* 0x0000001a04007981 */ /* 0x0002a8000c1e1900 */
[----:B-1----:R-:W2:Y:S02]  /*292c0*/  LDG.E R4, [R4.64+0x4] ;  /* 0x0000041a04047981 */ /* 0x002ea4000c1e1900 */
[----:B--2--5:R-:W-:-:S02]  /*292d0*/  IADD3 R12, -R0, R4, RZ ;  /* 0x00000004000c7210 */ /* 0x024fc40007ffe1ff */
.L_x_501:
[----:B------:R-:W-:Y:S01]  /*292e0*/  LEA.HI R0, R17, R17, RZ, 0x1 ;  /* 0x0000001111007211 */ /* 0x000fe200078f08ff */
[----:B------:R1:W2:Y:S01]  /*292f0*/  R2UR UR6, R2 ;  /* 0x00000000020673c2 */ /* 0x0002a200000e0000 */
[----:B------:R-:W-:Y:S01]  /*29300*/  IMAD.MOV.U32 R5, RZ, RZ, c[0x0][0x4e8] ;  /* 0x00013a00ff057624 */ /* 0x000fe200078e00ff */
[----:B------:R-:W3:Y:S01]  /*29310*/  S2R R22, SR_CTAID.X ;  /* 0x0000000000167919 */ /* 0x000ee20000002500 */
[C---:B------:R-:W-:Y:S01]  /*29320*/  LOP3.LUT R4, R0.reuse, 0x1ffffffe, RZ, 0xc0, !PT ;  /* 0x1ffffffe00047812 */ /* 0x040fe200078ec0ff */
[----:B------:R-:W-:Y:S01]  /*29330*/  IMAD.SHL.U32 R0, R0, 0x20, RZ ;  /* 0x0000002000007824 */ /* 0x000fe200078e00ff */
[----:B------:R-:W-:Y:S01]  /*29340*/  ULDC.64 UR14, c[0x0][0x490] ;  /* 0x00012400000e7ab9 */ /* 0x000fe20000000a00 */
[----:B------:R-:W-:Y:S01]  /*29350*/  ISETP.NE.AND P0, PT, R5, 0x1, PT ;  /* 0x000000010500780c */ /* 0x000fe20003f05270 */
[----:B------:R-:W-:Y:S01]  /*29360*/  USHF.R.S32.HI UR10, URZ, 0x1f, UR22 ;  /* 0x0000001f3f0a7899 */ /* 0x000fe20008011416 */
[----:B------:R1:W4:Y:S01]  /*29370*/  R2UR UR4, R2 ;  /* 0x00000000020473c2 */ /* 0x00032200000e0000 */
[----:B------:R-:W-:Y:S01]  /*29380*/  LOP3.LUT R0, R0, 0xffffffc0, RZ, 0xc0, !PT ;  /* 0xffffffc000007812 */ /* 0x000fe200078ec0ff */
[----:B------:R-:W-:Y:S01]  /*29390*/  IMAD.IADD R4, R17, 0x1, -R4 ;  /* 0x0000000111047824 */ /* 0x000fe200078e0a04 */
[----:B----4-:R-:W-:Y:S01]  /*293a0*/  UIMAD UR4, UR9, UR14, URZ ;  /* 0x0000000e090472a4 */ /* 0x010fe2000f8e023f */
[----:B------:R-:W-:Y:S01]  /*293b0*/  LEA.HI R21, R41, R40, RZ, 0x6 ;  /* 0x0000002829157211 */ /* 0x000fe200078f30ff */
[----:B------:R-:W-:-:S02]  /*293c0*/  USEL UR10, UR10, URZ, !UP1 ;  /* 0x0000003f0a0a7287 */ /* 0x000fc4000c800000 */
[----:B------:R-:W-:Y:S01]  /*293d0*/  UIMAD UR15, UR17, UR15, UR4 ;  /* 0x0000000f110f72a4 */ /* 0x000fe2000f8e0204 */
[----:B------:R1:W4:Y:S01]  /*293e0*/  R2UR UR12, R2 ;  /* 0x00000000020c73c2 */ /* 0x00032200000e0000 */
[----:B------:R-:W-:Y:S02]  /*293f0*/  USEL UR11, UR22, URZ, !UP1 ;  /* 0x0000003f160b7287 */ /* 0x000fe4000c800000 */
[----:B------:R-:W-:-:S05]  /*29400*/  ULDC UR8, c[0x0][0x3a4] ;  /* 0x0000e90000087ab9 */ /* 0x000fca0000000800 */
[----:B------:R1:W2:Y:S08]  /*29410*/  R2UR UR18, R2 ;  /* 0x00000000021273c2 */ /* 0x0002b000000e0000 */
[----:B------:R2:W2:Y:S08]  /*29420*/  R2UR UR7, R3 ;  /* 0x00000000030773c2 */ /* 0x0004b000000e0000 */
[----:B------:R-:W2:Y:S01]  /*29430*/  R2UR UR5, R3 ;  /* 0x00000000030573c2 */ /* 0x000ea200000e0000 */
[----:B-1----:R-:W-:-:S07]  /*29440*/  LOP3.LUT R2, R35, 0xffffffe0, RZ, 0xc0, !PT ;  /* 0xffffffe023027812 */ /* 0x002fce00078ec0ff */
[----:B------:R1:W1:Y:S02]  /*29450*/  R2UR UR13, R3 ;  /* 0x00000000030d73c2 */ /* 0x00026400000e0000 */
[----:B-1----:R-:W-:Y:S02]  /*29460*/  ULDC UR13, c[0x0][0x3a0] ;  /* 0x0000e800000d7ab9 */ /* 0x002fe40000000800 */
[----:B----4-:R-:W-:Y:S01]  /*29470*/  UIMAD.WIDE.U32 UR24, UR12, UR13, URZ ;  /* 0x0000000d0c1872a5 */ /* 0x010fe2000f8e003f */
[----:B------:R-:W-:-:S03]  /*29480*/  IMAD.IADD R5, R40, 0x1, -R2 ;  /* 0x0000000128057824 */ /* 0x000fc600078e0a02 */
[----:B------:R1:W4:Y:S02]  /*29490*/  R2UR UR19, R3 ;  /* 0x00000000031373c2 */ /* 0x00032400000e0000 */
[----:B------:R-:W-:Y:S02]  /*294a0*/  SHF.R.S32.HI R2, RZ, 0x1f, R5 ;  /* 0x0000001fff027819 */ /* 0x000fe40000011405 */
[----:B------:R-:W-:Y:S02]  /*294b0*/  LOP3.LUT P1, RZ, R5, 0x3, RZ, 0xc0, !PT ;  /* 0x0000000305ff7812 */ /* 0x000fe4000782c0ff */
[----:B------:R-:W-:Y:S01]  /*294c0*/  LEA.HI R2, R2, R5, RZ, 0x2 ;  /* 0x0000000502027211 */ /* 0x000fe200078f10ff */
[----:B--2---:R-:W-:-:S03]  /*294d0*/  UMOV UR7, UR5 ;  /* 0x0000000500077c82 */ /* 0x004fc60008000000 */
[----:B------:R-:W-:Y:S01]  /*294e0*/  SHF.R.S32.HI R2, RZ, 0x2, R2 ;  /* 0x00000002ff027819 */ /* 0x000fe20000011402 */
[----:B------:R-:W-:Y:S02]  /*294f0*/  UIMAD.WIDE.U32 UR20, UR17, UR14, UR6 ;  /* 0x0000000e111472a5 */ /* 0x000fe4000f8e0006 */
[----:B------:R-:W-:Y:S02]  /*29500*/  ULDC.64 UR4, c[0x0][0x3e8] ;  /* 0x0000fa0000047ab9 */ /* 0x000fe40000000a00 */
[----:B------:R-:W-:Y:S02]  /*29510*/  ULDC.64 UR6, c[0x0][0x498] ;  /* 0x0001260000067ab9 */ /* 0x000fe40000000a00 */
[----:B------:R-:W-:Y:S02]  /*29520*/  UIMAD UR14, UR10, UR6, URZ ;  /* 0x000000060a0e72a4 */ /* 0x000fe4000f8e023f */
[----:B------:R-:W-:Y:S02]  /*29530*/  UIADD3 UR21, UR21, UR15, URZ ;  /* 0x0000000f15157290 */ /* 0x000fe4000fffe03f */
[----:B------:R-:W-:-:S02]  /*29540*/  UIMAD UR7, UR11, UR7, UR14 ;  /* 0x000000070b0772a4 */ /* 0x000fc4000f8e020e */
[----:B------:R-:W-:Y:S01]  /*29550*/  UIMAD.WIDE.U32 UR20, UR11, UR6, UR20 ;  /* 0x000000060b1472a5 */ /* 0x000fe2000f8e0014 */
[----:B-1----:R-:W-:Y:S01]  /*29560*/  IMAD R3, R4, 0x8, R0 ;  /* 0x0000000804037824 */ /* 0x002fe200078e0200 */
[----:B------:R-:W-:Y:S01]  /*29570*/  SHF.R.S32.HI R0, RZ, 0x1f, R34 ;  /* 0x0000001fff007819 */ /* 0x000fe20000011422 */
[----:B----4-:R-:W-:Y:S01]  /*29580*/  UIMAD UR13, UR19, UR13, URZ ;  /* 0x0000000d130d72a4 */ /* 0x010fe2000f8e023f */
[----:B------:R-:W-:Y:S01]  /*29590*/  LEA.HI R4, R41, R40, RZ, 0x3 ;  /* 0x0000002829047211 */ /* 0x000fe200078f18ff */
[----:B------:R-:W-:Y:S01]  /*295a0*/  UIMAD UR12, UR9, UR4, URZ ;  /* 0x00000004090c72a4 */ /* 0x000fe2000f8e023f */
[----:B------:R-:W-:Y:S01]  /*295b0*/  LEA.HI R0, R0, R34, RZ, 0x2 ;  /* 0x0000002200007211 */ /* 0x000fe200078f10ff */
[----:B------:R-:W-:Y:S01]  /*295c0*/  UIMAD UR8, UR18, UR8, UR13 ;  /* 0x00000008120872a4 */ /* 0x000fe2000f8e020d */
[----:B------:R-:W-:Y:S01]  /*295d0*/  SHF.R.S32.HI R19, RZ, 0x3, R4 ;  /* 0x00000003ff137819 */ /* 0x000fe20000011404 */
[----:B------:R-:W-:Y:S01]  /*295e0*/  UIMAD UR12, UR17, UR5, UR12 ;  /* 0x00000005110c72a4 */ /* 0x000fe2000f8e020c */
[----:B------:R-:W-:Y:S01]  /*295f0*/  LOP3.LUT R0, R0, 0xffffffc, RZ, 0xc0, !PT ;  /* 0x0ffffffc00007812 */ /* 0x000fe200078ec0ff */
[----:B------:R-:W-:-:S04]  /*29600*/  UIADD3 UR25, UR25, UR8, URZ ;  /* 0x0000000819197290 */ /* 0x000fc8000fffe03f */
[----:B------:R-:W-:Y:S01]  /*29610*/  IMAD.IADD R0, R34, 0x1, -R0 ;  /* 0x0000000122007824 */ /* 0x000fe200078e0a00 */
[----:B------:R-:W-:-:S03]  /*29620*/  UIMAD.WIDE.U32 UR24, UR17, UR4, UR24 ;  /* 0x00000004111872a5 */ /* 0x000fc6000f8e0018 */
[----:B------:R-:W-:Y:S01]  /*29630*/  IMAD R11, R0, 0x10, R2 ;  /* 0x00000010000b7824 */ /* 0x000fe200078e0202 */
[----:B------:R-:W-:Y:S01]  /*29640*/  LOP3.LUT R2, R4, 0xfffffff8, RZ, 0xc0, !PT ;  /* 0xfffffff804027812 */ /* 0x000fe200078ec0ff */
[----:B------:R-:W-:Y:S02]  /*29650*/  ULDC.64 UR4, c[0x0][0x3f0] ;  /* 0x0000fc0000047ab9 */ /* 0x000fe40000000a00 */
[----:B------:R-:W-:Y:S01]  /*29660*/  IMAD.IADD R3, R11, 0x1, R3 ;  /* 0x000000010b037824 */ /* 0x000fe200078e0203 */
[----:B------:R-:W-:Y:S01]  /*29670*/  UIMAD UR10, UR10, UR4, URZ ;  /* 0x000000040a0a72a4 */ /* 0x000fe2000f8e023f */
[----:B------:R-:W-:Y:S01]  /*29680*/  IMAD.IADD R2, R40, 0x1, -R2 ;  /* 0x0000000128027824 */ /* 0x000fe200078e0a02 */
[----:B------:R-:W-:Y:S01]  /*29690*/  UIADD3 UR13, UR25, UR12, URZ ;  /* 0x0000000c190d7290 */ /* 0x000fe2000fffe03f */
[----:B---3--:R-:W-:Y:S01]  /*296a0*/  IMAD R3, R22, 0x80, R3 ;  /* 0x0000008016037824 */ /* 0x008fe200078e0203 */
[----:B------:R-:W-:Y:S01]  /*296b0*/  UIMAD UR5, UR11, UR5, UR10 ;  /* 0x000000050b0572a4 */ /* 0x000fe2000f8e020a */
[----:B------:R-:W-:Y:S01]  /*296c0*/  IMAD R6, R2, 0x10, R19 ;  /* 0x0000001002067824 */ /* 0x000fe200078e0213 */
[----:B------:R-:W-:Y:S01]  /*296d0*/  UMOV UR12, UR24 ;  /* 0x00000018000c7c82 */ /* 0x000fe20008000000 */
[----:B------:R-:W-:Y:S01]  /*296e0*/  @P0 IMAD.HI.U32 R4, R3, c[0x0][0x4ec], RZ ;  /* 0x00013b0003040a27 */ /* 0x000fe200078e00ff */
[----:B------:R-:W-:-:S03]  /*296f0*/  UIMAD.WIDE.U32 UR12, UR11, UR4, UR12 ;  /* 0x000000040b0c72a5 */ /* 0x000fc6000f8e000c */
[----:B------:R-:W-:Y:S01]  /*29700*/  IMAD R10, R22, 0x80, R6 ;  /* 0x00000080160a7824 */ /* 0x000fe200078e0206 */
[----:B------:R-:W-:Y:S01]  /*29710*/  UIADD3 UR5, UR13, UR5, URZ ;  /* 0x000000050d057290 */ /* 0x000fe2000fffe03f */
[----:B------:R-:W-:Y:S01]  /*29720*/  IMAD.MOV.U32 R0, RZ, RZ, R3 ;  /* 0x000000ffff007224 */ /* 0x000fe200078e0003 */
[----:B------:R-:W-:Y:S01]  /*29730*/  @P0 SHF.R.U32.HI R0, RZ, c[0x0][0x4f0], R4 ;  /* 0x00013c00ff000a19 */ /* 0x000fe20000011604 */
[----:B------:R-:W-:-:S03]  /*29740*/  @P0 IMAD.HI.U32 R4, R10, c[0x0][0x4ec], RZ ;  /* 0x00013b000a040a27 */ /* 0x000fc600078e00ff */
[----:B------:R-:W-:Y:S01]  /*29750*/  SHF.R.S32.HI R7, RZ, 0x1f, R0 ;  /* 0x0000001fff077819 */ /* 0x000fe20000011400 */
[----:B------:R-:W-:Y:S01]  /*29760*/  IMAD.MOV.U32 R8, RZ, RZ, R10 ;  /* 0x000000ffff087224 */ /* 0x000fe200078e000a */
[----:B------:R-:W-:Y:S01]  /*29770*/  @P0 SHF.R.U32.HI R8, RZ, c[0x0][0x4f0], R4 ;  /* 0x00013c00ff080a19 */ /* 0x000fe20000011604 */
[----:B------:R-:W-:Y:S02]  /*29780*/  IMAD.SHL.U32 R4, R19, 0x40, RZ ;  /* 0x0000004013047824 */ /* 0x000fe400078e00ff */
[----:B------:R-:W-:Y:S02]  /*29790*/  IMAD.MOV R5, RZ, RZ, -R0 ;  /* 0x000000ffff057224 */ /* 0x000fe400078e0a00 */
[----:B------:R-:W-:Y:S01]  /*297a0*/  IMAD.SHL.U32 R2, R2, 0x8, RZ ;  /* 0x0000000802027824 */ /* 0x000fe200078e00ff */
[----:B------:R-:W-:Y:S01]  /*297b0*/  LOP3.LUT R4, R4, 0x1c0, RZ, 0xc0, !PT ;  /* 0x000001c004047812 */ /* 0x000fe200078ec0ff */
[----:B------:R-:W-:Y:S02]  /*297c0*/  IMAD R3, R5, c[0x0][0x4e8], R3 ;  /* 0x00013a0005037a24 */ /* 0x000fe400078e0203 */
[----:B------:R-:W-:Y:S01]  /*297d0*/  IMAD.U32 R5, RZ, RZ, UR7 ;  /* 0x00000007ff057e24 */ /* 0x000fe2000f8e00ff */
[----:B------:R-:W-:Y:S01]  /*297e0*/  LOP3.LUT R9, R4, 0x38, R2, 0xf8, !PT ;  /* 0x0000003804097812 */ /* 0x000fe200078ef802 */
[----:B------:R-:W-:Y:S01]  /*297f0*/  IMAD.MOV R16, RZ, RZ, -R8 ;  /* 0x000000ffff107224 */ /* 0x000fe200078e0a08 */
[----:B------:R-:W-:-:S02]  /*29800*/  SHF.R.U32.HI R6, RZ, 0x3, R4 ;  /* 0x00000003ff067819 */ /* 0x000fc40000011604 */
[----:B------:R-:W-:Y:S01]  /*29810*/  IADD3 R4, P0, R0, UR20, RZ ;  /* 0x0000001400047c10 */ /* 0x000fe2000ff1e0ff */
[----:B------:R-:W-:Y:S01]  /*29820*/  IMAD R16, R16, c[0x0][0x4e8], R10 ;  /* 0x00013a0010107a24 */ /* 0x000fe200078e020a */
[----:B------:R-:W-:Y:S02]  /*29830*/  SHF.R.S32.HI R0, RZ, 0x1f, R3 ;  /* 0x0000001fff007819 */ /* 0x000fe40000011403 */
[----:B------:R-:W-:Y:S02]  /*29840*/  IADD3.X R5, R7, UR21, R5, P0, !PT ;  /* 0x0000001507057c10 */ /* 0x000fe400087fe405 */
[----:B------:R-:W-:Y:S01]  /*29850*/  LOP3.LUT R20, R9, R6, RZ, 0x3c, !PT ;  /* 0x0000000609147212 */ /* 0x000fe200078e3cff */
[----:B------:R-:W-:Y:S01]  /*29860*/  IMAD R0, R0, c[0x0][0x488], RZ ;  /* 0x0001220000007a24 */ /* 0x000fe200078e02ff */
[----:B------:R-:W-:Y:S01]  /*29870*/  SHF.R.S32.HI R9, RZ, 0x1f, R8 ;  /* 0x0000001fff097819 */ /* 0x000fe20000011408 */
[----:B------:R-:W-:Y:S01]  /*29880*/  IMAD.WIDE.U32 R6, R3, c[0x0][0x488], R4 ;  /* 0x0001220003067a25 */ /* 0x000fe200078e0004 */
[----:B------:R-:W-:-:S03]  /*29890*/  SHF.R.S32.HI R53, RZ, 0x1f, R2 ;  /* 0x0000001fff357819 */ /* 0x000fc60000011402 */
[----:B------:R-:W-:Y:S02]  /*298a0*/  IMAD R3, R3, c[0x0][0x48c], R0 ;  /* 0x0001230003037a24 */ /* 0x000fe400078e0200 */
[----:B------:R-:W-:Y:S01]  /*298b0*/  IMAD R0, R9, c[0x0][0x3e0], RZ ;  /* 0x0000f80009007a24 */ /* 0x000fe200078e02ff */
[C---:B------:R-:W-:Y:S01]  /*298c0*/  LEA R9, P0, R6.reuse, c[0x0][0x450], 0x2 ;  /* 0x0001140006097a11 */ /* 0x040fe200078010ff */
[----:B------:R-:W-:Y:S02]  /*298d0*/  IMAD.IADD R3, R7, 0x1, R3 ;  /* 0x0000000107037824 */ /* 0x000fe400078e0203 */
[----:B------:R-:W-:Y:S02]  /*298e0*/  IMAD.U32 R5, RZ, RZ, UR13 ;  /* 0x0000000dff057e24 */ /* 0x000fe4000f8e00ff */
[----:B------:R-:W-:Y:S01]  /*298f0*/  IMAD.U32 R4, RZ, RZ, UR12 ;  /* 0x0000000cff047e24 */ /* 0x000fe2000f8e00ff */
[----:B------:R-:W-:Y:S01]  /*29900*/  LEA.HI.X R3, R6, c[0x0][0x454], R3, 0x2, P0 ;  /* 0x0001150006037a11 */ /* 0x000fe200000f1403 */
[----:B------:R-:W-:Y:S01]  /*29910*/  IMAD.U32 R5, RZ, RZ, UR5 ;  /* 0x00000005ff057e24 */ /* 0x000fe2000f8e00ff */
[----:B------:R-:W-:Y:S01]  /*29920*/  SHFL.IDX PT, R14, R9, RZ, 0x1c1f ;  /* 0x001c1fff090e7589 */ /* 0x000fe200000e0000 */
[----:B------:R-:W-:-:S02]  /*29930*/  IMAD R7, R8, c[0x0][0x3e4], R0 ;  /* 0x0000f90008077a24 */ /* 0x000fc400078e0200 */
[----:B------:R-:W-:Y:S01]  /*29940*/  IMAD.WIDE.U32 R4, R8, c[0x0][0x3e0], R4 ;  /* 0x0000f80008047a25 */ /* 0x000fe200078e0004 */
[----:B------:R-:W1:Y:S01]  /*29950*/  SHFL.IDX PT, R15, R3, RZ, 0x1c1f ;  /* 0x001c1fff030f7589 */ /* 0x000e6200000e0000 */
[----:B------:R-:W-:Y:S02]  /*29960*/  SHF.R.S32.HI R8, RZ, 0x1f, R16 ;  /* 0x0000001fff087819 */ /* 0x000fe40000011410 */
[----:B-----5:R-:W-:Y:S01]  /*29970*/  IMAD R0, R12, c[0x0][0x4e8], RZ ;  /* 0x00013a000c007a24 */ /* 0x020fe200078e02ff */
[----:B------:R-:W-:Y:S01]  /*29980*/  SHFL.IDX PT, R13, R3, 0x1, 0x1c1f ;  /* 0x003c1f00030d7f89 */ /* 0x000fe200000e0000 */
[----:B------:R-:W-:Y:S02]  /*29990*/  IMAD R6, R22, 0x80, R11 ;  /* 0x0000008016067824 */ /* 0x000fe400078e020b */
[----:B------:R-:W-:Y:S01]  /*299a0*/  IMAD.IADD R5, R5, 0x1, R7 ;  /* 0x0000000105057824 */ /* 0x000fe200078e0207 */
[----:B------:R-:W2:Y:S01]  /*299b0*/  SHFL.IDX PT, R12, R9, 0x1, 0x1c1f ;  /* 0x003c1f00090c7f89 */ /* 0x000ea200000e0000 */
[----:B------:R-:W-:Y:S01]  /*299c0*/  IMAD R7, R8, c[0x0][0x3d8], RZ ;  /* 0x0000f60008077a24 */ /* 0x000fe200078e02ff */
[----:B------:R-:W-:Y:S01]  /*299d0*/  IADD3 R17, R6, 0x8, RZ ;  /* 0x0000000806117810 */ /* 0x000fe20007ffe0ff */
[----:B------:R-:W-:Y:S01]  /*299e0*/  IMAD.WIDE.U32 R4, R16, c[0x0][0x3d8], R4 ;  /* 0x0000f60010047a25 */ /* 0x000fe200078e0004 */
[----:B------:R-:W-:Y:S01]  /*299f0*/  SHFL.IDX PT, R10, R9, 0x2, 0x1c1f ;  /* 0x005c1f00090a7f89 */ /* 0x000fe200000e0000 */
[----:B------:R-:W-:-:S02]  /*29a00*/  ISETP.GE.OR P5, PT, R6, R0, P1 ;  /* 0x000000000600720c */ /* 0x000fc40000fa6670 */
[-C--:B------:R-:W-:Y:S01]  /*29a10*/  ISETP.GE.OR P4, PT, R17, R0.reuse, P1 ;  /* 0x000000001100720c */ /* 0x080fe20000f86670 */
[----:B------:R-:W3:Y:S01]  /*29a20*/  SHFL.IDX PT, R11, R3, 0x2, 0x1c1f ;  /* 0x005c1f00030b7f89 */ /* 0x000ee200000e0000 */
[----:B------:R-:W-:Y:S01]  /*29a30*/  IMAD R18, R16, c[0x0][0x3dc], R7 ;  /* 0x0000f70010127a24 */ /* 0x000fe200078e0207 */
[----:B------:R-:W-:Y:S01]  /*29a40*/  IADD3 R16, R6, 0x48, RZ ;  /* 0x0000004806107810 */ /* 0x000fe20007ffe0ff */
[----:B------:R-:W-:Y:S01]  /*29a50*/  IMAD.SHL.U32 R7, R21, 0x8, RZ ;  /* 0x0000000815077824 */ /* 0x000fe200078e00ff */
[----:B------:R-:W-:Y:S02]  /*29a60*/  SHFL.IDX PT, R8, R9, 0x3, 0x1c1f ;  /* 0x007c1f0009087f89 */ /* 0x000fe400000e0000 */
[----:B------:R-:W-:Y:S02]  /*29a70*/  ISETP.GE.OR P0, PT, R16, R0, P1 ;  /* 0x000000001000720c */ /* 0x000fe40000f06670 */
[----:B------:R4:W3:Y:S01]  /*29a80*/  SHFL.IDX PT, R9, R3, 0x3, 0x1c1f ;  /* 0x007c1f0003097f89 */ /* 0x0008e200000e0000 */
[----:B------:R-:W-:-:S03]  /*29a90*/  LOP3.LUT R7, R20, 0x7ffffe00, R7, 0xf8, !PT ;  /* 0x7ffffe0014077812 */ /* 0x000fc600078ef807 */
[----:B-1----:R-:W-:Y:S04]  /*29aa0*/  @!P5 ST.E [R14.64], R36 ;  /* 0x000000240e00d985 */ /* 0x002fe8000c10191a */
[----:B--2---:R-:W-:Y:S01]  /*29ab0*/  @!P4 ST.E [R12.64], R37 ;  /* 0x000000250c00c985 */ /* 0x004fe2000c10191a */
[----:B----4-:R-:W-:Y:S01]  /*29ac0*/  IADD3 R3, R6, 0x40, RZ ;  /* 0x0000004006037810 */ /* 0x010fe20007ffe0ff */
[----:B------:R-:W-:Y:S01]  /*29ad0*/  IMAD.IADD R6, R5, 0x1, R18 ;  /* 0x0000000105067824 */ /* 0x000fe200078e0212 */
[----:B------:R-:W-:Y:S02]  /*29ae0*/  LEA R5, P2, R4, c[0x0][0x380], 0x1 ;  /* 0x0000e00004057a11 */ /* 0x000fe400078408ff */
[----:B------:R-:W-:Y:S01]  /*29af0*/  ISETP.GE.OR P3, PT, R3, R0, P1 ;  /* 0x000000000300720c */ /* 0x000fe20000f66670 */
[----:B------:R-:W-:Y:S01]  /*29b00*/  IMAD R3, R22, 0x80, R19 ;  /* 0x0000008016037824 */ /* 0x000fe200078e0213 */
[----:B------:R-:W-:Y:S01]  /*29b10*/  LEA.HI.X R4, R4, c[0x0][0x384], R6, 0x1, P2 ;  /* 0x0000e10004047a11 */ /* 0x000fe200010f0c06 */
[----:B------:R-:W-:Y:S01]  /*29b20*/  IMAD.SHL.U32 R6, R7, 0x2, RZ ;  /* 0x0000000207067824 */ /* 0x000fe200078e00ff */
[----:B------:R-:W-:Y:S02]  /*29b30*/  SHFL.IDX PT, R12, R5, RZ, 0x181f ;  /* 0x00181fff050c7589 */ /* 0x000fe400000e0000 */
[----:B------:R-:W-:-:S02]  /*29b40*/  IADD3 R7, R3, 0x10, RZ ;  /* 0x0000001003077810 */ /* 0x000fc40007ffe0ff */
[----:B------:R-:W-:Y:S01]  /*29b50*/  SHFL.IDX PT, R15, R4, 0x2, 0x181f ;  /* 0x00581f00040f7f89 */ /* 0x000fe200000e0000 */
[C---:B------:R-:W-:Y:S02]  /*29b60*/  IADD3 R32, R3.reuse, 0x40, RZ ;  /* 0x0000004003207810 */ /* 0x040fe40007ffe0ff */
[C---:B------:R-:W-:Y:S01]  /*29b70*/  IADD3 R45, R3.reuse, 0x50, RZ ;  /* 0x00000050032d7810 */ /* 0x040fe20007ffe0ff */
[----:B------:R-:W-:Y:S01]  /*29b80*/  SHFL.IDX PT, R14, R5, 0x3, 0x181f ;  /* 0x00781f00050e7f89 */ /* 0x000fe200000e0000 */
[----:B------:R-:W-:-:S03]  /*29b90*/  IADD3 R54, R3, 0x60, RZ ;  /* 0x0000006003367810 */ /* 0x000fc60007ffe0ff */
[----:B---3--:R-:W-:Y:S04]  /*29ba0*/  @!P3 ST.E [R10.64], R38 ;  /* 0x000000260a00b985 */ /* 0x008fe8000c10191a */
[----:B------:R-:W1:Y:S04]  /*29bb0*/  SHFL.IDX PT, R10, R5, 0x1, 0x181f ;  /* 0x00381f00050a7f89 */ /* 0x000e6800000e0000 */
[----:B------:R-:W-:Y:S01]  /*29bc0*/  @!P0 ST.E [R8.64], R39 ;  /* 0x0000002708008985 */ /* 0x000fe2000c10191a */
        /* <DEDUP_REMOVED lines=8> */
[C---:B------:R-:W-:Y:S01]  /*29c50*/  IADD3 R7, R3.reuse, 0x30, RZ ;  /* 0x0000003003077810 */ /* 0x040fe20007ffe0ff */
[----:B------:R-:W4:Y:S01]  /*29c60*/  SHFL.IDX PT, R9, R5, 0x2, 0x181f ;  /* 0x00581f0005097f89 */ /* 0x000f2200000e0000 */
[----:B------:R-:W-:Y:S02]  /*29c70*/  IADD3 R3, R3, 0x70, RZ ;  /* 0x0000007003037810 */ /* 0x000fe40007ffe0ff */
[----:B------:R-:W-:Y:S01]  /*29c80*/  ISETP.GE.OR P2, PT, R7, R0, P0 ;  /* 0x000000000700720c */ /* 0x000fe20000746670 */
[----:B------:R-:W-:Y:S01]  /*29c90*/  LDS.128 R20, [R6+0x880] ;  /* 0x0008800006147984 */ /* 0x000fe20000000c00 */
[C---:B-1----:R-:W-:Y:S02]  /*29ca0*/  @!P4 LEA R10, P6, R2.reuse, R10, 0x1 ;  /* 0x0000000a020ac211 */ /* 0x042fe400078c08ff */
[C---:B------:R-:W-:Y:S01]  /*29cb0*/  @!P1 LEA R12, P5, R2.reuse, R12, 0x1 ;  /* 0x0000000c020c9211 */ /* 0x040fe200078a08ff */
[----:B------:R-:W-:Y:S04]  /*29cc0*/  LDS.128 R16, [R6+0x1080] ;  /* 0x0010800006107984 */ /* 0x000fe80000000c00 */
[----:B------:R-:W1:Y:S01]  /*29cd0*/  SHFL.IDX PT, R44, R4, 0x3, 0x181f ;  /* 0x00781f00042c7f89 */ /* 0x000e6200000e0000 */
[----:B--2---:R-:W-:-:S03]  /*29ce0*/  @!P1 LEA.HI.X R13, R2, R11, R53, 0x1, P5 ;  /* 0x0000000b020d9211 */ /* 0x004fc600028f0c35 */
[----:B------:R-:W2:Y:S02]  /*29cf0*/  LDS.128 R28, [R6+0x1880] ;  /* 0x00188000061c7984 */ /* 0x000ea40000000c00 */
[----:B------:R-:W-:Y:S02]  /*29d00*/  P2R R7, PR, RZ, 0x40 ;  /* 0x00000040ff077803 */ /* 0x000fe40000000000 */
[----:B------:R-:W-:Y:S01]  /*29d10*/  ISETP.GE.OR P6, PT, R32, R0, P0 ;  /* 0x000000002000720c */ /* 0x000fe200007c6670 */
[----:B------:R-:W-:Y:S01]  /*29d20*/  LDS.128 R36, [R6+0x2880] ;  /* 0x0028800006247984 */ /* 0x000fe20000000c00 */
[----:B------:R-:W-:-:S03]  /*29d30*/  ISETP.NE.AND P5, PT, R7, RZ, PT ;  /* 0x000000ff0700720c */ /* 0x000fc60003fa5270 */
[----:B------:R-:W-:Y:S01]  /*29d40*/  LDS.128 R32, [R6+0x2080] ;  /* 0x0020800006207984 */ /* 0x000fe20000000c00 */
[C-C-:B---3--:R-:W-:Y:S02]  /*29d50*/  @!P4 LEA.HI.X R11, R2.reuse, R8, R53.reuse, 0x1, P5 ;  /* 0x00000008020bc211 */ /* 0x148fe400028f0c35 */
[C---:B----4-:R-:W-:Y:S01]  /*29d60*/  @!P3 LEA R8, P5, R2.reuse, R9, 0x1 ;  /* 0x000000090208b211 */ /* 0x050fe200078a08ff */
[----:B------:R-:W-:Y:S03]  /*29d70*/  LDS.128 R40, [R6+0x3080] ;  /* 0x0030800006287984 */ /* 0x000fe60000000c00 */
[C---:B------:R-:W-:Y:S01]  /*29d80*/  @!P3 LEA.HI.X R9, R2.reuse, R15, R53, 0x1, P5 ;  /* 0x0000000f0209b211 */ /* 0x040fe200028f0c35 */
[----:B------:R-:W-:Y:S01]  /*29d90*/  SHFL.IDX PT, R48, R5, 0x4, 0x181f ;  /* 0x00981f0005307f89 */ /* 0x000fe200000e0000 */
[----:B------:R-:W-:-:S03]  /*29da0*/  @!P2 LEA R14, P5, R2, R14, 0x1 ;  /* 0x0000000e020ea211 */ /* 0x000fc600078a08ff */
[----:B------:R-:W-:Y:S01]  /*29db0*/  SHFL.IDX PT, R7, R5, 0x5, 0x181f ;  /* 0x00b81f0005077f89 */ /* 0x000fe200000e0000 */
[----:B-1----:R-:W-:Y:S02]  /*29dc0*/  @!P2 LEA.HI.X R15, R2, R44, R53, 0x1, P5 ;  /* 0x0000002c020fa211 */ /* 0x002fe400028f0c35 */
[-C--:B------:R-:W-:Y:S01]  /*29dd0*/  ISETP.GE.OR P5, PT, R45, R0.reuse, P0 ;  /* 0x000000002d00720c */ /* 0x080fe200007a6670 */
[----:B------:R-:W1:Y:S04]  /*29de0*/  SHFL.IDX PT, R49, R5, 0x6, 0x181f ;  /* 0x00d81f0005317f89 */ /* 0x000e6800000e0000 */
[----:B------:R-:W3:Y:S04]  /*29df0*/  SHFL.IDX PT, R52, R4, 0x4, 0x181f ;  /* 0x00981f0004347f89 */ /* 0x000ee800000e0000 */
[----:B------:R-:W4:Y:S04]  /*29e00*/  SHFL.IDX PT, R51, R4, 0x5, 0x181f ;  /* 0x00b81f0004337f89 */ /* 0x000f2800000e0000 */
[----:B------:R-:W1:Y:S04]  /*29e10*/  SHFL.IDX PT, R50, R4, 0x6, 0x181f ;  /* 0x00d81f0004327f89 */ /* 0x000e6800000e0000 */
[----:B------:R1:W3:Y:S04]  /*29e20*/  LDS.128 R44, [R6+0x3880] ;  /* 0x00388000062c7984 */ /* 0x0002e80000000c00 */
[----:B------:R-:W-:Y:S01]  /*29e30*/  @!P1 ST.E.128 [R12.64], R24 ;  /* 0x000000180c009985 */ /* 0x000fe2000c101d1a */
[----:B------:R-:W-:-:S02]  /*29e40*/  ISETP.GE.OR P1, PT, R54, R0, P0 ;  /* 0x000000003600720c */ /* 0x000fc40000726670 */
[----:B------:R-:W-:Y:S01]  /*29e50*/  ISETP.GE.OR P0, PT, R3, R0, P0 ;  /* 0x000000000300720c */ /* 0x000fe20000706670 */
[----:B------:R3:W-:Y:S04]  /*29e60*/  @!P4 ST.E.128 [R10.64], R20 ;  /* 0x000000140a00c985 */ /* 0x0007e8000c101d1a */
[----:B------:R4:W-:Y:S04]  /*29e70*/  @!P3 ST.E.128 [R8.64], R16 ;  /* 0x000000100800b985 */ /* 0x0009e8000c101d1a */
[----:B--2---:R2:W-:Y:S02]  /*29e80*/  @!P2 ST.E.128 [R14.64], R28 ;  /* 0x0000001c0e00a985 */ /* 0x0045e4000c101d1a */
[----:B-1----:R-:W-:-:S02]  /*29e90*/  @!P1 LEA R6, P2, R2, R49, 0x1 ;  /* 0x0000003102069211 */ /* 0x002fc400078408ff */
[C---:B---3--:R-:W-:Y:S02]  /*29ea0*/  @!P6 LEA R10, P4, R2.reuse, R48, 0x1 ;  /* 0x00000030020ae211 */ /* 0x048fe400078808ff */
[C---:B----4-:R-:W-:Y:S02]  /*29eb0*/  @!P5 LEA R8, P3, R2.reuse, R7, 0x1 ;  /* 0x000000070208d211 */ /* 0x050fe400078608ff */
[C-C-:B------:R-:W-:Y:S02]  /*29ec0*/  @!P6 LEA.HI.X R11, R2.reuse, R52, R53.reuse, 0x1, P4 ;  /* 0x00000034020be211 */ /* 0x140fe400020f0c35 */
[C-C-:B------:R-:W-:Y:S02]  /*29ed0*/  @!P5 LEA.HI.X R9, R2.reuse, R51, R53.reuse, 0x1, P3 ;  /* 0x000000330209d211 */ /* 0x140fe400018f0c35 */
[----:B------:R-:W-:Y:S01]  /*29ee0*/  @!P1 LEA.HI.X R7, R2, R50, R53, 0x1, P2 ;  /* 0x0000003202079211 */ /* 0x000fe200010f0c35 */
[----:B------:R2:W-:Y:S04]  /*29ef0*/  @!P6 ST.E.128 [R10.64], R32 ;  /* 0x000000200a00e985 */ /* 0x0005e8000c101d1a */
[----:B------:R2:W1:Y:S04]  /*29f00*/  SHFL.IDX PT, R10, R5, 0x7, 0x181f ;  /* 0x00f81f00050a7f89 */ /* 0x00046800000e0000 */
[----:B------:R2:W-:Y:S04]  /*29f10*/  @!P5 ST.E.128 [R8.64], R36 ;  /* 0x000000240800d985 */ /* 0x0005e8000c101d1a */
[----:B------:R2:W3:Y:S04]  /*29f20*/  SHFL.IDX PT, R5, R4, 0x7, 0x181f ;  /* 0x00f81f0004057f89 */ /* 0x0004e800000e0000 */
[----:B------:R2:W-:Y:S01]  /*29f30*/  @!P1 ST.E.128 [R6.64], R40 ;  /* 0x0000002806009985 */ /* 0x0005e2000c101d1a */
[----:B------:R-:W-:Y:S05]  /*29f40*/  @P0 EXIT ;  /* 0x000000000000094d */ /* 0x000fea0003800000 */
[----:B-12---:R-:W-:-:S04]  /*29f50*/  LEA R4, P0, R2, R10, 0x1 ;  /* 0x0000000a02047211 */ /* 0x006fc800078008ff */
[----:B---3--:R-:W-:-:S05]  /*29f60*/  LEA.HI.X R5, R2, R5, R53, 0x1, P0 ;  /* 0x0000000502057211 */ /* 0x008fca00000f0c35 */
[----:B------:R-:W-:Y:S01]  /*29f70*/  ST.E.128 [R4.64], R44 ;  /* 0x0000002c04007985 */ /* 0x000fe2000c101d1a */
[----:B------:R-:W-:Y:S05]  /*29f80*/  EXIT ;  /* 0x000000000000794d */ /* 0x000fea0003800000 */
.L_x_500:
[----:B------:R-:W-:Y:S02]  /*29f90*/  ULDC.64 UR6, c[0x0][0x500] ;  /* 0x0001400000067ab9 */ /* 0x000fe40000000a00 */
[----:B------:R-:W-:Y:S02]  /*29fa0*/  UISETP.NE.U32.AND UP1, UPT, URZ, UR6, UPT ;  /* 0x000000063f00728c */ /* 0x000fe4000bf25070 */
[----:B------:R-:W-:Y:S02]  /*29fb0*/  ULDC.64 UR4, c[0x0][0x508] ;  /* 0x0001420000047ab9 */ /* 0x000fe40000000a00 */
[----:B------:R-:W-:Y:S02]  /*29fc0*/  UISETP.NE.AND.EX UP1, UPT, URZ, UR7, UPT, UP1 ;  /* 0x000000073f00728c */ /* 0x000fe4000bf25310 */
[----:B------:R-:W-:Y:S02]  /*29fd0*/  UISETP.NE.U32.AND UP0, UPT, URZ, UR4, UPT ;  /* 0x000000043f00728c */ /* 0x000fe4000bf05070 */
[----:B------:R-:W-:-:S02]  /*29fe0*/  ULDC.64 UR6, c[0x0][0x500] ;  /* 0x0001400000067ab9 */ /* 0x000fc40000000a00 */
[----:B------:R-:W-:Y:S01]  /*29ff0*/  UMOV UR4, 0x4 ;  /* 0x0000000400047882 */ /* 0x000fe20000000000 */
[----:B------:R-:W-:Y:S01]  /*2a000*/  PLOP3.LUT P0, PT, PT, PT, UP1, 0x80, 0x0 ;  /* 0x000000000000781c */ /* 0x000fe20003f0f018 */
[----:B------:R-:W-:Y:S02]  /*2a010*/  UIMAD.WIDE UR6, UR22, UR4, UR6 ;  /* 0x00000004160672a5 */ /* 0x000fe4000f8e0206 */
[----:B------:R-:W-:-:S04]  /*2a020*/  UISETP.NE.AND.EX UP0, UPT, URZ, UR5, UPT, UP0 ;  /* 0x000000053f00728c */ /* 0x000fc8000bf05300 */
[----:B------:R-:W-:Y:S02]  /*2a030*/  IMAD.U32 R4, RZ, RZ, UR6 ;  /* 0x00000006ff047e24 */ /* 0x000fe4000f8e00ff */
[----:B------:R-:W-:Y:S01]  /*2a040*/  IMAD.U32 R5, RZ, RZ, UR7 ;  /* 0x00000007ff057e24 */ /* 0x000fe2000f8e00ff */
[----:B------:R-:W-:Y:S01]  /*2a050*/  ULDC.64 UR6, c[0x0][0x508] ;  /* 0x0001420000067ab9 */ /* 0x000fe20000000a00 */
[----:B------:R-:W-:-:S03]  /*2a060*/  PLOP3.LUT P1, PT, PT, PT, UP0, 0x80, 0x0 ;  /* 0x000000000000781c */ /* 0x000fc60003f2f008 */
[----:B------:R-:W2:Y:S01]  /*2a070*/  @P0 LDG.E R0, [R4.64] ;  /* 0x0000001a04000981 */ /* 0x000ea2000c1e1900 */
[----:B------:R-:W-:Y:S01]  /*2a080*/  @UP0 UIMAD.WIDE UR6, UR22, UR4, UR6 ;  /* 0x00000004160602a5 */ /* 0x000fe2000f8e0206 */
[----:B------:R-:W-:-:S05]  /*2a090*/  MOV R9, c[0x0][0x388] ;  /* 0x0000e20000097a02 */ /* 0x000fca0000000f00 */
[----:B------:R-:W-:Y:S01]  /*2a0a0*/  IMAD.U32 R2, RZ, RZ, UR6 ;  /* 0x00000006ff027e24 */ /* 0x000fe2000f8e00ff */
[----:B------:R-:W-:-:S05]  /*2a0b0*/  MOV R3, UR7 ;  /* 0x0000000700037c02 */ /* 0x000fca0008000f00 */
        /* <DEDUP_REMOVED lines=9> */
.L_x_502:
[----:B------:R-:W1:Y:S01]  /*2a150*/  S2R R8, SR_TID.X ;  /* 0x0000000000087919 */ /* 0x000e620000002100 */
        /* <DEDUP_REMOVED lines=11> */
[----:B------:R-:W1:Y:S01]  /*2a210*/  R2UR UR12, R2 ;  /* 0x00000000020c73c2 */ /* 0x000e6200000e0000 */
[----:B------:R-:W-:Y:S01]  /*2a220*/  IMAD.MOV.U32 R0, RZ, RZ, c[0x0][0x4e8] ;  /* 0x00013a00ff007624 */ /* 0x000fe200078e00ff */
[----:B------:R-:W-:Y:S02]  /*2a230*/  ULDC.64 UR4, c[0x0][0x490] ;  /* 0x0001240000047ab9 */ /* 0x000fe40000000a00 */
[----:B------:R-:W-:Y:S02]  /*2a240*/  UIMAD UR7, UR9, UR4, URZ ;  /* 0x00000004090772a4 */ /* 0x000fe4000f8e023f */
[----:B------:R-:W-:Y:S01]  /*2a250*/  ISETP.NE.AND P0, PT, R0, 0x1, PT ;  /* 0x000000010000780c */ /* 0x000fe20003f05270 */
[----:B------:R-:W-:Y:S01]  /*2a260*/  IMAD.MOV.U32 R0, RZ, RZ, R4 ;  /* 0x000000ffff007224 */ /* 0x000fe200078e0004 */
[----:B------:R-:W2:Y:S01]  /*2a270*/  R2UR UR11, R3 ;  /* 0x00000000030b73c2 */ /* 0x000ea200000e0000 */
[----:B------:R-:W-:-:S07]  /*2a280*/  UIMAD UR7, UR17, UR5, UR7 ;  /* 0x00000005110772a4 */ /* 0x000fce000f8e0207 */
[----:B------:R3:W1:Y:S03]  /*2a290*/  R2UR UR10, R2 ;  /* 0x00000000020a73c2 */ /* 0x00066600000e0000 */
[----:B------:R-:W-:Y:S01]  /*2a2a0*/  @P0 IMAD.HI.U32 R5, R4, c[0x0][0x4ec], RZ ;  /* 0x00013b0004050a27 */ /* 0x000fe200078e00ff */
[----:B-1----:R-:W-:-:S04]  /*2a2b0*/  UMOV UR10, UR12 ;  /* 0x0000000c000a7c82 */ /* 0x002fc80008000000 */
[----:B------:R-:W-:Y:S01]  /*2a2c0*/  @P0 SHF.R.U32.HI R0, RZ, c[0x0][0x4f0], R5 ;  /* 0x00013c00ff000a19 */ /* 0x000fe20000011605 */
[----:B------:R3:W1:Y:S03]  /*2a2d0*/  R2UR UR13, R3 ;  /* 0x00000000030d73c2 */ /* 0x00066600000e0000 */
[----:B------:R-:W-:Y:S02]  /*2a2e0*/  IADD3 R6, -R0, RZ, RZ ;  /* 0x000000ff00067210 */ /* 0x000fe40007ffe1ff */
[----:B------:R-:W-:Y:S01]  /*2a2f0*/  SHF.R.S32.HI R5, RZ, 0x1f, R0 ;  /* 0x0000001fff057819 */ /* 0x000fe20000011400 */
[----:B--2---:R-:W-:Y:S02]  /*2a300*/  UIMAD.WIDE.U32 UR10, UR17, UR4, UR10 ;  /* 0x00000004110a72a5 */ /* 0x004fe4000f8e000a */
[----:B------:R-:W-:Y:S01]  /*2a310*/  IMAD R6, R6, c[0x0][0x4e8], R4 ;  /* 0x00013a0006067a24 */ /* 0x000fe200078e0204 */
[----:B------:R-:W-:-:S02]  /*2a320*/  ULDC.64 UR4, c[0x0][0x498] ;  /* 0x0001260000047ab9 */ /* 0x000fc40000000a00 */
[----:B------:R-:W-:Y:S02]  /*2a330*/  UIADD3 UR11, UR7, UR11, URZ ;  /* 0x0000000b070b7290 */ /* 0x000fe4000fffe03f */
[----:B------:R-:W-:Y:S02]  /*2a340*/  UIMAD UR7, UR6, UR4, URZ ;  /* 0x00000004060772a4 */ /* 0x000fe4000f8e023f */
[----:B------:R-:W-:Y:S02]  /*2a350*/  UIMAD.WIDE.U32 UR10, UR22, UR4, UR10 ;  /* 0x00000004160a72a5 */ /* 0x000fe4000f8e000a */
[----:B------:R-:W-:-:S04]  /*2a360*/  UIMAD UR5, UR22, UR5, UR7 ;  /* 0x00000005160572a4 */ /* 0x000fc8000f8e0207 */
[----:B------:R-:W-:Y:S02]  /*2a370*/  IADD3 R4, P0, R0, UR10, RZ ;  /* 0x0000000a00047c10 */ /* 0x000fe4000ff1e0ff */
[----:B------:R-:W-:Y:S01]  /*2a380*/  IMAD.U32 R7, RZ, RZ, UR5 ;  /* 0x00000005ff077e24 */ /* 0x000fe2000f8e00ff */
[----:B------:R-:W-:-:S04]  /*2a390*/  SHF.R.S32.HI R0, RZ, 0x1f, R6 ;  /* 0x0000001fff007819 */ /* 0x000fc80000011406 */
[----:B------:R-:W-:Y:S01]  /*2a3a0*/  IADD3.X R5, R5, UR11, R7, P0, !PT ;  /* 0x0000000b05057c10 */ /* 0x000fe200087fe407 */
[----:B------:R-:W-:-:S04]  /*2a3b0*/  IMAD R0, R0, c[0x0][0x488], RZ ;  /* 0x0001220000007a24 */ /* 0x000fc800078e02ff */
[C---:B------:R-:W-:Y:S02]  /*2a3c0*/  IMAD R0, R6.reuse, c[0x0][0x48c], R0 ;  /* 0x0001230006007a24 */ /* 0x040fe400078e0200 */
[----:B------:R-:W-:-:S05]  /*2a3d0*/  IMAD.WIDE.U32 R4, R6, c[0x0][0x488], R4 ;  /* 0x0001220006047a25 */ /* 0x000fca00078e0004 */
[----:B------:R-:W-:Y:S02]  /*2a3e0*/  IADD3 R0, R5, R0, RZ ;  /* 0x0000000005007210 */ /* 0x000fe40007ffe0ff */
[----:B------:R-:W-:-:S04]  /*2a3f0*/  LEA R6, P0, R4, c[0x0][0x450], 0x2 ;  /* 0x0001140004067a11 */ /* 0x000fc800078010ff */
[----:B------:R-:W-:Y:S01]  /*2a400*/  LEA.HI.X R7, R4, c[0x0][0x454], R0, 0x2, P0 ;  /* 0x0001150004077a11 */ /* 0x000fe200000f1400 */
[----:B------:R-:W-:-:S05]  /*2a410*/  IMAD.MOV.U32 R0, RZ, RZ, -0x800000 ;  /* 0xff800000ff007424 */ /* 0x000fca00078e00ff */
[----:B------:R3:W-:Y:S01]  /*2a420*/  STG.E [R6.64], R0 ;  /* 0x0000000006007986 */ /* 0x0007e2000c10191a */
[----:B------:R-:W-:-:S04]  /*2a430*/  DEPBAR.LE SB1, 0x0, {3} ;  /* 0x000090080000791a */ /* 0x000fc80000000000 */
.L_x_504:
[----:B------:R-:W-:Y:S05]  /*2a440*/  BSYNC B0 ;  /* 0x0000000000007941 */ /* 0x000fea0003800000 */
.L_x_503:
[----:B------:R-:W1:Y:S01]  /*2a450*/  R2UR UR13, R3 ;  /* 0x00000000030d73c2 */ /* 0x000e6200000e0000 */
[----:B------:R-:W2:Y:S01]  /*2a460*/  S2R R10, SR_CTAID.X ;  /* 0x00000000000a7919 */ /* 0x000ea20000002500 */
[----:B------:R-:W-:Y:S01]  /*2a470*/  SHF.R.S32.HI R0, RZ, 0x1f, R8 ;  /* 0x0000001fff007819 */ /* 0x000fe20000011408 */
[----:B------:R-:W-:Y:S01]  /*2a480*/  ULDC UR10, c[0x0][0x3a0] ;  /* 0x0000e800000a7ab9 */ /* 0x000fe20000000800 */
[----:B-----5:R-:W-:Y:S01]  /*2a490*/  IMAD R19, R9, c[0x0][0x4e8], RZ ;  /* 0x00013a0009137a24 */ /* 0x020fe200078e02ff */
[----:B------:R-:W-:Y:S01]  /*2a4a0*/  ULDC UR7, c[0x0][0x3a4] ;  /* 0x0000e90000077ab9 */ /* 0x000fe20000000800 */
[----:B------:R-:W-:Y:S02]  /*2a4b0*/  LEA.HI R0, R0, R8, RZ, 0x3 ;  /* 0x0000000800007211 */ /* 0x000fe400078f18ff */
[----:B------:R-:W3:Y:S08]  /*2a4c0*/  R2UR UR12, R2 ;  /* 0x00000000020c73c2 */ /* 0x000ef000000e0000 */
[----:B------:R4:W2:Y:S08]  /*2a4d0*/  R2UR UR14, R2 ;  /* 0x00000000020e73c2 */ /* 0x0008b000000e0000 */
[----:B------:R2:W2:Y:S01]  /*2a4e0*/  R2UR UR15, R3 ;  /* 0x00000000030f73c2 */ /* 0x0004a200000e0000 */
[----:B-1----:R-:W-:-:S04]  /*2a4f0*/  UIMAD UR4, UR13, UR10, URZ ;  /* 0x0000000a0d0472a4 */ /* 0x002fc8000f8e023f */
[----:B---3--:R-:W-:-:S03]  /*2a500*/  UIMAD UR7, UR12, UR7, UR4 ;  /* 0x000000070c0772a4 */ /* 0x008fc6000f8e0204 */
[----:B------:R-:W-:Y:S01]  /*2a510*/  ULDC.64 UR4, c[0x0][0x3e8] ;  /* 0x0000fa0000047ab9 */ /* 0x000fe20000000a00 */
[----:B----4-:R-:W-:Y:S01]  /*2a520*/  LOP3.LUT R2, R0, 0xfffffff8, RZ, 0xc0, !PT ;  /* 0xfffffff800027812 */ /* 0x010fe200078ec0ff */
[----:B--2---:R-:W-:-:S04]  /*2a530*/  UIMAD.WIDE.U32 UR10, UR14, UR10, URZ ;  /* 0x0000000a0e0a72a5 */ /* 0x004fc8000f8e003f */
[----:B------:R-:W-:Y:S01]  /*2a540*/  IMAD.IADD R7, R8, 0x1, -R2 ;  /* 0x0000000108077824 */ /* 0x000fe200078e0a02 */
[----:B------:R-:W-:Y:S01]  /*2a550*/  SHF.R.S32.HI R8, RZ, 0x3, R0 ;  /* 0x00000003ff087819 */ /* 0x000fe20000011400 */
[----:B------:R-:W-:Y:S01]  /*2a560*/  UIADD3 UR11, UR11, UR7, URZ ;  /* 0x000000070b0b7290 */ /* 0x000fe2000fffe03f */
[----:B------:R-:W-:Y:S01]  /*2a570*/  IMAD.MOV.U32 R3, RZ, RZ, c[0x0][0x4e8] ;  /* 0x00013a00ff037624 */ /* 0x000fe200078e00ff */
[----:B------:R-:W-:Y:S02]  /*2a580*/  UIMAD UR7, UR9, UR4, URZ ;  /* 0x00000004090772a4 */ /* 0x000fe4000f8e023f */
[----:B------:R-:W-:Y:S01]  /*2a590*/  IMAD R0, R7, 0x10, R8 ;  /* 0x0000001007007824 */ /* 0x000fe200078e0208 */
[----:B------:R-:W-:Y:S01]  /*2a5a0*/  UIMAD.WIDE.U32 UR10, UR17, UR4, UR10 ;  /* 0x00000004110a72a5 */ /* 0x000fe2000f8e000a */
[----:B------:R-:W-:Y:S01]  /*2a5b0*/  ISETP.NE.AND P0, PT, R3, 0x1, PT ;  /* 0x000000010300780c */ /* 0x000fe20003f05270 */
[----:B------:R-:W-:Y:S01]  /*2a5c0*/  UIMAD UR7, UR17, UR5, UR7 ;  /* 0x00000005110772a4 */ /* 0x000fe2000f8e0207 */
[----:B------:R-:W-:-:S02]  /*2a5d0*/  IMAD R0, R10, 0x80, R0 ;  /* 0x000000800a007824 */ /* 0x000fc400078e0200 */
[----:B------:R-:W-:Y:S02]  /*2a5e0*/  ULDC.64 UR4, c[0x0][0x3f0] ;  /* 0x0000fc0000047ab9 */ /* 0x000fe40000000a00 */
[----:B------:R-:W-:Y:S01]  /*2a5f0*/  UIMAD UR8, UR6, UR4, URZ ;  /* 0x00000004060872a4 */ /* 0x000fe2000f8e023f */
[----:B------:R-:W-:Y:S01]  /*2a600*/  IMAD.MOV.U32 R4, RZ, RZ, R0 ;  /* 0x000000ffff047224 */ /* 0x000fe200078e0000 */
[----:B------:R-:W-:Y:S02]  /*2a610*/  UIADD3 UR11, UR7, UR11, URZ ;  /* 0x0000000b070b7290 */ /* 0x000fe4000fffe03f */
[----:B------:R-:W-:Y:S02]  /*2a620*/  UIMAD UR5, UR22, UR5, UR8 ;  /* 0x00000005160572a4 */ /* 0x000fe4000f8e0208 */
[----:B------:R-:W-:Y:S01]  /*2a630*/  UIMAD.WIDE.U32 UR10, UR22, UR4, UR10 ;  /* 0x00000004160a72a5 */ /* 0x000fe2000f8e000a */
[----:B------:R-:W-:-:S03]  /*2a640*/  @P0 IMAD.HI.U32 R2, R0, c[0x0][0x4ec], RZ ;  /* 0x00013b0000020a27 */ /* 0x000fc600078e00ff */
[----:B------:R-:W-:Y:S02]  /*2a650*/  UIADD3 UR5, UR11, UR5, URZ ;  /* 0x000000050b057290 */ /* 0x000fe4000fffe03f */
[----:B------:R-:W-:-:S04]  /*2a660*/  @P0 SHF.R.U32.HI R4, RZ, c[0x0][0x4f0], R2 ;  /* 0x00013c00ff040a19 */ /* 0x000fc80000011602 */
[--C-:B------:R-:W-:Y:S01]  /*2a670*/  SHF.R.S32.HI R3, RZ, 0x1f, R4.reuse ;  /* 0x0000001fff037819 */ /* 0x100fe20000011404 */
[----:B------:R-:W-:-:S04]  /*2a680*/  IMAD.MOV R2, RZ, RZ, -R4 ;  /* 0x000000ffff027224 */ /* 0x000fc800078e0a04 */
        /* <DEDUP_REMOVED lines=21> */
[C---:B------:R-:W-:Y:S01]  /*2a7e0*/  IADD3 R8, R2.reuse, 0x10, RZ ;  /* 0x0000001002087810 */ /* 0x040fe20007ffe0ff */
[----:B------:R-:W3:Y:S01]  /*2a7f0*/  SHFL.IDX PT, R5, R4, 0x1, 0x181f ;  /* 0x00381f0004057f89 */ /* 0x000ee200000e0000 */
[----:B------:R-:W-:-:S02]  /*2a800*/  ISETP.GE.OR P1, PT, R2, R19, P0 ;  /* 0x000000130200720c */ /* 0x000fc40000726670 */
[-C--:B------:R-:W-:Y:S01]  /*2a810*/  ISETP.GE.OR P5, PT, R8, R19.reuse, P0 ;  /* 0x000000130800720c */ /* 0x080fe200007a6670 */
[----:B------:R-:W4:Y:S01]  /*2a820*/  SHFL.IDX PT, R9, R3, 0x1, 0x181f ;  /* 0x00381f0003097f89 */ /* 0x000f2200000e0000 */
[C---:B------:R-:W-:Y:S02]  /*2a830*/  IADD3 R14, R2.reuse, 0x20, RZ ;  /* 0x00000020020e7810 */ /* 0x040fe40007ffe0ff */
[----:B------:R-:W-:Y:S01]  /*2a840*/  IADD3 R10, R2, 0x40, RZ ;  /* 0x00000040020a7810 */ /* 0x000fe20007ffe0ff */
[----:B------:R-:W3:Y:S01]  /*2a850*/  SHFL.IDX PT, R8, R4, 0x2, 0x181f ;  /* 0x00581f0004087f89 */ /* 0x000ee200000e0000 */
[-C--:B------:R-:W-:Y:S02]  /*2a860*/  ISETP.GE.OR P4, PT, R14, R19.reuse, P0 ;  /* 0x000000130e00720c */ /* 0x080fe40000786670 */
[----:B------:R-:W-:Y:S01]  /*2a870*/  IADD3 R13, R2, 0x30, RZ ;  /* 0x00000030020d7810 */ /* 0x000fe20007ffe0ff */
[----:B------:R-:W3:Y:S01]  /*2a880*/  SHFL.IDX PT, R12, R3, 0x2, 0x181f ;  /* 0x00581f00030c7f89 */ /* 0x000ee200000e0000 */
[----:B------:R-:W-:-:S02]  /*2a890*/  ISETP.GE.OR P6, PT, R10, R19, P0 ;  /* 0x000000130a00720c */ /* 0x000fc400007c6670 */
[----:B------:R-:W-:Y:S01]  /*2a8a0*/  ISETP.GE.OR P3, PT, R13, R19, P0 ;  /* 0x000000130d00720c */ /* 0x000fe20000766670 */
[----:B------:R-:W3:Y:S01]  /*2a8b0*/  SHFL.IDX PT, R11, R4, 0x3, 0x181f ;  /* 0x00781f00040b7f89 */ /* 0x000ee200000e0000 */
[----:B-1----:R-:W-:-:S03]  /*2a8c0*/  @!P1 LEA R6, P2, R0, R6, 0x1 ;  /* 0x0000000600069211 */ /* 0x002fc600078408ff */
[----:B------:R-:W1:Y:S01]  /*2a8d0*/  SHFL.IDX PT, R14, R3, 0x3, 0x181f ;  /* 0x00781f00030e7f89 */ /* 0x000e6200000e0000 */
[----:B--2---:R-:W-:-:S03]  /*2a8e0*/  @!P1 LEA.HI.X R7, R0, R7, R20, 0x1, P2 ;  /* 0x0000000700079211 */ /* 0x004fc600010f0c14 */
[----:B------:R-:W2:Y:S04]  /*2a8f0*/  SHFL.IDX PT, R10, R4, 0x4, 0x181f ;  /* 0x00981f00040a7f89 */ /* 0x000ea800000e0000 */
[----:B------:R1:W-:Y:S04]  /*2a900*/  @!P1 ST.E.128 [R6.64], RZ ;  /* 0x000000ff06009985 */ /* 0x0003e8000c101d1a */
[----:B------:R-:W-:Y:S04]  /*2a910*/  SHFL.IDX PT, R13, R4, 0x5, 0x181f ;  /* 0x00b81f00040d7f89 */ /* 0x000fe800000e0000 */
[----:B------:R-:W-:Y:S04]  /*2a920*/  SHFL.IDX PT, R15, R4, 0x6, 0x181f ;  /* 0x00d81f00040f7f89 */ /* 0x000fe800000e0000 */
[----:B------:R-:W2:Y:S04]  /*2a930*/  SHFL.IDX PT, R18, R3, 0x4, 0x181f ;  /* 0x00981f0003127f89 */ /* 0x000ea800000e0000 */
[----:B------:R-:W2:Y:S04]  /*2a940*/  SHFL.IDX PT, R17, R3, 0x5, 0x181f ;  /* 0x00b81f0003117f89 */ /* 0x000ea800000e0000 */
[----:B------:R-:W2:Y:S04]  /*2a950*/  SHFL.IDX PT, R16, R3, 0x6, 0x181f ;  /* 0x00d81f0003107f89 */ /* 0x000ea800000e0000 */
[----:B------:R-:W2:Y:S01]  /*2a960*/  SHFL.IDX PT, R4, R4, 0x7, 0x181f ;  /* 0x00f81f0004047f89 */ /* 0x000ea200000e0000 */
[----:B-1----:R-:W-:-:S02]  /*2a970*/  IADD3 R7, R2, 0x50, RZ ;  /* 0x0000005002077810 */ /* 0x002fc40007ffe0ff */
[C---:B---3--:R-:W-:Y:S01]  /*2a980*/  @!P5 LEA R6, P1, R0.reuse, R5, 0x1 ;  /* 0x000000050006d211 */ /* 0x048fe200078208ff */
[----:B------:R-:W1:Y:S01]  /*2a990*/  SHFL.IDX PT, R3, R3, 0x7, 0x181f ;  /* 0x00f81f0003037f89 */ /* 0x000e6200000e0000 */
[----:B------:R-:W-:Y:S02]  /*2a9a0*/  ISETP.GE.OR P2, PT, R7, R19, P0 ;  /* 0x000000130700720c */ /* 0x000fe40000746670 */
[C---:B----4-:R-:W-:Y:S02]  /*2a9b0*/  @!P5 LEA.HI.X R7, R0.reuse, R9, R20, 0x1, P1 ;  /* 0x000000090007d211 */ /* 0x050fe400008f0c14 */
        /* <DEDUP_REMOVED lines=10> */
[----:B---3--:R-:W-:-:S04]  /*2aa60*/  @!P3 LEA R6, P5, R0, R11, 0x1 ;  /* 0x0000000b0006b211 */ /* 0x008fc800078a08ff */
[C---:B------:R-:W-:Y:S02]  /*2aa70*/  @!P3 LEA.HI.X R7, R0.reuse, R14, R20, 0x1, P5 ;  /* 0x0000000e0007b211 */ /* 0x040fe400028f0c14 */
[----:B--2---:R-:W-:-:S03]  /*2aa80*/  @!P6 LEA R10, P5, R0, R10, 0x1 ;  /* 0x0000000a000ae211 */ /* 0x004fc600078a08ff */
        /* <DEDUP_REMOVED lines=14> */
.L_x_505:
        /* <DEDUP_REMOVED lines=9> */
.L_x_1601:


//--------------------- .text._ZN7cutlass13device_kernelIN5flash19enable_sm80_to_sm89INS1_16FlashAttnFwdSm80INS1_25CollectiveMainloopFwdSm80ILi4ELi1ELb0EN4cute5tupleIJNS5_1CILi128EEENS7_ILi112EEENS7_ILi64EEEEEELi64ENS_6half_tEfNS_4arch4Sm80ELb1ELb0ELb1ELb0ELb1ELb0ELb1ELb0EEENS1_21CollectiveEpilogueFwdINS6_IJS8_SA_S9_EEENS6_IJNS7_ILi1EEESI_SI_EEESC_SE_Li128ELb0ELb1ELb0ELb0EEENS1_30DynamicPersistentTileSchedulerILi128ELi128ELb0ELb1ELb0EEEEEEEEEvNT_6ParamsE --------------------------
	.section	.text._ZN7cutlass13device_kernelIN5flash19enable_sm80_to_sm89INS1_16FlashAttnFwdSm80INS1_25CollectiveMainloopFwdSm80ILi4ELi1ELb0EN4cute5tupleIJNS5_1CILi128EEENS7_ILi112EEENS7_ILi64EEEEEELi64ENS_6half_tEfNS_4arch4Sm80ELb1ELb0ELb1ELb0ELb1ELb0ELb1ELb0EEENS1_21CollectiveEpilogueFwdINS6_IJS8_SA_S9_EEENS6_IJNS7_ILi1EEESI_SI_EEESC_SE_Li128ELb0ELb1ELb0ELb0EEENS1_30DynamicPersistentTileSchedulerILi128ELi128ELb0ELb1ELb0EEEEEEEEEvNT_6ParamsE,"ax",@progbits
	.sectioninfo	@"SHI_REGISTERS=255"
	.align	128
.text._ZN7cutlass13device_kernelIN5flash19enable_sm80_to_sm89INS1_16FlashAttnFwdSm80INS1_25CollectiveMainloopFwdSm80ILi4ELi1ELb0EN4cute5tupleIJNS5_1CILi128EEENS7_ILi112EEENS7_ILi64EEEEEELi64ENS_6half_tEfNS_4arch4Sm80ELb1ELb0ELb1ELb0ELb1ELb0ELb1ELb0EEENS1_21CollectiveEpilogueFwdINS6_IJS8_SA_S9_EEENS6_IJNS7_ILi1EEESI_SI_EEESC_SE_Li128ELb0ELb1ELb0ELb0EEENS1_30DynamicPersistentTileSchedulerILi128ELi128ELb0ELb1ELb0EEEEEEEEEvNT_6ParamsE:
        .type           _ZN7cutlass13device_kernelIN5flash19enable_sm80_to_sm89INS1_16FlashAttnFwdSm80INS1_25CollectiveMainloopFwdSm80ILi4ELi1ELb0EN4cute5tupleIJNS5_1CILi128EEENS7_ILi112EEENS7_ILi64EEEEEELi64ENS_6half_tEfNS_4arch4Sm80ELb1ELb0ELb1ELb0ELb1ELb0ELb1ELb0EEENS1_21CollectiveEpilogueFwdINS6_IJS8_SA_S9_EEENS6_IJNS7_ILi1EEESI_SI_EEESC_SE_Li128ELb0ELb1ELb0ELb0EEENS1_30DynamicPersistentTileSchedulerILi128ELi128ELb0ELb1ELb0EEEEEEEEEvNT_6ParamsE,@function
        .size           _ZN7cutlass13device_kernelIN5flash19enable_sm80_to_sm89INS1_16FlashAttnFwdSm80INS1_25CollectiveMainloopFwdSm80ILi4ELi1ELb0EN4cute5tupleIJNS5_1CILi128EEENS7_ILi112EEENS7_ILi64EEEEEELi64ENS_6half_tEfNS_4arch4Sm80ELb1ELb0ELb1ELb0ELb1ELb0ELb1ELb0EEENS1_21CollectiveEpilogueFwdINS6_IJS8_SA_S9_EEENS6_IJNS7_ILi1EEESI_SI_EEESC_SE_Li128ELb0ELb1ELb0ELb0EEENS1_30DynamicPersistentTileSchedulerILi128ELi128ELb0ELb1ELb0EEEEEEEEEvNT_6ParamsE,(.L_x_1602 - _ZN7cutlass13device_kernelIN5flash19enable_sm80_to_sm89INS1_16FlashAttnFwdSm80INS1_25CollectiveMainloopFwdSm80ILi4ELi1ELb0EN4cute5tupleIJNS5_1CILi128EEENS7_ILi112EEENS7_ILi64EEEEEELi64ENS_6half_tEfNS_4arch4Sm80ELb1ELb0ELb1ELb0ELb1ELb0ELb1ELb0EEENS1_21CollectiveEpilogueFwdINS6_IJS8_SA_S9_EEENS6_IJNS7_ILi1EEESI_SI_EEESC_SE_Li128ELb0ELb1ELb0ELb0EEENS1_30DynamicPersistentTileSchedulerILi128ELi128ELb0ELb1ELb0EEEEEEEEEvNT_6ParamsE)
        .other          _ZN7cutlass13device_kernelIN5flash19enable_sm80_to_sm89INS1_16FlashAttnFwdSm80INS1_25CollectiveMainloopFwdSm80ILi4ELi1ELb0EN4cute5tupleIJNS5_1CILi128EEENS7_ILi112EEENS7_ILi64EEEEEELi64ENS_6half_tEfNS_4arch4Sm80ELb1ELb0ELb1ELb0ELb1ELb0ELb1ELb0EEENS1_21CollectiveEpilogueFwdINS6_IJS8_SA_S9_EEENS6_IJNS7_ILi1EEESI_SI_EEESC_SE_Li128ELb0ELb1ELb0ELb0EEENS1_30DynamicPersistentTileSchedulerILi128ELi128ELb0ELb1ELb0EEEEEEEEEvNT_6ParamsE,@"STO_CUDA_ENTRY STV_DEFAULT"
_ZN7cutlass13device_kernelIN5flash19enable_sm80_to_sm89INS1_16FlashAttnFwdSm80INS1_25CollectiveMainloopFwdSm80ILi4ELi1ELb0EN4cute5tupleIJNS5_1CILi128EEENS7_ILi112EEENS7_ILi64EEEEEELi64ENS_6half_tEfNS_4arch4Sm80ELb1ELb0ELb1ELb0ELb1ELb0ELb1ELb0EEENS1_21CollectiveEpilogueFwdINS6_IJS8_SA_S9_EEENS6_IJNS7_ILi1EEESI_SI_EEESC_SE_Li128ELb0ELb1ELb0ELb0EEENS1_30DynamicPersistentTileSchedulerILi128ELi128ELb0ELb1ELb0EEEEEEEEEvNT_6ParamsE:
[----:B------:R-:W-:-:S03]  /*0000*/  MOV R1, c[0x0][0x28] ;  /* 0x00000a0000017a02 */ /* 0x000fc60000000f00 */
[----:B------:R-:W1:Y:S01]  /*0010*/  S2R R21, SR_TID.X ;  /* 0x0000000000157919 */ /* 0x000e620000002100 */
[----:B------:R-:W-:-:S03]  /*0020*/  IADD3 R1, R1, -0xa8, RZ ;  /* 0xffffff5801017810 */ /* 0x000fc60007ffe0ff */
[----:B------:R-:W2:Y:S01]  /*0030*/  S2R R17, SR_CTAID.X ;  /* 0x0000000000117919 */ /* 0x000ea20000002500 */
[----:B-1----:R-:W-:-:S05]  /*0040*/  SHF.R.U32.HI R2, RZ, 0x5, R21 ;  /* 0x00000005ff027819 */ /* 0x002fca0000011615 */
[----:B------:R-:W1:Y:S02]  /*0050*/  SHFL.IDX PT, R0, R2, RZ, 0x1f ;  /* 0x00001fff02007589 */ /* 0x000e6400000e0000 */
[----:B-1----:R-:W-:Y:S02]  /*0060*/  ISETP.GE.AND P0, PT, R0, 0x1, PT ;  /* 0x000000010000780c */ /* 0x002fe40003f06270 */
[----:B------:R1:W-:Y:S11]  /*0070*/  STL [R1+0x98], R0 ;  /* 0x0000980001007387 */ /* 0x0003f60000100800 */
[----:B------:R-:W-:Y:S06]  /*0080*/  @P0 BAR.ARV 0x4, 0x80 ;  /* 0x0102000000000b1d */ /* 0x000fec0000002000 */
[----:B--2---:R-:W-:-:S13]  /*0090*/  ISETP.GE.AND P0, PT, R17, c[0x0][0x538], PT ;  /* 0x00014e0011007a0c */ /* 0x004fda0003f06270 */
[----:B------:R-:W-:Y:S05]  /*00a0*/  @P0 EXIT ;  /* 0x000000000000094d */ /* 0x000fea0003800000 */
[----:B-1----:R-:W-:Y:S01]  /*00b0*/  SHF.R.S32.HI R16, RZ, 0x1f, R21 ;  /* 0x0000001fff107819 */ /* 0x002fe20000011415 */
[----:B------:R-:W-:Y:S01]  /*00c0*/  IMAD.MOV.U32 R228, RZ, RZ, 0x20 ;  /* 0x00000020ffe47424 */ /* 0x000fe200078e00ff */
[----:B------:R-:W-:Y:S01]  /*00d0*/  ULDC.64 UR6, c[0x0][0x118] ;  /* 0x0000460000067ab9 */ /* 0x000fe20000000a00 */
[----:B------:R-:W-:Y:S01]  /*00e0*/  IMAD.MOV.U32 R226, RZ, RZ, 0x40 ;  /* 0x00000040ffe27424 */ /* 0x000fe200078e00ff */
[CC--:B------:R-:W-:Y:S02]  /*00f0*/  LEA.HI R2, R16.reuse, R21.reuse, RZ, 0x4 ;  /* 0x0000001510027211 */ /* 0x0c0fe400078f20ff */
[----:B------:R-:W-:Y:S02]  /*0100*/  LEA.HI R13, R16, R21, RZ, 0x3 ;  /* 0x00000015100d7211 */ /* 0x000fe400078f18ff */
[----:B------:R-:W-:Y:S02]  /*0110*/  SHF.R.S32.HI R3, RZ, 0x4, R2 ;  /* 0x00000004ff037819 */ /* 0x000fe40000011402 */
[----:B------:R-:W-:-:S02]  /*0120*/  SHF.R.S32.HI R20, RZ, 0x3, R13 ;  /* 0x00000003ff147819 */ /* 0x000fc4000001140d */
[----:B------:R-:W-:Y:S02]  /*0130*/  LEA.HI R0, R2, R3, RZ, 0x1 ;  /* 0x0000000302007211 */ /* 0x000fe400078f08ff */
[----:B------:R-:W-:Y:S02]  /*0140*/  LOP3.LUT R4, R13, 0xfffffff8, RZ, 0xc0, !PT ;  /* 0xfffffff80d047812 */ /* 0x000fe400078ec0ff */
[----:B------:R-:W-:Y:S02]  /*0150*/  LOP3.LUT R0, R0, 0xfffffffe, RZ, 0xc0, !PT ;  /* 0xfffffffe00007812 */ /* 0x000fe400078ec0ff */
[----:B------:R-:W-:Y:S01]  /*0160*/  LEA.HI R10, R16, R21, RZ, 0x2 ;  /* 0x00000015100a7211 */ /* 0x000fe200078f10ff */
[----:B------:R-:W-:Y:S02]  /*0170*/  IMAD.IADD R8, R21, 0x1, -R4 ;  /* 0x0000000115087824 */ /* 0x000fe400078e0a04 */
[----:B------:R-:W-:Y:S01]  /*0180*/  IMAD.IADD R14, R3, 0x1, -R0 ;  /* 0x00000001030e7824 */ /* 0x000fe200078e0a00 */
[----:B------:R-:W-:Y:S01]  /*0190*/  LOP3.LUT R0, R2, 0xfffffff0, RZ, 0xc0, !PT ;  /* 0xfffffff002007812 */ /* 0x000fe200078ec0ff */
[----:B------:R-:W-:Y:S01]  /*01a0*/  IMAD.SHL.U32 R2, R20, 0x40, RZ ;  /* 0x0000004014027824 */ /* 0x000fe200078e00ff */
[--C-:B------:R-:W-:Y:S01]  /*01b0*/  SHF.R.S32.HI R7, RZ, 0x2, R10.reuse ;  /* 0x00000002ff077819 */ /* 0x100fe2000001140a */
[----:B------:R-:W-:Y:S01]  /*01c0*/  IMAD.SHL.U32 R242, R8, 0x8, RZ ;  /* 0x0000000808f27824 */ /* 0x000fe200078e00ff */
[----:B------:R-:W-:Y:S01]  /*01d0*/  SHF.R.S32.HI R3, RZ, 0x1f, R10 ;  /* 0x0000001fff037819 */ /* 0x000fe2000001140a */
[----:B------:R-:W-:Y:S01]  /*01e0*/  IMAD.IADD R0, R21, 0x1, -R0 ;  /* 0x0000000115007824 */ /* 0x000fe200078e0a00 */
[----:B------:R-:W-:Y:S01]  /*01f0*/  LOP3.LUT R2, R2, 0x1c0, RZ, 0xc0, !PT ;  /* 0x000001c002027812 */ /* 0x000fe200078ec0ff */
[----:B------:R-:W-:Y:S01]  /*0200*/  IMAD.SHL.U32 R9, R8, 0x40, RZ ;  /* 0x0000004008097824 */ /* 0x000fe200078e00ff */
[----:B------:R-:W-:Y:S01]  /*0210*/  LEA.HI R3, R3, R7, RZ, 0x3 ;  /* 0x0000000703037211 */ /* 0x000fe200078f18ff */
[----:B------:R-:W-:Y:S01]  /*0220*/  IMAD.SHL.U32 R225, R14, 0x8, RZ ;  /* 0x000000080ee17824 */ /* 0x000fe200078e00ff */
[----:B------:R-:W-:-:S02]  /*0230*/  SHF.R.S32.HI R4, RZ, 0x1f, R0 ;  /* 0x0000001fff047819 */ /* 0x000fc40000011400 */
[----:B------:R-:W-:Y:S02]  /*0240*/  LOP3.LUT R6, R2, 0x38, R242, 0xf8, !PT ;  /* 0x0000003802067812 */ /* 0x000fe400078ef8f2 */
[----:B------:R-:W-:Y:S02]  /*0250*/  LEA.HI R11, R4, R0, RZ, 0x3 ;  /* 0x00000000040b7211 */ /* 0x000fe400078f18ff */
[----:B------:R-:W-:Y:S02]  /*0260*/  SHF.R.U32.HI R4, RZ, 0x3, R2 ;  /* 0x00000003ff047819 */ /* 0x000fe40000011602 */
[----:B------:R-:W-:Y:S02]  /*0270*/  LOP3.LUT R3, R3, 0xfffffff8, RZ, 0xc0, !PT ;  /* 0xfffffff803037812 */ /* 0x000fe400078ec0ff */
[----:B------:R-:W-:Y:S02]  /*0280*/  LOP3.LUT R5, R11, 0xfffffff8, RZ, 0xc0, !PT ;  /* 0xfffffff80b057812 */ /* 0x000fe400078ec0ff */
[----:B------:R-:W-:Y:S01]  /*0290*/  LOP3.LUT R12, R6, R4, RZ, 0x3c, !PT ;  /* 0x00000004060c7212 */ /* 0x000fe200078e3cff */
[----:B------:R-:W-:Y:S01]  /*02a0*/  IMAD.IADD R7, R7, 0x1, -R3 ;  /* 0x0000000107077824 */ /* 0x000fe200078e0a03 */
[----:B------:R-:W-:-:S02]  /*02b0*/  LOP3.LUT R4, R10, 0xfffffffc, RZ, 0xc0, !PT ;  /* 0xfffffffc0a047812 */ /* 0x000fc400078ec0ff */
[----:B------:R-:W-:Y:S01]  /*02c0*/  LOP3.LUT R2, R9, 0x1c0, RZ, 0xc0, !PT ;  /* 0x000001c009027812 */ /* 0x000fe200078ec0ff */
[----:B------:R-:W-:Y:S01]  /*02d0*/  IMAD.IADD R9, R0, 0x1, -R5 ;  /* 0x0000000100097824 */ /* 0x000fe200078e0a05 */
[----:B------:R-:W-:Y:S01]  /*02e0*/  LOP3.LUT R3, R7, 0x1, RZ, 0xc0, !PT ;  /* 0x0000000107037812 */ /* 0x000fe200078ec0ff */
[----:B------:R-:W-:Y:S01]  /*02f0*/  IMAD.IADD R6, R21, 0x1, -R4 ;  /* 0x0000000115067824 */ /* 0x000fe200078e0a04 */
[----:B------:R-:W-:Y:S02]  /*0300*/  LOP3.LUT R5, R2, 0x8, R13, 0xf8, !PT ;  /* 0x0000000802057812 */ /* 0x000fe400078ef80d */
[----:B------:R-:W-:Y:S02]  /*0310*/  SHF.R.U32.HI R0, RZ, 0x3, R2 ;  /* 0x00000003ff007819 */ /* 0x000fe40000011602 */
[----:B------:R-:W-:Y:S02]  /*0320*/  LEA.HI R4, R16, R21, RZ, 0x5 ;  /* 0x0000001510047211 */ /* 0x000fe400078f28ff */
[----:B------:R-:W-:Y:S01]  /*0330*/  LOP3.LUT R13, R5, R0, RZ, 0x3c, !PT ;  /* 0x00000000050d7212 */ /* 0x000fe200078e3cff */
[----:B------:R-:W-:Y:S01]  /*0340*/  IMAD.SHL.U32 R5, R11, 0x40, RZ ;  /* 0x000000400b057824 */ /* 0x000fe200078e00ff */
[----:B------:R-:W-:-:S02]  /*0350*/  LEA.HI R0, R6, R6, RZ, 0x1 ;  /* 0x0000000606007211 */ /* 0x000fc400078f08ff */
[----:B------:R-:W-:Y:S02]  /*0360*/  LOP3.LUT R2, R4, 0xffffffe0, RZ, 0xc0, !PT ;  /* 0xffffffe004027812 */ /* 0x000fe400078ec0ff */
[----:B------:R-:W-:Y:S02]  /*0370*/  ISETP.NE.U32.AND P0, PT, R3, 0x1, PT ;  /* 0x000000010300780c */ /* 0x000fe40003f05070 */
[----:B------:R-:W-:Y:S01]  /*0380*/  SHF.R.S32.HI R231, RZ, 0x5, R4 ;  /* 0x00000005ffe77819 */ /* 0x000fe20000011404 */
[----:B------:R-:W-:Y:S01]  /*0390*/  IMAD.IADD R19, R21, 0x1, -R2 ;  /* 0x0000000115137824 */ /* 0x000fe200078e0a02 */
[----:B------:R-:W-:Y:S02]  /*03a0*/  SHF.R.S32.HI R3, RZ, 0x1f, R4 ;  /* 0x0000001fff037819 */ /* 0x000fe40000011404 */
[C---:B------:R-:W-:Y:S01]  /*03b0*/  LOP3.LUT R4, R0.reuse, 0x1ffffffe, RZ, 0xc0, !PT ;  /* 0x1ffffffe00047812 */ /* 0x040fe200078ec0ff */
[----:B------:R-:W-:Y:S01]  /*03c0*/  IMAD.SHL.U32 R0, R0, 0x20, RZ ;  /* 0x0000002000007824 */ /* 0x000fe200078e00ff */
[----:B------:R-:W-:-:S02]  /*03d0*/  LEA.HI R2, R3, R231, RZ, 0x2 ;  /* 0x000000e703027211 */ /* 0x000fc400078f10ff */
[----:B------:R-:W-:Y:S01]  /*03e0*/  SHF.R.S32.HI R10, RZ, 0x1f, R19 ;  /* 0x0000001fff0a7819 */ /* 0x000fe20000011413 */
[----:B------:R-:W-:Y:S01]  /*03f0*/  IMAD.IADD R3, R6, 0x1, -R4 ;  /* 0x0000000106037824 */ /* 0x000fe200078e0a04 */
[----:B------:R-:W-:Y:S02]  /*0400*/  LOP3.LUT R0, R0, 0xffffffc0, RZ, 0xc0, !PT ;  /* 0xffffffc000007812 */ /* 0x000fe400078ec0ff */
[----:B------:R-:W-:Y:S02]  /*0410*/  LOP3.LUT R2, R2, 0xffffffc, RZ, 0xc0, !PT ;  /* 0x0ffffffc02027812 */ /* 0x000fe400078ec0ff */
[----:B------:R-:W-:Y:S01]  /*0420*/  LEA.HI R10, R10, R19, RZ, 0x2 ;  /* 0x000000130a0a7211 */ /* 0x000fe200078f10ff */
[----:B------:R-:W-:Y:S01]  /*0430*/  IMAD R15, R3, 0x8, R0 ;  /* 0x00000008030f7824 */ /* 0x000fe200078e0200 */
[----:B------:R-:W-:Y:S01]  /*0440*/  LEA.HI R4, R16, R21, RZ, 0x6 ;  /* 0x0000001510047211 */ /* 0x000fe200078f30ff */
[----:B------:R-:W-:Y:S01]  /*0450*/  IMAD.SHL.U32 R0, R9, 0x40, RZ ;  /* 0x0000004009007824 */ /* 0x000fe200078e00ff */
[----:B------:R-:W-:Y:S01]  /*0460*/  R2P PR, R7, 0x6 ;  /* 0x0000000607007804 */ /* 0x000fe20000000000 */
[C---:B------:R-:W-:Y:S01]  /*0470*/  IMAD.IADD R3, R231.reuse, 0x1, -R2 ;  /* 0x00000001e7037824 */ /* 0x040fe200078e0a02 */
[----:B------:R-:W-:Y:S01]  /*0480*/  SHF.R.S32.HI R2, RZ, 0x2, R10 ;  /* 0x00000002ff027819 */ /* 0x000fe2000001140a */
[----:B------:R-:W-:Y:S01]  /*0490*/  IMAD.SHL.U32 R4, R4, 0x8, RZ ;  /* 0x0000000804047824 */ /* 0x000fe200078e00ff */
[----:B------:R-:W-:Y:S01]  /*04a0*/  LOP3.LUT R0, R0, 0x1c0, RZ, 0xc0, !PT ;  /* 0x000001c000007812 */ /* 0x000fe200078ec0ff */
[----:B------:R-:W-:Y:S01]  /*04b0*/  IMAD.SHL.U32 R231, R231, 0x400, RZ ;  /* 0x00000400e7e77824 */ /* 0x000fe200078e00ff */
[----:B------:R-:W-:Y:S01]  /*04c0*/  LOP3.LUT P4, RZ, R8, 0x2, RZ, 0xc0, !PT ;  /* 0x0000000208ff7812 */ /* 0x000fe2000788c0ff */
[----:B------:R-:W-:Y:S01]  /*04d0*/  IMAD R18, R3, 0x10, R2 ;  /* 0x0000001003127824 */ /* 0x000fe200078e0202 */
[----:B------:R-:W-:Y:S01]  /*04e0*/  LOP3.LUT R225, R0, 0x8, R225, 0xf8, !PT ;  /* 0x0000000800e17812 */ /* 0x000fe200078ef8e1 */
[----:B------:R-:W-:Y:S01]  /*04f0*/  IMAD.SHL.U32 R2, R7, 0x40, RZ ;  /* 0x0000004007027824 */ /* 0x000fe200078e00ff */
[----:B------:R-:W-:-:S02]  /*0500*/  SHF.R.U32.HI R0, RZ, 0x3, R0 ;  /* 0x00000003ff007819 */ /* 0x000fc40000011600 */
[----:B------:R-:W-:Y:S01]  /*0510*/  LOP3.LUT R12, R12, 0x7ffffe00, R4, 0xf8, !PT ;  /* 0x7ffffe000c0c7812 */ /* 0x000fe200078ef804 */
[----:B------:R-:W-:Y:S01]  /*0520*/  IMAD R4, R6, 0x2, R231 ;  /* 0x0000000206047824 */ /* 0x000fe200078e02e7 */
[----:B------:R-:W-:Y:S01]  /*0530*/  LOP3.LUT R3, R2, 0x1c0, RZ, 0xc0, !PT ;  /* 0x000001c002037812 */ /* 0x000fe200078ec0ff */
[----:B------:R-:W-:Y:S01]  /*0540*/  STL [R1+0x9c], R18 ;  /* 0x00009c1201007387 */ /* 0x000fe20000100800 */
[----:B------:R-:W-:Y:S01]  /*0550*/  LOP3.LUT R225, R225, R0, RZ, 0x3c, !PT ;  /* 0x00000000e1e17212 */ /* 0x000fe200078e3cff */
[----:B------:R-:W-:Y:S01]  /*0560*/  IMAD R0, R14, 0x200, R13 ;  /* 0x000002000e007824 */ /* 0x000fe200078e020d */
[----:B------:R-:W-:Y:S01]  /*0570*/  LOP3.LUT R2, R5, 0xfffffe00, RZ, 0xc0, !PT ;  /* 0xfffffe0005027812 */ /* 0x000fe200078ec0ff */
[----:B------:R-:W-:Y:S01]  /*0580*/  IMAD.MOV.U32 R5, RZ, RZ, -0x10 ;  /* 0xfffffff0ff057424 */ /* 0x000fe200078e00ff */
[----:B------:R-:W-:Y:S01]  /*0590*/  LEA.HI R3, R3, R3, RZ, 0x1d ;  /* 0x0000000303037211 */ /* 0x000fe200078fe8ff */
[----:B------:R-:W-:Y:S01]  /*05a0*/  STL [R1+0x70], R17 ;  /* 0x0000701101007387 */ /* 0x000fe20000100800 */
[CC--:B------:R-:W-:Y:S01]  /*05b0*/  IADD3 R231, R225.reuse, R2.reuse, R231 ;  /* 0x00000002e1e77210 */ /* 0x0c0fe20007ffe0e7 */
[----:B------:R-:W-:Y:S01]  /*05c0*/  IMAD.SHL.U32 R243, R12, 0x2, RZ ;  /* 0x000000020cf37824 */ /* 0x000fe200078e00ff */
[----:B------:R-:W-:Y:S01]  /*05d0*/  LOP3.LUT R225, R225, R2, RZ, 0xfc, !PT ;  /* 0x00000002e1e17212 */ /* 0x000fe200078efcff */
[----:B------:R-:W-:Y:S01]  /*05e0*/  IMAD.IADD R4, R4, 0x1, R3 ;  /* 0x0000000104047824 */ /* 0x000fe200078e0203 */
[----:B------:R-:W-:Y:S01]  /*05f0*/  LEA.HI R2, R16, R21, RZ, 0x7 ;  /* 0x0000001510027211 */ /* 0x000fe200078f38ff */
[----:B------:R-:W-:Y:S01]  /*0600*/  IMAD R3, R8, 0x10, R20 ;  /* 0x0000001008037824 */ /* 0x000fe200078e0214 */
[----:B------:R-:W-:Y:S01]  /*0610*/  SHF.R.S32.HI R6, RZ, 0x1f, R242 ;  /* 0x0000001fff067819 */ /* 0x000fe200000114f2 */
[----:B------:R-:W-:Y:S01]  /*0620*/  IMAD.IADD R6, R18, 0x1, R15 ;  /* 0x0000000112067824 */ /* 0x000fe200078e020f */
[----:B------:R-:W-:-:S02]  /*0630*/  SHF.R.S32.HI R2, RZ, 0x7, R2 ;  /* 0x00000007ff027819 */ /* 0x000fc40000011402 */
[----:B------:R-:W-:Y:S01]  /*0640*/  LOP3.LUT R2, R10, 0x7ffffffc, RZ, 0xc0, !PT ;  /* 0x7ffffffc0a027812 */ /* 0x000fe200078ec0ff */
[----:B------:R1:W-:Y:S01]  /*0650*/  STL [R1+0x30], R3 ;  /* 0x0000300301007387 */ /* 0x0003e20000100800 */
[----:B------:R-:W-:Y:S02]  /*0660*/  LEA R4, R4, 0x80, 0x1 ;  /* 0x0000008004047811 */ /* 0x000fe400078e08ff */
[----:B------:R-:W-:Y:S01]  /*0670*/  LEA R224, R0, 0x3900, 0x1 ;  /* 0x0000390000e07811 */ /* 0x000fe200078e08ff */
[----:B------:R-:W-:Y:S01]  /*0680*/  IMAD.IADD R2, R19, 0x1, -R2 ;  /* 0x0000000113027824 */ /* 0x000fe200078e0a02 */
[----:B------:R-:W-:Y:S01]  /*0690*/  SEL R0, R5, 0x10, !P0 ;  /* 0x0000001005007807 */ /* 0x000fe20004000000 */
[----:B------:R2:W-:Y:S01]  /*06a0*/  STL [R1+0x6c], R6 ;  /* 0x00006c0601007387 */ /* 0x0005e20000100800 */
[----:B------:R-:W-:Y:S01]  /*06b0*/  LOP3.LUT P3, RZ, R8, 0x4, RZ, 0xc0, !PT ;  /* 0x0000000408ff7812 */ /* 0x000fe2000786c0ff */
[----:B------:R-:W-:Y:S01]  /*06c0*/  IMAD.SHL.U32 R2, R2, 0x2, RZ ;  /* 0x0000000202027824 */ /* 0x000fe200078e00ff */
[----:B------:R-:W-:Y:S01]  /*06d0*/  LOP3.LUT P5, RZ, R9, 0x4, RZ, 0xc0, !PT ;  /* 0x0000000409ff7812 */ /* 0x000fe200078ac0ff */
[----:B------:R-:W-:Y:S01]  /*06e0*/  IMAD.IADD R7, R4, 0x1, R0 ;  /* 0x0000000104077824 */ /* 0x000fe200078e0200 */
[----:B------:R-:W-:-:S02]  /*06f0*/  SEL R227, R226, 0xffffffc0, !P3 ;  /* 0xffffffc0e2e37807 */ /* 0x000fc40005800000 */
[----:B------:R3:W-:Y:S01]  /*0700*/  STL [R1+0x68], R2 ;  /* 0x0000680201007387 */ /* 0x0007e20000100800 */
[----:B------:R-:W-:Y:S02]  /*0710*/  LOP3.LUT P6, RZ, R9, 0x2, RZ, 0xc0, !PT ;  /* 0x0000000209ff7812 */ /* 0x000fe400078cc0ff */
[----:B------:R-:W-:Y:S01]  /*0720*/  SEL R226, R226, 0xffffffc0, !P5 ;  /* 0xffffffc0e2e27807 */ /* 0x000fe20006800000 */
[----:B------:R4:W-:Y:S01]  /*0730*/  STL [R1+0x74], R4 ;  /* 0x0000740401007387 */ /* 0x0009e20000100800 */
[----:B------:R-:W-:Y:S01]  /*0740*/  LEA R231, R231, 0x7100, 0x1 ;  /* 0x00007100e7e77811 */ /* 0x000fe200078e08ff */
[C---:B------:R-:W-:Y:S01]  /*0750*/  IMAD.IADD R230, R224.reuse, 0x1, R227 ;  /* 0x00000001e0e67824 */ /* 0x040fe200078e02e3 */
[----:B------:R-:W-:Y:S02]  /*0760*/  LEA R225, R225, 0x100, 0x1 ;  /* 0x00000100e1e17811 */ /* 0x000fe400078e08ff */
[C---:B------:R-:W-:Y:S01]  /*0770*/  IADD3 R235, R224.reuse, 0x20, RZ ;  /* 0x00000020e0eb7810 */ /* 0x040fe20007ffe0ff */
[----:B------:R-:W-:Y:S01]  /*0780*/  IMAD.IADD R232, R231, 0x1, R226 ;  /* 0x00000001e7e87824 */ /* 0x000fe200078e02e2 */
[----:B------:R-:W-:Y:S01]  /*0790*/  @P4 IADD3 R235, R224, -0x20, RZ ;  /* 0xffffffe0e0eb4810 */ /* 0x000fe20007ffe0ff */
[----:B------:R-:W-:Y:S01]  /*07a0*/  IMAD.IADD R226, R226, 0x1, R225 ;  /* 0x00000001e2e27824 */ /* 0x000fe200078e02e1 */
[----:B-1----:R-:W-:-:S02]  /*07b0*/  SEL R3, R228, 0xffffffe0, !P1 ;  /* 0xffffffe0e4037807 */ /* 0x002fc40004800000 */
[----:B------:R-:W-:Y:S01]  /*07c0*/  SEL R228, R228, 0xffffffe0, !P6 ;  /* 0xffffffe0e4e47807 */ /* 0x000fe20007000000 */
[----:B------:R-:W-:Y:S01]  /*07d0*/  IMAD.IADD R227, R227, 0x1, R235 ;  /* 0x00000001e3e37824 */ /* 0x000fe200078e02eb */
[----:B------:R-:W-:Y:S02]  /*07e0*/  IADD3 R241, R235, 0x800, RZ ;  /* 0x00000800ebf17810 */ /* 0x000fe40007ffe0ff */
[C---:B--2---:R-:W-:Y:S01]  /*07f0*/  IADD3 R6, R4.reuse, 0x40, RZ ;  /* 0x0000004004067810 */ /* 0x044fe20007ffe0ff */
[----:B------:R-:W-:Y:S01]  /*0800*/  IMAD.IADD R234, R231, 0x1, R228 ;  /* 0x00000001e7ea7824 */ /* 0x000fe200078e02e4 */
[----:B------:R-:W-:Y:S01]  /*0810*/  @P2 IADD3 R6, R4, -0x40, RZ ;  /* 0xffffffc004062810 */ /* 0x000fe20007ffe0ff */
[C---:B------:R-:W-:Y:S01]  /*0820*/  IMAD.IADD R229, R228.reuse, 0x1, R225 ;  /* 0x00000001e4e57824 */ /* 0x040fe200078e02e1 */
[C---:B------:R-:W-:Y:S01]  /*0830*/  IADD3 R240, R235.reuse, 0x1000, RZ ;  /* 0x00001000ebf07810 */ /* 0x040fe20007ffe0ff */
[----:B------:R-:W-:Y:S01]  /*0840*/  IMAD.IADD R233, R228, 0x1, R232 ;  /* 0x00000001e4e97824 */ /* 0x000fe200078e02e8 */
[C---:B------:R-:W-:Y:S01]  /*0850*/  IADD3 R239, R235.reuse, 0x1800, RZ ;  /* 0x00001800ebef7810 */ /* 0x040fe20007ffe0ff */
[----:B---3--:R-:W-:Y:S01]  /*0860*/  IMAD.IADD R2, R4, 0x1, R3 ;  /* 0x0000000104027824 */ /* 0x008fe200078e0203 */
[C---:B------:R-:W-:Y:S01]  /*0870*/  IADD3 R238, R235.reuse, 0x2000, RZ ;  /* 0x00002000ebee7810 */ /* 0x040fe20007ffe0ff */
[----:B------:R-:W-:Y:S01]  /*0880*/  IMAD.IADD R228, R228, 0x1, R226 ;  /* 0x00000001e4e47824 */ /* 0x000fe200078e02e2 */
[----:B------:R-:W-:Y:S01]  /*0890*/  IADD3 R237, R235, 0x2800, RZ ;  /* 0x00002800ebed7810 */ /* 0x000fe20007ffe0ff */
[----:B----4-:R-:W-:Y:S01]  /*08a0*/  IMAD.IADD R4, R3, 0x1, R6 ;  /* 0x0000000103047824 */ /* 0x010fe200078e0206 */
[----:B------:R1:W-:Y:S01]  /*08b0*/  STL [R1+0x8c], R2 ;  /* 0x00008c0201007387 */ /* 0x0003e20000100800 */
[----:B------:R-:W-:-:S03]  /*08c0*/  IADD3 R236, R235, 0x3000, RZ ;  /* 0x00003000ebec7810 */ /* 0x000fc60007ffe0ff */
[----:B------:R-:W-:Y:S01]  /*08d0*/  STL [R1+0x84], R7 ;  /* 0x0000840701007387 */ /* 0x000fe20000100800 */
[----:B-1----:R-:W-:-:S05]  /*08e0*/  IMAD.IADD R2, R7, 0x1, R3 ;  /* 0x0000000107027824 */ /* 0x002fca00078e0203 */
[----:B------:R1:W-:Y:S04]  /*08f0*/  STL [R1+0x88], R2 ;  /* 0x0000880201007387 */ /* 0x0003e80000100800 */
[----:B------:R-:W-:Y:S04]  /*0900*/  STL [R1+0x78], R6 ;  /* 0x0000780601007387 */ /* 0x000fe80000100800 */
[----:B------:R2:W-:Y:S01]  /*0910*/  STL [R1+0x7c], R4 ;  /* 0x00007c0401007387 */ /* 0x0005e20000100800 */
[----:B-1----:R-:W-:-:S05]  /*0920*/  IMAD.IADD R2, R0, 0x1, R6 ;  /* 0x0000000100027824 */ /* 0x002fca00078e0206 */
[----:B------:R1:W-:Y:S01]  /*0930*/  STL [R1+0x80], R2 ;  /* 0x0000800201007387 */ /* 0x0003e20000100800 */
[----:B--2---:R-:W-:Y:S02]  /*0940*/  IMAD.IADD R4, R0, 0x1, R4 ;  /* 0x0000000100047824 */ /* 0x004fe400078e0204 */
[----:B------:R-:W-:-:S03]  /*0950*/  IMAD.IADD R0, R3, 0x1, R2 ;  /* 0x0000000103007824 */ /* 0x000fc600078e0202 */
[----:B------:R1:W-:Y:S04]  /*0960*/  STL [R1+0x94], R4 ;  /* 0x0000940401007387 */ /* 0x0003e80000100800 */
[----:B------:R1:W-:Y:S02]  /*0970*/  STL [R1+0x90], R0 ;  /* 0x0000900001007387 */ /* 0x0003e40000100800 */
.L_x_589:
[----:B-1----:R-:W2:Y:S01]  /*0980*/  LDL R4, [R1+0x70] ;  /* 0x0000700001047983 */ /* 0x002ea20000100800 */
[----:B------:R-:W-:Y:S01]  /*0990*/  IMAD.MOV.U32 R0, RZ, RZ, c[0x0][0x560] ;  /* 0x00015800ff007624 */ /* 0x000fe200078e00ff */
[----:B------:R-:W-:Y:S01]  /*09a0*/  YIELD ;  /* 0x0000000000007946 */ /* 0x000fe20003800000 */
[----:B------:R-:W-:Y:S03]  /*09b0*/  BSSY B0, `(.L_x_506) ;  /* 0x0000016000007945 */ /* 0x000fe60003800000 */
[----:B------:R-:W-:-:S13]  /*09c0*/  ISETP.NE.AND P0, PT, R0, 0x1, PT ;  /* 0x000000010000780c */ /* 0x000fda0003f05270 */
[----:B--2---:R-:W-:Y:S01]  /*09d0*/  @P0 IMAD.HI.U32 R0, R4, c[0x0][0x564], RZ ;  /* 0x0001590004000a27 */ /* 0x004fe200078e00ff */
[----:B------:R-:W-:-:S04]  /*09e0*/  MOV R3, R4 ;  /* 0x0000000400037202 */ /* 0x000fc80000000f00 */
[----:B------:R-:W-:-:S04]  /*09f0*/  @P0 SHF.R.U32.HI R3, RZ, c[0x0][0x568], R0 ;  /* 0x00015a00ff030a19 */ /* 0x000fc80000011600 */
[----:B------:R-:W-:Y:S01]  /*0a00*/  ISETP.GE.AND P0, PT, R3, c[0x0][0x578], PT ;  /* 0x00015e0003007a0c */ /* 0x000fe20003f06270 */
[----:B------:R-:W-:-:S04]  /*0a10*/  IMAD.MOV R2, RZ, RZ, -R3 ;  /* 0x000000ffff027224 */ /* 0x000fc800078e0a03 */
[----:B------:R-:W-:-:S08]  /*0a20*/  IMAD R2, R2, c[0x0][0x560], R4 ;  /* 0x0001580002027a24 */ /* 0x000fd000078e0204 */
[----:B------:R-:W-:Y:S05]  /*0a30*/  @!P0 BRA `(.L_x_507) ;  /* 0x0000007000008947 */ /* 0x000fea0003800000 */
[----:B------:R-:W-:-:S04]  /*0a40*/  MOV R0, c[0x0][0x56c] ;  /* 0x00015b0000007a02 */ /* 0x000fc80000000f00 */
[----:B------:R-:W-:Y:S02]  /*0a50*/  ISETP.NE.AND P0, PT, R0, 0x1, PT ;  /* 0x000000010000780c */ /* 0x000fe40003f05270 */
[----:B------:R-:W-:-:S11]  /*0a60*/  MOV R0, R2 ;  /* 0x0000000200007202 */ /* 0x000fd60000000f00 */
[----:B------:R-:W-:-:S05]  /*0a70*/  @P0 IMAD.HI.U32 R4, R2, c[0x0][0x570], RZ ;  /* 0x00015c0002040a27 */ /* 0x000fca00078e00ff */
[----:B------:R-:W-:-:S05]  /*0a80*/  @P0 SHF.R.U32.HI R0, RZ, c[0x0][0x574], R4 ;  /* 0x00015d00ff000a19 */ /* 0x000fca0000011604 */
[----:B------:R-:W-:Y:S01]  /*0a90*/  IMAD R4, R0, c[0x0][0x56c], RZ ;  /* 0x00015b0000047a24 */ /* 0x000fe200078e02ff */
[----:B------:R-:W-:Y:S05]  /*0aa0*/  BRA `(.L_x_508) ;  /* 0x0000006000007947 */ /* 0x000fea0003800000 */
.L_x_507:
[----:B------:R-:W-:-:S04]  /*0ab0*/  MOV R0, c[0x0][0x554] ;  /* 0x0001550000007a02 */ /* 0x000fc80000000f00 */
[----:B------:R-:W-:Y:S02]  /*0ac0*/  ISETP.NE.AND P0, PT, R0, 0x1, PT ;  /* 0x000000010000780c */ /* 0x000fe40003f05270 */
[----:B------:R-:W-:-:S11]  /*0ad0*/  MOV R0, R2 ;  /* 0x0000000200007202 */ /* 0x000fd60000000f00 */
[----:B------:R-:W-:-:S05]  /*0ae0*/  @P0 IMAD.HI.U32 R4, R2, c[0x0][0x558], RZ ;  /* 0x0001560002040a27 */ /* 0x000fca00078e00ff */
[----:B------:R-:W-:-:S05]  /*0af0*/  @P0 SHF.R.U32.HI R0, RZ, c[0x0][0x55c], R4 ;  /* 0x00015700ff000a19 */ /* 0x000fca0000011604 */
[----:B------:R-:W-:Y:S02]  /*0b00*/  IMAD R4, R0, c[0x0][0x554], RZ ;  /* 0x0001550000047a24 */ /* 0x000fe400078e02ff */
.L_x_508:
[----:B------:R-:W-:Y:S05]  /*0b10*/  BSYNC B0 ;  /* 0x0000000000007941 */ /* 0x000fea0003800000 */
.L_x_506:
[----:B------:R-:W-:Y:S01]  /*0b20*/  IMAD.MOV.U32 R5, RZ, RZ, c[0x0][0x548] ;  /* 0x00015200ff057624 */ /* 0x000fe200078e00ff */
[----:B------:R-:W-:Y:S01]  /*0b30*/  ISETP.NE.U32.AND P0, PT, RZ, c[0x0][0x370], PT ;  /* 0x0000dc00ff007a0c */ /* 0x000fe20003f05070 */
[----:B------:R-:W-:Y:S02]  /*0b40*/  IMAD.IADD R4, R2, 0x1, -R4 ;  /* 0x0000000102047824 */ /* 0x000fe400078e0a04 */
[----:B------:R-:W-:Y:S01]  /*0b50*/  IMAD.MOV.U32 R7, RZ, RZ, RZ ;  /* 0x000000ffff077224 */ /* 0x000fe200078e00ff */
[----:B------:R-:W-:Y:S01]  /*0b60*/  ISETP.NE.AND P1, PT, R5, 0x1, PT ;  /* 0x000000010500780c */ /* 0x000fe20003f25270 */
[----:B------:R-:W-:Y:S01]  /*0b70*/  IMAD R6, R3, c[0x0][0x554], R4 ;  /* 0x0001550003067a24 */ /* 0x000fe200078e0204 */
[----:B------:R-:W-:-:S04]  /*0b80*/  ISETP.NE.AND.EX P0, PT, RZ, c[0x0][0x374], PT, P0 ;  /* 0x0000dd00ff007a0c */ /* 0x000fc80003f05300 */
[----:B------:R-:W-:-:S07]  /*0b90*/  MOV R35, R6 ;  /* 0x0000000600237202 */ /* 0x000fce0000000f00 */
[----:B------:R-:W-:-:S04]  /*0ba0*/  @P1 IMAD.HI.U32 R2, R6, c[0x0][0x54c], RZ ;  /* 0x0001530006021a27 */ /* 0x000fc800078e00ff */
[----:B------:R-:W-:Y:S01]  /*0bb0*/  @P0 IMAD.MOV.U32 R3, RZ, RZ, 0x4 ;  /* 0x00000004ff030424 */ /* 0x000fe200078e00ff */
[----:B------:R-:W-:-:S05]  /*0bc0*/  @P1 SHF.R.U32.HI R35, RZ, c[0x0][0x550], R2 ;  /* 0x00015400ff231a19 */ /* 0x000fca0000011602 */
[----:B------:R-:W-:Y:S01]  /*0bd0*/  @P0 IMAD.WIDE R2, R35, R3, c[0x0][0x370] ;  /* 0x0000dc0023020625 */ /* 0x000fe200078e0203 */
[----:B------:R-:W-:Y:S01]  /*0be0*/  LOP3.LUT R0, R0, 0x1ffffff, RZ, 0x3c, !PT ;  /* 0x01ffffff00007812 */ /* 0x000fe200078e3cff */
[----:B------:R-:W-:Y:S04]  /*0bf0*/  STL [R1+0x60], R35 ;  /* 0x0000602301007387 */ /* 0x000fe80000100800 */
[----:B------:R1:W2:Y:S01]  /*0c00*/  @P0 LDG.E R7, [R2.64] ;  /* 0x0000000602070981 */ /* 0x0002a2000c1e1900 */
[----:B------:R-:W-:Y:S01]  /*0c10*/  IADD3 R0, R0, c[0x0][0x53c], RZ ;  /* 0x00014f0000007a10 */ /* 0x000fe20007ffe0ff */
[----:B------:R-:W-:Y:S01]  /*0c20*/  IMAD.MOV.U32 R4, RZ, RZ, c[0x0][0x168] ;  /* 0x00005a00ff047624 */ /* 0x000fe200078e00ff */
[----:B------:R-:W-:Y:S01]  /*0c30*/  CS2R R122, SRZ ;  /* 0x00000000007a7805 */ /* 0x000fe2000001ff00 */
[----:B------:R-:W-:Y:S01]  /*0c40*/  CS2R R120, SRZ ;  /* 0x0000000000787805 */ /* 0x000fe2000001ff00 */
[----:B------:R-:W-:Y:S01]  /*0c50*/  CS2R R126, SRZ ;  /* 0x00000000007e7805 */ /* 0x000fe2000001ff00 */
[----:B------:R-:W-:Y:S01]  /*0c60*/  CS2R R124, SRZ ;  /* 0x00000000007c7805 */ /* 0x000fe2000001ff00 */
[----:B------:R-:W-:Y:S01]  /*0c70*/  IADD3 R4, -R4, 0x70, RZ ;  /* 0x0000007004047810 */ /* 0x000fe20007ffe1ff */
[----:B------:R-:W-:Y:S01]  /*0c80*/  CS2R R128, SRZ ;  /* 0x0000000000807805 */ /* 0x000fe2000001ff00 */
[----:B------:R-:W-:Y:S01]  /*0c90*/  MOV R130, RZ ;  /* 0x000000ff00827202 */ /* 0x000fe20000000f00 */
[----:B------:R-:W-:Y:S01]  /*0ca0*/  CS2R R154, SRZ ;  /* 0x00000000009a7805 */ /* 0x000fe2000001ff00 */
[----:B------:R-:W-:Y:S01]  /*0cb0*/  CS2R R8, SRZ ;  /* 0x0000000000087805 */ /* 0x000fe2000001ff00 */
[----:B------:R-:W-:Y:S01]  /*0cc0*/  IMAD.MOV.U32 R152, RZ, RZ, RZ ;  /* 0x000000ffff987224 */ /* 0x000fe200078e00ff */
[----:B------:R-:W-:Y:S01]  /*0cd0*/  CS2R R10, SRZ ;  /* 0x00000000000a7805 */ /* 0x000fe2000001ff00 */
[----:B------:R-:W-:Y:S01]  /*0ce0*/  IMAD.MOV.U32 R138, RZ, RZ, RZ ;  /* 0x000000ffff8a7224 */ /* 0x000fe200078e00ff */
[----:B------:R-:W-:Y:S01]  /*0cf0*/  MOV R136, RZ ;  /* 0x000000ff00887202 */ /* 0x000fe20000000f00 */
[----:B------:R-:W-:Y:S01]  /*0d00*/  IMAD.MOV.U32 R162, RZ, RZ, RZ ;  /* 0x000000ffffa27224 */ /* 0x000fe200078e00ff */
[----:B------:R-:W-:Y:S01]  /*0d10*/  CS2R R12, SRZ ;  /* 0x00000000000c7805 */ /* 0x000fe2000001ff00 */
[----:B------:R-:W-:Y:S01]  /*0d20*/  IMAD.MOV.U32 R160, RZ, RZ, RZ ;  /* 0x000000ffffa07224 */ /* 0x000fe200078e00ff */
[----:B------:R-:W-:Y:S01]  /*0d30*/  MOV R134, RZ ;  /* 0x000000ff00867202 */ /* 0x000fe20000000f00 */
[----:B------:R-:W-:Y:S01]  /*0d40*/  CS2R R14, SRZ ;  /* 0x00000000000e7805 */ /* 0x000fe2000001ff00 */
[----:B------:R-:W-:Y:S01]  /*0d50*/  IMAD.MOV.U32 R132, RZ, RZ, RZ ;  /* 0x000000ffff847224 */ /* 0x000fe200078e00ff */
[----:B------:R-:W-:Y:S01]  /*0d60*/  MOV R170, RZ ;  /* 0x000000ff00aa7202 */ /* 0x000fe20000000f00 */
[----:B------:R-:W-:Y:S01]  /*0d70*/  CS2R R16, SRZ ;  /* 0x0000000000107805 */ /* 0x000fe2000001ff00 */
[----:B------:R-:W-:Y:S01]  /*0d80*/  IMAD.MOV.U32 R168, RZ, RZ, RZ ;  /* 0x000000ffffa87224 */ /* 0x000fe200078e00ff */
[----:B-1----:R-:W-:Y:S01]  /*0d90*/  MOV R2, c[0x0][0x2c4] ;  /* 0x0000b10000027a02 */ /* 0x002fe20000000f00 */
[----:B------:R-:W-:Y:S01]  /*0da0*/  CS2R R18, SRZ ;  /* 0x0000000000127805 */ /* 0x000fe2000001ff00 */
[----:B------:R-:W-:Y:S01]  /*0db0*/  MOV R3, c[0x0][0x2ac] ;  /* 0x0000ab0000037a02 */ /* 0x000fe20000000f00 */
[----:B------:R-:W-:Y:S01]  /*0dc0*/  IMAD.MOV.U32 R144, RZ, RZ, RZ ;  /* 0x000000ffff907224 */ /* 0x000fe200078e00ff */
[----:B------:R-:W-:Y:S01]  /*0dd0*/  ISETP.NE.AND P4, PT, R2, 0x1, PT ;  /* 0x000000010200780c */ /* 0x000fe20003f85270 */
[----:B------:R-:W-:Y:S01]  /*0de0*/  CS2R R20, SRZ ;  /* 0x0000000000147805 */ /* 0x000fe2000001ff00 */
[----:B------:R-:W-:Y:S01]  /*0df0*/  MOV R146, RZ ;  /* 0x000000ff00927202 */ /* 0x000fe20000000f00 */
[C---:B------:R-:W-:Y:S01]  /*0e00*/  IMAD R5, R3.reuse, c[0x0][0x1d0], RZ ;  /* 0x0000740003057a24 */ /* 0x040fe200078e02ff */
[----:B------:R-:W-:Y:S01]  /*0e10*/  MOV R166, RZ ;  /* 0x000000ff00a67202 */ /* 0x000fe20000000f00 */
[----:B------:R-:W-:Y:S01]  /*0e20*/  IMAD R3, R3, c[0x0][0x1d0], R4 ;  /* 0x0000740003037a24 */ /* 0x000fe200078e0204 */
[----:B------:R-:W-:Y:S01]  /*0e30*/  MOV R142, RZ ;  /* 0x000000ff008e7202 */ /* 0x000fe20000000f00 */
[----:B------:R-:W-:Y:S01]  /*0e40*/  IMAD.MOV.U32 R4, RZ, RZ, RZ ;  /* 0x000000ffff047224 */ /* 0x000fe200078e00ff */
[----:B------:R-:W-:Y:S01]  /*0e50*/  IADD3 R5, R5, 0x6f, RZ ;  /* 0x0000006f05057810 */ /* 0x000fe20007ffe0ff */
[----:B------:R-:W-:Y:S01]  /*0e60*/  IMAD.MOV.U32 R164, RZ, RZ, RZ ;  /* 0x000000ffffa47224 */ /* 0x000fe200078e00ff */
[----:B------:R-:W-:Y:S01]  /*0e70*/  CS2R R22, SRZ ;  /* 0x0000000000167805 */ /* 0x000fe2000001ff00 */
[----:B------:R-:W-:Y:S01]  /*0e80*/  IMAD.MOV.U32 R140, RZ, RZ, RZ ;  /* 0x000000ffff8c7224 */ /* 0x000fe200078e00ff */
[----:B------:R-:W-:Y:S01]  /*0e90*/  MOV R178, RZ ;  /* 0x000000ff00b27202 */ /* 0x000fe20000000f00 */
[----:B------:R-:W-:Y:S01]  /*0ea0*/  IMAD.HI R4, R5, -0x6db6db6d, R4 ;  /* 0x9249249305047827 */ /* 0x000fe200078e0204 */
[----:B------:R-:W-:Y:S01]  /*0eb0*/  CS2R R24, SRZ ;  /* 0x0000000000187805 */ /* 0x000fe2000001ff00 */
[----:B------:R-:W-:Y:S01]  /*0ec0*/  CS2R R158, SRZ ;  /* 0x00000000009e7805 */ /* 0x000fe2000001ff00 */
[----:B------:R-:W-:Y:S01]  /*0ed0*/  MOV R156, RZ ;  /* 0x000000ff009c7202 */ /* 0x000fe20000000f00 */
[----:B------:R-:W-:Y:S01]  /*0ee0*/  IMAD.MOV R5, RZ, RZ, -R35 ;  /* 0x000000ffff057224 */ /* 0x000fe200078e0a23 */
[----:B------:R-:W-:Y:S01]  /*0ef0*/  CS2R R26, SRZ ;  /* 0x00000000001a7805 */ /* 0x000fe2000001ff00 */
[----:B------:R-:W-:Y:S01]  /*0f00*/  IMAD.MOV.U32 R176, RZ, RZ, RZ ;  /* 0x000000ffffb07224 */ /* 0x000fe200078e00ff */
[----:B------:R-:W-:Y:S01]  /*0f10*/  MOV R172, RZ ;  /* 0x000000ff00ac7202 */ /* 0x000fe20000000f00 */
[----:B------:R-:W-:Y:S01]  /*0f20*/  IMAD R36, R5, c[0x0][0x548], R6 ;  /* 0x0001520005247a24 */ /* 0x000fe200078e0206 */
        /* <DEDUP_REMOVED lines=10> */
[----:B--2---:R1:W-:Y:S02]  /*0fd0*/  STL [R1+0x34], R7 ;  /* 0x0000340701007387 */ /* 0x0043e40000100800 */
[----:B-1----:R-:W-:-:S05]  /*0fe0*/  IMAD.SHL.U32 R7, R0, 0x80, RZ ;  /* 0x0000008000077824 */ /* 0x002fca00078e00ff */
[----:B------:R-:W-:Y:S01]  /*0ff0*/  IADD3 R0, R7, 0x7f, RZ ;  /* 0x0000007f07007810 */ /* 0x000fe20007ffe0ff */
[----:B------:R1:W-:Y:S04]  /*1000*/  STL [R1+0x5c], R7 ;  /* 0x00005c0701007387 */ /* 0x0003e80000100800 */
[----:B------:R-:W-:Y:S01]  /*1010*/  @P4 IMAD.HI.U32 R2, R0, c[0x0][0x2c8], RZ ;  /* 0x0000b20000024a27 */ /* 0x000fe200078e00ff */
[----:B------:R1:W-:Y:S04]  /*1020*/  STL [R1+0x64], R36 ;  /* 0x0000642401007387 */ /* 0x0003e80000100800 */
[----:B------:R-:W-:-:S02]  /*1030*/  @P4 SHF.R.U32.HI R0, RZ, c[0x0][0x2cc], R2 ;  /* 0x0000b300ff004a19 */ /* 0x000fc40000011602 */
[----:B------:R-:W-:-:S03]  /*1040*/  MOV R2, RZ ;  /* 0x000000ff00027202 */ /* 0x000fc60000000f00 */
[----:B------:R-:W-:Y:S01]  /*1050*/  IMAD.IADD R3, R3, 0x1, R0 ;  /* 0x0000000103037824 */ /* 0x000fe200078e0200 */
[----:B------:R-:W-:-:S03]  /*1060*/  SHF.R.U32.HI R0, RZ, 0x1f, R4 ;  /* 0x0000001fff007819 */ /* 0x000fc60000011604 */
[----:B------:R-:W-:Y:S01]  /*1070*/  IMAD.HI R2, R3, -0x6db6db6d, R2 ;  /* 0x9249249303027827 */ /* 0x000fe200078e0202 */
[----:B------:R-:W-:Y:S02]  /*1080*/  LEA.HI.SX32 R4, R4, R0, 0x1a ;  /* 0x0000000004047211 */ /* 0x000fe400078fd2ff */
[----:B------:R-:W-:Y:S02]  /*1090*/  PRMT R0, RZ, 0x7610, R0 ;  /* 0x00007610ff007816 */ /* 0x000fe40000000000 */
[----:B------:R-:W-:-:S04]  /*10a0*/  SHF.R.U32.HI R3, RZ, 0x1f, R2 ;  /* 0x0000001fff037819 */ /* 0x000fc80000011602 */
[----:B------:R-:W-:-:S04]  /*10b0*/  LEA.HI.SX32 R2, R2, R3, 0x1a ;  /* 0x0000000302027211 */ /* 0x000fc800078fd2ff */
[----:B------:R-:W-:-:S04]  /*10c0*/  IMNMX R245, R4, R2, PT ;  /* 0x0000000204f57217 */ /* 0x000fc80003800200 */
[----:B------:R-:W-:-:S13]  /*10d0*/  ISETP.GE.AND P0, PT, R245, 0x1, PT ;  /* 0x00000001f500780c */ /* 0x000fda0003f06270 */
[----:B------:R-:W-:Y:S05]  /*10e0*/  @!P0 BRA `(.L_x_509) ;  /* 0x00012f7000008947 */ /* 0x000fea0003800000 */
[----:B-1----:R-:W-:-:S04]  /*10f0*/  ISETP.NE.U32.AND P0, PT, RZ, c[0x0][0x340], PT ;  /* 0x0000d000ff007a0c */ /* 0x002fc80003f05070 */
[----:B------:R-:W-:-:S13]  /*1100*/  ISETP.NE.AND.EX P0, PT, RZ, c[0x0][0x344], PT, P0 ;  /* 0x0000d100ff007a0c */ /* 0x000fda0003f05300 */
[----:B------:R-:W-:Y:S05]  /*1110*/  @!P0 BRA `(.L_x_510) ;  /* 0x0000004000008947 */ /* 0x000fea0003800000 */
[----:B------:R-:W-:-:S05]  /*1120*/  MOV R2, 0x4 ;  /* 0x0000000400027802 */ /* 0x000fca0000000f00 */
[----:B------:R-:W-:-:S05]  /*1130*/  IMAD.WIDE R2, R35, R2, c[0x0][0x340] ;  /* 0x0000d00023027625 */ /* 0x000fca00078e0202 */
[----:B------:R1:W5:Y:S01]  /*1140*/  LDG.E R8, [R2.64] ;  /* 0x0000000602087981 */ /* 0x000362000c1e1900 */
[----:B------:R-:W-:Y:S05]  /*1150*/  BRA `(.L_x_511) ;  /* 0x0000001000007947 */ /* 0x000fea0003800000 */
.L_x_510:
[----:B------:R-:W-:Y:S02]  /*1160*/  MOV R8, R35 ;  /* 0x0000002300087202 */ /* 0x000fe40000000f00 */
.L_x_511:
[----:B------:R-:W2:Y:S01]  /*1170*/  LDL R0, [R1+0x30] ;  /* 0x0000300001007983 */ /* 0x000ea20000100800 */
[----:B------:R-:W-:Y:S01]  /*1180*/  SHF.R.S32.HI R14, RZ, 0x1f, R36 ;  /* 0x0000001fff0e7819 */ /* 0x000fe20000011424 */
[----:B-1----:R-:W-:Y:S01]  /*1190*/  IMAD.WIDE.U32 R2, R36, c[0x0][0x1b8], RZ ;  /* 0x00006e0024027a25 */ /* 0x002fe200078e00ff */
[----:B------:R-:W-:Y:S02]  /*11a0*/  SHF.R.S32.HI R6, RZ, 0x1f, R35 ;  /* 0x0000001fff067819 */ /* 0x000fe40000011423 */
[----:B------:R-:W-:Y:S01]  /*11b0*/  ISETP.GE.AND P2, PT, R242, c[0x0][0x198], PT ;  /* 0x00006600f2007a0c */ /* 0x000fe20003f46270 */
[----:B------:R-:W-:Y:S02]  /*11c0*/  IMAD R5, R14, c[0x0][0x1b8], RZ ;  /* 0x00006e000e057a24 */ /* 0x000fe400078e02ff */
[----:B------:R-:W-:Y:S02]  /*11d0*/  IMAD R6, R6, c[0x0][0x1c0], RZ ;  /* 0x0000700006067a24 */ /* 0x000fe400078e02ff */
[----:B------:R-:W-:-:S05]  /*11e0*/  IMAD R5, R36, c[0x0][0x1bc], R5 ;  /* 0x00006f0024057a24 */ /* 0x000fca00078e0205 */
[----:B------:R-:W-:-:S05]  /*11f0*/  IADD3 R3, R3, R5, RZ ;  /* 0x0000000503037210 */ /* 0x000fca0007ffe0ff */
[----:B------:R-:W-:Y:S01]  /*1200*/  IMAD.WIDE.U32 R2, R35, c[0x0][0x1c0], R2 ;  /* 0x0000700023027a25 */ /* 0x000fe200078e0002 */
[----:B--2---:R-:W-:-:S04]  /*1210*/  IADD3 R4, R0, R7, RZ ;  /* 0x0000000700047210 */ /* 0x004fc80007ffe0ff */
[----:B------:R-:W-:Y:S01]  /*1220*/  MOV R0, R4 ;  /* 0x0000000400007202 */ /* 0x000fe20000000f00 */
[----:B------:R-:W-:-:S05]  /*1230*/  @P4 IMAD.HI.U32 R7, R4, c[0x0][0x2c8], RZ ;  /* 0x0000b20004074a27 */ /* 0x000fca00078e00ff */
[----:B------:R-:W-:Y:S01]  /*1240*/  @P4 SHF.R.U32.HI R0, RZ, c[0x0][0x2cc], R7 ;  /* 0x0000b300ff004a19 */ /* 0x000fe20000011607 */
[----:B------:R-:W-:-:S03]  /*1250*/  IMAD R7, R35, c[0x0][0x1c4], R6 ;  /* 0x0000710023077a24 */ /* 0x000fc600078e0206 */
[----:B------:R-:W-:Y:S02]  /*1260*/  SHF.R.S32.HI R6, RZ, 0x1f, R0 ;  /* 0x0000001fff067819 */ /* 0x000fe40000011400 */
[----:B------:R-:W-:Y:S02]  /*1270*/  IADD3 R5, -R0, RZ, RZ ;  /* 0x000000ff00057210 */ /* 0x000fe40007ffe1ff */
[----:B------:R-:W-:Y:S01]  /*1280*/  IADD3 R3, R3, R7, RZ ;  /* 0x0000000703037210 */ /* 0x000fe20007ffe0ff */
[----:B------:R-:W-:Y:S02]  /*1290*/  IMAD R6, R6, c[0x0][0x1b0], RZ ;  /* 0x00006c0006067a24 */ /* 0x000fe400078e02ff */
[----:B------:R-:W-:Y:S02]  /*12a0*/  IMAD R4, R5, c[0x0][0x2c4], R4 ;  /* 0x0000b10005047a24 */ /* 0x000fe400078e0204 */
[C---:B------:R-:W-:Y:S02]  /*12b0*/  IMAD R6, R0.reuse, c[0x0][0x1b4], R6 ;  /* 0x00006d0000067a24 */ /* 0x040fe400078e0206 */
[----:B------:R-:W-:Y:S01]  /*12c0*/  IMAD.WIDE.U32 R2, R0, c[0x0][0x1b0], R2 ;  /* 0x00006c0000027a25 */ /* 0x000fe200078e0002 */
[----:B------:R-:W-:-:S04]  /*12d0*/  SHF.R.S32.HI R0, RZ, 0x1f, R4 ;  /* 0x0000001fff007819 */ /* 0x000fc80000011404 */
[----:B------:R-:W-:Y:S01]  /*12e0*/  IADD3 R3, R3, R6, RZ ;  /* 0x0000000603037210 */ /* 0x000fe20007ffe0ff */
[----:B------:R-:W-:-:S04]  /*12f0*/  IMAD R0, R0, c[0x0][0x1a8], RZ ;  /* 0x00006a0000007a24 */ /* 0x000fc800078e02ff */
[----:B------:R-:W-:-:S04]  /*1300*/  IMAD.WIDE.U32 R2, R4, c[0x0][0x1a8], R2 ;  /* 0x00006a0004027a25 */ /* 0x000fc800078e0002 */
[----:B------:R-:W-:Y:S01]  /*1310*/  IMAD R4, R4, c[0x0][0x1ac], R0 ;  /* 0x00006b0004047a24 */ /* 0x000fe200078e0200 */
[----:B------:R-:W-:-:S04]  /*1320*/  LEA R5, P0, R2, c[0x0][0x160], 0x1 ;  /* 0x0000580002057a11 */ /* 0x000fc800078008ff */
[----:B------:R-:W-:-:S04]  /*1330*/  IADD3 R4, R3, R4, RZ ;  /* 0x0000000403047210 */ /* 0x000fc80007ffe0ff */
[----:B------:R-:W-:Y:S01]  /*1340*/  LEA.HI.X R4, R2, c[0x0][0x164], R4, 0x1, P0 ;  /* 0x0000590002047a11 */ /* 0x000fe200000f0c04 */
[----:B------:R-:W-:Y:S05]  /*1350*/  BRA.DIV ~URZ, `(.L_x_512) ;  /* 0x000149127f007947 */ /* 0x000fea000b800000 */
[----:B------:R1:W2:Y:S02]  /*1360*/  SHFL.IDX PT, R6, R4, RZ, 0x181f ;  /* 0x00181fff04067589 */ /* 0x0002a400000e0000 */
.L_x_590:
[----:B------:R-:W-:Y:S05]  /*1370*/  BRA.DIV ~URZ, `(.L_x_513) ;  /* 0x000149627f007947 */ /* 0x000fea000b800000 */
[----:B------:R3:W4:Y:S02]  /*1380*/  SHFL.IDX PT, R2, R5, RZ, 0x181f ;  /* 0x00181fff05027589 */ /* 0x00072400000e0000 */
.L_x_591:
[----:B---3--:R-:W3:Y:S04]  /*1390*/  LDL R3, [R1+0x5c] ;  /* 0x00005c0001037983 */ /* 0x008ee80000100800 */
[----:B------:R-:W1:Y:S02]  /*13a0*/  S2R R7, SR_TID.X ;  /* 0x0000000000077919 */ /* 0x000e640000002100 */
[----:B-1----:R-:W-:-:S04]  /*13b0*/  SHF.R.S32.HI R0, RZ, 0x1f, R7 ;  /* 0x0000001fff007819 */ /* 0x002fc80000011407 */
[----:B------:R-:W-:Y:S01]  /*13c0*/  LEA.HI R0, R0, R7, RZ, 0x3 ;  /* 0x0000000700007211 */ /* 0x000fe200078f18ff */
[----:B------:R-:W-:-:S03]  /*13d0*/  IMAD.MOV.U32 R7, RZ, RZ, c[0x0][0x2c4] ;  /* 0x0000b100ff077624 */ /* 0x000fc600078e00ff */
[----:B------:R-:W-:Y:S01]  /*13e0*/  SHF.R.S32.HI R0, RZ, 0x3, R0 ;  /* 0x00000003ff007819 */ /* 0x000fe20000011400 */
[----:B------:R-:W-:Y:S01]  /*13f0*/  IMAD R7, R7, c[0x0][0x168], RZ ;  /* 0x00005a0007077a24 */ /* 0x000fe200078e02ff */
[----:B------:R-:W-:Y:S03]  /*1400*/  BSSY B0, `(.L_x_514) ;  /* 0x000000b000007945 */ /* 0x000fe60003800000 */
[----:B---3--:R-:W-:-:S05]  /*1410*/  IMAD.IADD R0, R0, 0x1, R3 ;  /* 0x0000000100007824 */ /* 0x008fca00078e0203 */
[----:B------:R-:W-:-:S13]  /*1420*/  ISETP.GE.AND P0, PT, R0, R7, PT ;  /* 0x000000070000720c */ /* 0x000fda0003f06270 */
[----:B------:R-:W-:Y:S05]  /*1430*/  @P0 BRA `(.L_x_515) ;  /* 0x0000007000000947 */ /* 0x000fea0003800000 */
[----:B------:R-:W-:Y:S02]  /*1440*/  SHF.R.S32.HI R9, RZ, 0x1f, R242 ;  /* 0x0000001fff097819 */ /* 0x000fe400000114f2 */
[----:B----4-:R-:W-:-:S04]  /*1450*/  LEA R2, P0, R242, R2, 0x1 ;  /* 0x00000002f2027211 */ /* 0x010fc800078008ff */
[----:B--2---:R-:W-:-:S05]  /*1460*/  LEA.HI.X R3, R242, R6, R9, 0x1, P0 ;  /* 0x00000006f2037211 */ /* 0x004fca00000f0c09 */
[----:B------:R-:W-:Y:S01]  /*1470*/  @!PT LDS RZ, [RZ] ;  /* 0x00000000fffff984 */ /* 0x000fe20000000800 */
[----:B------:R-:W-:Y:S01]  /*1480*/  @!PT LDS RZ, [RZ] ;  /* 0x00000000fffff984 */ /* 0x000fe20000000800 */
[----:B------:R-:W-:Y:S01]  /*1490*/  @!PT LDS RZ, [RZ] ;  /* 0x00000000fffff984 */ /* 0x000fe20000000800 */
[----:B------:R1:W-:Y:S04]  /*14a0*/  LDGSTS.E.BYPASS.LTC128B.128 [R243+0x7100], [R2.64], !P2 ;  /* 0x0710000002f37fae */ /* 0x0003e8000d101d46 */
.L_x_515:
[----:B------:R-:W-:Y:S05]  /*14b0*/  BSYNC B0 ;  /* 0x0000000000007941 */ /* 0x000fea0003800000 */
.L_x_514:
[----:B------:R-:W-:Y:S05]  /*14c0*/  BRA.DIV ~URZ, `(.L_x_516) ;  /* 0x000148827f007947 */ /* 0x000fea000b800000 */
[----:B--2---:R2:W3:Y:S04]  /*14d0*/  SHFL.IDX PT, R6, R4, 0x1, 0x181f ;  /* 0x00381f0004067f89 */ /* 0x0044e800000e0000 */
[----:B-1--4-:R2:W1:Y:S02]  /*14e0*/  SHFL.IDX PT, R2, R5, 0x1, 0x181f ;  /* 0x00381f0005027f89 */ /* 0x01246400000e0000 */
.L_x_592:
[----:B------:R-:W-:Y:S01]  /*14f0*/  IADD3 R3, R0, 0x10, RZ ;  /* 0x0000001000037810 */ /* 0x000fe20007ffe0ff */
[----:B------:R-:W-:Y:S03]  /*1500*/  BSSY B0, `(.L_x_517) ;  /* 0x000000a000007945 */ /* 0x000fe60003800000 */
[----:B------:R-:W-:-:S13]  /*1510*/  ISETP.GE.AND P0, PT, R3, R7, PT ;  /* 0x000000070300720c */ /* 0x000fda0003f06270 */
[----:B------:R-:W-:Y:S05]  /*1520*/  @P0 BRA `(.L_x_518) ;  /* 0x0000007000000947 */ /* 0x000fea0003800000 */
[----:B------:R-:W-:Y:S02]  /*1530*/  SHF.R.S32.HI R9, RZ, 0x1f, R242 ;  /* 0x0000001fff097819 */ /* 0x000fe400000114f2 */
[----:B-1----:R-:W-:-:S04]  /*1540*/  LEA R2, P0, R242, R2, 0x1 ;  /* 0x00000002f2027211 */ /* 0x002fc800078008ff */
[----:B---3--:R-:W-:-:S05]  /*1550*/  LEA.HI.X R3, R242, R6, R9, 0x1, P0 ;  /* 0x00000006f2037211 */ /* 0x008fca00000f0c09 */
[----:B------:R-:W-:Y:S01]  /*1560*/  @!PT LDS RZ, [RZ] ;  /* 0x00000000fffff984 */ /* 0x000fe20000000800 */
[----:B------:R-:W-:Y:S01]  /*1570*/  @!PT LDS RZ, [RZ] ;  /* 0x00000000fffff984 */ /* 0x000fe20000000800 */
[----:B------:R-:W-:Y:S01]  /*1580*/  @!PT LDS RZ, [RZ] ;  /* 0x00000000fffff984 */ /* 0x000fe20000000800 */
[----:B------:R1:W-:Y:S04]  /*1590*/  LDGSTS.E.BYPASS.LTC128B.128 [R243+0x7900], [R2.64], !P2 ;  /* 0x0790000002f37fae */ /* 0x0003e8000d101d46 */
.L_x_518:
[----:B------:R-:W-:Y:S05]  /*15a0*/  BSYNC B0 ;  /* 0x0000000000007941 */ /* 0x000fea0003800000 */
.L_x_517:
[----:B------:R-:W-:Y:S05]  /*15b0*/  BRA.DIV ~URZ, `(.L_x_519) ;  /* 0x000148627f007947 */ /* 0x000fea000b800000 */
[----:B---3--:R3:W4:Y:S02]  /*15c0*/  SHFL.IDX PT, R6, R4, 0x2, 0x181f ;  /* 0x00581f0004067f89 */ /* 0x00872400000e0000 */
.L_x_593:
[----:B------:R-:W-:Y:S05]  /*15d0*/  BRA.DIV ~URZ, `(.L_x_520) ;  /* 0x000148b27f007947 */ /* 0x000fea000b800000 */
[----:B-1----:R1:W2:Y:S02]  /*15e0*/  SHFL.IDX PT, R2, R5, 0x2, 0x181f ;  /* 0x00581f0005027f89 */ /* 0x0022a400000e0000 */
.L_x_594:
[----:B------:R-:W-:Y:S01]  /*15f0*/  IADD3 R3, R0, 0x20, RZ ;  /* 0x0000002000037810 */ /* 0x000fe20007ffe0ff */
[----:B------:R-:W-:Y:S03]  /*1600*/  BSSY B0, `(.L_x_521) ;  /* 0x000000a000007945 */ /* 0x000fe60003800000 */
[----:B------:R-:W-:-:S13]  /*1610*/  ISETP.GE.AND P0, PT, R3, R7, PT ;  /* 0x000000070300720c */ /* 0x000fda0003f06270 */
[----:B------:R-:W-:Y:S05]  /*1620*/  @P0 BRA `(.L_x_522) ;  /* 0x0000007000000947 */ /* 0x000fea0003800000 */
[----:B------:R-:W-:Y:S02]  /*1630*/  SHF.R.S32.HI R9, RZ, 0x1f, R242 ;  /* 0x0000001fff097819 */ /* 0x000fe400000114f2 */
[----:B--2---:R-:W-:-:S04]  /*1640*/  LEA R2, P0, R242, R2, 0x1 ;  /* 0x00000002f2027211 */ /* 0x004fc800078008ff */
[----:B----4-:R-:W-:-:S05]  /*1650*/  LEA.HI.X R3, R242, R6, R9, 0x1, P0 ;  /* 0x00000006f2037211 */ /* 0x010fca00000f0c09 */
[----:B------:R-:W-:Y:S01]  /*1660*/  @!PT LDS RZ, [RZ] ;  /* 0x00000000fffff984 */ /* 0x000fe20000000800 */
[----:B------:R-:W-:Y:S01]  /*1670*/  @!PT LDS RZ, [RZ] ;  /* 0x00000000fffff984 */ /* 0x000fe20000000800 */
[----:B------:R-:W-:Y:S01]  /*1680*/  @!PT LDS RZ, [RZ] ;  /* 0x00000000fffff984 */ /* 0x000fe20000000800 */
[----:B------:R2:W-:Y:S04]  /*1690*/  LDGSTS.E.BYPASS.LTC128B.128 [R243+0x8100], [R2.64], !P2 ;  /* 0x0810000002f37fae */ /* 0x0005e8000d101d46 */
.L_x_522:
[----:B------:R-:W-:Y:S05]  /*16a0*/  BSYNC B0 ;  /* 0x0000000000007941 */ /* 0x000fea0003800000 */
.L_x_521:
[----:B------:R-:W-:Y:S05]  /*16b0*/  BRA.DIV ~URZ, `(.L_x_523) ;  /* 0x000148427f007947 */ /* 0x000fea000b800000 */
[----:B----4-:R4:W1:Y:S04]  /*16c0*/  SHFL.IDX PT, R6, R4, 0x3, 0x181f ;  /* 0x00781f0004067f89 */ /* 0x01086800000e0000 */
[----:B--2---:R4:W2:Y:S02]  /*16d0*/  SHFL.IDX PT, R2, R5, 0x3, 0x181f ;  /* 0x00781f0005027f89 */ /* 0x0048a400000e0000 */
.L_x_595:
[----:B------:R-:W-:Y:S01]  /*16e0*/  IADD3 R3, R0, 0x30, RZ ;  /* 0x0000003000037810 */ /* 0x000fe20007ffe0ff */
[----:B------:R-:W-:Y:S03]  /*16f0*/  BSSY B0, `(.L_x_524) ;  /* 0x000000a000007945 */ /* 0x000fe60003800000 */
[----:B------:R-:W-:-:S13]  /*1700*/  ISETP.GE.AND P0, PT, R3, R7, PT ;  /* 0x000000070300720c */ /* 0x000fda0003f06270 */
[----:B------:R-:W-:Y:S05]  /*1710*/  @P0 BRA `(.L_x_525) ;  /* 0x0000007000000947 */ /* 0x000fea0003800000 */
[----:B------:R-:W-:Y:S02]  /*1720*/  SHF.R.S32.HI R9, RZ, 0x1f, R242 ;  /* 0x0000001fff097819 */ /* 0x000fe400000114f2 */
[----:B--2---:R-:W-:-:S04]  /*1730*/  LEA R2, P0, R242, R2, 0x1 ;  /* 0x00000002f2027211 */ /* 0x004fc800078008ff */
[----:B-1----:R-:W-:-:S05]  /*1740*/  LEA.HI.X R3, R242, R6, R9, 0x1, P0 ;  /* 0x00000006f2037211 */ /* 0x002fca00000f0c09 */
[----:B------:R-:W-:Y:S01]  /*1750*/  @!PT LDS RZ, [RZ] ;  /* 0x00000000fffff984 */ /* 0x000fe20000000800 */
[----:B------:R-:W-:Y:S01]  /*1760*/  @!PT LDS RZ, [RZ] ;  /* 0x00000000fffff984 */ /* 0x000fe20000000800 */
[----:B------:R-:W-:Y:S01]  /*1770*/  @!PT LDS RZ, [RZ] ;  /* 0x00000000fffff984 */ /* 0x000fe20000000800 */
[----:B------:R1:W-:Y:S04]  /*1780*/  LDGSTS.E.BYPASS.LTC128B.128 [R243+0x8900], [R2.64], !P2 ;  /* 0x0890000002f37fae */ /* 0x0003e8000d101d46 */
.L_x_525:
[----:B------:R-:W-:Y:S05]  /*1790*/  BSYNC B0 ;  /* 0x0000000000007941 */ /* 0x000fea0003800000 */
.L_x_524:
[----:B------:R-:W-:Y:S05]  /*17a0*/  BRA.DIV ~URZ, `(.L_x_526) ;  /* 0x000148227f007947 */ /* 0x000fea000b800000 */
[----:B-1----:R1:W3:Y:S02]  /*17b0*/  SHFL.IDX PT, R6, R4, 0x4, 0x181f ;  /* 0x00981f0004067f89 */ /* 0x0022e400000e0000 */
.L_x_596:
[----:B------:R-:W-:Y:S05]  /*17c0*/  BRA.DIV ~URZ, `(.L_x_527) ;  /* 0x000148727f007947 */ /* 0x000fea000b800000 */
[----:B--2---:R2:W1:Y:S02]  /*17d0*/  SHFL.IDX PT, R2, R5, 0x4, 0x181f ;  /* 0x00981f0005027f89 */ /* 0x00446400000e0000 */
.L_x_597:
        /* <DEDUP_REMOVED lines=11> */
.L_x_529:
[----:B------:R-:W-:Y:S05]  /*1890*/  BSYNC B0 ;  /* 0x0000000000007941 */ /* 0x000fea0003800000 */
.L_x_528:
[----:B------:R-:W-:Y:S05]  /*18a0*/  BRA.DIV ~URZ, `(.L_x_530) ;  /* 0x000148027f007947 */ /* 0x000fea000b800000 */
[----:B---3--:R3:W2:Y:S04]  /*18b0*/  SHFL.IDX PT, R6, R4, 0x5, 0x181f ;  /* 0x00b81f0004067f89 */ /* 0x0086a800000e0000 */
[----:B-1----:R3:W1:Y:S02]  /*18c0*/  SHFL.IDX PT, R2, R5, 0x5, 0x181f ;  /* 0x00b81f0005027f89 */ /* 0x00266400000e0000 */
.L_x_598:
[----:B------:R-:W-:Y:S01]  /*18d0*/  IADD3 R3, R0, 0x50, RZ ;  /* 0x0000005000037810 */ /* 0x000fe20007ffe0ff */
[----:B------:R-:W-:Y:S03]  /*18e0*/  BSSY B0, `(.L_x_531) ;  /* 0x000000a000007945 */ /* 0x000fe60003800000 */
[----:B------:R-:W-:-:S13]  /*18f0*/  ISETP.GE.AND P0, PT, R3, R7, PT ;  /* 0x000000070300720c */ /* 0x000fda0003f06270 */
[----:B------:R-:W-:Y:S05]  /*1900*/  @P0 BRA `(.L_x_532) ;  /* 0x0000007000000947 */ /* 0x000fea0003800000 */
[----:B------:R-:W-:Y:S02]  /*1910*/  SHF.R.S32.HI R9, RZ, 0x1f, R242 ;  /* 0x0000001fff097819 */ /* 0x000fe400000114f2 */
[----:B-1----:R-:W-:-:S04]  /*1920*/  LEA R2, P0, R242, R2, 0x1 ;  /* 0x00000002f2027211 */ /* 0x002fc800078008ff */
[----:B--2---:R-:W-:-:S05]  /*1930*/  LEA.HI.X R3, R242, R6, R9, 0x1, P0 ;  /* 0x00000006f2037211 */ /* 0x004fca00000f0c09 */
[----:B------:R-:W-:Y:S01]  /*1940*/  @!PT LDS RZ, [RZ] ;  /* 0x00000000fffff984 */ /* 0x000fe20000000800 */
[----:B------:R-:W-:Y:S01]  /*1950*/  @!PT LDS RZ, [RZ] ;  /* 0x00000000fffff984 */ /* 0x000fe20000000800 */
[----:B------:R-:W-:Y:S01]  /*1960*/  @!PT LDS RZ, [RZ] ;  /* 0x00000000fffff984 */ /* 0x000fe20000000800 */
[----:B------:R1:W-:Y:S04]  /*1970*/  LDGSTS.E.BYPASS.LTC128B.128 [R243+0x9900], [R2.64], !P2 ;  /* 0x0990000002f37fae */ /* 0x0003e8000d101d46 */
.L_x_532:
[----:B------:R-:W-:Y:S05]  /*1980*/  BSYNC B0 ;  /* 0x0000000000007941 */ /* 0x000fea0003800000 */
.L_x_531:
[----:B------:R-:W-:Y:S05]  /*1990*/  BRA.DIV ~URZ, `(.L_x_533) ;  /* 0x000147e27f007947 */ /* 0x000fea000b800000 */
[----:B--2---:R2:W3:Y:S02]  /*19a0*/  SHFL.IDX PT, R6, R4, 0x6, 0x181f ;  /* 0x00d81f0004067f89 */ /* 0x0044e400000e0000 */
.L_x_599:
[----:B------:R-:W-:Y:S05]  /*19b0*/  BRA.DIV ~URZ, `(.L_x_534) ;  /* 0x000148327f007947 */ /* 0x000fea000b800000 */
[----:B-1----:R1:W2:Y:S02]  /*19c0*/  SHFL.IDX PT, R2, R5, 0x6, 0x181f ;  /* 0x00d81f0005027f89 */ /* 0x0022a400000e0000 */
.L_x_600:
[----:B------:R-:W-:Y:S01]  /*19d0*/  IADD3 R3, R0, 0x60, RZ ;  /* 0x0000006000037810 */ /* 0x000fe20007ffe0ff */
[----:B------:R-:W-:Y:S03]  /*19e0*/  BSSY B0, `(.L_x_535) ;  /* 0x000000a000007945 */ /* 0x000fe60003800000 */
[----:B------:R-:W-:-:S13]  /*19f0*/  ISETP.GE.AND P0, PT, R3, R7, PT ;  /* 0x000000070300720c */ /* 0x000fda0003f06270 */
[----:B------:R-:W-:Y:S05]  /*1a00*/  @P0 BRA `(.L_x_536) ;  /* 0x0000007000000947 */ /* 0x000fea0003800000 */
[----:B------:R-:W-:Y:S02]  /*1a10*/  SHF.R.S32.HI R9, RZ, 0x1f, R242 ;  /* 0x0000001fff097819 */ /* 0x000fe400000114f2 */
[----:B--2---:R-:W-:-:S04]  /*1a20*/  LEA R2, P0, R242, R2, 0x1 ;  /* 0x00000002f2027211 */ /* 0x004fc800078008ff */
[----:B---3--:R-:W-:-:S05]  /*1a30*/  LEA.HI.X R3, R242, R6, R9, 0x1, P0 ;  /* 0x00000006f2037211 */ /* 0x008fca00000f0c09 */
[----:B------:R-:W-:Y:S01]  /*1a40*/  @!PT LDS RZ, [RZ] ;  /* 0x00000000fffff984 */ /* 0x000fe20000000800 */
[----:B------:R-:W-:Y:S01]  /*1a50*/  @!PT LDS RZ, [RZ] ;  /* 0x00000000fffff984 */ /* 0x000fe20000000800 */
[----:B------:R-:W-:Y:S01]  /*1a60*/  @!PT LDS RZ, [RZ] ;  /* 0x00000000fffff984 */ /* 0x000fe20000000800 */
[----:B------:R2:W-:Y:S04]  /*1a70*/  LDGSTS.E.BYPASS.LTC128B.128 [R243+0xa100], [R2.64], !P2 ;  /* 0x0a10000002f37fae */ /* 0x0005e8000d101d46 */
.L_x_536:
[----:B------:R-:W-:Y:S05]  /*1a80*/  BSYNC B0 ;  /* 0x0000000000007941 */ /* 0x000fea0003800000 */
.L_x_535:
[----:B------:R-:W-:Y:S05]  /*1a90*/  BRA.DIV ~URZ, `(.L_x_537) ;  /* 0x000147c27f007947 */ /* 0x000fea000b800000 */
[----:B--234-:R-:W2:Y:S04]  /*1aa0*/  SHFL.IDX PT, R4, R4, 0x7, 0x181f ;  /* 0x00f81f0004047f89 */ /* 0x01cea800000e0000 */
[----:B------:R3:W4:Y:S02]  /*1ab0*/  SHFL.IDX PT, R2, R5, 0x7, 0x181f ;  /* 0x00f81f0005027f89 */ /* 0x00072400000e0000 */
.L_x_601:
[----:B------:R-:W-:Y:S01]  /*1ac0*/  IADD3 R0, R0, 0x70, RZ ;  /* 0x0000007000007810 */ /* 0x000fe20007ffe0ff */
[----:B-----5:R-:W-:Y:S01]  /*1ad0*/  IMAD.WIDE.U32 R176, R8, c[0x0][0x2b0], RZ ;  /* 0x0000ac0008b07a25 */ /* 0x020fe200078e00ff */
[----:B------:R-:W-:Y:S02]  /*1ae0*/  SHF.R.S32.HI R20, RZ, 0x1f, R242 ;  /* 0x0000001fff147819 */ /* 0x000fe400000114f2 */
[----:B------:R-:W-:Y:S02]  /*1af0*/  ISETP.GE.AND P1, PT, R0, R7, PT ;  /* 0x000000070000720c */ /* 0x000fe40003f26270 */
[----:B------:R-:W-:Y:S01]  /*1b00*/  SHF.R.S32.HI R0, RZ, 0x1f, R8 ;  /* 0x0000001fff007819 */ /* 0x000fe20000011408 */
[----:B------:R1:W-:Y:S04]  /*1b10*/  STL.64 [R1+0x40], R176 ;  /* 0x000040b001007387 */ /* 0x0003e80000100a00 */
[----:B------:R-:W-:-:S04]  /*1b20*/  IMAD R0, R0, c[0x0][0x2b0], RZ ;  /* 0x0000ac0000007a24 */ /* 0x000fc800078e02ff */
[----:B------:R-:W-:Y:S02]  /*1b30*/  IMAD R0, R8, c[0x0][0x2b4], R0 ;  /* 0x0000ad0008007a24 */ /* 0x000fe400078e0200 */
[C---:B----4-:R-:W-:Y:S02]  /*1b40*/  @!P1 LEA R2, P0, R242.reuse, R2, 0x1 ;  /* 0x00000002f2029211 */ /* 0x050fe400078008ff */
[----:B------:R-:W-:Y:S02]  /*1b50*/  IMAD.IADD R174, R177, 0x1, R0 ;  /* 0x00000001b1ae7824 */ /* 0x000fe400078e0200 */
[----:B--2---:R-:W-:-:S03]  /*1b60*/  @!P1 LEA.HI.X R3, R242, R4, R20, 0x1, P0 ;  /* 0x00000004f2039211 */ /* 0x004fc600000f0c14 */
[----:B------:R1:W-:Y:S04]  /*1b70*/  STL [R1+0x54], R174 ;  /* 0x000054ae01007387 */ /* 0x0003e80000100800 */
[----:B------:R-:W-:Y:S01]  /*1b80*/  @!PT LDS RZ, [RZ] ;  /* 0x00000000fffff984 */ /* 0x000fe20000000800 */
[----:B------:R-:W-:Y:S01]  /*1b90*/  @!PT LDS RZ, [RZ] ;  /* 0x00000000fffff984 */ /* 0x000fe20000000800 */
[----:B------:R-:W-:Y:S01]  /*1ba0*/  @!PT LDS RZ, [RZ] ;  /* 0x00000000fffff984 */ /* 0x000fe20000000800 */
[----:B------:R1:W-:Y:S04]  /*1bb0*/  @!P1 LDGSTS.E.BYPASS.LTC128B.128 [R243+0xa900], [R2.64], !P2 ;  /* 0x0a90000002f39fae */ /* 0x0003e8000d101d46 */
[----:B------:R-:W0:Y:S01]  /*1bc0*/  LDGDEPBAR ;  /* 0x00000000000079af */ /* 0x000e220000000000 */
[----:B------:R-:W-:Y:S02]  /*1bd0*/  WARPSYNC 0xffffffff ;  /* 0xffffffff00007948 */ /* 0x000fe40003800000 */
[----:B------:R-:W2:Y:S04]  /*1be0*/  LDL R175, [R1+0x30] ;  /* 0x0000300001af7983 */ /* 0x000ea80000100800 */
[----:B------:R-:W4:Y:S01]  /*1bf0*/  LDL R178, [R1+0x34] ;  /* 0x0000340001b27983 */ /* 0x000f220000100800 */
[----:B------:R-:W-:-:S02]  /*1c00*/  MOV R6, 0x70 ;  /* 0x0000007000067802 */ /* 0x000fc40000000f00 */
[----:B-1-3--:R-:W-:Y:S01]  /*1c10*/  MOV R5, c[0x0][0x2ac] ;  /* 0x0000ab0000057a02 */ /* 0x00afe20000000f00 */
[----:B------:R-:W3:Y:S01]  /*1c20*/  LDL R18, [R1+0x64] ;  /* 0x0000640001127983 */ /* 0x000ee20000100800 */
[----:B------:R-:W-:Y:S01]  /*1c30*/  MOV R0, c[0x0][0x2b8] ;  /* 0x0000ae0000007a02 */ /* 0x000fe20000000f00 */
[----:B------:R-:W-:Y:S02]  /*1c40*/  IMAD R121, R245, R6, -0x70 ;  /* 0xffffff90f5797424 */ /* 0x000fe400078e0206 */
[----:B------:R-:W-:Y:S01]  /*1c50*/  IMAD R5, R5, c[0x0][0x1d0], RZ ;  /* 0x0000740005057a24 */ /* 0x000fe200078e02ff */
[----:B------:R-:W-:Y:S02]  /*1c60*/  ISETP.NE.AND P3, PT, R0, 0x1, PT ;  /* 0x000000010000780c */ /* 0x000fe40003f65270 */
[----:B------:R-:W-:Y:S01]  /*1c70*/  MOV R244, RZ ;  /* 0x000000ff00f47202 */ /* 0x000fe20000000f00 */
[----:B------:R-:W-:Y:S01]  /*1c80*/  BAR.SYNC.DEFER_BLOCKING 0x0 ;  /* 0x0000000000007b1d */ /* 0x000fe20000010000 */
[----:B--2---:R-:W-:-:S04]  /*1c90*/  IADD3 R2, R175, R121, RZ ;  /* 0x00000079af027210 */ /* 0x004fc80007ffe0ff */
[C---:B------:R-:W-:Y:S02]  /*1ca0*/  ISETP.GE.AND P1, PT, R2.reuse, R5, PT ;  /* 0x000000050200720c */ /* 0x040fe40003f26270 */
[----:B----4-:R-:W-:Y:S02]  /*1cb0*/  IADD3 R2, R2, R178, RZ ;  /* 0x000000b202027210 */ /* 0x010fe40007ffe0ff */
[----:B------:R-:W-:-:S03]  /*1cc0*/  ISETP.GT.OR P1, PT, R175, 0x6f, P1 ;  /* 0x0000006faf00780c */ /* 0x000fc60000f24670 */
[----:B------:R-:W-:Y:S01]  /*1cd0*/  @P3 IMAD.HI.U32 R3, R2, c[0x0][0x2bc], RZ ;  /* 0x0000af0002033a27 */ /* 0x000fe200078e00ff */
[----:B------:R-:W-:-:S04]  /*1ce0*/  MOV R0, R2 ;  /* 0x0000000200007202 */ /* 0x000fc80000000f00 */
[----:B------:R-:W-:-:S05]  /*1cf0*/  @P3 SHF.R.U32.HI R0, RZ, c[0x0][0x2c0], R3 ;  /* 0x0000b000ff003a19 */ /* 0x000fca0000011603 */
[----:B------:R-:W-:-:S04]  /*1d00*/  @!P1 IADD3 R3, P0, R0, R176, RZ ;  /* 0x000000b000039210 */ /* 0x000fc80007f1e0ff */
[----:B------:R-:W-:Y:S02]  /*1d10*/  @!P1 LEA.HI.X.SX32 R5, R0, R174, 0x1, P0 ;  /* 0x000000ae00059211 */ /* 0x000fe400000f0eff */
[----:B------:R-:W-:-:S04]  /*1d20*/  @!P1 LEA R4, P0, R3, c[0x0][0x2a0], 0x2 ;  /* 0x0000a80003049a11 */ /* 0x000fc800078010ff */
[----:B------:R-:W-:-:S05]  /*1d30*/  @!P1 LEA.HI.X R5, R3, c[0x0][0x2a4], R5, 0x2, P0 ;  /* 0x0000a90003059a11 */ /* 0x000fca00000f1405 */
[----:B------:R1:W2:Y:S01]  /*1d40*/  @!P1 LDG.E R244, [R4.64] ;  /* 0x0000000604f49981 */ /* 0x0002a2000c1e1900 */
[----:B------:R-:W-:-:S05]  /*1d50*/  IADD3 R0, -R0, RZ, RZ ;  /* 0x000000ff00007210 */ /* 0x000fca0007ffe1ff */
[----:B------:R-:W-:Y:S01]  /*1d60*/  IMAD R252, R0, c[0x0][0x2b8], R2 ;  /* 0x0000ae0000fc7a24 */ /* 0x000fe200078e0202 */
[----:B------:R-:W4:Y:S03]  /*1d70*/  S2R R9, SR_TID.X ;  /* 0x0000000000097919 */ /* 0x000f260000002100 */
[----:B------:R-:W-:Y:S01]  /*1d80*/  IMAD.WIDE.U32 R2, R252, c[0x0][0x1e0], RZ ;  /* 0x00007800fc027a25 */ /* 0x000fe200078e00ff */
[----:B-1----:R-:W-:-:S05]  /*1d90*/  SHF.R.S32.HI R5, RZ, 0x1f, R252 ;  /* 0x0000001fff057819 */ /* 0x002fca00000114fc */
[----:B------:R-:W-:-:S04]  /*1da0*/  IMAD R0, R5, c[0x0][0x1e0], RZ ;  /* 0x0000780005007a24 */ /* 0x000fc800078e02ff */
[----:B------:R-:W-:-:S05]  /*1db0*/  IMAD R0, R252, c[0x0][0x1e4], R0 ;  /* 0x00007900fc007a24 */ /* 0x000fca00078e0200 */
[----:B------:R-:W-:Y:S01]  /*1dc0*/  IADD3 R3, R3, R0, RZ ;  /* 0x0000000003037210 */ /* 0x000fe20007ffe0ff */
[----:B------:R-:W-:Y:S02]  /*1dd0*/  IMAD R0, R14, c[0x0][0x1e8], RZ ;  /* 0x00007a000e007a24 */ /* 0x000fe400078e02ff */
[----:B---3--:R-:W-:-:S04]  /*1de0*/  IMAD.WIDE.U32 R172, R18, c[0x0][0x1e8], RZ ;  /* 0x00007a0012ac7a25 */ /* 0x008fc800078e00ff */
[----:B------:R-:W-:-:S05]  /*1df0*/  IMAD R0, R18, c[0x0][0x1ec], R0 ;  /* 0x00007b0012007a24 */ /* 0x000fca00078e0200 */
[----:B------:R-:W-:Y:S02]  /*1e00*/  IADD3 R171, R173, R0, RZ ;  /* 0x00000000adab7210 */ /* 0x000fe40007ffe0ff */
[----:B----4-:R-:W-:Y:S02]  /*1e10*/  SHF.R.S32.HI R7, RZ, 0x1f, R9 ;  /* 0x0000001fff077819 */ /* 0x010fe40000011409 */
[----:B------:R-:W-:Y:S02]  /*1e20*/  MOV R120, c[0x0][0x2ac] ;  /* 0x0000ab0000787a02 */ /* 0x000fe40000000f00 */
[----:B------:R-:W-:-:S04]  /*1e30*/  LEA.HI R7, R7, R9, RZ, 0x3 ;  /* 0x0000000907077211 */ /* 0x000fc800078f18ff */
[----:B------:R-:W-:Y:S02]  /*1e40*/  SHF.R.S32.HI R7, RZ, 0x3, R7 ;  /* 0x00000003ff077819 */ /* 0x000fe40000011407 */
[----:B------:R-:W-:Y:S01]  /*1e50*/  ISETP.GE.AND P5, PT, R242, c[0x0][0x1d4], PT ;  /* 0x00007500f2007a0c */ /* 0x000fe20003fa6270 */
[----:B------:R-:W-:-:S04]  /*1e60*/  IMAD R5, R5, c[0x0][0x208], RZ ;  /* 0x0000820005057a24 */ /* 0x000fc800078e02ff */
[----:B------:R-:W-:Y:S02]  /*1e70*/  IMAD R5, R252, c[0x0][0x20c], R5 ;  /* 0x00008300fc057a24 */ /* 0x000fe400078e0205 */
[----:B------:R-:W-:Y:S01]  /*1e80*/  IMAD.WIDE.U32 R22, R18, c[0x0][0x210], RZ ;  /* 0x0000840012167a25 */ /* 0x000fe200078e00ff */
[----:B------:R-:W-:Y:S04]  /*1e90*/  STL.64 [R1+0x38], R172 ;  /* 0x000038ac01007387 */ /* 0x000fe80000100a00 */
[----:B------:R-:W-:Y:S04]  /*1ea0*/  STL [R1+0x50], R171 ;  /* 0x000050ab01007387 */ /* 0x000fe80000100800 */
[----:B------:R-:W-:Y:S01]  /*1eb0*/  STL.64 [R1+0x48], R22 ;  /* 0x0000481601007387 */ /* 0x000fe20000100a00 */
[----:B------:R-:W-:-:S02]  /*1ec0*/  SHF.L.U32 R170, R242, 0x1, RZ ;  /* 0x00000001f2aa7819 */ /* 0x000fc400000006ff */
[----:B------:R-:W-:Y:S02]  /*1ed0*/  SHF.L.U64.HI R36, R242, 0x1, R20 ;  /* 0x00000001f2247819 */ /* 0x000fe40000010214 */
[----:B--2---:R-:W-:Y:S01]  /*1ee0*/  SHF.R.S32.HI R10, RZ, 0x1f, R244 ;  /* 0x0000001fff0a7819 */ /* 0x004fe200000114f4 */
[----:B------:R-:W-:-:S04]  /*1ef0*/  IMAD.WIDE.U32 R2, R244, c[0x0][0x1f0], R2 ;  /* 0x00007c00f4027a25 */ /* 0x000fc800078e0002 */
[----:B------:R-:W-:Y:S01]  /*1f00*/  IMAD R4, R10, c[0x0][0x1f0], RZ ;  /* 0x00007c000a047a24 */ /* 0x000fe200078e02ff */
[----:B------:R-:W-:-:S03]  /*1f10*/  IADD3 R2, P0, R2, R172, RZ ;  /* 0x000000ac02027210 */ /* 0x000fc60007f1e0ff */
[----:B------:R-:W-:-:S05]  /*1f20*/  IMAD R0, R244, c[0x0][0x1f4], R4 ;  /* 0x00007d00f4007a24 */ /* 0x000fca00078e0204 */
[----:B------:R-:W-:Y:S02]  /*1f30*/  IADD3.X R3, R171, R3, R0, P0, !PT ;  /* 0x00000003ab037210 */ /* 0x000fe400007fe400 */
[----:B------:R-:W-:Y:S01]  /*1f40*/  LEA R0, P0, R2, c[0x0][0x1c8], 0x1 ;  /* 0x0000720002007a11 */ /* 0x000fe200078008ff */
[----:B------:R-:W-:-:S03]  /*1f50*/  IMAD R4, R245, -0x70, R6 ;  /* 0xffffff90f5047824 */ /* 0x000fc600078e0206 */
[----:B------:R-:W-:Y:S01]  /*1f60*/  LEA.HI.X R11, R2, c[0x0][0x1cc], R3, 0x1, P0 ;  /* 0x00007300020b7a11 */ /* 0x000fe200000f0c03 */
[----:B------:R-:W1:Y:S01]  /*1f70*/  SHFL.IDX PT, R8, R0, RZ, 0x181f ;  /* 0x00181fff00087589 */ /* 0x000e6200000e0000 */
[----:B------:R-:W-:-:S03]  /*1f80*/  IMAD R120, R120, c[0x0][0x1d0], R4 ;  /* 0x0000740078787a24 */ /* 0x000fc600078e0204 */
[----:B------:R-:W2:Y:S02]  /*1f90*/  SHFL.IDX PT, R6, R11, RZ, 0x181f ;  /* 0x00181fff0b067589 */ /* 0x000ea400000e0000 */
[----:B------:R-:W-:Y:S02]  /*1fa0*/  IADD3 R4, -R7, R120, RZ ;  /* 0x0000007807047210 */ /* 0x000fe40007ffe1ff */
[----:B------:R-:W3:Y:S02]  /*1fb0*/  SHFL.IDX PT, R7, R0, 0x1, 0x181f ;  /* 0x00381f0000077f89 */ /* 0x000ee400000e0000 */
[C---:B------:R-:W-:Y:S02]  /*1fc0*/  ISETP.GE.AND P2, PT, R4.reuse, 0x1, PT ;  /* 0x000000010400780c */ /* 0x040fe40003f46270 */
[----:B------:R-:W4:Y:S01]  /*1fd0*/  SHFL.IDX PT, R12, R11, 0x1, 0x181f ;  /* 0x00381f000b0c7f89 */ /* 0x000f2200000e0000 */
[----:B------:R-:W-:-:S03]  /*1fe0*/  ISETP.GE.AND P1, PT, R4, 0x11, PT ;  /* 0x000000110400780c */ /* 0x000fc60003f26270 */
[----:B------:R-:W5:Y:S04]  /*1ff0*/  SHFL.IDX PT, R13, R0, 0x2, 0x181f ;  /* 0x00581f00000d7f89 */ /* 0x000f6800000e0000 */
[----:B------:R-:W-:Y:S03]  /*2000*/  SHFL.IDX PT, R15, R0, 0x3, 0x181f ;  /* 0x00781f00000f7f89 */ /* 0x000fe600000e0000 */
[C---:B-1----:R-:W-:Y:S01]  /*2010*/  @P2 LEA R8, P0, R242.reuse, R8, 0x1 ;  /* 0x00000008f2082211 */ /* 0x042fe200078008ff */
[----:B------:R-:W1:Y:S03]  /*2020*/  SHFL.IDX PT, R17, R11, 0x2, 0x181f ;  /* 0x00581f000b117f89 */ /* 0x000e6600000e0000 */
[----:B--2---:R-:W-:Y:S01]  /*2030*/  @P2 LEA.HI.X R9, R242, R6, R20, 0x1, P0 ;  /* 0x00000006f2092211 */ /* 0x004fe200000f0c14 */
[----:B------:R-:W2:Y:S01]  /*2040*/  SHFL.IDX PT, R16, R11, 0x3, 0x181f ;  /* 0x00781f000b107f89 */ /* 0x000ea200000e0000 */
[----:B------:R-:W-:-:S02]  /*2050*/  ISETP.GE.AND P6, PT, R4, 0x21, PT ;  /* 0x000000210400780c */ /* 0x000fc40003fc6270 */
[----:B---3--:R-:W-:Y:S01]  /*2060*/  @P1 LEA R6, P0, R242, R7, 0x1 ;  /* 0x00000007f2061211 */ /* 0x008fe200078008ff */
[----:B------:R5:W-:Y:S01]  /*2070*/  @P2 LDGSTS.E.BYPASS.LTC128B.128 [R243+0x3900], [R8.64], !P5 ;  /* 0x0390000008f32fae */ /* 0x000be2000e901d46 */
[----:B------:R-:W-:Y:S01]  /*2080*/  ISETP.GE.AND P2, PT, R4, 0x31, PT ;  /* 0x000000310400780c */ /* 0x000fe20003f46270 */
[----:B------:R-:W-:Y:S01]  /*2090*/  IMAD.WIDE.U32 R2, R252, c[0x0][0x208], RZ ;  /* 0x00008200fc027a25 */ /* 0x000fe200078e00ff */
[----:B----4-:R-:W-:Y:S02]  /*20a0*/  @P1 LEA.HI.X R7, R242, R12, R20, 0x1, P0 ;  /* 0x0000000cf2071211 */ /* 0x010fe400000f0c14 */
[----:B------:R-:W3:Y:S02]  /*20b0*/  SHFL.IDX PT, R12, R0, 0x4, 0x181f ;  /* 0x00981f00000c7f89 */ /* 0x000ee400000e0000 */
[----:B------:R-:W-:Y:S01]  /*20c0*/  IADD3 R3, R3, R5, RZ ;  /* 0x0000000503037210 */ /* 0x000fe20007ffe0ff */
[----:B------:R-:W-:Y:S01]  /*20d0*/  IMAD R5, R14, c[0x0][0x210], RZ ;  /* 0x000084000e057a24 */ /* 0x000fe200078e02ff */
[----:B------:R4:W-:Y:S04]  /*20e0*/  @P1 LDGSTS.E.BYPASS.LTC128B.128 [R243+0x4100], [R6.64], !P5 ;  /* 0x0410000006f31fae */ /* 0x0009e8000e901d46 */
[----:B------:R-:W2:Y:S01]  /*20f0*/  SHFL.IDX PT, R14, R11, 0x4, 0x181f ;  /* 0x00981f000b0e7f89 */ /* 0x000ea200000e0000 */
[----:B------:R-:W-:-:S02]  /*2100*/  IMAD R5, R18, c[0x0][0x214], R5 ;  /* 0x0000850012057a24 */ /* 0x000fc400078e0205 */
[----:B------:R-:W-:Y:S02]  /*2110*/  IMAD R10, R10, c[0x0][0x218], RZ ;  /* 0x000086000a0a7a24 */ /* 0x000fe400078e02ff */
[----:B------:R-:W-:Y:S01]  /*2120*/  IMAD.WIDE.U32 R2, R244, c[0x0][0x218], R2 ;  /* 0x00008600f4027a25 */ /* 0x000fe200078e0002 */
[C---:B-----5:R-:W-:Y:S02]  /*2130*/  @P6 LEA R8, P1, R242.reuse, R13, 0x1 ;  /* 0x0000000df2086211 */ /* 0x060fe400078208ff */
[----:B------:R-:W-:Y:S02]  /*2140*/  SHFL.IDX PT, R13, R0, 0x6, 0x181f ;  /* 0x00d81f00000d7f89 */ /* 0x000fe400000e0000 */
[--C-:B-1----:R-:W-:Y:S02]  /*2150*/  @P6 LEA.HI.X R9, R242, R17, R20.reuse, 0x1, P1 ;  /* 0x00000011f2096211 */ /* 0x102fe400008f0c14 */
[----:B------:R-:W-:Y:S02]  /*2160*/  ISETP.GE.AND P1, PT, R4, 0x41, PT ;  /* 0x000000410400780c */ /* 0x000fe40003f26270 */
[C---:B----4-:R-:W-:Y:S01]  /*2170*/  @P2 LEA R6, P0, R242.reuse, R15, 0x1 ;  /* 0x0000000ff2062211 */ /* 0x050fe200078008ff */
[----:B------:R-:W-:Y:S04]  /*2180*/  SHFL.IDX PT, R17, R11, 0x5, 0x181f ;  /* 0x00b81f000b117f89 */ /* 0x000fe800000e0000 */
[----:B------:R1:W4:Y:S01]  /*2190*/  SHFL.IDX PT, R15, R0, 0x5, 0x181f ;  /* 0x00b81f00000f7f89 */ /* 0x00032200000e0000 */
[----:B--2---:R-:W-:-:S03]  /*21a0*/  @P2 LEA.HI.X R7, R242, R16, R20, 0x1, P0 ;  /* 0x00000010f2072211 */ /* 0x004fc600000f0c14 */
[----:B------:R-:W2:Y:S01]  /*21b0*/  SHFL.IDX PT, R11, R11, 0x6, 0x181f ;  /* 0x00d81f000b0b7f89 */ /* 0x000ea200000e0000 */
[----:B------:R-:W-:Y:S01]  /*21c0*/  IADD3 R18, R23, R5, RZ ;  /* 0x0000000517127210 */ /* 0x000fe20007ffe0ff */
[----:B------:R-:W-:Y:S01]  /*21d0*/  IMAD R10, R244, c[0x0][0x21c], R10 ;  /* 0x00008700f40a7a24 */ /* 0x000fe200078e020a */
[----:B------:R-:W-:Y:S01]  /*21e0*/  IADD3 R5, P0, R2, R22, RZ ;  /* 0x0000001602057210 */ /* 0x000fe20007f1e0ff */
[----:B------:R5:W-:Y:S01]  /*21f0*/  @P6 LDGSTS.E.BYPASS.LTC128B.128 [R243+0x4900], [R8.64], !P5 ;  /* 0x0490000008f36fae */ /* 0x000be2000e901d46 */
[----:B------:R-:W-:-:S03]  /*2200*/  ISETP.GE.AND P6, PT, R4, 0x51, PT ;  /* 0x000000510400780c */ /* 0x000fc60003fc6270 */
[----:B------:R4:W-:Y:S01]  /*2210*/  @P2 LDGSTS.E.BYPASS.LTC128B.128 [R243+0x5100], [R6.64], !P5 ;  /* 0x0510000006f32fae */ /* 0x0009e2000e901d46 */
[----:B------:R-:W-:Y:S02]  /*2220*/  ISETP.GE.AND P2, PT, R4, 0x61, PT ;  /* 0x000000610400780c */ /* 0x000fe40003f46270 */
[----:B------:R-:W-:Y:S02]  /*2230*/  IADD3.X R10, R18, R3, R10, P0, !PT ;  /* 0x00000003120a7210 */ /* 0x000fe400007fe40a */
[----:B---3--:R-:W-:-:S04]  /*2240*/  @P1 LEA R2, P0, R242, R12, 0x1 ;  /* 0x0000000cf2021211 */ /* 0x008fc800078008ff */
[----:B------:R-:W-:Y:S02]  /*2250*/  @P1 LEA.HI.X R3, R242, R14, R20, 0x1, P0 ;  /* 0x0000000ef2031211 */ /* 0x000fe400000f0c14 */
[----:B-1----:R-:W-:-:S03]  /*2260*/  LEA R0, P0, R5, c[0x0][0x1f8], 0x1 ;  /* 0x00007e0005007a11 */ /* 0x002fc600078008ff */
[----:B------:R1:W-:Y:S01]  /*2270*/  @P1 LDGSTS.E.BYPASS.LTC128B.128 [R243+0x5900], [R2.64], !P5 ;  /* 0x0590000002f31fae */ /* 0x0003e2000e901d46 */
[----:B------:R-:W-:Y:S02]  /*2280*/  LEA.HI.X R16, R5, c[0x0][0x1fc], R10, 0x1, P0 ;  /* 0x00007f0005107a11 */ /* 0x000fe400000f0c0a */
[----:B----4-:R-:W-:-:S04]  /*2290*/  @P6 LEA R6, P1, R242, R15, 0x1 ;  /* 0x0000000ff2066211 */ /* 0x010fc800078208ff */
[----:B------:R-:W-:-:S05]  /*22a0*/  @P6 LEA.HI.X R7, R242, R17, R20, 0x1, P1 ;  /* 0x00000011f2076211 */ /* 0x000fca00008f0c14 */
[----:B------:R3:W-:Y:S01]  /*22b0*/  @P6 LDGSTS.E.BYPASS.LTC128B.128 [R243+0x6100], [R6.64], !P5 ;  /* 0x0610000006f36fae */ /* 0x0007e2000e901d46 */
[----:B-1----:R-:W-:-:S04]  /*22c0*/  @P2 LEA R2, P0, R242, R13, 0x1 ;  /* 0x0000000df2022211 */ /* 0x002fc800078008ff */
[----:B--2---:R-:W-:-:S05]  /*22d0*/  @P2 LEA.HI.X R3, R242, R11, R20, 0x1, P0 ;  /* 0x0000000bf2032211 */ /* 0x004fca00000f0c14 */
[----:B------:R1:W-:Y:S04]  /*22e0*/  @P2 LDGSTS.E.BYPASS.LTC128B.128 [R243+0x6900], [R2.64], !P5 ;  /* 0x0690000002f32fae */ /* 0x0003e8000e901d46 */
[----:B------:R-:W0:Y:S04]  /*22f0*/  LDGDEPBAR ;  /* 0x00000000000079af */ /* 0x000e280000000000 */
[----:B------:R-:W1:Y:S04]  /*2300*/  SHFL.IDX PT, R5, R0, RZ, 0x181f ;  /* 0x00181fff00057589 */ /* 0x000e6800000e0000 */
[----:B------:R-:W2:Y:S04]  /*2310*/  SHFL.IDX PT, R14, R0, 0x1, 0x181f ;  /* 0x00381f00000e7f89 */ /* 0x000ea800000e0000 */
[----:B------:R-:W4:Y:S04]  /*2320*/  SHFL.IDX PT, R12, R0, 0x2, 0x181f ;  /* 0x00581f00000c7f89 */ /* 0x000f2800000e0000 */
[----:B------:R-:W-:Y:S01]  /*2330*/  STL [R1+0x58], R18 ;  /* 0x0000581201007387 */ /* 0x000fe20000100800 */
[----:B------:R-:W-:-:S04]  /*2340*/  DEPBAR.LE SB0, 0x1 ;  /* 0x000080400000791a */ /* 0x000fc80000000000 */
[----:B------:R-:W-:-:S04]  /*2350*/  DEPBAR.LE SB0, 0x0 ;  /* 0x000080000000791a */ /* 0x000fc80000000000 */
[----:B------:R-:W-:Y:S06]  /*2360*/  BAR.SYNC.DEFER_BLOCKING 0x0 ;  /* 0x0000000000007b1d */ /* 0x000fec0000010000 */
[----:B-----5:R-:W5:Y:S04]  /*2370*/  SHFL.IDX PT, R8, R16, 0x1, 0x181f ;  /* 0x00381f0010087f89 */ /* 0x020f6800000e0000 */
[----:B------:R-:W2:Y:S04]  /*2380*/  SHFL.IDX PT, R13, R16, 0x2, 0x181f ;  /* 0x00581f00100d7f89 */ /* 0x000ea800000e0000 */
[----:B------:R-:W3:Y:S04]  /*2390*/  SHFL.IDX PT, R18, R0, 0x4, 0x181f ;  /* 0x00981f0000127f89 */ /* 0x000ee800000e0000 */
[----:B------:R-:W3:Y:S04]  /*23a0*/  SHFL.IDX PT, R10, R0, 0x3, 0x181f ;  /* 0x00781f00000a7f89 */ /* 0x000ee800000e0000 */
[----:B------:R-:W3:Y:S04]  /*23b0*/  SHFL.IDX PT, R9, R16, RZ, 0x181f ;  /* 0x00181fff10097589 */ /* 0x000ee800000e0000 */
[----:B------:R-:W3:Y:S01]  /*23c0*/  SHFL.IDX PT, R11, R16, 0x3, 0x181f ;  /* 0x00781f00100b7f89 */ /* 0x000ee200000e0000 */
[----:B-1----:R-:W-:-:S03]  /*23d0*/  IADD3 R2, P0, R5, R170, RZ ;  /* 0x000000aa05027210 */ /* 0x002fc60007f1e0ff */
[----:B------:R-:W1:Y:S04]  /*23e0*/  SHFL.IDX PT, R17, R0, 0x5, 0x181f ;  /* 0x00b81f0000117f89 */ /* 0x000e6800000e0000 */
[----:B------:R-:W1:Y:S01]  /*23f0*/  SHFL.IDX PT, R19, R16, 0x4, 0x181f ;  /* 0x00981f0010137f89 */ /* 0x000e6200000e0000 */
[----:B--2---:R-:W-:-:S03]  /*2400*/  IADD3 R14, P1, R14, R170, RZ ;  /* 0x000000aa0e0e7210 */ /* 0x004fc60007f3e0ff */
[----:B------:R-:W2:Y:S01]  /*2410*/  SHFL.IDX PT, R5, R16, 0x5, 0x181f ;  /* 0x00b81f0010057f89 */ /* 0x000ea200000e0000 */
[----:B----4-:R-:W-:-:S03]  /*2420*/  IADD3 R12, P2, R12, R170, RZ ;  /* 0x000000aa0c0c7210 */ /* 0x010fc60007f5e0ff */
[----:B------:R-:W-:Y:S01]  /*2430*/  LDSM.16.M88.4 R32, [R231] ;  /* 0x00000000e720783b */ /* 0x000fe20000000200 */
[----:B-----5:R-:W-:-:S03]  /*2440*/  IADD3.X R15, R8, R36, RZ, P1, !PT ;  /* 0x00000024080f7210 */ /* 0x020fc60000ffe4ff */
[----:B------:R-:W-:Y:S01]  /*2450*/  LDSM.16.M88.4 R48, [R224] ;  /* 0x00000000e030783b */ /* 0x000fe20000000200 */
[----:B------:R-:W-:Y:S02]  /*2460*/  IADD3.X R13, R13, R36, RZ, P2, !PT ;  /* 0x000000240d0d7210 */ /* 0x000fe400017fe4ff */
[----:B---3--:R-:W-:Y:S01]  /*2470*/  IADD3 R8, P2, R18, R170, RZ ;  /* 0x000000aa12087210 */ /* 0x008fe20007f5e0ff */
[----:B------:R-:W-:Y:S04]  /*2480*/  LDSM.16.M88.4 R28, [R231+0x2000] ;  /* 0x00200000e71c783b */ /* 0x000fe80000000200 */
[----:B------:R-:W3:Y:S01]  /*2490*/  SHFL.IDX PT, R18, R0, 0x6, 0x181f ;  /* 0x00d81f0000127f89 */ /* 0x000ee200000e0000 */
[----:B------:R-:W-:-:S03]  /*24a0*/  ISETP.GE.AND P6, PT, R242, c[0x0][0x1d4], PT ;  /* 0x00007500f2007a0c */ /* 0x000fc60003fc6270 */
[----:B------:R-:W4:Y:S01]  /*24b0*/  SHFL.IDX PT, R0, R16, 0x6, 0x181f ;  /* 0x00d81f0010007f89 */ /* 0x000f2200000e0000 */
[----:B------:R-:W-:Y:S02]  /*24c0*/  IADD3 R10, P1, R10, R170, RZ ;  /* 0x000000aa0a0a7210 */ /* 0x000fe40007f3e0ff */
[-C--:B------:R-:W-:Y:S01]  /*24d0*/  IADD3.X R3, R9, R36.reuse, RZ, P0, !PT ;  /* 0x0000002409037210 */ /* 0x080fe200007fe4ff */
[----:B------:R-:W-:Y:S01]  /*24e0*/  LDSM.16.M88.4 R24, [R234] ;  /* 0x00000000ea18783b */ /* 0x000fe20000000200 */
[C---:B------:R-:W-:Y:S02]  /*24f0*/  ISETP.LT.OR P0, PT, R4.reuse, 0x1, P6 ;  /* 0x000000010400780c */ /* 0x040fe40003701670 */
[----:B------:R-:W-:Y:S01]  /*2500*/  IADD3.X R11, R11, R36, RZ, P1, !PT ;  /* 0x000000240b0b7210 */ /* 0x000fe20000ffe4ff */
[----:B------:R-:W5:Y:S01]  /*2510*/  LDSM.16.M88.4 R52, [R235] ;  /* 0x00000000eb34783b */ /* 0x000f620000000200 */
[----:B-1----:R-:W-:Y:S02]  /*2520*/  IADD3 R6, P1, R17, R170, RZ ;  /* 0x000000aa11067210 */ /* 0x002fe40007f3e0ff */
[----:B------:R-:W-:Y:S01]  /*2530*/  IADD3.X R9, R19, R36, RZ, P2, !PT ;  /* 0x0000002413097210 */ /* 0x000fe200017fe4ff */
[----:B------:R-:W-:Y:S01]  /*2540*/  LDSM.16.M88.4 R76, [R224+0x800] ;  /* 0x00080000e04c783b */ /* 0x000fe20000000200 */
[----:B------:R-:W-:-:S02]  /*2550*/  ISETP.LT.OR P2, PT, R4, 0x11, P6 ;  /* 0x000000110400780c */ /* 0x000fc40003741670 */
[----:B--2---:R-:W-:Y:S01]  /*2560*/  IADD3.X R7, R5, R36, RZ, P1, !PT ;  /* 0x0000002405077210 */ /* 0x004fe20000ffe4ff */
[----:B------:R-:W-:Y:S01]  /*2570*/  LDSM.16.M88.4 R88, [R224+0x1000] ;  /* 0x00100000e058783b */ /* 0x000fe20000000200 */
[----:B------:R-:W-:-:S03]  /*2580*/  ISETP.LT.OR P1, PT, R4, 0x21, P6 ;  /* 0x000000210400780c */ /* 0x000fc60003721670 */
[----:B------:R-:W-:Y:S04]  /*2590*/  LDSM.16.M88.4 R96, [R224+0x1800] ;  /* 0x00180000e060783b */ /* 0x000fe80000000200 */
[----:B------:R-:W-:Y:S04]  /*25a0*/  LDSM.16.M88.4 R104, [R224+0x2000] ;  /* 0x00200000e068783b */ /* 0x000fe80000000200 */
[----:B------:R-:W-:Y:S04]  /*25b0*/  LDSM.16.M88.4 R112, [R224+0x2800] ;  /* 0x00280000e070783b */ /* 0x000fe80000000200 */
[----:B------:R-:W-:Y:S04]  /*25c0*/  LDSM.16.M88.4 R124, [R224+0x3000] ;  /* 0x00300000e07c783b */ /* 0x000fe80000000200 */
[----:B------:R-:W1:Y:S04]  /*25d0*/  LDSM.16.M88.4 R20, [R234+0x2000] ;  /* 0x00200000ea14783b */ /* 0x000e680000000200 */
[----:B------:R-:W-:Y:S04]  /*25e0*/  LDSM.16.M88.4 R84, [R241] ;  /* 0x00000000f154783b */ /* 0x000fe80000000200 */
[----:B------:R-:W-:Y:S04]  /*25f0*/  LDSM.16.M88.4 R92, [R240] ;  /* 0x00000000f05c783b */ /* 0x000fe80000000200 */
[----:B------:R-:W-:Y:S04]  /*2600*/  LDSM.16.M88.4 R100, [R239] ;  /* 0x00000000ef64783b */ /* 0x000fe80000000200 */
[----:B------:R-:W-:Y:S04]  /*2610*/  LDSM.16.M88.4 R108, [R238] ;  /* 0x00000000ee6c783b */ /* 0x000fe80000000200 */
[----:B------:R-:W-:Y:S04]  /*2620*/  LDSM.16.M88.4 R116, [R237] ;  /* 0x00000000ed74783b */ /* 0x000fe80000000200 */
[----:B------:R-:W-:Y:S04]  /*2630*/  LDSM.16.M88.4 R128, [R236] ;  /* 0x00000000ec80783b */ /* 0x000fe80000000200 */
[----:B------:R-:W-:Y:S01]  /*2640*/  @!PT LDS RZ, [RZ] ;  /* 0x00000000fffff984 */ /* 0x000fe20000000800 */
[----:B------:R-:W-:Y:S01]  /*2650*/  @!PT LDS RZ, [RZ] ;  /* 0x00000000fffff984 */ /* 0x000fe20000000800 */
[----:B------:R-:W-:Y:S01]  /*2660*/  @!PT LDS RZ, [RZ] ;  /* 0x00000000fffff984 */ /* 0x000fe20000000800 */
[----:B------:R3:W-:Y:S04]  /*2670*/  LDGSTS.E.BYPASS.LTC128B.128 [R243+0x100], [R2.64], !P0 ;  /* 0x0010000002f37fae */ /* 0x0007e8000c101d46 */
[----:B------:R2:W-:Y:S01]  /*2680*/  LDGSTS.E.BYPASS.LTC128B.128 [R243+0x900], [R14.64], !P2 ;  /* 0x009000000ef37fae */ /* 0x0005e2000d101d46 */
[----:B------:R-:W-:-:S03]  /*2690*/  ISETP.LT.OR P2, PT, R4, 0x31, P6 ;  /* 0x000000310400780c */ /* 0x000fc60003741670 */
[----:B------:R2:W-:Y:S01]  /*26a0*/  LDGSTS.E.BYPASS.LTC128B.128 [R243+0x1100], [R12.64], !P1 ;  /* 0x011000000cf37fae */ /* 0x0005e2000c901d46 */
[----:B------:R-:W-:-:S09]  /*26b0*/  ISETP.LT.OR P1, PT, R4, 0x51, P6 ;  /* 0x000000510400780c */ /* 0x000fd20003721670 */
[----:B------:R1:W-:Y:S01]  /*26c0*/  LDGSTS.E.BYPASS.LTC128B.128 [R243+0x1900], [R10.64], !P2 ;  /* 0x019000000af37fae */ /* 0x0003e2000d101d46 */
[----:B---3--:R-:W-:-:S04]  /*26d0*/  IADD3 R2, P0, R18, R170, RZ ;  /* 0x000000aa12027210 */ /* 0x008fc80007f1e0ff */
[----:B----4-:R-:W-:Y:S02]  /*26e0*/  IADD3.X R3, R0, R36, RZ, P0, !PT ;  /* 0x0000002400037210 */ /* 0x010fe400007fe4ff */
[C---:B------:R-:W-:Y:S02]  /*26f0*/  ISETP.LT.OR P0, PT, R4.reuse, 0x41, P6 ;  /* 0x000000410400780c */ /* 0x040fe40003701670 */
[----:B------:R-:W-:Y:S01]  /*2700*/  ISETP.LT.OR P6, PT, R4, 0x61, P6 ;  /* 0x000000610400780c */ /* 0x000fe200037c1670 */
[-C--:B--2---:R-:W-:Y:S10]  /*2710*/  HMMA.16816.F32 R12, R32, R48.reuse, RZ ;  /* 0x00000030200c723c */ /* 0x084ff400000018ff */
[----:B------:R1:W-:Y:S04]  /*2720*/  LDGSTS.E.BYPASS.LTC128B.128 [R243+0x2100], [R8.64], !P0 ;  /* 0x0210000008f37fae */ /* 0x0003e8000c101d46 */
[----:B------:R2:W-:Y:S04]  /*2730*/  LDGSTS.E.BYPASS.LTC128B.128 [R243+0x2900], [R6.64], !P1 ;  /* 0x0290000006f37fae */ /* 0x0005e8000c901d46 */
[----:B------:R3:W-:Y:S04]  /*2740*/  LDGSTS.E.BYPASS.LTC128B.128 [R243+0x3100], [R2.64], !P6 ;  /* 0x0310000002f37fae */ /* 0x0007e8000f101d46 */
[----:B------:R-:W-:Y:S04]  /*2750*/  LDSM.16.M88.4 R40, [R230] ;  /* 0x00000000e628783b */ /* 0x000fe80000000200 */
[----:B------:R-:W4:Y:S01]  /*2760*/  LDSM.16.M88.4 R16, [R232] ;  /* 0x00000000e810783b */ /* 0x000f220000000200 */
[----:B------:R-:W-:Y:S03]  /*2770*/  HMMA.16816.F32 R56, R28, R48, RZ ;  /* 0x000000301c38723c */ /* 0x000fe600000018ff */
[----:B------:R-:W-:Y:S04]  /*2780*/  LDSM.16.M88.4 R44, [R227] ;  /* 0x00000000e32c783b */ /* 0x000fe80000000200 */
[----:B------:R-:W0:Y:S01]  /*2790*/  LDGDEPBAR ;  /* 0x00000000000079af */ /* 0x000e220000000000 */
[----:B-----5:R-:W-:Y:S03]  /*27a0*/  HMMA.16816.F32 R60, R24, R52, R12 ;  /* 0x00000034183c723c */ /* 0x020fe6000000180c */
[----:B------:R-:W5:Y:S04]  /*27b0*/  LDSM.16.M88.4 R12, [R232+0x2000] ;  /* 0x00200000e80c783b */ /* 0x000f680000000200 */
[----:B-1----:R-:W1:Y:S01]  /*27c0*/  LDSM.16.M88.4 R8, [R233] ;  /* 0x00000000e908783b */ /* 0x002e620000000200 */
[----:B------:R-:W-:Y:S03]  /*27d0*/  HMMA.16816.F32 R68, R32, R50, RZ ;  /* 0x000000322044723c */ /* 0x000fe600000018ff */
[----:B--2---:R-:W2:Y:S05]  /*27e0*/  LDSM.16.M88.4 R4, [R233+0x2000] ;  /* 0x00200000e904783b */ /* 0x004eaa0000000200 */
[----:B------:R-:W-:Y:S08]  /*27f0*/  HMMA.16816.F32 R56, R20, R52, R56 ;  /* 0x000000341438723c */ /* 0x000ff00000001838 */
[----:B----4-:R-:W-:Y:S08]  /*2800*/  HMMA.16816.F32 R64, R16, R40, R60 ;  /* 0x000000281040723c */ /* 0x010ff0000000183c */
[----:B------:R-:W-:Y:S08]  /*2810*/  HMMA.16816.F32 R60, R28, R50, RZ ;  /* 0x000000321c3c723c */ /* 0x000ff000000018ff */
[----:B-----5:R-:W-:Y:S08]  /*2820*/  HMMA.16816.F32 R48, R12, R40, R56 ;  /* 0x000000280c30723c */ /* 0x020ff00000001838 */
[----:B------:R-:W-:Y:S08]  /*2830*/  HMMA.16816.F32 R56, R24, R54, R68 ;  /* 0x000000361838723c */ /* 0x000ff00000001844 */
[----:B-1----:R-:W-:Y:S08]  /*2840*/  HMMA.16816.F32 R68, R8, R44, R64 ;  /* 0x0000002c0844723c */ /* 0x002ff00000001840 */
[----:B------:R-:W-:Y:S08]  /*2850*/  HMMA.16816.F32 R64, R20, R54, R60 ;  /* 0x000000361440723c */ /* 0x000ff0000000183c */
[----:B------:R-:W-:Y:S08]  /*2860*/  HMMA.16816.F32 R60, R32, R76, RZ ;  /* 0x0000004c203c723c */ /* 0x000ff000000018ff */
[----:B--2---:R-:W-:Y:S01]  /*2870*/  HMMA.16816.F32 R80, R4, R44, R48 ;  /* 0x0000002c0450723c */ /* 0x004fe20000001830 */
[----:B------:R-:W1:Y:S07]  /*2880*/  LDSM.16.M88.4 R48, [R230+0x800] ;  /* 0x00080000e630783b */ /* 0x000e6e0000000200 */
[----:B------:R-:W-:Y:S01]  /*2890*/  HMMA.16816.F32 R52, R16, R42, R56 ;  /* 0x0000002a1034723c */ /* 0x000fe20000001838 */
[----:B------:R-:W-:-:S07]  /*28a0*/  FMUL.FTZ R0, R68, c[0x0][0x320] ;  /* 0x0000c80044007a20 */ /* 0x000fce0000410000 */
[----:B------:R-:W-:Y:S01]  /*28b0*/  HMMA.16816.F32 R56, R28, R76, RZ ;  /* 0x0000004c1c38723c */ /* 0x000fe200000018ff */
[----:B------:R2:W4:Y:S07]  /*28c0*/  MUFU.TANH R169, R0 ;  /* 0x0000000000a97308 */ /* 0x00052e0000002400 */
[----:B------:R-:W-:Y:S01]  /*28d0*/  HMMA.16816.F32 R60, R24, R84, R60 ;  /* 0x00000054183c723c */ /* 0x000fe2000000183c */
[----:B--2---:R-:W-:-:S07]  /*28e0*/  FMUL.FTZ R0, R69, c[0x0][0x320] ;  /* 0x0000c80045007a20 */ /* 0x004fce0000410000 */
[----:B------:R-:W-:Y:S01]  /*28f0*/  HMMA.16816.F32 R64, R12, R42, R64 ;  /* 0x0000002a0c40723c */ /* 0x000fe20000001840 */
[----:B------:R-:W2:Y:S01]  /*2900*/  LDSM.16.M88.4 R40, [R227+0x800] ;  /* 0x00080000e328783b */ /* 0x000ea20000000200 */
[----:B------:R5:W1:Y:S02]  /*2910*/  MUFU.TANH R168, R0 ;  /* 0x0000000000a87308 */ /* 0x000a640000002400 */
[----:B-----5:R-:W-:-:S06]  /*2920*/  FMUL.FTZ R0, R70, c[0x0][0x320] ;  /* 0x0000c80046007a20 */ /* 0x020fcc0000410000 */
[----:B------:R5:W1:Y:S02]  /*2930*/  MUFU.TANH R201, R0 ;  /* 0x0000000000c97308 */ /* 0x000a640000002400 */
[----:B-----5:R-:W-:Y:S02]  /*2940*/  FMUL.FTZ R0, R71, c[0x0][0x320] ;  /* 0x0000c80047007a20 */ /* 0x020fe40000410000 */
[----:B------:R-:W-:Y:S04]  /*2950*/  HMMA.16816.F32 R68, R8, R46, R52 ;  /* 0x0000002e0844723c */ /* 0x000fe80000001834 */
[----:B------:R5:W1:Y:S04]  /*2960*/  MUFU.TANH R199, R0 ;  /* 0x0000000000c77308 */ /* 0x000a680000002400 */
[----:B------:R-:W-:Y:S01]  /*2970*/  HMMA.16816.F32 R52, R20, R84, R56 ;  /* 0x000000541434723c */ /* 0x000fe20000001838 */
[----:B-----5:R-:W-:-:S07]  /*2980*/  FMUL.FTZ R0, R80, c[0x0][0x320] ;  /* 0x0000c80050007a20 */ /* 0x020fce0000410000 */
[----:B------:R-:W-:Y:S01]  /*2990*/  HMMA.16816.F32 R56, R32, R78, RZ ;  /* 0x0000004e2038723c */ /* 0x000fe200000018ff */
[----:B------:R5:W2:Y:S07]  /*29a0*/  MUFU.TANH R185, R0 ;  /* 0x0000000000b97308 */ /* 0x000aae0000002400 */
[----:B-1----:R-:W-:Y:S01]  /*29b0*/  HMMA.16816.F32 R60, R16, R48, R60 ;  /* 0x00000030103c723c */ /* 0x002fe2000000183c */
[----:B-----5:R-:W-:-:S04]  /*29c0*/  FMUL.FTZ R0, R81, c[0x0][0x320] ;  /* 0x0000c80051007a20 */ /* 0x020fc80000410000 */
[----:B------:R1:W1:Y:S03]  /*29d0*/  MUFU.TANH R183, R0 ;  /* 0x0000000000b77308 */ /* 0x0002660000002400 */
[----:B------:R-:W-:Y:S01]  /*29e0*/  HMMA.16816.F32 R72, R4, R46, R64 ;  /* 0x0000002e0448723c */ /* 0x000fe20000001840 */
[----:B-1----:R-:W-:-:S04]  /*29f0*/  FMUL.FTZ R0, R82, c[0x0][0x320] ;  /* 0x0000c80052007a20 */ /* 0x002fc80000410000 */
[----:B------:R1:W1:Y:S03]  /*2a00*/  MUFU.TANH R202, R0 ;  /* 0x0000000000ca7308 */ /* 0x0002660000002400 */
[----:B------:R-:W-:Y:S01]  /*2a10*/  HMMA.16816.F32 R64, R28, R78, RZ ;  /* 0x0000004e1c40723c */ /* 0x000fe200000018ff */
[----:B-1----:R-:W-:-:S04]  /*2a20*/  FMUL.FTZ R0, R83, c[0x0][0x320] ;  /* 0x0000c80053007a20 */ /* 0x002fc80000410000 */
[----:B------:R1:W1:Y:S03]  /*2a30*/  MUFU.TANH R200, R0 ;  /* 0x0000000000c87308 */ /* 0x0002660000002400 */
[----:B------:R-:W-:Y:S01]  /*2a40*/  HMMA.16816.F32 R44, R12, R48, R52 ;  /* 0x000000300c2c723c */ /* 0x000fe20000001834 */
[----:B-1----:R-:W-:-:S04]  /*2a50*/  FMUL.FTZ R0, R68, c[0x0][0x320] ;  /* 0x0000c80044007a20 */ /* 0x002fc80000410000 */
[----:B------:R1:W1:Y:S03]  /*2a60*/  MUFU.TANH R166, R0 ;  /* 0x0000000000a67308 */ /* 0x0002660000002400 */
[----:B------:R-:W-:Y:S01]  /*2a70*/  HMMA.16816.F32 R52, R24, R86, R56 ;  /* 0x000000561834723c */ /* 0x000fe20000001838 */
[----:B-1----:R-:W-:-:S04]  /*2a80*/  FMUL.FTZ R0, R69, c[0x0][0x320] ;  /* 0x0000c80045007a20 */ /* 0x002fc80000410000 */
[----:B------:R1:W1:Y:S03]  /*2a90*/  MUFU.TANH R165, R0 ;  /* 0x0000000000a57308 */ /* 0x0002660000002400 */
[----:B------:R-:W-:Y:S01]  /*2aa0*/  HMMA.16816.F32 R64, R20, R86, R64 ;  /* 0x000000561440723c */ /* 0x000fe20000001840 */
[----:B-1----:R-:W-:-:S04]  /*2ab0*/  FMUL.FTZ R0, R70, c[0x0][0x320] ;  /* 0x0000c80046007a20 */ /* 0x002fc80000410000 */
[----:B------:R1:W1:Y:S02]  /*2ac0*/  MUFU.TANH R197, R0 ;  /* 0x0000000000c57308 */ /* 0x0002640000002400 */
[----:B-1----:R-:W-:Y:S02]  /*2ad0*/  FMUL.FTZ R0, R71, c[0x0][0x320] ;  /* 0x0000c80047007a20 */ /* 0x002fe40000410000 */
[----:B--2---:R-:W-:Y:S04]  /*2ae0*/  HMMA.16816.F32 R68, R8, R40, R60 ;  /* 0x000000280844723c */ /* 0x004fe8000000183c */
[----:B------:R1:W2:Y:S04]  /*2af0*/  MUFU.TANH R195, R0 ;  /* 0x0000000000c37308 */ /* 0x0002a80000002400 */
[----:B------:R-:W-:Y:S01]  /*2b00*/  HMMA.16816.F32 R60, R32, R88, RZ ;  /* 0x00000058203c723c */ /* 0x000fe200000018ff */
[----:B-1----:R-:W-:-:S04]  /*2b10*/  FMUL.FTZ R0, R72, c[0x0][0x320] ;  /* 0x0000c80048007a20 */ /* 0x002fc80000410000 */
[----:B------:R1:W1:Y:S03]  /*2b20*/  MUFU.TANH R182, R0 ;  /* 0x0000000000b67308 */ /* 0x0002660000002400 */
[----:B------:R-:W-:Y:S01]  /*2b30*/  HMMA.16816.F32 R76, R4, R40, R44 ;  /* 0x00000028044c723c */ /* 0x000fe2000000182c */
[----:B------:R-:W5:Y:S07]  /*2b40*/  LDSM.16.M88.4 R44, [R230+0x1000] ;  /* 0x00100000e62c783b */ /* 0x000f6e0000000200 */
[----:B------:R-:W-:Y:S01]  /*2b50*/  HMMA.16816.F32 R52, R16, R50, R52 ;  /* 0x000000321034723c */ /* 0x000fe20000001834 */
[----:B-1----:R-:W-:-:S04]  /*2b60*/  FMUL.FTZ R0, R73, c[0x0][0x320] ;  /* 0x0000c80049007a20 */ /* 0x002fc80000410000 */
[----:B------:R1:W1:Y:S03]  /*2b70*/  MUFU.TANH R181, R0 ;  /* 0x0000000000b57308 */ /* 0x0002660000002400 */
[----:B------:R-:W-:Y:S01]  /*2b80*/  HMMA.16816.F32 R56, R28, R88, RZ ;  /* 0x000000581c38723c */ /* 0x000fe200000018ff */
[----:B-1----:R-:W-:-:S04]  /*2b90*/  FMUL.FTZ R0, R74, c[0x0][0x320] ;  /* 0x0000c8004a007a20 */ /* 0x002fc80000410000 */
[----:B------:R1:W1:Y:S03]  /*2ba0*/  MUFU.TANH R198, R0 ;  /* 0x0000000000c67308 */ /* 0x0002660000002400 */
[----:B------:R-:W-:Y:S01]  /*2bb0*/  HMMA.16816.F32 R64, R12, R50, R64 ;  /* 0x000000320c40723c */ /* 0x000fe20000001840 */
[----:B------:R-:W2:Y:S01]  /*2bc0*/  LDSM.16.M88.4 R48, [R227+0x1000] ;  /* 0x00100000e330783b */ /* 0x000ea20000000200 */
[----:B-1----:R-:W-:-:S04]  /*2bd0*/  FMUL.FTZ R0, R75, c[0x0][0x320] ;  /* 0x0000c8004b007a20 */ /* 0x002fc80000410000 */
[----:B------:R1:W1:Y:S02]  /*2be0*/  MUFU.TANH R196, R0 ;  /* 0x0000000000c47308 */ /* 0x0002640000002400 */
[----:B------:R-:W-:Y:S01]  /*2bf0*/  HMMA.16816.F32 R60, R24, R92, R60 ;  /* 0x0000005c183c723c */ /* 0x000fe2000000183c */
[----:B-1----:R-:W-:-:S05]  /*2c00*/  FMUL.FTZ R0, R68, c[0x0][0x320] ;  /* 0x0000c80044007a20 */ /* 0x002fca0000410000 */
[----:B------:R1:W1:Y:S02]  /*2c10*/  MUFU.TANH R161, R0 ;  /* 0x0000000000a17308 */ /* 0x0002640000002400 */
[----:B-1----:R-:W-:-:S06]  /*2c20*/  FMUL.FTZ R0, R69, c[0x0][0x320] ;  /* 0x0000c80045007a20 */ /* 0x002fcc0000410000 */
[----:B------:R1:W1:Y:S02]  /*2c30*/  MUFU.TANH R153, R0 ;  /* 0x0000000000997308 */ /* 0x0002640000002400 */
[----:B-1----:R-:W-:-:S06]  /*2c40*/  FMUL.FTZ R0, R70, c[0x0][0x320] ;  /* 0x0000c80046007a20 */ /* 0x002fcc0000410000 */
[----:B------:R1:W1:Y:S02]  /*2c50*/  MUFU.TANH R193, R0 ;  /* 0x0000000000c17308 */ /* 0x0002640000002400 */
[----:B-1----:R-:W-:Y:S02]  /*2c60*/  FMUL.FTZ R0, R71, c[0x0][0x320] ;  /* 0x0000c80047007a20 */ /* 0x002fe40000410000 */
[----:B------:R-:W-:Y:S04]  /*2c70*/  HMMA.16816.F32 R68, R8, R42, R52 ;  /* 0x0000002a0844723c */ /* 0x000fe80000001834 */
[----:B------:R1:W1:Y:S04]  /*2c80*/  MUFU.TANH R167, R0 ;  /* 0x0000000000a77308 */ /* 0x0002680000002400 */
[----:B------:R-:W-:Y:S01]  /*2c90*/  HMMA.16816.F32 R52, R20, R92, R56 ;  /* 0x0000005c1434723c */ /* 0x000fe20000001838 */
[----:B-1----:R-:W-:-:S07]  /*2ca0*/  FMUL.FTZ R0, R76, c[0x0][0x320] ;  /* 0x0000c8004c007a20 */ /* 0x002fce0000410000 */
[----:B------:R-:W-:Y:S01]  /*2cb0*/  HMMA.16816.F32 R56, R32, R90, RZ ;  /* 0x0000005a2038723c */ /* 0x000fe200000018ff */
[----:B------:R1:W1:Y:S07]  /*2cc0*/  MUFU.TANH R180, R0 ;  /* 0x0000000000b47308 */ /* 0x00026e0000002400 */
[----:B------:R-:W-:Y:S01]  /*2cd0*/  HMMA.16816.F32 R72, R4, R42, R64 ;  /* 0x0000002a0448723c */ /* 0x000fe20000001840 */
[----:B-1----:R-:W-:-:S07]  /*2ce0*/  FMUL.FTZ R0, R77, c[0x0][0x320] ;  /* 0x0000c8004d007a20 */ /* 0x002fce0000410000 */
[----:B-----5:R-:W-:Y:S01]  /*2cf0*/  HMMA.16816.F32 R60, R16, R44, R60 ;  /* 0x0000002c103c723c */ /* 0x020fe2000000183c */
[----:B------:R1:W1:Y:S07]  /*2d00*/  MUFU.TANH R179, R0 ;  /* 0x0000000000b37308 */ /* 0x00026e0000002400 */
        /* <DEDUP_REMOVED lines=12> */
[----:B-1----:R-:W-:-:S06]  /*2dd0*/  FMUL.FTZ R0, R70, c[0x0][0x320] ;  /* 0x0000c80046007a20 */ /* 0x002fcc0000410000 */
[----:B------:R1:W1:Y:S02]  /*2de0*/  MUFU.TANH R164, R0 ;  /* 0x0000000000a47308 */ /* 0x0002640000002400 */
[----:B-1----:R-:W-:Y:S02]  /*2df0*/  FMUL.FTZ R0, R71, c[0x0][0x320] ;  /* 0x0000c80047007a20 */ /* 0x002fe40000410000 */
[----:B--2---:R-:W-:Y:S04]  /*2e00*/  HMMA.16816.F32 R68, R8, R48, R60 ;  /* 0x000000300844723c */ /* 0x004fe8000000183c */
[----:B------:R1:W2:Y:S04]  /*2e10*/  MUFU.TANH R162, R0 ;  /* 0x0000000000a27308 */ /* 0x0002a80000002400 */
[----:B------:R-:W-:Y:S01]  /*2e20*/  HMMA.16816.F32 R60, R32, R96, RZ ;  /* 0x00000060203c723c */ /* 0x000fe200000018ff */
[----:B-1----:R-:W-:-:S04]  /*2e30*/  FMUL.FTZ R0, R72, c[0x0][0x320] ;  /* 0x0000c80048007a20 */ /* 0x002fc80000410000 */
[----:B------:R1:W1:Y:S03]  /*2e40*/  MUFU.TANH R160, R0 ;  /* 0x0000000000a07308 */ /* 0x0002660000002400 */
[----:B------:R-:W-:Y:S08]  /*2e50*/  HMMA.16816.F32 R76, R4, R48, R40 ;  /* 0x00000030044c723c */ /* 0x000ff00000001828 */
[----:B------:R-:W-:Y:S01]  /*2e60*/  HMMA.16816.F32 R40, R16, R46, R52 ;  /* 0x0000002e1028723c */ /* 0x000fe20000001834 */
[----:B------:R-:W5:Y:S01]  /*2e70*/  LDSM.16.M88.4 R52, [R230+0x1800] ;  /* 0x00180000e634783b */ /* 0x000f620000000200 */
[----:B-1----:R-:W-:-:S04]  /*2e80*/  FMUL.FTZ R0, R73, c[0x0][0x320] ;  /* 0x0000c80049007a20 */ /* 0x002fc80000410000 */
[----:B------:R1:W1:Y:S02]  /*2e90*/  MUFU.TANH R159, R0 ;  /* 0x00000000009f7308 */ /* 0x0002640000002400 */
[----:B------:R-:W-:Y:S01]  /*2ea0*/  HMMA.16816.F32 R64, R12, R46, R64 ;  /* 0x0000002e0c40723c */ /* 0x000fe20000001840 */
[----:B-1----:R-:W-:-:S05]  /*2eb0*/  FMUL.FTZ R0, R74, c[0x0][0x320] ;  /* 0x0000c8004a007a20 */ /* 0x002fca0000410000 */
[----:B------:R1:W1:Y:S02]  /*2ec0*/  MUFU.TANH R184, R0 ;  /* 0x0000000000b87308 */ /* 0x0002640000002400 */
[----:B------:R-:W-:Y:S01]  /*2ed0*/  HMMA.16816.F32 R56, R28, R96, RZ ;  /* 0x000000601c38723c */ /* 0x000fe200000018ff */
[----:B-1----:R-:W-:-:S05]  /*2ee0*/  FMUL.FTZ R0, R75, c[0x0][0x320] ;  /* 0x0000c8004b007a20 */ /* 0x002fca0000410000 */
[----:B------:R1:W1:Y:S02]  /*2ef0*/  MUFU.TANH R163, R0 ;  /* 0x0000000000a37308 */ /* 0x0002640000002400 */
[----:B------:R-:W-:Y:S01]  /*2f00*/  HMMA.16816.F32 R60, R24, R100, R60 ;  /* 0x00000064183c723c */ /* 0x000fe2000000183c */
[----:B-1----:R-:W-:-:S05]  /*2f10*/  FMUL.FTZ R0, R68, c[0x0][0x320] ;  /* 0x0000c80044007a20 */ /* 0x002fca0000410000 */
[----:B------:R1:W1:Y:S02]  /*2f20*/  MUFU.TANH R145, R0 ;  /* 0x0000000000917308 */ /* 0x0002640000002400 */
[----:B-1----:R-:W-:-:S06]  /*2f30*/  FMUL.FTZ R0, R69, c[0x0][0x320] ;  /* 0x0000c80045007a20 */ /* 0x002fcc0000410000 */
[----:B------:R1:W1:Y:S01]  /*2f40*/  MUFU.TANH R144, R0 ;  /* 0x0000000000907308 */ /* 0x0002620000002400 */
[----:B------:R-:W-:Y:S01]  /*2f50*/  HMMA.16816.F32 R72, R4, R50, R64 ;  /* 0x000000320448723c */ /* 0x000fe20000001840 */
[----:B-1----:R-:W-:-:S06]  /*2f60*/  FMUL.FTZ R0, R70, c[0x0][0x320] ;  /* 0x0000c80046007a20 */ /* 0x002fcc0000410000 */
[----:B------:R1:W1:Y:S01]  /*2f70*/  MUFU.TANH R152, R0 ;  /* 0x0000000000987308 */ /* 0x0002620000002400 */
[----:B------:R-:W-:Y:S01]  /*2f80*/  HMMA.16816.F32 R44, R20, R100, R56 ;  /* 0x00000064142c723c */ /* 0x000fe20000001838 */
[----:B-1----:R-:W-:-:S07]  /*2f90*/  FMUL.FTZ R0, R71, c[0x0][0x320] ;  /* 0x0000c80047007a20 */ /* 0x002fce0000410000 */
[----:B------:R-:W-:Y:S01]  /*2fa0*/  HMMA.16816.F32 R68, R8, R50, R40 ;  /* 0x000000320844723c */ /* 0x000fe20000001828 */
[----:B------:R-:W1:Y:S01]  /*2fb0*/  LDSM.16.M88.4 R40, [R227+0x1800] ;  /* 0x00180000e328783b */ /* 0x000e620000000200 */
[----:B------:R2:W1:Y:S06]  /*2fc0*/  MUFU.TANH R151, R0 ;  /* 0x0000000000977308 */ /* 0x00046c0000002400 */
[----:B------:R-:W-:Y:S01]  /*2fd0*/  HMMA.16816.F32 R48, R32, R98, RZ ;  /* 0x000000622030723c */ /* 0x000fe200000018ff */
[----:B--2---:R-:W-:-:S04]  /*2fe0*/  FMUL.FTZ R0, R76, c[0x0][0x320] ;  /* 0x0000c8004c007a20 */ /* 0x004fc80000410000 */
[----:B------:R2:W1:Y:S03]  /*2ff0*/  MUFU.TANH R156, R0 ;  /* 0x00000000009c7308 */ /* 0x0004660000002400 */
[----:B-----5:R-:W-:Y:S01]  /*3000*/  HMMA.16816.F32 R56, R16, R52, R60 ;  /* 0x000000341038723c */ /* 0x020fe2000000183c */
[----:B--2---:R-:W-:-:S04]  /*3010*/  FMUL.FTZ R0, R77, c[0x0][0x320] ;  /* 0x0000c8004d007a20 */ /* 0x004fc80000410000 */
[----:B------:R2:W1:Y:S03]  /*3020*/  MUFU.TANH R155, R0 ;  /* 0x00000000009b7308 */ /* 0x0004660000002400 */
[----:B------:R-:W-:Y:S01]  /*3030*/  HMMA.16816.F32 R60, R28, R98, RZ ;  /* 0x000000621c3c723c */ /* 0x000fe200000018ff */
[----:B--2---:R-:W-:-:S04]  /*3040*/  FMUL.FTZ R0, R78, c[0x0][0x320] ;  /* 0x0000c8004e007a20 */ /* 0x004fc80000410000 */
[----:B------:R2:W1:Y:S03]  /*3050*/  MUFU.TANH R158, R0 ;  /* 0x00000000009e7308 */ /* 0x0004660000002400 */
[----:B------:R-:W-:Y:S01]  /*3060*/  HMMA.16816.F32 R44, R12, R52, R44 ;  /* 0x000000340c2c723c */ /* 0x000fe2000000182c */
[----:B--2---:R-:W-:-:S04]  /*3070*/  FMUL.FTZ R0, R79, c[0x0][0x320] ;  /* 0x0000c8004f007a20 */ /* 0x004fc80000410000 */
[----:B------:R2:W1:Y:S03]  /*3080*/  MUFU.TANH R157, R0 ;  /* 0x00000000009d7308 */ /* 0x0004660000002400 */
[----:B------:R-:W-:Y:S01]  /*3090*/  HMMA.16816.F32 R48, R24, R102, R48 ;  /* 0x000000661830723c */ /* 0x000fe20000001830 */
[----:B--2---:R-:W-:-:S04]  /*30a0*/  FMUL.FTZ R0, R68, c[0x0][0x320] ;  /* 0x0000c80044007a20 */ /* 0x004fc80000410000 */
[----:B------:R2:W1:Y:S02]  /*30b0*/  MUFU.TANH R101, R0 ;  /* 0x0000000000657308 */ /* 0x0004640000002400 */
[----:B--2---:R-:W-:-:S06]  /*30c0*/  FMUL.FTZ R0, R69, c[0x0][0x320] ;  /* 0x0000c80045007a20 */ /* 0x004fcc0000410000 */
[----:B------:R2:W1:Y:S01]  /*30d0*/  MUFU.TANH R100, R0 ;  /* 0x0000000000647308 */ /* 0x0004620000002400 */
[----:B------:R-:W-:Y:S01]  /*30e0*/  HMMA.16816.F32 R64, R20, R102, R60 ;  /* 0x000000661440723c */ /* 0x000fe2000000183c */
[----:B--2---:R-:W-:-:S06]  /*30f0*/  FMUL.FTZ R0, R70, c[0x0][0x320] ;  /* 0x0000c80046007a20 */ /* 0x004fcc0000410000 */
[----:B------:R2:W1:Y:S01]  /*3100*/  MUFU.TANH R148, R0 ;  /* 0x0000000000947308 */ /* 0x0004620000002400 */
[----:B------:R-:W-:Y:S01]  /*3110*/  HMMA.16816.F32 R60, R32, R104, RZ ;  /* 0x00000068203c723c */ /* 0x000fe200000018ff */
[----:B--2---:R-:W-:-:S07]  /*3120*/  FMUL.FTZ R0, R71, c[0x0][0x320] ;  /* 0x0000c80047007a20 */ /* 0x004fce0000410000 */
[----:B-1----:R-:W-:Y:S01]  /*3130*/  HMMA.16816.F32 R68, R8, R40, R56 ;  /* 0x000000280844723c */ /* 0x002fe20000001838 */
[----:B------:R1:W2:Y:S02]  /*3140*/  MUFU.TANH R146, R0 ;  /* 0x0000000000927308 */ /* 0x0002a40000002400 */
[----:B-1----:R-:W-:-:S06]  /*3150*/  FMUL.FTZ R0, R72, c[0x0][0x320] ;  /* 0x0000c80048007a20 */ /* 0x002fcc0000410000 */
[----:B------:R1:W1:Y:S01]  /*3160*/  MUFU.TANH R122, R0 ;  /* 0x00000000007a7308 */ /* 0x0002620000002400 */
[----:B------:R-:W-:Y:S01]  /*3170*/  HMMA.16816.F32 R76, R4, R40, R44 ;  /* 0x00000028044c723c */ /* 0x000fe2000000182c */
[----:B------:R-:W5:Y:S07]  /*3180*/  LDSM.16.M88.4 R44, [R230+0x2000] ;  /* 0x00200000e62c783b */ /* 0x000f6e0000000200 */
[----:B------:R-:W-:Y:S01]  /*3190*/  HMMA.16816.F32 R48, R16, R54, R48 ;  /* 0x000000361030723c */ /* 0x000fe20000001830 */
[----:B-1----:R-:W-:-:S07]  /*31a0*/  FMUL.FTZ R0, R73, c[0x0][0x320] ;  /* 0x0000c80049007a20 */ /* 0x002fce0000410000 */
[----:B------:R-:W-:Y:S01]  /*31b0*/  HMMA.16816.F32 R56, R28, R104, RZ ;  /* 0x000000681c38723c */ /* 0x000fe200000018ff */
[----:B------:R1:W1:Y:S02]  /*31c0*/  MUFU.TANH R123, R0 ;  /* 0x00000000007b7308 */ /* 0x0002640000002400 */
[----:B-1----:R-:W-:-:S06]  /*31d0*/  FMUL.FTZ R0, R74, c[0x0][0x320] ;  /* 0x0000c8004a007a20 */ /* 0x002fcc0000410000 */
[----:B------:R1:W1:Y:S01]  /*31e0*/  MUFU.TANH R154, R0 ;  /* 0x00000000009a7308 */ /* 0x0002620000002400 */
[----:B------:R-:W-:Y:S01]  /*31f0*/  HMMA.16816.F32 R64, R12, R54, R64 ;  /* 0x000000360c40723c */ /* 0x000fe20000001840 */
        /* <DEDUP_REMOVED lines=8> */
[----:B------:R-:W-:Y:S01]  /*3280*/  HMMA.16816.F32 R56, R32, R106, RZ ;  /* 0x0000006a2038723c */ /* 0x000fe200000018ff */
[----:B-1----:R-:W-:-:S06]  /*3290*/  FMUL.FTZ R0, R70, c[0x0][0x320] ;  /* 0x0000c80046007a20 */ /* 0x002fcc0000410000 */
[----:B------:R1:W1:Y:S02]  /*32a0*/  MUFU.TANH R132, R0 ;  /* 0x0000000000847308 */ /* 0x0002640000002400 */
[----:B-1----:R-:W-:Y:S02]  /*32b0*/  FMUL.FTZ R0, R71, c[0x0][0x320] ;  /* 0x0000c80047007a20 */ /* 0x002fe40000410000 */
[----:B------:R-:W-:Y:S01]  /*32c0*/  HMMA.16816.F32 R68, R8, R42, R48 ;  /* 0x0000002a0844723c */ /* 0x000fe20000001830 */
[----:B------:R-:W1:Y:S03]  /*32d0*/  LDSM.16.M88.4 R48, [R227+0x2000] ;  /* 0x00200000e330783b */ /* 0x000e660000000200 */
[----:B------:R2:W1:Y:S02]  /*32e0*/  MUFU.TANH R133, R0 ;  /* 0x0000000000857308 */ /* 0x0004640000002400 */
[----:B--2---:R-:W-:-:S06]  /*32f0*/  FMUL.FTZ R0, R76, c[0x0][0x320] ;  /* 0x0000c8004c007a20 */ /* 0x004fcc0000410000 */
[----:B------:R2:W1:Y:S01]  /*3300*/  MUFU.TANH R136, R0 ;  /* 0x0000000000887308 */ /* 0x0004620000002400 */
[----:B------:R-:W-:Y:S08]  /*3310*/  HMMA.16816.F32 R72, R4, R42, R64 ;  /* 0x0000002a0448723c */ /* 0x000ff00000001840 */
[----:B-----5:R-:W-:Y:S01]  /*3320*/  HMMA.16816.F32 R60, R16, R44, R60 ;  /* 0x0000002c103c723c */ /* 0x020fe2000000183c */
[----:B--2---:R-:W-:-:S07]  /*3330*/  FMUL.FTZ R0, R77, c[0x0][0x320] ;  /* 0x0000c8004d007a20 */ /* 0x004fce0000410000 */
[----:B------:R-:W-:Y:S01]  /*3340*/  HMMA.16816.F32 R64, R28, R106, RZ ;  /* 0x0000006a1c40723c */ /* 0x000fe200000018ff */
[----:B------:R2:W1:Y:S07]  /*3350*/  MUFU.TANH R137, R0 ;  /* 0x0000000000897308 */ /* 0x00046e0000002400 */
        /* <DEDUP_REMOVED lines=10> */
[----:B------:R2:W2:Y:S01]  /*3400*/  MUFU.TANH R143, R0 ;  /* 0x00000000008f7308 */ /* 0x0004a20000002400 */
[----:B-1----:R-:W-:Y:S01]  /*3410*/  HMMA.16816.F32 R76, R4, R48, R40 ;  /* 0x00000030044c723c */ /* 0x002fe20000001828 */
[----:B--2---:R-:W-:-:S06]  /*3420*/  FMUL.FTZ R0, R70, c[0x0][0x320] ;  /* 0x0000c80046007a20 */ /* 0x004fcc0000410000 */
[----:B------:R1:W2:Y:S01]  /*3430*/  MUFU.TANH R134, R0 ;  /* 0x0000000000867308 */ /* 0x0002a20000002400 */
[----:B------:R-:W-:Y:S01]  /*3440*/  HMMA.16816.F32 R40, R16, R46, R52 ;  /* 0x0000002e1028723c */ /* 0x000fe20000001834 */
[----:B------:R-:W5:Y:S01]  /*3450*/  LDSM.16.M88.4 R52, [R230+0x2800] ;  /* 0x00280000e634783b */ /* 0x000f620000000200 */
[----:B-1----:R-:W-:-:S06]  /*3460*/  FMUL.FTZ R0, R71, c[0x0][0x320] ;  /* 0x0000c80047007a20 */ /* 0x002fcc0000410000 */
[----:B------:R-:W-:Y:S08]  /*3470*/  HMMA.16816.F32 R68, R8, R48, R60 ;  /* 0x000000300844723c */ /* 0x000ff0000000183c */
[----:B------:R-:W-:Y:S01]  /*3480*/  HMMA.16816.F32 R60, R32, R112, RZ ;  /* 0x00000070203c723c */ /* 0x000fe200000018ff */
[----:B------:R1:W1:Y:S02]  /*3490*/  MUFU.TANH R135, R0 ;  /* 0x0000000000877308 */ /* 0x0002640000002400 */
[----:B-1----:R-:W-:-:S06]  /*34a0*/  FMUL.FTZ R0, R72, c[0x0][0x320] ;  /* 0x0000c80048007a20 */ /* 0x002fcc0000410000 */
[----:B------:R1:W1:Y:S01]  /*34b0*/  MUFU.TANH R138, R0 ;  /* 0x00000000008a7308 */ /* 0x0002620000002400 */
[----:B------:R-:W-:Y:S08]  /*34c0*/  HMMA.16816.F32 R56, R28, R112, RZ ;  /* 0x000000701c38723c */ /* 0x000ff000000018ff */
        /* <DEDUP_REMOVED lines=8> */
[----:B-1----:R-:W-:-:S06]  /*3550*/  FMUL.FTZ R0, R68, c[0x0][0x320] ;  /* 0x0000c80044007a20 */ /* 0x002fcc0000410000 */
[----:B------:R1:W1:Y:S01]  /*3560*/  MUFU.TANH R91, R0 ;  /* 0x00000000005b7308 */ /* 0x0002620000002400 */
[----:B------:R-:W-:Y:S01]  /*3570*/  HMMA.16816.F32 R44, R20, R116, R56 ;  /* 0x00000074142c723c */ /* 0x000fe20000001838 */
[----:B-1----:R-:W-:-:S06]  /*3580*/  FMUL.FTZ R0, R69, c[0x0][0x320] ;  /* 0x0000c80045007a20 */ /* 0x002fcc0000410000 */
[----:B------:R1:W1:Y:S01]  /*3590*/  MUFU.TANH R90, R0 ;  /* 0x00000000005a7308 */ /* 0x0002620000002400 */
[----:B------:R-:W-:Y:S08]  /*35a0*/  HMMA.16816.F32 R72, R4, R50, R64 ;  /* 0x000000320448723c */ /* 0x000ff00000001840 */
[----:B-----5:R-:W-:Y:S01]  /*35b0*/  HMMA.16816.F32 R56, R16, R52, R60 ;  /* 0x000000341038723c */ /* 0x020fe2000000183c */
[----:B-1----:R-:W-:-:S04]  /*35c0*/  FMUL.FTZ R0, R70, c[0x0][0x320] ;  /* 0x0000c80046007a20 */ /* 0x002fc80000410000 */
[----:B------:R1:W1:Y:S03]  /*35d0*/  MUFU.TANH R97, R0 ;  /* 0x0000000000617308 */ /* 0x0002660000002400 */
[----:B------:R-:W-:Y:S01]  /*35e0*/  HMMA.16816.F32 R60, R28, R114, RZ ;  /* 0x000000721c3c723c */ /* 0x000fe200000018ff */
[----:B-1----:R-:W-:-:S07]  /*35f0*/  FMUL.FTZ R0, R71, c[0x0][0x320] ;  /* 0x0000c80047007a20 */ /* 0x002fce0000410000 */
[----:B------:R-:W-:Y:S01]  /*3600*/  HMMA.16816.F32 R68, R8, R50, R40 ;  /* 0x000000320844723c */ /* 0x000fe20000001828 */
[----:B------:R-:W1:Y:S07]  /*3610*/  LDSM.16.M88.4 R40, [R227+0x2800] ;  /* 0x00280000e328783b */ /* 0x000e6e0000000200 */
[----:B------:R-:W-:Y:S01]  /*3620*/  HMMA.16816.F32 R48, R32, R114, RZ ;  /* 0x000000722030723c */ /* 0x000fe200000018ff */
[----:B------:R5:W1:Y:S07]  /*3630*/  MUFU.TANH R96, R0 ;  /* 0x0000000000607308 */ /* 0x000a6e0000002400 */
[-C--:B------:R-:W-:Y:S01]  /*3640*/  HMMA.16816.F32 R64, R20, R118.reuse, R60 ;  /* 0x000000761440723c */ /* 0x080fe2000000183c */
[----:B-----5:R-:W-:Y:S11]  /*3650*/  FMUL.FTZ R0, R76, c[0x0][0x320] ;  /* 0x0000c8004c007a20 */ /* 0x020ff60000410000 */
[----:B------:R-:W-:Y:S04]  /*3660*/  @!UPT UIADD3 URZ, URZ, URZ, URZ ;  /* 0x0000003f3f3ff290 */ /* 0x000fe8000fffe03f */
[----:B------:R-:W-:Y:S01]  /*3670*/  HMMA.16816.F32 R48, R24, R118, R48 ;  /* 0x000000761830723c */ /* 0x000fe20000001830 */
[----:B------:R5:W1:Y:S02]  /*3680*/  MUFU.TANH R94, R0 ;  /* 0x00000000005e7308 */ /* 0x000a640000002400 */
[----:B-----5:R-:W-:-:S06]  /*3690*/  FMUL.FTZ R0, R77, c[0x0][0x320] ;  /* 0x0000c8004d007a20 */ /* 0x020fcc0000410000 */
[----:B------:R5:W1:Y:S01]  /*36a0*/  MUFU.TANH R92, R0 ;  /* 0x00000000005c7308 */ /* 0x000a620000002400 */
[----:B------:R-:W-:Y:S01]  /*36b0*/  HMMA.16816.F32 R44, R12, R52, R44 ;  /* 0x000000340c2c723c */ /* 0x000fe2000000182c */
[----:B-----5:R-:W-:-:S06]  /*36c0*/  FMUL.FTZ R0, R78, c[0x0][0x320] ;  /* 0x0000c8004e007a20 */ /* 0x020fcc0000410000 */
[----:B------:R5:W1:Y:S07]  /*36d0*/  MUFU.TANH R95, R0 ;  /* 0x00000000005f7308 */ /* 0x000a6e0000002400 */
[-C--:B------:R-:W-:Y:S08]  /*36e0*/  HMMA.16816.F32 R48, R16, R54.reuse, R48 ;  /* 0x000000361030723c */ /* 0x080ff00000001830 */
[----:B------:R-:W-:Y:S01]  /*36f0*/  HMMA.16816.F32 R52, R12, R54, R64 ;  /* 0x000000360c34723c */ /* 0x000fe20000001840 */
[----:B-----5:R-:W-:-:S04]  /*3700*/  FMUL.FTZ R0, R79, c[0x0][0x320] ;  /* 0x0000c8004f007a20 */ /* 0x020fc80000410000 */
[----:B------:R5:W1:Y:S02]  /*3710*/  MUFU.TANH R93, R0 ;  /* 0x00000000005d7308 */ /* 0x000a640000002400 */
[----:B-----5:R-:W-:-:S06]  /*3720*/  FMUL.FTZ R0, R68, c[0x0][0x320] ;  /* 0x0000c80044007a20 */ /* 0x020fcc0000410000 */
[----:B------:R5:W1:Y:S02]  /*3730*/  MUFU.TANH R82, R0 ;  /* 0x0000000000527308 */ /* 0x000a640000002400 */
[----:B-----5:R-:W-:-:S06]  /*3740*/  FMUL.FTZ R0, R69, c[0x0][0x320] ;  /* 0x0000c80045007a20 */ /* 0x020fcc0000410000 */
[----:B------:R5:W1:Y:S01]  /*3750*/  MUFU.TANH R81, R0 ;  /* 0x0000000000517308 */ /* 0x000a620000002400 */
[----:B------:R-:W-:Y:S01]  /*3760*/  HMMA.16816.F32 R60, R32, R124, RZ ;  /* 0x0000007c203c723c */ /* 0x000fe200000018ff */
[----:B-----5:R-:W-:-:S06]  /*3770*/  FMUL.FTZ R0, R70, c[0x0][0x320] ;  /* 0x0000c80046007a20 */ /* 0x020fcc0000410000 */
[----:B------:R5:W1:Y:S01]  /*3780*/  MUFU.TANH R89, R0 ;  /* 0x0000000000597308 */ /* 0x000a620000002400 */
[----:B------:R-:W-:Y:S01]  /*3790*/  HMMA.16816.F32 R32, R32, R126, RZ ;  /* 0x0000007e2020723c */ /* 0x000fe200000018ff */
[----:B-----5:R-:W-:-:S07]  /*37a0*/  FMUL.FTZ R0, R71, c[0x0][0x320] ;  /* 0x0000c80047007a20 */ /* 0x020fce0000410000 */
[----:B-1----:R-:W-:Y:S01]  /*37b0*/  HMMA.16816.F32 R68, R8, R40, R56 ;  /* 0x000000280844723c */ /* 0x002fe20000001838 */
[----:B------:R1:W1:Y:S07]  /*37c0*/  MUFU.TANH R87, R0 ;  /* 0x0000000000577308 */ /* 0x00026e0000002400 */
[----:B------:R-:W-:Y:S01]  /*37d0*/  HMMA.16816.F32 R56, R28, R124, RZ ;  /* 0x0000007c1c38723c */ /* 0x000fe200000018ff */
[----:B-1----:R-:W-:-:S07]  /*37e0*/  FMUL.FTZ R0, R72, c[0x0][0x320] ;  /* 0x0000c80048007a20 */ /* 0x002fce0000410000 */
[----:B------:R-:W-:Y:S01]  /*37f0*/  HMMA.16816.F32 R64, R4, R42, R52 ;  /* 0x0000002a0440723c */ /* 0x000fe20000001834 */
[----:B------:R1:W1:Y:S07]  /*3800*/  MUFU.TANH R84, R0 ;  /* 0x0000000000547308 */ /* 0x00026e0000002400 */
[----:B------:R-:W-:Y:S01]  /*3810*/  HMMA.16816.F32 R52, R28, R126, RZ ;  /* 0x0000007e1c34723c */ /* 0x000fe200000018ff */
[----:B-1----:R-:W-:-:S07]  /*3820*/  FMUL.FTZ R0, R73, c[0x0][0x320] ;  /* 0x0000c80049007a20 */ /* 0x002fce0000410000 */
[----:B------:R-:W-:Y:S01]  /*3830*/  HMMA.16816.F32 R76, R4, R40, R44 ;  /* 0x00000028044c723c */ /* 0x000fe2000000182c */
[----:B------:R-:W1:Y:S01]  /*3840*/  LDSM.16.M88.4 R44, [R230+0x3000] ;  /* 0x00300000e62c783b */ /* 0x000e620000000200 */
[----:B------:R5:W1:Y:S02]  /*3850*/  MUFU.TANH R83, R0 ;  /* 0x0000000000537308 */ /* 0x000a640000002400 */
[----:B-----5:R-:W-:-:S06]  /*3860*/  FMUL.FTZ R0, R74, c[0x0][0x320] ;  /* 0x0000c8004a007a20 */ /* 0x020fcc0000410000 */
[----:B------:R5:W1:Y:S01]  /*3870*/  MUFU.TANH R86, R0 ;  /* 0x0000000000567308 */ /* 0x000a620000002400 */
[----:B------:R-:W-:Y:S01]  /*3880*/  HMMA.16816.F32 R60, R24, R128, R60 ;  /* 0x00000080183c723c */ /* 0x000fe2000000183c */
[----:B-----5:R-:W-:-:S06]  /*3890*/  FMUL.FTZ R0, R75, c[0x0][0x320] ;  /* 0x0000c8004b007a20 */ /* 0x020fcc0000410000 */
[----:B------:R5:W1:Y:S01]  /*38a0*/  MUFU.TANH R85, R0 ;  /* 0x0000000000557308 */ /* 0x000a620000002400 */
[----:B------:R-:W-:Y:S01]  /*38b0*/  HMMA.16816.F32 R56, R20, R128, R56 ;  /* 0x000000801438723c */ /* 0x000fe20000001838 */
[----:B-----5:R-:W-:-:S06]  /*38c0*/  FMUL.FTZ R0, R68, c[0x0][0x320] ;  /* 0x0000c80044007a20 */ /* 0x020fcc0000410000 */
[----:B------:R5:W1:Y:S01]  /*38d0*/  MUFU.TANH R73, R0 ;  /* 0x0000000000497308 */ /* 0x000a620000002400 */
[-C--:B------:R-:W-:Y:S08]  /*38e0*/  HMMA.16816.F32 R24, R24, R130.reuse, R32 ;  /* 0x000000821818723c */ /* 0x080ff00000001820 */
[----:B------:R-:W-:Y:S01]  /*38f0*/  HMMA.16816.F32 R32, R20, R130, R52 ;  /* 0x000000821420723c */ /* 0x000fe20000001834 */
[----:B-----5:R-:W-:-:S04]  /*3900*/  FMUL.FTZ R0, R69, c[0x0][0x320] ;  /* 0x0000c80045007a20 */ /* 0x020fc80000410000 */
[----:B------:R5:W1:Y:S02]  /*3910*/  MUFU.TANH R72, R0 ;  /* 0x0000000000487308 */ /* 0x000a640000002400 */
[----:B-----5:R-:W-:-:S06]  /*3920*/  FMUL.FTZ R0, R70, c[0x0][0x320] ;  /* 0x0000c80046007a20 */ /* 0x020fcc0000410000 */
[----:B------:R5:W1:Y:S02]  /*3930*/  MUFU.TANH R80, R0 ;  /* 0x0000000000507308 */ /* 0x000a640000002400 */
[----:B-----5:R-:W-:Y:S02]  /*3940*/  FMUL.FTZ R0, R71, c[0x0][0x320] ;  /* 0x0000c80047007a20 */ /* 0x020fe40000410000 */
[----:B------:R-:W-:Y:S01]  /*3950*/  HMMA.16816.F32 R68, R8, R42, R48 ;  /* 0x0000002a0844723c */ /* 0x000fe20000001830 */
[----:B------:R-:W5:Y:S07]  /*3960*/  LDSM.16.M88.4 R48, [R227+0x3000] ;  /* 0x00300000e330783b */ /* 0x000f6e0000000200 */
[----:B-1----:R-:W-:Y:S01]  /*3970*/  HMMA.16816.F32 R28, R12, R44, R56 ;  /* 0x0000002c0c1c723c */ /* 0x002fe20000001838 */
[----:B------:R-:W-:Y:S01]  /*3980*/  FMUL.FTZ R77, R77, c[0x0][0x320] ;  /* 0x0000c8004d4d7a20 */ /* 0x000fe20000410000 */
[----:B------:R1:W1:Y:S01]  /*3990*/  MUFU.TANH R75, R0 ;  /* 0x00000000004b7308 */ /* 0x0002620000002400 */
[----:B------:R-:W-:Y:S01]  /*39a0*/  FMUL.FTZ R78, R78, c[0x0][0x320] ;  /* 0x0000c8004e4e7a20 */ /* 0x000fe20000410000 */
[----:B------:R-:W-:Y:S01]  /*39b0*/  ISETP.GE.AND P0, PT, R245, 0x2, PT ;  /* 0x00000002f500780c */ /* 0x000fe20003f06270 */
[----:B------:R-:W-:Y:S01]  /*39c0*/  FMUL.FTZ R79, R79, c[0x0][0x320] ;  /* 0x0000c8004f4f7a20 */ /* 0x000fe20000410000 */
[----:B------:R-:W-:-:S04]  /*39d0*/  DEPBAR.LE SB0, 0x0 ;  /* 0x000080000000791a */ /* 0x000fc80000000000 */
[C---:B------:R-:W-:Y:S08]  /*39e0*/  HMMA.16816.F32 R40, R16.reuse, R44, R60 ;  /* 0x0000002c1028723c */ /* 0x040ff0000000183c */
[-C--:B------:R-:W-:Y:S08]  /*39f0*/  HMMA.16816.F32 R16, R16, R46.reuse, R24 ;  /* 0x0000002e1010723c */ /* 0x080ff00000001818 */
[----:B------:R-:W-:Y:S08]  /*3a00*/  HMMA.16816.F32 R12, R12, R46, R32 ;  /* 0x0000002e0c0c723c */ /* 0x000ff00000001820 */
[-C--:B-----5:R-:W-:Y:S08]  /*3a10*/  HMMA.16816.F32 R40, R8, R48.reuse, R40 ;  /* 0x000000300828723c */ /* 0x0a0ff00000001828 */
[----:B------:R-:W-:Y:S08]  /*3a20*/  HMMA.16816.F32 R20, R4, R48, R28 ;  /* 0x000000300414723c */ /* 0x000ff0000000181c */
[-C--:B------:R-:W-:Y:S08]  /*3a30*/  HMMA.16816.F32 R8, R8, R50.reuse, R16 ;  /* 0x000000320808723c */ /* 0x080ff00000001810 */
[----:B------:R-:W-:Y:S01]  /*3a40*/  HMMA.16816.F32 R4, R4, R50, R12 ;  /* 0x000000320404723c */ /* 0x000fe2000000180c */
[----:B------:R-:W-:-:S02]  /*3a50*/  FMUL.FTZ R68, R68, c[0x0][0x320] ;  /* 0x0000c80044447a20 */ /* 0x000fc40000410000 */
[----:B------:R-:W-:Y:S02]  /*3a60*/  FMUL.FTZ R69, R69, c[0x0][0x320] ;  /* 0x0000c80045457a20 */ /* 0x000fe40000410000 */
[----:B------:R-:W-:Y:S02]  /*3a70*/  FMUL.FTZ R70, R70, c[0x0][0x320] ;  /* 0x0000c80046467a20 */ /* 0x000fe40000410000 */
[----:B------:R-:W-:Y:S02]  /*3a80*/  FMUL.FTZ R71, R71, c[0x0][0x320] ;  /* 0x0000c80047477a20 */ /* 0x000fe40000410000 */
[----:B------:R-:W-:Y:S02]  /*3a90*/  FMUL.FTZ R64, R64, c[0x0][0x320] ;  /* 0x0000c80040407a20 */ /* 0x000fe40000410000 */
[----:B------:R-:W-:Y:S02]  /*3aa0*/  FMUL.FTZ R65, R65, c[0x0][0x320] ;  /* 0x0000c80041417a20 */ /* 0x000fe40000410000 */
        /* <DEDUP_REMOVED lines=8> */
[----:B-1----:R-:W-:Y:S02]  /*3b30*/  FMUL.FTZ R0, R76, c[0x0][0x320] ;  /* 0x0000c8004c007a20 */ /* 0x002fe40000410000 */
        /* <DEDUP_REMOVED lines=9> */
[----:B------:R-:W-:Y:S01]  /*3bd0*/  FMUL.FTZ R7, R7, c[0x0][0x320] ;  /* 0x0000c80007077a20 */ /* 0x000fe20000410000 */
[----:B------:R3:W1:Y:S08]  /*3be0*/  MUFU.TANH R37, R20 ;  /* 0x0000001400257308 */ /* 0x0006700000002400 */
[----:B------:R3:W1:Y:S08]  /*3bf0*/  MUFU.TANH R39, R23 ;  /* 0x0000001700277308 */ /* 0x0006700000002400 */
[----:B------:R3:W1:Y:S08]  /*3c00*/  MUFU.TANH R74, R0 ;  /* 0x00000000004a7308 */ /* 0x0006700000002400 */
[----:B------:R-:W1:Y:S08]  /*3c10*/  MUFU.TANH R77, R77 ;  /* 0x0000004d004d7308 */ /* 0x000e700000002400 */
        /* <DEDUP_REMOVED lines=24> */
[----:B------:R-:W-:Y:S01]  /*3da0*/  BSSY B0, `(.L_x_538) ;  /* 0x0000046000007945 */ /* 0x000fe20003800000 */
[----:B------:R-:W-:Y:S01]  /*3db0*/  BAR.SYNC.DEFER_BLOCKING 0x0 ;  /* 0x0000000000007b1d */ /* 0x000fe20000010000 */
[----:B------:R-:W-:-:S05]  /*3dc0*/  ISETP.GT.AND P2, PT, R175, 0x6f, PT ;  /* 0x0000006faf00780c */ /* 0x000fca0003f44270 */
[----:B------:R-:W-:Y:S05]  /*3dd0*/  @!P0 BRA `(.L_x_539) ;  /* 0x0000042000008947 */ /* 0x000fea0003800000 */
[----:B--234-:R-:W-:Y:S01]  /*3de0*/  IADD3 R2, R175, R121, R178 ;  /* 0x00000079af027210 */ /* 0x01cfe20007ffe0b2 */
[----:B------:R-:W-:-:S03]  /*3df0*/  IMAD.MOV.U32 R244, RZ, RZ, RZ ;  /* 0x000000fffff47224 */ /* 0x000fc600078e00ff */
        /* <DEDUP_REMOVED lines=8> */
[----:B------:R-:W2:Y:S01]  /*3e80*/  @!P2 LDG.E R244, [R4.64] ;  /* 0x0000000604f4a981 */ /* 0x000ea2000c1e1900 */
[----:B------:R-:W-:-:S04]  /*3e90*/  IMAD.MOV R0, RZ, RZ, -R0 ;  /* 0x000000ffff007224 */ /* 0x000fc800078e0a00 */
[----:B------:R-:W-:-:S04]  /*3ea0*/  IMAD R252, R0, c[0x0][0x2b8], R2 ;  /* 0x0000ae0000fc7a24 */ /* 0x000fc800078e0202 */
[----:B------:R-:W-:Y:S01]  /*3eb0*/  IMAD.WIDE.U32 R2, R252, c[0x0][0x1e0], RZ ;  /* 0x00007800fc027a25 */ /* 0x000fe200078e00ff */
[----:B------:R-:W-:-:S05]  /*3ec0*/  SHF.R.S32.HI R0, RZ, 0x1f, R252 ;  /* 0x0000001fff007819 */ /* 0x000fca00000114fc */
[----:B------:R-:W-:-:S04]  /*3ed0*/  IMAD R0, R0, c[0x0][0x1e0], RZ ;  /* 0x0000780000007a24 */ /* 0x000fc800078e02ff */
[----:B------:R-:W-:-:S04]  /*3ee0*/  IMAD R0, R252, c[0x0][0x1e4], R0 ;  /* 0x00007900fc007a24 */ /* 0x000fc800078e0200 */
[----:B------:R-:W-:Y:S01]  /*3ef0*/  IMAD.IADD R3, R3, 0x1, R0 ;  /* 0x0000000103037824 */ /* 0x000fe200078e0200 */
[----:B--2---:R-:W-:-:S03]  /*3f00*/  SHF.R.S32.HI R4, RZ, 0x1f, R244 ;  /* 0x0000001fff047819 */ /* 0x004fc600000114f4 */
[----:B------:R-:W-:-:S04]  /*3f10*/  IMAD.WIDE.U32 R2, R244, c[0x0][0x1f0], R2 ;  /* 0x00007c00f4027a25 */ /* 0x000fc800078e0002 */
[----:B------:R-:W-:Y:S01]  /*3f20*/  IMAD R4, R4, c[0x0][0x1f0], RZ ;  /* 0x00007c0004047a24 */ /* 0x000fe200078e02ff */
[----:B------:R-:W-:-:S03]  /*3f30*/  IADD3 R0, P1, R172, R2, RZ ;  /* 0x00000002ac007210 */ /* 0x000fc60007f3e0ff */
[----:B------:R-:W-:Y:S01]  /*3f40*/  IMAD R2, R244, c[0x0][0x1f4], R4 ;  /* 0x00007d00f4027a24 */ /* 0x000fe200078e0204 */
[----:B------:R-:W-:-:S04]  /*3f50*/  LEA R4, P0, R0, c[0x0][0x1c8], 0x1 ;  /* 0x0000720000047a11 */ /* 0x000fc800078008ff */
[----:B------:R-:W-:-:S04]  /*3f60*/  IADD3.X R2, R171, R3, R2, P1, !PT ;  /* 0x00000003ab027210 */ /* 0x000fc80000ffe402 */
[----:B------:R-:W-:Y:S01]  /*3f70*/  LEA.HI.X R0, R0, c[0x0][0x1cc], R2, 0x1, P0 ;  /* 0x0000730000007a11 */ /* 0x000fe200000f0c02 */
[----:B------:R-:W-:Y:S05]  /*3f80*/  BRA.DIV ~URZ, `(.L_x_540) ;  /* 0x000123a27f007947 */ /* 0x000fea000b800000 */
[----:B------:R2:W3:Y:S02]  /*3f90*/  SHFL.IDX PT, R5, R0, RZ, 0x181f ;  /* 0x00181fff00057589 */ /* 0x0004e400000e0000 */
.L_x_602:
[----:B------:R-:W-:Y:S05]  /*3fa0*/  BRA.DIV ~URZ, `(.L_x_541) ;  /* 0x000123f27f007947 */ /* 0x000fea000b800000 */
[----:B------:R-:W4:Y:S04]  /*3fb0*/  SHFL.IDX PT, R6, R4, RZ, 0x181f ;  /* 0x00181fff04067589 */ /* 0x000f2800000e0000 */
[----:B------:R-:W5:Y:S04]  /*3fc0*/  SHFL.IDX PT, R2, R4, 0x1, 0x181f ;  /* 0x00381f0004027f89 */ /* 0x000f6800000e0000 */
[----:B------:R-:W2:Y:S04]  /*3fd0*/  SHFL.IDX PT, R10, R4, 0x2, 0x181f ;  /* 0x00581f00040a7f89 */ /* 0x000ea800000e0000 */
[----:B------:R-:W3:Y:S04]  /*3fe0*/  SHFL.IDX PT, R3, R0, 0x1, 0x181f ;  /* 0x00381f0000037f89 */ /* 0x000ee800000e0000 */
[----:B------:R-:W1:Y:S04]  /*3ff0*/  SHFL.IDX PT, R8, R4, 0x3, 0x181f ;  /* 0x00781f0004087f89 */ /* 0x000e6800000e0000 */
[----:B------:R-:W1:Y:S04]  /*4000*/  SHFL.IDX PT, R11, R0, 0x2, 0x181f ;  /* 0x00581f00000b7f89 */ /* 0x000e6800000e0000 */
[----:B------:R-:W1:Y:S01]  /*4010*/  SHFL.IDX PT, R9, R4, 0x4, 0x181f ;  /* 0x00981f0004097f89 */ /* 0x000e6200000e0000 */
[----:B----4-:R-:W-:-:S03]  /*4020*/  IADD3 R6, P0, R6, R170, RZ ;  /* 0x000000aa06067210 */ /* 0x010fc60007f1e0ff */
[----:B------:R-:W-:Y:S01]  /*4030*/  SHFL.IDX PT, R12, R4, 0x5, 0x181f ;  /* 0x00b81f00040c7f89 */ /* 0x000fe200000e0000 */
[-C--:B-----5:R-:W-:Y:S01]  /*4040*/  IADD3 R2, P1, R2, R170.reuse, RZ ;  /* 0x000000aa02027210 */ /* 0x0a0fe20007f3e0ff */
[----:B---3--:R-:W-:Y:S02]  /*4050*/  IMAD.X R7, R5, 0x1, R36, P0 ;  /* 0x0000000105077824 */ /* 0x008fe400000e0624 */
[----:B------:R-:W3:Y:S01]  /*4060*/  SHFL.IDX PT, R15, R0, 0x3, 0x181f ;  /* 0x00781f00000f7f89 */ /* 0x000ee200000e0000 */
[----:B--2---:R-:W-:-:S03]  /*4070*/  IADD3 R10, P0, R10, R170, RZ ;  /* 0x000000aa0a0a7210 */ /* 0x004fc60007f1e0ff */
[----:B------:R-:W2:Y:S01]  /*4080*/  SHFL.IDX PT, R14, R0, 0x4, 0x181f ;  /* 0x00981f00000e7f89 */ /* 0x000ea200000e0000 */
[----:B------:R-:W-:-:S03]  /*4090*/  IMAD.X R3, R3, 0x1, R36, P1 ;  /* 0x0000000103037824 */ /* 0x000fc600008e0624 */
[----:B------:R-:W4:Y:S01]  /*40a0*/  SHFL.IDX PT, R13, R0, 0x5, 0x181f ;  /* 0x00b81f00000d7f89 */ /* 0x000f2200000e0000 */
[----:B-1----:R-:W-:-:S03]  /*40b0*/  IADD3 R8, P6, R8, R170, RZ ;  /* 0x000000aa08087210 */ /* 0x002fc60007fde0ff */
[----:B------:R1:W-:Y:S01]  /*40c0*/  LDGSTS.E.BYPASS.LTC128B.128 [R243+0x3900], [R6.64], !P5 ;  /* 0x0390000006f37fae */ /* 0x0003e2000e901d46 */
[----:B------:R-:W-:-:S03]  /*40d0*/  IMAD.X R11, R11, 0x1, R36, P0 ;  /* 0x000000010b0b7824 */ /* 0x000fc600000e0624 */
[----:B------:R5:W-:Y:S04]  /*40e0*/  LDGSTS.E.BYPASS.LTC128B.128 [R243+0x4100], [R2.64], !P5 ;  /* 0x0410000002f37fae */ /* 0x000be8000e901d46 */
[----:B------:R4:W-:Y:S04]  /*40f0*/  LDGSTS.E.BYPASS.LTC128B.128 [R243+0x4900], [R10.64], !P5 ;  /* 0x049000000af37fae */ /* 0x0009e8000e901d46 */
[----:B------:R-:W4:Y:S04]  /*4100*/  SHFL.IDX PT, R4, R4, 0x6, 0x181f ;  /* 0x00d81f0004047f89 */ /* 0x000f2800000e0000 */
[----:B------:R-:W4:Y:S01]  /*4110*/  SHFL.IDX PT, R0, R0, 0x6, 0x181f ;  /* 0x00d81f0000007f89 */ /* 0x000f2200000e0000 */
[-C--:B-1----:R-:W-:Y:S01]  /*4120*/  IADD3 R6, P1, R9, R170.reuse, RZ ;  /* 0x000000aa09067210 */ /* 0x082fe20007f3e0ff */
[----:B---3--:R-:W-:Y:S01]  /*4130*/  IMAD.X R9, R15, 0x1, R36, P6 ;  /* 0x000000010f097824 */ /* 0x008fe200030e0624 */
[----:B-----5:R-:W-:-:S03]  /*4140*/  IADD3 R2, P0, R12, R170, RZ ;  /* 0x000000aa0c027210 */ /* 0x020fc60007f1e0ff */
[--C-:B--2---:R-:W-:Y:S01]  /*4150*/  IMAD.X R7, R14, 0x1, R36.reuse, P1 ;  /* 0x000000010e077824 */ /* 0x104fe200008e0624 */
[----:B------:R1:W-:Y:S01]  /*4160*/  LDGSTS.E.BYPASS.LTC128B.128 [R243+0x5100], [R8.64], !P5 ;  /* 0x0510000008f37fae */ /* 0x0003e2000e901d46 */
[----:B----4-:R-:W-:-:S03]  /*4170*/  IMAD.X R3, R13, 0x1, R36, P0 ;  /* 0x000000010d037824 */ /* 0x010fc600000e0624 */
[----:B------:R1:W-:Y:S04]  /*4180*/  LDGSTS.E.BYPASS.LTC128B.128 [R243+0x5900], [R6.64], !P5 ;  /* 0x0590000006f37fae */ /* 0x0003e8000e901d46 */
[----:B------:R1:W-:Y:S02]  /*4190*/  LDGSTS.E.BYPASS.LTC128B.128 [R243+0x6100], [R2.64], !P5 ;  /* 0x0610000002f37fae */ /* 0x0003e4000e901d46 */
.L_x_603:
[----:B-1----:R-:W-:-:S04]  /*41a0*/  IADD3 R2, P0, R4, R170, RZ ;  /* 0x000000aa04027210 */ /* 0x002fc80007f1e0ff */
[----:B------:R-:W-:-:S05]  /*41b0*/  IADD3.X R3, R0, R36, RZ, P0, !PT ;  /* 0x0000002400037210 */ /* 0x000fca00007fe4ff */
[----:B------:R-:W-:Y:S01]  /*41c0*/  @!PT LDS RZ, [RZ] ;  /* 0x00000000fffff984 */ /* 0x000fe20000000800 */
[----:B------:R-:W-:Y:S01]  /*41d0*/  @!PT LDS RZ, [RZ] ;  /* 0x00000000fffff984 */ /* 0x000fe20000000800 */
[----:B------:R-:W-:Y:S01]  /*41e0*/  @!PT LDS RZ, [RZ] ;  /* 0x00000000fffff984 */ /* 0x000fe20000000800 */
[----:B------:R1:W-:Y:S04]  /*41f0*/  LDGSTS.E.BYPASS.LTC128B.128 [R243+0x6900], [R2.64], !P5 ;  /* 0x0690000002f37fae */ /* 0x0003e8000e901d46 */
.L_x_539:
[----:B--2-4-:R-:W-:Y:S05]  /*4200*/  BSYNC B0 ;  /* 0x0000000000007941 */ /* 0x014fea0003800000 */
.L_x_538:
[----:B-1-3--:R-:W2:Y:S04]  /*4210*/  LDL R3, [R1+0x5c] ;  /* 0x00005c0001037983 */ /* 0x00aea80000100800 */
[----:B------:R-:W2:Y:S04]  /*4220*/  LDL R0, [R1+0x6c] ;  /* 0x00006c0001007983 */ /* 0x000ea80000100800 */
[----:B------:R-:W3:Y:S04]  /*4230*/  LDL R2, [R1+0x68] ;  /* 0x0000680001027983 */ /* 0x000ee80000100800 */
[----:B------:R-:W0:Y:S01]  /*4240*/  LDGDEPBAR ;  /* 0x00000000000079af */ /* 0x000e220000000000 */
[----:B--2---:R-:W-:-:S04]  /*4250*/  IMAD.IADD R88, R0, 0x1, R3 ;  /* 0x0000000100587824 */ /* 0x004fc800078e0203 */
[----:B------:R-:W-:Y:S01]  /*4260*/  @P4 IMAD.HI.U32 R0, R88, c[0x0][0x2c8], RZ ;  /* 0x0000b20058004a27 */ /* 0x000fe200078e00ff */
[----:B---3--:R-:W-:-:S03]  /*4270*/  IADD3 R4, -R2, 0x1, R120 ;  /* 0x0000000102047810 */ /* 0x008fc60007ffe178 */
[----:B------:R-:W-:Y:S01]  /*4280*/  IMAD.IADD R5, R120, 0x1, -R2 ;  /* 0x0000000178057824 */ /* 0x000fe200078e0a02 */
[----:B------:R-:W-:Y:S02]  /*4290*/  @P4 SHF.R.U32.HI R88, RZ, c[0x0][0x2cc], R0 ;  /* 0x0000b300ff584a19 */ /* 0x000fe40000011600 */
[----:B------:R-:W-:Y:S01]  /*42a0*/  IADD3 R4, R4, -c[0x0][0x168], RZ ;  /* 0x80005a0004047a10 */ /* 0x000fe20007ffe0ff */
[----:B------:R-:W-:Y:S05]  /*42b0*/  BRA.DIV ~URZ, `(.L_x_542) ;  /* 0x000127b27f007947 */ /* 0x000fea000b800000 */
[----:B------:R1:W2:Y:S02]  /*42c0*/  SHFL.IDX PT, R0, R88, RZ, 0x1c1f ;  /* 0x001c1fff58007589 */ /* 0x0002a400000e0000 */
.L_x_604:
[----:B--2---:R-:W-:-:S05]  /*42d0*/  IMAD.IADD R0, R4, 0x1, R0 ;  /* 0x0000000104007824 */ /* 0x004fca00078e0200 */
[----:B------:R-:W-:-:S04]  /*42e0*/  IMNMX R0, R5, R0, PT ;  /* 0x0000000005007217 */ /* 0x000fc80003800200 */
[C---:B------:R-:W-:Y:S02]  /*42f0*/  ISETP.GT.AND P0, PT, R0.reuse, RZ, PT ;  /* 0x000000ff0000720c */ /* 0x040fe40003f04270 */
[C---:B------:R-:W-:Y:S02]  /*4300*/  ISETP.GT.AND P6, PT, R0.reuse, 0x1, PT ;  /* 0x000000010000780c */ /* 0x040fe40003fc4270 */
[----:B------:R-:W-:Y:S02]  /*4310*/  FSEL R9, R169, -INF , P0 ;  /* 0xff800000a9097808 */ /* 0x000fe40000000000 */
[C---:B------:R-:W-:Y:S02]  /*4320*/  ISETP.GT.AND P1, PT, R0.reuse, 0x8, PT ;  /* 0x000000080000780c */ /* 0x040fe40003f24270 */
[----:B------:R-:W-:Y:S02]  /*4330*/  ISETP.GT.AND P0, PT, R0, 0x9, PT ;  /* 0x000000090000780c */ /* 0x000fe40003f04270 */
[----:B------:R-:W-:-:S02]  /*4340*/  FSEL R10, R168, -INF , P6 ;  /* 0xff800000a80a7808 */ /* 0x000fc40003000000 */
[----:B------:R-:W-:Y:S02]  /*4350*/  FSEL R13, R166, -INF , P1 ;  /* 0xff800000a60d7808 */ /* 0x000fe40000800000 */
[----:B------:R-:W-:Y:S02]  /*4360*/  FSEL R15, R165, -INF , P0 ;  /* 0xff800000a50f7808 */ /* 0x000fe40000000000 */
[C---:B------:R-:W-:Y:S02]  /*4370*/  ISETP.GT.AND P6, PT, R0.reuse, 0x10, PT ;  /* 0x000000100000780c */ /* 0x040fe40003fc4270 */
        /* <DEDUP_REMOVED lines=46> */
[----:B------:R-:W-:Y:S01]  /*4660*/  FSEL R144, R16, -INF , P0 ;  /* 0xff80000010907808 */ /* 0x000fe20000000000 */
[----:B------:R-:W-:Y:S05]  /*4670*/  BRA.DIV ~URZ, `(.L_x_543) ;  /* 0x000124527f007947 */ /* 0x000fea000b800000 */
[----:B------:R-:W2:Y:S04]  /*4680*/  SHFL.IDX PT, R2, R88, 0x2, 0x1c1f ;  /* 0x005c1f0058027f89 */ /* 0x000ea800000e0000 */
[----:B------:R-:W3:Y:S04]  /*4690*/  SHFL.IDX PT, R3, R88, 0x1, 0x1c1f ;  /* 0x003c1f0058037f89 */ /* 0x000ee800000e0000 */
[----:B-1----:R-:W1:Y:S01]  /*46a0*/  SHFL.IDX PT, R88, R88, 0x3, 0x1c1f ;  /* 0x007c1f0058587f89 */ /* 0x002e6200000e0000 */
[----:B--2---:R-:W-:-:S02]  /*46b0*/  IMAD.IADD R2, R4, 0x1, R2 ;  /* 0x0000000104027824 */ /* 0x004fc400078e0202 */
[----:B---3--:R-:W-:-:S03]  /*46c0*/  IMAD.IADD R3, R4, 0x1, R3 ;  /* 0x0000000104037824 */ /* 0x008fc600078e0203 */
[----:B------:R-:W-:Y:S01]  /*46d0*/  IMNMX R2, R5, R2, PT ;  /* 0x0000000205027217 */ /* 0x000fe20003800200 */
[----:B-1----:R-:W-:-:S03]  /*46e0*/  IMAD.IADD R0, R4, 0x1, R88 ;  /* 0x0000000104007824 */ /* 0x002fc600078e0258 */
[C---:B------:R-:W-:Y:S02]  /*46f0*/  ISETP.GT.AND P6, PT, R2.reuse, RZ, PT ;  /* 0x000000ff0200720c */ /* 0x040fe40003fc4270 */
[C---:B------:R-:W-:Y:S02]  /*4700*/  ISETP.GT.AND P1, PT, R2.reuse, 0x1, PT ;  /* 0x000000010200780c */ /* 0x040fe40003f24270 */
[----:B------:R-:W-:Y:S02]  /*4710*/  ISETP.GT.AND P0, PT, R2, 0x8, PT ;  /* 0x000000080200780c */ /* 0x000fe40003f04270 */
[----:B------:R-:W-:Y:S02]  /*4720*/  FSEL R24, R185, -INF , P6 ;  /* 0xff800000b9187808 */ /* 0x000fe40003000000 */
[----:B------:R-:W-:Y:S02]  /*4730*/  FSEL R26, R183, -INF , P1 ;  /* 0xff800000b71a7808 */ /* 0x000fe40000800000 */
[----:B------:R-:W-:-:S02]  /*4740*/  FSEL R29, R182, -INF , P0 ;  /* 0xff800000b61d7808 */ /* 0x000fc40000000000 */
[C---:B------:R-:W-:Y:S02]  /*4750*/  ISETP.GT.AND P6, PT, R2.reuse, 0x9, PT ;  /* 0x000000090200780c */ /* 0x040fe40003fc4270 */
        /* <DEDUP_REMOVED lines=44> */
[----:B------:R-:W-:Y:S02]  /*4a20*/  IMNMX R3, R5, R3, PT ;  /* 0x0000000305037217 */ /* 0x000fe40003800200 */
[----:B------:R-:W-:Y:S02]  /*4a30*/  FSEL R182, R37, -INF , P6 ;  /* 0xff80000025b67808 */ /* 0x000fe40003000000 */
[----:B------:R-:W-:-:S02]  /*4a40*/  FSEL R181, R30, -INF , P1 ;  /* 0xff8000001eb57808 */ /* 0x000fc40000800000 */
[----:B------:R-:W-:Y:S02]  /*4a50*/  FSEL R180, R19, -INF , P0 ;  /* 0xff80000013b47808 */ /* 0x000fe40000000000 */
[----:B------:R-:W-:Y:S02]  /*4a60*/  ISETP.GT.AND P6, PT, R2, 0x69, PT ;  /* 0x000000690200780c */ /* 0x000fe40003fc4270 */
[C---:B------:R-:W-:Y:S02]  /*4a70*/  ISETP.GT.AND P1, PT, R3.reuse, RZ, PT ;  /* 0x000000ff0300720c */ /* 0x040fe40003f24270 */
[----:B------:R-:W-:Y:S02]  /*4a80*/  ISETP.GT.AND P0, PT, R3, 0x1, PT ;  /* 0x000000010300780c */ /* 0x000fe40003f04270 */
[----:B------:R-:W-:Y:S02]  /*4a90*/  FSEL R179, R18, -INF , P6 ;  /* 0xff80000012b37808 */ /* 0x000fe40003000000 */
[----:B------:R-:W-:-:S02]  /*4aa0*/  FSEL R7, R201, -INF , P1 ;  /* 0xff800000c9077808 */ /* 0x000fc40000800000 */
[----:B------:R-:W-:Y:S02]  /*4ab0*/  FSEL R8, R199, -INF , P0 ;  /* 0xff800000c7087808 */ /* 0x000fe40000000000 */
[C---:B------:R-:W-:Y:S02]  /*4ac0*/  ISETP.GT.AND P6, PT, R3.reuse, 0x8, PT ;  /* 0x000000080300780c */ /* 0x040fe40003fc4270 */
[C---:B------:R-:W-:Y:S02]  /*4ad0*/  ISETP.GT.AND P1, PT, R3.reuse, 0x9, PT ;  /* 0x000000090300780c */ /* 0x040fe40003f24270 */
        /* <DEDUP_REMOVED lines=43> */
[----:B------:R-:W-:Y:S02]  /*4d90*/  IMNMX R0, R5, R0, PT ;  /* 0x0000000005007217 */ /* 0x000fe40003800200 */
[----:B------:R-:W-:-:S02]  /*4da0*/  FSEL R150, R71, -INF , P6 ;  /* 0xff80000047967808 */ /* 0x000fc40003000000 */
[----:B------:R-:W-:Y:S02]  /*4db0*/  FSEL R145, R42, -INF , P1 ;  /* 0xff8000002a917808 */ /* 0x000fe40000800000 */
[----:B------:R-:W-:Y:S02]  /*4dc0*/  FSEL R146, R43, -INF , P0 ;  /* 0xff8000002b927808 */ /* 0x000fe40000000000 */
[C---:B------:R-:W-:Y:S02]  /*4dd0*/  ISETP.GT.AND P6, PT, R3.reuse, 0x68, PT ;  /* 0x000000680300780c */ /* 0x040fe40003fc4270 */
[----:B------:R-:W-:Y:S02]  /*4de0*/  ISETP.GT.AND P1, PT, R3, 0x69, PT ;  /* 0x000000690300780c */ /* 0x000fe40003f24270 */
[----:B------:R-:W-:Y:S02]  /*4df0*/  ISETP.GT.AND P0, PT, R0, RZ, PT ;  /* 0x000000ff0000720c */ /* 0x000fe40003f04270 */
        /* <DEDUP_REMOVED lines=42> */
[----:B------:R-:W-:-:S02]  /*50a0*/  FMNMX.FTZ R4, R9, R10, !PT ;  /* 0x0000000a09047209 */ /* 0x000fc40007810000 */
[----:B------:R-:W-:Y:S02]  /*50b0*/  FSEL R160, R85, -INF , P6 ;  /* 0xff80000055a07808 */ /* 0x000fe40003000000 */
[----:B------:R-:W-:Y:S02]  /*50c0*/  FSEL R159, R78, -INF , P1 ;  /* 0xff8000004e9f7808 */ /* 0x000fe40000800000 */
[----:B------:R-:W-:Y:S02]  /*50d0*/  FSEL R158, R79, -INF , P0 ;  /* 0xff8000004f9e7808 */ /* 0x000fe40000000000 */
        /* <DEDUP_REMOVED lines=9> */
[----:B------:R-:W-:Y:S02]  /*5170*/  FMNMX.FTZ R2, R15, R2, !PT ;  /* 0x000000020f027209 */ /* 0x000fe40007810000 */
[C---:B------:R-:W-:Y:S02]  /*5180*/  ISETP.GT.AND P6, PT, R0.reuse, 0x61, PT ;  /* 0x000000610000780c */ /* 0x040fe40003fc4270 */
[C---:B------:R-:W-:Y:S02]  /*5190*/  ISETP.GT.AND P1, PT, R0.reuse, 0x68, PT ;  /* 0x000000680000780c */ /* 0x040fe40003f24270 */
[----:B------:R-:W-:Y:S02]  /*51a0*/  ISETP.GT.AND P0, PT, R0, 0x69, PT ;  /* 0x000000690000780c */ /* 0x000fe40003f04270 */
        /* <DEDUP_REMOVED lines=101> */
[----:B------:R-:W-:Y:S02]  /*5800*/  FMNMX.FTZ R0, R144, R0, !PT ;  /* 0x0000000090007209 */ /* 0x000fe40007810000 */
[----:B------:R-:W-:Y:S01]  /*5810*/  FMNMX.FTZ R70, R149, R70, !PT ;  /* 0x0000004695467209 */ /* 0x000fe20007810000 */
[----:B------:R-:W1:Y:S01]  /*5820*/  SHFL.BFLY PT, R5, R69, 0x2, 0x1f ;  /* 0x0c401f0045057f89 */ /* 0x000e6200000e0000 */
[----:B------:R-:W-:-:S02]  /*5830*/  FSEL R147, R44, -INF , P0 ;  /* 0xff8000002c937808 */ /* 0x000fc40000000000 */
[----:B------:R-:W-:Y:S01]  /*5840*/  FMNMX.FTZ R2, R184, R3, !PT ;  /* 0x00000003b8027209 */ /* 0x000fe20007810000 */
[----:B------:R-:W2:Y:S03]  /*5850*/  SHFL.BFLY PT, R4, R0, 0x2, 0x1f ;  /* 0x0c401f0000047f89 */ /* 0x000ea600000e0000 */
[----:B------:R-:W-:Y:S01]  /*5860*/  FMNMX.FTZ R2, R147, R2, !PT ;  /* 0x0000000293027209 */ /* 0x000fe20007810000 */
[----:B------:R-:W3:Y:S04]  /*5870*/  SHFL.BFLY PT, R3, R70, 0x2, 0x1f ;  /* 0x0c401f0046037f89 */ /* 0x000ee800000e0000 */
[----:B------:R-:W4:Y:S01]  /*5880*/  SHFL.BFLY PT, R6, R2, 0x2, 0x1f ;  /* 0x0c401f0002067f89 */ /* 0x000f2200000e0000 */
[----:B-1----:R-:W-:-:S02]  /*5890*/  FMNMX.FTZ R69, R69, R5, !PT ;  /* 0x0000000545457209 */ /* 0x002fc40007810000 */
[----:B--2---:R-:W-:-:S03]  /*58a0*/  FMNMX.FTZ R0, R4, R0, !PT ;  /* 0x0000000004007209 */ /* 0x004fc60007810000 */
[----:B------:R-:W1:Y:S01]  /*58b0*/  SHFL.BFLY PT, R4, R69, 0x1, 0x1f ;  /* 0x0c201f0045047f89 */ /* 0x000e6200000e0000 */
[----:B---3--:R-:W-:-:S03]  /*58c0*/  FMNMX.FTZ R70, R70, R3, !PT ;  /* 0x0000000346467209 */ /* 0x008fc60007810000 */
[----:B------:R-:W2:Y:S01]  /*58d0*/  SHFL.BFLY PT, R71, R0, 0x1, 0x1f ;  /* 0x0c201f0000477f89 */ /* 0x000ea200000e0000 */
[----:B----4-:R-:W-:-:S03]  /*58e0*/  FMNMX.FTZ R6, R2, R6, !PT ;  /* 0x0000000602067209 */ /* 0x010fc60007810000 */
[----:B------:R-:W3:Y:S04]  /*58f0*/  SHFL.BFLY PT, R3, R70, 0x1, 0x1f ;  /* 0x0c201f0046037f89 */ /* 0x000ee800000e0000 */
[----:B------:R4:W4:Y:S01]  /*5900*/  SHFL.BFLY PT, R68, R6, 0x1, 0x1f ;  /* 0x0c201f0006447f89 */ /* 0x00092200000e0000 */
[----:B-1----:R-:W-:Y:S02]  /*5910*/  FMNMX.FTZ R69, R69, R4, !PT ;  /* 0x0000000445457209 */ /* 0x002fe40007810000 */
[----:B--2---:R-:W-:Y:S02]  /*5920*/  FMNMX.FTZ R71, R0, R71, !PT ;  /* 0x0000004700477209 */ /* 0x004fe40007810000 */
[----:B---3--:R-:W-:-:S03]  /*5930*/  FMNMX.FTZ R70, R70, R3, !PT ;  /* 0x0000000346467209 */ /* 0x008fc60007810000 */
.L_x_605:
[C---:B------:R-:W-:Y:S01]  /*5940*/  FMUL.FTZ R4, R71.reuse, c[0x0][0x2d0] ;  /* 0x0000b40047047a20 */ /* 0x040fe20000410000 */
[----:B------:R-:W-:Y:S01]  /*5950*/  FSETP.NEU.FTZ.AND P0, PT, R71, -INF , PT ;  /* 0xff8000004700780b */ /* 0x000fe20003f1d000 */
[----:B------:R-:W-:Y:S01]  /*5960*/  FMUL.FTZ R3, R70, c[0x0][0x2d0] ;  /* 0x0000b40046037a20 */ /* 0x000fe20000410000 */
[----:B----4-:R-:W-:Y:S01]  /*5970*/  FMNMX.FTZ R68, R68, R6, !PT ;  /* 0x0000000644447209 */ /* 0x010fe20007810000 */
[----:B------:R-:W-:Y:S01]  /*5980*/  WARPSYNC 0xffffffff ;  /* 0xffffffff00007948 */ /* 0x000fe20003800000 */
[----:B------:R-:W-:Y:S01]  /*5990*/  FSEL R4, R4, RZ, P0 ;  /* 0x000000ff04047208 */ /* 0x000fe20000000000 */
[----:B------:R-:W-:Y:S01]  /*59a0*/  LDSM.16.MT88.4 R44, [R225] ;  /* 0x00000000e12c783b */ /* 0x000fe20000004200 */
[----:B------:R-:W-:-:S03]  /*59b0*/  FSETP.NEU.FTZ.AND P0, PT, R70, -INF , PT ;  /* 0xff8000004600780b */ /* 0x000fc60003f1d000 */
[--C-:B------:R-:W-:Y:S01]  /*59c0*/  FFMA.FTZ R0, R9, c[0x0][0x2d0], -R4.reuse ;  /* 0x0000b40009007a23 */ /* 0x100fe20000010804 */
[----:B------:R-:W-:Y:S01]  /*59d0*/  FSEL R3, R3, RZ, P0 ;  /* 0x000000ff03037208 */ /* 0x000fe20000000000 */
[--C-:B------:R-:W-:Y:S01]  /*59e0*/  FFMA.FTZ R2, R25, c[0x0][0x2d0], -R4.reuse ;  /* 0x0000b40019027a23 */ /* 0x100fe20000010804 */
[----:B------:R-:W-:Y:S01]  /*59f0*/  FSETP.NEU.FTZ.AND P0, PT, R69, -INF , PT ;  /* 0xff8000004500780b */ /* 0x000fe20003f1d000 */
[----:B------:R1:W-:Y:S01]  /*5a00*/  MUFU.EX2 R207, R0 ;  /* 0x0000000000cf7308 */ /* 0x0003e20000000800 */
[----:B------:R2:W-:Y:S01]  /*5a10*/  STL [R1+0xa0], R224 ;  /* 0x0000a0e001007387 */ /* 0x0005e20000100800 */
[----:B------:R-:W-:Y:S02]  /*5a20*/  FFMA.FTZ R144, R144, c[0x0][0x2d0], -R4 ;  /* 0x0000b40090907a23 */ /* 0x000fe40000010804 */
[--C-:B------:R-:W-:Y:S01]  /*5a30*/  FFMA.FTZ R145, R145, c[0x0][0x2d0], -R3.reuse ;  /* 0x0000b40091917a23 */ /* 0x100fe20000010803 */
[----:B------:R-:W-:Y:S01]  /*5a40*/  LDSM.16.MT88.4 R52, [R229+0x800] ;  /* 0x00080000e534783b */ /* 0x000fe20000004200 */
[----:B------:R-:W-:-:S02]  /*5a50*/  FFMA.FTZ R146, R146, c[0x0][0x2d0], -R3 ;  /* 0x0000b40092927a23 */ /* 0x000fc40000010803 */
[----:B------:R3:W-:Y:S01]  /*5a60*/  MUFU.EX2 R217, R2 ;  /* 0x0000000200d97308 */ /* 0x0007e20000000800 */
[----:B------:R-:W-:Y:S01]  /*5a70*/  LDSM.16.MT88.4 R48, [R226] ;  /* 0x00000000e230783b */ /* 0x000fe20000004200 */
[--C-:B------:R-:W-:Y:S02]  /*5a80*/  FFMA.FTZ R148, R148, c[0x0][0x2d0], -R3.reuse ;  /* 0x0000b40094947a23 */ /* 0x100fe40000010803 */
[----:B------:R-:W-:Y:S02]  /*5a90*/  FFMA.FTZ R149, R149, c[0x0][0x2d0], -R3 ;  /* 0x0000b40095957a23 */ /* 0x000fe40000010803 */
[----:B-1----:R-:W-:-:S04]  /*5aa0*/  FFMA.FTZ R0, R10, c[0x0][0x2d0], -R4 ;  /* 0x0000b4000a007a23 */ /* 0x002fc80000010804 */
[----:B------:R1:W-:Y:S01]  /*5ab0*/  MUFU.EX2 R206, R0 ;  /* 0x0000000000ce7308 */ /* 0x0003e20000000800 */
[----:B---3--:R-:W-:-:S05]  /*5ac0*/  FMUL.FTZ R2, R69, c[0x0][0x2d0] ;  /* 0x0000b40045027a20 */ /* 0x008fca0000410000 */
[----:B------:R-:W-:Y:S02]  /*5ad0*/  FSEL R2, R2, RZ, P0 ;  /* 0x000000ff02027208 */ /* 0x000fe40000000000 */
[----:B------:R-:W-:Y:S01]  /*5ae0*/  FSETP.NEU.FTZ.AND P0, PT, R68, -INF , PT ;  /* 0xff8000004400780b */ /* 0x000fe20003f1d000 */
[----:B-1----:R-:W-:-:S04]  /*5af0*/  FFMA.FTZ R0, R13, c[0x0][0x2d0], -R4 ;  /* 0x0000b4000d007a23 */ /* 0x002fc80000010804 */
[----:B------:R1:W-:Y:S02]  /*5b00*/  MUFU.EX2 R208, R0 ;  /* 0x0000000000d07308 */ /* 0x0003e40000000800 */
[----:B-1----:R-:W-:-:S06]  /*5b10*/  FFMA.FTZ R0, R15, c[0x0][0x2d0], -R4 ;  /* 0x0000b4000f007a23 */ /* 0x002fcc0000010804 */
[----:B------:R1:W3:Y:S02]  /*5b20*/  MUFU.EX2 R197, R0 ;  /* 0x0000000000c57308 */ /* 0x0002e40000000800 */
[----:B-1----:R-:W-:-:S06]  /*5b30*/  FFMA.FTZ R0, R21, c[0x0][0x2d0], -R4 ;  /* 0x0000b40015007a23 */ /* 0x002fcc0000010804 */
[----:B------:R1:W4:Y:S02]  /*5b40*/  MUFU.EX2 R5, R0 ;  /* 0x0000000000057308 */ /* 0x0003240000000800 */
[----:B-1----:R-:W-:Y:S01]  /*5b50*/  FFMA.FTZ R0, R22, c[0x0][0x2d0], -R4 ;  /* 0x0000b40016007a23 */ /* 0x002fe20000010804 */
[----:B---3--:R-:W-:-:S05]  /*5b60*/  F2FP.PACK_AB R22, R197, R208 ;  /* 0x000000d0c516723e */ /* 0x008fca00000000ff */
[----:B------:R1:W-:Y:S02]  /*5b70*/  MUFU.EX2 R34, R0 ;  /* 0x0000000000227308 */ /* 0x0003e40000000800 */
[----:B-1----:R-:W-:-:S06]  /*5b80*/  FFMA.FTZ R0, R28, c[0x0][0x2d0], -R4 ;  /* 0x0000b4001c007a23 */ /* 0x002fcc0000010804 */
[----:B------:R1:W-:Y:S02]  /*5b90*/  MUFU.EX2 R222, R0 ;  /* 0x0000000000de7308 */ /* 0x0003e40000000800 */
[--C-:B-1----:R-:W-:Y:S01]  /*5ba0*/  FFMA.FTZ R0, R7, c[0x0][0x2d0], -R3.reuse ;  /* 0x0000b40007007a23 */ /* 0x102fe20000010803 */
[----:B----4-:R-:W-:Y:S01]  /*5bb0*/  MOV R7, R5 ;  /* 0x0000000500077202 */ /* 0x010fe20000000f00 */
[----:B------:R-:W-:-:S04]  /*5bc0*/  FFMA.FTZ R5, R17, c[0x0][0x2d0], -R3 ;  /* 0x0000b40011057a23 */ /* 0x000fc80000010803 */
[----:B------:R1:W-:Y:S08]  /*5bd0*/  MUFU.EX2 R204, R0 ;  /* 0x0000000000cc7308 */ /* 0x0003f00000000800 */
[----:B------:R3:W-:Y:S01]  /*5be0*/  MUFU.EX2 R218, R5 ;  /* 0x0000000500da7308 */ /* 0x0007e20000000800 */
[----:B-1----:R-:W-:-:S07]  /*5bf0*/  FFMA.FTZ R0, R8, c[0x0][0x2d0], -R3 ;  /* 0x0000b40008007a23 */ /* 0x002fce0000010803 */
[----:B------:R1:W4:Y:S01]  /*5c00*/  MUFU.EX2 R195, R0 ;  /* 0x0000000000c37308 */ /* 0x0003220000000800 */
[----:B---3--:R-:W-:-:S07]  /*5c10*/  FFMA.FTZ R5, R35, c[0x0][0x2d0], -R2 ;  /* 0x0000b40023057a23 */ /* 0x008fce0000010802 */
[----:B------:R3:W-:Y:S01]  /*5c20*/  MUFU.EX2 R220, R5 ;  /* 0x0000000500dc7308 */ /* 0x0007e20000000800 */
[----:B-1----:R-:W-:Y:S01]  /*5c30*/  FFMA.FTZ R0, R11, c[0x0][0x2d0], -R3 ;  /* 0x0000b4000b007a23 */ /* 0x002fe20000010803 */
[----:B----4-:R-:W-:-:S06]  /*5c40*/  F2FP.PACK_AB R21, R195, R204 ;  /* 0x000000ccc315723e */ /* 0x010fcc00000000ff */
[----:B------:R1:W-:Y:S01]  /*5c50*/  MUFU.EX2 R205, R0 ;  /* 0x0000000000cd7308 */ /* 0x0003e20000000800 */
[----:B---3--:R-:W-:Y:S02]  /*5c60*/  FFMA.FTZ R5, R36, c[0x0][0x2d0], -R2 ;  /* 0x0000b40024057a23 */ /* 0x008fe40000010802 */
[----:B------:R-:W3:Y:S05]  /*5c70*/  LDSM.16.MT88.4 R36, [R229] ;  /* 0x00000000e524783b */ /* 0x000eea0000004200 */
[----:B------:R-:W4:Y:S01]  /*5c80*/  MUFU.EX2 R247, R5 ;  /* 0x0000000500f77308 */ /* 0x000f220000000800 */
[----:B-1----:R-:W-:-:S07]  /*5c90*/  FFMA.FTZ R0, R12, c[0x0][0x2d0], -R3 ;  /* 0x0000b4000c007a23 */ /* 0x002fce0000010803 */
[----:B------:R1:W-:Y:S01]  /*5ca0*/  MUFU.EX2 R219, R0 ;  /* 0x0000000000db7308 */ /* 0x0003e20000000800 */
[----:B----4-:R-:W-:Y:S01]  /*5cb0*/  F2FP.PACK_AB R10, R247, R220 ;  /* 0x000000dcf70a723e */ /* 0x010fe200000000ff */
[----:B-1----:R-:W-:Y:S01]  /*5cc0*/  FFMA.FTZ R0, R14, c[0x0][0x2d0], -R3 ;  /* 0x0000b4000e007a23 */ /* 0x002fe20000010803 */
[----:B------:R-:W-:-:S05]  /*5cd0*/  F2FP.PACK_AB R14, R222, R217 ;  /* 0x000000d9de0e723e */ /* 0x000fca00000000ff */
[----:B------:R1:W-:Y:S02]  /*5ce0*/  MUFU.EX2 R200, R0 ;  /* 0x0000000000c87308 */ /* 0x0003e40000000800 */
[----:B-1----:R-:W-:-:S06]  /*5cf0*/  FFMA.FTZ R0, R16, c[0x0][0x2d0], -R3 ;  /* 0x0000b40010007a23 */ /* 0x002fcc0000010803 */
[----:B------:R1:W4:Y:S02]  /*5d00*/  MUFU.EX2 R216, R0 ;  /* 0x0000000000d87308 */ /* 0x0003240000000800 */
[----:B-1----:R-:W-:Y:S01]  /*5d10*/  FFMA.FTZ R0, R27, c[0x0][0x2d0], -R3 ;  /* 0x0000b4001b007a23 */ /* 0x002fe20000010803 */
[----:B----4-:R-:W-:-:S05]  /*5d20*/  F2FP.PACK_AB R13, R216, R200 ;  /* 0x000000c8d80d723e */ /* 0x010fca00000000ff */
[----:B------:R1:W4:Y:S02]  /*5d30*/  MUFU.EX2 R223, R0 ;  /* 0x0000000000df7308 */ /* 0x0003240000000800 */
[----:B-1----:R-:W-:Y:S01]  /*5d40*/  FFMA.FTZ R0, R24, c[0x0][0x2d0], -R2 ;  /* 0x0000b40018007a23 */ /* 0x002fe20000010802 */
[----:B----4-:R-:W-:-:S05]  /*5d50*/  F2FP.PACK_AB R15, R223, R218 ;  /* 0x000000dadf0f723e */ /* 0x010fca00000000ff */
[----:B------:R1:W-:Y:S02]  /*5d60*/  MUFU.EX2 R194, R0 ;  /* 0x0000000000c27308 */ /* 0x0003e40000000800 */
[----:B-1----:R-:W-:-:S06]  /*5d70*/  FFMA.FTZ R0, R26, c[0x0][0x2d0], -R2 ;  /* 0x0000b4001a007a23 */ /* 0x002fcc0000010802 */
[----:B------:R1:W4:Y:S02]  /*5d80*/  MUFU.EX2 R193, R0 ;  /* 0x0000000000c17308 */ /* 0x0003240000000800 */
[----:B-1----:R-:W-:Y:S01]  /*5d90*/  FFMA.FTZ R0, R29, c[0x0][0x2d0], -R2 ;  /* 0x0000b4001d007a23 */ /* 0x002fe20000010802 */
[----:B----4-:R-:W-:-:S05]  /*5da0*/  F2FP.PACK_AB R16, R193, R194 ;  /* 0x000000c2c110723e */ /* 0x010fca00000000ff */
[----:B------:R1:W-:Y:S02]  /*5db0*/  MUFU.EX2 R203, R0 ;  /* 0x0000000000cb7308 */ /* 0x0003e40000000800 */
[----:B-1----:R-:W-:-:S06]  /*5dc0*/  FFMA.FTZ R0, R31, c[0x0][0x2d0], -R2 ;  /* 0x0000b4001f007a23 */ /* 0x002fcc0000010802 */
[----:B------:R1:W-:Y:S02]  /*5dd0*/  MUFU.EX2 R210, R0 ;  /* 0x0000000000d27308 */ /* 0x0003e40000000800 */
[----:B-1----:R-:W-:-:S06]  /*5de0*/  FFMA.FTZ R0, R32, c[0x0][0x2d0], -R2 ;  /* 0x0000b40020007a23 */ /* 0x002fcc0000010802 */
[----:B------:R1:W-:Y:S02]  /*5df0*/  MUFU.EX2 R196, R0 ;  /* 0x0000000000c47308 */ /* 0x0003e40000000800 */
[----:B-1----:R-:W-:-:S06]  /*5e00*/  FFMA.FTZ R0, R33, c[0x0][0x2d0], -R2 ;  /* 0x0000b40021007a23 */ /* 0x002fcc0000010802 */
[----:B------:R1:W4:Y:S02]  /*5e10*/  MUFU.EX2 R215, R0 ;  /* 0x0000000000d77308 */ /* 0x0003240000000800 */
[----:B-1----:R-:W-:Y:S01]  /*5e20*/  FMUL.FTZ R0, R68, c[0x0][0x2d0] ;  /* 0x0000b40044007a20 */ /* 0x002fe20000410000 */
[----:B----4-:R-:W-:-:S04]  /*5e30*/  F2FP.PACK_AB R8, R215, R196 ;  /* 0x000000c4d708723e */ /* 0x010fc800000000ff */
[----:B------:R-:W-:-:S05]  /*5e40*/  FSEL R0, R0, RZ, P0 ;  /* 0x000000ff00007208 */ /* 0x000fca0000000000 */
[--C-:B------:R-:W-:Y:S01]  /*5e50*/  FFMA.FTZ R5, R18, c[0x0][0x2d0], -R0.reuse ;  /* 0x0000b40012057a23 */ /* 0x100fe20000010800 */
[----:B------:R-:W-:Y:S01]  /*5e60*/  F2FP.PACK_AB R18, R210, R203 ;  /* 0x000000cbd212723e */ /* 0x000fe200000000ff */
[--C-:B------:R-:W-:Y:S02]  /*5e70*/  FFMA.FTZ R6, R30, c[0x0][0x2d0], -R0.reuse ;  /* 0x0000b4001e067a23 */ /* 0x100fe40000010800 */
[----:B------:R1:W-:Y:S01]  /*5e80*/  MUFU.EX2 R202, R5 ;  /* 0x0000000500ca7308 */ /* 0x0003e20000000800 */
[----:B------:R-:W4:Y:S01]  /*5e90*/  LDSM.16.MT88.4 R28, [R225+0x800] ;  /* 0x00080000e11c783b */ /* 0x000f220000004200 */
[--C-:B------:R-:W-:Y:S02]  /*5ea0*/  FFMA.FTZ R154, R154, c[0x0][0x2d0], -R0.reuse ;  /* 0x0000b4009a9a7a23 */ /* 0x100fe40000010800 */
[--C-:B------:R-:W-:Y:S02]  /*5eb0*/  FFMA.FTZ R155, R155, c[0x0][0x2d0], -R0.reuse ;  /* 0x0000b4009b9b7a23 */ /* 0x100fe40000010800 */
[----:B------:R-:W-:-:S02]  /*5ec0*/  FFMA.FTZ R184, R184, c[0x0][0x2d0], -R0 ;  /* 0x0000b400b8b87a23 */ /* 0x000fc40000010800 */
[----:B------:R2:W-:Y:S01]  /*5ed0*/  MUFU.EX2 R214, R6 ;  /* 0x0000000600d67308 */ /* 0x0005e20000000800 */
[----:B-1----:R-:W-:-:S07]  /*5ee0*/  FFMA.FTZ R5, R19, c[0x0][0x2d0], -R0 ;  /* 0x0000b40013057a23 */ /* 0x002fce0000010800 */
[----:B------:R1:W1:Y:S01]  /*5ef0*/  MUFU.EX2 R192, R5 ;  /* 0x0000000500c07308 */ /* 0x0002620000000800 */
[----:B--2---:R-:W-:-:S04]  /*5f00*/  MOV R6, R34 ;  /* 0x0000002200067202 */ /* 0x004fc80000000f00 */
[----:B------:R-:W-:Y:S01]  /*5f10*/  F2FP.PACK_AB R12, R6, R7 ;  /* 0x00000007060c723e */ /* 0x000fe200000000ff */
[--C-:B-1----:R-:W-:Y:S01]  /*5f20*/  FFMA.FTZ R5, R20, c[0x0][0x2d0], -R0.reuse ;  /* 0x0000b40014057a23 */ /* 0x102fe20000010800 */
[----:B------:R-:W-:Y:S02]  /*5f30*/  F2FP.PACK_AB R17, R192, R202 ;  /* 0x000000cac011723e */ /* 0x000fe400000000ff */
[----:B------:R-:W-:Y:S01]  /*5f40*/  F2FP.PACK_AB R20, R206, R207 ;  /* 0x000000cfce14723e */ /* 0x000fe200000000ff */
[----:B------:R1:W-:Y:S02]  /*5f50*/  MUFU.EX2 R209, R5 ;  /* 0x0000000500d17308 */ /* 0x0003e40000000800 */
[----:B-1----:R-:W-:Y:S01]  /*5f60*/  FFMA.FTZ R5, R23, c[0x0][0x2d0], -R0 ;  /* 0x0000b40017057a23 */ /* 0x002fe20000010800 */
[----:B------:R-:W-:-:S05]  /*5f70*/  F2FP.PACK_AB R23, R219, R205 ;  /* 0x000000cddb17723e */ /* 0x000fca00000000ff */
[----:B------:R1:W2:Y:S02]  /*5f80*/  MUFU.EX2 R224, R5 ;  /* 0x0000000500e07308 */ /* 0x0002a40000000800 */
[C---:B---3--:R-:W-:Y:S08]  /*5f90*/  HMMA.16816.F32 R32, R20.reuse, R36, RZ ;  /* 0x000000241420723c */ /* 0x048ff000000018ff */
[----:B------:R-:W-:Y:S01]  /*5fa0*/  HMMA.16816.F32 R60, R20, R44, RZ ;  /* 0x0000002c143c723c */ /* 0x000fe200000018ff */
[----:B-1----:R-:W-:Y:S01]  /*5fb0*/  FFMA.FTZ R5, R40, c[0x0][0x2d0], -R0 ;  /* 0x0000b40028057a23 */ /* 0x002fe20000010800 */
[----:B--2---:R-:W-:-:S03]  /*5fc0*/  F2FP.PACK_AB R19, R224, R209 ;  /* 0x000000d1e013723e */ /* 0x004fc600000000ff */
[----:B------:R1:W2:Y:S03]  /*5fd0*/  MUFU.EX2 R221, R5 ;  /* 0x0000000500dd7308 */ /* 0x0002a60000000800 */
[----:B------:R-:W-:Y:S08]  /*5fe0*/  HMMA.16816.F32 R72, R20, R48, RZ ;  /* 0x000000301448723c */ /* 0x000ff000000018ff */
[----:B------:R-:W-:Y:S01]  /*5ff0*/  HMMA.16816.F32 R24, R16, R44, RZ ;  /* 0x0000002c1018723c */ /* 0x000fe200000018ff */
[----:B-1----:R-:W-:-:S07]  /*6000*/  FFMA.FTZ R5, R41, c[0x0][0x2d0], -R0 ;  /* 0x0000b40029057a23 */ /* 0x002fce0000010800 */
[----:B------:R-:W-:Y:S01]  /*6010*/  HMMA.16816.F32 R56, R16, R36, RZ ;  /* 0x000000241038723c */ /* 0x000fe200000018ff */
[----:B--2---:R-:W-:Y:S01]  /*6020*/  F2FP.PACK_AB R9, R221, R214 ;  /* 0x000000d6dd09723e */ /* 0x004fe200000000ff */
[----:B------:R1:W-:Y:S06]  /*6030*/  MUFU.EX2 R248, R5 ;  /* 0x0000000500f87308 */ /* 0x0003ec0000000800 */
[C---:B------:R-:W-:Y:S01]  /*6040*/  HMMA.16816.F32 R88, R12.reuse, R52, R32 ;  /* 0x000000340c58723c */ /* 0x040fe20000001820 */
[----:B------:R-:W-:Y:S07]  /*6050*/  LDSM.16.MT88.4 R32, [R226+0x800] ;  /* 0x00080000e220783b */ /* 0x000fee0000004200 */
[----:B----4-:R-:W-:Y:S01]  /*6060*/  HMMA.16816.F32 R76, R12, R28, R60 ;  /* 0x0000001c0c4c723c */ /* 0x010fe2000000183c */
[----:B-1----:R-:W-:-:S02]  /*6070*/  FFMA.FTZ R5, R42, c[0x0][0x2d0], -R0 ;  /* 0x0000b4002a057a23 */ /* 0x002fc40000010800 */
[----:B------:R-:W1:Y:S02]  /*6080*/  LDSM.16.MT88.4 R40, [R228] ;  /* 0x00000000e428783b */ /* 0x000e640000004200 */
[----:B------:R-:W2:Y:S03]  /*6090*/  MUFU.EX2 R212, R5 ;  /* 0x0000000500d47308 */ /* 0x000ea60000000800 */
[----:B------:R-:W-:Y:S01]  /*60a0*/  HMMA.16816.F32 R64, R16, R48, RZ ;  /* 0x000000301040723c */ /* 0x000fe200000018ff */
[----:B--2---:R-:W-:Y:S01]  /*60b0*/  F2FP.PACK_AB R11, R212, R248 ;  /* 0x000000f8d40b723e */ /* 0x004fe200000000ff */
[----:B------:R-:W-:-:S04]  /*60c0*/  FFMA.FTZ R5, R124, c[0x0][0x2d0], -R4 ;  /* 0x0000b4007c057a23 */ /* 0x000fc80000010804 */
[----:B------:R2:W3:Y:S02]  /*60d0*/  MUFU.EX2 R198, R5 ;  /* 0x0000000500c67308 */ /* 0x0004e40000000800 */
[C---:B------:R-:W-:Y:S01]  /*60e0*/  HMMA.16816.F32 R80, R8.reuse, R28, R24 ;  /* 0x0000001c0850723c */ /* 0x040fe20000001818 */
[----:B------:R-:W4:Y:S07]  /*60f0*/  LDSM.16.MT88.4 R24, [R228+0x800] ;  /* 0x00080000e418783b */ /* 0x000f2e0000004200 */
[----:B------:R-:W-:Y:S01]  /*6100*/  HMMA.16816.F32 R84, R8, R52, R56 ;  /* 0x000000340854723c */ /* 0x000fe20000001838 */
[----:B--2---:R-:W-:Y:S01]  /*6110*/  FFMA.FTZ R5, R125, c[0x0][0x2d0], -R4 ;  /* 0x0000b4007d057a23 */ /* 0x004fe20000010804 */
[----:B---3--:R-:W-:-:S06]  /*6120*/  MOV R125, R198 ;  /* 0x000000c6007d7202 */ /* 0x008fcc0000000f00 */
[-C--:B-1----:R-:W-:Y:S01]  /*6130*/  HMMA.16816.F32 R56, R16, R40.reuse, RZ ;  /* 0x000000281038723c */ /* 0x082fe200000018ff */
[----:B------:R1:W-:Y:S07]  /*6140*/  MUFU.EX2 R213, R5 ;  /* 0x0000000500d57308 */ /* 0x0003ee0000000800 */
[----:B------:R-:W-:Y:S08]  /*6150*/  HMMA.16816.F32 R60, R20, R40, RZ ;  /* 0x00000028143c723c */ /* 0x000ff000000018ff */
[----:B------:R-:W-:Y:S01]  /*6160*/  HMMA.16816.F32 R96, R8, R32, R64 ;  /* 0x000000200860723c */ /* 0x000fe20000001840 */
[----:B-1----:R-:W-:-:S04]  /*6170*/  FFMA.FTZ R5, R126, c[0x0][0x2d0], -R4 ;  /* 0x0000b4007e057a23 */ /* 0x002fc80000010804 */
[----:B------:R1:W-:Y:S03]  /*6180*/  MUFU.EX2 R126, R5 ;  /* 0x00000005007e7308 */ /* 0x0003e60000000800 */
[----:B------:R-:W-:Y:S08]  /*6190*/  HMMA.16816.F32 R100, R12, R32, R72 ;  /* 0x000000200c64723c */ /* 0x000ff00000001848 */
[----:B----4-:R-:W-:Y:S01]  /*61a0*/  HMMA.16816.F32 R104, R8, R24, R56 ;  /* 0x000000180868723c */ /* 0x010fe20000001838 */
[----:B-1----:R-:W-:-:S07]  /*61b0*/  FFMA.FTZ R5, R127, c[0x0][0x2d0], -R4 ;  /* 0x0000b4007f057a23 */ /* 0x002fce0000010804 */
[----:B------:R-:W-:Y:S01]  /*61c0*/  HMMA.16816.F32 R56, R16, R38, RZ ;  /* 0x000000261038723c */ /* 0x000fe200000018ff */
[----:B------:R1:W-:Y:S07]  /*61d0*/  MUFU.EX2 R198, R5 ;  /* 0x0000000500c67308 */ /* 0x0003ee0000000800 */
[----:B------:R-:W-:Y:S08]  /*61e0*/  HMMA.16816.F32 R108, R12, R24, R60 ;  /* 0x000000180c6c723c */ /* 0x000ff0000000183c */
[----:B------:R-:W-:Y:S01]  /*61f0*/  HMMA.16816.F32 R60, R16, R46, RZ ;  /* 0x0000002e103c723c */ /* 0x000fe200000018ff */
[----:B-1----:R-:W-:-:S04]  /*6200*/  FFMA.FTZ R5, R116, c[0x0][0x2d0], -R3 ;  /* 0x0000b40074057a23 */ /* 0x002fc80000010803 */
[----:B------:R1:W-:Y:S03]  /*6210*/  MUFU.EX2 R124, R5 ;  /* 0x00000005007c7308 */ /* 0x0003e60000000800 */
[----:B------:R-:W-:Y:S08]  /*6220*/  HMMA.16816.F32 R64, R8, R54, R56 ;  /* 0x000000360840723c */ /* 0x000ff00000001838 */
[----:B------:R-:W-:Y:S01]  /*6230*/  HMMA.16816.F32 R56, R16, R50, RZ ;  /* 0x000000321038723c */ /* 0x000fe200000018ff */
[----:B-1----:R-:W-:Y:S01]  /*6240*/  FFMA.FTZ R5, R117, c[0x0][0x2d0], -R3 ;  /* 0x0000b40075057a23 */ /* 0x002fe20000010803 */
[----:B------:R-:W-:-:S06]  /*6250*/  MOV R117, R215 ;  /* 0x000000d700757202 */ /* 0x000fcc0000000f00 */
[----:B------:R-:W-:Y:S08]  /*6260*/  HMMA.16816.F32 R16, R16, R42, RZ ;  /* 0x0000002a1010723c */ /* 0x000ff000000018ff */
[C---:B------:R-:W-:Y:S08]  /*6270*/  HMMA.16816.F32 R60, R8.reuse, R30, R60 ;  /* 0x0000001e083c723c */ /* 0x040ff0000000183c */
[C---:B------:R-:W-:Y:S08]  /*6280*/  HMMA.16816.F32 R56, R8.reuse, R34, R56 ;  /* 0x000000220838723c */ /* 0x040ff00000001838 */
[----:B------:R-:W-:Y:S01]  /*6290*/  HMMA.16816.F32 R92, R8, R26, R16 ;  /* 0x0000001a085c723c */ /* 0x000fe20000001810 */
[----:B------:R1:W2:Y:S01]  /*62a0*/  MUFU.EX2 R8, R5 ;  /* 0x0000000500087308 */ /* 0x0002a20000000800 */
[----:B------:R-:W3:Y:S06]  /*62b0*/  LDSM.16.MT88.4 R16, [R225+0x1000] ;  /* 0x00100000e110783b */ /* 0x000eec0000004200 */
[C---:B------:R-:W-:Y:S08]  /*62c0*/  HMMA.16816.F32 R44, R20.reuse, R46, RZ ;  /* 0x0000002e142c723c */ /* 0x040ff000000018ff */
[----:B------:R-:W-:Y:S01]  /*62d0*/  HMMA.16816.F32 R36, R20, R38, RZ ;  /* 0x000000261424723c */ /* 0x000fe200000018ff */
[----:B-1----:R-:W-:Y:S01]  /*62e0*/  FFMA.FTZ R5, R118, c[0x0][0x2d0], -R3 ;  /* 0x0000b40076057a23 */ /* 0x002fe20000010803 */
[----:B------:R-:W-:-:S03]  /*62f0*/  MOV R118, R214 ;  /* 0x000000d600767202 */ /* 0x000fc60000000f00 */
[----:B------:R1:W-:Y:S03]  /*6300*/  MUFU.EX2 R127, R5 ;  /* 0x00000005007f7308 */ /* 0x0003e60000000800 */
[C---:B------:R-:W-:Y:S08]  /*6310*/  HMMA.16816.F32 R48, R20.reuse, R50, RZ ;  /* 0x000000321430723c */ /* 0x040ff000000018ff */
[----:B------:R-:W-:Y:S01]  /*6320*/  HMMA.16816.F32 R20, R20, R42, RZ ;  /* 0x0000002a1414723c */ /* 0x000fe200000018ff */
[----:B-1----:R-:W-:Y:S01]  /*6330*/  FFMA.FTZ R5, R119, c[0x0][0x2d0], -R3 ;  /* 0x0000b40077057a23 */ /* 0x002fe20000010803 */
[----:B--2---:R-:W-:-:S06]  /*6340*/  MOV R119, R8 ;  /* 0x0000000800777202 */ /* 0x004fcc0000000f00 */
[C---:B------:R-:W-:Y:S01]  /*6350*/  HMMA.16816.F32 R28, R12.reuse, R30, R44 ;  /* 0x0000001e0c1c723c */ /* 0x040fe2000000182c */
[----:B------:R1:W2:Y:S07]  /*6360*/  MUFU.EX2 R199, R5 ;  /* 0x0000000500c77308 */ /* 0x0002ae0000000800 */
[C---:B------:R-:W-:Y:S08]  /*6370*/  HMMA.16816.F32 R36, R12.reuse, R54, R36 ;  /* 0x000000360c24723c */ /* 0x040ff00000001824 */
[----:B------:R-:W-:Y:S01]  /*6380*/  HMMA.16816.F32 R48, R12, R34, R48 ;  /* 0x000000220c30723c */ /* 0x000fe20000001830 */
[----:B-1----:R-:W-:-:S04]  /*6390*/  FFMA.FTZ R5, R120, c[0x0][0x2d0], -R2 ;  /* 0x0000b40078057a23 */ /* 0x002fc80000010802 */
[----:B------:R1:W-:Y:S03]  /*63a0*/  MUFU.EX2 R249, R5 ;  /* 0x0000000500f97308 */ /* 0x0003e60000000800 */
[----:B------:R-:W-:Y:S07]  /*63b0*/  HMMA.16816.F32 R20, R12, R26, R20 ;  /* 0x0000001a0c14723c */ /* 0x000fee0000001814 */
[----:B------:R-:W-:-:S02]  /*63c0*/  F2FP.PACK_AB R12, R213, R125 ;  /* 0x0000007dd50c723e */ /* 0x000fc400000000ff */
[----:B------:R-:W-:Y:S02]  /*63d0*/  F2FP.PACK_AB R13, R119, R124 ;  /* 0x0000007c770d723e */ /* 0x000fe400000000ff */
[----:B------:R-:W-:Y:S01]  /*63e0*/  F2FP.PACK_AB R14, R198, R126 ;  /* 0x0000007ec60e723e */ /* 0x000fe200000000ff */
[----:B-1----:R-:W-:Y:S01]  /*63f0*/  FFMA.FTZ R5, R121, c[0x0][0x2d0], -R2 ;  /* 0x0000b40079057a23 */ /* 0x002fe20000010802 */
[----:B--2---:R-:W-:-:S03]  /*6400*/  F2FP.PACK_AB R15, R199, R127 ;  /* 0x0000007fc70f723e */ /* 0x004fc600000000ff */
[----:B------:R1:W2:Y:S04]  /*6410*/  MUFU.EX2 R251, R5 ;  /* 0x0000000500fb7308 */ /* 0x0002a80000000800 */
[C---:B---3--:R-:W-:Y:S08]  /*6420*/  HMMA.16816.F32 R76, R12.reuse, R16, R76 ;  /* 0x000000100c4c723c */ /* 0x048ff0000000184c */
[----:B------:R-:W-:Y:S01]  /*6430*/  HMMA.16816.F32 R28, R12, R18, R28 ;  /* 0x000000120c1c723c */ /* 0x000fe2000000181c */
        /* <DEDUP_REMOVED lines=13> */
[----:B-1----:R-:W-:-:S06]  /*6510*/  FFMA.FTZ R5, R115, c[0x0][0x2d0], -R0 ;  /* 0x0000b40073057a23 */ /* 0x002fcc0000010800 */
[----:B------:R-:W1:Y:S02]  /*6520*/  MUFU.EX2 R120, R5 ;  /* 0x0000000500787308 */ /* 0x000e640000000800 */
[----:B-1----:R-:W-:Y:S01]  /*6530*/  F2FP.PACK_AB R11, R120, R211 ;  /* 0x000000d3780b723e */ /* 0x002fe200000000ff */
[----:B------:R-:W-:Y:S02]  /*6540*/  FFMA.FTZ R5, R140, c[0x0][0x2d0], -R4 ;  /* 0x0000b4008c057a23 */ /* 0x000fe40000010804 */
[----:B------:R-:W-:-:S04]  /*6550*/  FFMA.FTZ R140, R187, c[0x0][0x2d0], -R2 ;  /* 0x0000b400bb8c7a23 */ /* 0x000fc80000010802 */
[C---:B------:R-:W-:Y:S08]  /*6560*/  HMMA.16816.F32 R80, R8.reuse, R16, R80 ;  /* 0x000000100850723c */ /* 0x040ff00000001850 */
[----:B------:R-:W-:Y:S01]  /*6570*/  HMMA.16816.F32 R72, R8, R18, R60 ;  /* 0x000000120848723c */ /* 0x000fe2000000183c */
[----:B------:R-:W1:Y:S07]  /*6580*/  LDSM.16.MT88.4 R16, [R229+0x1000] ;  /* 0x00100000e510783b */ /* 0x000e6e0000004200 */
[-C--:B-1----:R-:W-:Y:S08]  /*6590*/  HMMA.16816.F32 R52, R12, R16.reuse, R88 ;  /* 0x000000100c34723c */ /* 0x082ff00000001858 */
[C---:B------:R-:W-:Y:S08]  /*65a0*/  HMMA.16816.F32 R44, R8.reuse, R16, R84 ;  /* 0x00000010082c723c */ /* 0x040ff00000001854 */
[-C--:B------:R-:W-:Y:S08]  /*65b0*/  HMMA.16816.F32 R40, R8, R18.reuse, R64 ;  /* 0x000000120828723c */ /* 0x080ff00000001840 */
[C---:B------:R-:W-:Y:S01]  /*65c0*/  HMMA.16816.F32 R24, R12.reuse, R18, R36 ;  /* 0x000000120c18723c */ /* 0x040fe20000001824 */
[----:B------:R-:W1:Y:S07]  /*65d0*/  LDSM.16.MT88.4 R16, [R226+0x1000] ;  /* 0x00100000e210783b */ /* 0x000e6e0000004200 */
[-C--:B-1----:R-:W-:Y:S07]  /*65e0*/  HMMA.16816.F32 R36, R12, R16.reuse, R100 ;  /* 0x000000100c24723c */ /* 0x082fee0000001864 */
[----:B------:R-:W-:Y:S01]  /*65f0*/  MOV R100, R248 ;  /* 0x000000f800647202 */ /* 0x000fe20000000f00 */
[----:B------:R-:W-:Y:S01]  /*6600*/  HMMA.16816.F32 R64, R8, R16, R96 ;  /* 0x000000100840723c */ /* 0x000fe20000001860 */
[----:B------:R-:W-:-:S02]  /*6610*/  MOV R103, R213 ;  /* 0x000000d500677202 */ /* 0x000fc40000000f00 */
[----:B------:R-:W-:Y:S02]  /*6620*/  MOV R101, R211 ;  /* 0x000000d300657202 */ /* 0x000fe40000000f00 */
[----:B------:R-:W-:Y:S02]  /*6630*/  MOV R102, R212 ;  /* 0x000000d400667202 */ /* 0x000fe40000000f00 */
[----:B------:R-:W-:Y:S01]  /*6640*/  MOV R99, R247 ;  /* 0x000000f700637202 */ /* 0x000fe20000000f00 */
[----:B------:R-:W-:Y:S01]  /*6650*/  HMMA.16816.F32 R60, R8, R18, R56 ;  /* 0x00000012083c723c */ /* 0x000fe20000001838 */
[----:B------:R1:W-:Y:S01]  /*6660*/  MUFU.EX2 R247, R5 ;  /* 0x0000000500f77308 */ /* 0x0003e20000000800 */
[----:B------:R-:W-:Y:S02]  /*6670*/  MOV R96, R221 ;  /* 0x000000dd00607202 */ /* 0x000fe40000000f00 */
[----:B------:R-:W-:Y:S02]  /*6680*/  MOV R97, R222 ;  /* 0x000000de00617202 */ /* 0x000fe40000000f00 */
[----:B------:R-:W-:-:S02]  /*6690*/  MOV R98, R223 ;  /* 0x000000df00627202 */ /* 0x000fc40000000f00 */
[----:B------:R-:W-:Y:S01]  /*66a0*/  HMMA.16816.F32 R48, R12, R18, R48 ;  /* 0x000000120c30723c */ /* 0x000fe20000001830 */
[----:B------:R-:W2:Y:S01]  /*66b0*/  LDSM.16.MT88.4 R16, [R228+0x1000] ;  /* 0x00100000e410783b */ /* 0x000ea20000004200 */
[--C-:B-1----:R-:W-:Y:S02]  /*66c0*/  FFMA.FTZ R5, R141, c[0x0][0x2d0], -R4.reuse ;  /* 0x0000b4008d057a23 */ /* 0x102fe40000010804 */
[--C-:B------:R-:W-:Y:S02]  /*66d0*/  FFMA.FTZ R141, R170, c[0x0][0x2d0], -R4.reuse ;  /* 0x0000b400aa8d7a23 */ /* 0x100fe40000010804 */
[----:B------:R1:W3:Y:S02]  /*66e0*/  MUFU.EX2 R248, R5 ;  /* 0x0000000500f87308 */ /* 0x0002e40000000800 */
[--C-:B-1----:R-:W-:Y:S02]  /*66f0*/  FFMA.FTZ R5, R142, c[0x0][0x2d0], -R4.reuse ;  /* 0x0000b4008e057a23 */ /* 0x102fe40000010804 */
[----:B------:R-:W-:-:S04]  /*6700*/  FFMA.FTZ R142, R169, c[0x0][0x2d0], -R4 ;  /* 0x0000b400a98e7a23 */ /* 0x000fc80000010804 */
[----:B------:R1:W-:Y:S01]  /*6710*/  MUFU.EX2 R250, R5 ;  /* 0x0000000500fa7308 */ /* 0x0003e20000000800 */
[----:B--2---:R-:W-:Y:S01]  /*6720*/  HMMA.16816.F32 R56, R8, R18, R92 ;  /* 0x000000120838723c */ /* 0x004fe2000000185c */
[----:B-1----:R-:W-:-:S07]  /*6730*/  FFMA.FTZ R5, R143, c[0x0][0x2d0], -R4 ;  /* 0x0000b4008f057a23 */ /* 0x002fce0000010804 */
[C---:B------:R-:W-:Y:S01]  /*6740*/  HMMA.16816.F32 R32, R12.reuse, R18, R20 ;  /* 0x000000120c20723c */ /* 0x040fe20000001814 */
[----:B------:R-:W-:Y:S01]  /*6750*/  FFMA.FTZ R143, R168, c[0x0][0x2d0], -R4 ;  /* 0x0000b400a88f7a23 */ /* 0x000fe20000010804 */
[----:B------:R1:W2:Y:S05]  /*6760*/  MUFU.EX2 R92, R5 ;  /* 0x00000005005c7308 */ /* 0x0002aa0000000800 */
[----:B------:R-:W-:Y:S01]  /*6770*/  MOV R23, R220 ;  /* 0x000000dc00177202 */ /* 0x000fe20000000f00 */
[----:B------:R-:W-:Y:S01]  /*6780*/  HMMA.16816.F32 R84, R12, R16, R108 ;  /* 0x000000100c54723c */ /* 0x000fe2000000186c */
[----:B------:R-:W-:Y:S02]  /*6790*/  MOV R21, R217 ;  /* 0x000000d900157202 */ /* 0x000fe40000000f00 */
[----:B------:R-:W-:-:S02]  /*67a0*/  MOV R22, R218 ;  /* 0x000000da00167202 */ /* 0x000fc40000000f00 */
[----:B------:R-:W-:Y:S02]  /*67b0*/  MOV R20, R116 ;  /* 0x0000007400147202 */ /* 0x000fe40000000f00 */
[----:B------:R-:W-:Y:S01]  /*67c0*/  MOV R116, R216 ;  /* 0x000000d800747202 */ /* 0x000fe20000000f00 */
[----:B------:R-:W-:Y:S01]  /*67d0*/  HMMA.16816.F32 R88, R8, R16, R104 ;  /* 0x000000100858723c */ /* 0x000fe20000001868 */
[----:B------:R-:W4:Y:S01]  /*67e0*/  LDSM.16.MT88.4 R16, [R225+0x1800] ;  /* 0x00180000e110783b */ /* 0x000f220000004200 */
[----:B---3--:R-:W-:Y:S01]  /*67f0*/  F2FP.PACK_AB R12, R248, R247 ;  /* 0x000000f7f80c723e */ /* 0x008fe200000000ff */
        /* <DEDUP_REMOVED lines=12> */
[----:B------:R-:W-:-:S04]  /*68c0*/  FFMA.FTZ R136, R159, c[0x0][0x2d0], -R0 ;  /* 0x0000b4009f887a23 */ /* 0x000fc80000010800 */
[----:B------:R1:W-:Y:S02]  /*68d0*/  MUFU.EX2 R213, R5 ;  /* 0x0000000500d57308 */ /* 0x0003e40000000800 */
[----:B----4-:R-:W-:Y:S01]  /*68e0*/  HMMA.16816.F32 R76, R12, R16, R76 ;  /* 0x000000100c4c723c */ /* 0x010fe2000000184c */
[--C-:B-1----:R-:W-:Y:S02]  /*68f0*/  FFMA.FTZ R5, R137, c[0x0][0x2d0], -R2.reuse ;  /* 0x0000b40089057a23 */ /* 0x102fe40000010802 */
[--C-:B------:R-:W-:Y:S01]  /*6900*/  FFMA.FTZ R137, R183, c[0x0][0x2d0], -R2.reuse ;  /* 0x0000b400b7897a23 */ /* 0x100fe20000010802 */
[----:B------:R-:W-:Y:S02]  /*6910*/  MOV R183, R100 ;  /* 0x0000006400b77202 */ /* 0x000fe40000000f00 */
[----:B------:R1:W2:Y:S02]  /*6920*/  MUFU.EX2 R215, R5 ;  /* 0x0000000500d77308 */ /* 0x0002a40000000800 */
[--C-:B-1----:R-:W-:Y:S01]  /*6930*/  FFMA.FTZ R5, R138, c[0x0][0x2d0], -R2.reuse ;  /* 0x0000b4008a057a23 */ /* 0x102fe20000010802 */
[----:B--2---:R-:W-:Y:S01]  /*6940*/  F2FP.PACK_AB R8, R215, R213 ;  /* 0x000000d5d708723e */ /* 0x004fe200000000ff */
[----:B------:R-:W-:-:S04]  /*6950*/  FFMA.FTZ R138, R185, c[0x0][0x2d0], -R2 ;  /* 0x0000b400b98a7a23 */ /* 0x000fc80000010802 */
[----:B------:R1:W-:Y:S01]  /*6960*/  MUFU.EX2 R217, R5 ;  /* 0x0000000500d97308 */ /* 0x0003e20000000800 */
[----:B------:R-:W-:Y:S02]  /*6970*/  FFMA.FTZ R185, R147, c[0x0][0x2d0], -R0 ;  /* 0x0000b40093b97a23 */ /* 0x000fe40000010800 */
[--C-:B-1----:R-:W-:Y:S02]  /*6980*/  FFMA.FTZ R5, R139, c[0x0][0x2d0], -R2.reuse ;  /* 0x0000b4008b057a23 */ /* 0x102fe40000010802 */
[----:B------:R-:W-:-:S03]  /*6990*/  FFMA.FTZ R139, R186, c[0x0][0x2d0], -R2 ;  /* 0x0000b400ba8b7a23 */ /* 0x000fc60000010802 */
        /* <DEDUP_REMOVED lines=12> */
[----:B------:R-:W-:-:S06]  /*6a60*/  FFMA.FTZ R5, R177, c[0x0][0x2d0], -R4 ;  /* 0x0000b400b1057a23 */ /* 0x000fcc0000010804 */
[C---:B------:R-:W-:Y:S08]  /*6a70*/  HMMA.16816.F32 R128, R8.reuse, R18, R72 ;  /* 0x000000120880723c */ /* 0x040ff00000001848 */
[----:B------:R-:W-:Y:S07]  /*6a80*/  HMMA.16816.F32 R132, R8, R16, R80 ;  /* 0x000000100884723c */ /* 0x000fee0000001850 */
[----:B------:R-:W-:Y:S01]  /*6a90*/  MOV R81, R127 ;  /* 0x0000007f00517202 */ /* 0x000fe20000000f00 */
[----:B------:R-:W-:Y:S01]  /*6aa0*/  HMMA.16816.F32 R72, R12, R18, R28 ;  /* 0x000000120c48723c */ /* 0x000fe2000000181c */
[----:B------:R-:W1:Y:S01]  /*6ab0*/  LDSM.16.MT88.4 R16, [R229+0x1800] ;  /* 0x00180000e510783b */ /* 0x000e620000004200 */
[----:B------:R-:W-:-:S02]  /*6ac0*/  MOV R80, R126 ;  /* 0x0000007e00507202 */ /* 0x000fc40000000f00 */
[----:B------:R-:W-:Y:S02]  /*6ad0*/  MOV R83, R121 ;  /* 0x0000007900537202 */ /* 0x000fe40000000f00 */
[----:B------:R-:W-:Y:S01]  /*6ae0*/  MOV R82, R120 ;  /* 0x0000007800527202 */ /* 0x000fe20000000f00 */
[--C-:B------:R-:W-:Y:S01]  /*6af0*/  FFMA.FTZ R29, R191, c[0x0][0x2d0], -R2.reuse ;  /* 0x0000b400bf1d7a23 */ /* 0x100fe20000010802 */
[----:B------:R-:W-:Y:S01]  /*6b00*/  MOV R31, R125 ;  /* 0x0000007d001f7202 */ /* 0x000fe20000000f00 */
[--C-:B------:R-:W-:Y:S01]  /*6b10*/  FFMA.FTZ R28, R190, c[0x0][0x2d0], -R2.reuse ;  /* 0x0000b400be1c7a23 */ /* 0x100fe20000010802 */
[----:B------:R-:W-:Y:S01]  /*6b20*/  MOV R30, R124 ;  /* 0x0000007c001e7202 */ /* 0x000fe20000000f00 */
[----:B------:R-:W-:Y:S01]  /*6b30*/  MUFU.EX2 R186, R29 ;  /* 0x0000001d00ba7308 */ /* 0x000fe20000000800 */
[-C--:B-1----:R-:W-:Y:S08]  /*6b40*/  HMMA.16816.F32 R124, R8, R16.reuse, R44 ;  /* 0x00000010087c723c */ /* 0x082ff0000000182c */
[----:B------:R-:W-:Y:S08]  /*6b50*/  HMMA.16816.F32 R52, R12, R16, R52 ;  /* 0x000000100c34723c */ /* 0x000ff00000001834 */
[-C--:B------:R-:W-:Y:S08]  /*6b60*/  HMMA.16816.F32 R120, R8, R18.reuse, R40 ;  /* 0x000000120878723c */ /* 0x080ff00000001828 */
[----:B------:R-:W-:Y:S01]  /*6b70*/  HMMA.16816.F32 R44, R12, R18, R24 ;  /* 0x000000120c2c723c */ /* 0x000fe20000001818 */
[----:B------:R-:W1:Y:S06]  /*6b80*/  LDSM.16.MT88.4 R16, [R226+0x1800] ;  /* 0x00180000e210783b */ /* 0x000e6c0000004200 */
[----:B------:R-:W-:-:S02]  /*6b90*/  FFMA.FTZ R27, R189, c[0x0][0x2d0], -R2 ;  /* 0x0000b400bd1b7a23 */ /* 0x000fc40000010802 */
[----:B------:R-:W-:Y:S02]  /*6ba0*/  FFMA.FTZ R26, R188, c[0x0][0x2d0], -R2 ;  /* 0x0000b400bc1a7a23 */ /* 0x000fe40000010802 */
[--C-:B------:R-:W-:Y:S01]  /*6bb0*/  FFMA.FTZ R25, R163, c[0x0][0x2d0], -R0.reuse ;  /* 0x0000b400a3197a23 */ /* 0x100fe20000010800 */
[----:B------:R-:W-:Y:S01]  /*6bc0*/  MOV R163, R23 ;  /* 0x0000001700a37202 */ /* 0x000fe20000000f00 */
[----:B------:R-:W-:Y:S01]  /*6bd0*/  FFMA.FTZ R24, R162, c[0x0][0x2d0], -R0 ;  /* 0x0000b400a2187a23 */ /* 0x000fe20000010800 */
[----:B------:R-:W-:Y:S01]  /*6be0*/  MOV R162, R22 ;  /* 0x0000001600a27202 */ /* 0x000fe20000000f00 */
[----:B------:R-:W-:Y:S08]  /*6bf0*/  MUFU.EX2 R188, R28 ;  /* 0x0000001c00bc7308 */ /* 0x000ff00000000800 */
[----:B------:R-:W-:Y:S08]  /*6c00*/  MUFU.EX2 R190, R27 ;  /* 0x0000001b00be7308 */ /* 0x000ff00000000800 */
[----:B------:R-:W-:Y:S08]  /*6c10*/  MUFU.EX2 R187, R25 ;  /* 0x0000001900bb7308 */ /* 0x000ff00000000800 */
[----:B------:R-:W-:Y:S01]  /*6c20*/  MUFU.EX2 R189, R24 ;  /* 0x0000001800bd7308 */ /* 0x000fe20000000800 */
[-C--:B-1----:R-:W-:Y:S08]  /*6c30*/  HMMA.16816.F32 R40, R12, R16.reuse, R36 ;  /* 0x000000100c28723c */ /* 0x082ff00000001824 */
[C---:B------:R-:W-:Y:S07]  /*6c40*/  HMMA.16816.F32 R112, R8.reuse, R16, R64 ;  /* 0x000000100870723c */ /* 0x040fee0000001840 */
[--C-:B------:R-:W-:Y:S01]  /*6c50*/  FFMA.FTZ R65, R174, c[0x0][0x2d0], -R4.reuse ;  /* 0x0000b400ae417a23 */ /* 0x100fe20000010804 */
[----:B------:R-:W-:Y:S01]  /*6c60*/  HMMA.16816.F32 R108, R8, R18, R60 ;  /* 0x00000012086c723c */ /* 0x000fe2000000183c */
[----:B------:R-:W-:Y:S01]  /*6c70*/  FFMA.FTZ R64, R173, c[0x0][0x2d0], -R4 ;  /* 0x0000b400ad407a23 */ /* 0x000fe20000010804 */
[----:B------:R-:W-:Y:S01]  /*6c80*/  MOV R173, R82 ;  /* 0x0000005200ad7202 */ /* 0x000fe20000000f00 */
[--C-:B------:R-:W-:Y:S01]  /*6c90*/  FFMA.FTZ R66, R151, c[0x0][0x2d0], -R3.reuse ;  /* 0x0000b40097427a23 */ /* 0x100fe20000010803 */
[----:B------:R-:W-:Y:S01]  /*6ca0*/  MOV R174, R83 ;  /* 0x0000005300ae7202 */ /* 0x000fe20000000f00 */
[----:B------:R-:W-:-:S02]  /*6cb0*/  FFMA.FTZ R67, R150, c[0x0][0x2d0], -R3 ;  /* 0x0000b40096437a23 */ /* 0x000fc40000010803 */
[--C-:B------:R-:W-:Y:S01]  /*6cc0*/  FFMA.FTZ R63, R172, c[0x0][0x2d0], -R4.reuse ;  /* 0x0000b400ac3f7a23 */ /* 0x100fe20000010804 */
[----:B------:R-:W-:Y:S01]  /*6cd0*/  HMMA.16816.F32 R48, R12, R18, R48 ;  /* 0x000000120c30723c */ /* 0x000fe20000001830 */
[----:B------:R-:W1:Y:S01]  /*6ce0*/  LDSM.16.MT88.4 R16, [R228+0x1800] ;  /* 0x00180000e410783b */ /* 0x000e620000004200 */
[----:B------:R-:W-:Y:S01]  /*6cf0*/  FFMA.FTZ R62, R171, c[0x0][0x2d0], -R4 ;  /* 0x0000b400ab3e7a23 */ /* 0x000fe20000010804 */
[----:B------:R-:W-:Y:S01]  /*6d00*/  MOV R171, R80 ;  /* 0x0000005000ab7202 */ /* 0x000fe20000000f00 */
[--C-:B------:R-:W-:Y:S01]  /*6d10*/  FFMA.FTZ R61, R153, c[0x0][0x2d0], -R3.reuse ;  /* 0x0000b400993d7a23 */ /* 0x100fe20000010803 */
[----:B------:R-:W-:Y:S01]  /*6d20*/  MOV R172, R81 ;  /* 0x0000005100ac7202 */ /* 0x000fe20000000f00 */
[----:B------:R-:W-:Y:S02]  /*6d30*/  FFMA.FTZ R60, R152, c[0x0][0x2d0], -R3 ;  /* 0x0000b400983c7a23 */ /* 0x000fe40000010803 */
[--C-:B------:R-:W-:Y:S01]  /*6d40*/  FFMA.FTZ R150, R182, c[0x0][0x2d0], -R2.reuse ;  /* 0x0000b400b6967a23 */ /* 0x100fe20000010802 */
[----:B------:R-:W-:Y:S01]  /*6d50*/  MOV R182, R99 ;  /* 0x0000006300b67202 */ /* 0x000fe20000000f00 */
[--C-:B------:R-:W-:Y:S01]  /*6d60*/  FFMA.FTZ R151, R181, c[0x0][0x2d0], -R2.reuse ;  /* 0x0000b400b5977a23 */ /* 0x100fe20000010802 */
[----:B------:R-:W-:Y:S01]  /*6d70*/  MOV R181, R98 ;  /* 0x0000006200b57202 */ /* 0x000fe20000000f00 */
[--C-:B------:R-:W-:Y:S01]  /*6d80*/  FFMA.FTZ R152, R180, c[0x0][0x2d0], -R2.reuse ;  /* 0x0000b400b4987a23 */ /* 0x100fe20000010802 */
[----:B------:R-:W-:Y:S01]  /*6d90*/  MOV R180, R97 ;  /* 0x0000006100b47202 */ /* 0x000fe20000000f00 */
[----:B------:R-:W-:Y:S01]  /*6da0*/  FFMA.FTZ R153, R179, c[0x0][0x2d0], -R2 ;  /* 0x0000b400b3997a23 */ /* 0x000fe20000010802 */
[----:B------:R-:W-:Y:S01]  /*6db0*/  MOV R179, R96 ;  /* 0x0000006000b37202 */ /* 0x000fe20000000f00 */
[--C-:B------:R-:W-:Y:S01]  /*6dc0*/  FFMA.FTZ R2, R160, c[0x0][0x2d0], -R0.reuse ;  /* 0x0000b400a0027a23 */ /* 0x100fe20000010800 */
[-C--:B-1----:R-:W-:Y:S07]  /*6dd0*/  HMMA.16816.F32 R104, R8, R16.reuse, R88 ;  /* 0x000000100868723c */ /* 0x082fee0000001858 */
[----:B------:R-:W-:Y:S01]  /*6de0*/  MOV R91, R92 ;  /* 0x0000005c005b7202 */ /* 0x000fe20000000f00 */
[----:B------:R-:W-:Y:S01]  /*6df0*/  HMMA.16816.F32 R36, R12, R16, R84 ;  /* 0x000000100c24723c */ /* 0x000fe20000001854 */
[----:B------:R-:W-:Y:S01]  /*6e00*/  MOV R90, R118 ;  /* 0x00000076005a7202 */ /* 0x000fe20000000f00 */
[--C-:B------:R-:W-:Y:S01]  /*6e10*/  FFMA.FTZ R118, R157, c[0x0][0x2d0], -R0.reuse ;  /* 0x0000b4009d767a23 */ /* 0x100fe20000010800 */
[----:B------:R-:W-:Y:S01]  /*6e20*/  MOV R89, R117 ;  /* 0x0000007500597202 */ /* 0x000fe20000000f00 */
[----:B------:R-:W-:Y:S01]  /*6e30*/  FFMA.FTZ R117, R156, c[0x0][0x2d0], -R0 ;  /* 0x0000b4009c757a23 */ /* 0x000fe20000010800 */
[----:B------:R-:W-:-:S02]  /*6e40*/  MOV R88, R116 ;  /* 0x0000007400587202 */ /* 0x000fc40000000f00 */
[----:B------:R-:W-:Y:S01]  /*6e50*/  MOV R17, R6 ;  /* 0x0000000600117202 */ /* 0x000fe20000000f00 */
[-C--:B------:R-:W-:Y:S01]  /*6e60*/  HMMA.16816.F32 R92, R8, R18.reuse, R56 ;  /* 0x00000012085c723c */ /* 0x080fe20000001838 */
[--C-:B------:R-:W-:Y:S01]  /*6e70*/  FFMA.FTZ R6, R178, c[0x0][0x2d0], -R4.reuse ;  /* 0x0000b400b2067a23 */ /* 0x100fe20000010804 */
[----:B------:R-:W-:Y:S02]  /*6e80*/  MOV R87, R101 ;  /* 0x0000006500577202 */ /* 0x000fe40000000f00 */
[----:B------:R-:W-:Y:S01]  /*6e90*/  MOV R16, R7 ;  /* 0x0000000700107202 */ /* 0x000fe20000000f00 */
[--C-:B------:R-:W-:Y:S01]  /*6ea0*/  FFMA.FTZ R7, R175, c[0x0][0x2d0], -R4.reuse ;  /* 0x0000b400af077a23 */ /* 0x100fe20000010804 */
[----:B------:R-:W-:Y:S01]  /*6eb0*/  MOV R101, R201 ;  /* 0x000000c900657202 */ /* 0x000fe20000000f00 */
[----:B------:R-:W-:Y:S01]  /*6ec0*/  FFMA.FTZ R8, R176, c[0x0][0x2d0], -R4 ;  /* 0x0000b400b0087a23 */ /* 0x000fe20000010804 */
[----:B------:R-:W-:Y:S01]  /*6ed0*/  MOV R59, R200 ;  /* 0x000000c8003b7202 */ /* 0x000fe20000000f00 */
[--C-:B------:R-:W-:Y:S01]  /*6ee0*/  FFMA.FTZ R9, R164, c[0x0][0x2d0], -R3.reuse ;  /* 0x0000b400a4097a23 */ /* 0x100fe20000010803 */
[----:B------:R1:W-:Y:S01]  /*6ef0*/  MUFU.EX2 R200, R5 ;  /* 0x0000000500c87308 */ /* 0x0003e20000000800 */
[----:B------:R-:W-:Y:S01]  /*6f00*/  MOV R84, R119 ;  /* 0x0000007700547202 */ /* 0x000fe20000000f00 */
[----:B------:R-:W-:Y:S01]  /*6f10*/  FFMA.FTZ R4, R165, c[0x0][0x2d0], -R3 ;  /* 0x0000b400a5047a23 */ /* 0x000fe20000010803 */
[----:B------:R-:W-:Y:S01]  /*6f20*/  MOV R58, R196 ;  /* 0x000000c4003a7202 */ /* 0x000fe20000000f00 */
[----:B------:R-:W-:Y:S01]  /*6f30*/  FFMA.FTZ R119, R158, c[0x0][0x2d0], -R0 ;  /* 0x0000b4009e777a23 */ /* 0x000fe20000010800 */
[----:B------:R-:W-:Y:S01]  /*6f40*/  MOV R86, R102 ;  /* 0x0000006600567202 */ /* 0x000fe20000000f00 */
[----:B------:R-:W-:Y:S01]  /*6f50*/  HMMA.16816.F32 R32, R12, R18, R32 ;  /* 0x000000120c20723c */ /* 0x000fe20000001820 */
[----:B------:R-:W-:Y:S01]  /*6f60*/  MOV R102, R199 ;  /* 0x000000c700667202 */ /* 0x000fe20000000f00 */
[----:B------:R2:W-:Y:S01]  /*6f70*/  MUFU.EX2 R201, R6 ;  /* 0x0000000600c97308 */ /* 0x0005e20000000800 */
[----:B------:R-:W-:Y:S01]  /*6f80*/  MOV R175, R20 ;  /* 0x0000001400af7202 */ /* 0x000fe20000000f00 */
[----:B------:R-:W-:Y:S01]  /*6f90*/  LDSM.16.MT88.4 R12, [R226+0x2000] ;  /* 0x00200000e20c783b */ /* 0x000fe20000004200 */
[----:B------:R-:W-:-:S02]  /*6fa0*/  MOV R157, R17 ;  /* 0x00000011009d7202 */ /* 0x000fc40000000f00 */
[----:B------:R-:W-:Y:S02]  /*6fb0*/  MOV R116, R197 ;  /* 0x000000c500747202 */ /* 0x000fe40000000f00 */
[----:B------:R-:W-:Y:S01]  /*6fc0*/  MOV R85, R103 ;  /* 0x0000006700557202 */ /* 0x000fe20000000f00 */
[--C-:B-1----:R-:W-:Y:S01]  /*6fd0*/  FFMA.FTZ R5, R166, c[0x0][0x2d0], -R3.reuse ;  /* 0x0000b400a6057a23 */ /* 0x102fe20000010803 */
[----:B------:R-:W-:Y:S01]  /*6fe0*/  MUFU.EX2 R199, R8 ;  /* 0x0000000800c77308 */ /* 0x000fe20000000800 */
[----:B------:R-:W-:Y:S02]  /*6ff0*/  MOV R103, R198 ;  /* 0x000000c600677202 */ /* 0x000fe40000000f00 */
[----:B------:R-:W-:Y:S02]  /*7000*/  MOV R165, R30 ;  /* 0x0000001e00a57202 */ /* 0x000fe40000000f00 */
[----:B------:R-:W-:Y:S01]  /*7010*/  MOV R164, R31 ;  /* 0x0000001f00a47202 */ /* 0x000fe20000000f00 */
[----:B--2---:R-:W-:-:S02]  /*7020*/  FFMA.FTZ R6, R167, c[0x0][0x2d0], -R3 ;  /* 0x0000b400a7067a23 */ /* 0x004fc40000010803 */
[----:B------:R1:W-:Y:S01]  /*7030*/  MUFU.EX2 R196, R5 ;  /* 0x0000000500c47308 */ /* 0x0003e20000000800 */
[----:B------:R-:W-:Y:S01]  /*7040*/  FFMA.FTZ R3, R161, c[0x0][0x2d0], -R0 ;  /* 0x0000b400a1037a23 */ /* 0x000fe20000010800 */
[----:B------:R-:W-:Y:S01]  /*7050*/  MOV R161, R21 ;  /* 0x0000001500a17202 */ /* 0x000fe20000000f00 */
[----:B------:R-:W-:Y:S01]  /*7060*/  FADD.FTZ R0, R207, R206 ;  /* 0x000000cecf007221 */ /* 0x000fe20000010000 */
[----:B------:R-:W-:Y:S01]  /*7070*/  MOV R206, R16 ;  /* 0x0000001000ce7202 */ /* 0x000fe20000000f00 */
[----:B------:R-:W2:Y:S01]  /*7080*/  LDSM.16.MT88.4 R20, [R225+0x2000] ;  /* 0x00200000e114783b */ /* 0x000ea20000004200 */
[----:B------:R-:W-:Y:S01]  /*7090*/  MOV R207, R116 ;  /* 0x0000007400cf7202 */ /* 0x000fe20000000f00 */
[----:B------:R-:W-:Y:S01]  /*70a0*/  FADD.FTZ R116, R202, R192 ;  /* 0x000000c0ca747221 */ /* 0x000fe20000010000 */
[----:B------:R3:W4:Y:S01]  /*70b0*/  MUFU.EX2 R197, R6 ;  /* 0x0000000600c57308 */ /* 0x0007220000000800 */
[----:B------:R-:W2:Y:S01]  /*70c0*/  LDSM.16.MT88.4 R16, [R229+0x2000] ;  /* 0x00200000e510783b */ /* 0x000ea20000004200 */
[----:B------:R-:W-:Y:S01]  /*70d0*/  MOV R178, R101 ;  /* 0x0000006500b27202 */ /* 0x000fe20000000f00 */
[----:B------:R-:W-:Y:S01]  /*70e0*/  FADD.FTZ R0, R208, R0 ;  /* 0x00000000d0007221 */ /* 0x000fe20000010000 */
[----:B------:R-:W-:-:S02]  /*70f0*/  MOV R177, R102 ;  /* 0x0000006600b17202 */ /* 0x000fc40000000f00 */
[----:B------:R-:W-:Y:S01]  /*7100*/  MOV R176, R103 ;  /* 0x0000006700b07202 */ /* 0x000fe20000000f00 */
[----:B-1----:R-:W-:Y:S01]  /*7110*/  FADD.FTZ R5, R204, R195 ;  /* 0x000000c3cc057221 */ /* 0x002fe20000010000 */
[----:B------:R-:W1:Y:S01]  /*7120*/  MUFU.EX2 R198, R7 ;  /* 0x0000000700c67308 */ /* 0x000e620000000800 */
[----:B------:R-:W-:Y:S02]  /*7130*/  MOV R156, R58 ;  /* 0x0000003a009c7202 */ /* 0x000fe40000000f00 */
[----:B------:R-:W-:Y:S01]  /*7140*/  FADD.FTZ R30, R205, R5 ;  /* 0x00000005cd1e7221 */ /* 0x000fe20000010000 */
[----:B------:R-:W-:Y:S02]  /*7150*/  MOV R147, R59 ;  /* 0x0000003b00937202 */ /* 0x000fe40000000f00 */
[----:B------:R-:W-:Y:S01]  /*7160*/  MOV R158, R88 ;  /* 0x00000058009e7202 */ /* 0x000fe20000000f00 */
[----:B---3--:R-:W-:Y:S01]  /*7170*/  FADD.FTZ R6, R194, R193 ;  /* 0x000000c1c2067221 */ /* 0x008fe20000010000 */
[----:B------:R3:W-:Y:S01]  /*7180*/  MUFU.EX2 R195, R9 ;  /* 0x0000000900c37308 */ /* 0x0007e20000000800 */
[----:B----4-:R-:W-:-:S02]  /*7190*/  F2FP.PACK_AB R5, R196, R197 ;  /* 0x000000c5c405723e */ /* 0x010fc400000000ff */
[----:B------:R-:W-:Y:S01]  /*71a0*/  FADD.FTZ R31, R203, R6 ;  /* 0x00000006cb1f7221 */ /* 0x000fe20000010000 */
[----:B------:R-:W-:Y:S02]  /*71b0*/  MOV R159, R89 ;  /* 0x00000059009f7202 */ /* 0x000fe40000000f00 */
[----:B------:R-:W-:Y:S02]  /*71c0*/  MOV R160, R90 ;  /* 0x0000005a00a07202 */ /* 0x000fe40000000f00 */
[----:B------:R4:W2:Y:S01]  /*71d0*/  MUFU.EX2 R194, R4 ;  /* 0x0000000400c27308 */ /* 0x0008a20000000800 */
[----:B-1----:R-:W-:Y:S02]  /*71e0*/  F2FP.PACK_AB R6, R198, R199 ;  /* 0x000000c7c606723e */ /* 0x002fe400000000ff */
[----:B------:R-:W-:Y:S02]  /*71f0*/  MOV R169, R91 ;  /* 0x0000005b00a97202 */ /* 0x000fe40000000f00 */
[----:B------:R-:W-:-:S02]  /*7200*/  MOV R168, R84 ;  /* 0x0000005400a87202 */ /* 0x000fc40000000f00 */
[----:B------:R-:W-:Y:S01]  /*7210*/  MOV R167, R85 ;  /* 0x0000005500a77202 */ /* 0x000fe20000000f00 */
[----:B---3--:R-:W1:Y:S01]  /*7220*/  LDSM.16.MT88.4 R8, [R228+0x2000] ;  /* 0x00200000e408783b */ /* 0x008e620000004200 */
[----:B------:R-:W3:Y:S01]  /*7230*/  MUFU.EX2 R192, R26 ;  /* 0x0000001a00c07308 */ /* 0x000ee20000000800 */
[----:B------:R-:W-:Y:S02]  /*7240*/  MOV R166, R86 ;  /* 0x0000005600a67202 */ /* 0x000fe40000000f00 */
[----:B------:R-:W-:Y:S02]  /*7250*/  MOV R170, R87 ;  /* 0x0000005700aa7202 */ /* 0x000fe40000000f00 */
[----:B----4-:R-:W-:-:S03]  /*7260*/  F2FP.PACK_AB R4, R200, R201 ;  /* 0x000000c9c804723e */ /* 0x010fc600000000ff */
[----:B------:R4:W-:Y:S01]  /*7270*/  MUFU.EX2 R191, R3 ;  /* 0x0000000300bf7308 */ /* 0x0009e20000000800 */
[----:B--2---:R-:W-:-:S07]  /*7280*/  F2FP.PACK_AB R7, R195, R194 ;  /* 0x000000c2c307723e */ /* 0x004fce00000000ff */
[----:B------:R2:W1:Y:S01]  /*7290*/  MUFU.EX2 R193, R2 ;  /* 0x0000000200c17308 */ /* 0x0004620000000800 */
[----:B------:R-:W-:Y:S01]  /*72a0*/  HMMA.16816.F32 R100, R4, R20, R76 ;  /* 0x000000140464723c */ /* 0x000fe2000000184c */
[----:B----4-:R-:W-:-:S07]  /*72b0*/  FADD.FTZ R3, R207, R0 ;  /* 0x00000000cf037221 */ /* 0x010fce0000010000 */
[C---:B------:R-:W-:Y:S01]  /*72c0*/  HMMA.16816.F32 R96, R4.reuse, R22, R72 ;  /* 0x000000160460723c */ /* 0x040fe20000001848 */
[----:B------:R-:W-:Y:S01]  /*72d0*/  FADD.FTZ R0, R210, R31 ;  /* 0x0000001fd2007221 */ /* 0x000fe20000010000 */
[----:B------:R-:W-:Y:S02]  /*72e0*/  MOV R207, R206 ;  /* 0x000000ce00cf7202 */ /* 0x000fe40000000f00 */
[----:B------:R-:W-:Y:S02]  /*72f0*/  MOV R206, R147 ;  /* 0x0000009300ce7202 */ /* 0x000fe40000000f00 */
[----:B------:R-:W-:Y:S02]  /*7300*/  MOV R147, R156 ;  /* 0x0000009c00937202 */ /* 0x000fe40000000f00 */
[C---:B------:R-:W-:Y:S01]  /*7310*/  HMMA.16816.F32 R88, R4.reuse, R16, R52 ;  /* 0x000000100458723c */ /* 0x040fe20000001834 */
[----:B--2---:R-:W-:Y:S01]  /*7320*/  FADD.FTZ R2, R219, R30 ;  /* 0x0000001edb027221 */ /* 0x004fe20000010000 */
[----:B------:R-:W-:Y:S01]  /*7330*/  MOV R156, R224 ;  /* 0x000000e0009c7202 */ /* 0x000fe20000000f00 */
[----:B------:R-:W-:Y:S01]  /*7340*/  FADD.FTZ R24, R209, R116 ;  /* 0x00000074d1187221 */ /* 0x000fe20000010000 */
[----:B------:R-:W-:Y:S01]  /*7350*/  MUFU.EX2 R119, R119 ;  /* 0x0000007700777308 */ /* 0x000fe20000000800 */
[----:B------:R2:W5:Y:S03]  /*7360*/  LDL.LU R224, [R1+0xa0] ;  /* 0x0000a00001e07983 */ /* 0x0005660000300800 */
[C---:B------:R-:W-:Y:S08]  /*7370*/  HMMA.16816.F32 R84, R4.reuse, R18, R44 ;  /* 0x000000120454723c */ /* 0x040ff0000000182c */
[C---:B------:R-:W-:Y:S08]  /*7380*/  HMMA.16816.F32 R80, R4.reuse, R12, R40 ;  /* 0x0000000c0450723c */ /* 0x040ff00000001828 */
[C---:B------:R-:W-:Y:S08]  /*7390*/  HMMA.16816.F32 R76, R4.reuse, R14, R48 ;  /* 0x0000000e044c723c */ /* 0x040ff00000001830 */
[C---:B-1----:R-:W-:Y:S08]  /*73a0*/  HMMA.16816.F32 R72, R4.reuse, R8, R36 ;  /* 0x000000080448723c */ /* 0x042ff00000001824 */
[----:B------:R-:W-:Y:S07]  /*73b0*/  HMMA.16816.F32 R56, R4, R10, R32 ;  /* 0x0000000a0438723c */ /* 0x000fee0000001820 */
[----:B------:R-:W-:-:S02]  /*73c0*/  F2FP.PACK_AB R4, R188, R186 ;  /* 0x000000babc04723e */ /* 0x000fc400000000ff */
[----:B---3--:R-:W-:Y:S02]  /*73d0*/  F2FP.PACK_AB R6, R192, R190 ;  /* 0x000000bec006723e */ /* 0x008fe400000000ff */
[----:B------:R-:W-:Y:S02]  /*73e0*/  F2FP.PACK_AB R5, R189, R187 ;  /* 0x000000bbbd05723e */ /* 0x000fe400000000ff */
[----:B------:R-:W-:-:S07]  /*73f0*/  F2FP.PACK_AB R7, R193, R191 ;  /* 0x000000bfc107723e */ /* 0x000fce00000000ff */
[C---:B------:R-:W-:Y:S08]  /*7400*/  HMMA.16816.F32 R52, R4.reuse, R20, R132 ;  /* 0x000000140434723c */ /* 0x040ff00000001884 */
[C---:B------:R-:W-:Y:S01]  /*7410*/  HMMA.16816.F32 R48, R4.reuse, R22, R128 ;  /* 0x000000160430723c */ /* 0x040fe20000001880 */
[----:B------:R-:W1:Y:S07]  /*7420*/  LDSM.16.MT88.4 R20, [R225+0x2800] ;  /* 0x00280000e114783b */ /* 0x000e6e0000004200 */
[C---:B------:R-:W-:Y:S08]  /*7430*/  HMMA.16816.F32 R40, R4.reuse, R16, R124 ;  /* 0x000000100428723c */ /* 0x040ff0000000187c */
[C---:B------:R-:W-:Y:S01]  /*7440*/  HMMA.16816.F32 R36, R4.reuse, R18, R120 ;  /* 0x000000120424723c */ /* 0x040fe20000001878 */
[----:B------:R-:W3:Y:S07]  /*7450*/  LDSM.16.MT88.4 R16, [R229+0x2800] ;  /* 0x00280000e510783b */ /* 0x000eee0000004200 */
[C---:B------:R-:W-:Y:S08]  /*7460*/  HMMA.16816.F32 R32, R4.reuse, R12, R112 ;  /* 0x0000000c0420723c */ /* 0x040ff00000001870 */
[C---:B------:R-:W-:Y:S01]  /*7470*/  HMMA.16816.F32 R28, R4.reuse, R14, R108 ;  /* 0x0000000e041c723c */ /* 0x040fe2000000186c */
[----:B------:R-:W4:Y:S07]  /*7480*/  LDSM.16.MT88.4 R12, [R226+0x2800] ;  /* 0x00280000e20c783b */ /* 0x000f2e0000004200 */
[C---:B------:R-:W-:Y:S08]  /*7490*/  HMMA.16816.F32 R104, R4.reuse, R8, R104 ;  /* 0x000000080468723c */ /* 0x040ff00000001868 */
[----:B------:R-:W-:Y:S01]  /*74a0*/  HMMA.16816.F32 R44, R4, R10, R92 ;  /* 0x0000000a042c723c */ /* 0x000fe2000000185c */
[----:B------:R-:W1:Y:S01]  /*74b0*/  LDSM.16.MT88.4 R8, [R228+0x2800] ;  /* 0x00280000e408783b */ /* 0x000e620000004200 */
[----:B------:R-:W-:Y:S08]  /*74c0*/  MUFU.EX2 R112, R65 ;  /* 0x0000004100707308 */ /* 0x000ff00000000800 */
[----:B------:R-:W-:Y:S08]  /*74d0*/  MUFU.EX2 R110, R64 ;  /* 0x00000040006e7308 */ /* 0x000ff00000000800 */
[----:B------:R-:W-:Y:S08]  /*74e0*/  MUFU.EX2 R111, R63 ;  /* 0x0000003f006f7308 */ /* 0x000ff00000000800 */
[----:B------:R-:W-:Y:S08]  /*74f0*/  MUFU.EX2 R113, R62 ;  /* 0x0000003e00717308 */ /* 0x000ff00000000800 */
[----:B------:R-:W-:Y:S08]  /*7500*/  MUFU.EX2 R108, R61 ;  /* 0x0000003d006c7308 */ /* 0x000ff00000000800 */
[----:B------:R-:W1:Y:S08]  /*7510*/  MUFU.EX2 R109, R60 ;  /* 0x0000003c006d7308 */ /* 0x000e700000000800 */
[----:B------:R-:W-:Y:S08]  /*7520*/  MUFU.EX2 R92, R66 ;  /* 0x00000042005c7308 */ /* 0x000ff00000000800 */
[----:B------:R-:W2:Y:S01]  /*7530*/  MUFU.EX2 R93, R67 ;  /* 0x00000043005d7308 */ /* 0x000ea20000000800 */
[----:B------:R-:W-:Y:S01]  /*7540*/  FADD.FTZ R4, R156, R24 ;  /* 0x000000189c047221 */ /* 0x000fe20000010000 */
[----:B-1----:R-:W-:-:S02]  /*7550*/  F2FP.PACK_AB R5, R109, R108 ;  /* 0x0000006c6d05723e */ /* 0x002fc400000000ff */
[----:B------:R-:W-:Y:S01]  /*7560*/  F2FP.PACK_AB R6, R113, R111 ;  /* 0x0000006f7106723e */ /* 0x000fe200000000ff */
[----:B------:R-:W-:-:S03]  /*7570*/  FADD.FTZ R24, R160, R4 ;  /* 0x00000004a0187221 */ /* 0x000fc60000010000 */
[----:B------:R-:W-:Y:S01]  /*7580*/  MUFU.EX2 R63, R140 ;  /* 0x0000008c003f7308 */ /* 0x000fe20000000800 */
[----:B------:R-:W-:-:S07]  /*7590*/  F2FP.PACK_AB R4, R110, R112 ;  /* 0x000000706e04723e */ /* 0x000fce00000000ff */
[----:B------:R-:W-:Y:S01]  /*75a0*/  MUFU.EX2 R65, R139 ;  /* 0x0000008b00417308 */ /* 0x000fe20000000800 */
[----:B--2---:R-:W-:-:S07]  /*75b0*/  F2FP.PACK_AB R7, R93, R92 ;  /* 0x0000005c5d07723e */ /* 0x004fce00000000ff */
[----:B------:R-:W-:Y:S08]  /*75c0*/  MUFU.EX2 R66, R138 ;  /* 0x0000008a00427308 */ /* 0x000ff00000000800 */
[----:B------:R-:W1:Y:S08]  /*75d0*/  MUFU.EX2 R67, R137 ;  /* 0x0000008900437308 */ /* 0x000e700000000800 */
[----:B------:R-:W2:Y:S08]  /*75e0*/  MUFU.EX2 R64, R136 ;  /* 0x0000008800407308 */ /* 0x000eb00000000800 */
[----:B------:R-:W-:Y:S08]  /*75f0*/  MUFU.EX2 R118, R118 ;  /* 0x0000007600767308 */ /* 0x000ff00000000800 */
[----:B------:R-:W1:Y:S01]  /*7600*/  MUFU.EX2 R117, R117 ;  /* 0x0000007500757308 */ /* 0x000e620000000800 */
[----:B------:R-:W-:Y:S01]  /*7610*/  HMMA.16816.F32 R100, R4, R20, R100 ;  /* 0x000000140464723c */ /* 0x000fe20000001864 */
[----:B------:R-:W-:-:S02]  /*7620*/  FADD.FTZ R2, R206, R2 ;  /* 0x00000002ce027221 */ /* 0x000fc40000010000 */
[----:B------:R-:W-:Y:S02]  /*7630*/  FADD.FTZ R0, R147, R0 ;  /* 0x0000000093007221 */ /* 0x000fe40000010000 */
[----:B------:R-:W-:Y:S01]  /*7640*/  FADD.FTZ R3, R207, R3 ;  /* 0x00000003cf037221 */ /* 0x000fe20000010000 */
[----:B------:R-:W-:Y:S02]  /*7650*/  MOV R210, R172 ;  /* 0x000000ac00d27202 */ /* 0x000fe40000000f00 */
[C---:B------:R-:W-:Y:S08]  /*7660*/  HMMA.16816.F32 R96, R4.reuse, R22, R96 ;  /* 0x000000160460723c */ /* 0x040ff00000001860 */
[C---:B---3--:R-:W-:Y:S08]  /*7670*/  HMMA.16816.F32 R88, R4.reuse, R16, R88 ;  /* 0x000000100458723c */ /* 0x048ff00000001858 */
[C---:B------:R-:W-:Y:S08]  /*7680*/  HMMA.16816.F32 R84, R4.reuse, R18, R84 ;  /* 0x000000120454723c */ /* 0x040ff00000001854 */
[C---:B----4-:R-:W-:Y:S08]  /*7690*/  HMMA.16816.F32 R80, R4.reuse, R12, R80 ;  /* 0x0000000c0450723c */ /* 0x050ff00000001850 */
[C---:B------:R-:W-:Y:S08]  /*76a0*/  HMMA.16816.F32 R76, R4.reuse, R14, R76 ;  /* 0x0000000e044c723c */ /* 0x040ff0000000184c */
[C---:B------:R-:W-:Y:S08]  /*76b0*/  HMMA.16816.F32 R72, R4.reuse, R8, R72 ;  /* 0x000000080448723c */ /* 0x040ff00000001848 */
[----:B------:R-:W-:Y:S01]  /*76c0*/  HMMA.16816.F32 R56, R4, R10, R56 ;  /* 0x0000000a0438723c */ /* 0x000fe20000001838 */
[----:B------:R-:W-:-:S02]  /*76d0*/  MOV R219, R174 ;  /* 0x000000ae00db7202 */ /* 0x000fc40000000f00 */
[----:B------:R-:W-:Y:S02]  /*76e0*/  MOV R205, R177 ;  /* 0x000000b100cd7202 */ /* 0x000fe40000000f00 */
[----:B------:R-:W-:Y:S02]  /*76f0*/  MOV R208, R178 ;  /* 0x000000b200d07202 */ /* 0x000fe40000000f00 */
[----:B------:R-:W-:Y:S01]  /*7700*/  MOV R116, R171 ;  /* 0x000000ab00747202 */ /* 0x000fe20000000f00 */
[----:B------:R-:W-:Y:S01]  /*7710*/  FADD.FTZ R4, R179, R24 ;  /* 0x00000018b3047221 */ /* 0x000fe20000010000 */
[----:B-1----:R-:W-:Y:S02]  /*7720*/  F2FP.PACK_AB R6, R67, R66 ;  /* 0x000000424306723e */ /* 0x002fe400000000ff */
[----:B------:R-:W-:Y:S01]  /*7730*/  MOV R203, R176 ;  /* 0x000000b000cb7202 */ /* 0x000fe20000000f00 */
[----:B------:R-:W-:Y:S01]  /*7740*/  FADD.FTZ R24, R183, R4 ;  /* 0x00000004b7187221 */ /* 0x000fe20000010000 */
[----:B------:R-:W-:-:S02]  /*7750*/  F2FP.PACK_AB R4, R65, R63 ;  /* 0x0000003f4104723e */ /* 0x000fc400000000ff */
[----:B------:R-:W-:Y:S02]  /*7760*/  MOV R202, R175 ;  /* 0x000000af00ca7202 */ /* 0x000fe40000000f00 */
[----:B------:R-:W-:Y:S01]  /*7770*/  MOV R204, R170 ;  /* 0x000000aa00cc7202 */ /* 0x000fe20000000f00 */
[----:B------:R-:W-:Y:S01]  /*7780*/  MUFU.EX2 R62, R141 ;  /* 0x0000008d003e7308 */ /* 0x000fe20000000800 */
[----:B--2---:R-:W-:Y:S01]  /*7790*/  F2FP.PACK_AB R5, R119, R64 ;  /* 0x000000407705723e */ /* 0x004fe200000000ff */
[----:B------:R-:W-:Y:S01]  /*77a0*/  LDSM.16.MT88.4 R136, [R226+0x3000] ;  /* 0x00300000e288783b */ /* 0x000fe20000004200 */
[----:B------:R-:W-:-:S07]  /*77b0*/  F2FP.PACK_AB R7, R117, R118 ;  /* 0x000000767507723e */ /* 0x000fce00000000ff */
        /* <DEDUP_REMOVED lines=8> */
[----:B------:R-:W-:-:S02]  /*7840*/  FADD.FTZ R2, R158, R2 ;  /* 0x000000029e027221 */ /* 0x000fc40000010000 */
[----:B------:R-:W-:Y:S02]  /*7850*/  FADD.FTZ R0, R159, R0 ;  /* 0x000000009f007221 */ /* 0x000fe40000010000 */
[----:B------:R-:W-:Y:S01]  /*7860*/  FADD.FTZ R3, R157, R3 ;  /* 0x000000039d037221 */ /* 0x000fe20000010000 */
[----:B------:R-:W-:Y:S01]  /*7870*/  MOV R207, R173 ;  /* 0x000000ad00cf7202 */ /* 0x000fe20000000f00 */
[----:B------:R-:W-:Y:S01]  /*7880*/  FADD.FTZ R4, R166, R24 ;  /* 0x00000018a6047221 */ /* 0x000fe20000010000 */
[----:B------:R-:W-:Y:S01]  /*7890*/  MOV R9, c[0x0][0x2ac] ;  /* 0x0000ab0000097a02 */ /* 0x000fe20000000f00 */
[----:B------:R-:W2:Y:S01]  /*78a0*/  LDL R24, [R1+0x5c] ;  /* 0x00005c0001187983 */ /* 0x000ea20000100800 */
[----:B------:R-:W-:Y:S02]  /*78b0*/  FADD.FTZ R2, R162, R2 ;  /* 0x00000002a2027221 */ /* 0x000fe40000010000 */
[----:B------:R-:W-:Y:S01]  /*78c0*/  FADD.FTZ R0, R163, R0 ;  /* 0x00000000a3007221 */ /* 0x000fe20000010000 */
[----:B------:R-:W-:Y:S01]  /*78d0*/  MOV R206, R169 ;  /* 0x000000a900ce7202 */ /* 0x000fe20000000f00 */
[----:B------:R-:W-:Y:S01]  /*78e0*/  FADD.FTZ R2, R181, R2 ;  /* 0x00000002b5027221 */ /* 0x000fe20000010000 */
[----:B------:R-:W-:Y:S01]  /*78f0*/  MUFU.EX2 R26, R145 ;  /* 0x00000091001a7308 */ /* 0x000fe20000000800 */
[----:B------:R-:W-:Y:S01]  /*7900*/  FADD.FTZ R0, R182, R0 ;  /* 0x00000000b6007221 */ /* 0x000fe20000010000 */
[----:B------:R-:W1:Y:S01]  /*7910*/  LDSM.16.MT88.4 R156, [R225+0x3000] ;  /* 0x00300000e19c783b */ /* 0x000e620000004200 */
[----:B------:R-:W-:-:S02]  /*7920*/  FADD.FTZ R2, R165, R2 ;  /* 0x00000002a5027221 */ /* 0x000fc40000010000 */
[----:B------:R-:W-:Y:S01]  /*7930*/  FADD.FTZ R3, R161, R3 ;  /* 0x00000003a1037221 */ /* 0x000fe20000010000 */
[----:B------:R-:W-:Y:S01]  /*7940*/  LDSM.16.MT88.4 R12, [R228+0x3000] ;  /* 0x00300000e40c783b */ /* 0x000fe20000004200 */
        /* <DEDUP_REMOVED lines=11> */
[----:B------:R-:W-:Y:S02]  /*7a00*/  IMAD R9, R9, c[0x0][0x1d0], RZ ;  /* 0x0000740009097a24 */ /* 0x000fe400078e02ff */
        /* <DEDUP_REMOVED lines=20> */
[----:B------:R-:W-:Y:S01]  /*7b50*/  MUFU.EX2 R20, R150 ;  /* 0x0000009600147308 */ /* 0x000fe20000000800 */
[----:B------:R-:W-:-:S02]  /*7b60*/  FADD.FTZ R4, R63, R4 ;  /* 0x000000043f047221 */ /* 0x000fc40000010000 */
[----:B------:R-:W-:Y:S02]  /*7b70*/  FADD.FTZ R5, R193, R5 ;  /* 0x00000005c1057221 */ /* 0x000fe40000010000 */
[----:B------:R-:W-:Y:S02]  /*7b80*/  FADD.FTZ R4, R65, R4 ;  /* 0x0000000441047221 */ /* 0x000fe40000010000 */
[----:B------:R-:W-:Y:S01]  /*7b90*/  FADD.FTZ R5, R64, R5 ;  /* 0x0000000540057221 */ /* 0x000fe20000010000 */
[----:B------:R-:W-:Y:S01]  /*7ba0*/  MUFU.EX2 R18, R151 ;  /* 0x0000009700127308 */ /* 0x000fe20000000800 */
[----:B------:R-:W-:Y:S02]  /*7bb0*/  FADD.FTZ R4, R66, R4 ;  /* 0x0000000442047221 */ /* 0x000fe40000010000 */
[----:B------:R-:W-:-:S05]  /*7bc0*/  FADD.FTZ R5, R119, R5 ;  /* 0x0000000577057221 */ /* 0x000fca0000010000 */
[----:B------:R-:W-:Y:S01]  /*7bd0*/  MUFU.EX2 R17, R154 ;  /* 0x0000009a00117308 */ /* 0x000fe20000000800 */
[----:B------:R-:W-:-:S07]  /*7be0*/  FADD.FTZ R5, R118, R5 ;  /* 0x0000000576057221 */ /* 0x000fce0000010000 */
[----:B------:R-:W3:Y:S08]  /*7bf0*/  MUFU.EX2 R61, R142 ;  /* 0x0000008e003d7308 */ /* 0x000ef00000000800 */
[----:B------:R-:W4:Y:S08]  /*7c00*/  MUFU.EX2 R25, R146 ;  /* 0x0000009200197308 */ /* 0x000f300000000800 */
[----:B------:R-:W-:Y:S08]  /*7c10*/  MUFU.EX2 R16, R155 ;  /* 0x0000009b00107308 */ /* 0x000ff00000000800 */
[----:B------:R-:W-:Y:S08]  /*7c20*/  MUFU.EX2 R60, R143 ;  /* 0x0000008f003c7308 */ /* 0x000ff00000000800 */
[----:B------:R-:W-:Y:S08]  /*7c30*/  MUFU.EX2 R23, R148 ;  /* 0x0000009400177308 */ /* 0x000ff00000000800 */
[----:B------:R1:W1:Y:S08]  /*7c40*/  MUFU.EX2 R27, R144 ;  /* 0x00000090001b7308 */ /* 0x0002700000000800 */
[----:B------:R-:W-:Y:S01]  /*7c50*/  MUFU.EX2 R11, R184 ;  /* 0x000000b8000b7308 */ /* 0x000fe20000000800 */
[----:B-1----:R-:W1:Y:S07]  /*7c60*/  LDSM.16.MT88.4 R144, [R229+0x3000] ;  /* 0x00300000e590783b */ /* 0x002e6e0000004200 */
[----:B------:R-:W-:Y:S08]  /*7c70*/  MUFU.EX2 R21, R152 ;  /* 0x0000009800157308 */ /* 0x000ff00000000800 */
[----:B------:R-:W3:Y:S08]  /*7c80*/  MUFU.EX2 R22, R149 ;  /* 0x0000009500167308 */ /* 0x000ef00000000800 */
[----:B------:R-:W1:Y:S08]  /*7c90*/  MUFU.EX2 R10, R185 ;  /* 0x000000b9000a7308 */ /* 0x000e700000000800 */
[----:B------:R-:W1:Y:S01]  /*7ca0*/  MUFU.EX2 R19, R153 ;  /* 0x0000009900137308 */ /* 0x000e620000000800 */
[----:B------:R-:W-:-:S02]  /*7cb0*/  IADD3 R245, R245, -0x2, RZ ;  /* 0xfffffffef5f57810 */ /* 0x000fc40007ffe0ff */
[----:B---3--:R-:W-:Y:S02]  /*7cc0*/  F2FP.PACK_AB R124, R61, R62 ;  /* 0x0000003e3d7c723e */ /* 0x008fe400000000ff */
[----:B----4-:R-:W-:Y:S02]  /*7cd0*/  F2FP.PACK_AB R125, R25, R26 ;  /* 0x0000001a197d723e */ /* 0x010fe400000000ff */
[----:B------:R-:W-:Y:S02]  /*7ce0*/  F2FP.PACK_AB R126, R27, R60 ;  /* 0x0000003c1b7e723e */ /* 0x000fe400000000ff */
[----:B------:R-:W-:Y:S01]  /*7cf0*/  F2FP.PACK_AB R127, R22, R23 ;  /* 0x00000017167f723e */ /* 0x000fe200000000ff */
[----:B--2---:R-:W-:Y:S01]  /*7d00*/  @P4 IMAD.HI.U32 R2, R24, c[0x0][0x2c8], RZ ;  /* 0x0000b20018024a27 */ /* 0x004fe200078e00ff */
[----:B------:R-:W-:-:S04]  /*7d10*/  MOV R0, R24 ;  /* 0x0000001800007202 */ /* 0x000fc80000000f00 */
[----:B------:R-:W-:Y:S02]  /*7d20*/  @P4 SHF.R.U32.HI R0, RZ, c[0x0][0x2cc], R2 ;  /* 0x0000b300ff004a19 */ /* 0x000fe40000011602 */
[----:B------:R-:W-:Y:S02]  /*7d30*/  MOV R2, RZ ;  /* 0x000000ff00027202 */ /* 0x000fe40000000f00 */
[----:B------:R-:W-:-:S05]  /*7d40*/  IADD3 R3, R0, -c[0x0][0x168], R9 ;  /* 0x80005a0000037a10 */ /* 0x000fca0007ffe009 */
[----:B------:R-:W-:-:S05]  /*7d50*/  IMAD.HI R2, R3, -0x6db6db6d, R2 ;  /* 0x9249249303027827 */ /* 0x000fca00078e0202 */
[----:B------:R-:W-:Y:S01]  /*7d60*/  SHF.R.U32.HI R0, RZ, 0x1f, R2 ;  /* 0x0000001fff007819 */ /* 0x000fe20000011602 */
[----:B------:R-:W-:-:S03]  /*7d70*/  FADD.FTZ R3, R220, R6 ;  /* 0x00000006dc037221 */ /* 0x000fc60000010000 */
[----:B------:R-:W-:Y:S01]  /*7d80*/  LEA.HI.SX32 R9, R2, R0, 0x1a ;  /* 0x0000000002097211 */ /* 0x000fe200078fd2ff */
        /* <DEDUP_REMOVED lines=34> */
[----:B------:R-:W-:Y:S01]  /*7fb0*/  FADD.FTZ R2, R23, R6 ;  /* 0x0000000617027221 */ /* 0x000fe20000010000 */
[----:B------:R-:W-:Y:S01]  /*7fc0*/  IMNMX R7, RZ, R9, !PT ;  /* 0x00000009ff077217 */ /* 0x000fe20007800200 */
[----:B------:R-:W-:Y:S02]  /*7fd0*/  FADD.FTZ R0, R11, R0 ;  /* 0x000000000b007221 */ /* 0x000fe40000010000 */
[----:B------:R-:W-:-:S02]  /*7fe0*/  FADD.FTZ R4, R21, R5 ;  /* 0x0000000515047221 */ /* 0x000fc40000010000 */
[----:B------:R-:W-:Y:S02]  /*7ff0*/  FADD.FTZ R5, R27, R3 ;  /* 0x000000031b057221 */ /* 0x000fe40000010000 */
[----:B------:R-:W-:Y:S02]  /*8000*/  FADD.FTZ R3, R22, R2 ;  /* 0x0000000216037221 */ /* 0x000fe40000010000 */
[----:B-1----:R-:W-:Y:S01]  /*8010*/  FADD.FTZ R0, R10, R0 ;  /* 0x000000000a007221 */ /* 0x002fe20000010000 */
[----:B------:R1:W-:Y:S01]  /*8020*/  STL [R1+0x1c], R7 ;  /* 0x00001c0701007387 */ /* 0x0003e20000100800 */
[----:B------:R-:W-:-:S03]  /*8030*/  FADD.FTZ R2, R19, R4 ;  /* 0x0000000413027221 */ /* 0x000fc60000010000 */
[----:B------:R1:W-:Y:S04]  /*8040*/  STL [R1+0x24], R5 ;  /* 0x0000240501007387 */ /* 0x0003e80000100800 */
[----:B------:R1:W-:Y:S04]  /*8050*/  STL [R1+0x28], R3 ;  /* 0x0000280301007387 */ /* 0x0003e80000100800 */
[----:B------:R1:W-:Y:S04]  /*8060*/  STL [R1+0x2c], R0 ;  /* 0x00002c0001007387 */ /* 0x0003e80000100800 */
[----:B------:R1:W-:Y:S01]  /*8070*/  STL [R1+0x20], R2 ;  /* 0x0000200201007387 */ /* 0x0003e20000100800 */
[----:B------:R-:W-:-:S02]  /*8080*/  ISETP.GE.AND P0, PT, R245, R7, PT ;  /* 0x00000007f500720c */ /* 0x000fc40003f06270 */
[----:B------:R-:W-:Y:S02]  /*8090*/  F2FP.PACK_AB R120, R18, R20 ;  /* 0x000000141278723e */ /* 0x000fe400000000ff */
[----:B------:R-:W-:Y:S02]  /*80a0*/  F2FP.PACK_AB R122, R19, R21 ;  /* 0x00000015137a723e */ /* 0x000fe400000000ff */
[----:B------:R-:W-:Y:S02]  /*80b0*/  F2FP.PACK_AB R121, R16, R17 ;  /* 0x000000111079723e */ /* 0x000fe400000000ff */
        /* <DEDUP_REMOVED lines=17> */
[----:B------:R-:W-:Y:S02]  /*81d0*/  @!UPT UIADD3 URZ, URZ, URZ, URZ ;  /* 0x0000003f3f3ff290 */ /* 0x000fe4000fffe03f */
[----:B------:R-:W-:Y:S11]  /*81e0*/  @!P0 BRA `(.L_x_544) ;  /* 0x0000643000008947 */ /* 0x000ff60003800000 */
[----:B-1----:R-:W-:Y:S01]  /*81f0*/  IMAD.MOV.U32 R117, RZ, RZ, R70 ;  /* 0x000000ffff757224 */ /* 0x002fe200078e0046 */
[----:B------:R-:W-:Y:S01]  /*8200*/  MOV R119, R68 ;  /* 0x0000004400777202 */ /* 0x000fe20000000f00 */
[----:B------:R-:W-:Y:S01]  /*8210*/  IMAD.MOV.U32 R116, RZ, RZ, R71 ;  /* 0x000000ffff747224 */ /* 0x000fe200078e0047 */
[----:B------:R-:W-:-:S07]  /*8220*/  MOV R118, R69 ;  /* 0x0000004500767202 */ /* 0x000fce0000000f00 */
.L_x_555:
[----:B------:R-:W-:Y:S04]  /*8230*/  DEPBAR.LE SB0, 0x0 ;  /* 0x000080000000791a */ /* 0x000fe80000000000 */
[----:B------:R-:W-:Y:S01]  /*8240*/  WARPSYNC 0xffffffff ;  /* 0xffffffff00007948 */ /* 0x000fe20003800000 */
[----:B------:R-:W-:Y:S01]  /*8250*/  BAR.SYNC.DEFER_BLOCKING 0x0 ;  /* 0x0000000000007b1d */ /* 0x000fe20000010000 */
[----:B------:R-:W-:Y:S05]  /*8260*/  ISETP.GE.AND P0, PT, R245, RZ, PT ;  /* 0x000000fff500720c */ /* 0x000fea0003f06270 */
[----:B------:R1:W2:Y:S01]  /*8270*/  LDSM.16.M88.4 R112, [R231] ;  /* 0x00000000e770783b */ /* 0x0002a20000000200 */
[----:B------:R-:W-:Y:S03]  /*8280*/  BSSY B0, `(.L_x_545) ;  /* 0x000004d000007945 */ /* 0x000fe60003800000 */
[----:B------:R1:W3:Y:S04]  /*8290*/  LDSM.16.M88.4 R108, [R231+0x2000] ;  /* 0x00200000e76c783b */ /* 0x0002e80000000200 */
[----:B-----5:R1:W4:Y:S04]  /*82a0*/  LDSM.16.M88.4 R16, [R224] ;  /* 0x00000000e010783b */ /* 0x0203280000000200 */
        /* <DEDUP_REMOVED lines=8> */
[----:B------:R1:W1:Y:S04]  /*8330*/  LDSM.16.M88.4 R192, [R235] ;  /* 0x00000000ebc0783b */ /* 0x0002680000000200 */
[----:B------:R1:W1:Y:S04]  /*8340*/  LDSM.16.M88.4 R200, [R241] ;  /* 0x00000000f1c8783b */ /* 0x0002680000000200 */
[----:B------:R1:W1:Y:S04]  /*8350*/  LDSM.16.M88.4 R204, [R240] ;  /* 0x00000000f0cc783b */ /* 0x0002680000000200 */
[----:B------:R1:W1:Y:S04]  /*8360*/  LDSM.16.M88.4 R208, [R239] ;  /* 0x00000000efd0783b */ /* 0x0002680000000200 */
[----:B------:R1:W1:Y:S04]  /*8370*/  LDSM.16.M88.4 R212, [R238] ;  /* 0x00000000eed4783b */ /* 0x0002680000000200 */
[----:B------:R1:W1:Y:S04]  /*8380*/  LDSM.16.M88.4 R216, [R237] ;  /* 0x00000000edd8783b */ /* 0x0002680000000200 */
[----:B------:R1:W1:Y:S01]  /*8390*/  LDSM.16.M88.4 R220, [R236] ;  /* 0x00000000ecdc783b */ /* 0x0002620000000200 */
[----:B------:R-:W-:-:S05]  /*83a0*/  @!P0 BRA `(.L_x_546) ;  /* 0x000003a000008947 */ /* 0x000fca0003800000 */
[----:B--234-:R-:W-:Y:S01]  /*83b0*/  IMAD.WIDE.U32 R2, R252, c[0x0][0x208], RZ ;  /* 0x00008200fc027a25 */ /* 0x01cfe200078e00ff */
[----:B------:R-:W-:Y:S01]  /*83c0*/  SHF.R.S32.HI R0, RZ, 0x1f, R252 ;  /* 0x0000001fff007819 */ /* 0x000fe200000114fc */
[----:B------:R-:W2:Y:S01]  /*83d0*/  LDL.64 R8, [R1+0x48] ;  /* 0x0000480001087983 */ /* 0x000ea20000100a00 */
[----:B------:R-:W-:Y:S01]  /*83e0*/  SHF.R.S32.HI R4, RZ, 0x1f, R244 ;  /* 0x0000001fff047819 */ /* 0x000fe200000114f4 */
[----:B------:R-:W-:Y:S01]  /*83f0*/  IMAD.SHL.U32 R20, R242, 0x2, RZ ;  /* 0x00000002f2147824 */ /* 0x000fe200078e00ff */
[----:B------:R-:W-:Y:S01]  /*8400*/  SHF.R.S32.HI R5, RZ, 0x1f, R242 ;  /* 0x0000001fff057819 */ /* 0x000fe200000114f2 */
[----:B------:R-:W-:Y:S02]  /*8410*/  IMAD R0, R0, c[0x0][0x208], RZ ;  /* 0x0000820000007a24 */ /* 0x000fe400078e02ff */
[----:B------:R-:W-:Y:S01]  /*8420*/  IMAD R4, R4, c[0x0][0x218], RZ ;  /* 0x0000860004047a24 */ /* 0x000fe200078e02ff */
[----:B------:R-:W-:Y:S01]  /*8430*/  SHF.L.U64.HI R5, R242, 0x1, R5 ;  /* 0x00000001f2057819 */ /* 0x000fe20000010205 */
[----:B------:R-:W-:Y:S01]  /*8440*/  IMAD R0, R252, c[0x0][0x20c], R0 ;  /* 0x00008300fc007a24 */ /* 0x000fe200078e0200 */
[----:B------:R-:W3:Y:S03]  /*8450*/  LDL R6, [R1+0x58] ;  /* 0x0000580001067983 */ /* 0x000ee60000100800 */
[----:B------:R-:W-:Y:S04]  /*8460*/  IMAD.IADD R3, R3, 0x1, R0 ;  /* 0x0000000103037824 */ /* 0x000fe800078e0200 */
[----:B------:R-:W-:Y:S05]  /*8470*/  IMAD.WIDE.U32 R2, R244, c[0x0][0x218], R2 ;  /* 0x00008600f4027a25 */ /* 0x000fea00078e0002 */
[----:B--2---:R-:W-:Y:S01]  /*8480*/  IADD3 R0, P1, R8, R2, RZ ;  /* 0x0000000208007210 */ /* 0x004fe20007f3e0ff */
[----:B------:R-:W-:Y:S03]  /*8490*/  IMAD R2, R244, c[0x0][0x21c], R4 ;  /* 0x00008700f4027a24 */ /* 0x000fe600078e0204 */
[----:B------:R-:W-:Y:S02]  /*84a0*/  LEA R4, P0, R0, c[0x0][0x1f8], 0x1 ;  /* 0x00007e0000047a11 */ /* 0x000fe400078008ff */
[----:B---3--:R-:W-:Y:S04]  /*84b0*/  IADD3.X R2, R6, R3, R2, P1, !PT ;  /* 0x0000000306027210 */ /* 0x008fe80000ffe402 */
[----:B------:R-:W-:Y:S01]  /*84c0*/  LEA.HI.X R0, R0, c[0x0][0x1fc], R2, 0x1, P0 ;  /* 0x00007f0000007a11 */ /* 0x000fe200000f0c02 */
[----:B------:R-:W-:-:S05]  /*84d0*/  BRA.DIV ~URZ, `(.L_x_547) ;  /* 0x0000fae27f007947 */ /* 0x000fca000b800000 */
[----:B------:R2:W3:Y:S02]  /*84e0*/  SHFL.IDX PT, R7, R0, RZ, 0x181f ;  /* 0x00181fff00077589 */ /* 0x0004e400000e0000 */
.L_x_606:
[----:B------:R-:W-:-:S05]  /*84f0*/  BRA.DIV ~URZ, `(.L_x_548) ;  /* 0x0000fb327f007947 */ /* 0x000fca000b800000 */
[----:B------:R-:W4:Y:S04]  /*8500*/  SHFL.IDX PT, R6, R4, RZ, 0x181f ;  /* 0x00181fff04067589 */ /* 0x000f2800000e0000 */
[----:B------:R-:W5:Y:S04]  /*8510*/  SHFL.IDX PT, R2, R4, 0x1, 0x181f ;  /* 0x00381f0004027f89 */ /* 0x000f6800000e0000 */
[----:B------:R-:W-:Y:S04]  /*8520*/  SHFL.IDX PT, R3, R0, 0x1, 0x181f ;  /* 0x00381f0000037f89 */ /* 0x000fe800000e0000 */
[----:B------:R-:W-:Y:S04]  /*8530*/  SHFL.IDX PT, R10, R4, 0x2, 0x181f ;  /* 0x00581f00040a7f89 */ /* 0x000fe800000e0000 */
[----:B------:R-:W2:Y:S04]  /*8540*/  SHFL.IDX PT, R8, R4, 0x3, 0x181f ;  /* 0x00781f0004087f89 */ /* 0x000ea800000e0000 */
[----:B------:R-:W3:Y:S04]  /*8550*/  SHFL.IDX PT, R11, R0, 0x2, 0x181f ;  /* 0x00581f00000b7f89 */ /* 0x000ee800000e0000 */
[----:B------:R-:W1:Y:S04]  /*8560*/  SHFL.IDX PT, R9, R4, 0x4, 0x181f ;  /* 0x00981f0004097f89 */ /* 0x000e6800000e0000 */
[----:B------:R-:W1:Y:S04]  /*8570*/  SHFL.IDX PT, R15, R0, 0x3, 0x181f ;  /* 0x00781f00000f7f89 */ /* 0x000e6800000e0000 */
[----:B------:R-:W1:Y:S04]  /*8580*/  SHFL.IDX PT, R12, R4, 0x5, 0x181f ;  /* 0x00b81f00040c7f89 */ /* 0x000e6800000e0000 */
[----:B------:R-:W1:Y:S04]  /*8590*/  SHFL.IDX PT, R14, R0, 0x4, 0x181f ;  /* 0x00981f00000e7f89 */ /* 0x000e6800000e0000 */
[----:B------:R-:W1:Y:S04]  /*85a0*/  SHFL.IDX PT, R13, R0, 0x5, 0x181f ;  /* 0x00b81f00000d7f89 */ /* 0x000e6800000e0000 */
[----:B------:R-:W1:Y:S04]  /*85b0*/  SHFL.IDX PT, R4, R4, 0x6, 0x181f ;  /* 0x00d81f0004047f89 */ /* 0x000e6800000e0000 */
[----:B--2---:R-:W2:Y:S01]  /*85c0*/  SHFL.IDX PT, R0, R0, 0x6, 0x181f ;  /* 0x00d81f0000007f89 */ /* 0x004ea200000e0000 */
[-C--:B----4-:R-:W-:Y:S02]  /*85d0*/  IADD3 R6, P0, R6, R20.reuse, RZ ;  /* 0x0000001406067210 */ /* 0x090fe40007f1e0ff */
[-C--:B-----5:R-:W-:Y:S02]  /*85e0*/  IADD3 R2, P1, R2, R20.reuse, RZ ;  /* 0x0000001402027210 */ /* 0x0a0fe40007f3e0ff */
[-C--:B------:R-:W-:Y:S01]  /*85f0*/  IADD3 R8, P6, R8, R20.reuse, RZ ;  /* 0x0000001408087210 */ /* 0x080fe20007fde0ff */
[--C-:B---3--:R-:W-:Y:S01]  /*8600*/  IMAD.X R7, R7, 0x1, R5.reuse, P0 ;  /* 0x0000000107077824 */ /* 0x108fe200000e0605 */
[-C--:B------:R-:W-:Y:S01]  /*8610*/  IADD3 R10, P0, R10, R20.reuse, RZ ;  /* 0x000000140a0a7210 */ /* 0x080fe20007f1e0ff */
[--C-:B------:R-:W-:Y:S03]  /*8620*/  IMAD.X R3, R3, 0x1, R5.reuse, P1 ;  /* 0x0000000103037824 */ /* 0x100fe600008e0605 */
[----:B------:R1:W-:Y:S01]  /*8630*/  LDGSTS.E.BYPASS.LTC128B.128 [R243+0x100], [R6.64], !P5 ;  /* 0x0010000006f37fae */ /* 0x0003e2000e901d46 */
[--C-:B------:R-:W-:Y:S03]  /*8640*/  IMAD.X R11, R11, 0x1, R5.reuse, P0 ;  /* 0x000000010b0b7824 */ /* 0x100fe600000e0605 */
[----:B------:R3:W-:Y:S04]  /*8650*/  LDGSTS.E.BYPASS.LTC128B.128 [R243+0x900], [R2.64], !P5 ;  /* 0x0090000002f37fae */ /* 0x0007e8000e901d46 */
[----:B------:R4:W-:Y:S01]  /*8660*/  LDGSTS.E.BYPASS.LTC128B.128 [R243+0x1100], [R10.64], !P5 ;  /* 0x011000000af37fae */ /* 0x0009e2000e901d46 */
[-C--:B-1----:R-:W-:Y:S01]  /*8670*/  IADD3 R6, P1, R9, R20.reuse, RZ ;  /* 0x0000001409067210 */ /* 0x082fe20007f3e0ff */
[--C-:B------:R-:W-:Y:S01]  /*8680*/  IMAD.X R9, R15, 0x1, R5.reuse, P6 ;  /* 0x000000010f097824 */ /* 0x100fe200030e0605 */
[----:B---3--:R-:W-:Y:S03]  /*8690*/  IADD3 R2, P0, R12, R20, RZ ;  /* 0x000000140c027210 */ /* 0x008fe60007f1e0ff */
[--C-:B------:R-:W-:Y:S01]  /*86a0*/  IMAD.X R7, R14, 0x1, R5.reuse, P1 ;  /* 0x000000010e077824 */ /* 0x100fe200008e0605 */
[----:B------:R4:W-:Y:S01]  /*86b0*/  LDGSTS.E.BYPASS.LTC128B.128 [R243+0x1900], [R8.64], !P5 ;  /* 0x0190000008f37fae */ /* 0x0009e2000e901d46 */
[----:B------:R-:W-:Y:S03]  /*86c0*/  IMAD.X R3, R13, 0x1, R5, P0 ;  /* 0x000000010d037824 */ /* 0x000fe600000e0605 */
[----:B------:R4:W-:Y:S04]  /*86d0*/  LDGSTS.E.BYPASS.LTC128B.128 [R243+0x2100], [R6.64], !P5 ;  /* 0x0210000006f37fae */ /* 0x0009e8000e901d46 */
[----:B------:R4:W-:Y:S02]  /*86e0*/  LDGSTS.E.BYPASS.LTC128B.128 [R243+0x2900], [R2.64], !P5 ;  /* 0x0290000002f37fae */ /* 0x0009e4000e901d46 */
.L_x_607:
[----:B--2-4-:R-:W-:Y:S04]  /*86f0*/  IADD3 R2, P0, R4, R20, RZ ;  /* 0x0000001404027210 */ /* 0x014fe80007f1e0ff */
[----:B------:R-:W-:Y:S05]  /*8700*/  IADD3.X R3, R0, R5, RZ, P0, !PT ;  /* 0x0000000500037210 */ /* 0x000fea00007fe4ff */
[----:B------:R-:W-:Y:S01]  /*8710*/  @!PT LDS RZ, [RZ] ;  /* 0x00000000fffff984 */ /* 0x000fe20000000800 */
[----:B------:R-:W-:Y:S01]  /*8720*/  @!PT LDS RZ, [RZ] ;  /* 0x00000000fffff984 */ /* 0x000fe20000000800 */
[----:B------:R-:W-:Y:S01]  /*8730*/  @!PT LDS RZ, [RZ] ;  /* 0x00000000fffff984 */ /* 0x000fe20000000800 */
[----:B------:R1:W-:Y:S04]  /*8740*/  LDGSTS.E.BYPASS.LTC128B.128 [R243+0x3100], [R2.64], !P5 ;  /* 0x0310000002f37fae */ /* 0x0003e8000e901d46 */
.L_x_546:
[----:B--234-:R-:W-:Y:S05]  /*8750*/  BSYNC B0 ;  /* 0x0000000000007941 */ /* 0x01cfea0003800000 */
.L_x_545:
[----:B------:R-:W0:Y:S01]  /*8760*/  LDGDEPBAR ;  /* 0x00000000000079af */ /* 0x000e220000000000 */
[----:B------:R-:W-:Y:S01]  /*8770*/  WARPSYNC 0xffffffff ;  /* 0xffffffff00007948 */ /* 0x000fe20003800000 */
[-C--:B------:R-:W-:Y:S01]  /*8780*/  HMMA.16816.F32 R4, R112, R16.reuse, RZ ;  /* 0x000000107004723c */ /* 0x080fe200000018ff */
[----:B------:R-:W-:Y:S02]  /*8790*/  BSSY B0, `(.L_x_549) ;  /* 0x00001ba000007945 */ /* 0x000fe40003800000 */
[----:B------:R-:W-:Y:S05]  /*87a0*/  ISETP.GE.AND P0, PT, R245, 0x1, PT ;  /* 0x00000001f500780c */ /* 0x000fea0003f06270 */
        /* <DEDUP_REMOVED lines=27> */
[----:B------:R-:W-:Y:S07]  /*8960*/  LDSM.16.M88.4 R184, [R232] ;  /* 0x00000000e8b8783b */ /* 0x000fee0000000200 */
[-C--:B------:R-:W-:Y:S08]  /*8970*/  HMMA.16816.F32 R4, R188, R192.reuse, R4 ;  /* 0x000000c0bc04723c */ /* 0x080ff00000001804 */
[C---:B------:R-:W-:Y:S08]  /*8980*/  HMMA.16816.F32 R8, R196.reuse, R192, R8 ;  /* 0x000000c0c408723c */ /* 0x040ff00000001808 */
[-C--:B------:R-:W-:Y:S08]  /*8990*/  HMMA.16816.F32 R12, R196, R194.reuse, R12 ;  /* 0x000000c2c40c723c */ /* 0x080ff0000000180c */
[C---:B------:R-:W-:Y:S01]  /*89a0*/  HMMA.16816.F32 R16, R188.reuse, R194, R16 ;  /* 0x000000c2bc10723c */ /* 0x040fe20000001810 */
[----:B------:R-:W1:Y:S07]  /*89b0*/  LDSM.16.M88.4 R192, [R230] ;  /* 0x00000000e6c0783b */ /* 0x000e6e0000000200 */
        /* <DEDUP_REMOVED lines=19> */
[----:B------:R-:W-:Y:S07]  /*8af0*/  LDSM.16.M88.4 R212, [R233] ;  /* 0x00000000e9d4783b */ /* 0x000fee0000000200 */
        /* <DEDUP_REMOVED lines=10> */
[----:B------:R-:W5:Y:S07]  /*8ba0*/  LDSM.16.M88.4 R188, [R230+0x1800] ;  /* 0x00180000e6bc783b */ /* 0x000f6e0000000200 */
        /* <DEDUP_REMOVED lines=17> */
[C---:B------:R-:W-:Y:S01]  /*8cc0*/  HMMA.16816.F32 R64, R184.reuse, R190, R64 ;  /* 0x000000beb840723c */ /* 0x040fe20000001840 */
[----:B------:R-:W3:Y:S07]  /*8cd0*/  LDSM.16.M88.4 R188, [R233+0x2000] ;  /* 0x00200000e9bc783b */ /* 0x000eee0000000200 */
        /* <DEDUP_REMOVED lines=8> */
[-C--:B--2---:R-:W-:Y:S08]  /*8d60*/  HMMA.16816.F32 R100, R184, R204.reuse, R100 ;  /* 0x000000ccb864723c */ /* 0x084ff00000001864 */
[C---:B------:R-:W-:Y:S08]  /*8d70*/  HMMA.16816.F32 R104, R200.reuse, R204, R104 ;  /* 0x000000ccc868723c */ /* 0x040ff00000001868 */
[-C--:B------:R-:W-:Y:S08]  /*8d80*/  HMMA.16816.F32 R108, R200, R206.reuse, R108 ;  /* 0x000000cec86c723c */ /* 0x080ff0000000186c */
[----:B------:R-:W-:Y:S08]  /*8d90*/  HMMA.16816.F32 R112, R184, R206, R112 ;  /* 0x000000ceb870723c */ /* 0x000ff00000001870 */
[-C--:B------:R-:W-:Y:S08]  /*8da0*/  HMMA.16816.F32 R4, R212, R216.reuse, R4 ;  /* 0x000000d8d404723c */ /* 0x080ff00000001804 */
        /* <DEDUP_REMOVED lines=9> */
[----:B------:R-:W1:Y:S01]  /*8e40*/  MUFU.TANH R0, R8 ;  /* 0x0000000800007308 */ /* 0x000e620000002400 */
        /* <DEDUP_REMOVED lines=12> */
[----:B------:R-:W-:Y:S01]  /*8f10*/  FMUL.FTZ R13, R13, c[0x0][0x320] ;  /* 0x0000c8000d0d7a20 */ /* 0x000fe20000410000 */
[----:B-1----:R1:W-:Y:S08]  /*8f20*/  STL [R1+0x8], R0 ;  /* 0x0000080001007387 */ /* 0x0023f00000100800 */
[----:B------:R2:W-:Y:S10]  /*8f30*/  MUFU.TANH R223, R7 ;  /* 0x0000000700df7308 */ /* 0x0005f40000002400 */
[----:B------:R-:W-:Y:S10]  /*8f40*/  MUFU.TANH R251, R9 ;  /* 0x0000000900fb7308 */ /* 0x000ff40000002400 */
[----:B------:R-:W3:Y:S01]  /*8f50*/  MUFU.TANH R2, R10 ;  /* 0x0000000a00027308 */ /* 0x000ee20000002400 */
[----:B--2---:R-:W2:Y:S09]  /*8f60*/  LDSM.16.M88.4 R4, [R227+0x800] ;  /* 0x00080000e304783b */ /* 0x004eb20000000200 */
[----:B-1----:R1:W4:Y:S10]  /*8f70*/  MUFU.TANH R0, R11 ;  /* 0x0000000b00007308 */ /* 0x0023340000002400 */
[----:B------:R-:W-:Y:S01]  /*8f80*/  MUFU.TANH R248, R12 ;  /* 0x0000000c00f87308 */ /* 0x000fe20000002400 */
[----:B---3--:R3:W-:Y:S09]  /*8f90*/  STL [R1+0x14], R2 ;  /* 0x0000140201007387 */ /* 0x0087f20000100800 */
[----:B------:R-:W-:Y:S01]  /*8fa0*/  MUFU.TANH R247, R13 ;  /* 0x0000000d00f77308 */ /* 0x000fe20000002400 */
[----:B-1----:R-:W1:Y:S09]  /*8fb0*/  LDSM.16.M88.4 R8, [R227+0x1000] ;  /* 0x00100000e308783b */ /* 0x002e720000000200 */
[----:B------:R-:W-:Y:S01]  /*8fc0*/  MUFU.TANH R209, R18 ;  /* 0x0000001200d17308 */ /* 0x000fe20000002400 */
[----:B----4-:R4:W-:Y:S01]  /*8fd0*/  STL [R1+0x18], R0 ;  /* 0x0000180001007387 */ /* 0x0109e20000100800 */
[-C--:B--2---:R-:W-:Y:S08]  /*8fe0*/  HMMA.16816.F32 R20, R212, R4.reuse, R20 ;  /* 0x00000004d414723c */ /* 0x084ff00000001814 */
[----:B---3--:R-:W2:Y:S01]  /*8ff0*/  MUFU.TANH R2, R14 ;  /* 0x0000000e00027308 */ /* 0x008ea20000002400 */
[C---:B------:R-:W-:Y:S09]  /*9000*/  HMMA.16816.F32 R24, R188.reuse, R4, R24 ;  /* 0x00000004bc18723c */ /* 0x040ff20000001818 */
[----:B------:R-:W-:Y:S01]  /*9010*/  MUFU.TANH R207, R19 ;  /* 0x0000001300cf7308 */ /* 0x000fe20000002400 */
[-C--:B------:R-:W-:Y:S05]  /*9020*/  HMMA.16816.F32 R28, R188, R6.reuse, R28 ;  /* 0x00000006bc1c723c */ /* 0x080fea000000181c */
[----:B------:R-:W-:Y:S03]  /*9030*/  FMUL.FTZ R20, R20, c[0x0][0x320] ;  /* 0x0000c80014147a20 */ /* 0x000fe60000410000 */
[C---:B------:R-:W-:Y:S01]  /*9040*/  HMMA.16816.F32 R32, R212.reuse, R6, R32 ;  /* 0x00000006d420723c */ /* 0x040fe20000001820 */
[----:B----4-:R-:W3:Y:S01]  /*9050*/  MUFU.TANH R0, R15 ;  /* 0x0000000f00007308 */ /* 0x010ee20000002400 */
[----:B------:R-:W4:Y:S02]  /*9060*/  LDSM.16.M88.4 R4, [R227+0x1800] ;  /* 0x00180000e304783b */ /* 0x000f240000000200 */
[----:B------:R-:W-:Y:S02]  /*9070*/  FMUL.FTZ R21, R21, c[0x0][0x320] ;  /* 0x0000c80015157a20 */ /* 0x000fe40000410000 */
[----:B------:R-:W-:Y:S02]  /*9080*/  FMUL.FTZ R22, R22, c[0x0][0x320] ;  /* 0x0000c80016167a20 */ /* 0x000fe40000410000 */
[-C--:B-1----:R-:W-:Y:S02]  /*9090*/  HMMA.16816.F32 R36, R212, R8.reuse, R36 ;  /* 0x00000008d424723c */ /* 0x082fe40000001824 */
[----:B--2---:R1:W-:Y:S01]  /*90a0*/  STL [R1+0x10], R2 ;  /* 0x0000100201007387 */ /* 0x0043e20000100800 */
[----:B------:R-:W-:Y:S01]  /*90b0*/  MUFU.TANH R15, R16 ;  /* 0x00000010000f7308 */ /* 0x000fe20000002400 */
[----:B------:R-:W-:Y:S02]  /*90c0*/  FMUL.FTZ R26, R26, c[0x0][0x320] ;  /* 0x0000c8001a1a7a20 */ /* 0x000fe40000410000 */
[----:B------:R-:W-:Y:S02]  /*90d0*/  FMUL.FTZ R27, R27, c[0x0][0x320] ;  /* 0x0000c8001b1b7a20 */ /* 0x000fe40000410000 */
[C---:B------:R-:W-:Y:S04]  /*90e0*/  HMMA.16816.F32 R40, R188.reuse, R8, R40 ;  /* 0x00000008bc28723c */ /* 0x040fe80000001828 */
[----:B------:R-:W-:Y:S01]  /*90f0*/  FMUL.FTZ R23, R23, c[0x0][0x320] ;  /* 0x0000c80017177a20 */ /* 0x000fe20000410000 */
[----:B------:R-:W-:Y:S01]  /*9100*/  MUFU.TANH R16, R17 ;  /* 0x0000001100107308 */ /* 0x000fe20000002400 */
[----:B------:R-:W-:Y:S02]  /*9110*/  FMUL.FTZ R24, R24, c[0x0][0x320] ;  /* 0x0000c80018187a20 */ /* 0x000fe40000410000 */
[-C--:B------:R-:W-:Y:S01]  /*9120*/  HMMA.16816.F32 R44, R188, R10.reuse, R44 ;  /* 0x0000000abc2c723c */ /* 0x080fe2000000182c */
[----:B---3--:R2:W-:Y:S03]  /*9130*/  STL [R1+0xc], R0 ;  /* 0x00000c0001007387 */ /* 0x0085e60000100800 */
[----:B------:R-:W-:Y:S02]  /*9140*/  FMUL.FTZ R25, R25, c[0x0][0x320] ;  /* 0x0000c80019197a20 */ /* 0x000fe40000410000 */
[----:B------:R-:W-:Y:S01]  /*9150*/  FMUL.FTZ R28, R28, c[0x0][0x320] ;  /* 0x0000c8001c1c7a20 */ /* 0x000fe20000410000 */
[----:B------:R-:W-:Y:S01]  /*9160*/  MUFU.TANH R184, R20 ;  /* 0x0000001400b87308 */ /* 0x000fe20000002400 */
[C---:B------:R-:W-:Y:S01]  /*9170*/  HMMA.16816.F32 R48, R212.reuse, R10, R48 ;  /* 0x0000000ad430723c */ /* 0x040fe20000001830 */
[----:B------:R-:W3:Y:S03]  /*9180*/  LDSM.16.M88.4 R8, [R227+0x2000] ;  /* 0x00200000e308783b */ /* 0x000ee60000000200 */
[----:B------:R-:W-:Y:S02]  /*9190*/  FMUL.FTZ R29, R29, c[0x0][0x320] ;  /* 0x0000c8001d1d7a20 */ /* 0x000fe40000410000 */
[----:B------:R-:W-:Y:S02]  /*91a0*/  FMUL.FTZ R30, R30, c[0x0][0x320] ;  /* 0x0000c8001e1e7a20 */ /* 0x000fe40000410000 */
[----:B------:R-:W-:Y:S01]  /*91b0*/  FMUL.FTZ R31, R31, c[0x0][0x320] ;  /* 0x0000c8001f1f7a20 */ /* 0x000fe20000410000 */
[----:B-1----:R-:W1:Y:S01]  /*91c0*/  MUFU.TANH R2, R26 ;  /* 0x0000001a00027308 */ /* 0x002e620000002400 */
[-C--:B----4-:R-:W-:Y:S03]  /*91d0*/  HMMA.16816.F32 R52, R212, R4.reuse, R52 ;  /* 0x00000004d434723c */ /* 0x090fe60000001834 */
[----:B------:R-:W-:Y:S02]  /*91e0*/  FMUL.FTZ R32, R32, c[0x0][0x320] ;  /* 0x0000c80020207a20 */ /* 0x000fe40000410000 */
[----:B------:R-:W-:Y:S02]  /*91f0*/  FMUL.FTZ R33, R33, c[0x0][0x320] ;  /* 0x0000c80021217a20 */ /* 0x000fe40000410000 */
[----:B------:R-:W-:Y:S01]  /*9200*/  FMUL.FTZ R34, R34, c[0x0][0x320] ;  /* 0x0000c80022227a20 */ /* 0x000fe20000410000 */
[C---:B------:R-:W-:Y:S01]  /*9210*/  HMMA.16816.F32 R56, R188.reuse, R4, R56 ;  /* 0x00000004bc38723c */ /* 0x040fe20000001838 */
[----:B--2---:R-:W2:Y:S03]  /*9220*/  MUFU.TANH R0, R27 ;  /* 0x0000001b00007308 */ /* 0x004ea60000002400 */
[----:B------:R-:W-:Y:S02]  /*9230*/  FMUL.FTZ R35, R35, c[0x0][0x320] ;  /* 0x0000c80023237a20 */ /* 0x000fe40000410000 */
[----:B------:R-:W-:Y:S02]  /*9240*/  FMUL.FTZ R36, R36, c[0x0][0x320] ;  /* 0x0000c80024247a20 */ /* 0x000fe40000410000 */
[-C--:B------:R-:W-:Y:S03]  /*9250*/  HMMA.16816.F32 R60, R188, R6.reuse, R60 ;  /* 0x00000006bc3c723c */ /* 0x080fe6000000183c */
[----:B------:R4:W4:Y:S01]  /*9260*/  MUFU.TANH R185, R21 ;  /* 0x0000001500b97308 */ /* 0x0009220000002400 */
[----:B------:R-:W-:Y:S02]  /*9270*/  FMUL.FTZ R37, R37, c[0x0][0x320] ;  /* 0x0000c80025257a20 */ /* 0x000fe40000410000 */
[----:B------:R-:W-:Y:S01]  /*9280*/  FMUL.FTZ R38, R38, c[0x0][0x320] ;  /* 0x0000c80026267a20 */ /* 0x000fe20000410000 */
[----:B-1----:R-:W-:Y:S01]  /*9290*/  STL [R1+0x4], R2 ;  /* 0x0000040201007387 */ /* 0x002fe20000100800 */
[C---:B------:R-:W-:Y:S03]  /*92a0*/  HMMA.16816.F32 R64, R212.reuse, R6, R64 ;  /* 0x00000006d440723c */ /* 0x040fe60000001840 */
[----:B------:R-:W1:Y:S01]  /*92b0*/  LDSM.16.M88.4 R4, [R227+0x2800] ;  /* 0x00280000e304783b */ /* 0x000e620000000200 */
[----:B------:R-:W-:Y:S01]  /*92c0*/  FMUL.FTZ R39, R39, c[0x0][0x320] ;  /* 0x0000c80027277a20 */ /* 0x000fe20000410000 */
[----:B------:R1:W1:Y:S01]  /*92d0*/  MUFU.TANH R187, R22 ;  /* 0x0000001600bb7308 */ /* 0x0002620000002400 */
[----:B------:R-:W-:Y:S02]  /*92e0*/  FMUL.FTZ R40, R40, c[0x0][0x320] ;  /* 0x0000c80028287a20 */ /* 0x000fe40000410000 */
[-C--:B---3--:R-:W-:Y:S03]  /*92f0*/  HMMA.16816.F32 R68, R212, R8.reuse, R68 ;  /* 0x00000008d444723c */ /* 0x088fe60000001844 */
[----:B--2---:R-:W-:Y:S01]  /*9300*/  STL [R1], R0 ;  /* 0x0000000001007387 */ /* 0x004fe20000100800 */
[----:B------:R-:W-:Y:S02]  /*9310*/  FMUL.FTZ R41, R41, c[0x0][0x320] ;  /* 0x0000c80029297a20 */ /* 0x000fe40000410000 */
[----:B------:R-:W-:Y:S01]  /*9320*/  FMUL.FTZ R42, R42, c[0x0][0x320] ;  /* 0x0000c8002a2a7a20 */ /* 0x000fe20000410000 */
[----:B------:R2:W3:Y:S01]  /*9330*/  MUFU.TANH R186, R23 ;  /* 0x0000001700ba7308 */ /* 0x0004e20000002400 */
[C---:B------:R-:W-:Y:S04]  /*9340*/  HMMA.16816.F32 R72, R188.reuse, R8, R72 ;  /* 0x00000008bc48723c */ /* 0x040fe80000001848 */
[----:B------:R-:W-:Y:S02]  /*9350*/  FMUL.FTZ R43, R43, c[0x0][0x320] ;  /* 0x0000c8002b2b7a20 */ /* 0x000fe40000410000 */
[----:B------:R-:W-:Y:S02]  /*9360*/  FMUL.FTZ R44, R44, c[0x0][0x320] ;  /* 0x0000c8002c2c7a20 */ /* 0x000fe40000410000 */
[-C--:B------:R-:W-:Y:S01]  /*9370*/  HMMA.16816.F32 R76, R188, R10.reuse, R76 ;  /* 0x0000000abc4c723c */ /* 0x080fe2000000184c */
[----:B------:R2:W2:Y:S03]  /*9380*/  MUFU.TANH R219, R24 ;  /* 0x0000001800db7308 */ /* 0x0004a60000002400 */
[----:B------:R-:W-:Y:S02]  /*9390*/  FMUL.FTZ R45, R45, c[0x0][0x320] ;  /* 0x0000c8002d2d7a20 */ /* 0x000fe40000410000 */
[----:B------:R-:W-:Y:S02]  /*93a0*/  FMUL.FTZ R46, R46, c[0x0][0x320] ;  /* 0x0000c8002e2e7a20 */ /* 0x000fe40000410000 */
[C---:B------:R-:W-:Y:S01]  /*93b0*/  HMMA.16816.F32 R80, R212.reuse, R10, R80 ;  /* 0x0000000ad450723c */ /* 0x040fe20000001850 */
[----:B------:R-:W5:Y:S01]  /*93c0*/  LDSM.16.M88.4 R8, [R227+0x3000] ;  /* 0x00300000e308783b */ /* 0x000f620000000200 */
[----:B------:R-:W-:Y:S04]  /*93d0*/  DEPBAR.LE SB0, 0x0 ;  /* 0x000080000000791a */ /* 0x000fe80000000000 */
[----:B------:R2:W2:Y:S01]  /*93e0*/  MUFU.TANH R217, R25 ;  /* 0x0000001900d97308 */ /* 0x0004a20000002400 */
[----:B------:R-:W-:Y:S02]  /*93f0*/  FMUL.FTZ R48, R48, c[0x0][0x320] ;  /* 0x0000c80030307a20 */ /* 0x000fe40000410000 */
[----:B------:R-:W-:Y:S01]  /*9400*/  BAR.SYNC.DEFER_BLOCKING 0x0 ;  /* 0x0000000000007b1d */ /* 0x000fe20000010000 */
[-C--:B-1----:R-:W-:Y:S06]  /*9410*/  HMMA.16816.F32 R84, R212, R4.reuse, R84 ;  /* 0x00000004d454723c */ /* 0x082fec0000001854 */
        /* <DEDUP_REMOVED lines=8> */
[----:B------:R-:W-:Y:S03]  /*94a0*/  FMUL.FTZ R53, R53, c[0x0][0x320] ;  /* 0x0000c80035357a20 */ /* 0x000fe60000410000 */
[C---:B------:R-:W-:Y:S01]  /*94b0*/  HMMA.16816.F32 R96, R212.reuse, R6, R96 ;  /* 0x00000006d460723c */ /* 0x040fe20000001860 */
[----:B------:R1:W1:Y:S03]  /*94c0*/  MUFU.TANH R249, R30 ;  /* 0x0000001e00f97308 */ /* 0x0002660000002400 */
[----:B------:R-:W-:Y:S02]  /*94d0*/  FMUL.FTZ R54, R54, c[0x0][0x320] ;  /* 0x0000c80036367a20 */ /* 0x000fe40000410000 */
[----:B------:R-:W-:Y:S02]  /*94e0*/  FMUL.FTZ R55, R55, c[0x0][0x320] ;  /* 0x0000c80037377a20 */ /* 0x000fe40000410000 */
[-C--:B-----5:R-:W-:Y:S03]  /*94f0*/  HMMA.16816.F32 R100, R212, R8.reuse, R100 ;  /* 0x00000008d464723c */ /* 0x0a0fe60000001864 */
[----:B------:R1:W1:Y:S01]  /*9500*/  MUFU.TANH R250, R31 ;  /* 0x0000001f00fa7308 */ /* 0x0002620000002400 */
        /* <DEDUP_REMOVED lines=9> */
[----:B------:R1:W1:Y:S01]  /*95a0*/  MUFU.TANH R27, R33 ;  /* 0x00000021001b7308 */ /* 0x0002620000002400 */
[----:B------:R-:W-:Y:S04]  /*95b0*/  HMMA.16816.F32 R112, R212, R10, R112 ;  /* 0x0000000ad470723c */ /* 0x000fe80000001870 */
[----:B------:R-:W-:Y:S02]  /*95c0*/  FMUL.FTZ R63, R63, c[0x0][0x320] ;  /* 0x0000c8003f3f7a20 */ /* 0x000fe40000410000 */
[----:B------:R-:W-:Y:S02]  /*95d0*/  FMUL.FTZ R64, R64, c[0x0][0x320] ;  /* 0x0000c80040407a20 */ /* 0x000fe40000410000 */
[----:B------:R-:W-:Y:S01]  /*95e0*/  FMUL.FTZ R65, R65, c[0x0][0x320] ;  /* 0x0000c80041417a20 */ /* 0x000fe20000410000 */
[----:B------:R-:W1:Y:S03]  /*95f0*/  MUFU.TANH R34, R34 ;  /* 0x0000002200227308 */ /* 0x000e660000002400 */
        /* <DEDUP_REMOVED lines=61> */
[----:B------:R-:W-:Y:S05]  /*99d0*/  FMUL.FTZ R115, R115, c[0x0][0x320] ;  /* 0x0000c80073737a20 */ /* 0x000fea0000410000 */
        /* <DEDUP_REMOVED lines=70> */
[----:B------:R1:W1:Y:S01]  /*9e40*/  MUFU.TANH R35, R115 ;  /* 0x0000007300237308 */ /* 0x0002620000002400 */
[----:B------:R-:W-:-:S05]  /*9e50*/  @!P0 BRA `(.L_x_550) ;  /* 0x000004d000008947 */ /* 0x000fca0003800000 */
[----:B--234-:R-:W-:Y:S01]  /*9e60*/  IMAD.MOV.U32 R244, RZ, RZ, RZ ;  /* 0x000000fffff47224 */ /* 0x01cfe200078e00ff */
[----:B------:R-:W2:Y:S01]  /*9e70*/  LDL R2, [R1+0x34] ;  /* 0x0000340001027983 */ /* 0x000ea20000100800 */
[----:B------:R-:W-:Y:S03]  /*9e80*/  IMAD.SHL.U32 R8, R242, 0x2, RZ ;  /* 0x00000002f2087824 */ /* 0x000fe600078e00ff */
[----:B------:R-:W3:Y:S04]  /*9e90*/  LDL R0, [R1+0x30] ;  /* 0x0000300001007983 */ /* 0x000ee80000100800 */
[----:B-1----:R-:W4:Y:S04]  /*9ea0*/  LDL.64 R74, [R1+0x40] ;  /* 0x00004000014a7983 */ /* 0x002f280000100a00 */
[----:B------:R-:W5:Y:S04]  /*9eb0*/  LDL R13, [R1+0x54] ;  /* 0x00005400010d7983 */ /* 0x000f680000100800 */
[----:B------:R-:W4:Y:S04]  /*9ec0*/  LDL.64 R72, [R1+0x38] ;  /* 0x0000380001487983 */ /* 0x000f280000100a00 */
[----:B------:R-:W5:Y:S01]  /*9ed0*/  LDL R14, [R1+0x50] ;  /* 0x00005000010e7983 */ /* 0x000f620000100800 */
[----:B--2---:R-:W-:Y:S05]  /*9ee0*/  IMAD R2, R245, 0x70, R2 ;  /* 0x00000070f5027824 */ /* 0x004fea00078e0202 */
[----:B---3--:R-:W-:Y:S05]  /*9ef0*/  IADD3 R2, R2, -0x70, R0 ;  /* 0xffffff9002027810 */ /* 0x008fea0007ffe000 */
[----:B------:R-:W-:Y:S04]  /*9f00*/  @P3 IMAD.HI.U32 R3, R2, c[0x0][0x2bc], RZ ;  /* 0x0000af0002033a27 */ /* 0x000fe800078e00ff */
[----:B------:R-:W-:Y:S01]  /*9f10*/  IMAD.MOV.U32 R0, RZ, RZ, R2 ;  /* 0x000000ffff007224 */ /* 0x000fe200078e0002 */
[----:B------:R-:W-:Y:S04]  /*9f20*/  @P3 SHF.R.U32.HI R0, RZ, c[0x0][0x2c0], R3 ;  /* 0x0000b000ff003a19 */ /* 0x000fe80000011603 */
[C---:B----4-:R-:W-:Y:S04]  /*9f30*/  @!P2 IADD3 R3, P0, R0.reuse, R74, RZ ;  /* 0x0000004a0003a210 */ /* 0x050fe80007f1e0ff */
[----:B-----5:R-:W-:Y:S01]  /*9f40*/  @!P2 LEA.HI.X.SX32 R5, R0, R13, 0x1, P0 ;  /* 0x0000000d0005a211 */ /* 0x020fe200000f0eff */
[----:B------:R-:W-:Y:S01]  /*9f50*/  IMAD.MOV R0, RZ, RZ, -R0 ;  /* 0x000000ffff007224 */ /* 0x000fe200078e0a00 */
[C---:B------:R-:W-:Y:S02]  /*9f60*/  @!P2 LEA R4, P0, R3.reuse, c[0x0][0x2a0], 0x2 ;  /* 0x0000a8000304aa11 */ /* 0x040fe400078010ff */
[----:B------:R-:W-:Y:S01]  /*9f70*/  SHF.R.S32.HI R13, RZ, 0x1f, R242 ;  /* 0x0000001fff0d7819 */ /* 0x000fe200000114f2 */
[----:B------:R-:W-:Y:S01]  /*9f80*/  IMAD R252, R0, c[0x0][0x2b8], R2 ;  /* 0x0000ae0000fc7a24 */ /* 0x000fe200078e0202 */
[----:B------:R-:W-:Y:S03]  /*9f90*/  @!P2 LEA.HI.X R5, R3, c[0x0][0x2a4], R5, 0x2, P0 ;  /* 0x0000a9000305aa11 */ /* 0x000fe600000f1405 */
[----:B------:R-:W-:Y:S01]  /*9fa0*/  IMAD.WIDE.U32 R2, R252, c[0x0][0x1e0], RZ ;  /* 0x00007800fc027a25 */ /* 0x000fe200078e00ff */
[----:B------:R-:W-:Y:S01]  /*9fb0*/  SHF.R.S32.HI R0, RZ, 0x1f, R252 ;  /* 0x0000001fff007819 */ /* 0x000fe200000114fc */
[----:B------:R1:W2:Y:S04]  /*9fc0*/  @!P2 LDG.E R244, [R4.64] ;  /* 0x0000000604f4a981 */ /* 0x0002a8000c1e1900 */
[----:B------:R-:W-:Y:S04]  /*9fd0*/  IMAD R0, R0, c[0x0][0x1e0], RZ ;  /* 0x0000780000007a24 */ /* 0x000fe800078e02ff */
[----:B------:R-:W-:Y:S04]  /*9fe0*/  IMAD R0, R252, c[0x0][0x1e4], R0 ;  /* 0x00007900fc007a24 */ /* 0x000fe800078e0200 */
[----:B------:R-:W-:Y:S01]  /*9ff0*/  IMAD.IADD R3, R3, 0x1, R0 ;  /* 0x0000000103037824 */ /* 0x000fe200078e0200 */
[----:B-1----:R-:W-:Y:S02]  /*a000*/  SHF.L.U64.HI R5, R242, 0x1, R13 ;  /* 0x00000001f2057819 */ /* 0x002fe4000001020d */
[----:B--2---:R-:W-:Y:S01]  /*a010*/  SHF.R.S32.HI R4, RZ, 0x1f, R244 ;  /* 0x0000001fff047819 */ /* 0x004fe200000114f4 */
[----:B------:R-:W-:Y:S04]  /*a020*/  IMAD.WIDE.U32 R2, R244, c[0x0][0x1f0], R2 ;  /* 0x00007c00f4027a25 */ /* 0x000fe800078e0002 */
[----:B------:R-:W-:Y:S01]  /*a030*/  IMAD R4, R4, c[0x0][0x1f0], RZ ;  /* 0x00007c0004047a24 */ /* 0x000fe200078e02ff */
[----:B------:R-:W-:Y:S03]  /*a040*/  IADD3 R0, P1, R72, R2, RZ ;  /* 0x0000000248007210 */ /* 0x000fe60007f3e0ff */
[----:B------:R-:W-:Y:S01]  /*a050*/  IMAD R2, R244, c[0x0][0x1f4], R4 ;  /* 0x00007d00f4027a24 */ /* 0x000fe200078e0204 */
[----:B------:R-:W-:Y:S04]  /*a060*/  LEA R4, P0, R0, c[0x0][0x1c8], 0x1 ;  /* 0x0000720000047a11 */ /* 0x000fe800078008ff */
[----:B------:R-:W-:Y:S04]  /*a070*/  IADD3.X R2, R14, R3, R2, P1, !PT ;  /* 0x000000030e027210 */ /* 0x000fe80000ffe402 */
[----:B------:R-:W-:Y:S01]  /*a080*/  LEA.HI.X R0, R0, c[0x0][0x1cc], R2, 0x1, P0 ;  /* 0x0000730000007a11 */ /* 0x000fe200000f0c02 */
[----:B------:R-:W-:-:S05]  /*a090*/  BRA.DIV ~URZ, `(.L_x_551) ;  /* 0x0000e6627f007947 */ /* 0x000fca000b800000 */
[----:B------:R1:W2:Y:S02]  /*a0a0*/  SHFL.IDX PT, R6, R0, RZ, 0x181f ;  /* 0x00181fff00067589 */ /* 0x0002a400000e0000 */
.L_x_608:
[----:B------:R-:W-:-:S05]  /*a0b0*/  BRA.DIV ~URZ, `(.L_x_552) ;  /* 0x0000e6b27f007947 */ /* 0x000fca000b800000 */
[----:B------:R-:W3:Y:S02]  /*a0c0*/  SHFL.IDX PT, R2, R4, RZ, 0x181f ;  /* 0x00181fff04027589 */ /* 0x000ee400000e0000 */
[-C--:B---3--:R-:W-:Y:S05]  /*a0d0*/  IADD3 R2, P0, R2, R8.reuse, RZ ;  /* 0x0000000802027210 */ /* 0x088fea0007f1e0ff */
[--C-:B--2---:R-:W-:Y:S05]  /*a0e0*/  IMAD.X R3, R6, 0x1, R5.reuse, P0 ;  /* 0x0000000106037824 */ /* 0x104fea00000e0605 */
[----:B------:R-:W-:Y:S01]  /*a0f0*/  @!PT LDS RZ, [RZ] ;  /* 0x00000000fffff984 */ /* 0x000fe20000000800 */
[----:B------:R-:W-:Y:S01]  /*a100*/  @!PT LDS RZ, [RZ] ;  /* 0x00000000fffff984 */ /* 0x000fe20000000800 */
[----:B------:R2:W-:Y:S04]  /*a110*/  LDGSTS.E.BYPASS.LTC128B.128 [R243+0x3900], [R2.64], !P5 ;  /* 0x0390000002f37fae */ /* 0x0005e8000e901d46 */
[----:B--2---:R-:W2:Y:S04]  /*a120*/  SHFL.IDX PT, R2, R4, 0x1, 0x181f ;  /* 0x00381f0004027f89 */ /* 0x004ea800000e0000 */
[----:B------:R-:W3:Y:S01]  /*a130*/  SHFL.IDX PT, R3, R0, 0x1, 0x181f ;  /* 0x00381f0000037f89 */ /* 0x000ee200000e0000 */
[-C--:B--2---:R-:W-:Y:S05]  /*a140*/  IADD3 R2, P0, R2, R8.reuse, RZ ;  /* 0x0000000802027210 */ /* 0x084fea0007f1e0ff */
[--C-:B---3--:R-:W-:Y:S05]  /*a150*/  IMAD.X R3, R3, 0x1, R5.reuse, P0 ;  /* 0x0000000103037824 */ /* 0x108fea00000e0605 */
        /* <DEDUP_REMOVED lines=17> */
[----:B------:R-:W3:Y:S04]  /*a270*/  SHFL.IDX PT, R3, R0, 0x5, 0x181f ;  /* 0x00b81f0000037f89 */ /* 0x000ee800000e0000 */
[----:B------:R-:W4:Y:S04]  /*a280*/  SHFL.IDX PT, R4, R4, 0x6, 0x181f ;  /* 0x00d81f0004047f89 */ /* 0x000f2800000e0000 */
[----:B-1----:R-:W1:Y:S01]  /*a290*/  SHFL.IDX PT, R0, R0, 0x6, 0x181f ;  /* 0x00d81f0000007f89 */ /* 0x002e6200000e0000 */
[----:B--2---:R-:W-:Y:S05]  /*a2a0*/  IADD3 R2, P0, R2, R8, RZ ;  /* 0x0000000802027210 */ /* 0x004fea0007f1e0ff */
[----:B---3--:R-:W-:Y:S05]  /*a2b0*/  IMAD.X R3, R3, 0x1, R5, P0 ;  /* 0x0000000103037824 */ /* 0x008fea00000e0605 */
[----:B------:R2:W-:Y:S03]  /*a2c0*/  LDGSTS.E.BYPASS.LTC128B.128 [R243+0x6100], [R2.64], !P5 ;  /* 0x0610000002f37fae */ /* 0x0005e6000e901d46 */
.L_x_609:
[----:B--2-4-:R-:W-:Y:S04]  /*a2d0*/  IADD3 R2, P0, R4, R8, RZ ;  /* 0x0000000804027210 */ /* 0x014fe80007f1e0ff */
[----:B-1----:R-:W-:Y:S05]  /*a2e0*/  IADD3.X R3, R0, R5, RZ, P0, !PT ;  /* 0x0000000500037210 */ /* 0x002fea00007fe4ff */
[----:B------:R-:W-:Y:S01]  /*a2f0*/  @!PT LDS RZ, [RZ] ;  /* 0x00000000fffff984 */ /* 0x000fe20000000800 */
[----:B------:R-:W-:Y:S01]  /*a300*/  @!PT LDS RZ, [RZ] ;  /* 0x00000000fffff984 */ /* 0x000fe20000000800 */
[----:B------:R-:W-:Y:S01]  /*a310*/  @!PT LDS RZ, [RZ] ;  /* 0x00000000fffff984 */ /* 0x000fe20000000800 */
[----:B------:R1:W-:Y:S04]  /*a320*/  LDGSTS.E.BYPASS.LTC128B.128 [R243+0x6900], [R2.64], !P5 ;  /* 0x0690000002f37fae */ /* 0x0003e8000e901d46 */
.L_x_550:
[----:B--234-:R-:W-:Y:S05]  /*a330*/  BSYNC B0 ;  /* 0x0000000000007941 */ /* 0x01cfea0003800000 */
.L_x_549:
[----:B------:R-:W2:Y:S01]  /*a340*/  LDL R4, [R1+0x5c] ;  /* 0x00005c0001047983 */ /* 0x000ea20000100800 */
[----:B-1----:R-:W-:Y:S03]  /*a350*/  IMAD R2, R245, -0x70, RZ ;  /* 0xffffff90f5027824 */ /* 0x002fe600078e02ff */
[----:B------:R-:W2:Y:S04]  /*a360*/  LDL R0, [R1+0x6c] ;  /* 0x00006c0001007983 */ /* 0x000ea80000100800 */
[----:B------:R-:W3:Y:S04]  /*a370*/  LDL R3, [R1+0x68] ;  /* 0x0000680001037983 */ /* 0x000ee80000100800 */
[----:B------:R-:W0:Y:S01]  /*a380*/  LDGDEPBAR ;  /* 0x00000000000079af */ /* 0x000e220000000000 */
[----:B--2---:R-:W-:Y:S02]  /*a390*/  IADD3 R0, R0, R4, RZ ;  /* 0x0000000400007210 */ /* 0x004fe40007ffe0ff */
[----:B------:R-:W-:Y:S02]  /*a3a0*/  MOV R4, c[0x0][0x2ac] ;  /* 0x0000ab0000047a02 */ /* 0x000fe40000000f00 */
[----:B---3--:R-:W-:Y:S01]  /*a3b0*/  IADD3 R2, -R3, 0x1, R2 ;  /* 0x0000000103027810 */ /* 0x008fe20007ffe102 */
[----:B------:R-:W-:Y:S01]  /*a3c0*/  @P4 IMAD.HI.U32 R3, R0, c[0x0][0x2c8], RZ ;  /* 0x0000b20000034a27 */ /* 0x000fe200078e00ff */
[----:B------:R-:W-:Y:S03]  /*a3d0*/  MOV R5, R0 ;  /* 0x0000000000057202 */ /* 0x000fe60000000f00 */
[----:B------:R-:W-:Y:S01]  /*a3e0*/  IMAD R2, R4, c[0x0][0x1d0], R2 ;  /* 0x0000740004027a24 */ /* 0x000fe200078e0202 */
[----:B------:R-:W-:Y:S04]  /*a3f0*/  @P4 SHF.R.U32.HI R5, RZ, c[0x0][0x2cc], R3 ;  /* 0x0000b300ff054a19 */ /* 0x000fe80000011603 */
[----:B------:R-:W-:Y:S01]  /*a400*/  IADD3 R4, R2, -c[0x0][0x168], RZ ;  /* 0x80005a0002047a10 */ /* 0x000fe20007ffe0ff */
[----:B------:R-:W-:-:S05]  /*a410*/  BRA.DIV ~URZ, `(.L_x_553) ;  /* 0x0000ea227f007947 */ /* 0x000fca000b800000 */
[----:B------:R1:W2:Y:S02]  /*a420*/  SHFL.IDX PT, R0, R5, RZ, 0x1c1f ;  /* 0x001c1fff05007589 */ /* 0x0002a400000e0000 */
.L_x_610:
[----:B--2---:R-:W-:Y:S05]  /*a430*/  IMAD.IADD R0, R4, 0x1, R0 ;  /* 0x0000000104007824 */ /* 0x004fea00078e0200 */
[C---:B------:R-:W-:Y:S02]  /*a440*/  ISETP.GT.AND P0, PT, R0.reuse, RZ, PT ;  /* 0x000000ff0000720c */ /* 0x040fe40003f04270 */
[C---:B------:R-:W-:Y:S02]  /*a450*/  ISETP.GT.AND P6, PT, R0.reuse, 0x1, PT ;  /* 0x000000010000780c */ /* 0x040fe40003fc4270 */
[----:B------:R-:W-:Y:S02]  /*a460*/  ISETP.GT.AND P1, PT, R0, 0x8, PT ;  /* 0x000000080000780c */ /* 0x000fe40003f24270 */
[----:B------:R-:W-:Y:S02]  /*a470*/  FSEL R14, R216, -INF , P0 ;  /* 0xff800000d80e7808 */ /* 0x000fe40000000000 */
[C---:B------:R-:W-:Y:S02]  /*a480*/  ISETP.GT.AND P0, PT, R0.reuse, 0x9, PT ;  /* 0x000000090000780c */ /* 0x040fe40003f04270 */
[----:B------:R-:W-:Y:S02]  /*a490*/  FSEL R13, R211, -INF , P6 ;  /* 0xff800000d30d7808 */ /* 0x000fe40003000000 */
[C---:B------:R-:W-:Y:S02]  /*a4a0*/  ISETP.GT.AND P6, PT, R0.reuse, 0x10, PT ;  /* 0x000000100000780c */ /* 0x040fe40003fc4270 */
[----:B------:R-:W-:Y:S02]  /*a4b0*/  FSEL R15, R15, -INF , P1 ;  /* 0xff8000000f0f7808 */ /* 0x000fe40000800000 */
[----:B------:R-:W-:Y:S02]  /*a4c0*/  ISETP.GT.AND P1, PT, R0, 0x11, PT ;  /* 0x000000110000780c */ /* 0x000fe40003f24270 */
[----:B------:R-:W-:Y:S02]  /*a4d0*/  FSEL R16, R16, -INF , P0 ;  /* 0xff80000010107808 */ /* 0x000fe40000000000 */
[----:B------:R-:W-:Y:S02]  /*a4e0*/  ISETP.GT.AND P0, PT, R0, 0x18, PT ;  /* 0x000000180000780c */ /* 0x000fe40003f04270 */
[----:B------:R-:W-:Y:S02]  /*a4f0*/  FSEL R184, R184, -INF , P6 ;  /* 0xff800000b8b87808 */ /* 0x000fe40003000000 */
[C---:B------:R-:W-:Y:S02]  /*a500*/  ISETP.GT.AND P6, PT, R0.reuse, 0x19, PT ;  /* 0x000000190000780c */ /* 0x040fe40003fc4270 */
        /* <DEDUP_REMOVED lines=41> */
[----:B------:R-:W-:Y:S02]  /*a7a0*/  FSEL R112, R112, -INF , P1 ;  /* 0xff80000070707808 */ /* 0x000fe40000800000 */
[----:B------:R-:W-:Y:S01]  /*a7b0*/  FSEL R6, R7, -INF , P0 ;  /* 0xff80000007067808 */ /* 0x000fe20000000000 */
[----:B------:R-:W-:-:S05]  /*a7c0*/  BRA.DIV ~URZ, `(.L_x_554) ;  /* 0x0000e6e27f007947 */ /* 0x000fca000b800000 */
[----:B------:R-:W2:Y:S08]  /*a7d0*/  SHFL.IDX PT, R2, R5, 0x1, 0x1c1f ;  /* 0x003c1f0005027f89 */ /* 0x000eb000000e0000 */
[----:B------:R-:W3:Y:S08]  /*a7e0*/  SHFL.IDX PT, R3, R5, 0x2, 0x1c1f ;  /* 0x005c1f0005037f89 */ /* 0x000ef000000e0000 */
[----:B------:R4:W2:Y:S08]  /*a7f0*/  SHFL.IDX PT, R0, R5, 0x3, 0x1c1f ;  /* 0x007c1f0005007f89 */ /* 0x0008b000000e0000 */
[----:B------:R-:W5:Y:S01]  /*a800*/  LDL.LU R68, [R1+0x8] ;  /* 0x0000080001447983 */ /* 0x000f620000300800 */
[----:B-1--4-:R-:W-:Y:S01]  /*a810*/  FMNMX.FTZ R5, R14, R116, !PT ;  /* 0x000000740e057209 */ /* 0x012fe20007810000 */
[C---:B--2---:R-:W-:Y:S02]  /*a820*/  IMAD.IADD R2, R4.reuse, 0x1, R2 ;  /* 0x0000000104027824 */ /* 0x044fe400078e0202 */
[C---:B---3--:R-:W-:Y:S02]  /*a830*/  IMAD.IADD R3, R4.reuse, 0x1, R3 ;  /* 0x0000000104037824 */ /* 0x048fe400078e0203 */
[----:B------:R-:W-:Y:S01]  /*a840*/  IMAD.IADD R0, R4, 0x1, R0 ;  /* 0x0000000104007824 */ /* 0x000fe200078e0200 */
[----:B------:R-:W-:Y:S02]  /*a850*/  FMNMX.FTZ R4, R13, R5, !PT ;  /* 0x000000050d047209 */ /* 0x000fe40007810000 */
[C---:B------:R-:W-:Y:S01]  /*a860*/  ISETP.GT.AND P6, PT, R2.reuse, 0x8, PT ;  /* 0x000000080200780c */ /* 0x040fe20003fc4270 */
[----:B------:R-:W2:Y:S01]  /*a870*/  LDL.LU R5, [R1+0x14] ;  /* 0x0000140001057983 */ /* 0x000ea20000300800 */
[C---:B------:R-:W-:Y:S02]  /*a880*/  ISETP.GT.AND P1, PT, R2.reuse, 0x1, PT ;  /* 0x000000010200780c */ /* 0x040fe40003f24270 */
[----:B------:R-:W-:Y:S01]  /*a890*/  FSEL R12, R209, -INF , P6 ;  /* 0xff800000d10c7808 */ /* 0x000fe20003000000 */
[----:B------:R-:W3:Y:S01]  /*a8a0*/  LDL.LU R20, [R1+0x18] ;  /* 0x0000180001147983 */ /* 0x000ee20000300800 */
[C---:B------:R-:W-:Y:S02]  /*a8b0*/  ISETP.GT.AND P6, PT, R2.reuse, 0x11, PT ;  /* 0x000000110200780c */ /* 0x040fe40003fc4270 */
[----:B------:R-:W-:Y:S01]  /*a8c0*/  FSEL R11, R223, -INF , P1 ;  /* 0xff800000df0b7808 */ /* 0x000fe20000800000 */
[----:B------:R-:W4:Y:S01]  /*a8d0*/  LDL.LU R18, [R1+0x10] ;  /* 0x0000100001127983 */ /* 0x000f220000300800 */
[----:B------:R-:W-:Y:S02]  /*a8e0*/  ISETP.GT.AND P1, PT, R2, 0x10, PT ;  /* 0x000000100200780c */ /* 0x000fe40003f24270 */
[----:B------:R-:W-:Y:S01]  /*a8f0*/  FSEL R92, R186, -INF , P6 ;  /* 0xff800000ba5c7808 */ /* 0x000fe20003000000 */
[----:B------:R-:W3:Y:S01]  /*a900*/  LDL.LU R8, [R1+0xc] ;  /* 0x00000c0001087983 */ /* 0x000ee20000300800 */
[----:B------:R-:W-:Y:S02]  /*a910*/  ISETP.GT.AND P6, PT, R3, 0x1, PT ;  /* 0x000000010300780c */ /* 0x000fe40003fc4270 */
[----:B------:R-:W-:Y:S01]  /*a920*/  FSEL R93, R187, -INF , P1 ;  /* 0xff800000bb5d7808 */ /* 0x000fe20000800000 */
[----:B------:R-:W4:Y:S01]  /*a930*/  LDL.LU R7, [R1+0x4] ;  /* 0x0000040001077983 */ /* 0x000f220000300800 */
[----:B------:R-:W-:Y:S02]  /*a940*/  FSEL R187, R251, -INF , P6 ;  /* 0xff800000fbbb7808 */ /* 0x000fe40003000000 */
[C---:B------:R-:W-:Y:S02]  /*a950*/  ISETP.GT.AND P6, PT, R2.reuse, 0x20, PT ;  /* 0x000000200200780c */ /* 0x040fe40003fc4270 */
[----:B------:R-:W-:Y:S02]  /*a960*/  ISETP.GT.AND P0, PT, R2, RZ, PT ;  /* 0x000000ff0200720c */ /* 0x000fe40003f04270 */
[----:B------:R-:W-:Y:S02]  /*a970*/  FSEL R86, R38, -INF , P6 ;  /* 0xff80000026567808 */ /* 0x000fe40003000000 */
[----:B------:R-:W-:Y:S02]  /*a980*/  ISETP.GT.AND P6, PT, R3, 0x10, PT ;  /* 0x000000100300780c */ /* 0x000fe40003fc4270 */
[----:B------:R-:W-:Y:S02]  /*a990*/  FSEL R10, R246, -INF , P0 ;  /* 0xff800000f60a7808 */ /* 0x000fe40000000000 */
[----:B------:R-:W-:Y:S02]  /*a9a0*/  FSEL R188, R219, -INF , P6 ;  /* 0xff800000dbbc7808 */ /* 0x000fe40003000000 */
[C---:B------:R-:W-:Y:S02]  /*a9b0*/  ISETP.GT.AND P6, PT, R2.reuse, 0x29, PT ;  /* 0x000000290200780c */ /* 0x040fe40003fc4270 */
[----:B------:R-:W-:Y:S02]  /*a9c0*/  ISETP.GT.AND P0, PT, R2, 0x9, PT ;  /* 0x000000090200780c */ /* 0x000fe40003f04270 */
[----:B------:R-:W-:Y:S02]  /*a9d0*/  FSEL R81, R51, -INF , P6 ;  /* 0xff80000033517808 */ /* 0x000fe40003000000 */
[----:B------:R-:W-:Y:S02]  /*a9e0*/  ISETP.GT.AND P6, PT, R3, 0x19, PT ;  /* 0x000000190300780c */ /* 0x000fe40003fc4270 */
[----:B------:R-:W-:Y:S02]  /*a9f0*/  FSEL R87, R207, -INF , P0 ;  /* 0xff800000cf577808 */ /* 0x000fe40000000000 */
[----:B------:R-:W-:Y:S02]  /*aa00*/  FSEL R89, R210, -INF , P6 ;  /* 0xff800000d2597808 */ /* 0x000fe40003000000 */
[C---:B------:R-:W-:Y:S02]  /*aa10*/  ISETP.GT.AND P6, PT, R2.reuse, 0x38, PT ;  /* 0x000000380200780c */ /* 0x040fe40003fc4270 */
[----:B------:R-:W-:Y:S02]  /*aa20*/  ISETP.GT.AND P0, PT, R3, RZ, PT ;  /* 0x000000ff0300720c */ /* 0x000fe40003f04270 */
[----:B------:R-:W-:Y:S02]  /*aa30*/  FSEL R74, R19, -INF , P6 ;  /* 0xff800000134a7808 */ /* 0x000fe40003000000 */
[----:B------:R-:W-:Y:S02]  /*aa40*/  ISETP.GT.AND P6, PT, R3, 0x28, PT ;  /* 0x000000280300780c */ /* 0x000fe40003fc4270 */
[----:B------:R-:W-:Y:S02]  /*aa50*/  ISETP.GT.AND P1, PT, R2, 0x18, PT ;  /* 0x000000180200780c */ /* 0x000fe40003f24270 */
[----:B------:R-:W-:Y:S02]  /*aa60*/  FSEL R80, R200, -INF , P6 ;  /* 0xff800000c8507808 */ /* 0x000fe40003000000 */
[----:B------:R-:W-:Y:S02]  /*aa70*/  ISETP.GT.AND P6, PT, R2, 0x41, PT ;  /* 0x000000410200780c */ /* 0x000fe40003fc4270 */
[----:B------:R-:W-:Y:S02]  /*aa80*/  FMNMX.FTZ R4, R15, R4, !PT ;  /* 0x000000040f047209 */ /* 0x000fe40007810000 */
[----:B------:R-:W-:Y:S02]  /*aa90*/  FSEL R64, R71, -INF , P6 ;  /* 0xff80000047407808 */ /* 0x000fe40003000000 */
[----:B------:R-:W-:Y:S02]  /*aaa0*/  ISETP.GT.AND P6, PT, R3, 0x31, PT ;  /* 0x000000310300780c */ /* 0x000fe40003fc4270 */
[----:B------:R-:W-:Y:S02]  /*aab0*/  FSEL R91, R34, -INF , P1 ;  /* 0xff800000225b7808 */ /* 0x000fe40000800000 */
[----:B------:R-:W-:Y:S02]  /*aac0*/  FSEL R73, R57, -INF , P6 ;  /* 0xff80000039497808 */ /* 0x000fe40003000000 */
[----:B------:R-:W-:Y:S02]  /*aad0*/  ISETP.GT.AND P6, PT, R2, 0x50, PT ;  /* 0x000000500200780c */ /* 0x000fe40003fc4270 */
[C---:B------:R-:W-:Y:S02]  /*aae0*/  ISETP.GT.AND P1, PT, R3.reuse, 0x8, PT ;  /* 0x000000080300780c */ /* 0x040fe40003f24270 */
[----:B------:R-:W-:Y:S02]  /*aaf0*/  FSEL R56, R56, -INF , P6 ;  /* 0xff80000038387808 */ /* 0x000fe40003000000 */
[----:B------:R-:W-:Y:S02]  /*ab00*/  ISETP.GT.AND P6, PT, R3, 0x40, PT ;  /* 0x000000400300780c */ /* 0x000fe40003fc4270 */
[----:B------:R-:W-:Y:S02]  /*ab10*/  FMNMX.FTZ R4, R16, R4, !PT ;  /* 0x0000000410047209 */ /* 0x000fe40007810000 */
[----:B------:R-:W-:Y:S02]  /*ab20*/  FSEL R63, R63, -INF , P6 ;  /* 0xff8000003f3f7808 */ /* 0x000fe40003000000 */
[----:B------:R-:W-:Y:S02]  /*ab30*/  ISETP.GT.AND P6, PT, R2, 0x59, PT ;  /* 0x000000590200780c */ /* 0x000fe40003fc4270 */
[----:B------:R-:W-:Y:S02]  /*ab40*/  FSEL R190, R248, -INF , P1 ;  /* 0xff800000f8be7808 */ /* 0x000fe40000800000 */
[----:B------:R-:W-:Y:S02]  /*ab50*/  FSEL R46, R46, -INF , P6 ;  /* 0xff8000002e2e7808 */ /* 0x000fe40003000000 */
[----:B------:R-:W-:Y:S02]  /*ab60*/  ISETP.GT.AND P6, PT, R0, RZ, PT ;  /* 0x000000ff0000720c */ /* 0x000fe40003fc4270 */
[----:B------:R-:W-:Y:S02]  /*ab70*/  ISETP.GT.AND P1, PT, R2, 0x21, PT ;  /* 0x000000210200780c */ /* 0x000fe40003f24270 */
[----:B------:R-:W-:Y:S02]  /*ab80*/  FMNMX.FTZ R4, R184, R4, !PT ;  /* 0x00000004b8047209 */ /* 0x000fe40007810000 */
[----:B------:R-:W-:Y:S02]  /*ab90*/  FSEL R85, R29, -INF , P1 ;  /* 0xff8000001d557808 */ /* 0x000fe40000800000 */
        /* <DEDUP_REMOVED lines=27> */
[C---:B------:R-:W-:Y:S02]  /*ad50*/  ISETP.GT.AND P1, PT, R2.reuse, 0x60, PT ;  /* 0x000000600200780c */ /* 0x040fe40003f24270 */
        /* <DEDUP_REMOVED lines=13> */
[----:B------:R-:W-:Y:S02]  /*ae30*/  FMNMX.FTZ R70, R10, R117, !PT ;  /* 0x000000750a467209 */ /* 0x000fe40007810000 */
[----:B------:R-:W-:Y:S02]  /*ae40*/  FSEL R43, R43, -INF , P1 ;  /* 0xff8000002b2b7808 */ /* 0x000fe40000800000 */
[----:B------:R-:W-:Y:S02]  /*ae50*/  ISETP.GT.AND P1, PT, R0, 0x11, PT ;  /* 0x000000110000780c */ /* 0x000fe40003f24270 */
        /* <DEDUP_REMOVED lines=13> */
[----:B-----5:R-:W-:Y:S02]  /*af30*/  FSEL R79, R68, -INF , P0 ;  /* 0xff800000444f7808 */ /* 0x020fe40000000000 */
[----:B------:R-:W-:Y:S04]  /*af40*/  ISETP.GT.AND P0, PT, R2, 0x19, PT ;  /* 0x000000190200780c */ /* 0x000fe80003f04270 */
        /* <DEDUP_REMOVED lines=9> */
[----:B--2---:R-:W-:Y:S02]  /*afe0*/  FSEL R47, R5, -INF , P6 ;  /* 0xff800000052f7808 */ /* 0x004fe40003000000 */
[----:B------:R-:W-:Y:S01]  /*aff0*/  FSEL R185, R208, -INF , P0 ;  /* 0xff800000d0b97808 */ /* 0x000fe20000000000 */
[----:B------:R-:W2:Y:S01]  /*b000*/  LDL.LU R5, [R1] ;  /* 0x0000000001057983 */ /* 0x000ea20000300800 */
[----:B------:R-:W-:Y:S02]  /*b010*/  ISETP.GT.AND P0, PT, R2, 0x31, PT ;  /* 0x000000310200780c */ /* 0x000fe40003f04270 */
[----:B------:R-:W-:Y:S02]  /*b020*/  ISETP.GT.AND P6, PT, R0, 0x1, PT ;  /* 0x000000010000780c */ /* 0x000fe40003fc4270 */
[----:B------:R-:W-:Y:S02]  /*b030*/  FSEL R76, R22, -INF , P0 ;  /* 0xff800000164c7808 */ /* 0x000fe40000000000 */
[----:B------:R-:W-:Y:S02]  /*b040*/  ISETP.GT.AND P0, PT, R3, 0x21, PT ;  /* 0x000000210300780c */ /* 0x000fe40003f04270 */
[----:B---3--:R-:W-:Y:S02]  /*b050*/  FSEL R58, R20, -INF , P6 ;  /* 0xff800000143a7808 */ /* 0x008fe40003000000 */
[----:B------:R-:W-:Y:S02]  /*b060*/  FSEL R82, R201, -INF , P0 ;  /* 0xff800000c9527808 */ /* 0x000fe40000000000 */
[C---:B------:R-:W-:Y:S02]  /*b070*/  ISETP.GT.AND P0, PT, R2.reuse, 0x40, PT ;  /* 0x000000400200780c */ /* 0x040fe40003f04270 */
[----:B------:R-:W-:Y:S02]  /*b080*/  ISETP.GT.AND P6, PT, R2, 0x69, PT ;  /* 0x000000690200780c */ /* 0x000fe40003fc4270 */
[----:B------:R-:W-:Y:S02]  /*b090*/  FSEL R66, R66, -INF , P0 ;  /* 0xff80000042427808 */ /* 0x000fe40000000000 */
[----:B------:R-:W-:Y:S02]  /*b0a0*/  ISETP.GT.AND P0, PT, R3, 0x30, PT ;  /* 0x000000300300780c */ /* 0x000fe40003f04270 */
[----:B------:R-:W-:Y:S02]  /*b0b0*/  FSEL R35, R35, -INF , P6 ;  /* 0xff80000023237808 */ /* 0x000fe40003000000 */
[----:B------:R-:W-:Y:S02]  /*b0c0*/  FSEL R75, R28, -INF , P0 ;  /* 0xff8000001c4b7808 */ /* 0x000fe40000000000 */
[----:B------:R-:W-:Y:S02]  /*b0d0*/  ISETP.GT.AND P0, PT, R2, 0x49, PT ;  /* 0x000000490200780c */ /* 0x000fe40003f04270 */
[----:B------:R-:W-:Y:S02]  /*b0e0*/  ISETP.GT.AND P6, PT, R0, 0x10, PT ;  /* 0x000000100000780c */ /* 0x000fe40003fc4270 */
[----:B------:R-:W-:Y:S02]  /*b0f0*/  FSEL R60, R60, -INF , P0 ;  /* 0xff8000003c3c7808 */ /* 0x000fe40000000000 */
[----:B------:R-:W-:Y:S02]  /*b100*/  ISETP.GT.AND P0, PT, R3, 0x39, PT ;  /* 0x000000390300780c */ /* 0x000fe40003f04270 */
[----:B----4-:R-:W-:Y:S02]  /*b110*/  FSEL R57, R7, -INF , P6 ;  /* 0xff80000007397808 */ /* 0x010fe40003000000 */
        /* <DEDUP_REMOVED lines=8> */
[----:B------:R-:W-:Y:S02]  /*b1a0*/  FMNMX.FTZ R2, R6, R2, !PT ;  /* 0x0000000206027209 */ /* 0x000fe40007810000 */
[----:B------:R-:W-:Y:S02]  /*b1b0*/  FSEL R55, R55, -INF , P0 ;  /* 0xff80000037377808 */ /* 0x000fe40000000000 */
[----:B------:R-:W-:Y:S01]  /*b1c0*/  ISETP.GT.AND P0, PT, R3, 0x50, PT ;  /* 0x000000500300780c */ /* 0x000fe20003f04270 */
[----:B------:R-:W1:Y:S01]  /*b1d0*/  SHFL.BFLY PT, R4, R2, 0x2, 0x1f ;  /* 0x0c401f0002047f89 */ /* 0x000e6200000e0000 */
        /* <DEDUP_REMOVED lines=15> */
[----:B------:R-:W-:Y:S02]  /*b2d0*/  FSEL R39, R39, -INF , P6 ;  /* 0xff80000027277808 */ /* 0x000fe40003000000 */
[----:B------:R-:W-:Y:S02]  /*b2e0*/  ISETP.GT.AND P6, PT, R0, 0x19, PT ;  /* 0x000000190000780c */ /* 0x000fe40003fc4270 */
[----:B------:R-:W-:Y:S02]  /*b2f0*/  FMNMX.FTZ R70, R72, R70, !PT ;  /* 0x0000004648467209 */ /* 0x000fe40007810000 */
[----:B------:R-:W-:Y:S02]  /*b300*/  FSEL R41, R250, -INF , P6 ;  /* 0xff800000fa297808 */ /* 0x000fe40003000000 */
[C---:B------:R-:W-:Y:S02]  /*b310*/  ISETP.GT.AND P6, PT, R0.reuse, 0x20, PT ;  /* 0x000000200000780c */ /* 0x040fe40003fc4270 */
[----:B------:R-:W-:Y:S02]  /*b320*/  FSEL R33, R33, -INF , P0 ;  /* 0xff80000021217808 */ /* 0x000fe40000000000 */
[----:B------:R-:W-:Y:S02]  /*b330*/  ISETP.GT.AND P0, PT, R0, 0x21, PT ;  /* 0x000000210000780c */ /* 0x000fe40003f04270 */
[----:B-1----:R-:W-:Y:S02]  /*b340*/  FMNMX.FTZ R2, R4, R2, !PT ;  /* 0x0000000204027209 */ /* 0x002fe40007810000 */
[----:B------:R-:W-:Y:S02]  /*b350*/  FMNMX.FTZ R70, R66, R70, !PT ;  /* 0x0000004642467209 */ /* 0x000fe40007810000 */
[----:B------:R-:W-:Y:S01]  /*b360*/  FSEL R38, R221, -INF , P6 ;  /* 0xff800000dd267808 */ /* 0x000fe20003000000 */
[----:B------:R-:W1:Y:S01]  /*b370*/  SHFL.BFLY PT, R71, R2, 0x1, 0x1f ;  /* 0x0c201f0002477f89 */ /* 0x000e6200000e0000 */
        /* <DEDUP_REMOVED lines=24> */
[----:B------:R-:W-:Y:S02]  /*b500*/  FMNMX.FTZ R70, R52, R70, !PT ;  /* 0x0000004634467209 */ /* 0x000fe40007810000 */
[----:B------:R-:W-:Y:S02]  /*b510*/  FSEL R19, R193, -INF , P6 ;  /* 0xff800000c1137808 */ /* 0x000fe40003000000 */
[C---:B------:R-:W-:Y:S02]  /*b520*/  ISETP.GT.AND P6, PT, R0.reuse, 0x61, PT ;  /* 0x000000610000780c */ /* 0x040fe40003fc4270 */
[----:B------:R-:W-:Y:S02]  /*b530*/  FSEL R17, R17, -INF , P0 ;  /* 0xff80000011117808 */ /* 0x000fe40000000000 */
[----:B------:R-:W-:Y:S02]  /*b540*/  ISETP.GT.AND P0, PT, R0, 0x69, PT ;  /* 0x000000690000780c */ /* 0x000fe40003f04270 */
[----:B------:R-:W-:Y:S02]  /*b550*/  FMNMX.FTZ R70, R49, R70, !PT ;  /* 0x0000004631467209 */ /* 0x000fe40007810000 */
[----:B-1----:R-:W-:Y:S02]  /*b560*/  FMNMX.FTZ R71, R2, R71, !PT ;  /* 0x0000004702477209 */ /* 0x002fe40007810000 */
[----:B------:R-:W-:Y:S02]  /*b570*/  FMNMX.FTZ R70, R46, R70, !PT ;  /* 0x000000462e467209 */ /* 0x000fe40007810000 */
[----:B------:R-:W-:Y:S02]  /*b580*/  FSEL R9, R9, -INF , P6 ;  /* 0xff80000009097808 */ /* 0x000fe40003000000 */
[----:B------:R-:W-:Y:S02]  /*b590*/  FMNMX.FTZ R70, R45, R70, !PT ;  /* 0x000000462d467209 */ /* 0x000fe40007810000 */
[----:B------:R-:W-:Y:S02]  /*b5a0*/  FSEL R7, R191, -INF , P0 ;  /* 0xff800000bf077808 */ /* 0x000fe40000000000 */
[----:B------:R-:W-:Y:S04]  /*b5b0*/  FMNMX.FTZ R70, R40, R70, !PT ;  /* 0x0000004628467209 */ /* 0x000fe80007810000 */
[----:B------:R-:W-:Y:S04]  /*b5c0*/  FMNMX.FTZ R70, R36, R70, !PT ;  /* 0x0000004624467209 */ /* 0x000fe80007810000 */
[----:B------:R-:W-:Y:S02]  /*b5d0*/  FMNMX.FTZ R70, R35, R70, !PT ;  /* 0x0000004623467209 */ /* 0x000fe40007810000 */
[----:B--2---:R-:W-:Y:S02]  /*b5e0*/  FSEL R53, R5, -INF , P1 ;  /* 0xff80000005357808 */ /* 0x004fe40000800000 */
[----:B------:R-:W-:Y:S04]  /*b5f0*/  ISETP.GT.AND P1, PT, R3, 0x61, PT ;  /* 0x000000610300780c */ /* 0x000fe80003f24270 */
[----:B------:R-:W-:Y:S02]  /*b600*/  FSEL R37, R37, -INF , P1 ;  /* 0xff80000025257808 */ /* 0x000fe40000800000 */
[----:B------:R-:W-:Y:S02]  /*b610*/  ISETP.GT.AND P1, PT, R3, 0x69, PT ;  /* 0x000000690300780c */ /* 0x000fe40003f24270 */
[----:B------:R-:W-:Y:S02]  /*b620*/  FMNMX.FTZ R3, R79, R118, !PT ;  /* 0x000000764f037209 */ /* 0x000fe40007810000 */
[----:B------:R-:W-:Y:S02]  /*b630*/  FSEL R31, R31, -INF , P1 ;  /* 0xff8000001f1f7808 */ /* 0x000fe40000800000 */
[----:B------:R-:W-:Y:S02]  /*b640*/  FMNMX.FTZ R3, R187, R3, !PT ;  /* 0x00000003bb037209 */ /* 0x000fe40007810000 */
        /* <DEDUP_REMOVED lines=8> */
[C---:B------:R-:W-:Y:S02]  /*b6d0*/  ISETP.GT.AND P1, PT, R0.reuse, 0x41, PT ;  /* 0x000000410000780c */ /* 0x040fe40003f24270 */
        /* <DEDUP_REMOVED lines=14> */
[----:B------:R-:W-:Y:S04]  /*b7c0*/  FMNMX.FTZ R3, R73, R3, !PT ;  /* 0x0000000349037209 */ /* 0x000fe80007810000 */
[----:B------:R-:W-:Y:S04]  /*b7d0*/  FMNMX.FTZ R3, R67, R3, !PT ;  /* 0x0000000343037209 */ /* 0x000fe80007810000 */
[----:B------:R-:W-:Y:S04]  /*b7e0*/  FMNMX.FTZ R3, R65, R3, !PT ;  /* 0x0000000341037209 */ /* 0x000fe80007810000 */
[----:B------:R-:W-:Y:S04]  /*b7f0*/  FMNMX.FTZ R3, R63, R3, !PT ;  /* 0x000000033f037209 */ /* 0x000fe80007810000 */
[----:B------:R-:W-:Y:S04]  /*b800*/  FMNMX.FTZ R3, R61, R3, !PT ;  /* 0x000000033d037209 */ /* 0x000fe80007810000 */
[----:B------:R-:W-:Y:S04]  /*b810*/  FMNMX.FTZ R3, R59, R3, !PT ;  /* 0x000000033b037209 */ /* 0x000fe80007810000 */
        /* <DEDUP_REMOVED lines=20> */
[----:B------:R-:W-:Y:S01]  /*b960*/  FMNMX.FTZ R2, R32, R2, !PT ;  /* 0x0000000220027209 */ /* 0x000fe20007810000 */
[----:B------:R-:W1:Y:S03]  /*b970*/  SHFL.BFLY PT, R3, R0, 0x2, 0x1f ;  /* 0x0c401f0000037f89 */ /* 0x000e6600000e0000 */
[----:B------:R-:W-:Y:S04]  /*b980*/  FMNMX.FTZ R2, R30, R2, !PT ;  /* 0x000000021e027209 */ /* 0x000fe80007810000 */
[----:B------:R-:W-:Y:S04]  /*b990*/  FMNMX.FTZ R2, R29, R2, !PT ;  /* 0x000000021d027209 */ /* 0x000fe80007810000 */
[----:B------:R-:W-:Y:S04]  /*b9a0*/  FMNMX.FTZ R2, R28, R2, !PT ;  /* 0x000000021c027209 */ /* 0x000fe80007810000 */
[----:B------:R-:W-:Y:S04]  /*b9b0*/  FMNMX.FTZ R2, R27, R2, !PT ;  /* 0x000000021b027209 */ /* 0x000fe80007810000 */
[----:B------:R-:W-:Y:S04]  /*b9c0*/  FMNMX.FTZ R2, R26, R2, !PT ;  /* 0x000000021a027209 */ /* 0x000fe80007810000 */
[----:B------:R-:W-:Y:S02]  /*b9d0*/  FMNMX.FTZ R2, R25, R2, !PT ;  /* 0x0000000219027209 */ /* 0x000fe40007810000 */
[----:B-1----:R-:W-:Y:S02]  /*b9e0*/  FMNMX.FTZ R0, R0, R3, !PT ;  /* 0x0000000300007209 */ /* 0x002fe40007810000 */
[----:B------:R-:W1:Y:S01]  /*b9f0*/  SHFL.BFLY PT, R3, R70, 0x1, 0x1f ;  /* 0x0c201f0046037f89 */ /* 0x000e6200000e0000 */
[----:B------:R-:W-:Y:S04]  /*ba00*/  FMNMX.FTZ R2, R24, R2, !PT ;  /* 0x0000000218027209 */ /* 0x000fe80007810000 */
[----:B------:R-:W-:Y:S03]  /*ba10*/  FMNMX.FTZ R2, R23, R2, !PT ;  /* 0x0000000217027209 */ /* 0x000fe60007810000 */
[----:B------:R-:W2:Y:S01]  /*ba20*/  SHFL.BFLY PT, R69, R0, 0x1, 0x1f ;  /* 0x0c201f0000457f89 */ /* 0x000ea200000e0000 */
[----:B------:R-:W-:Y:S04]  /*ba30*/  FMNMX.FTZ R2, R22, R2, !PT ;  /* 0x0000000216027209 */ /* 0x000fe80007810000 */
[----:B------:R-:W-:Y:S04]  /*ba40*/  FMNMX.FTZ R2, R21, R2, !PT ;  /* 0x0000000215027209 */ /* 0x000fe80007810000 */
[----:B------:R-:W-:Y:S04]  /*ba50*/  FMNMX.FTZ R2, R20, R2, !PT ;  /* 0x0000000214027209 */ /* 0x000fe80007810000 */
[----:B------:R-:W-:Y:S02]  /*ba60*/  FMNMX.FTZ R2, R19, R2, !PT ;  /* 0x0000000213027209 */ /* 0x000fe40007810000 */
[----:B-1----:R-:W-:Y:S02]  /*ba70*/  FMNMX.FTZ R70, R70, R3, !PT ;  /* 0x0000000346467209 */ /* 0x002fe40007810000 */
[----:B------:R-:W-:Y:S04]  /*ba80*/  FMNMX.FTZ R2, R18, R2, !PT ;  /* 0x0000000212027209 */ /* 0x000fe80007810000 */
[----:B------:R-:W-:Y:S02]  /*ba90*/  FMNMX.FTZ R2, R17, R2, !PT ;  /* 0x0000000211027209 */ /* 0x000fe40007810000 */
[----:B--2---:R-:W-:Y:S02]  /*baa0*/  FMNMX.FTZ R69, R0, R69, !PT ;  /* 0x0000004500457209 */ /* 0x004fe40007810000 */
[----:B------:R-:W-:Y:S04]  /*bab0*/  FMNMX.FTZ R2, R9, R2, !PT ;  /* 0x0000000209027209 */ /* 0x000fe80007810000 */
[----:B------:R-:W-:Y:S04]  /*bac0*/  FMNMX.FTZ R4, R8, R2, !PT ;  /* 0x0000000208047209 */ /* 0x000fe80007810000 */
[----:B------:R-:W-:Y:S05]  /*bad0*/  FMNMX.FTZ R4, R7, R4, !PT ;  /* 0x0000000407047209 */ /* 0x000fea0007810000 */
[----:B------:R-:W1:Y:S02]  /*bae0*/  SHFL.BFLY PT, R0, R4, 0x2, 0x1f ;  /* 0x0c401f0004007f89 */ /* 0x000e6400000e0000 */
[----:B-1----:R-:W-:Y:S06]  /*baf0*/  FMNMX.FTZ R4, R4, R0, !PT ;  /* 0x0000000004047209 */ /* 0x002fec0007810000 */
[----:B------:R1:W2:Y:S02]  /*bb00*/  SHFL.BFLY PT, R0, R4, 0x1, 0x1f ;  /* 0x0c201f0004007f89 */ /* 0x0002a400000e0000 */
.L_x_611:
[C---:B------:R-:W-:Y:S01]  /*bb10*/  FMUL.FTZ R2, R71.reuse, c[0x0][0x2d0] ;  /* 0x0000b40047027a20 */ /* 0x040fe20000410000 */
[C---:B------:R-:W-:Y:S01]  /*bb20*/  FSETP.NEU.FTZ.AND P0, PT, R71.reuse, -INF , PT ;  /* 0xff8000004700780b */ /* 0x040fe20003f1d000 */
[----:B------:R-:W-:Y:S01]  /*bb30*/  WARPSYNC 0xffffffff ;  /* 0xffffffff00007948 */ /* 0x000fe20003800000 */
[----:B------:R-:W-:Y:S02]  /*bb40*/  FSETP.NEU.FTZ.AND P1, PT, R70, -INF , PT ;  /* 0xff8000004600780b */ /* 0x000fe40003f3d000 */
[----:B------:R-:W-:Y:S02]  /*bb50*/  FSEL R2, R2, RZ, P0 ;  /* 0x000000ff02027208 */ /* 0x000fe40000000000 */
[----:B--2---:R-:W-:Y:S02]  /*bb60*/  FMNMX.FTZ R68, R0, R4, !PT ;  /* 0x0000000400447209 */ /* 0x004fe40007810000 */
[----:B------:R-:W-:Y:S01]  /*bb70*/  FSEL R0, R71, RZ, P0 ;  /* 0x000000ff47007208 */ /* 0x000fe20000000000 */
[--C-:B------:R-:W-:Y:S01]  /*bb80*/  FFMA.FTZ R218, R95, c[0x0][0x2d0], -R2.reuse ;  /* 0x0000b4005fda7a23 */ /* 0x100fe20000010802 */
[----:B------:R-:W-:Y:S01]  /*bb90*/  FSETP.NEU.FTZ.AND P0, PT, R69, -INF , PT ;  /* 0xff8000004500780b */ /* 0x000fe20003f1d000 */
[--C-:B------:R-:W-:Y:S02]  /*bba0*/  FFMA.FTZ R220, R94, c[0x0][0x2d0], -R2.reuse ;  /* 0x0000b4005edc7a23 */ /* 0x100fe40000010802 */
[--C-:B------:R-:W-:Y:S02]  /*bbb0*/  FFMA.FTZ R13, R13, c[0x0][0x2d0], -R2.reuse ;  /* 0x0000b4000d0d7a23 */ /* 0x100fe40000010802 */
[----:B------:R-:W-:Y:S01]  /*bbc0*/  MUFU.EX2 R218, R218 ;  /* 0x000000da00da7308 */ /* 0x000fe20000000800 */
[--C-:B------:R-:W-:Y:S02]  /*bbd0*/  FFMA.FTZ R194, R110, c[0x0][0x2d0], -R2.reuse ;  /* 0x0000b4006ec27a23 */ /* 0x100fe40000010802 */
[--C-:B------:R-:W-:Y:S02]  /*bbe0*/  FFMA.FTZ R193, R109, c[0x0][0x2d0], -R2.reuse ;  /* 0x0000b4006dc17a23 */ /* 0x100fe40000010802 */
[--C-:B------:R-:W-:Y:S02]  /*bbf0*/  FFMA.FTZ R192, R108, c[0x0][0x2d0], -R2.reuse ;  /* 0x0000b4006cc07a23 */ /* 0x100fe40000010802 */
[--C-:B------:R-:W-:Y:S02]  /*bc00*/  FFMA.FTZ R191, R107, c[0x0][0x2d0], -R2.reuse ;  /* 0x0000b4006bbf7a23 */ /* 0x100fe40000010802 */
[--C-:B------:R-:W-:Y:S01]  /*bc10*/  FFMA.FTZ R200, R105, c[0x0][0x2d0], -R2.reuse ;  /* 0x0000b40069c87a23 */ /* 0x100fe20000010802 */
        /* <DEDUP_REMOVED lines=23> */
[----:B------:R-:W-:Y:S01]  /*bd90*/  FFMA.FTZ R101, R101, c[0x0][0x2d0], -R2 ;  /* 0x0000b40065657a23 */ /* 0x000fe20000010802 */
[----:B------:R-:W-:Y:S01]  /*bda0*/  MUFU.EX2 R199, R199 ;  /* 0x000000c700c77308 */ /* 0x000fe20000000800 */
[----:B------:R-:W-:Y:S02]  /*bdb0*/  FMUL.FTZ R2, R70, c[0x0][0x2d0] ;  /* 0x0000b40046027a20 */ /* 0x000fe40000410000 */
[----:B-1----:R-:W-:Y:S01]  /*bdc0*/  FADD.FTZ R4, -R0, R116 ;  /* 0x0000007400047221 */ /* 0x002fe20000010100 */
[----:B------:R-:W-:Y:S02]  /*bdd0*/  FSEL R0, R70, RZ, P1 ;  /* 0x000000ff46007208 */ /* 0x000fe40000800000 */
[----:B------:R-:W-:Y:S03]  /*bde0*/  FSEL R2, R2, RZ, P1 ;  /* 0x000000ff02027208 */ /* 0x000fe60000800000 */
[----:B------:R-:W-:Y:S01]  /*bdf0*/  FADD.FTZ R3, -R0, R117 ;  /* 0x0000007500037221 */ /* 0x000fe20000010100 */
[----:B------:R-:W-:Y:S01]  /*be00*/  MUFU.EX2 R198, R198 ;  /* 0x000000c600c67308 */ /* 0x000fe20000000800 */
[--C-:B------:R-:W-:Y:S01]  /*be10*/  FFMA.FTZ R203, R60, c[0x0][0x2d0], -R2.reuse ;  /* 0x0000b4003ccb7a23 */ /* 0x100fe20000010802 */
[----:B------:R-:W-:Y:S01]  /*be20*/  FSEL R0, R69, RZ, P0 ;  /* 0x000000ff45007208 */ /* 0x000fe20000000000 */
[--C-:B------:R-:W-:Y:S01]  /*be30*/  FFMA.FTZ R109, R93, c[0x0][0x2d0], -R2.reuse ;  /* 0x0000b4005d6d7a23 */ /* 0x100fe20000010802 */
[----:B------:R-:W2:Y:S01]  /*be40*/  LDL.LU R60, [R1+0x20] ;  /* 0x00002000013c7983 */ /* 0x000ea20000300800 */
[--C-:B------:R-:W-:Y:S02]  /*be50*/  FFMA.FTZ R108, R92, c[0x0][0x2d0], -R2.reuse ;  /* 0x0000b4005c6c7a23 */ /* 0x100fe40000010802 */
[--C-:B------:R-:W-:Y:S02]  /*be60*/  FFMA.FTZ R107, R91, c[0x0][0x2d0], -R2.reuse ;  /* 0x0000b4005b6b7a23 */ /* 0x100fe40000010802 */
[--C-:B------:R-:W-:Y:S01]  /*be70*/  FFMA.FTZ R106, R90, c[0x0][0x2d0], -R2.reuse ;  /* 0x0000b4005a6a7a23 */ /* 0x100fe20000010802 */
[----:B------:R-:W-:Y:S01]  /*be80*/  MUFU.EX2 R109, R109 ;  /* 0x0000006d006d7308 */ /* 0x000fe20000000800 */
[--C-:B------:R-:W-:Y:S02]  /*be90*/  FFMA.FTZ R105, R86, c[0x0][0x2d0], -R2.reuse ;  /* 0x0000b40056697a23 */ /* 0x100fe40000010802 */
[--C-:B------:R-:W-:Y:S02]  /*bea0*/  FFMA.FTZ R104, R85, c[0x0][0x2d0], -R2.reuse ;  /* 0x0000b40055687a23 */ /* 0x100fe40000010802 */
[--C-:B------:R-:W-:Y:S01]  /*beb0*/  FFMA.FTZ R103, R83, c[0x0][0x2d0], -R2.reuse ;  /* 0x0000b40053677a23 */ /* 0x100fe20000010802 */
[----:B------:R-:W-:Y:S01]  /*bec0*/  MOV R83, R101 ;  /* 0x0000006500537202 */ /* 0x000fe20000000f00 */
[--C-:B------:R-:W-:Y:S01]  /*bed0*/  FFMA.FTZ R102, R81, c[0x0][0x2d0], -R2.reuse ;  /* 0x0000b40051667a23 */ /* 0x100fe20000010802 */
[----:B------:R-:W-:Y:S01]  /*bee0*/  MOV R81, R5 ;  /* 0x0000000500517202 */ /* 0x000fe20000000f00 */
[--C-:B------:R-:W-:Y:S01]  /*bef0*/  FFMA.FTZ R100, R78, c[0x0][0x2d0], -R2.reuse ;  /* 0x0000b4004e647a23 */ /* 0x100fe20000010802 */
[----:B------:R-:W-:Y:S01]  /*bf00*/  MUFU.EX2 R108, R108 ;  /* 0x0000006c006c7308 */ /* 0x000fe20000000800 */
[--C-:B------:R-:W-:Y:S02]  /*bf10*/  FFMA.FTZ R98, R76, c[0x0][0x2d0], -R2.reuse ;  /* 0x0000b4004c627a23 */ /* 0x100fe40000010802 */
[--C-:B------:R-:W-:Y:S02]  /*bf20*/  FFMA.FTZ R205, R64, c[0x0][0x2d0], -R2.reuse ;  /* 0x0000b40040cd7a23 */ /* 0x100fe40000010802 */
[--C-:B------:R-:W-:Y:S02]  /*bf30*/  FFMA.FTZ R64, R36, c[0x0][0x2d0], -R2.reuse ;  /* 0x0000b40024407a23 */ /* 0x100fe40000010802 */
[--C-:B------:R-:W-:Y:S01]  /*bf40*/  FFMA.FTZ R40, R40, c[0x0][0x2d0], -R2.reuse ;  /* 0x0000b40028287a23 */ /* 0x100fe20000010802 */
[----:B------:R-:W3:Y:S01]  /*bf50*/  LDL.LU R36, [R1+0x24] ;  /* 0x0000240001247983 */ /* 0x000ee20000300800 */
        /* <DEDUP_REMOVED lines=13> */
[----:B------:R1:W-:Y:S01]  /*c030*/  MUFU.EX2 R66, R10 ;  /* 0x0000000a00427308 */ /* 0x0003e20000000800 */
[--C-:B------:R-:W-:Y:S02]  /*c040*/  FFMA.FTZ R207, R52, c[0x0][0x2d0], -R2.reuse ;  /* 0x0000b40034cf7a23 */ /* 0x100fe40000010802 */
[--C-:B------:R-:W-:Y:S02]  /*c050*/  FFMA.FTZ R217, R49, c[0x0][0x2d0], -R2.reuse ;  /* 0x0000b40031d97a23 */ /* 0x100fe40000010802 */
[----:B------:R-:W-:Y:S02]  /*c060*/  FFMA.FTZ R49, R35, c[0x0][0x2d0], -R2 ;  /* 0x0000b40023317a23 */ /* 0x000fe40000010802 */
[----:B------:R-:W-:Y:S02]  /*c070*/  FMUL.FTZ R2, R69, c[0x0][0x2d0] ;  /* 0x0000b40045027a20 */ /* 0x000fe40000410000 */
[----:B------:R-:W-:Y:S01]  /*c080*/  FMUL.FTZ R3, R3, c[0x0][0x2d0] ;  /* 0x0000b40003037a20 */ /* 0x000fe20000410000 */
[----:B------:R-:W-:Y:S01]  /*c090*/  MUFU.EX2 R62, R6 ;  /* 0x00000006003e7308 */ /* 0x000fe20000000800 */
[----:B------:R-:W-:Y:S01]  /*c0a0*/  FADD.FTZ R0, -R0, R118 ;  /* 0x0000007600007221 */ /* 0x000fe20000010100 */
[----:B------:R-:W-:Y:S02]  /*c0b0*/  FSEL R2, R2, RZ, P0 ;  /* 0x000000ff02027208 */ /* 0x000fe40000000000 */
[----:B------:R-:W-:Y:S01]  /*c0c0*/  FSETP.NEU.FTZ.AND P0, PT, R68, -INF , PT ;  /* 0xff8000004400780b */ /* 0x000fe20003f1d000 */
[----:B------:R-:W-:Y:S02]  /*c0d0*/  FMUL.FTZ R0, R0, c[0x0][0x2d0] ;  /* 0x0000b40000007a20 */ /* 0x000fe40000410000 */
[--C-:B------:R-:W-:Y:S01]  /*c0e0*/  FFMA.FTZ R5, R79, c[0x0][0x2d0], -R2.reuse ;  /* 0x0000b4004f057a23 */ /* 0x100fe20000010802 */
[----:B------:R-:W-:Y:S01]  /*c0f0*/  MOV R79, R40 ;  /* 0x00000028004f7202 */ /* 0x000fe20000000f00 */
[--C-:B------:R-:W-:Y:S01]  /*c100*/  FFMA.FTZ R95, R89, c[0x0][0x2d0], -R2.reuse ;  /* 0x0000b400595f7a23 */ /* 0x100fe20000010802 */
[----:B------:R-:W-:Y:S01]  /*c110*/  MUFU.EX2 R72, R14 ;  /* 0x0000000e00487308 */ /* 0x000fe20000000800 */
[--C-:B------:R-:W-:Y:S01]  /*c120*/  FFMA.FTZ R94, R84, c[0x0][0x2d0], -R2.reuse ;  /* 0x0000b400545e7a23 */ /* 0x100fe20000010802 */
[----:B------:R-:W-:Y:S01]  /*c130*/  MOV R89, R81 ;  /* 0x0000005100597202 */ /* 0x000fe20000000f00 */
[--C-:B------:R-:W-:Y:S01]  /*c140*/  FFMA.FTZ R87, R82, c[0x0][0x2d0], -R2.reuse ;  /* 0x0000b40052577a23 */ /* 0x100fe20000010802 */
[----:B------:R-:W-:Y:S01]  /*c150*/  MOV R84, R45 ;  /* 0x0000002d00547202 */ /* 0x000fe20000000f00 */
[--C-:B------:R-:W-:Y:S02]  /*c160*/  FFMA.FTZ R86, R80, c[0x0][0x2d0], -R2.reuse ;  /* 0x0000b40050567a23 */ /* 0x100fe40000010802 */
[--C-:B------:R-:W-:Y:S02]  /*c170*/  FFMA.FTZ R85, R77, c[0x0][0x2d0], -R2.reuse ;  /* 0x0000b4004d557a23 */ /* 0x100fe40000010802 */
[--C-:B------:R-:W-:Y:S01]  /*c180*/  FFMA.FTZ R76, R39, c[0x0][0x2d0], -R2.reuse ;  /* 0x0000b400274c7a23 */ /* 0x100fe20000010802 */
[----:B------:R4:W-:Y:S01]  /*c190*/  MUFU.EX2 R74, R5 ;  /* 0x00000005004a7308 */ /* 0x0009e20000000800 */
[--C-:B------:R-:W-:Y:S02]  /*c1a0*/  FFMA.FTZ R78, R33, c[0x0][0x2d0], -R2.reuse ;  /* 0x0000b400214e7a23 */ /* 0x100fe40000010802 */
[--C-:B-1----:R-:W-:Y:S02]  /*c1b0*/  FFMA.FTZ R10, R189, c[0x0][0x2d0], -R2.reuse ;  /* 0x0000b400bd0a7a23 */ /* 0x102fe40000010802 */
[--C-:B------:R-:W-:Y:S02]  /*c1c0*/  FFMA.FTZ R97, R75, c[0x0][0x2d0], -R2.reuse ;  /* 0x0000b4004b617a23 */ /* 0x100fe40000010802 */
[--C-:B------:R-:W-:Y:S02]  /*c1d0*/  FFMA.FTZ R96, R73, c[0x0][0x2d0], -R2.reuse ;  /* 0x0000b40049607a23 */ /* 0x100fe40000010802 */
[--C-:B------:R-:W-:Y:S01]  /*c1e0*/  FFMA.FTZ R117, R61, c[0x0][0x2d0], -R2.reuse ;  /* 0x0000b4003d757a23 */ /* 0x100fe20000010802 */
[----:B------:R-:W-:Y:S01]  /*c1f0*/  MUFU.EX2 R35, R13 ;  /* 0x0000000d00237308 */ /* 0x000fe20000000800 */
[--C-:B------:R-:W-:Y:S01]  /*c200*/  FFMA.FTZ R116, R59, c[0x0][0x2d0], -R2.reuse ;  /* 0x0000b4003b747a23 */ /* 0x100fe20000010802 */
[----:B------:R-:W-:Y:S01]  /*c210*/  MOV R59, R84 ;  /* 0x00000054003b7202 */ /* 0x000fe20000000f00 */
[--C-:B------:R-:W-:Y:S02]  /*c220*/  FFMA.FTZ R215, R48, c[0x0][0x2d0], -R2.reuse ;  /* 0x0000b40030d77a23 */ /* 0x100fe40000010802 */
[--C-:B------:R-:W-:Y:S02]  /*c230*/  FFMA.FTZ R221, R44, c[0x0][0x2d0], -R2.reuse ;  /* 0x0000b4002cdd7a23 */ /* 0x100fe40000010802 */
[--C-:B------:R-:W-:Y:S01]  /*c240*/  FFMA.FTZ R223, R43, c[0x0][0x2d0], -R2.reuse ;  /* 0x0000b4002bdf7a23 */ /* 0x100fe20000010802 */
[----:B------:R-:W-:Y:S01]  /*c250*/  MOV R43, R89 ;  /* 0x00000059002b7202 */ /* 0x000fe20000000f00 */
[--C-:B------:R-:W-:Y:S01]  /*c260*/  FFMA.FTZ R31, R31, c[0x0][0x2d0], -R2.reuse ;  /* 0x0000b4001f1f7a23 */ /* 0x100fe20000010802 */
[----:B------:R-:W-:Y:S01]  /*c270*/  MUFU.EX2 R82, R12 ;  /* 0x0000000c00527308 */ /* 0x000fe20000000800 */
[--C-:B------:R-:W-:Y:S02]  /*c280*/  FFMA.FTZ R188, R188, c[0x0][0x2d0], -R2.reuse ;  /* 0x0000b400bcbc7a23 */ /* 0x100fe40000010802 */
[--C-:B------:R-:W-:Y:S02]  /*c290*/  FFMA.FTZ R186, R186, c[0x0][0x2d0], -R2.reuse ;  /* 0x0000b400baba7a23 */ /* 0x100fe40000010802 */
[--C-:B----4-:R-:W-:Y:S02]  /*c2a0*/  FFMA.FTZ R5, R187, c[0x0][0x2d0], -R2.reuse ;  /* 0x0000b400bb057a23 */ /* 0x110fe40000010802 */
[--C-:B------:R-:W-:Y:S02]  /*c2b0*/  FFMA.FTZ R185, R185, c[0x0][0x2d0], -R2.reuse ;  /* 0x0000b400b9b97a23 */ /* 0x100fe40000010802 */
[--C-:B------:R-:W-:Y:S01]  /*c2c0*/  FFMA.FTZ R99, R67, c[0x0][0x2d0], -R2.reuse ;  /* 0x0000b40043637a23 */ /* 0x100fe20000010802 */
[----:B------:R1:W-:Y:S01]  /*c2d0*/  MUFU.EX2 R46, R5 ;  /* 0x00000005002e7308 */ /* 0x0003e20000000800 */
[--C-:B------:R-:W-:Y:S02]  /*c2e0*/  FFMA.FTZ R101, R65, c[0x0][0x2d0], -R2.reuse ;  /* 0x0000b40041657a23 */ /* 0x100fe40000010802 */
[--C-:B------:R-:W-:Y:S02]  /*c2f0*/  FFMA.FTZ R118, R63, c[0x0][0x2d0], -R2.reuse ;  /* 0x0000b4003f767a23 */ /* 0x100fe40000010802 */
[--C-:B------:R-:W-:Y:S02]  /*c300*/  FFMA.FTZ R63, R37, c[0x0][0x2d0], -R2.reuse ;  /* 0x0000b400253f7a23 */ /* 0x100fe40000010802 */
[--C-:B------:R-:W-:Y:S02]  /*c310*/  FFMA.FTZ R115, R55, c[0x0][0x2d0], -R2.reuse ;  /* 0x0000b40037737a23 */ /* 0x100fe40000010802 */
[--C-:B------:R-:W-:Y:S01]  /*c320*/  FFMA.FTZ R248, R42, c[0x0][0x2d0], -R2.reuse ;  /* 0x0000b4002af87a23 */ /* 0x100fe20000010802 */
[----:B------:R-:W-:Y:S01]  /*c330*/  MUFU.EX2 R222, R10 ;  /* 0x0000000a00de7308 */ /* 0x000fe20000000800 */
[----:B------:R-:W-:Y:S09]  /*c340*/  MOV R42, R64 ;  /* 0x00000040002a7202 */ /* 0x000ff20000000f00 */
[----:B------:R-:W2:Y:S01]  /*c350*/  MUFU.EX2 R0, R0 ;  /* 0x0000000000007308 */ /* 0x000ea20000000800 */
[----:B-1----:R-:W-:Y:S01]  /*c360*/  FFMA.FTZ R5, R190, c[0x0][0x2d0], -R2 ;  /* 0x0000b400be057a23 */ /* 0x002fe20000010802 */
[----:B------:R-:W-:Y:S08]  /*c370*/  FSEL R2, R68, RZ, P0 ;  /* 0x000000ff44027208 */ /* 0x000ff00000000000 */
[----:B------:R1:W-:Y:S01]  /*c380*/  MUFU.EX2 R246, R5 ;  /* 0x0000000500f67308 */ /* 0x0003e20000000800 */
[----:B------:R-:W-:Y:S02]  /*c390*/  FADD.FTZ R6, -R2, R119 ;  /* 0x0000007702067221 */ /* 0x000fe40000010100 */
[----:B------:R-:W-:Y:S07]  /*c3a0*/  FMUL.FTZ R2, R4, c[0x0][0x2d0] ;  /* 0x0000b40004027a20 */ /* 0x000fee0000410000 */
[----:B------:R-:W3:Y:S10]  /*c3b0*/  MUFU.EX2 R2, R2 ;  /* 0x0000000200027308 */ /* 0x000ef40000000800 */
[----:B------:R4:W5:Y:S01]  /*c3c0*/  MUFU.EX2 R52, R15 ;  /* 0x0000000f00347308 */ /* 0x0009620000000800 */
[----:B-1----:R-:W-:Y:S05]  /*c3d0*/  FMUL.FTZ R5, R68, c[0x0][0x2d0] ;  /* 0x0000b40044057a20 */ /* 0x002fea0000410000 */
[----:B------:R-:W-:Y:S04]  /*c3e0*/  FSEL R5, R5, RZ, P0 ;  /* 0x000000ff05057208 */ /* 0x000fe80000000000 */
[----:B------:R-:W1:Y:S01]  /*c3f0*/  MUFU.EX2 R3, R3 ;  /* 0x0000000300037308 */ /* 0x000e620000000800 */
[--C-:B------:R-:W-:Y:S02]  /*c400*/  FFMA.FTZ R216, R26, c[0x0][0x2d0], -R5.reuse ;  /* 0x0000b4001ad87a23 */ /* 0x100fe40000010805 */
[----:B------:R-:W2:Y:S01]  /*c410*/  LDL.LU R26, [R1+0x28] ;  /* 0x00002800011a7983 */ /* 0x000ea20000300800 */
[--C-:B------:R-:W-:Y:S02]  /*c420*/  FFMA.FTZ R251, R23, c[0x0][0x2d0], -R5.reuse ;  /* 0x0000b40017fb7a23 */ /* 0x100fe40000010805 */
[--C-:B------:R-:W-:Y:S04]  /*c430*/  FFMA.FTZ R91, R50, c[0x0][0x2d0], -R5.reuse ;  /* 0x0000b400325b7a23 */ /* 0x100fe80000010805 */
[----:B------:R-:W-:Y:S01]  /*c440*/  MUFU.EX2 R196, R196 ;  /* 0x000000c400c47308 */ /* 0x000fe20000000800 */
[----:B------:R-:W2:Y:S01]  /*c450*/  LDL.LU R23, [R1+0x2c] ;  /* 0x00002c0001177983 */ /* 0x000ea20000300800 */
[----:B------:R-:W-:Y:S01]  /*c460*/  MOV R50, R78 ;  /* 0x0000004e00327202 */ /* 0x000fe20000000f00 */
[--C-:B------:R-:W-:Y:S01]  /*c470*/  FFMA.FTZ R110, R38, c[0x0][0x2d0], -R5.reuse ;  /* 0x0000b400266e7a23 */ /* 0x100fe20000010805 */
[----:B------:R-:W-:Y:S01]  /*c480*/  MOV R38, R76 ;  /* 0x0000004c00267202 */ /* 0x000fe20000000f00 */
[--C-:B------:R-:W-:Y:S01]  /*c490*/  FFMA.FTZ R187, R30, c[0x0][0x2d0], -R5.reuse ;  /* 0x0000b4001ebb7a23 */ /* 0x100fe20000010805 */
[----:B------:R-:W-:Y:S01]  /*c4a0*/  MOV R30, R79 ;  /* 0x0000004f001e7202 */ /* 0x000fe20000000f00 */
[--C-:B------:R-:W-:Y:S01]  /*c4b0*/  FFMA.FTZ R4, R47, c[0x0][0x2d0], -R5.reuse ;  /* 0x0000b4002f047a23 */ /* 0x100fe20000010805 */
[----:B------:R-:W1:Y:S01]  /*c4c0*/  LDSM.16.MT88.4 R76, [R225] ;  /* 0x00000000e14c783b */ /* 0x000e620000004200 */
[--C-:B------:R-:W-:Y:S01]  /*c4d0*/  FFMA.FTZ R93, R57, c[0x0][0x2d0], -R5.reuse ;  /* 0x0000b400395d7a23 */ /* 0x100fe20000010805 */
[----:B------:R-:W-:Y:S01]  /*c4e0*/  MUFU.EX2 R107, R107 ;  /* 0x0000006b006b7308 */ /* 0x000fe20000000800 */
[--C-:B------:R-:W-:Y:S01]  /*c4f0*/  FFMA.FTZ R90, R41, c[0x0][0x2d0], -R5.reuse ;  /* 0x0000b400295a7a23 */ /* 0x100fe20000010805 */
[----:B----4-:R-:W-:Y:S01]  /*c500*/  MOV R15, R49 ;  /* 0x00000031000f7202 */ /* 0x010fe20000000f00 */
[--C-:B------:R-:W-:Y:S02]  /*c510*/  FFMA.FTZ R10, R58, c[0x0][0x2d0], -R5.reuse ;  /* 0x0000b4003a0a7a23 */ /* 0x100fe40000010805 */
[--C-:B------:R-:W-:Y:S01]  /*c520*/  FFMA.FTZ R189, R29, c[0x0][0x2d0], -R5.reuse ;  /* 0x0000b4001dbd7a23 */ /* 0x100fe20000010805 */
[----:B------:R-:W-:Y:S01]  /*c530*/  MOV R67, R15 ;  /* 0x0000000f00437202 */ /* 0x000fe20000000f00 */
[--C-:B------:R-:W-:Y:S01]  /*c540*/  FFMA.FTZ R190, R28, c[0x0][0x2d0], -R5.reuse ;  /* 0x0000b4001cbe7a23 */ /* 0x100fe20000010805 */
[----:B------:R-:W-:Y:S01]  /*c550*/  MOV R15, R83 ;  /* 0x00000053000f7202 */ /* 0x000fe20000000f00 */
[--C-:B------:R-:W-:Y:S01]  /*c560*/  FFMA.FTZ R247, R25, c[0x0][0x2d0], -R5.reuse ;  /* 0x0000b40019f77a23 */ /* 0x100fe20000010805 */
[----:B------:R4:W-:Y:S01]  /*c570*/  MUFU.EX2 R81, R4 ;  /* 0x0000000400517308 */ /* 0x0009e20000000800 */
[--C-:B------:R-:W-:Y:S01]  /*c580*/  FFMA.FTZ R249, R24, c[0x0][0x2d0], -R5.reuse ;  /* 0x0000b40018f97a23 */ /* 0x100fe20000010805 */
[----:B------:R-:W-:Y:S01]  /*c590*/  MOV R83, R88 ;  /* 0x0000005800537202 */ /* 0x000fe20000000f00 */
[--C-:B------:R-:W-:Y:S02]  /*c5a0*/  FFMA.FTZ R39, R9, c[0x0][0x2d0], -R5.reuse ;  /* 0x0000b40009277a23 */ /* 0x100fe40000010805 */
[--C-:B------:R-:W-:Y:S02]  /*c5b0*/  FFMA.FTZ R47, R8, c[0x0][0x2d0], -R5.reuse ;  /* 0x0000b400082f7a23 */ /* 0x100fe40000010805 */
[--C-:B------:R-:W-:Y:S02]  /*c5c0*/  FFMA.FTZ R58, R7, c[0x0][0x2d0], -R5.reuse ;  /* 0x0000b400073a7a23 */ /* 0x100fe40000010805 */
        /* <DEDUP_REMOVED lines=16> */
[----:B------:R-:W-:Y:S09]  /*c6d0*/  FFMA.FTZ R55, R21, c[0x0][0x2d0], -R5 ;  /* 0x0000b40015377a23 */ /* 0x000ff20000010805 */
[----:B------:R-:W-:Y:S10]  /*c6e0*/  MUFU.EX2 R185, R185 ;  /* 0x000000b900b97308 */ /* 0x000ff40000000800 */
        /* <DEDUP_REMOVED lines=37> */
[----:B------:R-:W-:Y:S01]  /*c940*/  MUFU.EX2 R248, R248 ;  /* 0x000000f800f87308 */ /* 0x000fe20000000800 */
[C---:B--2---:R-:W-:Y:S01]  /*c950*/  FFMA.FTZ R7, R0.reuse, R60, R74 ;  /* 0x0000003c00077223 */ /* 0x044fe2000001004a */
[----:B------:R-:W-:Y:S01]  /*c960*/  MOV R80, R16 ;  /* 0x0000001000507202 */ /* 0x000fe20000000f00 */
[----:B------:R-:W-:Y:S01]  /*c970*/  FMUL.FTZ R8, R0, R148 ;  /* 0x0000009400087220 */ /* 0x000fe20000410000 */
[----:B------:R-:W-:Y:S01]  /*c980*/  F2FP.PACK_AB R73, R62, R66 ;  /* 0x000000423e49723e */ /* 0x000fe200000000ff */
[C---:B------:R-:W-:Y:S01]  /*c990*/  FMUL.FTZ R9, R0.reuse, R149 ;  /* 0x0000009500097220 */ /* 0x040fe20000410000 */
[----:B------:R-:W-:Y:S01]  /*c9a0*/  MOV R149, R47 ;  /* 0x0000002f00957202 */ /* 0x000fe20000000f00 */
        /* <DEDUP_REMOVED lines=15> */
[----:B------:R-:W-:Y:S01]  /*caa0*/  MUFU.EX2 R132, R100 ;  /* 0x0000006400847308 */ /* 0x000fe20000000800 */
[C---:B------:R-:W-:Y:S01]  /*cab0*/  FMUL.FTZ R44, R0.reuse, R136 ;  /* 0x00000088002c7220 */ /* 0x040fe20000410000 */
[----:B------:R-:W-:Y:S01]  /*cac0*/  MOV R136, R83 ;  /* 0x0000005300887202 */ /* 0x000fe20000000f00 */
[C---:B------:R-:W-:Y:S01]  /*cad0*/  FMUL.FTZ R45, R0.reuse, R137 ;  /* 0x00000089002d7220 */ /* 0x040fe20000410000 */
[----:B------:R-:W-:Y:S01]  /*cae0*/  MOV R137, R30 ;  /* 0x0000001e00897202 */ /* 0x000fe20000000f00 */
[C---:B------:R-:W-:Y:S02]  /*caf0*/  FMUL.FTZ R56, R0.reuse, R128 ;  /* 0x0000008000387220 */ /* 0x040fe40000410000 */
[C---:B------:R-:W-:Y:S02]  /*cb00*/  FMUL.FTZ R57, R0.reuse, R129 ;  /* 0x0000008100397220 */ /* 0x040fe40000410000 */
[C---:B------:R-:W-:Y:S01]  /*cb10*/  FMUL.FTZ R60, R0.reuse, R120 ;  /* 0x00000078003c7220 */ /* 0x040fe20000410000 */
[----:B------:R-:W-:Y:S01]  /*cb20*/  MUFU.EX2 R128, R85 ;  /* 0x0000005500807308 */ /* 0x000fe20000000800 */
[----:B------:R-:W-:Y:S02]  /*cb30*/  FMUL.FTZ R61, R0, R121 ;  /* 0x00000079003d7220 */ /* 0x000fe40000410000 */
[C---:B---3--:R-:W-:Y:S01]  /*cb40*/  FFMA.FTZ R0, R2.reuse, R36, R72 ;  /* 0x0000002402007223 */ /* 0x048fe20000010048 */
[C---:B------:R-:W-:Y:S01]  /*cb50*/  F2FP.PACK_AB R72, R35.reuse, R72 ;  /* 0x000000482348723e */ /* 0x040fe200000000ff */
[----:B------:R-:W-:Y:S01]  /*cb60*/  FMUL.FTZ R49, R2, R161 ;  /* 0x000000a102317220 */ /* 0x000fe20000410000 */
[----:B-----5:R-:W-:Y:S01]  /*cb70*/  MOV R161, R52 ;  /* 0x0000003400a17202 */ /* 0x020fe20000000f00 */
[----:B------:R-:W-:Y:S02]  /*cb80*/  FADD.FTZ R84, R35, R0 ;  /* 0x0000000023547221 */ /* 0x000fe40000010000 */
[----:B------:R-:W-:Y:S01]  /*cb90*/  FMUL.FTZ R0, R6, c[0x0][0x2d0] ;  /* 0x0000b40006007a20 */ /* 0x000fe20000410000 */
[----:B------:R-:W-:Y:S01]  /*cba0*/  MUFU.EX2 R120, R11 ;  /* 0x0000000b00787308 */ /* 0x000fe20000000800 */
[C---:B------:R-:W-:Y:S01]  /*cbb0*/  FMUL.FTZ R52, R2.reuse, R152 ;  /* 0x0000009802347220 */ /* 0x040fe20000410000 */
[----:B------:R-:W-:Y:S01]  /*cbc0*/  MOV R152, R80 ;  /* 0x0000005000987202 */ /* 0x000fe20000000f00 */
[----:B------:R-:W-:Y:S01]  /*cbd0*/  FMUL.FTZ R53, R2, R153 ;  /* 0x0000009902357220 */ /* 0x000fe20000410000 */
[----:B------:R-:W-:Y:S01]  /*cbe0*/  MOV R153, R82 ;  /* 0x0000005200997202 */ /* 0x000fe20000000f00 */
[C---:B------:R-:W-:Y:S01]  /*cbf0*/  FADD.FTZ R89, R46.reuse, R7 ;  /* 0x000000072e597221 */ /* 0x040fe20000010000 */
[----:B------:R-:W-:Y:S01]  /*cc00*/  F2FP.PACK_AB R80, R46, R74 ;  /* 0x0000004a2e50723e */ /* 0x000fe200000000ff */
[----:B----4-:R-:W-:Y:S01]  /*cc10*/  FMUL.FTZ R4, R2, R180 ;  /* 0x000000b402047220 */ /* 0x010fe20000410000 */
[----:B------:R-:W-:Y:S01]  /*cc20*/  F2FP.PACK_AB R74, R152, R161 ;  /* 0x000000a1984a723e */ /* 0x000fe200000000ff */
[----:B------:R-:W-:Y:S01]  /*cc30*/  FMUL.FTZ R5, R2, R181 ;  /* 0x000000b502057220 */ /* 0x000fe20000410000 */
[----:B------:R-:W2:Y:S01]  /*cc40*/  MUFU.EX2 R0, R0 ;  /* 0x0000000000007308 */ /* 0x000ea20000000800 */
[----:B------:R-:W-:Y:S01]  /*cc50*/  F2FP.PACK_AB R75, R250, R153 ;  /* 0x00000099fa4b723e */ /* 0x000fe200000000ff */
[C---:B-1----:R-:W-:Y:S01]  /*cc60*/  FMUL.FTZ R6, R3.reuse, R182 ;  /* 0x000000b603067220 */ /* 0x042fe20000410000 */
[----:B------:R-:W-:Y:S01]  /*cc70*/  F2FP.PACK_AB R82, R222, R246 ;  /* 0x000000f6de52723e */ /* 0x000fe200000000ff */
[C---:B------:R-:W-:Y:S01]  /*cc80*/  FMUL.FTZ R7, R3.reuse, R183 ;  /* 0x000000b703077220 */ /* 0x040fe20000410000 */
[----:B------:R-:W-:Y:S01]  /*cc90*/  MOV R181, R18 ;  /* 0x0000001200b57202 */ /* 0x000fe20000000f00 */
[C---:B------:R-:W-:Y:S01]  /*cca0*/  FMUL.FTZ R18, R3.reuse, R174 ;  /* 0x000000ae03127220 */ /* 0x040fe20000410000 */
[----:B------:R-:W-:Y:S01]  /*ccb0*/  MOV R180, R67 ;  /* 0x0000004300b47202 */ /* 0x000fe20000000f00 */
[C---:B------:R-:W-:Y:S02]  /*ccc0*/  FMUL.FTZ R35, R3.reuse, R167 ;  /* 0x000000a703237220 */ /* 0x040fe40000410000 */
[----:B------:R-:W1:Y:S01]  /*ccd0*/  MUFU.EX2 R121, R14 ;  /* 0x0000000e00797308 */ /* 0x000e620000000800 */
[-C--:B------:R-:W-:Y:S05]  /*cce0*/  HMMA.16816.F32 R4, R72, R76.reuse, R4 ;  /* 0x0000004c4804723c */ /* 0x080fea0000001804 */
[C---:B------:R-:W-:Y:S01]  /*ccf0*/  FMUL.FTZ R48, R2.reuse, R160 ;  /* 0x000000a002307220 */ /* 0x040fe20000410000 */
[----:B------:R-:W-:Y:S01]  /*cd00*/  MOV R160, R15 ;  /* 0x0000000f00a07202 */ /* 0x000fe20000000f00 */
[C---:B------:R-:W-:Y:S01]  /*cd10*/  FMUL.FTZ R16, R2.reuse, R172 ;  /* 0x000000ac02107220 */ /* 0x040fe20000410000 */
[----:B------:R-:W-:Y:S01]  /*cd20*/  MOV R172, R19 ;  /* 0x0000001300ac7202 */ /* 0x000fe20000000f00 */
[----:B------:R-:W-:Y:S01]  /*cd30*/  FMUL.FTZ R19, R3, R175 ;  /* 0x000000af03137220 */ /* 0x000fe20000410000 */
[----:B------:R-:W3:Y:S02]  /*cd40*/  MUFU.EX2 R100, R93 ;  /* 0x0000005d00647308 */ /* 0x000ee40000000800 */
[----:B------:R-:W-:Y:S01]  /*cd50*/  FMUL.FTZ R17, R2, R173 ;  /* 0x000000ad02117220 */ /* 0x000fe20000410000 */
[----:B------:R-:W-:Y:S01]  /*cd60*/  MOV R173, R34 ;  /* 0x0000002200ad7202 */ /* 0x000fe20000000f00 */
[C---:B--2---:R-:W-:Y:S01]  /*cd70*/  FFMA.FTZ R88, R0.reuse, R23, R81 ;  /* 0x0000001700587223 */ /* 0x044fe20000010051 */
[----:B------:R-:W-:Y:S01]  /*cd80*/  F2FP.PACK_AB R81, R113, R81 ;  /* 0x000000517151723e */ /* 0x000fe200000000ff */
[C---:B------:R-:W-:Y:S02]  /*cd90*/  FMUL.FTZ R10, R0.reuse, R150 ;  /* 0x00000096000a7220 */ /* 0x040fe40000410000 */
[C---:B------:R-:W-:Y:S02]  /*cda0*/  FMUL.FTZ R11, R0.reuse, R151 ;  /* 0x00000097000b7220 */ /* 0x040fe40000410000 */
[----:B------:R-:W-:Y:S01]  /*cdb0*/  FMUL.FTZ R15, R0, R159 ;  /* 0x0000009f000f7220 */ /* 0x000fe20000410000 */
[----:B------:R-:W-:Y:S01]  /*cdc0*/  MUFU.EX2 R129, R102 ;  /* 0x0000006600817308 */ /* 0x000fe20000000800 */
[----:B------:R-:W-:Y:S01]  /*cdd0*/  FMUL.FTZ R20, R2, R176 ;  /* 0x000000b002147220 */ /* 0x000fe20000410000 */
[----:B-1----:R-:W-:Y:S01]  /*cde0*/  F2FP.PACK_AB R83, R121, R120 ;  /* 0x000000787953723e */ /* 0x002fe200000000ff */
[C---:B------:R-:W-:Y:S01]  /*cdf0*/  FMUL.FTZ R34, R3.reuse, R166 ;  /* 0x000000a603227220 */ /* 0x040fe20000410000 */
[----:B------:R-:W-:Y:S01]  /*ce00*/  MOV R176, R55 ;  /* 0x0000003700b07202 */ /* 0x000fe20000000f00 */
[C---:B------:R-:W-:Y:S02]  /*ce10*/  FMUL.FTZ R50, R3.reuse, R162 ;  /* 0x000000a203327220 */ /* 0x040fe40000410000 */
[----:B------:R-:W-:Y:S02]  /*ce20*/  FMUL.FTZ R51, R3, R163 ;  /* 0x000000a303337220 */ /* 0x000fe40000410000 */
[C---:B------:R-:W-:Y:S01]  /*ce30*/  HMMA.16816.F32 R8, R80.reuse, R76, R8 ;  /* 0x0000004c5008723c */ /* 0x040fe20000001808 */
[----:B------:R-:W1:Y:S03]  /*ce40*/  MUFU.EX2 R102, R92 ;  /* 0x0000005c00667308 */ /* 0x000e660000000800 */
[----:B------:R-:W-:Y:S02]  /*ce50*/  FMUL.FTZ R14, R0, R158 ;  /* 0x0000009e000e7220 */ /* 0x000fe40000410000 */
[----:B------:R-:W-:Y:S02]  /*ce60*/  FADD.FTZ R88, R113, R88 ;  /* 0x0000005871587221 */ /* 0x000fe40000010000 */
[C---:B------:R-:W-:Y:S01]  /*ce70*/  FMUL.FTZ R21, R2.reuse, R177 ;  /* 0x000000b102157220 */ /* 0x040fe20000410000 */
[----:B------:R-:W-:Y:S02]  /*ce80*/  MOV R177, R42 ;  /* 0x0000002a00b17202 */ /* 0x000fe40000000f00 */
[-C--:B------:R-:W-:Y:S01]  /*ce90*/  HMMA.16816.F32 R12, R80, R78.reuse, R12 ;  /* 0x0000004e500c723c */ /* 0x080fe2000000180c */
[----:B------:R2:W-:Y:S02]  /*cea0*/  MUFU.EX2 R133, R98 ;  /* 0x0000006200857308 */ /* 0x0005e40000000800 */
[C---:B------:R-:W-:Y:S01]  /*ceb0*/  FMUL.FTZ R37, R2.reuse, R169 ;  /* 0x000000a902257220 */ /* 0x040fe20000410000 */
[----:B------:R-:W-:Y:S01]  /*cec0*/  MOV R169, R22 ;  /* 0x0000001600a97202 */ /* 0x000fe20000000f00 */
[C---:B------:R-:W-:Y:S02]  /*ced0*/  FMUL.FTZ R22, R3.reuse, R178 ;  /* 0x000000b203167220 */ /* 0x040fe40000410000 */
[C---:B------:R-:W-:Y:S01]  /*cee0*/  FMUL.FTZ R23, R3.reuse, R179 ;  /* 0x000000b303177220 */ /* 0x040fe20000410000 */
[C---:B------:R-:W-:Y:S01]  /*cef0*/  HMMA.16816.F32 R16, R72.reuse, R78, R16 ;  /* 0x0000004e4810723c */ /* 0x040fe20000001810 */
[----:B------:R-:W4:Y:S03]  /*cf00*/  LDSM.16.MT88.4 R76, [R229] ;  /* 0x00000000e54c783b */ /* 0x000f260000004200 */
[C---:B------:R-:W-:Y:S01]  /*cf10*/  FMUL.FTZ R32, R2.reuse, R164 ;  /* 0x000000a402207220 */ /* 0x040fe20000410000 */
[----:B------:R-:W-:Y:S01]  /*cf20*/  MOV R164, R31 ;  /* 0x0000001f00a47202 */ /* 0x000fe20000000f00 */
[C---:B------:R-:W-:Y:S01]  /*cf30*/  FMUL.FTZ R33, R2.reuse, R165 ;  /* 0x000000a502217220 */ /* 0x040fe20000410000 */
[----:B------:R-:W-:Y:S01]  /*cf40*/  MOV R165, R43 ;  /* 0x0000002b00a57202 */ /* 0x000fe20000000f00 */
[C---:B------:R-:W-:Y:S01]  /*cf50*/  FMUL.FTZ R36, R2.reuse, R168 ;  /* 0x000000a802247220 */ /* 0x040fe20000410000 */
[----:B------:R-:W-:Y:S03]  /*cf60*/  MOV R168, R59 ;  /* 0x0000003b00a87202 */ /* 0x000fe60000000f00 */
[----:B------:R-:W-:Y:S02]  /*cf70*/  FMUL.FTZ R64, R2, R124 ;  /* 0x0000007c02407220 */ /* 0x000fe40000410000 */
[----:B------:R-:W-:Y:S01]  /*cf80*/  MUFU.EX2 R124, R87 ;  /* 0x00000057007c7308 */ /* 0x000fe20000000800 */
[----:B------:R-:W-:Y:S02]  /*cf90*/  FMUL.FTZ R27, R0, R143 ;  /* 0x0000008f001b7220 */ /* 0x000fe40000410000 */
[----:B--2---:R-:W-:Y:S02]  /*cfa0*/  FADD.FTZ R98, R120, R88 ;  /* 0x0000005878627221 */ /* 0x004fe40000010000 */
[C---:B------:R-:W-:Y:S02]  /*cfb0*/  FMUL.FTZ R30, R0.reuse, R146 ;  /* 0x00000092001e7220 */ /* 0x040fe40000410000 */
[C---:B------:R-:W-:Y:S02]  /*cfc0*/  FMUL.FTZ R31, R0.reuse, R147 ;  /* 0x00000093001f7220 */ /* 0x040fe40000410000 */
[C---:B------:R-:W-:Y:S02]  /*cfd0*/  FMUL.FTZ R38, R3.reuse, R170 ;  /* 0x000000aa03267220 */ /* 0x040fe40000410000 */
[C---:B------:R-:W-:Y:S02]  /*cfe0*/  FMUL.FTZ R39, R3.reuse, R171 ;  /* 0x000000ab03277220 */ /* 0x040fe40000410000 */
[C---:B------:R-:W-:Y:S02]  /*cff0*/  FMUL.FTZ R42, R0.reuse, R134 ;  /* 0x00000086002a7220 */ /* 0x040fe40000410000 */
[C---:B------:R-:W-:Y:S01]  /*d000*/  FMUL.FTZ R43, R0.reuse, R135 ;  /* 0x00000087002b7220 */ /* 0x040fe20000410000 */
[----:B------:R-:W-:Y:S01]  /*d010*/  MUFU.EX2 R134, R99 ;  /* 0x0000006300867308 */ /* 0x000fe20000000800 */
[C---:B------:R-:W-:Y:S02]  /*d020*/  FMUL.FTZ R46, R0.reuse, R138 ;  /* 0x0000008a002e7220 */ /* 0x040fe40000410000 */
[----:B------:R-:W-:Y:S02]  /*d030*/  FMUL.FTZ R47, R0, R139 ;  /* 0x0000008b002f7220 */ /* 0x000fe40000410000 */
[C---:B------:R-:W-:Y:S02]  /*d040*/  FMUL.FTZ R54, R3.reuse, R154 ;  /* 0x0000009a03367220 */ /* 0x040fe40000410000 */
[C---:B------:R-:W-:Y:S02]  /*d050*/  FMUL.FTZ R55, R3.reuse, R155 ;  /* 0x0000009b03377220 */ /* 0x040fe40000410000 */
[C---:B------:R-:W-:Y:S01]  /*d060*/  FMUL.FTZ R67, R3.reuse, R127 ;  /* 0x0000007f03437220 */ /* 0x040fe20000410000 */
[----:B------:R-:W-:Y:S01]  /*d070*/  MUFU.EX2 R135, R112 ;  /* 0x0000007000877308 */ /* 0x000fe20000000800 */
[-C--:B----4-:R-:W-:Y:S03]  /*d080*/  HMMA.16816.F32 R20, R72, R76.reuse, R20 ;  /* 0x0000004c4814723c */ /* 0x090fe60000001814 */
[----:B------:R-:W-:Y:S02]  /*d090*/  FMUL.FTZ R65, R2, R125 ;  /* 0x0000007d02417220 */ /* 0x000fe40000410000 */
[C---:B------:R-:W-:Y:S02]  /*d0a0*/  FFMA.FTZ R2, R3.reuse, R26, R66 ;  /* 0x0000001a03027223 */ /* 0x040fe40000010042 */
[C---:B------:R-:W-:Y:S02]  /*d0b0*/  FMUL.FTZ R26, R0.reuse, R142 ;  /* 0x0000008e001a7220 */ /* 0x040fe40000410000 */
[----:B------:R-:W-:Y:S01]  /*d0c0*/  FMUL.FTZ R66, R3, R126 ;  /* 0x0000007e03427220 */ /* 0x000fe20000410000 */
[----:B------:R-:W-:Y:S02]  /*d0d0*/  MUFU.EX2 R125, R104 ;  /* 0x00000068007d7308 */ /* 0x000fe40000000800 */
[----:B------:R-:W-:Y:S01]  /*d0e0*/  FADD.FTZ R3, R161, R84 ;  /* 0x00000054a1037221 */ /* 0x000fe20000010000 */
[----:B------:R-:W-:Y:S01]  /*d0f0*/  MOV R161, R160 ;  /* 0x000000a000a17202 */ /* 0x000fe20000000f00 */
[C---:B------:R-:W-:Y:S04]  /*d100*/  HMMA.16816.F32 R24, R80.reuse, R76, R24 ;  /* 0x0000004c5018723c */ /* 0x040fe80000001818 */
[----:B------:R-:W-:Y:S01]  /*d110*/  MOV R160, R169 ;  /* 0x000000a900a07202 */ /* 0x000fe20000000f00 */
[C---:B------:R-:W-:Y:S01]  /*d120*/  FMUL.FTZ R58, R0.reuse, R130 ;  /* 0x00000082003a7220 */ /* 0x040fe20000410000 */
[----:B------:R2:W-:Y:S01]  /*d130*/  MUFU.EX2 R126, R86 ;  /* 0x00000056007e7308 */ /* 0x0005e20000000800 */
[C---:B------:R-:W-:Y:S01]  /*d140*/  FMUL.FTZ R59, R0.reuse, R131 ;  /* 0x00000083003b7220 */ /* 0x040fe20000410000 */
[-C--:B------:R-:W-:Y:S04]  /*d150*/  HMMA.16816.F32 R28, R80, R78.reuse, R28 ;  /* 0x0000004e501c723c */ /* 0x080fe8000000181c */
[----:B------:R-:W-:Y:S01]  /*d160*/  FMUL.FTZ R63, R0, R123 ;  /* 0x0000007b003f7220 */ /* 0x000fe20000410000 */
[----:B------:R-:W-:Y:S01]  /*d170*/  MOV R169, R168 ;  /* 0x000000a800a97202 */ /* 0x000fe20000000f00 */
[----:B------:R-:W-:Y:S01]  /*d180*/  FADD.FTZ R2, R62, R2 ;  /* 0x000000023e027221 */ /* 0x000fe20000010000 */
[----:B------:R-:W-:Y:S01]  /*d190*/  MOV R168, R137 ;  /* 0x0000008900a87202 */ /* 0x000fe20000000f00 */
[C---:B------:R-:W-:Y:S01]  /*d1a0*/  HMMA.16816.F32 R32, R72.reuse, R78, R32 ;  /* 0x0000004e4820723c */ /* 0x040fe20000001820 */
[----:B------:R-:W4:Y:S01]  /*d1b0*/  LDSM.16.MT88.4 R76, [R226] ;  /* 0x00000000e24c783b */ /* 0x000f220000004200 */
[----:B------:R-:W-:Y:S02]  /*d1c0*/  MUFU.EX2 R104, R90 ;  /* 0x0000005a00687308 */ /* 0x000fe40000000800 */
[----:B------:R-:W-:Y:S02]  /*d1d0*/  FMUL.FTZ R62, R0, R122 ;  /* 0x0000007a003e7220 */ /* 0x000fe40000410000 */
[----:B------:R-:W-:Y:S02]  /*d1e0*/  FADD.FTZ R0, R246, R89 ;  /* 0x00000059f6007221 */ /* 0x000fe40000010000 */
[----:B------:R-:W-:Y:S01]  /*d1f0*/  FADD.FTZ R2, R153, R2 ;  /* 0x0000000299027221 */ /* 0x000fe20000010000 */
[----:B------:R-:W-:Y:S03]  /*d200*/  MOV R153, R136 ;  /* 0x0000008800997202 */ /* 0x000fe60000000f00 */
[----:B------:R-:W-:Y:S01]  /*d210*/  MUFU.EX2 R113, R161 ;  /* 0x000000a100717308 */ /* 0x000fe20000000800 */
[----:B--2---:R-:W-:Y:S09]  /*d220*/  LDSM.16.MT88.4 R84, [R225+0x800] ;  /* 0x00080000e154783b */ /* 0x004ff20000004200 */
[----:B------:R-:W-:Y:S10]  /*d230*/  MUFU.EX2 R122, R106 ;  /* 0x0000006a007a7308 */ /* 0x000ff40000000800 */
[----:B------:R-:W-:Y:S01]  /*d240*/  MUFU.EX2 R106, R95 ;  /* 0x0000005f006a7308 */ /* 0x000fe20000000800 */
[-C--:B----4-:R-:W-:Y:S09]  /*d250*/  HMMA.16816.F32 R36, R72, R76.reuse, R36 ;  /* 0x0000004c4824723c */ /* 0x090ff20000001824 */
[----:B------:R-:W-:Y:S01]  /*d260*/  MUFU.EX2 R127, R103 ;  /* 0x00000067007f7308 */ /* 0x000fe20000000800 */
[C---:B------:R-:W-:Y:S09]  /*d270*/  HMMA.16816.F32 R40, R80.reuse, R76, R40 ;  /* 0x0000004c5028723c */ /* 0x040ff20000001828 */
[----:B------:R2:W4:Y:S01]  /*d280*/  MUFU.EX2 R103, R91 ;  /* 0x0000005b00677308 */ /* 0x0005220000000800 */
[-C--:B------:R-:W-:Y:S09]  /*d290*/  HMMA.16816.F32 R44, R80, R78.reuse, R44 ;  /* 0x0000004e502c723c */ /* 0x080ff2000000182c */
[----:B------:R-:W-:Y:S01]  /*d2a0*/  MUFU.EX2 R123, R105 ;  /* 0x00000069007b7308 */ /* 0x000fe20000000800 */
[C---:B------:R-:W-:Y:S01]  /*d2b0*/  HMMA.16816.F32 R48, R72.reuse, R78, R48 ;  /* 0x0000004e4830723c */ /* 0x040fe20000001830 */
[----:B------:R-:W5:Y:S08]  /*d2c0*/  LDSM.16.MT88.4 R76, [R228] ;  /* 0x00000000e44c783b */ /* 0x000f700000004200 */
[----:B------:R1:W1:Y:S01]  /*d2d0*/  MUFU.EX2 R105, R94 ;  /* 0x0000005e00697308 */ /* 0x0002620000000800 */
[----:B--2---:R-:W-:Y:S09]  /*d2e0*/  LDSM.16.MT88.4 R88, [R226+0x800] ;  /* 0x00080000e258783b */ /* 0x004ff20000004200 */
[----:B------:R2:W-:Y:S10]  /*d2f0*/  MUFU.EX2 R131, R96 ;  /* 0x0000006000837308 */ /* 0x0005f40000000800 */
[----:B------:R-:W-:Y:S01]  /*d300*/  MUFU.EX2 R137, R111 ;  /* 0x0000006f00897308 */ /* 0x000fe20000000800 */
[----:B-1----:R-:W-:Y:S09]  /*d310*/  LDSM.16.MT88.4 R92, [R226+0x1000] ;  /* 0x00100000e25c783b */ /* 0x002ff20000004200 */
[----:B------:R1:W1:Y:S01]  /*d320*/  MUFU.EX2 R130, R97 ;  /* 0x0000006100827308 */ /* 0x0002620000000800 */
[-C--:B-----5:R-:W-:Y:S03]  /*d330*/  HMMA.16816.F32 R52, R72, R76.reuse, R52 ;  /* 0x0000004c4834723c */ /* 0x0a0fe60000001834 */
[----:B--2---:R-:W-:Y:S02]  /*d340*/  FADD.FTZ R96, R250, R2 ;  /* 0x00000002fa607221 */ /* 0x004fe40000010000 */
[----:B------:R-:W-:Y:S04]  /*d350*/  FADD.FTZ R2, R121, R98 ;  /* 0x0000006279027221 */ /* 0x000fe80000010000 */
[----:B------:R-:W-:Y:S01]  /*d360*/  MUFU.EX2 R136, R101 ;  /* 0x0000006500887308 */ /* 0x000fe20000000800 */
[C---:B------:R-:W-:Y:S04]  /*d370*/  HMMA.16816.F32 R56, R80.reuse, R76, R56 ;  /* 0x0000004c5038723c */ /* 0x040fe80000001838 */
[----:B---3--:R-:W-:Y:S03]  /*d380*/  FADD.FTZ R2, R100, R2 ;  /* 0x0000000264027221 */ /* 0x008fe60000010000 */
[----:B------:R-:W-:Y:S01]  /*d390*/  F2FP.PACK_AB R76, R186, R188 ;  /* 0x000000bcba4c723e */ /* 0x000fe200000000ff */
[-C--:B------:R-:W-:Y:S01]  /*d3a0*/  HMMA.16816.F32 R60, R80, R78.reuse, R60 ;  /* 0x0000004e503c723c */ /* 0x080fe2000000183c */
[----:B------:R-:W2:Y:S01]  /*d3b0*/  LDSM.16.MT88.4 R80, [R229+0x800] ;  /* 0x00080000e550783b */ /* 0x000ea20000004200 */
[----:B------:R-:W-:Y:S02]  /*d3c0*/  MUFU.EX2 R112, R169 ;  /* 0x000000a900707308 */ /* 0x000fe40000000800 */
[C---:B------:R-:W-:Y:S01]  /*d3d0*/  F2FP.PACK_AB R77, R102.reuse, R100 ;  /* 0x00000064664d723e */ /* 0x040fe200000000ff */
[----:B------:R-:W-:Y:S02]  /*d3e0*/  FADD.FTZ R2, R102, R2 ;  /* 0x0000000266027221 */ /* 0x000fe40000010000 */
[----:B-1----:R-:W-:Y:S01]  /*d3f0*/  FADD.FTZ R97, R152, R3 ;  /* 0x0000000398617221 */ /* 0x002fe20000010000 */
[----:B------:R-:W-:Y:S04]  /*d400*/  HMMA.16816.F32 R64, R72, R78, R64 ;  /* 0x0000004e4840723c */ /* 0x000fe80000001840 */
[----:B----4-:R-:W-:Y:S01]  /*d410*/  FADD.FTZ R2, R103, R2 ;  /* 0x0000000267027221 */ /* 0x010fe20000010000 */
[----:B------:R-:W-:Y:S01]  /*d420*/  MUFU.EX2 R102, R181 ;  /* 0x000000b500667308 */ /* 0x000fe20000000800 */
[----:B------:R-:W-:Y:S01]  /*d430*/  FADD.FTZ R3, R222, R0 ;  /* 0x00000000de037221 */ /* 0x000fe20000010000 */
[----:B------:R-:W-:Y:S01]  /*d440*/  F2FP.PACK_AB R72, R198, R199 ;  /* 0x000000c7c648723e */ /* 0x000fe200000000ff */
[----:B------:R-:W-:Y:S01]  /*d450*/  FADD.FTZ R2, R104, R2 ;  /* 0x0000000268027221 */ /* 0x000fe20000010000 */
[----:B------:R-:W-:Y:S03]  /*d460*/  F2FP.PACK_AB R73, R108, R109 ;  /* 0x0000006d6c49723e */ /* 0x000fe600000000ff */
[----:B------:R-:W-:Y:S01]  /*d470*/  F2FP.PACK_AB R74, R196, R197 ;  /* 0x000000c5c44a723e */ /* 0x000fe200000000ff */
[----:B------:R-:W-:Y:S01]  /*d480*/  FADD.FTZ R2, R110, R2 ;  /* 0x000000026e027221 */ /* 0x000fe20000010000 */
[----:B------:R-:W-:Y:S01]  /*d490*/  F2FP.PACK_AB R75, R122, R107 ;  /* 0x0000006b7a4b723e */ /* 0x000fe200000000ff */
[----:B------:R-:W-:Y:S01]  /*d4a0*/  MUFU.EX2 R152, R115 ;  /* 0x0000007300987308 */ /* 0x000fe20000000800 */
[----:B------:R-:W-:Y:S01]  /*d4b0*/  F2FP.PACK_AB R78, R106, R185 ;  /* 0x000000b96a4e723e */ /* 0x000fe200000000ff */
[----:B------:R-:W-:Y:S01]  /*d4c0*/  FADD.FTZ R3, R188, R3 ;  /* 0x00000003bc037221 */ /* 0x000fe20000010000 */
[----:B------:R-:W-:Y:S01]  /*d4d0*/  F2FP.PACK_AB R79, R104, R103 ;  /* 0x00000067684f723e */ /* 0x000fe200000000ff */
[----:B------:R-:W-:Y:S02]  /*d4e0*/  FADD.FTZ R2, R114, R2 ;  /* 0x0000000272027221 */ /* 0x000fe40000010000 */
[-C--:B------:R-:W-:Y:S03]  /*d4f0*/  HMMA.16816.F32 R4, R72, R84.reuse, R4 ;  /* 0x000000544804723c */ /* 0x080fe60000001804 */
[----:B------:R-:W-:Y:S01]  /*d500*/  FADD.FTZ R3, R186, R3 ;  /* 0x00000003ba037221 */ /* 0x000fe20000010000 */
[----:B------:R-:W-:Y:S01]  /*d510*/  MUFU.EX2 R104, R173 ;  /* 0x000000ad00687308 */ /* 0x000fe20000000800 */
[----:B------:R-:W-:Y:S02]  /*d520*/  FADD.FTZ R98, R119, R2 ;  /* 0x0000000277627221 */ /* 0x000fe40000010000 */
[----:B------:R-:W-:Y:S01]  /*d530*/  FADD.FTZ R3, R185, R3 ;  /* 0x00000003b9037221 */ /* 0x000fe20000010000 */
[C---:B------:R-:W-:Y:S04]  /*d540*/  HMMA.16816.F32 R8, R76.reuse, R84, R8 ;  /* 0x000000544c08723c */ /* 0x040fe80000001808 */
[----:B------:R-:W-:Y:S02]  /*d550*/  FADD.FTZ R3, R106, R3 ;  /* 0x000000036a037221 */ /* 0x000fe40000010000 */
[----:B------:R1:W-:Y:S01]  /*d560*/  MUFU.EX2 R103, R172 ;  /* 0x000000ac00677308 */ /* 0x0003e20000000800 */
[----:B------:R-:W-:Y:S01]  /*d570*/  FADD.FTZ R0, R199, R97 ;  /* 0x00000061c7007221 */ /* 0x000fe20000010000 */
[-C--:B------:R-:W-:Y:S04]  /*d580*/  HMMA.16816.F32 R12, R76, R86.reuse, R12 ;  /* 0x000000564c0c723c */ /* 0x080fe8000000180c */
[----:B------:R-:W-:Y:S02]  /*d590*/  FADD.FTZ R3, R105, R3 ;  /* 0x0000000369037221 */ /* 0x000fe40000010000 */
[----:B------:R-:W-:Y:S02]  /*d5a0*/  FADD.FTZ R0, R198, R0 ;  /* 0x00000000c6007221 */ /* 0x000fe40000010000 */
[C---:B------:R-:W-:Y:S01]  /*d5b0*/  HMMA.16816.F32 R16, R72.reuse, R86, R16 ;  /* 0x000000564810723c */ /* 0x040fe20000001810 */
[----:B------:R-:W3:Y:S01]  /*d5c0*/  LDSM.16.MT88.4 R84, [R228+0x800] ;  /* 0x00080000e454783b */ /* 0x000ee20000004200 */
[----:B------:R-:W-:Y:S02]  /*d5d0*/  MUFU.EX2 R106, R176 ;  /* 0x000000b0006a7308 */ /* 0x000fe40000000800 */
[----:B------:R-:W-:Y:S02]  /*d5e0*/  FADD.FTZ R3, R124, R3 ;  /* 0x000000037c037221 */ /* 0x000fe40000010000 */
[----:B------:R-:W-:Y:S02]  /*d5f0*/  FADD.FTZ R0, R197, R0 ;  /* 0x00000000c5007221 */ /* 0x000fe40000010000 */
[-C--:B--2---:R-:W-:Y:S04]  /*d600*/  HMMA.16816.F32 R20, R72, R80.reuse, R20 ;  /* 0x000000504814723c */ /* 0x084fe80000001814 */
[----:B------:R-:W-:Y:S01]  /*d610*/  FADD.FTZ R3, R126, R3 ;  /* 0x000000037e037221 */ /* 0x000fe20000010000 */
[----:B------:R-:W-:Y:S01]  /*d620*/  MUFU.EX2 R115, R153 ;  /* 0x0000009900737308 */ /* 0x000fe20000000800 */
[----:B-1----:R-:W-:Y:S01]  /*d630*/  LDSM.16.MT88.4 R172, [R225+0x3000] ;  /* 0x00300000e1ac783b */ /* 0x002fe20000004200 */
[----:B------:R-:W-:Y:S01]  /*d640*/  FADD.FTZ R0, R196, R0 ;  /* 0x00000000c4007221 */ /* 0x000fe20000010000 */
[C---:B------:R-:W-:Y:S04]  /*d650*/  HMMA.16816.F32 R24, R76.reuse, R80, R24 ;  /* 0x000000504c18723c */ /* 0x040fe80000001818 */
[----:B------:R-:W-:Y:S02]  /*d660*/  FADD.FTZ R2, R128, R3 ;  /* 0x0000000380027221 */ /* 0x000fe40000010000 */
[----:B------:R-:W-:Y:S01]  /*d670*/  FADD.FTZ R0, R195, R0 ;  /* 0x00000000c3007221 */ /* 0x000fe20000010000 */
[----:B------:R-:W-:Y:S01]  /*d680*/  MUFU.EX2 R111, R168 ;  /* 0x000000a8006f7308 */ /* 0x000fe20000000800 */
[-C--:B------:R-:W-:Y:S04]  /*d690*/  HMMA.16816.F32 R28, R76, R82.reuse, R28 ;  /* 0x000000524c1c723c */ /* 0x080fe8000000181c */
[----:B------:R-:W-:Y:S02]  /*d6a0*/  FADD.FTZ R2, R130, R2 ;  /* 0x0000000282027221 */ /* 0x000fe40000010000 */
[----:B------:R-:W-:Y:S02]  /*d6b0*/  FADD.FTZ R0, R194, R0 ;  /* 0x00000000c2007221 */ /* 0x000fe40000010000 */
[C---:B------:R-:W-:Y:S01]  /*d6c0*/  HMMA.16816.F32 R32, R72.reuse, R82, R32 ;  /* 0x000000524820723c */ /* 0x040fe20000001820 */
[----:B------:R-:W1:Y:S01]  /*d6d0*/  LDSM.16.MT88.4 R80, [R225+0x1000] ;  /* 0x00100000e150783b */ /* 0x000e620000004200 */
[----:B------:R-:W-:Y:S02]  /*d6e0*/  MUFU.EX2 R99, R141 ;  /* 0x0000008d00637308 */ /* 0x000fe40000000800 */
[----:B------:R-:W-:Y:S04]  /*d6f0*/  FADD.FTZ R0, R193, R0 ;  /* 0x00000000c1007221 */ /* 0x000fe80000010000 */
[-C--:B------:R-:W-:Y:S04]  /*d700*/  HMMA.16816.F32 R36, R72, R88.reuse, R36 ;  /* 0x000000584824723c */ /* 0x080fe80000001824 */
[----:B------:R-:W-:Y:S01]  /*d710*/  MUFU.EX2 R100, R144 ;  /* 0x0000009000647308 */ /* 0x000fe20000000800 */
[----:B------:R-:W-:Y:S02]  /*d720*/  FADD.FTZ R97, R192, R0 ;  /* 0x00000000c0617221 */ /* 0x000fe40000010000 */
[----:B------:R-:W-:Y:S01]  /*d730*/  FADD.FTZ R0, R187, R98 ;  /* 0x00000062bb007221 */ /* 0x000fe20000010000 */
[C---:B------:R-:W-:Y:S06]  /*d740*/  HMMA.16816.F32 R40, R76.reuse, R88, R40 ;  /* 0x000000584c28723c */ /* 0x040fec0000001828 */
[----:B------:R-:W2:Y:S02]  /*d750*/  MUFU.EX2 R101, R145 ;  /* 0x0000009100657308 */ /* 0x000ea40000000800 */
[-C--:B------:R-:W-:Y:S08]  /*d760*/  HMMA.16816.F32 R44, R76, R90.reuse, R44 ;  /* 0x0000005a4c2c723c */ /* 0x080ff0000000182c */
[C---:B------:R-:W-:Y:S01]  /*d770*/  HMMA.16816.F32 R48, R72.reuse, R90, R48 ;  /* 0x0000005a4830723c */ /* 0x040fe20000001830 */
[----:B------:R-:W4:Y:S07]  /*d780*/  LDSM.16.MT88.4 R88, [R229+0x1000] ;  /* 0x00100000e558783b */ /* 0x000f2e0000004200 */
[-C--:B---3--:R-:W-:Y:S04]  /*d790*/  HMMA.16816.F32 R52, R72, R84.reuse, R52 ;  /* 0x000000544834723c */ /* 0x088fe80000001834 */
[----:B--2---:R-:W-:Y:S04]  /*d7a0*/  F2FP.PACK_AB R120, R100, R101 ;  /* 0x000000656478723e */ /* 0x004fe800000000ff */
[C---:B------:R-:W-:Y:S08]  /*d7b0*/  HMMA.16816.F32 R56, R76.reuse, R84, R56 ;  /* 0x000000544c38723c */ /* 0x040ff00000001838 */
[-C--:B------:R-:W-:Y:S07]  /*d7c0*/  HMMA.16816.F32 R60, R76, R86.reuse, R60 ;  /* 0x000000564c3c723c */ /* 0x080fee000000183c */
[----:B------:R-:W-:Y:S01]  /*d7d0*/  FADD.FTZ R76, R109, R96 ;  /* 0x000000606d4c7221 */ /* 0x000fe20000010000 */
[----:B------:R-:W-:Y:S01]  /*d7e0*/  HMMA.16816.F32 R64, R72, R86, R64 ;  /* 0x000000564840723c */ /* 0x000fe20000001840 */
[----:B------:R-:W2:Y:S01]  /*d7f0*/  LDSM.16.MT88.4 R84, [R228+0x1000] ;  /* 0x00100000e454783b */ /* 0x000ea20000004200 */
[----:B------:R3:W-:Y:S02]  /*d800*/  MUFU.EX2 R109, R160 ;  /* 0x000000a0006d7308 */ /* 0x0007e40000000800 */
[----:B------:R-:W-:Y:S01]  /*d810*/  F2FP.PACK_AB R78, R128, R126 ;  /* 0x0000007e804e723e */ /* 0x000fe200000000ff */
[----:B------:R-:W-:Y:S01]  /*d820*/  FADD.FTZ R96, R108, R76 ;  /* 0x0000004c6c607221 */ /* 0x000fe20000010000 */
[----:B------:R-:W-:Y:S02]  /*d830*/  F2FP.PACK_AB R76, R124, R105 ;  /* 0x000000697c4c723e */ /* 0x000fe400000000ff */
[----:B------:R-:W-:Y:S04]  /*d840*/  F2FP.PACK_AB R72, R194, R195 ;  /* 0x000000c3c248723e */ /* 0x000fe800000000ff */
[----:B------:R-:W-:Y:S01]  /*d850*/  F2FP.PACK_AB R73, R125, R123 ;  /* 0x0000007b7d49723e */ /* 0x000fe200000000ff */
[----:B------:R-:W-:Y:S01]  /*d860*/  MUFU.EX2 R108, R164 ;  /* 0x000000a4006c7308 */ /* 0x000fe20000000800 */
[----:B------:R-:W-:Y:S02]  /*d870*/  F2FP.PACK_AB R74, R192, R193 ;  /* 0x000000c1c04a723e */ /* 0x000fe400000000ff */
[----:B------:R-:W-:Y:S02]  /*d880*/  F2FP.PACK_AB R75, R129, R127 ;  /* 0x0000007f814b723e */ /* 0x000fe400000000ff */
[----:B------:R-:W-:Y:S02]  /*d890*/  F2FP.PACK_AB R77, R114, R110 ;  /* 0x0000006e724d723e */ /* 0x000fe400000000ff */
[----:B------:R-:W-:Y:S02]  /*d8a0*/  F2FP.PACK_AB R79, R187, R119 ;  /* 0x00000077bb4f723e */ /* 0x000fe400000000ff */
[----:B------:R-:W-:Y:S01]  /*d8b0*/  F2FP.PACK_AB R124, R113, R115 ;  /* 0x00000073717c723e */ /* 0x000fe200000000ff */
[-C--:B-1----:R-:W-:Y:S01]  /*d8c0*/  HMMA.16816.F32 R4, R72, R80.reuse, R4 ;  /* 0x000000504804723c */ /* 0x082fe20000001804 */
[----:B------:R-:W1:Y:S01]  /*d8d0*/  MUFU.EX2 R110, R165 ;  /* 0x000000a5006e7308 */ /* 0x000e620000000800 */
[----:B---3--:R-:W-:Y:S01]  /*d8e0*/  LDSM.16.MT88.4 R160, [R226+0x3000] ;  /* 0x00300000e2a0783b */ /* 0x008fe20000004200 */
[----:B------:R-:W-:Y:S05]  /*d8f0*/  MOV R119, R68 ;  /* 0x0000004400777202 */ /* 0x000fea0000000f00 */
[C---:B------:R-:W-:Y:S03]  /*d900*/  HMMA.16816.F32 R8, R76.reuse, R80, R8 ;  /* 0x000000504c08723c */ /* 0x040fe60000001808 */
[----:B------:R-:W-:Y:S05]  /*d910*/  MUFU.EX2 R105, R180 ;  /* 0x000000b400697308 */ /* 0x000fea0000000800 */
[-C--:B------:R-:W-:Y:S08]  /*d920*/  HMMA.16816.F32 R12, R76, R82.reuse, R12 ;  /* 0x000000524c0c723c */ /* 0x080ff0000000180c */
[C---:B------:R-:W-:Y:S01]  /*d930*/  HMMA.16816.F32 R16, R72.reuse, R82, R16 ;  /* 0x000000524810723c */ /* 0x040fe20000001810 */
[----:B------:R-:W3:Y:S03]  /*d940*/  LDSM.16.MT88.4 R80, [R225+0x1800] ;  /* 0x00180000e150783b */ /* 0x000ee60000004200 */
[----:B-1----:R-:W-:Y:S04]  /*d950*/  F2FP.PACK_AB R126, R108, R110 ;  /* 0x0000006e6c7e723e */ /* 0x002fe800000000ff */
[-C--:B----4-:R-:W-:Y:S01]  /*d960*/  HMMA.16816.F32 R20, R72, R88.reuse, R20 ;  /* 0x000000584814723c */ /* 0x090fe20000001814 */
[----:B------:R-:W-:Y:S07]  /*d970*/  LDSM.16.MT88.4 R164, [R229+0x3000] ;  /* 0x00300000e5a4783b */ /* 0x000fee0000004200 */
        /* <DEDUP_REMOVED lines=8> */
[----:B------:R-:W4:Y:S07]  /*da00*/  LDSM.16.MT88.4 R92, [R226+0x1800] ;  /* 0x00180000e25c783b */ /* 0x000f2e0000004200 */
[-C--:B--2---:R-:W-:Y:S08]  /*da10*/  HMMA.16816.F32 R52, R72, R84.reuse, R52 ;  /* 0x000000544834723c */ /* 0x084ff00000001834 */
[C---:B------:R-:W-:Y:S08]  /*da20*/  HMMA.16816.F32 R56, R76.reuse, R84, R56 ;  /* 0x000000544c38723c */ /* 0x040ff00000001838 */
[-C--:B------:R-:W-:Y:S07]  /*da30*/  HMMA.16816.F32 R60, R76, R86.reuse, R60 ;  /* 0x000000564c3c723c */ /* 0x080fee000000183c */
[----:B------:R-:W-:Y:S01]  /*da40*/  F2FP.PACK_AB R78, R136, R134 ;  /* 0x00000086884e723e */ /* 0x000fe200000000ff */
[----:B------:R-:W-:Y:S01]  /*da50*/  HMMA.16816.F32 R64, R72, R86, R64 ;  /* 0x000000564840723c */ /* 0x000fe20000001840 */
[----:B------:R-:W2:Y:S03]  /*da60*/  LDSM.16.MT88.4 R84, [R228+0x1800] ;  /* 0x00180000e454783b */ /* 0x000ea60000004200 */
[----:B------:R-:W-:Y:S01]  /*da70*/  FADD.FTZ R76, R107, R96 ;  /* 0x000000606b4c7221 */ /* 0x000fe20000010000 */
[----:B------:R-:W-:Y:S01]  /*da80*/  F2FP.PACK_AB R77, R190, R189 ;  /* 0x000000bdbe4d723e */ /* 0x000fe200000000ff */
[----:B------:R-:W5:Y:S01]  /*da90*/  MUFU.EX2 R107, R177 ;  /* 0x000000b1006b7308 */ /* 0x000f620000000800 */
[----:B------:R-:W-:Y:S01]  /*daa0*/  F2FP.PACK_AB R72, R184, R191 ;  /* 0x000000bfb848723e */ /* 0x000fe200000000ff */
[----:B------:R-:W-:Y:S01]  /*dab0*/  FADD.FTZ R96, R122, R76 ;  /* 0x0000004c7a607221 */ /* 0x000fe20000010000 */
[----:B------:R-:W-:Y:S03]  /*dac0*/  F2FP.PACK_AB R73, R133, R132 ;  /* 0x000000848549723e */ /* 0x000fe600000000ff */
[----:B------:R-:W-:Y:S02]  /*dad0*/  F2FP.PACK_AB R74, R201, R200 ;  /* 0x000000c8c94a723e */ /* 0x000fe400000000ff */
[----:B------:R-:W-:Y:S02]  /*dae0*/  F2FP.PACK_AB R75, R137, R135 ;  /* 0x00000087894b723e */ /* 0x000fe400000000ff */
[----:B------:R-:W-:Y:S02]  /*daf0*/  F2FP.PACK_AB R76, R131, R130 ;  /* 0x00000082834c723e */ /* 0x000fe400000000ff */
[----:B------:R-:W-:Y:S03]  /*db00*/  F2FP.PACK_AB R79, R216, R214 ;  /* 0x000000d6d84f723e */ /* 0x000fe600000000ff */
[-C--:B---3--:R-:W-:Y:S08]  /*db10*/  HMMA.16816.F32 R4, R72, R80.reuse, R4 ;  /* 0x000000504804723c */ /* 0x088ff00000001804 */
[C---:B------:R-:W-:Y:S08]  /*db20*/  HMMA.16816.F32 R8, R76.reuse, R80, R8 ;  /* 0x000000504c08723c */ /* 0x040ff00000001808 */
[-C--:B------:R-:W-:Y:S08]  /*db30*/  HMMA.16816.F32 R12, R76, R82.reuse, R12 ;  /* 0x000000524c0c723c */ /* 0x080ff0000000180c */
[C---:B------:R-:W-:Y:S01]  /*db40*/  HMMA.16816.F32 R16, R72.reuse, R82, R16 ;  /* 0x000000524810723c */ /* 0x040fe20000001810 */
[----:B------:R-:W3:Y:S07]  /*db50*/  LDSM.16.MT88.4 R80, [R225+0x2000] ;  /* 0x00200000e150783b */ /* 0x000eee0000004200 */
[-C--:B-1----:R-:W-:Y:S08]  /*db60*/  HMMA.16816.F32 R20, R72, R88.reuse, R20 ;  /* 0x000000584814723c */ /* 0x082ff00000001814 */
[C---:B------:R-:W-:Y:S08]  /*db70*/  HMMA.16816.F32 R24, R76.reuse, R88, R24 ;  /* 0x000000584c18723c */ /* 0x040ff00000001818 */
[-C--:B------:R-:W-:Y:S08]  /*db80*/  HMMA.16816.F32 R28, R76, R90.reuse, R28 ;  /* 0x0000005a4c1c723c */ /* 0x080ff0000000181c */
[C---:B------:R-:W-:Y:S01]  /*db90*/  HMMA.16816.F32 R32, R72.reuse, R90, R32 ;  /* 0x0000005a4820723c */ /* 0x040fe20000001820 */
[----:B------:R-:W1:Y:S07]  /*dba0*/  LDSM.16.MT88.4 R88, [R229+0x2000] ;  /* 0x00200000e558783b */ /* 0x000e6e0000004200 */
[-C--:B----4-:R-:W-:Y:S08]  /*dbb0*/  HMMA.16816.F32 R36, R72, R92.reuse, R36 ;  /* 0x0000005c4824723c */ /* 0x090ff00000001824 */
        /* <DEDUP_REMOVED lines=11> */
[----:B------:R-:W-:Y:S02]  /*dc70*/  F2FP.PACK_AB R77, R249, R247 ;  /* 0x000000f7f94d723e */ /* 0x000fe400000000ff */
[----:B------:R-:W-:Y:S01]  /*dc80*/  F2FP.PACK_AB R72, R210, R208 ;  /* 0x000000d0d248723e */ /* 0x000fe200000000ff */
[----:B------:R-:W-:Y:S01]  /*dc90*/  FADD.FTZ R96, R125, R76 ;  /* 0x0000004c7d607221 */ /* 0x000fe20000010000 */
[----:B------:R-:W-:Y:S03]  /*dca0*/  F2FP.PACK_AB R73, R205, R206 ;  /* 0x000000cecd49723e */ /* 0x000fe600000000ff */
[----:B------:R-:W-:Y:S02]  /*dcb0*/  F2FP.PACK_AB R74, R212, R213 ;  /* 0x000000d5d44a723e */ /* 0x000fe400000000ff */
[----:B------:R-:W-:Y:S02]  /*dcc0*/  F2FP.PACK_AB R75, R203, R204 ;  /* 0x000000cccb4b723e */ /* 0x000fe400000000ff */
[----:B------:R-:W-:Y:S02]  /*dcd0*/  F2FP.PACK_AB R76, R117, R118 ;  /* 0x00000076754c723e */ /* 0x000fe400000000ff */
[----:B------:R-:W-:Y:S02]  /*dce0*/  F2FP.PACK_AB R79, R109, R251 ;  /* 0x000000fb6d4f723e */ /* 0x000fe400000000ff */
[----:B------:R-:W-:Y:S01]  /*dcf0*/  F2FP.PACK_AB R125, R111, R112 ;  /* 0x000000706f7d723e */ /* 0x000fe200000000ff */
        /* <DEDUP_REMOVED lines=26> */
[----:B------:R-:W-:Y:S01]  /*dea0*/  F2FP.PACK_AB R74, R220, R218 ;  /* 0x000000dadc4a723e */ /* 0x000fe200000000ff */
[----:B------:R-:W-:Y:S01]  /*deb0*/  FADD.FTZ R3, R132, R96 ;  /* 0x0000006084037221 */ /* 0x000fe20000010000 */
[----:B------:R-:W-:Y:S02]  /*dec0*/  F2FP.PACK_AB R75, R219, R217 ;  /* 0x000000d9db4b723e */ /* 0x000fe400000000ff */
[----:B------:R-:W-:Y:S01]  /*ded0*/  F2FP.PACK_AB R76, R221, R215 ;  /* 0x000000d7dd4c723e */ /* 0x000fe200000000ff */
[----:B------:R-:W-:Y:S01]  /*dee0*/  FADD.FTZ R3, R133, R3 ;  /* 0x0000000385037221 */ /* 0x000fe20000010000 */
[----:B------:R-:W-:Y:S02]  /*def0*/  F2FP.PACK_AB R79, R102, R103 ;  /* 0x00000067664f723e */ /* 0x000fe400000000ff */
[----:B-----5:R-:W-:Y:S01]  /*df00*/  F2FP.PACK_AB R127, R105, R107 ;  /* 0x0000006b697f723e */ /* 0x020fe200000000ff */
[-C--:B---3--:R-:W-:Y:S03]  /*df10*/  HMMA.16816.F32 R4, R72, R80.reuse, R4 ;  /* 0x000000504804723c */ /* 0x088fe60000001804 */
[----:B------:R-:W-:Y:S04]  /*df20*/  FADD.FTZ R3, R135, R3 ;  /* 0x0000000387037221 */ /* 0x000fe80000010000 */
[----:B------:R-:W-:Y:S01]  /*df30*/  FADD.FTZ R3, R137, R3 ;  /* 0x0000000389037221 */ /* 0x000fe20000010000 */
[C---:B------:R-:W-:Y:S01]  /*df40*/  HMMA.16816.F32 R8, R76.reuse, R80, R8 ;  /* 0x000000504c08723c */ /* 0x040fe20000001808 */
[----:B------:R-:W-:Y:S07]  /*df50*/  MUFU.EX2 R80, R148 ;  /* 0x0000009400507308 */ /* 0x000fee0000000800 */
[-C--:B------:R-:W-:Y:S03]  /*df60*/  HMMA.16816.F32 R12, R76, R82.reuse, R12 ;  /* 0x000000524c0c723c */ /* 0x080fe6000000180c */
[----:B------:R-:W3:Y:S05]  /*df70*/  MUFU.EX2 R81, R149 ;  /* 0x0000009500517308 */ /* 0x000eea0000000800 */
[C---:B------:R-:W-:Y:S05]  /*df80*/  HMMA.16816.F32 R16, R72.reuse, R82, R16 ;  /* 0x000000524810723c */ /* 0x040fea0000001810 */
[----:B------:R-:W-:Y:S03]  /*df90*/  MUFU.EX2 R82, R156 ;  /* 0x0000009c00527308 */ /* 0x000fe60000000800 */
[-C--:B-1----:R-:W-:Y:S07]  /*dfa0*/  HMMA.16816.F32 R20, R72, R88.reuse, R20 ;  /* 0x000000584814723c */ /* 0x082fee0000001814 */
[----:B------:R-:W1:Y:S01]  /*dfb0*/  MUFU.EX2 R83, R157 ;  /* 0x0000009d00537308 */ /* 0x000e620000000800 */
[C---:B------:R-:W-:Y:S04]  /*dfc0*/  HMMA.16816.F32 R24, R76.reuse, R88, R24 ;  /* 0x000000584c18723c */ /* 0x040fe80000001818 */
[----:B---3--:R-:W-:Y:S04]  /*dfd0*/  F2FP.PACK_AB R123, R80, R81 ;  /* 0x00000051507b723e */ /* 0x008fe800000000ff */
[-C--:B------:R-:W-:Y:S01]  /*dfe0*/  HMMA.16816.F32 R28, R76, R90.reuse, R28 ;  /* 0x0000005a4c1c723c */ /* 0x080fe2000000181c */
[----:B------:R-:W3:Y:S07]  /*dff0*/  MUFU.EX2 R88, R140 ;  /* 0x0000008c00587308 */ /* 0x000eee0000000800 */
[C---:B------:R-:W-:Y:S04]  /*e000*/  HMMA.16816.F32 R32, R72.reuse, R90, R32 ;  /* 0x0000005a4820723c */ /* 0x040fe80000001820 */
[----:B-1----:R-:W-:Y:S04]  /*e010*/  F2FP.PACK_AB R121, R82, R83 ;  /* 0x000000535279723e */ /* 0x002fe800000000ff */
[-C--:B----4-:R-:W-:Y:S08]  /*e020*/  HMMA.16816.F32 R36, R72, R92.reuse, R36 ;  /* 0x0000005c4824723c */ /* 0x090ff00000001824 */
[C---:B------:R-:W-:Y:S04]  /*e030*/  HMMA.16816.F32 R40, R76.reuse, R92, R40 ;  /* 0x0000005c4c28723c */ /* 0x040fe80000001828 */
[----:B---3--:R-:W-:Y:S04]  /*e040*/  F2FP.PACK_AB R122, R88, R99 ;  /* 0x00000063587a723e */ /* 0x008fe800000000ff */
[-C--:B------:R-:W-:Y:S08]  /*e050*/  HMMA.16816.F32 R44, R76, R94.reuse, R44 ;  /* 0x0000005e4c2c723c */ /* 0x080ff0000000182c */
[C---:B------:R-:W-:Y:S08]  /*e060*/  HMMA.16816.F32 R48, R72.reuse, R94, R48 ;  /* 0x0000005e4830723c */ /* 0x040ff00000001830 */
[-C--:B--2---:R-:W-:Y:S08]  /*e070*/  HMMA.16816.F32 R52, R72, R84.reuse, R52 ;  /* 0x000000544834723c */ /* 0x084ff00000001834 */
[C---:B------:R-:W-:Y:S01]  /*e080*/  HMMA.16816.F32 R56, R76.reuse, R84, R56 ;  /* 0x000000544c38723c */ /* 0x040fe20000001838 */
[----:B------:R-:W2:Y:S07]  /*e090*/  LDL R84, [R1+0x1c] ;  /* 0x00001c0001547983 */ /* 0x000eae0000100800 */
[-C--:B------:R-:W-:Y:S07]  /*e0a0*/  HMMA.16816.F32 R60, R76, R86.reuse, R60 ;  /* 0x000000564c3c723c */ /* 0x080fee000000183c */
[----:B------:R-:W-:Y:S01]  /*e0b0*/  FADD.FTZ R77, R189, R0 ;  /* 0x00000000bd4d7221 */ /* 0x000fe20000010000 */
[----:B------:R-:W-:Y:S04]  /*e0c0*/  HMMA.16816.F32 R64, R72, R86, R64 ;  /* 0x000000564840723c */ /* 0x000fe80000001840 */
[----:B------:R-:W-:Y:S03]  /*e0d0*/  FADD.FTZ R76, R191, R97 ;  /* 0x00000061bf4c7221 */ /* 0x000fe60000010000 */
[----:B------:R-:W-:Y:S01]  /*e0e0*/  FADD.FTZ R72, R131, R2 ;  /* 0x0000000283487221 */ /* 0x000fe20000010000 */
[-C--:B------:R-:W-:Y:S01]  /*e0f0*/  HMMA.16816.F32 R180, R124, R172.reuse, R4 ;  /* 0x000000ac7cb4723c */ /* 0x080fe20000001804 */
[----:B------:R-:W1:Y:S04]  /*e100*/  LDSM.16.MT88.4 R4, [R228+0x3000] ;  /* 0x00300000e404783b */ /* 0x000e680000004200 */
[----:B------:R-:W-:Y:S02]  /*e110*/  FADD.FTZ R2, R190, R77 ;  /* 0x0000004dbe027221 */ /* 0x000fe40000010000 */
[----:B------:R-:W-:Y:S01]  /*e120*/  FADD.FTZ R0, R184, R76 ;  /* 0x0000004cb8007221 */ /* 0x000fe20000010000 */
[C---:B------:R-:W-:Y:S04]  /*e130*/  HMMA.16816.F32 R148, R120.reuse, R172, R8 ;  /* 0x000000ac7894723c */ /* 0x040fe80000001808 */
[----:B------:R-:W-:Y:S03]  /*e140*/  FADD.FTZ R0, R200, R0 ;  /* 0x00000000c8007221 */ /* 0x000fe60000010000 */
[----:B------:R-:W-:Y:S01]  /*e150*/  FADD.FTZ R9, R134, R72 ;  /* 0x0000004886097221 */ /* 0x000fe20000010000 */
[-C--:B------:R-:W-:Y:S04]  /*e160*/  HMMA.16816.F32 R156, R120, R174.reuse, R12 ;  /* 0x000000ae789c723c */ /* 0x080fe8000000180c */
[----:B------:R-:W-:Y:S02]  /*e170*/  FADD.FTZ R8, R214, R2 ;  /* 0x00000002d6087221 */ /* 0x000fe40000010000 */
[----:B------:R-:W-:Y:S02]  /*e180*/  FADD.FTZ R2, R136, R9 ;  /* 0x0000000988027221 */ /* 0x000fe40000010000 */
[C---:B------:R-:W-:Y:S04]  /*e190*/  HMMA.16816.F32 R172, R124.reuse, R174, R16 ;  /* 0x000000ae7cac723c */ /* 0x040fe80000001810 */
[----:B------:R-:W-:Y:S02]  /*e1a0*/  FADD.FTZ R11, R201, R0 ;  /* 0x00000000c90b7221 */ /* 0x000fe40000010000 */
[----:B------:R-:W-:Y:S02]  /*e1b0*/  FADD.FTZ R0, R216, R8 ;  /* 0x00000008d8007221 */ /* 0x000fe40000010000 */
[-C--:B------:R-:W-:Y:S04]  /*e1c0*/  HMMA.16816.F32 R176, R124, R164.reuse, R20 ;  /* 0x000000a47cb0723c */ /* 0x080fe80000001814 */
[----:B------:R-:W-:Y:S02]  /*e1d0*/  FADD.FTZ R11, R208, R11 ;  /* 0x0000000bd00b7221 */ /* 0x000fe40000010000 */
[----:B------:R-:W-:Y:S01]  /*e1e0*/  FADD.FTZ R9, R118, R2 ;  /* 0x0000000276097221 */ /* 0x000fe20000010000 */
[----:B------:R-:W-:Y:S01]  /*e1f0*/  MOV R118, R69 ;  /* 0x0000004500767202 */ /* 0x000fe20000000f00 */
[----:B------:R-:W-:Y:S01]  /*e200*/  FADD.FTZ R10, R206, R3 ;  /* 0x00000003ce0a7221 */ /* 0x000fe20000010000 */
[C---:B------:R-:W-:Y:S04]  /*e210*/  HMMA.16816.F32 R140, R120.reuse, R164, R24 ;  /* 0x000000a4788c723c */ /* 0x040fe80000001818 */
[----:B------:R-:W-:Y:S02]  /*e220*/  FADD.FTZ R8, R247, R0 ;  /* 0x00000000f7087221 */ /* 0x000fe40000010000 */
[----:B------:R-:W-:Y:S02]  /*e230*/  FADD.FTZ R3, R210, R11 ;  /* 0x0000000bd2037221 */ /* 0x000fe40000010000 */
[----:B------:R-:W-:Y:S01]  /*e240*/  FADD.FTZ R0, R117, R9 ;  /* 0x0000000975007221 */ /* 0x000fe20000010000 */
[-C--:B------:R-:W-:Y:S03]  /*e250*/  HMMA.16816.F32 R144, R120, R166.reuse, R28 ;  /* 0x000000a67890723c */ /* 0x080fe6000000181c */
[----:B------:R-:W-:Y:S01]  /*e260*/  FADD.FTZ R2, R205, R10 ;  /* 0x0000000acd027221 */ /* 0x000fe20000010000 */
[----:B------:R-:W-:Y:S01]  /*e270*/  MOV R117, R70 ;  /* 0x0000004600757202 */ /* 0x000fe20000000f00 */
[----:B------:R-:W-:Y:S02]  /*e280*/  FADD.FTZ R11, R249, R8 ;  /* 0x00000008f90b7221 */ /* 0x000fe40000010000 */
[----:B------:R-:W-:Y:S01]  /*e290*/  FADD.FTZ R10, R213, R3 ;  /* 0x00000003d50a7221 */ /* 0x000fe20000010000 */
[C---:B------:R-:W-:Y:S04]  /*e2a0*/  HMMA.16816.F32 R164, R124.reuse, R166, R32 ;  /* 0x000000a67ca4723c */ /* 0x040fe80000001820 */
[----:B------:R-:W-:Y:S01]  /*e2b0*/  FADD.FTZ R8, R116, R0 ;  /* 0x0000000074087221 */ /* 0x000fe20000010000 */
[----:B------:R-:W-:Y:S01]  /*e2c0*/  MOV R116, R71 ;  /* 0x0000004700747202 */ /* 0x000fe20000000f00 */
        /* <DEDUP_REMOVED lines=18> */
[-C--:B-1----:R-:W-:Y:S03]  /*e3f0*/  HMMA.16816.F32 R152, R124, R4.reuse, R52 ;  /* 0x000000047c98723c */ /* 0x082fe60000001834 */
        /* <DEDUP_REMOVED lines=27> */
[----:B------:R-:W-:Y:S03]  /*e5b0*/  FADD.FTZ R0, R81, R0 ;  /* 0x0000000051007221 */ /* 0x000fe60000010000 */
[----:B------:R1:W-:Y:S01]  /*e5c0*/  STL [R1+0x20], R2 ;  /* 0x0000200201007387 */ /* 0x0003e20000100800 */
[----:B------:R-:W-:Y:S05]  /*e5d0*/  FADD.FTZ R0, R80, R0 ;  /* 0x0000000050007221 */ /* 0x000fea0000010000 */
[----:B------:R1:W-:Y:S01]  /*e5e0*/  STL [R1+0x2c], R0 ;  /* 0x00002c0001007387 */ /* 0x0003e20000100800 */
[C---:B--2---:R-:W-:Y:S02]  /*e5f0*/  ISETP.GT.AND P0, PT, R245.reuse, R84, PT ;  /* 0x00000054f500720c */ /* 0x044fe40003f04270 */
[----:B------:R-:W-:Y:S11]  /*e600*/  IADD3 R245, R245, -0x1, RZ ;  /* 0xfffffffff5f57810 */ /* 0x000ff60007ffe0ff */
[----:B-1----:R-:W-:-:S05]  /*e610*/  @P0 BRA `(.L_x_555) ;  /* 0xffff9c1000000947 */ /* 0x002fca000383ffff */
.L_x_544:
[----:B-1----:R-:W-:-:S13]  /*e620*/  ISETP.GE.AND P0, PT, R245, RZ, PT ;  /* 0x000000fff500720c */ /* 0x002fda0003f06270 */
[----:B------:R-:W-:Y:S05]  /*e630*/  @!P0 BRA `(.L_x_556) ;  /* 0x0000526000008947 */ /* 0x000fea0003800000 */
[----:B------:R-:W-:Y:S01]  /*e640*/  IMAD.MOV.U32 R118, RZ, RZ, R70 ;  /* 0x000000ffff767224 */ /* 0x000fe200078e0046 */
[----:B------:R-:W-:Y:S01]  /*e650*/  MOV R119, R68 ;  /* 0x0000004400777202 */ /* 0x000fe20000000f00 */
[----:B------:R-:W-:Y:S01]  /*e660*/  IMAD.MOV.U32 R117, RZ, RZ, R71 ;  /* 0x000000ffff757224 */ /* 0x000fe200078e0047 */
[----:B------:R-:W-:Y:S02]  /*e670*/  MOV R116, R69 ;  /* 0x0000004500747202 */ /* 0x000fe40000000f00 */
.L_x_563:
[----:B------:R-:W2:Y:S01]  /*e680*/  LDL.64 R6, [R1+0x48] ;  /* 0x0000480001067983 */ /* 0x000ea20000100a00 */
[----:B------:R-:W-:Y:S04]  /*e690*/  DEPBAR.LE SB0, 0x0 ;  /* 0x000080000000791a */ /* 0x000fe80000000000 */
[----:B------:R-:W3:Y:S01]  /*e6a0*/  LDL R5, [R1+0x58] ;  /* 0x0000580001057983 */ /* 0x000ee20000100800 */
[----:B------:R-:W-:Y:S01]  /*e6b0*/  WARPSYNC 0xffffffff ;  /* 0xffffffff00007948 */ /* 0x000fe20003800000 */
[----:B------:R-:W-:Y:S01]  /*e6c0*/  SHF.R.S32.HI R0, RZ, 0x1f, R252 ;  /* 0x0000001fff007819 */ /* 0x000fe200000114fc */
[----:B------:R-:W-:Y:S01]  /*e6d0*/  IMAD.WIDE.U32 R2, R252, c[0x0][0x208], RZ ;  /* 0x00008200fc027a25 */ /* 0x000fe200078e00ff */
[----:B------:R-:W-:Y:S01]  /*e6e0*/  BAR.SYNC.DEFER_BLOCKING 0x0 ;  /* 0x0000000000007b1d */ /* 0x000fe20000010000 */
[----:B------:R-:W-:Y:S02]  /*e6f0*/  SHF.R.S32.HI R4, RZ, 0x1f, R242 ;  /* 0x0000001fff047819 */ /* 0x000fe400000114f2 */
[----:B------:R-:W-:Y:S02]  /*e700*/  IMAD R0, R0, c[0x0][0x208], RZ ;  /* 0x0000820000007a24 */ /* 0x000fe400078e02ff */
[C---:B------:R-:W-:Y:S01]  /*e710*/  SHF.L.U64.HI R100, R242.reuse, 0x1, R4 ;  /* 0x00000001f2647819 */ /* 0x040fe20000010204 */
[----:B------:R-:W-:Y:S02]  /*e720*/  IMAD.SHL.U32 R104, R242, 0x2, RZ ;  /* 0x00000002f2687824 */ /* 0x000fe400078e00ff */
[----:B------:R-:W-:Y:S04]  /*e730*/  IMAD R0, R252, c[0x0][0x20c], R0 ;  /* 0x00008300fc007a24 */ /* 0x000fe800078e0200 */
[----:B------:R-:W-:Y:S01]  /*e740*/  IMAD.IADD R3, R3, 0x1, R0 ;  /* 0x0000000103037824 */ /* 0x000fe200078e0200 */
[----:B------:R-:W-:Y:S03]  /*e750*/  SHF.R.S32.HI R0, RZ, 0x1f, R244 ;  /* 0x0000001fff007819 */ /* 0x000fe600000114f4 */
[----:B------:R-:W-:Y:S04]  /*e760*/  IMAD.WIDE.U32 R2, R244, c[0x0][0x218], R2 ;  /* 0x00008600f4027a25 */ /* 0x000fe800078e0002 */
[----:B------:R-:W-:Y:S01]  /*e770*/  IMAD R0, R0, c[0x0][0x218], RZ ;  /* 0x0000860000007a24 */ /* 0x000fe200078e02ff */
[----:B------:R1:W4:Y:S03]  /*e780*/  LDSM.16.M88.4 R112, [R231] ;  /* 0x00000000e770783b */ /* 0x0003260000000200 */
[----:B------:R-:W-:Y:S01]  /*e790*/  IMAD R0, R244, c[0x0][0x21c], R0 ;  /* 0x00008700f4007a24 */ /* 0x000fe200078e0200 */
[----:B------:R1:W1:Y:S04]  /*e7a0*/  LDSM.16.M88.4 R108, [R231+0x2000] ;  /* 0x00200000e76c783b */ /* 0x0002680000000200 */
[----:B-----5:R1:W1:Y:S04]  /*e7b0*/  LDSM.16.M88.4 R16, [R224] ;  /* 0x00000000e010783b */ /* 0x0202680000000200 */
        /* <DEDUP_REMOVED lines=15> */
[----:B--2---:R-:W-:Y:S04]  /*e8b0*/  IADD3 R88, P0, R6, R2, RZ ;  /* 0x0000000206587210 */ /* 0x004fe80007f1e0ff */
[----:B---3--:R-:W-:Y:S02]  /*e8c0*/  IADD3.X R2, R5, R3, R0, P0, !PT ;  /* 0x0000000305027210 */ /* 0x008fe400007fe400 */
[C---:B------:R-:W-:Y:S04]  /*e8d0*/  LEA R0, P0, R88.reuse, c[0x0][0x1f8], 0x1 ;  /* 0x00007e0058007a11 */ /* 0x040fe800078008ff */
[----:B------:R-:W-:Y:S01]  /*e8e0*/  LEA.HI.X R88, R88, c[0x0][0x1fc], R2, 0x1, P0 ;  /* 0x00007f0058587a11 */ /* 0x000fe200000f0c02 */
[----:B------:R-:W-:-:S06]  /*e8f0*/  BRA.DIV ~URZ, `(.L_x_557) ;  /* 0x0000baf27f007947 */ /* 0x000fcc000b800000 */
[----:B-1--4-:R1:W2:Y:S02]  /*e900*/  SHFL.IDX PT, R85, R88, RZ, 0x181f ;  /* 0x00181fff58557589 */ /* 0x0122a400000e0000 */
.L_x_612:
[-C--:B------:R-:W-:Y:S01]  /*e910*/  HMMA.16816.F32 R4, R112, R16.reuse, RZ ;  /* 0x000000107004723c */ /* 0x080fe200000018ff */
[----:B------:R-:W3:Y:S01]  /*e920*/  SHFL.IDX PT, R84, R0, RZ, 0x181f ;  /* 0x00181fff00547589 */ /* 0x000ee200000e0000 */
[----:B------:R-:W-:Y:S06]  /*e930*/  BSSY B0, `(.L_x_558) ;  /* 0x00001d5000007945 */ /* 0x000fec0003800000 */
[C---:B------:R-:W-:Y:S01]  /*e940*/  HMMA.16816.F32 R8, R108.reuse, R16, RZ ;  /* 0x000000106c08723c */ /* 0x040fe200000018ff */
[----:B------:R-:W4:Y:S07]  /*e950*/  SHFL.IDX PT, R2, R0, 0x1, 0x181f ;  /* 0x00381f0000027f89 */ /* 0x000f2e00000e0000 */
[-C--:B------:R-:W-:Y:S01]  /*e960*/  HMMA.16816.F32 R12, R108, R18.reuse, RZ ;  /* 0x000000126c0c723c */ /* 0x080fe200000018ff */
[----:B------:R-:W5:Y:S07]  /*e970*/  SHFL.IDX PT, R3, R88, 0x1, 0x181f ;  /* 0x00381f0058037f89 */ /* 0x000f6e00000e0000 */
[C---:B------:R-:W-:Y:S01]  /*e980*/  HMMA.16816.F32 R16, R112.reuse, R18, RZ ;  /* 0x000000127010723c */ /* 0x040fe200000018ff */
[----:B------:R-:W1:Y:S07]  /*e990*/  SHFL.IDX PT, R90, R0, 0x2, 0x181f ;  /* 0x00581f00005a7f89 */ /* 0x000e6e00000e0000 */
[-C--:B------:R-:W-:Y:S01]  /*e9a0*/  HMMA.16816.F32 R20, R112, R32.reuse, RZ ;  /* 0x000000207014723c */ /* 0x080fe200000018ff */
[----:B------:R-:W-:Y:S07]  /*e9b0*/  SHFL.IDX PT, R86, R88, 0x2, 0x181f ;  /* 0x00581f0058567f89 */ /* 0x000fee00000e0000 */
[C---:B------:R-:W-:Y:S01]  /*e9c0*/  HMMA.16816.F32 R24, R108.reuse, R32, RZ ;  /* 0x000000206c18723c */ /* 0x040fe200000018ff */
[----:B------:R-:W2:Y:S07]  /*e9d0*/  SHFL.IDX PT, R94, R0, 0x3, 0x181f ;  /* 0x00781f00005e7f89 */ /* 0x000eae00000e0000 */
[-C--:B------:R-:W-:Y:S01]  /*e9e0*/  HMMA.16816.F32 R28, R108, R34.reuse, RZ ;  /* 0x000000226c1c723c */ /* 0x080fe200000018ff */
[----:B------:R-:W1:Y:S07]  /*e9f0*/  SHFL.IDX PT, R89, R88, 0x3, 0x181f ;  /* 0x00781f0058597f89 */ /* 0x000e6e00000e0000 */
[C---:B------:R-:W-:Y:S01]  /*ea00*/  HMMA.16816.F32 R32, R112.reuse, R34, RZ ;  /* 0x000000227020723c */ /* 0x040fe200000018ff */
[----:B------:R-:W1:Y:S07]  /*ea10*/  SHFL.IDX PT, R92, R0, 0x4, 0x181f ;  /* 0x00981f00005c7f89 */ /* 0x000e6e00000e0000 */
        /* <DEDUP_REMOVED lines=8> */
[-C--:B------:R-:W-:Y:S08]  /*eaa0*/  HMMA.16816.F32 R52, R112, R64.reuse, RZ ;  /* 0x000000407034723c */ /* 0x080ff000000018ff */
[C---:B------:R-:W-:Y:S08]  /*eab0*/  HMMA.16816.F32 R56, R108.reuse, R64, RZ ;  /* 0x000000406c38723c */ /* 0x040ff000000018ff */
[-C--:B------:R-:W-:Y:S01]  /*eac0*/  HMMA.16816.F32 R60, R108, R66.reuse, RZ ;  /* 0x000000426c3c723c */ /* 0x080fe200000018ff */
[-C--:B---3--:R-:W-:Y:S03]  /*ead0*/  IADD3 R84, P4, R84, R104.reuse, RZ ;  /* 0x0000006854547210 */ /* 0x088fe60007f9e0ff */
[----:B----4-:R-:W-:Y:S02]  /*eae0*/  IADD3 R2, P1, R2, R104, RZ ;  /* 0x0000006802027210 */ /* 0x010fe40007f3e0ff */
[-C--:B--2---:R-:W-:Y:S02]  /*eaf0*/  IADD3.X R85, R85, R100.reuse, RZ, P4, !PT ;  /* 0x0000006455557210 */ /* 0x084fe400027fe4ff */
[----:B-----5:R-:W-:Y:S01]  /*eb00*/  IADD3.X R3, R3, R100, RZ, P1, !PT ;  /* 0x0000006403037210 */ /* 0x020fe20000ffe4ff */
[C---:B------:R-:W-:Y:S02]  /*eb10*/  HMMA.16816.F32 R64, R112.reuse, R66, RZ ;  /* 0x000000427040723c */ /* 0x040fe400000018ff */
[----:B------:R2:W-:Y:S01]  /*eb20*/  LDGSTS.E.BYPASS.LTC128B.128 [R243+0x100], [R84.64], !P5 ;  /* 0x0010000054f37fae */ /* 0x0005e2000e901d46 */
[-C--:B-1----:R-:W-:Y:S02]  /*eb30*/  IADD3 R90, P0, R90, R104.reuse, RZ ;  /* 0x000000685a5a7210 */ /* 0x082fe40007f1e0ff */
[----:B------:R-:W-:Y:S02]  /*eb40*/  IADD3 R94, P6, R94, R104, RZ ;  /* 0x000000685e5e7210 */ /* 0x000fe40007fde0ff */
[-C--:B------:R-:W-:Y:S01]  /*eb50*/  IADD3.X R91, R86, R100.reuse, RZ, P0, !PT ;  /* 0x00000064565b7210 */ /* 0x080fe200007fe4ff */
[-C--:B------:R-:W-:Y:S01]  /*eb60*/  HMMA.16816.F32 R68, R112, R80.reuse, RZ ;  /* 0x000000507044723c */ /* 0x080fe200000018ff */
[----:B------:R-:W-:Y:S01]  /*eb70*/  IADD3.X R95, R89, R100, RZ, P6, !PT ;  /* 0x00000064595f7210 */ /* 0x000fe200037fe4ff */
[----:B------:R1:W-:Y:S02]  /*eb80*/  LDGSTS.E.BYPASS.LTC128B.128 [R243+0x900], [R2.64], !P5 ;  /* 0x0090000002f37fae */ /* 0x0003e4000e901d46 */
[-C--:B------:R-:W-:Y:S02]  /*eb90*/  IADD3 R92, P4, R92, R104.reuse, RZ ;  /* 0x000000685c5c7210 */ /* 0x080fe40007f9e0ff */
[-C--:B------:R-:W-:Y:S02]  /*eba0*/  IADD3 R102, P1, R102, R104.reuse, RZ ;  /* 0x0000006866667210 */ /* 0x080fe40007f3e0ff */
[----:B------:R-:W-:Y:S01]  /*ebb0*/  IADD3 R104, P0, R0, R104, RZ ;  /* 0x0000006800687210 */ /* 0x000fe20007f1e0ff */
[C---:B------:R-:W-:Y:S01]  /*ebc0*/  HMMA.16816.F32 R72, R108.reuse, R80, RZ ;  /* 0x000000506c48723c */ /* 0x040fe200000018ff */
[----:B------:R3:W-:Y:S02]  /*ebd0*/  LDGSTS.E.BYPASS.LTC128B.128 [R243+0x1100], [R90.64], !P5 ;  /* 0x011000005af37fae */ /* 0x0007e4000e901d46 */
[-C--:B------:R-:W-:Y:S02]  /*ebe0*/  IADD3.X R93, R93, R100.reuse, RZ, P4, !PT ;  /* 0x000000645d5d7210 */ /* 0x080fe400027fe4ff */
[-C--:B------:R-:W-:Y:S03]  /*ebf0*/  IADD3.X R103, R101, R100.reuse, RZ, P1, !PT ;  /* 0x0000006465677210 */ /* 0x080fe60000ffe4ff */
[-C--:B------:R-:W-:Y:S01]  /*ec00*/  HMMA.16816.F32 R76, R108, R82.reuse, RZ ;  /* 0x000000526c4c723c */ /* 0x080fe200000018ff */
[----:B------:R4:W-:Y:S07]  /*ec10*/  LDGSTS.E.BYPASS.LTC128B.128 [R243+0x1900], [R94.64], !P5 ;  /* 0x019000005ef37fae */ /* 0x0009ee000e901d46 */
[C---:B------:R-:W-:Y:S01]  /*ec20*/  HMMA.16816.F32 R80, R112.reuse, R82, RZ ;  /* 0x000000527050723c */ /* 0x040fe200000018ff */
[----:B------:R4:W-:Y:S07]  /*ec30*/  LDGSTS.E.BYPASS.LTC128B.128 [R243+0x2100], [R92.64], !P5 ;  /* 0x021000005cf37fae */ /* 0x0009ee000e901d46 */
[-C--:B--2---:R-:W-:Y:S01]  /*ec40*/  HMMA.16816.F32 R84, R112, R96.reuse, RZ ;  /* 0x000000607054723c */ /* 0x084fe200000018ff */
[----:B------:R2:W-:Y:S08]  /*ec50*/  LDGSTS.E.BYPASS.LTC128B.128 [R243+0x2900], [R102.64], !P5 ;  /* 0x0290000066f37fae */ /* 0x0005f0000e901d46 */
[----:B------:R3:W5:Y:S02]  /*ec60*/  SHFL.IDX PT, R0, R88, 0x6, 0x181f ;  /* 0x00d81f0058007f89 */ /* 0x00076400000e0000 */
[C---:B---3--:R-:W-:Y:S02]  /*ec70*/  HMMA.16816.F32 R88, R108.reuse, R96, RZ ;  /* 0x000000606c58723c */ /* 0x048fe400000018ff */
[----:B-----5:R-:W-:Y:S02]  /*ec80*/  IADD3.X R105, R0, R100, RZ, P0, !PT ;  /* 0x0000006400697210 */ /* 0x020fe400007fe4ff */
[----:B------:R-:W-:Y:S03]  /*ec90*/  ISETP.GE.AND P0, PT, R245, 0x1, PT ;  /* 0x00000001f500780c */ /* 0x000fe60003f06270 */
[----:B------:R3:W-:Y:S01]  /*eca0*/  LDGSTS.E.BYPASS.LTC128B.128 [R243+0x3100], [R104.64], !P5 ;  /* 0x0310000068f37fae */ /* 0x0007e2000e901d46 */
[-C--:B----4-:R-:W-:Y:S07]  /*ecb0*/  HMMA.16816.F32 R92, R108, R98.reuse, RZ ;  /* 0x000000626c5c723c */ /* 0x090fee00000018ff */
[----:B------:R-:W0:Y:S01]  /*ecc0*/  LDGDEPBAR ;  /* 0x00000000000079af */ /* 0x000e220000000000 */
[C---:B------:R-:W-:Y:S08]  /*ecd0*/  HMMA.16816.F32 R96, R112.reuse, R98, RZ ;  /* 0x000000627060723c */ /* 0x040ff000000018ff */
[-C--:B--2---:R-:W-:Y:S08]  /*ece0*/  HMMA.16816.F32 R100, R112, R184.reuse, RZ ;  /* 0x000000b87064723c */ /* 0x084ff000000018ff */
[C---:B---3--:R-:W-:Y:S08]  /*ecf0*/  HMMA.16816.F32 R104, R108.reuse, R184, RZ ;  /* 0x000000b86c68723c */ /* 0x048ff000000018ff */
[-C--:B------:R-:W-:Y:S08]  /*ed00*/  HMMA.16816.F32 R108, R108, R186.reuse, RZ ;  /* 0x000000ba6c6c723c */ /* 0x080ff000000018ff */
[----:B------:R-:W-:Y:S01]  /*ed10*/  HMMA.16816.F32 R112, R112, R186, RZ ;  /* 0x000000ba7070723c */ /* 0x000fe200000018ff */
[----:B------:R-:W-:Y:S07]  /*ed20*/  LDSM.16.M88.4 R184, [R232] ;  /* 0x00000000e8b8783b */ /* 0x000fee0000000200 */
[-C--:B------:R-:W-:Y:S08]  /*ed30*/  HMMA.16816.F32 R4, R188, R192.reuse, R4 ;  /* 0x000000c0bc04723c */ /* 0x080ff00000001804 */
[C---:B------:R-:W-:Y:S08]  /*ed40*/  HMMA.16816.F32 R8, R196.reuse, R192, R8 ;  /* 0x000000c0c408723c */ /* 0x040ff00000001808 */
[-C--:B------:R-:W-:Y:S08]  /*ed50*/  HMMA.16816.F32 R12, R196, R194.reuse, R12 ;  /* 0x000000c2c40c723c */ /* 0x080ff0000000180c */
[C---:B------:R-:W-:Y:S01]  /*ed60*/  HMMA.16816.F32 R16, R188.reuse, R194, R16 ;  /* 0x000000c2bc10723c */ /* 0x040fe20000001810 */
[----:B------:R-:W2:Y:S07]  /*ed70*/  LDSM.16.M88.4 R192, [R230] ;  /* 0x00000000e6c0783b */ /* 0x000eae0000000200 */
        /* <DEDUP_REMOVED lines=30> */
[----:B------:R-:W1:Y:S07]  /*ef60*/  LDSM.16.M88.4 R188, [R230+0x1800] ;  /* 0x00180000e6bc783b */ /* 0x000e6e0000000200 */
[-C--:B--2---:R-:W-:Y:S08]  /*ef70*/  HMMA.16816.F32 R4, R184, R192.reuse, R4 ;  /* 0x000000c0b804723c */ /* 0x084ff00000001804 */
[C---:B---3--:R-:W-:Y:S08]  /*ef80*/  HMMA.16816.F32 R8, R200.reuse, R192, R8 ;  /* 0x000000c0c808723c */ /* 0x048ff00000001808 */
        /* <DEDUP_REMOVED lines=8> */
[-C--:B-----5:R-:W-:Y:S08]  /*f010*/  HMMA.16816.F32 R36, R184, R208.reuse, R36 ;  /* 0x000000d0b824723c */ /* 0x0a0ff00000001824 */
[C---:B------:R-:W-:Y:S08]  /*f020*/  HMMA.16816.F32 R40, R200.reuse, R208, R40 ;  /* 0x000000d0c828723c */ /* 0x040ff00000001828 */
[-C--:B------:R-:W-:Y:S08]  /*f030*/  HMMA.16816.F32 R44, R200, R210.reuse, R44 ;  /* 0x000000d2c82c723c */ /* 0x080ff0000000182c */
[C---:B------:R-:W-:Y:S08]  /*f040*/  HMMA.16816.F32 R48, R184.reuse, R210, R48 ;  /* 0x000000d2b830723c */ /* 0x040ff00000001830 */
[-C--:B-1----:R-:W-:Y:S08]  /*f050*/  HMMA.16816.F32 R52, R184, R188.reuse, R52 ;  /* 0x000000bcb834723c */ /* 0x082ff00000001834 */
[C---:B------:R-:W-:Y:S08]  /*f060*/  HMMA.16816.F32 R56, R200.reuse, R188, R56 ;  /* 0x000000bcc838723c */ /* 0x040ff00000001838 */
[-C--:B------:R-:W-:Y:S08]  /*f070*/  HMMA.16816.F32 R60, R200, R190.reuse, R60 ;  /* 0x000000bec83c723c */ /* 0x080ff0000000183c */
[C---:B------:R-:W-:Y:S01]  /*f080*/  HMMA.16816.F32 R64, R184.reuse, R190, R64 ;  /* 0x000000beb840723c */ /* 0x040fe20000001840 */
[----:B------:R-:W1:Y:S07]  /*f090*/  LDSM.16.M88.4 R188, [R233+0x2000] ;  /* 0x00200000e9bc783b */ /* 0x000e6e0000000200 */
[-C--:B--2---:R-:W-:Y:S08]  /*f0a0*/  HMMA.16816.F32 R68, R184, R192.reuse, R68 ;  /* 0x000000c0b844723c */ /* 0x084ff00000001844 */
[C---:B------:R-:W-:Y:S08]  /*f0b0*/  HMMA.16816.F32 R72, R200.reuse, R192, R72 ;  /* 0x000000c0c848723c */ /* 0x040ff00000001848 */
[-C--:B------:R-:W-:Y:S08]  /*f0c0*/  HMMA.16816.F32 R76, R200, R194.reuse, R76 ;  /* 0x000000c2c84c723c */ /* 0x080ff0000000184c */
[C---:B------:R-:W-:Y:S08]  /*f0d0*/  HMMA.16816.F32 R80, R184.reuse, R194, R80 ;  /* 0x000000c2b850723c */ /* 0x040ff00000001850 */
[-C--:B------:R-:W-:Y:S08]  /*f0e0*/  HMMA.16816.F32 R84, R184, R196.reuse, R84 ;  /* 0x000000c4b854723c */ /* 0x080ff00000001854 */
[C---:B------:R-:W-:Y:S08]  /*f0f0*/  HMMA.16816.F32 R88, R200.reuse, R196, R88 ;  /* 0x000000c4c858723c */ /* 0x040ff00000001858 */
[-C--:B------:R-:W-:Y:S08]  /*f100*/  HMMA.16816.F32 R92, R200, R198.reuse, R92 ;  /* 0x000000c6c85c723c */ /* 0x080ff0000000185c */
[C---:B------:R-:W-:Y:S08]  /*f110*/  HMMA.16816.F32 R96, R184.reuse, R198, R96 ;  /* 0x000000c6b860723c */ /* 0x040ff00000001860 */
[-C--:B---3--:R-:W-:Y:S08]  /*f120*/  HMMA.16816.F32 R100, R184, R204.reuse, R100 ;  /* 0x000000ccb864723c */ /* 0x088ff00000001864 */
        /* <DEDUP_REMOVED lines=32> */
[----:B------:R1:W1:Y:S10]  /*f330*/  MUFU.TANH R218, R12 ;  /* 0x0000000c00da7308 */ /* 0x0002740000002400 */
[----:B------:R1:W1:Y:S01]  /*f340*/  MUFU.TANH R217, R13 ;  /* 0x0000000d00d97308 */ /* 0x0002620000002400 */
[----:B-----5:R-:W5:Y:S01]  /*f350*/  LDSM.16.M88.4 R8, [R227+0x1000] ;  /* 0x00100000e308783b */ /* 0x020f620000000200 */
[-C--:B----4-:R-:W-:Y:S08]  /*f360*/  HMMA.16816.F32 R20, R212, R4.reuse, R20 ;  /* 0x00000004d414723c */ /* 0x090ff00000001814 */
[----:B------:R4:W1:Y:S01]  /*f370*/  MUFU.TANH R223, R14 ;  /* 0x0000000e00df7308 */ /* 0x0008620000002400 */
[C---:B------:R-:W-:Y:S09]  /*f380*/  HMMA.16816.F32 R24, R188.reuse, R4, R24 ;  /* 0x00000004bc18723c */ /* 0x040ff20000001818 */
[----:B------:R4:W1:Y:S01]  /*f390*/  MUFU.TANH R222, R15 ;  /* 0x0000000f00de7308 */ /* 0x0008620000002400 */
[-C--:B------:R-:W-:Y:S08]  /*f3a0*/  HMMA.16816.F32 R28, R188, R6.reuse, R28 ;  /* 0x00000006bc1c723c */ /* 0x080ff0000000181c */
[C---:B------:R-:W-:Y:S01]  /*f3b0*/  HMMA.16816.F32 R32, R212.reuse, R6, R32 ;  /* 0x00000006d420723c */ /* 0x040fe20000001820 */
[----:B------:R4:W1:Y:S01]  /*f3c0*/  MUFU.TANH R185, R16 ;  /* 0x0000001000b97308 */ /* 0x0008620000002400 */
[----:B------:R-:W1:Y:S02]  /*f3d0*/  LDSM.16.M88.4 R4, [R227+0x1800] ;  /* 0x00180000e304783b */ /* 0x000e640000000200 */
[----:B------:R-:W-:Y:S02]  /*f3e0*/  FMUL.FTZ R20, R20, c[0x0][0x320] ;  /* 0x0000c80014147a20 */ /* 0x000fe40000410000 */
[----:B------:R-:W-:Y:S02]  /*f3f0*/  FMUL.FTZ R21, R21, c[0x0][0x320] ;  /* 0x0000c80015157a20 */ /* 0x000fe40000410000 */
[----:B------:R-:W-:Y:S03]  /*f400*/  FMUL.FTZ R22, R22, c[0x0][0x320] ;  /* 0x0000c80016167a20 */ /* 0x000fe60000410000 */
[----:B------:R4:W1:Y:S01]  /*f410*/  MUFU.TANH R184, R17 ;  /* 0x0000001100b87308 */ /* 0x0008620000002400 */
[----:B------:R-:W-:Y:S02]  /*f420*/  FMUL.FTZ R23, R23, c[0x0][0x320] ;  /* 0x0000c80017177a20 */ /* 0x000fe40000410000 */
[----:B------:R-:W-:Y:S01]  /*f430*/  FMUL.FTZ R24, R24, c[0x0][0x320] ;  /* 0x0000c80018187a20 */ /* 0x000fe20000410000 */
[-C--:B-----5:R-:W-:Y:S03]  /*f440*/  HMMA.16816.F32 R36, R212, R8.reuse, R36 ;  /* 0x00000008d424723c */ /* 0x0a0fe60000001824 */
[----:B------:R-:W-:Y:S02]  /*f450*/  FMUL.FTZ R25, R25, c[0x0][0x320] ;  /* 0x0000c80019197a20 */ /* 0x000fe40000410000 */
[----:B------:R-:W-:Y:S01]  /*f460*/  FMUL.FTZ R27, R27, c[0x0][0x320] ;  /* 0x0000c8001b1b7a20 */ /* 0x000fe20000410000 */
[----:B------:R4:W1:Y:S01]  /*f470*/  MUFU.TANH R202, R18 ;  /* 0x0000001200ca7308 */ /* 0x0008620000002400 */
        /* <DEDUP_REMOVED lines=10> */
[----:B------:R4:W2:Y:S01]  /*f520*/  MUFU.TANH R198, R20 ;  /* 0x0000001400c67308 */ /* 0x0008a20000002400 */
[----:B------:R-:W5:Y:S02]  /*f530*/  LDSM.16.M88.4 R8, [R227+0x2000] ;  /* 0x00200000e308783b */ /* 0x000f640000000200 */
[----:B------:R-:W-:Y:S02]  /*f540*/  FMUL.FTZ R34, R34, c[0x0][0x320] ;  /* 0x0000c80022227a20 */ /* 0x000fe40000410000 */
[----:B------:R-:W-:Y:S02]  /*f550*/  FMUL.FTZ R35, R35, c[0x0][0x320] ;  /* 0x0000c80023237a20 */ /* 0x000fe40000410000 */
[-C--:B-1----:R-:W-:Y:S03]  /*f560*/  HMMA.16816.F32 R52, R212, R4.reuse, R52 ;  /* 0x00000004d434723c */ /* 0x082fe60000001834 */
        /* <DEDUP_REMOVED lines=12> */
[----:B------:R-:W1:Y:S03]  /*f630*/  LDSM.16.M88.4 R4, [R227+0x2800] ;  /* 0x00280000e304783b */ /* 0x000e660000000200 */
[----:B------:R-:W-:Y:S02]  /*f640*/  FMUL.FTZ R42, R42, c[0x0][0x320] ;  /* 0x0000c8002a2a7a20 */ /* 0x000fe40000410000 */
[----:B------:R-:W-:Y:S02]  /*f650*/  FMUL.FTZ R43, R43, c[0x0][0x320] ;  /* 0x0000c8002b2b7a20 */ /* 0x000fe40000410000 */
[----:B------:R-:W-:Y:S01]  /*f660*/  FMUL.FTZ R44, R44, c[0x0][0x320] ;  /* 0x0000c8002c2c7a20 */ /* 0x000fe20000410000 */
[----:B------:R-:W1:Y:S01]  /*f670*/  MUFU.TANH R24, R24 ;  /* 0x0000001800187308 */ /* 0x000e620000002400 */
[-C--:B-----5:R-:W-:Y:S03]  /*f680*/  HMMA.16816.F32 R68, R212, R8.reuse, R68 ;  /* 0x00000008d444723c */ /* 0x0a0fe60000001844 */
[----:B------:R-:W-:Y:S02]  /*f690*/  FMUL.FTZ R45, R45, c[0x0][0x320] ;  /* 0x0000c8002d2d7a20 */ /* 0x000fe40000410000 */
[----:B------:R-:W-:Y:S02]  /*f6a0*/  FMUL.FTZ R46, R46, c[0x0][0x320] ;  /* 0x0000c8002e2e7a20 */ /* 0x000fe40000410000 */
[----:B------:R-:W-:Y:S01]  /*f6b0*/  FMUL.FTZ R47, R47, c[0x0][0x320] ;  /* 0x0000c8002f2f7a20 */ /* 0x000fe20000410000 */
[C---:B------:R-:W-:Y:S01]  /*f6c0*/  HMMA.16816.F32 R72, R188.reuse, R8, R72 ;  /* 0x00000008bc48723c */ /* 0x040fe20000001848 */
[----:B------:R-:W2:Y:S03]  /*f6d0*/  MUFU.TANH R25, R25 ;  /* 0x0000001900197308 */ /* 0x000ea60000002400 */
[----:B------:R-:W-:Y:S02]  /*f6e0*/  FMUL.FTZ R48, R48, c[0x0][0x320] ;  /* 0x0000c80030307a20 */ /* 0x000fe40000410000 */
[----:B------:R-:W-:Y:S02]  /*f6f0*/  FMUL.FTZ R49, R49, c[0x0][0x320] ;  /* 0x0000c80031317a20 */ /* 0x000fe40000410000 */
[-C--:B------:R-:W-:Y:S03]  /*f700*/  HMMA.16816.F32 R76, R188, R10.reuse, R76 ;  /* 0x0000000abc4c723c */ /* 0x080fe6000000184c */
[----:B------:R-:W2:Y:S01]  /*f710*/  MUFU.TANH R27, R27 ;  /* 0x0000001b001b7308 */ /* 0x000ea20000002400 */
[----:B------:R-:W-:Y:S02]  /*f720*/  FMUL.FTZ R50, R50, c[0x0][0x320] ;  /* 0x0000c80032327a20 */ /* 0x000fe40000410000 */
[----:B------:R-:W-:Y:S02]  /*f730*/  FMUL.FTZ R51, R51, c[0x0][0x320] ;  /* 0x0000c80033337a20 */ /* 0x000fe40000410000 */
[C---:B------:R-:W-:Y:S01]  /*f740*/  HMMA.16816.F32 R80, R212.reuse, R10, R80 ;  /* 0x0000000ad450723c */ /* 0x040fe20000001850 */
[----:B------:R-:W5:Y:S01]  /*f750*/  LDSM.16.M88.4 R8, [R227+0x3000] ;  /* 0x00300000e308783b */ /* 0x000f620000000200 */
[----:B------:R-:W-:Y:S04]  /*f760*/  DEPBAR.LE SB0, 0x0 ;  /* 0x000080000000791a */ /* 0x000fe80000000000 */
[----:B------:R-:W2:Y:S01]  /*f770*/  MUFU.TANH R28, R28 ;  /* 0x0000001c001c7308 */ /* 0x000ea20000002400 */
[----:B------:R-:W-:Y:S01]  /*f780*/  FMUL.FTZ R52, R52, c[0x0][0x320] ;  /* 0x0000c80034347a20 */ /* 0x000fe20000410000 */
[-C--:B-1----:R-:W-:Y:S01]  /*f790*/  HMMA.16816.F32 R84, R212, R4.reuse, R84 ;  /* 0x00000004d454723c */ /* 0x082fe20000001854 */
[----:B------:R-:W-:Y:S04]  /*f7a0*/  BAR.SYNC.DEFER_BLOCKING 0x0 ;  /* 0x0000000000007b1d */ /* 0x000fe80000010000 */
[----:B------:R-:W-:Y:S02]  /*f7b0*/  FMUL.FTZ R53, R53, c[0x0][0x320] ;  /* 0x0000c80035357a20 */ /* 0x000fe40000410000 */
[----:B------:R-:W-:Y:S01]  /*f7c0*/  FMUL.FTZ R54, R54, c[0x0][0x320] ;  /* 0x0000c80036367a20 */ /* 0x000fe20000410000 */
[----:B------:R-:W1:Y:S01]  /*f7d0*/  MUFU.TANH R29, R29 ;  /* 0x0000001d001d7308 */ /* 0x000e620000002400 */
[C---:B------:R-:W-:Y:S04]  /*f7e0*/  HMMA.16816.F32 R88, R188.reuse, R4, R88 ;  /* 0x00000004bc58723c */ /* 0x040fe80000001858 */
[----:B------:R-:W-:Y:S02]  /*f7f0*/  FMUL.FTZ R55, R55, c[0x0][0x320] ;  /* 0x0000c80037377a20 */ /* 0x000fe40000410000 */
[----:B------:R-:W-:Y:S02]  /*f800*/  FMUL.FTZ R56, R56, c[0x0][0x320] ;  /* 0x0000c80038387a20 */ /* 0x000fe40000410000 */
[-C--:B------:R-:W-:Y:S01]  /*f810*/  HMMA.16816.F32 R92, R188, R6.reuse, R92 ;  /* 0x00000006bc5c723c */ /* 0x080fe2000000185c */
[----:B------:R-:W1:Y:S03]  /*f820*/  MUFU.TANH R30, R30 ;  /* 0x0000001e001e7308 */ /* 0x000e660000002400 */
[----:B------:R-:W-:Y:S02]  /*f830*/  FMUL.FTZ R57, R57, c[0x0][0x320] ;  /* 0x0000c80039397a20 */ /* 0x000fe40000410000 */
[----:B------:R-:W-:Y:S02]  /*f840*/  FMUL.FTZ R59, R59, c[0x0][0x320] ;  /* 0x0000c8003b3b7a20 */ /* 0x000fe40000410000 */
[C---:B------:R-:W-:Y:S03]  /*f850*/  HMMA.16816.F32 R96, R212.reuse, R6, R96 ;  /* 0x00000006d460723c */ /* 0x040fe60000001860 */
[----:B------:R-:W1:Y:S01]  /*f860*/  MUFU.TANH R31, R31 ;  /* 0x0000001f001f7308 */ /* 0x000e620000002400 */
[----:B------:R-:W-:Y:S02]  /*f870*/  FMUL.FTZ R60, R60, c[0x0][0x320] ;  /* 0x0000c8003c3c7a20 */ /* 0x000fe40000410000 */
[----:B------:R-:W-:Y:S02]  /*f880*/  FMUL.FTZ R61, R61, c[0x0][0x320] ;  /* 0x0000c8003d3d7a20 */ /* 0x000fe40000410000 */
[-C--:B-----5:R-:W-:Y:S04]  /*f890*/  HMMA.16816.F32 R100, R212, R8.reuse, R100 ;  /* 0x00000008d464723c */ /* 0x0a0fe80000001864 */
[----:B------:R-:W-:Y:S01]  /*f8a0*/  FMUL.FTZ R62, R62, c[0x0][0x320] ;  /* 0x0000c8003e3e7a20 */ /* 0x000fe20000410000 */
[----:B------:R-:W1:Y:S01]  /*f8b0*/  MUFU.TANH R32, R32 ;  /* 0x0000002000207308 */ /* 0x000e620000002400 */
        /* <DEDUP_REMOVED lines=9> */
[----:B------:R-:W1:Y:S03]  /*f950*/  MUFU.TANH R34, R34 ;  /* 0x0000002200227308 */ /* 0x000e660000002400 */
[----:B------:R-:W-:Y:S02]  /*f960*/  FMUL.FTZ R72, R72, c[0x0][0x320] ;  /* 0x0000c80048487a20 */ /* 0x000fe40000410000 */
[----:B------:R-:W-:Y:S02]  /*f970*/  FMUL.FTZ R73, R73, c[0x0][0x320] ;  /* 0x0000c80049497a20 */ /* 0x000fe40000410000 */
[----:B------:R-:W-:Y:S03]  /*f980*/  FMUL.FTZ R74, R74, c[0x0][0x320] ;  /* 0x0000c8004a4a7a20 */ /* 0x000fe60000410000 */
        /* <DEDUP_REMOVED lines=56> */
[----:B------:R-:W-:Y:S07]  /*fd10*/  FMUL.FTZ R92, R92, c[0x0][0x320] ;  /* 0x0000c8005c5c7a20 */ /* 0x000fee0000410000 */
        /* <DEDUP_REMOVED lines=71> */
[----:B------:R-:W1:Y:S01]  /*10190*/  MUFU.TANH R115, R115 ;  /* 0x0000007300737308 */ /* 0x000e620000002400 */
[----:B------:R-:W-:-:S05]  /*101a0*/  @!P0 BRA `(.L_x_559) ;  /* 0x000004d000008947 */ /* 0x000fca0003800000 */
[----:B--234-:R-:W-:Y:S01]  /*101b0*/  IMAD.MOV.U32 R244, RZ, RZ, RZ ;  /* 0x000000fffff47224 */ /* 0x01cfe200078e00ff */
[----:B------:R-:W2:Y:S01]  /*101c0*/  LDL R3, [R1+0x34] ;  /* 0x0000340001037983 */ /* 0x000ea20000100800 */
[----:B------:R-:W-:Y:S03]  /*101d0*/  IMAD.SHL.U32 R7, R242, 0x2, RZ ;  /* 0x00000002f2077824 */ /* 0x000fe600078e00ff */
[----:B------:R-:W3:Y:S04]  /*101e0*/  LDL R249, [R1+0x30] ;  /* 0x0000300001f97983 */ /* 0x000ee80000100800 */
[----:B------:R-:W4:Y:S04]  /*101f0*/  LDL.64 R208, [R1+0x40] ;  /* 0x0000400001d07983 */ /* 0x000f280000100a00 */
        /* <DEDUP_REMOVED lines=9> */
[----:B-----5:R-:W-:Y:S02]  /*10290*/  @!P2 LEA.HI.X.SX32 R5, R4, R247, 0x1, P0 ;  /* 0x000000f70405a211 */ /* 0x020fe400000f0eff */
[C---:B------:R-:W-:Y:S02]  /*102a0*/  @!P2 LEA R2, P0, R3.reuse, c[0x0][0x2a0], 0x2 ;  /* 0x0000a8000302aa11 */ /* 0x040fe400078010ff */
[----:B------:R-:W-:Y:S02]  /*102b0*/  SHF.R.S32.HI R247, RZ, 0x1f, R242 ;  /* 0x0000001ffff77819 */ /* 0x000fe400000114f2 */
[----:B------:R-:W-:Y:S02]  /*102c0*/  @!P2 LEA.HI.X R3, R3, c[0x0][0x2a4], R5, 0x2, P0 ;  /* 0x0000a9000303aa11 */ /* 0x000fe400000f1405 */
[----:B------:R-:W-:Y:S03]  /*102d0*/  SHF.L.U64.HI R5, R242, 0x1, R247 ;  /* 0x00000001f2057819 */ /* 0x000fe600000102f7 */
[----:B------:R2:W3:Y:S02]  /*102e0*/  @!P2 LDG.E R244, [R2.64] ;  /* 0x0000000602f4a981 */ /* 0x0004e4000c1e1900 */
[----:B--2---:R-:W-:Y:S04]  /*102f0*/  IMAD.MOV R2, RZ, RZ, -R4 ;  /* 0x000000ffff027224 */ /* 0x004fe800078e0a04 */
[----:B------:R-:W-:Y:S04]  /*10300*/  IMAD R252, R2, c[0x0][0x2b8], R0 ;  /* 0x0000ae0002fc7a24 */ /* 0x000fe800078e0200 */
[----:B------:R-:W-:Y:S01]  /*10310*/  IMAD.WIDE.U32 R2, R252, c[0x0][0x1e0], RZ ;  /* 0x00007800fc027a25 */ /* 0x000fe200078e00ff */
[----:B------:R-:W-:Y:S05]  /*10320*/  SHF.R.S32.HI R0, RZ, 0x1f, R252 ;  /* 0x0000001fff007819 */ /* 0x000fea00000114fc */
[----:B------:R-:W-:Y:S04]  /*10330*/  IMAD R0, R0, c[0x0][0x1e0], RZ ;  /* 0x0000780000007a24 */ /* 0x000fe800078e02ff */
[----:B------:R-:W-:Y:S04]  /*10340*/  IMAD R0, R252, c[0x0][0x1e4], R0 ;  /* 0x00007900fc007a24 */ /* 0x000fe800078e0200 */
[----:B------:R-:W-:Y:S01]  /*10350*/  IMAD.IADD R3, R3, 0x1, R0 ;  /* 0x0000000103037824 */ /* 0x000fe200078e0200 */
[----:B---3--:R-:W-:Y:S03]  /*10360*/  SHF.R.S32.HI R4, RZ, 0x1f, R244 ;  /* 0x0000001fff047819 */ /* 0x008fe600000114f4 */
        /* <DEDUP_REMOVED lines=8> */
[----:B------:R2:W3:Y:S02]  /*103f0*/  SHFL.IDX PT, R6, R0, RZ, 0x181f ;  /* 0x00181fff00067589 */ /* 0x0004e400000e0000 */
.L_x_613:
[----:B------:R-:W-:-:S05]  /*10400*/  BRA.DIV ~URZ, `(.L_x_561) ;  /* 0x0000a0b27f007947 */ /* 0x000fca000b800000 */
[----:B------:R-:W4:Y:S02]  /*10410*/  SHFL.IDX PT, R2, R4, RZ, 0x181f ;  /* 0x00181fff04027589 */ /* 0x000f2400000e0000 */
[-C--:B----4-:R-:W-:Y:S05]  /*10420*/  IADD3 R2, P0, R2, R7.reuse, RZ ;  /* 0x0000000702027210 */ /* 0x090fea0007f1e0ff */
[--C-:B---3--:R-:W-:Y:S05]  /*10430*/  IMAD.X R3, R6, 0x1, R5.reuse, P0 ;  /* 0x0000000106037824 */ /* 0x108fea00000e0605 */
[----:B------:R-:W-:Y:S01]  /*10440*/  @!PT LDS RZ, [RZ] ;  /* 0x00000000fffff984 */ /* 0x000fe20000000800 */
[----:B------:R-:W-:Y:S01]  /*10450*/  @!PT LDS RZ, [RZ] ;  /* 0x00000000fffff984 */ /* 0x000fe20000000800 */
[----:B------:R3:W-:Y:S04]  /*10460*/  LDGSTS.E.BYPASS.LTC128B.128 [R243+0x3900], [R2.64], !P5 ;  /* 0x0390000002f37fae */ /* 0x0007e8000e901d46 */
[----:B---3--:R-:W3:Y:S04]  /*10470*/  SHFL.IDX PT, R2, R4, 0x1, 0x181f ;  /* 0x00381f0004027f89 */ /* 0x008ee800000e0000 */
[----:B------:R-:W4:Y:S01]  /*10480*/  SHFL.IDX PT, R3, R0, 0x1, 0x181f ;  /* 0x00381f0000037f89 */ /* 0x000f2200000e0000 */
[-C--:B---3--:R-:W-:Y:S05]  /*10490*/  IADD3 R2, P0, R2, R7.reuse, RZ ;  /* 0x0000000702027210 */ /* 0x088fea0007f1e0ff */
[--C-:B----4-:R-:W-:Y:S05]  /*104a0*/  IMAD.X R3, R3, 0x1, R5.reuse, P0 ;  /* 0x0000000103037824 */ /* 0x110fea00000e0605 */
        /* <DEDUP_REMOVED lines=17> */
[----:B------:R-:W4:Y:S04]  /*105c0*/  SHFL.IDX PT, R3, R0, 0x5, 0x181f ;  /* 0x00b81f0000037f89 */ /* 0x000f2800000e0000 */
[----:B------:R-:W2:Y:S04]  /*105d0*/  SHFL.IDX PT, R4, R4, 0x6, 0x181f ;  /* 0x00d81f0004047f89 */ /* 0x000ea800000e0000 */
[----:B--2---:R-:W2:Y:S01]  /*105e0*/  SHFL.IDX PT, R0, R0, 0x6, 0x181f ;  /* 0x00d81f0000007f89 */ /* 0x004ea200000e0000 */
[----:B---3--:R-:W-:Y:S05]  /*105f0*/  IADD3 R2, P0, R2, R7, RZ ;  /* 0x0000000702027210 */ /* 0x008fea0007f1e0ff */
[----:B----4-:R-:W-:Y:S05]  /*10600*/  IMAD.X R3, R3, 0x1, R5, P0 ;  /* 0x0000000103037824 */ /* 0x010fea00000e0605 */
[----:B------:R3:W-:Y:S03]  /*10610*/  LDGSTS.E.BYPASS.LTC128B.128 [R243+0x6100], [R2.64], !P5 ;  /* 0x0610000002f37fae */ /* 0x0007e6000e901d46 */
.L_x_614:
[----:B---3--:R-:W-:Y:S04]  /*10620*/  IADD3 R2, P0, R4, R7, RZ ;  /* 0x0000000704027210 */ /* 0x008fe80007f1e0ff */
[----:B--2---:R-:W-:Y:S05]  /*10630*/  IADD3.X R3, R0, R5, RZ, P0, !PT ;  /* 0x0000000500037210 */ /* 0x004fea00007fe4ff */
[----:B------:R-:W-:Y:S01]  /*10640*/  @!PT LDS RZ, [RZ] ;  /* 0x00000000fffff984 */ /* 0x000fe20000000800 */
[----:B------:R-:W-:Y:S01]  /*10650*/  @!PT LDS RZ, [RZ] ;  /* 0x00000000fffff984 */ /* 0x000fe20000000800 */
[----:B------:R-:W-:Y:S01]  /*10660*/  @!PT LDS RZ, [RZ] ;  /* 0x00000000fffff984 */ /* 0x000fe20000000800 */
[----:B------:R2:W-:Y:S04]  /*10670*/  LDGSTS.E.BYPASS.LTC128B.128 [R243+0x6900], [R2.64], !P5 ;  /* 0x0690000002f37fae */ /* 0x0005e8000e901d46 */
.L_x_559:
[----:B--234-:R-:W-:Y:S05]  /*10680*/  BSYNC B0 ;  /* 0x0000000000007941 */ /* 0x01cfea0003800000 */
.L_x_558:
        /* <DEDUP_REMOVED lines=113> */
[----:B------:R-:W-:-:S05]  /*10da0*/  BRA.DIV ~URZ, `(.L_x_562) ;  /* 0x00009de27f007947 */ /* 0x000fca000b800000 */
[----:B------:R-:W-:Y:S04]  /*10db0*/  SHFL.BFLY PT, R0, R4, 0x2, 0x1f ;  /* 0x0c401f0004007f89 */ /* 0x000fe800000e0000 */
[----:B------:R-:W1:Y:S02]  /*10dc0*/  SHFL.BFLY PT, R2, R70, 0x2, 0x1f ;  /* 0x0c401f0046027f89 */ /* 0x000e6400000e0000 */
[----:B-1----:R-:W-:Y:S02]  /*10dd0*/  FMNMX.FTZ R70, R70, R2, !PT ;  /* 0x0000000246467209 */ /* 0x002fe40007810000 */
[----:B------:R-:W-:Y:S02]  /*10de0*/  FMNMX.FTZ R4, R4, R0, !PT ;  /* 0x0000000004047209 */ /* 0x000fe40007810000 */
[----:B------:R-:W1:Y:S04]  /*10df0*/  SHFL.BFLY PT, R0, R69, 0x2, 0x1f ;  /* 0x0c401f0045007f89 */ /* 0x000e6800000e0000 */
[----:B------:R-:W2:Y:S04]  /*10e00*/  SHFL.BFLY PT, R71, R4, 0x1, 0x1f ;  /* 0x0c201f0004477f89 */ /* 0x000ea800000e0000 */
[----:B------:R-:W3:Y:S01]  /*10e10*/  SHFL.BFLY PT, R2, R70, 0x1, 0x1f ;  /* 0x0c201f0046027f89 */ /* 0x000ee200000e0000 */
[----:B-1----:R-:W-:Y:S02]  /*10e20*/  FMNMX.FTZ R69, R69, R0, !PT ;  /* 0x0000000045457209 */ /* 0x002fe40007810000 */
[----:B--2---:R-:W-:Y:S02]  /*10e30*/  FMNMX.FTZ R71, R4, R71, !PT ;  /* 0x0000004704477209 */ /* 0x004fe40007810000 */
[----:B------:R-:W1:Y:S01]  /*10e40*/  SHFL.BFLY PT, R4, R5, 0x2, 0x1f ;  /* 0x0c401f0005047f89 */ /* 0x000e6200000e0000 */
[----:B---3--:R-:W-:Y:S03]  /*10e50*/  FMNMX.FTZ R70, R70, R2, !PT ;  /* 0x0000000246467209 */ /* 0x008fe60007810000 */
[----:B------:R-:W2:Y:S01]  /*10e60*/  SHFL.BFLY PT, R2, R69, 0x1, 0x1f ;  /* 0x0c201f0045027f89 */ /* 0x000ea200000e0000 */
[----:B-1----:R-:W-:Y:S02]  /*10e70*/  FMNMX.FTZ R4, R5, R4, !PT ;  /* 0x0000000405047209 */ /* 0x002fe40007810000 */
[----:B--2---:R-:W-:Y:S03]  /*10e80*/  FMNMX.FTZ R69, R69, R2, !PT ;  /* 0x0000000245457209 */ /* 0x004fe60007810000 */
[----:B------:R1:W2:Y:S04]  /*10e90*/  SHFL.BFLY PT, R0, R4, 0x1, 0x1f ;  /* 0x0c201f0004007f89 */ /* 0x0002a800000e0000 */
.L_x_615:
[----:B--2---:R-:W-:Y:S01]  /*10ea0*/  FMNMX.FTZ R68, R0, R4, !PT ;  /* 0x0000000400447209 */ /* 0x004fe20007810000 */
[----:B------:R-:W-:Y:S01]  /*10eb0*/  FADD.FTZ R0, -R70, R118 ;  /* 0x0000007646007221 */ /* 0x000fe20000010100 */
[----:B------:R-:W2:Y:S01]  /*10ec0*/  LDL.LU R88, [R1+0x20] ;  /* 0x0000200001587983 */ /* 0x000ea20000300800 */
[----:B------:R-:W-:Y:S01]  /*10ed0*/  FMUL.FTZ R5, R69, c[0x0][0x2d0] ;  /* 0x0000b40045057a20 */ /* 0x000fe20000410000 */
[----:B------:R-:W-:Y:S01]  /*10ee0*/  WARPSYNC 0xffffffff ;  /* 0xffffffff00007948 */ /* 0x000fe20003800000 */
[----:B------:R-:W-:Y:S01]  /*10ef0*/  FMUL.FTZ R0, R0, c[0x0][0x2d0] ;  /* 0x0000b40000007a20 */ /* 0x000fe20000410000 */
[----:B------:R-:W-:Y:S01]  /*10f00*/  ISETP.GT.AND P0, PT, R245, RZ, PT ;  /* 0x000000fff500720c */ /* 0x000fe20003f04270 */
[--C-:B------:R-:W-:Y:S02]  /*10f10*/  FFMA.FTZ R6, R186, c[0x0][0x2d0], -R5.reuse ;  /* 0x0000b400ba067a23 */ /* 0x100fe40000010805 */
[----:B------:R3:W-:Y:S01]  /*10f20*/  MUFU.EX2 R58, R0 ;  /* 0x00000000003a7308 */ /* 0x0007e20000000800 */
[--C-:B------:R-:W-:Y:S02]  /*10f30*/  FFMA.FTZ R92, R24, c[0x0][0x2d0], -R5.reuse ;  /* 0x0000b400185c7a23 */ /* 0x100fe40000010805 */
[--C-:B------:R-:W-:Y:S02]  /*10f40*/  FFMA.FTZ R91, R25, c[0x0][0x2d0], -R5.reuse ;  /* 0x0000b400195b7a23 */ /* 0x100fe40000010805 */
[--C-:B------:R-:W-:Y:S02]  /*10f50*/  FFMA.FTZ R90, R28, c[0x0][0x2d0], -R5.reuse ;  /* 0x0000b4001c5a7a23 */ /* 0x100fe40000010805 */
[--C-:B------:R-:W-:Y:S02]  /*10f60*/  FFMA.FTZ R89, R29, c[0x0][0x2d0], -R5.reuse ;  /* 0x0000b4001d597a23 */ /* 0x100fe40000010805 */
[----:B-1----:R-:W-:Y:S01]  /*10f70*/  FMUL.FTZ R4, R71, c[0x0][0x2d0] ;  /* 0x0000b40047047a20 */ /* 0x002fe20000410000 */
[----:B------:R1:W-:Y:S01]  /*10f80*/  MUFU.EX2 R248, R6 ;  /* 0x0000000600f87308 */ /* 0x0003e20000000800 */
[----:B------:R-:W-:Y:S02]  /*10f90*/  FADD.FTZ R2, -R69, R116 ;  /* 0x0000007445027221 */ /* 0x000fe40000010100 */
[--C-:B------:R-:W-:Y:S02]  /*10fa0*/  FFMA.FTZ R10, R184, c[0x0][0x2d0], -R4.reuse ;  /* 0x0000b400b80a7a23 */ /* 0x100fe40000010804 */
[--C-:B------:R-:W-:Y:S02]  /*10fb0*/  FFMA.FTZ R213, R84, c[0x0][0x2d0], -R4.reuse ;  /* 0x0000b40054d57a23 */ /* 0x100fe40000010804 */
        /* <DEDUP_REMOVED lines=30> */
[----:B------:R-:W-:Y:S02]  /*111a0*/  FFMA.FTZ R33, R113, c[0x0][0x2d0], -R4 ;  /* 0x0000b40071217a23 */ /* 0x000fe40000010804 */
[----:B------:R-:W-:Y:S01]  /*111b0*/  FMUL.FTZ R4, R70, c[0x0][0x2d0] ;  /* 0x0000b40046047a20 */ /* 0x000fe20000410000 */
[----:B------:R-:W-:Y:S01]  /*111c0*/  MUFU.EX2 R196, R196 ;  /* 0x000000c400c47308 */ /* 0x000fe20000000800 */
[----:B------:R-:W-:Y:S02]  /*111d0*/  FMUL.FTZ R3, R2, c[0x0][0x2d0] ;  /* 0x0000b40002037a20 */ /* 0x000fe40000410000 */
[--C-:B---3--:R-:W-:Y:S02]  /*111e0*/  FFMA.FTZ R0, R204, c[0x0][0x2d0], -R4.reuse ;  /* 0x0000b400cc007a23 */ /* 0x108fe40000010804 */
[--C-:B-1----:R-:W-:Y:S02]  /*111f0*/  FFMA.FTZ R6, R203, c[0x0][0x2d0], -R4.reuse ;  /* 0x0000b400cb067a23 */ /* 0x102fe40000010804 */
[--C-:B------:R-:W-:Y:S02]  /*11200*/  FFMA.FTZ R184, R34, c[0x0][0x2d0], -R4.reuse ;  /* 0x0000b40022b87a23 */ /* 0x100fe40000010804 */
[----:B------:R-:W3:Y:S01]  /*11210*/  LDL.LU R34, [R1+0x24] ;  /* 0x0000240001227983 */ /* 0x000ee20000300800 */
[----:B------:R1:W-:Y:S01]  /*11220*/  MUFU.EX2 R18, R0 ;  /* 0x0000000000127308 */ /* 0x0003e20000000800 */
[--C-:B------:R-:W-:Y:S02]  /*11230*/  FFMA.FTZ R185, R23, c[0x0][0x2d0], -R4.reuse ;  /* 0x0000b40017b97a23 */ /* 0x100fe40000010804 */
[--C-:B------:R-:W-:Y:S02]  /*11240*/  FFMA.FTZ R85, R44, c[0x0][0x2d0], -R5.reuse ;  /* 0x0000b4002c557a23 */ /* 0x100fe40000010805 */
[--C-:B------:R-:W-:Y:S02]  /*11250*/  FFMA.FTZ R84, R45, c[0x0][0x2d0], -R5.reuse ;  /* 0x0000b4002d547a23 */ /* 0x100fe40000010805 */
[--C-:B------:R-:W-:Y:S02]  /*11260*/  FFMA.FTZ R81, R114, c[0x0][0x2d0], -R4.reuse ;  /* 0x0000b40072517a23 */ /* 0x100fe40000010804 */
[----:B------:R-:W-:Y:S01]  /*11270*/  FFMA.FTZ R114, R61, c[0x0][0x2d0], -R5 ;  /* 0x0000b4003d727a23 */ /* 0x000fe20000010805 */
[----:B------:R5:W-:Y:S01]  /*11280*/  MUFU.EX2 R23, R6 ;  /* 0x0000000600177308 */ /* 0x000be20000000800 */
[----:B------:R-:W-:Y:S02]  /*11290*/  FADD.FTZ R2, -R71, R117 ;  /* 0x0000007547027221 */ /* 0x000fe40000010100 */
[--C-:B------:R-:W-:Y:S02]  /*112a0*/  FFMA.FTZ R117, R38, c[0x0][0x2d0], -R4.reuse ;  /* 0x0000b40026757a23 */ /* 0x100fe40000010804 */
[--C-:B------:R-:W-:Y:S02]  /*112b0*/  FFMA.FTZ R8, R201, c[0x0][0x2d0], -R4.reuse ;  /* 0x0000b400c9087a23 */ /* 0x100fe40000010804 */
[--C-:B------:R-:W-:Y:S02]  /*112c0*/  FFMA.FTZ R201, R76, c[0x0][0x2d0], -R5.reuse ;  /* 0x0000b4004cc97a23 */ /* 0x100fe40000010805 */
[--C-:B------:R-:W-:Y:S01]  /*112d0*/  FFMA.FTZ R118, R35, c[0x0][0x2d0], -R4.reuse ;  /* 0x0000b40023767a23 */ /* 0x100fe20000010804 */
[----:B------:R-:W2:Y:S01]  /*112e0*/  MUFU.EX2 R3, R3 ;  /* 0x0000000300037308 */ /* 0x000ea20000000800 */
[--C-:B----4-:R-:W-:Y:S02]  /*112f0*/  FFMA.FTZ R7, R202, c[0x0][0x2d0], -R4.reuse ;  /* 0x0000b400ca077a23 */ /* 0x110fe40000010804 */
[--C-:B------:R-:W-:Y:S02]  /*11300*/  FFMA.FTZ R112, R51, c[0x0][0x2d0], -R4.reuse ;  /* 0x0000b40033707a23 */ /* 0x100fe40000010804 */
[----:B-1----:R-:W-:Y:S02]  /*11310*/  FMUL.FTZ R0, R68, c[0x0][0x2d0] ;  /* 0x0000b40044007a20 */ /* 0x002fe40000410000 */
[----:B------:R-:W-:Y:S02]  /*11320*/  FFMA.FTZ R204, R86, c[0x0][0x2d0], -R4 ;  /* 0x0000b40056cc7a23 */ /* 0x000fe40000010804 */
[----:B------:R-:W-:Y:S01]  /*11330*/  FFMA.FTZ R38, R111, c[0x0][0x2d0], -R0 ;  /* 0x0000b4006f267a23 */ /* 0x000fe20000010800 */
[----:B------:R-:W-:Y:S01]  /*11340*/  MUFU.EX2 R80, R7 ;  /* 0x0000000700507308 */ /* 0x000fe20000000800 */
[--C-:B------:R-:W-:Y:S02]  /*11350*/  FFMA.FTZ R206, R82, c[0x0][0x2d0], -R4.reuse ;  /* 0x0000b40052ce7a23 */ /* 0x100fe40000010804 */
[--C-:B------:R-:W-:Y:S02]  /*11360*/  FFMA.FTZ R86, R41, c[0x0][0x2d0], -R5.reuse ;  /* 0x0000b40029567a23 */ /* 0x100fe40000010805 */
[--C-:B-----5:R-:W-:Y:S02]  /*11370*/  FFMA.FTZ R6, R218, c[0x0][0x2d0], -R5.reuse ;  /* 0x0000b400da067a23 */ /* 0x120fe40000010805 */
[--C-:B------:R-:W-:Y:S02]  /*11380*/  FFMA.FTZ R209, R87, c[0x0][0x2d0], -R4.reuse ;  /* 0x0000b40057d17a23 */ /* 0x100fe40000010804 */
[--C-:B------:R-:W-:Y:S01]  /*11390*/  FFMA.FTZ R87, R40, c[0x0][0x2d0], -R5.reuse ;  /* 0x0000b40028577a23 */ /* 0x100fe20000010805 */
[----:B------:R1:W-:Y:S01]  /*113a0*/  MUFU.EX2 R111, R6 ;  /* 0x00000006006f7308 */ /* 0x0003e20000000800 */
[----:B------:R-:W-:Y:S02]  /*113b0*/  FFMA.FTZ R65, R115, c[0x0][0x2d0], -R4 ;  /* 0x0000b40073417a23 */ /* 0x000fe40000010804 */
[--C-:B------:R-:W-:Y:S02]  /*113c0*/  FFMA.FTZ R115, R77, c[0x0][0x2d0], -R5.reuse ;  /* 0x0000b4004d737a23 */ /* 0x100fe40000010805 */
[--C-:B------:R-:W-:Y:S02]  /*113d0*/  FFMA.FTZ R51, R108, c[0x0][0x2d0], -R5.reuse ;  /* 0x0000b4006c337a23 */ /* 0x100fe40000010805 */
[--C-:B------:R-:W-:Y:S02]  /*113e0*/  FFMA.FTZ R97, R27, c[0x0][0x2d0], -R0.reuse ;  /* 0x0000b4001b617a23 */ /* 0x100fe40000010800 */
[--C-:B------:R-:W-:Y:S01]  /*113f0*/  FFMA.FTZ R27, R79, c[0x0][0x2d0], -R0.reuse ;  /* 0x0000b4004f1b7a23 */ /* 0x100fe20000010800 */
[----:B------:R4:W-:Y:S01]  /*11400*/  MUFU.EX2 R82, R10 ;  /* 0x0000000a00527308 */ /* 0x0009e20000000800 */
[----:B------:R-:W-:Y:S02]  /*11410*/  FMUL.FTZ R2, R2, c[0x0][0x2d0] ;  /* 0x0000b40002027a20 */ /* 0x000fe40000410000 */
[--C-:B------:R-:W-:Y:S02]  /*11420*/  FFMA.FTZ R108, R46, c[0x0][0x2d0], -R0.reuse ;  /* 0x0000b4002e6c7a23 */ /* 0x100fe40000010800 */
[----:B------:R-:W-:Y:S02]  /*11430*/  FFMA.FTZ R46, R78, c[0x0][0x2d0], -R0 ;  /* 0x0000b4004e2e7a23 */ /* 0x000fe40000010800 */
[----:B------:R-:W5:Y:S01]  /*11440*/  LDSM.16.MT88.4 R76, [R225] ;  /* 0x00000000e14c783b */ /* 0x000f620000004200 */
[--C-:B------:R-:W-:Y:S02]  /*11450*/  FFMA.FTZ R37, R93, c[0x0][0x2d0], -R5.reuse ;  /* 0x0000b4005d257a23 */ /* 0x100fe40000010805 */
[----:B------:R-:W-:Y:S01]  /*11460*/  MUFU.EX2 R2, R2 ;  /* 0x0000000200027308 */ /* 0x000fe20000000800 */
[--C-:B------:R-:W-:Y:S02]  /*11470*/  FFMA.FTZ R186, R22, c[0x0][0x2d0], -R4.reuse ;  /* 0x0000b40016ba7a23 */ /* 0x100fe40000010804 */
[--C-:B------:R-:W-:Y:S02]  /*11480*/  FFMA.FTZ R116, R39, c[0x0][0x2d0], -R4.reuse ;  /* 0x0000b40027747a23 */ /* 0x100fe40000010804 */
[----:B-1----:R-:W2:Y:S01]  /*11490*/  LDL.LU R6, [R1+0x28] ;  /* 0x0000280001067983 */ /* 0x002ea20000300800 */
[--C-:B------:R-:W-:Y:S02]  /*114a0*/  FFMA.FTZ R113, R50, c[0x0][0x2d0], -R4.reuse ;  /* 0x0000b40032717a23 */ /* 0x100fe40000010804 */
[--C-:B------:R-:W-:Y:S02]  /*114b0*/  FFMA.FTZ R100, R55, c[0x0][0x2d0], -R4.reuse ;  /* 0x0000b40037647a23 */ /* 0x100fe40000010804 */
[----:B------:R-:W1:Y:S01]  /*114c0*/  MUFU.EX2 R22, R9 ;  /* 0x0000000900167308 */ /* 0x000e620000000800 */
        /* <DEDUP_REMOVED lines=12> */
[--C-:B------:R-:W-:Y:S02]  /*11590*/  FFMA.FTZ R4, R220, c[0x0][0x2d0], -R5.reuse ;  /* 0x0000b400dc047a23 */ /* 0x100fe40000010805 */
[--C-:B------:R-:W-:Y:S02]  /*115a0*/  FFMA.FTZ R98, R216, c[0x0][0x2d0], -R0.reuse ;  /* 0x0000b400d8627a23 */ /* 0x100fe40000010800 */
[--C-:B------:R-:W-:Y:S02]  /*115b0*/  FFMA.FTZ R7, R222, c[0x0][0x2d0], -R0.reuse ;  /* 0x0000b400de077a23 */ /* 0x100fe40000010800 */
[--C-:B------:R-:W-:Y:S01]  /*115c0*/  FFMA.FTZ R93, R31, c[0x0][0x2d0], -R0.reuse ;  /* 0x0000b4001f5d7a23 */ /* 0x100fe20000010800 */
[----:B------:R-:W-:Y:S01]  /*115d0*/  MOV R31, R64 ;  /* 0x00000040001f7202 */ /* 0x000fe20000000f00 */
[--C-:B------:R-:W-:Y:S01]  /*115e0*/  FFMA.FTZ R103, R60, c[0x0][0x2d0], -R5.reuse ;  /* 0x0000b4003c677a23 */ /* 0x100fe20000010805 */
[----:B------:R1:W-:Y:S01]  /*115f0*/  MUFU.EX2 R222, R8 ;  /* 0x0000000800de7308 */ /* 0x0003e20000000800 */
[--C-:B------:R-:W-:Y:S02]  /*11600*/  FFMA.FTZ R19, R105, c[0x0][0x2d0], -R5.reuse ;  /* 0x0000b40069137a23 */ /* 0x100fe40000010805 */
[--C-:B------:R-:W-:Y:S02]  /*11610*/  FFMA.FTZ R50, R109, c[0x0][0x2d0], -R5.reuse ;  /* 0x0000b4006d327a23 */ /* 0x100fe40000010805 */
[--C-:B------:R-:W-:Y:S01]  /*11620*/  FFMA.FTZ R109, R47, c[0x0][0x2d0], -R0.reuse ;  /* 0x0000b4002f6d7a23 */ /* 0x100fe20000010800 */
[----:B------:R-:W-:Y:S01]  /*11630*/  MOV R47, R52 ;  /* 0x00000034002f7202 */ /* 0x000fe20000000f00 */
        /* <DEDUP_REMOVED lines=9> */
[----:B------:R-:W-:Y:S02]  /*116d0*/  FFMA.FTZ R54, R104, c[0x0][0x2d0], -R5 ;  /* 0x0000b40068367a23 */ /* 0x000fe40000010805 */
[--C-:B------:R-:W-:Y:S02]  /*116e0*/  FFMA.FTZ R14, R221, c[0x0][0x2d0], -R0.reuse ;  /* 0x0000b400dd0e7a23 */ /* 0x100fe40000010800 */
[--C-:B------:R-:W-:Y:S02]  /*116f0*/  FFMA.FTZ R11, R246, c[0x0][0x2d0], -R0.reuse ;  /* 0x0000b400f60b7a23 */ /* 0x100fe40000010800 */
[--C-:B----4-:R-:W-:Y:S02]  /*11700*/  FFMA.FTZ R10, R223, c[0x0][0x2d0], -R0.reuse ;  /* 0x0000b400df0a7a23 */ /* 0x110fe40000010800 */
        /* <DEDUP_REMOVED lines=16> */
[----:B------:R-:W-:Y:S01]  /*11810*/  FFMA.FTZ R39, R106, c[0x0][0x2d0], -R0 ;  /* 0x0000b4006a277a23 */ /* 0x000fe20000010800 */
[----:B------:R-:W-:Y:S01]  /*11820*/  MUFU.EX2 R184, R184 ;  /* 0x000000b800b87308 */ /* 0x000fe20000000800 */
[----:B------:R-:W-:Y:S02]  /*11830*/  FADD.FTZ R0, -R68, R119 ;  /* 0x0000007744007221 */ /* 0x000fe40000010100 */
[--C-:B------:R-:W-:Y:S02]  /*11840*/  FFMA.FTZ R102, R56, c[0x0][0x2d0], -R5.reuse ;  /* 0x0000b40038667a23 */ /* 0x100fe40000010805 */
[----:B------:R-:W-:Y:S02]  /*11850*/  FMUL.FTZ R0, R0, c[0x0][0x2d0] ;  /* 0x0000b40000007a20 */ /* 0x000fe40000410000 */
[--C-:B------:R-:W-:Y:S02]  /*11860*/  FFMA.FTZ R36, R13, c[0x0][0x2d0], -R5.reuse ;  /* 0x0000b4000d247a23 */ /* 0x100fe40000010805 */
[--C-:B------:R-:W-:Y:S01]  /*11870*/  FFMA.FTZ R49, R12, c[0x0][0x2d0], -R5.reuse ;  /* 0x0000b4000c317a23 */ /* 0x100fe20000010805 */
[----:B------:R-:W-:Y:S01]  /*11880*/  MUFU.EX2 R106, R11 ;  /* 0x0000000b006a7308 */ /* 0x000fe20000000800 */
[--C-:B------:R-:W-:Y:S02]  /*11890*/  FFMA.FTZ R99, R57, c[0x0][0x2d0], -R5.reuse ;  /* 0x0000b40039637a23 */ /* 0x100fe40000010805 */
[--C-:B------:R-:W-:Y:S01]  /*118a0*/  FFMA.FTZ R203, R72, c[0x0][0x2d0], -R5.reuse ;  /* 0x0000b40048cb7a23 */ /* 0x100fe20000010805 */
[----:B------:R-:W-:Y:S01]  /*118b0*/  MOV R59, R49 ;  /* 0x00000031003b7202 */ /* 0x000fe20000000f00 */
[----:B------:R-:W-:Y:S05]  /*118c0*/  FFMA.FTZ R202, R73, c[0x0][0x2d0], -R5 ;  /* 0x0000b40049ca7a23 */ /* 0x000fea0000010805 */
        /* <DEDUP_REMOVED lines=40> */
[C---:B--2---:R-:W-:Y:S01]  /*11b50*/  FMUL.FTZ R61, R3.reuse, R121 ;  /* 0x00000079033d7220 */ /* 0x044fe20000410000 */
[----:B------:R-:W-:Y:S01]  /*11b60*/  MOV R74, R32 ;  /* 0x00000020004a7202 */ /* 0x000fe20000000f00 */
[----:B------:R-:W2:Y:S01]  /*11b70*/  LDL.LU R121, [R1+0x2c] ;  /* 0x00002c0001797983 */ /* 0x000ea20000300800 */
[C---:B------:R-:W-:Y:S01]  /*11b80*/  FMUL.FTZ R60, R3.reuse, R120 ;  /* 0x00000078033c7220 */ /* 0x040fe20000410000 */
[----:B-1----:R-:W-:Y:S01]  /*11b90*/  F2FP.PACK_AB R72, R22, R26 ;  /* 0x0000001a1648723e */ /* 0x002fe200000000ff */
[----:B------:R-:W-:Y:S01]  /*11ba0*/  FMUL.FTZ R64, R2, R124 ;  /* 0x0000007c02407220 */ /* 0x000fe20000410000 */
[----:B------:R-:W-:Y:S01]  /*11bb0*/  F2FP.PACK_AB R73, R18, R23 ;  /* 0x000000171249723e */ /* 0x000fe200000000ff */
[C---:B------:R-:W-:Y:S01]  /*11bc0*/  FMUL.FTZ R8, R3.reuse, R148 ;  /* 0x0000009403087220 */ /* 0x040fe20000410000 */
[----:B------:R-:W-:Y:S01]  /*11bd0*/  MOV R148, R36 ;  /* 0x0000002400947202 */ /* 0x000fe20000000f00 */
[----:B------:R-:W1:Y:S01]  /*11be0*/  MUFU.EX2 R120, R7 ;  /* 0x0000000700787308 */ /* 0x000e620000000800 */
        /* <DEDUP_REMOVED lines=9> */
[----:B------:R-:W4:Y:S01]  /*11c80*/  MUFU.EX2 R124, R15 ;  /* 0x0000000f007c7308 */ /* 0x000f220000000800 */
[C---:B------:R-:W-:Y:S01]  /*11c90*/  FMUL.FTZ R28, R3.reuse, R144 ;  /* 0x00000090031c7220 */ /* 0x040fe20000410000 */
[----:B------:R-:W-:Y:S01]  /*11ca0*/  MOV R144, R19 ;  /* 0x0000001300907202 */ /* 0x000fe20000000f00 */
[C---:B------:R-:W-:Y:S01]  /*11cb0*/  FMUL.FTZ R29, R3.reuse, R145 ;  /* 0x00000091031d7220 */ /* 0x040fe20000410000 */
[----:B------:R-:W-:Y:S01]  /*11cc0*/  MOV R141, R51 ;  /* 0x00000033008d7202 */ /* 0x000fe20000000f00 */
[C---:B------:R-:W-:Y:S01]  /*11cd0*/  FMUL.FTZ R40, R3.reuse, R132 ;  /* 0x0000008403287220 */ /* 0x040fe20000410000 */
[----:B------:R-:W-:Y:S01]  /*11ce0*/  MOV R145, R54 ;  /* 0x0000003600917202 */ /* 0x000fe20000000f00 */
[C---:B------:R-:W-:Y:S02]  /*11cf0*/  FMUL.FTZ R41, R3.reuse, R133 ;  /* 0x0000008503297220 */ /* 0x040fe40000410000 */
[C---:B------:R-:W-:Y:S01]  /*11d00*/  FMUL.FTZ R44, R3.reuse, R136 ;  /* 0x00000088032c7220 */ /* 0x040fe20000410000 */
[----:B------:R-:W-:Y:S01]  /*11d10*/  MOV R136, R148 ;  /* 0x0000009400887202 */ /* 0x000fe20000000f00 */
[C---:B------:R-:W-:Y:S01]  /*11d20*/  FMUL.FTZ R45, R3.reuse, R137 ;  /* 0x00000089032d7220 */ /* 0x040fe20000410000 */
[----:B------:R-:W-:Y:S01]  /*11d30*/  MOV R148, R38 ;  /* 0x0000002600947202 */ /* 0x000fe20000000f00 */
[C---:B------:R-:W-:Y:S01]  /*11d40*/  FFMA.FTZ R88, R3.reuse, R88, R248 ;  /* 0x0000005803587223 */ /* 0x040fe200000100f8 */
[----:B------:R-:W-:Y:S01]  /*11d50*/  MUFU.EX2 R132, R84 ;  /* 0x0000005400847308 */ /* 0x000fe20000000800 */
[C---:B------:R-:W-:Y:S01]  /*11d60*/  FMUL.FTZ R56, R3.reuse, R128 ;  /* 0x0000008003387220 */ /* 0x040fe20000410000 */
[----:B------:R-:W-:Y:S01]  /*11d70*/  MOV R128, R63 ;  /* 0x0000003f00807202 */ /* 0x000fe20000000f00 */
[----:B------:R-:W-:Y:S02]  /*11d80*/  FMUL.FTZ R57, R3, R129 ;  /* 0x0000008103397220 */ /* 0x000fe40000410000 */
[C---:B---3--:R-:W-:Y:S01]  /*11d90*/  FFMA.FTZ R3, R2.reuse, R34, R26 ;  /* 0x0000002202037223 */ /* 0x048fe2000001001a */
[----:B------:R-:W-:Y:S01]  /*11da0*/  MOV R34, R33 ;  /* 0x0000002100227202 */ /* 0x000fe20000000f00 */
[C---:B------:R-:W-:Y:S01]  /*11db0*/  FMUL.FTZ R4, R2.reuse, R180 ;  /* 0x000000b402047220 */ /* 0x040fe20000410000 */
[----:B------:R-:W-:Y:S01]  /*11dc0*/  MOV R180, R30 ;  /* 0x0000001e00b47202 */ /* 0x000fe20000000f00 */
[C---:B------:R-:W-:Y:S01]  /*11dd0*/  FMUL.FTZ R5, R2.reuse, R181 ;  /* 0x000000b502057220 */ /* 0x040fe20000410000 */
[----:B------:R-:W-:Y:S01]  /*11de0*/  MOV R181, R83 ;  /* 0x0000005300b57202 */ /* 0x000fe20000000f00 */
[----:B------:R-:W-:Y:S01]  /*11df0*/  FMUL.FTZ R16, R2, R172 ;  /* 0x000000ac02107220 */ /* 0x000fe20000410000 */
[----:B-1----:R-:W-:Y:S01]  /*11e00*/  F2FP.PACK_AB R83, R120, R110 ;  /* 0x0000006e7853723e */ /* 0x002fe200000000ff */
[C---:B------:R-:W-:Y:S01]  /*11e10*/  FMUL.FTZ R17, R2.reuse, R173 ;  /* 0x000000ad02117220 */ /* 0x040fe20000410000 */
[----:B------:R-:W-:Y:S01]  /*11e20*/  MOV R172, R67 ;  /* 0x0000004300ac7202 */ /* 0x000fe20000000f00 */
[C---:B------:R-:W-:Y:S01]  /*11e30*/  FMUL.FTZ R20, R2.reuse, R176 ;  /* 0x000000b002147220 */ /* 0x040fe20000410000 */
[----:B------:R-:W-:Y:S01]  /*11e40*/  MOV R176, R42 ;  /* 0x0000002a00b07202 */ /* 0x000fe20000000f00 */
[C---:B------:R-:W-:Y:S01]  /*11e50*/  FMUL.FTZ R21, R2.reuse, R177 ;  /* 0x000000b102157220 */ /* 0x040fe20000410000 */
        /* <DEDUP_REMOVED lines=17> */
[----:B------:R-:W-:Y:S01]  /*11f70*/  FMUL.FTZ R65, R2, R125 ;  /* 0x0000007d02417220 */ /* 0x000fe20000410000 */
[----:B------:R-:W-:Y:S01]  /*11f80*/  MOV R125, R47 ;  /* 0x0000002f007d7202 */ /* 0x000fe20000000f00 */
[C---:B------:R-:W-:Y:S01]  /*11f90*/  FFMA.FTZ R2, R58.reuse, R6, R23 ;  /* 0x000000063a027223 */ /* 0x040fe20000010017 */
[----:B------:R-:W1:Y:S01]  /*11fa0*/  MUFU.EX2 R107, R92 ;  /* 0x0000005c006b7308 */ /* 0x000e620000000800 */
[----:B------:R-:W-:Y:S01]  /*11fb0*/  FMUL.FTZ R6, R58, R182 ;  /* 0x000000b63a067220 */ /* 0x000fe20000410000 */
[----:B------:R-:W-:Y:S01]  /*11fc0*/  MOV R182, R82 ;  /* 0x0000005200b67202 */ /* 0x000fe20000000f00 */
[----:B------:R-:W-:Y:S01]  /*11fd0*/  FADD.FTZ R94, R18, R2 ;  /* 0x00000002125e7221 */ /* 0x000fe20000010000 */
[----:B------:R-:W-:Y:S01]  /*11fe0*/  MOV R2, R74 ;  /* 0x0000004a00027202 */ /* 0x000fe20000000f00 */
[----:B------:R-:W-:Y:S01]  /*11ff0*/  FMUL.FTZ R7, R58, R183 ;  /* 0x000000b73a077220 */ /* 0x000fe20000410000 */
[----:B------:R-:W-:Y:S01]  /*12000*/  MOV R183, R80 ;  /* 0x0000005000b77202 */ /* 0x000fe20000000f00 */
[----:B------:R-:W-:Y:S01]  /*12010*/  FMUL.FTZ R10, R0, R150 ;  /* 0x00000096000a7220 */ /* 0x000fe20000410000 */
[----:B------:R-:W-:Y:S01]  /*12020*/  F2FP.PACK_AB R74, R182, R2 ;  /* 0x00000002b64a723e */ /* 0x000fe200000000ff */
[----:B------:R-:W-:Y:S01]  /*12030*/  FMUL.FTZ R11, R0, R151 ;  /* 0x00000097000b7220 */ /* 0x000fe20000410000 */
[----:B------:R-:W-:Y:S01]  /*12040*/  F2FP.PACK_AB R75, R222, R183 ;  /* 0x000000b7de4b723e */ /* 0x000fe200000000ff */
[----:B------:R-:W-:Y:S01]  /*12050*/  FADD.FTZ R95, R22, R3 ;  /* 0x00000003165f7221 */ /* 0x000fe20000010000 */
[----:B------:R-:W-:Y:S01]  /*12060*/  F2FP.PACK_AB R80, R216, R248 ;  /* 0x000000f8d850723e */ /* 0x000fe200000000ff */
[----:B------:R-:W-:Y:S01]  /*12070*/  FMUL.FTZ R18, R58, R174 ;  /* 0x000000ae3a127220 */ /* 0x000fe20000410000 */
[----:B----4-:R-:W-:Y:S01]  /*12080*/  F2FP.PACK_AB R82, R124, R111 ;  /* 0x0000006f7c52723e */ /* 0x010fe200000000ff */
[C---:B------:R-:W-:Y:S01]  /*12090*/  FMUL.FTZ R19, R58.reuse, R175 ;  /* 0x000000af3a137220 */ /* 0x040fe20000410000 */
[----:B------:R-:W-:Y:S01]  /*120a0*/  MOV R168, R66 ;  /* 0x0000004200a87202 */ /* 0x000fe20000000f00 */
[-C--:B-----5:R-:W-:Y:S01]  /*120b0*/  HMMA.16816.F32 R4, R72, R76.reuse, R4 ;  /* 0x0000004c4804723c */ /* 0x0a0fe20000001804 */
[----:B------:R-:W-:Y:S04]  /*120c0*/  MUFU.EX2 R133, R101 ;  /* 0x0000006500857308 */ /* 0x000fe80000000800 */
[C---:B------:R-:W-:Y:S01]  /*120d0*/  FMUL.FTZ R34, R58.reuse, R166 ;  /* 0x000000a63a227220 */ /* 0x040fe20000410000 */
[----:B------:R-:W-:Y:S01]  /*120e0*/  MOV R152, R59 ;  /* 0x0000003b00987202 */ /* 0x000fe20000000f00 */
[----:B------:R-:W-:Y:S01]  /*120f0*/  FMUL.FTZ R35, R58, R167 ;  /* 0x000000a73a237220 */ /* 0x000fe20000410000 */
[C---:B------:R-:W-:Y:S03]  /*12100*/  HMMA.16816.F32 R8, R80.reuse, R76, R8 ;  /* 0x0000004c5008723c */ /* 0x040fe60000001808 */
[----:B------:R-:W-:Y:S01]  /*12110*/  MUFU.EX2 R137, R99 ;  /* 0x0000006300897308 */ /* 0x000fe20000000800 */
[----:B------:R-:W-:Y:S01]  /*12120*/  FMUL.FTZ R15, R0, R159 ;  /* 0x0000009f000f7220 */ /* 0x000fe20000410000 */
[----:B------:R-:W-:Y:S01]  /*12130*/  MOV R248, R152 ;  /* 0x0000009800f87202 */ /* 0x000fe20000000f00 */
[C---:B------:R-:W-:Y:S02]  /*12140*/  FMUL.FTZ R22, R58.reuse, R178 ;  /* 0x000000b23a167220 */ /* 0x040fe40000410000 */
[----:B------:R-:W-:Y:S04]  /*12150*/  FMUL.FTZ R23, R58, R179 ;  /* 0x000000b33a177220 */ /* 0x000fe80000410000 */
[C---:B------:R-:W-:Y:S01]  /*12160*/  FMUL.FTZ R26, R0.reuse, R142 ;  /* 0x0000008e001a7220 */ /* 0x040fe20000410000 */
[----:B------:R3:W4:Y:S01]  /*12170*/  MUFU.EX2 R99, R98 ;  /* 0x0000006200637308 */ /* 0x0007220000000800 */
[C---:B------:R-:W-:Y:S02]  /*12180*/  FMUL.FTZ R27, R0.reuse, R143 ;  /* 0x0000008f001b7220 */ /* 0x040fe40000410000 */
[C---:B------:R-:W-:Y:S02]  /*12190*/  FMUL.FTZ R30, R0.reuse, R146 ;  /* 0x00000092001e7220 */ /* 0x040fe40000410000 */
[----:B------:R-:W-:Y:S02]  /*121a0*/  FMUL.FTZ R31, R0, R147 ;  /* 0x00000093001f7220 */ /* 0x000fe40000410000 */
[C---:B------:R-:W-:Y:S02]  /*121b0*/  FMUL.FTZ R38, R58.reuse, R170 ;  /* 0x000000aa3a267220 */ /* 0x040fe40000410000 */
[----:B------:R-:W-:Y:S01]  /*121c0*/  FMUL.FTZ R39, R58, R171 ;  /* 0x000000ab3a277220 */ /* 0x000fe20000410000 */
[----:B------:R5:W-:Y:S01]  /*121d0*/  MUFU.EX2 R101, R96 ;  /* 0x0000006000657308 */ /* 0x000be20000000800 */
[C---:B------:R-:W-:Y:S02]  /*121e0*/  FMUL.FTZ R42, R0.reuse, R134 ;  /* 0x00000086002a7220 */ /* 0x040fe40000410000 */
[C---:B------:R-:W-:Y:S02]  /*121f0*/  FMUL.FTZ R43, R0.reuse, R135 ;  /* 0x00000087002b7220 */ /* 0x040fe40000410000 */
[C---:B------:R-:W-:Y:S02]  /*12200*/  FMUL.FTZ R46, R0.reuse, R138 ;  /* 0x0000008a002e7220 */ /* 0x040fe40000410000 */
[----:B------:R-:W-:Y:S02]  /*12210*/  FMUL.FTZ R47, R0, R139 ;  /* 0x0000008b002f7220 */ /* 0x000fe40000410000 */
[C---:B------:R-:W-:Y:S01]  /*12220*/  FMUL.FTZ R50, R58.reuse, R162 ;  /* 0x000000a23a327220 */ /* 0x040fe20000410000 */
[----:B------:R-:W-:Y:S01]  /*12230*/  MUFU.EX2 R135, R103 ;  /* 0x0000006700877308 */ /* 0x000fe20000000800 */
[C---:B------:R-:W-:Y:S02]  /*12240*/  FMUL.FTZ R51, R58.reuse, R163 ;  /* 0x000000a33a337220 */ /* 0x040fe40000410000 */
[C---:B------:R-:W-:Y:S02]  /*12250*/  FMUL.FTZ R66, R58.reuse, R126 ;  /* 0x0000007e3a427220 */ /* 0x040fe40000410000 */
[C---:B------:R-:W-:Y:S02]  /*12260*/  FMUL.FTZ R67, R58.reuse, R127 ;  /* 0x0000007f3a437220 */ /* 0x040fe40000410000 */
[C---:B------:R-:W-:Y:S02]  /*12270*/  FMUL.FTZ R54, R58.reuse, R154 ;  /* 0x0000009a3a367220 */ /* 0x040fe40000410000 */
[----:B------:R-:W-:Y:S01]  /*12280*/  FMUL.FTZ R55, R58, R155 ;  /* 0x0000009b3a377220 */ /* 0x000fe20000410000 */
[----:B------:R-:W-:Y:S01]  /*12290*/  MUFU.EX2 R126, R86 ;  /* 0x00000056007e7308 */ /* 0x000fe20000000800 */
[----:B------:R-:W-:Y:S02]  /*122a0*/  FMUL.FTZ R58, R0, R130 ;  /* 0x00000082003a7220 */ /* 0x000fe40000410000 */
[----:B------:R-:W-:Y:S02]  /*122b0*/  FADD.FTZ R88, R216, R88 ;  /* 0x00000058d8587221 */ /* 0x000fe40000010000 */
[----:B------:R-:W-:Y:S02]  /*122c0*/  FADD.FTZ R2, R2, R95 ;  /* 0x0000005f02027221 */ /* 0x000fe40000010000 */
[----:B---3--:R-:W-:Y:S02]  /*122d0*/  FADD.FTZ R98, R111, R88 ;  /* 0x000000586f627221 */ /* 0x008fe40000010000 */
[C---:B------:R-:W-:Y:S01]  /*122e0*/  FMUL.FTZ R59, R0.reuse, R131 ;  /* 0x00000083003b7220 */ /* 0x040fe20000410000 */
[----:B------:R-:W-:Y:S01]  /*122f0*/  MUFU.EX2 R127, R85 ;  /* 0x00000055007f7308 */ /* 0x000fe20000000800 */
[C---:B------:R-:W-:Y:S02]  /*12300*/  FMUL.FTZ R62, R0.reuse, R122 ;  /* 0x0000007a003e7220 */ /* 0x040fe40000410000 */
[----:B------:R-:W-:Y:S02]  /*12310*/  FMUL.FTZ R63, R0, R123 ;  /* 0x0000007b003f7220 */ /* 0x000fe40000410000 */
[----:B-----5:R-:W-:Y:S01]  /*12320*/  FADD.FTZ R96, R182, R2 ;  /* 0x00000002b6607221 */ /* 0x020fe20000010000 */
[----:B------:R-:W-:Y:S01]  /*12330*/  MOV R182, R125 ;  /* 0x0000007d00b67202 */ /* 0x000fe20000000f00 */
[----:B------:R-:W-:Y:S03]  /*12340*/  FADD.FTZ R2, R124, R98 ;  /* 0x000000627c027221 */ /* 0x000fe60000010000 */
[----:B------:R-:W-:Y:S01]  /*12350*/  MUFU.EX2 R130, R112 ;  /* 0x0000007000827308 */ /* 0x000fe20000000800 */
[----:B-1----:R-:W-:Y:S09]  /*12360*/  FADD.FTZ R2, R107, R2 ;  /* 0x000000026b027221 */ /* 0x002ff20000010000 */
[----:B------:R1:W-:Y:S10]  /*12370*/  MUFU.EX2 R112, R87 ;  /* 0x0000005700707308 */ /* 0x0003f40000000800 */
[----:B------:R-:W-:Y:S10]  /*12380*/  MUFU.EX2 R122, R89 ;  /* 0x00000059007a7308 */ /* 0x000ff40000000800 */
[----:B------:R-:W-:Y:S01]  /*12390*/  MUFU.EX2 R103, R172 ;  /* 0x000000ac00677308 */ /* 0x000fe20000000800 */
[----:B-1----:R-:W-:Y:S09]  /*123a0*/  LDSM.16.MT88.4 R84, [R225+0x800] ;  /* 0x00080000e154783b */ /* 0x002ff20000004200 */
[----:B------:R-:W-:Y:S10]  /*123b0*/  MUFU.EX2 R111, R165 ;  /* 0x000000a5006f7308 */ /* 0x000ff40000000800 */
[----:B------:R-:W-:Y:S10]  /*123c0*/  MUFU.EX2 R131, R102 ;  /* 0x0000006600837308 */ /* 0x000ff40000000800 */
[----:B------:R1:W-:Y:S10]  /*123d0*/  MUFU.EX2 R102, R93 ;  /* 0x0000005d00667308 */ /* 0x0003f40000000800 */
[----:B------:R-:W-:Y:S10]  /*123e0*/  MUFU.EX2 R125, R109 ;  /* 0x0000006d007d7308 */ /* 0x000ff40000000800 */
[----:B------:R-:W-:Y:S10]  /*123f0*/  MUFU.EX2 R109, R160 ;  /* 0x000000a0006d7308 */ /* 0x000ff40000000800 */
[----:B------:R-:W-:Y:S10]  /*12400*/  MUFU.EX2 R134, R100 ;  /* 0x0000006400867308 */ /* 0x000ff40000000800 */
[----:B------:R3:W5:Y:S10]  /*12410*/  MUFU.EX2 R100, R97 ;  /* 0x0000006100647308 */ /* 0x0007740000000800 */
[----:B------:R-:W-:Y:S10]  /*12420*/  MUFU.EX2 R123, R116 ;  /* 0x00000074007b7308 */ /* 0x000ff40000000800 */
[----:B------:R-:W-:Y:S10]  /*12430*/  MUFU.EX2 R116, R182 ;  /* 0x000000b600747308 */ /* 0x000ff40000000800 */
[----:B------:R-:W-:Y:S10]  /*12440*/  MUFU.EX2 R129, R113 ;  /* 0x0000007100817308 */ /* 0x000ff40000000800 */
[----:B------:R-:W-:Y:S01]  /*12450*/  MUFU.EX2 R152, R115 ;  /* 0x0000007300987308 */ /* 0x000fe20000000800 */
[C---:B--2---:R-:W-:Y:S02]  /*12460*/  FFMA.FTZ R3, R0.reuse, R121, R14 ;  /* 0x0000007900037223 */ /* 0x044fe4000001000e */
[----:B------:R-:W-:Y:S02]  /*12470*/  FMUL.FTZ R14, R0, R158 ;  /* 0x0000009e000e7220 */ /* 0x000fe40000410000 */
[----:B------:R-:W-:Y:S01]  /*12480*/  FADD.FTZ R0, R183, R94 ;  /* 0x0000005eb7007221 */ /* 0x000fe20000010000 */
[----:B------:R-:W-:Y:S01]  /*12490*/  MOV R183, R128 ;  /* 0x0000008000b77202 */ /* 0x000fe20000000f00 */
[----:B-1----:R-:W-:Y:S03]  /*124a0*/  LDSM.16.MT88.4 R92, [R226+0x1000] ;  /* 0x00100000e25c783b */ /* 0x002fe60000004200 */
[----:B------:R-:W1:Y:S01]  /*124b0*/  MUFU.EX2 R121, R118 ;  /* 0x0000007600797308 */ /* 0x000e620000000800 */
[----:B------:R-:W-:Y:S01]  /*124c0*/  FADD.FTZ R3, R106, R3 ;  /* 0x000000036a037221 */ /* 0x000fe20000010000 */
[-C--:B------:R-:W-:Y:S03]  /*124d0*/  HMMA.16816.F32 R12, R80, R78.reuse, R12 ;  /* 0x0000004e500c723c */ /* 0x080fe6000000180c */
[----:B---3--:R-:W-:Y:S01]  /*124e0*/  FADD.FTZ R97, R110, R3 ;  /* 0x000000036e617221 */ /* 0x008fe20000010000 */
[----:B------:R-:W-:Y:S01]  /*124f0*/  MOV R128, R136 ;  /* 0x0000008800807202 */ /* 0x000fe20000000f00 */
[----:B------:R-:W-:Y:S02]  /*12500*/  FADD.FTZ R3, R222, R0 ;  /* 0x00000000de037221 */ /* 0x000fe40000010000 */
[----:B------:R-:W-:Y:S01]  /*12510*/  FADD.FTZ R0, R120, R97 ;  /* 0x0000006178007221 */ /* 0x000fe20000010000 */
[C---:B------:R-:W-:Y:S01]  /*12520*/  HMMA.16816.F32 R16, R72.reuse, R78, R16 ;  /* 0x0000004e4810723c */ /* 0x040fe20000001810 */
[----:B------:R-:W2:Y:S01]  /*12530*/  LDSM.16.MT88.4 R76, [R229] ;  /* 0x00000000e54c783b */ /* 0x000ea20000004200 */
[----:B------:R3:W3:Y:S02]  /*12540*/  MUFU.EX2 R118, R91 ;  /* 0x0000005b00767308 */ /* 0x0006e40000000800 */
[----:B----4-:R-:W-:Y:S02]  /*12550*/  FADD.FTZ R0, R99, R0 ;  /* 0x0000000063007221 */ /* 0x010fe40000010000 */
[----:B------:R-:W-:Y:S02]  /*12560*/  FADD.FTZ R3, R186, R3 ;  /* 0x00000003ba037221 */ /* 0x000fe40000010000 */
[----:B-----5:R-:W-:Y:S04]  /*12570*/  FADD.FTZ R0, R100, R0 ;  /* 0x0000000064007221 */ /* 0x020fe80000010000 */
[----:B------:R4:W-:Y:S01]  /*12580*/  MUFU.EX2 R110, R161 ;  /* 0x000000a1006e7308 */ /* 0x0009e20000000800 */
[----:B------:R-:W-:Y:S02]  /*12590*/  FADD.FTZ R0, R101, R0 ;  /* 0x0000000065007221 */ /* 0x000fe40000010000 */
[----:B------:R-:W-:Y:S02]  /*125a0*/  FADD.FTZ R3, R185, R3 ;  /* 0x00000003b9037221 */ /* 0x000fe40000010000 */
[----:B------:R-:W-:Y:S02]  /*125b0*/  FADD.FTZ R0, R102, R0 ;  /* 0x0000000066007221 */ /* 0x000fe40000010000 */
[----:B------:R-:W-:Y:S02]  /*125c0*/  FADD.FTZ R3, R184, R3 ;  /* 0x00000003b8037221 */ /* 0x000fe40000010000 */
[----:B------:R-:W-:Y:S01]  /*125d0*/  FADD.FTZ R0, R104, R0 ;  /* 0x0000000068007221 */ /* 0x000fe20000010000 */
[----:B------:R-:W-:Y:S01]  /*125e0*/  MUFU.EX2 R136, R114 ;  /* 0x0000007200887308 */ /* 0x000fe20000000800 */
[----:B-1----:R-:W-:Y:S02]  /*125f0*/  FADD.FTZ R3, R121, R3 ;  /* 0x0000000379037221 */ /* 0x002fe40000010000 */
[----:B------:R-:W-:Y:S01]  /*12600*/  FADD.FTZ R0, R105, R0 ;  /* 0x0000000069007221 */ /* 0x000fe20000010000 */
[----:B---3--:R-:W-:Y:S01]  /*12610*/  LDSM.16.MT88.4 R88, [R226+0x800] ;  /* 0x00080000e258783b */ /* 0x008fe20000004200 */
[----:B------:R-:W-:Y:S02]  /*12620*/  FADD.FTZ R2, R118, R2 ;  /* 0x0000000276027221 */ /* 0x000fe40000010000 */
[----:B------:R-:W-:Y:S02]  /*12630*/  FADD.FTZ R3, R117, R3 ;  /* 0x0000000375037221 */ /* 0x000fe40000010000 */
[----:B------:R-:W-:Y:S01]  /*12640*/  FADD.FTZ R2, R119, R2 ;  /* 0x0000000277027221 */ /* 0x000fe20000010000 */
[----:B------:R-:W1:Y:S01]  /*12650*/  MUFU.EX2 R114, R108 ;  /* 0x0000006c00727308 */ /* 0x000e620000000800 */
[----:B------:R-:W-:Y:S02]  /*12660*/  FADD.FTZ R3, R123, R3 ;  /* 0x000000037b037221 */ /* 0x000fe40000010000 */
[----:B------:R-:W-:Y:S01]  /*12670*/  FADD.FTZ R2, R122, R2 ;  /* 0x000000027a027221 */ /* 0x000fe20000010000 */
[----:B----4-:R-:W-:Y:S01]  /*12680*/  LDSM.16.MT88.4 R160, [R226+0x3000] ;  /* 0x00300000e2a0783b */ /* 0x010fe20000004200 */
[----:B------:R-:W-:Y:S02]  /*12690*/  FADD.FTZ R3, R129, R3 ;  /* 0x0000000381037221 */ /* 0x000fe40000010000 */
[----:B------:R-:W-:Y:S01]  /*126a0*/  FADD.FTZ R2, R112, R2 ;  /* 0x0000000270027221 */ /* 0x000fe20000010000 */
[-C--:B--2---:R-:W-:Y:S02]  /*126b0*/  HMMA.16816.F32 R20, R72, R76.reuse, R20 ;  /* 0x0000004c4814723c */ /* 0x084fe40000001814 */
[----:B------:R2:W-:Y:S01]  /*126c0*/  MUFU.EX2 R108, R164 ;  /* 0x000000a4006c7308 */ /* 0x0005e20000000800 */
[----:B------:R-:W-:Y:S04]  /*126d0*/  FADD.FTZ R2, R126, R2 ;  /* 0x000000027e027221 */ /* 0x000fe80000010000 */
[----:B------:R-:W-:Y:S01]  /*126e0*/  FADD.FTZ R98, R127, R2 ;  /* 0x000000027f627221 */ /* 0x000fe20000010000 */
[C---:B------:R-:W-:Y:S04]  /*126f0*/  HMMA.16816.F32 R24, R80.reuse, R76, R24 ;  /* 0x0000004c5018723c */ /* 0x040fe80000001818 */
[----:B------:R-:W3:Y:S01]  /*12700*/  MUFU.EX2 R115, R153 ;  /* 0x0000009900737308 */ /* 0x000ee20000000800 */
[----:B------:R-:W-:Y:S02]  /*12710*/  FADD.FTZ R2, R130, R3 ;  /* 0x0000000382027221 */ /* 0x000fe40000010000 */
[----:B-1----:R-:W-:Y:S01]  /*12720*/  FADD.FTZ R97, R114, R0 ;  /* 0x0000000072617221 */ /* 0x002fe20000010000 */
[-C--:B------:R-:W-:Y:S04]  /*12730*/  HMMA.16816.F32 R28, R80, R78.reuse, R28 ;  /* 0x0000004e501c723c */ /* 0x080fe8000000181c */
[----:B------:R-:W-:Y:S02]  /*12740*/  FADD.FTZ R0, R132, R98 ;  /* 0x0000006284007221 */ /* 0x000fe40000010000 */
[----:B------:R-:W-:Y:S01]  /*12750*/  MUFU.EX2 R113, R169 ;  /* 0x000000a900717308 */ /* 0x000fe20000000800 */
[----:B------:R-:W-:Y:S01]  /*12760*/  FADD.FTZ R2, R133, R2 ;  /* 0x0000000285027221 */ /* 0x000fe20000010000 */
[C---:B------:R-:W-:Y:S01]  /*12770*/  HMMA.16816.F32 R32, R72.reuse, R78, R32 ;  /* 0x0000004e4820723c */ /* 0x040fe20000001820 */
[----:B------:R-:W1:Y:S07]  /*12780*/  LDSM.16.MT88.4 R76, [R226] ;  /* 0x00000000e24c783b */ /* 0x000e6e0000004200 */
[----:B------:R-:W-:Y:S01]  /*12790*/  MUFU.EX2 R128, R128 ;  /* 0x0000008000807308 */ /* 0x000fe20000000800 */
[----:B--2---:R-:W-:Y:S03]  /*127a0*/  LDSM.16.MT88.4 R164, [R229+0x3000] ;  /* 0x00300000e5a4783b */ /* 0x004fe60000004200 */
[----:B---3--:R-:W-:Y:S06]  /*127b0*/  F2FP.PACK_AB R124, R115, R116 ;  /* 0x00000074737c723e */ /* 0x008fec00000000ff */
[----:B------:R-:W-:Y:S01]  /*127c0*/  MUFU.EX2 R106, R176 ;  /* 0x000000b0006a7308 */ /* 0x000fe20000000800 */
[-C--:B-1----:R-:W-:Y:S08]  /*127d0*/  HMMA.16816.F32 R36, R72, R76.reuse, R36 ;  /* 0x0000004c4824723c */ /* 0x082ff00000001824 */
[C---:B------:R-:W-:Y:S08]  /*127e0*/  HMMA.16816.F32 R40, R80.reuse, R76, R40 ;  /* 0x0000004c5028723c */ /* 0x040ff00000001828 */
[-C--:B------:R-:W-:Y:S08]  /*127f0*/  HMMA.16816.F32 R44, R80, R78.reuse, R44 ;  /* 0x0000004e502c723c */ /* 0x080ff0000000182c */
[C---:B------:R-:W-:Y:S01]  /*12800*/  HMMA.16816.F32 R48, R72.reuse, R78, R48 ;  /* 0x0000004e4830723c */ /* 0x040fe20000001830 */
[----:B------:R-:W1:Y:S07]  /*12810*/  LDSM.16.MT88.4 R76, [R228] ;  /* 0x00000000e44c783b */ /* 0x000e6e0000004200 */
[-C--:B-1----:R-:W-:Y:S08]  /*12820*/  HMMA.16816.F32 R52, R72, R76.reuse, R52 ;  /* 0x0000004c4834723c */ /* 0x082ff00000001834 */
[C---:B------:R-:W-:Y:S07]  /*12830*/  HMMA.16816.F32 R56, R80.reuse, R76, R56 ;  /* 0x0000004c5038723c */ /* 0x040fee0000001838 */
[----:B------:R-:W-:Y:S01]  /*12840*/  F2FP.PACK_AB R76, R118, R107 ;  /* 0x0000006b764c723e */ /* 0x000fe200000000ff */
[-C--:B------:R-:W-:Y:S01]  /*12850*/  HMMA.16816.F32 R60, R80, R78.reuse, R60 ;  /* 0x0000004e503c723c */ /* 0x080fe2000000183c */
[----:B------:R-:W1:Y:S01]  /*12860*/  LDSM.16.MT88.4 R80, [R229+0x800] ;  /* 0x00080000e550783b */ /* 0x000e620000004200 */
[----:B------:R-:W-:Y:S02]  /*12870*/  MUFU.EX2 R118, R183 ;  /* 0x000000b700767308 */ /* 0x000fe40000000800 */
[----:B------:R-:W-:Y:S04]  /*12880*/  F2FP.PACK_AB R77, R100, R99 ;  /* 0x00000063644d723e */ /* 0x000fe800000000ff */
[----:B------:R-:W-:Y:S04]  /*12890*/  HMMA.16816.F32 R64, R72, R78, R64 ;  /* 0x0000004e4840723c */ /* 0x000fe80000001840 */
[----:B------:R-:W-:Y:S03]  /*128a0*/  MUFU.EX2 R107, R177 ;  /* 0x000000b1006b7308 */ /* 0x000fe60000000800 */
[----:B------:R-:W-:Y:S02]  /*128b0*/  F2FP.PACK_AB R72, R197, R198 ;  /* 0x000000c6c548723e */ /* 0x000fe400000000ff */
[----:B------:R-:W-:Y:S03]  /*128c0*/  F2FP.PACK_AB R73, R185, R186 ;  /* 0x000000bab949723e */ /* 0x000fe600000000ff */
[----:B------:R-:W-:Y:S02]  /*128d0*/  F2FP.PACK_AB R74, R195, R196 ;  /* 0x000000c4c34a723e */ /* 0x000fe400000000ff */
[----:B------:R-:W-:Y:S01]  /*128e0*/  F2FP.PACK_AB R75, R121, R184 ;  /* 0x000000b8794b723e */ /* 0x000fe200000000ff */
[----:B------:R-:W-:Y:S01]  /*128f0*/  MUFU.EX2 R99, R141 ;  /* 0x0000008d00637308 */ /* 0x000fe20000000800 */
[----:B------:R-:W-:Y:S02]  /*12900*/  F2FP.PACK_AB R78, R122, R119 ;  /* 0x000000777a4e723e */ /* 0x000fe400000000ff */
[----:B------:R-:W-:Y:S03]  /*12910*/  F2FP.PACK_AB R79, R102, R101 ;  /* 0x00000065664f723e */ /* 0x000fe600000000ff */
[-C--:B------:R-:W-:Y:S04]  /*12920*/  HMMA.16816.F32 R4, R72, R84.reuse, R4 ;  /* 0x000000544804723c */ /* 0x080fe80000001804 */
[----:B------:R-:W-:Y:S04]  /*12930*/  MUFU.EX2 R102, R181 ;  /* 0x000000b500667308 */ /* 0x000fe80000000800 */
[C---:B------:R-:W-:Y:S06]  /*12940*/  HMMA.16816.F32 R8, R76.reuse, R84, R8 ;  /* 0x000000544c08723c */ /* 0x040fec0000001808 */
[----:B------:R-:W-:Y:S02]  /*12950*/  MUFU.EX2 R100, R144 ;  /* 0x0000009000647308 */ /* 0x000fe40000000800 */
[-C--:B------:R-:W-:Y:S08]  /*12960*/  HMMA.16816.F32 R12, R76, R86.reuse, R12 ;  /* 0x000000564c0c723c */ /* 0x080ff0000000180c */
[C---:B------:R-:W-:Y:S01]  /*12970*/  HMMA.16816.F32 R16, R72.reuse, R86, R16 ;  /* 0x000000564810723c */ /* 0x040fe20000001810 */
[----:B------:R-:W2:Y:S01]  /*12980*/  LDSM.16.MT88.4 R84, [R228+0x800] ;  /* 0x00080000e454783b */ /* 0x000ea20000004200 */
[----:B------:R-:W-:Y:S06]  /*12990*/  MUFU.EX2 R119, R248 ;  /* 0x000000f800777308 */ /* 0x000fec0000000800 */
[-C--:B-1----:R-:W-:Y:S04]  /*129a0*/  HMMA.16816.F32 R20, R72, R80.reuse, R20 ;  /* 0x000000504814723c */ /* 0x082fe80000001814 */
[----:B------:R-:W1:Y:S04]  /*129b0*/  MUFU.EX2 R101, R145 ;  /* 0x0000009100657308 */ /* 0x000e680000000800 */
[C---:B------:R-:W-:Y:S08]  /*129c0*/  HMMA.16816.F32 R24, R76.reuse, R80, R24 ;  /* 0x000000504c18723c */ /* 0x040ff00000001818 */
[-C--:B------:R-:W-:Y:S08]  /*129d0*/  HMMA.16816.F32 R28, R76, R82.reuse, R28 ;  /* 0x000000524c1c723c */ /* 0x080ff0000000181c */
[C---:B------:R-:W-:Y:S01]  /*129e0*/  HMMA.16816.F32 R32, R72.reuse, R82, R32 ;  /* 0x000000524820723c */ /* 0x040fe20000001820 */
[----:B------:R-:W3:Y:S03]  /*129f0*/  LDSM.16.MT88.4 R80, [R225+0x1000] ;  /* 0x00100000e150783b */ /* 0x000ee60000004200 */
[----:B-1----:R-:W-:Y:S04]  /*12a00*/  F2FP.PACK_AB R120, R100, R101 ;  /* 0x000000656478723e */ /* 0x002fe800000000ff */
[-C--:B------:R-:W-:Y:S08]  /*12a10*/  HMMA.16816.F32 R36, R72, R88.reuse, R36 ;  /* 0x000000584824723c */ /* 0x080ff00000001824 */
[C---:B------:R-:W-:Y:S08]  /*12a20*/  HMMA.16816.F32 R40, R76.reuse, R88, R40 ;  /* 0x000000584c28723c */ /* 0x040ff00000001828 */
[-C--:B------:R-:W-:Y:S08]  /*12a30*/  HMMA.16816.F32 R44, R76, R90.reuse, R44 ;  /* 0x0000005a4c2c723c */ /* 0x080ff0000000182c */
[C---:B------:R-:W-:Y:S01]  /*12a40*/  HMMA.16816.F32 R48, R72.reuse, R90, R48 ;  /* 0x0000005a4830723c */ /* 0x040fe20000001830 */
[----:B------:R-:W1:Y:S07]  /*12a50*/  LDSM.16.MT88.4 R88, [R229+0x1000] ;  /* 0x00100000e558783b */ /* 0x000e6e0000004200 */
        /* <DEDUP_REMOVED lines=10> */
[----:B------:R-:W-:Y:S01]  /*12b00*/  F2FP.PACK_AB R73, R123, R117 ;  /* 0x000000757b49723e */ /* 0x000fe200000000ff */
[----:B------:R4:W-:Y:S02]  /*12b10*/  MUFU.EX2 R104, R173 ;  /* 0x000000ad00687308 */ /* 0x0009e40000000800 */
[----:B------:R-:W-:Y:S02]  /*12b20*/  F2FP.PACK_AB R74, R191, R192 ;  /* 0x000000c0bf4a723e */ /* 0x000fe400000000ff */
[----:B------:R-:W-:Y:S02]  /*12b30*/  F2FP.PACK_AB R75, R130, R129 ;  /* 0x00000081824b723e */ /* 0x000fe400000000ff */
[----:B------:R-:W-:Y:S02]  /*12b40*/  F2FP.PACK_AB R76, R126, R112 ;  /* 0x000000707e4c723e */ /* 0x000fe400000000ff */
[----:B------:R-:W-:Y:S02]  /*12b50*/  F2FP.PACK_AB R79, R125, R114 ;  /* 0x000000727d4f723e */ /* 0x000fe400000000ff */
[----:B------:R-:W5:Y:S01]  /*12b60*/  MUFU.EX2 R105, R180 ;  /* 0x000000b400697308 */ /* 0x000f620000000800 */
[-C--:B---3--:R-:W-:Y:S03]  /*12b70*/  HMMA.16816.F32 R4, R72, R80.reuse, R4 ;  /* 0x000000504804723c */ /* 0x088fe60000001804 */
[----:B------:R-:W-:Y:S02]  /*12b80*/  F2FP.PACK_AB R126, R108, R111 ;  /* 0x0000006f6c7e723e */ /* 0x000fe400000000ff */
[----:B------:R-:W-:Y:S03]  /*12b90*/  MOV R117, R71 ;  /* 0x0000004700757202 */ /* 0x000fe60000000f00 */
[C---:B------:R-:W-:Y:S01]  /*12ba0*/  HMMA.16816.F32 R8, R76.reuse, R80, R8 ;  /* 0x000000504c08723c */ /* 0x040fe20000001808 */
[----:B------:R-:W-:Y:S01]  /*12bb0*/  MUFU.EX2 R112, R168 ;  /* 0x000000a800707308 */ /* 0x000fe20000000800 */
[----:B----4-:R-:W-:Y:S06]  /*12bc0*/  LDSM.16.MT88.4 R172, [R225+0x3000] ;  /* 0x00300000e1ac783b */ /* 0x010fec0000004200 */
[-C--:B------:R-:W-:Y:S04]  /*12bd0*/  HMMA.16816.F32 R12, R76, R82.reuse, R12 ;  /* 0x000000524c0c723c */ /* 0x080fe8000000180c */
[----:B-----5:R-:W-:Y:S04]  /*12be0*/  F2FP.PACK_AB R127, R105, R107 ;  /* 0x0000006b697f723e */ /* 0x020fe800000000ff */
[C---:B------:R-:W-:Y:S01]  /*12bf0*/  HMMA.16816.F32 R16, R72.reuse, R82, R16 ;  /* 0x000000524810723c */ /* 0x040fe20000001810 */
[----:B------:R-:W3:Y:S07]  /*12c00*/  LDSM.16.MT88.4 R80, [R225+0x1800] ;  /* 0x00180000e150783b */ /* 0x000eee0000004200 */
[-C--:B-1----:R-:W-:Y:S08]  /*12c10*/  HMMA.16816.F32 R20, R72, R88.reuse, R20 ;  /* 0x000000584814723c */ /* 0x082ff00000001814 */
        /* <DEDUP_REMOVED lines=83> */
[----:B------:R-:W-:Y:S02]  /*13150*/  F2FP.PACK_AB R76, R128, R219 ;  /* 0x000000db804c723e */ /* 0x000fe400000000ff */
[----:B------:R-:W-:Y:S03]  /*13160*/  F2FP.PACK_AB R79, R102, R103 ;  /* 0x00000067664f723e */ /* 0x000fe600000000ff */
[-C--:B---3--:R-:W-:Y:S08]  /*13170*/  HMMA.16816.F32 R4, R72, R80.reuse, R4 ;  /* 0x000000504804723c */ /* 0x088ff00000001804 */
        /* <DEDUP_REMOVED lines=20> */
[C---:B------:R-:W-:Y:S08]  /*132c0*/  HMMA.16816.F32 R56, R76.reuse, R84, R56 ;  /* 0x000000544c38723c */ /* 0x040ff00000001838 */
[-C--:B------:R-:W-:Y:S07]  /*132d0*/  HMMA.16816.F32 R60, R76, R86.reuse, R60 ;  /* 0x000000564c3c723c */ /* 0x080fee000000183c */
[----:B------:R-:W-:Y:S01]  /*132e0*/  FADD.FTZ R76, R125, R97 ;  /* 0x000000617d4c7221 */ /* 0x000fe20000010000 */
[----:B------:R-:W-:Y:S04]  /*132f0*/  HMMA.16816.F32 R64, R72, R86, R64 ;  /* 0x000000564840723c */ /* 0x000fe80000001840 */
[----:B------:R-:W-:Y:S01]  /*13300*/  F2FP.PACK_AB R125, R112, R113 ;  /* 0x00000071707d723e */ /* 0x000fe200000000ff */
[----:B------:R-:W-:Y:S02]  /*13310*/  FADD.FTZ R77, R131, R0 ;  /* 0x00000000834d7221 */ /* 0x000fe40000010000 */
[----:B------:R-:W-:Y:S02]  /*13320*/  FADD.FTZ R72, R134, R2 ;  /* 0x0000000286487221 */ /* 0x000fe40000010000 */
[----:B------:R-:W-:Y:S02]  /*13330*/  FADD.FTZ R0, R189, R3 ;  /* 0x00000003bd007221 */ /* 0x000fe40000010000 */
[-C--:B------:R-:W-:Y:S01]  /*13340*/  HMMA.16816.F32 R180, R124, R172.reuse, R4 ;  /* 0x000000ac7cb4723c */ /* 0x080fe20000001804 */
[----:B------:R-:W1:Y:S04]  /*13350*/  LDSM.16.MT88.4 R4, [R228+0x3000] ;  /* 0x00300000e404783b */ /* 0x000e680000004200 */
[----:B------:R-:W-:Y:S02]  /*13360*/  FADD.FTZ R3, R137, R77 ;  /* 0x0000004d89037221 */ /* 0x000fe40000010000 */
[----:B------:R-:W-:Y:S01]  /*13370*/  FADD.FTZ R76, R217, R76 ;  /* 0x0000004cd94c7221 */ /* 0x000fe20000010000 */
[C---:B------:R-:W-:Y:S04]  /*13380*/  HMMA.16816.F32 R148, R120.reuse, R172, R8 ;  /* 0x000000ac7894723c */ /* 0x040fe80000001808 */
[----:B------:R-:W-:Y:S02]  /*13390*/  FADD.FTZ R2, R218, R76 ;  /* 0x0000004cda027221 */ /* 0x000fe40000010000 */
[----:B------:R-:W-:Y:S02]  /*133a0*/  FADD.FTZ R0, R199, R0 ;  /* 0x00000000c7007221 */ /* 0x000fe40000010000 */
[-C--:B------:R-:W-:Y:S04]  /*133b0*/  HMMA.16816.F32 R156, R120, R174.reuse, R12 ;  /* 0x000000ae789c723c */ /* 0x080fe8000000180c */
        /* <DEDUP_REMOVED lines=50> */
[----:B------:R-:W-:Y:S01]  /*136e0*/  FADD.FTZ R2, R119, R10 ;  /* 0x0000000a77027221 */ /* 0x000fe20000010000 */
[----:B------:R-:W-:Y:S01]  /*136f0*/  MOV R119, R68 ;  /* 0x0000004400777202 */ /* 0x000fe20000000f00 */
[----:B------:R-:W-:Y:S01]  /*13700*/  FADD.FTZ R3, R115, R3 ;  /* 0x0000000373037221 */ /* 0x000fe20000010000 */
[----:B------:R-:W-:Y:S04]  /*13710*/  HMMA.16816.F32 R124, R124, R6, R64 ;  /* 0x000000067c7c723c */ /* 0x000fe80000001840 */
[----:B------:R-:W-:Y:S02]  /*13720*/  FADD.FTZ R3, R111, R3 ;  /* 0x000000036f037221 */ /* 0x000fe40000010000 */
[----:B------:R-:W-:Y:S01]  /*13730*/  FADD.FTZ R4, R118, R2 ;  /* 0x0000000276047221 */ /* 0x000fe20000010000 */
[----:B------:R-:W-:Y:S01]  /*13740*/  MOV R118, R70 ;  /* 0x0000004600767202 */ /* 0x000fe20000000f00 */
[----:B------:R-:W-:Y:S04]  /*13750*/  FADD.FTZ R3, R108, R3 ;  /* 0x000000036c037221 */ /* 0x000fe80000010000 */
[----:B------:R-:W-:Y:S01]  /*13760*/  FADD.FTZ R5, R102, R0 ;  /* 0x0000000066057221 */ /* 0x000fe20000010000 */
[----:B------:R1:W-:Y:S01]  /*13770*/  STL [R1+0x24], R3 ;  /* 0x0000240301007387 */ /* 0x0003e20000100800 */
        /* <DEDUP_REMOVED lines=10> */
[----:B------:R-:W-:Y:S02]  /*13820*/  IADD3 R0, R245, -0x1, RZ ;  /* 0xfffffffff5007810 */ /* 0x000fe40007ffe0ff */
[----:B------:R2:W-:Y:S01]  /*13830*/  STL [R1+0x28], R5 ;  /* 0x0000280501007387 */ /* 0x0005e20000100800 */
[----:B------:R-:W-:Y:S01]  /*13840*/  FADD.FTZ R2, R80, R2 ;  /* 0x0000000250027221 */ /* 0x000fe20000010000 */
[----:B------:R-:W-:Y:S01]  /*13850*/  MOV R245, R0 ;  /* 0x0000000000f57202 */ /* 0x000fe20000000f00 */
[----:B-1----:R-:W-:Y:S05]  /*13860*/  FADD.FTZ R3, R88, R4 ;  /* 0x0000000458037221 */ /* 0x002fea0000010000 */
[----:B------:R2:W-:Y:S04]  /*13870*/  STL [R1+0x20], R3 ;  /* 0x0000200301007387 */ /* 0x0005e80000100800 */
[----:B------:R2:W-:Y:S02]  /*13880*/  STL [R1+0x2c], R2 ;  /* 0x00002c0201007387 */ /* 0x0005e40000100800 */
[----:B--2---:R-:W-:-:S05]  /*13890*/  @P0 BRA `(.L_x_563) ;  /* 0xffffade000000947 */ /* 0x004fca000383ffff */
.L_x_556:
[----:B------:R-:W-:Y:S05]  /*138a0*/  BRA.DIV ~URZ, `(.L_x_564) ;  /* 0x000075127f007947 */ /* 0x000fea000b800000 */
[----:B------:R-:W2:Y:S04]  /*138b0*/  LDL R0, [R1+0x24] ;  /* 0x0000240001007983 */ /* 0x000ea80000100800 */
[----:B--2---:R1:W2:Y:S02]  /*138c0*/  SHFL.BFLY PT, R5, R0, 0x2, 0x1f ;  /* 0x0c401f0000057f89 */ /* 0x0042a400000e0000 */
.L_x_616:
[----:B-1----:R-:W3:Y:S02]  /*138d0*/  LDL.LU R0, [R1+0x24] ;  /* 0x0000240001007983 */ /* 0x002ee40000300800 */
[----:B--23--:R-:W-:Y:S01]  /*138e0*/  FADD.FTZ R5, R5, R0 ;  /* 0x0000000005057221 */ /* 0x00cfe20000010000 */
[----:B------:R-:W-:Y:S05]  /*138f0*/  BRA.DIV ~URZ, `(.L_x_565) ;  /* 0x000075227f007947 */ /* 0x000fea000b800000 */
[----:B------:R-:W2:Y:S04]  /*13900*/  LDL.LU R2, [R1+0x28] ;  /* 0x0000280001027983 */ /* 0x000ea80000300800 */
[----:B------:R-:W3:Y:S04]  /*13910*/  LDL.LU R0, [R1+0x20] ;  /* 0x0000200001007983 */ /* 0x000ee80000300800 */
[----:B------:R-:W4:Y:S04]  /*13920*/  LDL.LU R9, [R1+0x2c] ;  /* 0x00002c0001097983 */ /* 0x000f280000300800 */
[----:B--2---:R-:W1:Y:S04]  /*13930*/  SHFL.BFLY PT, R6, R2, 0x2, 0x1f ;  /* 0x0c401f0002067f89 */ /* 0x004e6800000e0000 */
[----:B---3--:R-:W2:Y:S04]  /*13940*/  SHFL.BFLY PT, R7, R0, 0x2, 0x1f ;  /* 0x0c401f0000077f89 */ /* 0x008ea800000e0000 */
[----:B----4-:R-:W3:Y:S01]  /*13950*/  SHFL.BFLY PT, R4, R9, 0x2, 0x1f ;  /* 0x0c401f0009047f89 */ /* 0x010ee200000e0000 */
[----:B-1----:R-:W-:-:S02]  /*13960*/  FADD.FTZ R6, R6, R2 ;  /* 0x0000000206067221 */ /* 0x002fc40000010000 */
[----:B--2---:R-:W-:-:S03]  /*13970*/  FADD.FTZ R7, R7, R0 ;  /* 0x0000000007077221 */ /* 0x004fc60000010000 */
[----:B------:R-:W1:Y:S01]  /*13980*/  SHFL.BFLY PT, R2, R6, 0x1, 0x1f ;  /* 0x0c201f0006027f89 */ /* 0x000e6200000e0000 */
[----:B---3--:R-:W-:-:S03]  /*13990*/  FADD.FTZ R4, R4, R9 ;  /* 0x0000000904047221 */ /* 0x008fc60000010000 */
[----:B------:R-:W2:Y:S04]  /*139a0*/  SHFL.BFLY PT, R0, R5, 0x1, 0x1f ;  /* 0x0c201f0005007f89 */ /* 0x000ea800000e0000 */
[----:B------:R-:W3:Y:S04]  /*139b0*/  SHFL.BFLY PT, R3, R7, 0x1, 0x1f ;  /* 0x0c201f0007037f89 */ /* 0x000ee800000e0000 */
[----:B------:R4:W4:Y:S01]  /*139c0*/  SHFL.BFLY PT, R8, R4, 0x1, 0x1f ;  /* 0x0c201f0004087f89 */ /* 0x00092200000e0000 */
[----:B-1----:R-:W-:Y:S02]  /*139d0*/  FADD.FTZ R6, R6, R2 ;  /* 0x0000000206067221 */ /* 0x002fe40000010000 */
[----:B--2---:R-:W-:-:S02]  /*139e0*/  FADD.FTZ R5, R5, R0 ;  /* 0x0000000005057221 */ /* 0x004fc40000010000 */
[----:B---3--:R-:W-:-:S03]  /*139f0*/  FADD.FTZ R7, R7, R3 ;  /* 0x0000000307077221 */ /* 0x008fc60000010000 */
.L_x_617:
[----:B------:R-:W-:Y:S01]  /*13a00*/  FSETP.NE.FTZ.AND P3, PT, R5, RZ, PT ;  /* 0x000000ff0500720b */ /* 0x000fe20003f75000 */
[----:B------:R-:W-:Y:S01]  /*13a10*/  CS2R R2, SRZ ;  /* 0x0000000000027805 */ /* 0x000fe2000001ff00 */
[----:B------:R-:W-:Y:S01]  /*13a20*/  FSETP.NE.FTZ.AND P2, PT, R6, RZ, PT ;  /* 0x000000ff0600720b */ /* 0x000fe20003f55000 */
[----:B----4-:R-:W-:Y:S01]  /*13a30*/  FADD.FTZ R4, R8, R4 ;  /* 0x0000000408047221 */ /* 0x010fe20000010000 */
[----:B------:R-:W-:Y:S02]  /*13a40*/  FSETP.NE.FTZ.AND P1, PT, R7, RZ, PT ;  /* 0x000000ff0700720b */ /* 0x000fe40003f35000 */
[----:B------:R-:W-:Y:S02]  /*13a50*/  MOV R0, RZ ;  /* 0x000000ff00007202 */ /* 0x000fe40000000f00 */
[----:B------:R-:W-:Y:S02]  /*13a60*/  FSETP.NE.FTZ.AND P0, PT, R4, RZ, PT ;  /* 0x000000ff0400720b */ /* 0x000fe40003f15000 */
[----:B------:R-:W-:-:S02]  /*13a70*/  MOV R34, 0xff800000 ;  /* 0xff80000000227802 */ /* 0x000fc40000000f00 */
[----:B------:R-:W-:Y:S01]  /*13a80*/  MOV R32, 0xff800000 ;  /* 0xff80000000207802 */ /* 0x000fe20000000f00 */
[----:B------:R-:W1:Y:S01]  /*13a90*/  @P3 MUFU.RCP R0, R5 ;  /* 0x0000000500003308 */ /* 0x000e620000001000 */
[----:B------:R-:W-:Y:S02]  /*13aa0*/  MOV R33, 0xff800000 ;  /* 0xff80000000217802 */ /* 0x000fe40000000f00 */
[----:B------:R-:W-:Y:S02]  /*13ab0*/  MOV R31, 0xff800000 ;  /* 0xff800000001f7802 */ /* 0x000fe40000000f00 */
[----:B------:R-:W-:-:S03]  /*13ac0*/  @P1 MOV R17, 0x3f317218 ;  /* 0x3f31721800111802 */ /* 0x000fc60000000f00 */
[----:B------:R-:W2:Y:S08]  /*13ad0*/  @P2 MUFU.RCP R3, R6 ;  /* 0x0000000600032308 */ /* 0x000eb00000001000 */
[----:B------:R-:W3:Y:S01]  /*13ae0*/  @P1 MUFU.RCP R2, R7 ;  /* 0x0000000700021308 */ /* 0x000ee20000001000 */
[C---:B-1----:R-:W-:Y:S02]  /*13af0*/  FMUL.FTZ R180, R0.reuse, R180 ;  /* 0x000000b400b47220 */ /* 0x042fe40000410000 */
        /* <DEDUP_REMOVED lines=8> */
[----:B------:R1:W4:Y:S01]  /*13b80*/  @P2 MUFU.LG2 R5, R6 ;  /* 0x0000000600052308 */ /* 0x0003220000000c00 */
[----:B------:R-:W-:-:S02]  /*13b90*/  FMUL.FTZ R168, R0, R168 ;  /* 0x000000a800a87220 */ /* 0x000fc40000410000 */
[C---:B------:R-:W-:Y:S02]  /*13ba0*/  FMUL.FTZ R16, R0.reuse, R169 ;  /* 0x000000a900107220 */ /* 0x040fe40000410000 */
[C---:B------:R-:W-:Y:S02]  /*13bb0*/  FMUL.FTZ R160, R0.reuse, R160 ;  /* 0x000000a000a07220 */ /* 0x040fe40000410000 */
[C---:B------:R-:W-:Y:S01]  /*13bc0*/  FMUL.FTZ R12, R0.reuse, R161 ;  /* 0x000000a1000c7220 */ /* 0x040fe20000410000 */
[----:B------:R-:W3:Y:S01]  /*13bd0*/  @P1 MUFU.LG2 R7, R7 ;  /* 0x0000000700071308 */ /* 0x000ee20000000c00 */
[C---:B------:R-:W-:Y:S02]  /*13be0*/  FMUL.FTZ R152, R0.reuse, R152 ;  /* 0x0000009800987220 */ /* 0x040fe40000410000 */
[C---:B------:R-:W-:Y:S02]  /*13bf0*/  FMUL.FTZ R8, R0.reuse, R153 ;  /* 0x0000009900087220 */ /* 0x040fe40000410000 */
[----:B------:R-:W-:-:S02]  /*13c00*/  FMUL.FTZ R124, R0, R124 ;  /* 0x0000007c007c7220 */ /* 0x000fc40000410000 */
[----:B------:R-:W-:Y:S01]  /*13c10*/  FMUL.FTZ R125, R0, R125 ;  /* 0x0000007d007d7220 */ /* 0x000fe20000410000 */
[----:B------:R-:W-:Y:S01]  /*13c20*/  MOV R0, RZ ;  /* 0x000000ff00007202 */ /* 0x000fe20000000f00 */
[C---:B--2---:R-:W-:Y:S01]  /*13c30*/  FMUL.FTZ R182, R3.reuse, R182 ;  /* 0x000000b603b67220 */ /* 0x044fe20000410000 */
[----:B-1----:R-:W-:Y:S01]  /*13c40*/  @P3 MOV R6, 0x3f317218 ;  /* 0x3f31721800063802 */ /* 0x002fe20000000f00 */
[C---:B------:R-:W-:Y:S02]  /*13c50*/  FMUL.FTZ R29, R3.reuse, R183 ;  /* 0x000000b7031d7220 */ /* 0x040fe40000410000 */
[C---:B------:R-:W-:Y:S01]  /*13c60*/  FMUL.FTZ R174, R3.reuse, R174 ;  /* 0x000000ae03ae7220 */ /* 0x040fe20000410000 */
[----:B------:R-:W-:Y:S01]  /*13c70*/  @P0 MUFU.RCP R0, R4 ;  /* 0x0000000400000308 */ /* 0x000fe20000001000 */
        /* <DEDUP_REMOVED lines=12> */
[----:B------:R-:W-:Y:S01]  /*13d40*/  FMUL.FTZ R127, R3, R127 ;  /* 0x0000007f037f7220 */ /* 0x000fe20000410000 */
[----:B------:R-:W-:Y:S01]  /*13d50*/  @P2 MOV R3, 0x3f317218 ;  /* 0x3f31721800032802 */ /* 0x000fe20000000f00 */
[----:B---3--:R-:W-:-:S02]  /*13d60*/  FMUL.FTZ R148, R2, R148 ;  /* 0x0000009402947220 */ /* 0x008fc40000410000 */
        /* <DEDUP_REMOVED lines=14> */
[----:B------:R-:W-:Y:S02]  /*13e50*/  FMUL.FTZ R121, R2, R121 ;  /* 0x0000007902797220 */ /* 0x000fe40000410000 */
[----:B------:R1:W2:Y:S01]  /*13e60*/  @P0 MUFU.LG2 R2, R4 ;  /* 0x0000000400020308 */ /* 0x0002a20000000c00 */
[----:B----4-:R-:W-:Y:S02]  /*13e70*/  @P2 FMUL.FTZ R9, R5, 0.69314718246459960938 ;  /* 0x3f31721805092820 */ /* 0x010fe40000410000 */
[----:B------:R-:W-:Y:S02]  /*13e80*/  @P2 FMUL.FTZ R5, R3, c[0x0][0x2d0] ;  /* 0x0000b40003052a20 */ /* 0x000fe40000410000 */
[----:B------:R-:W-:-:S02]  /*13e90*/  @P1 FMUL.FTZ R7, R7, 0.69314718246459960938 ;  /* 0x3f31721807071820 */ /* 0x000fc40000410000 */
[----:B------:R-:W-:Y:S02]  /*13ea0*/  @P1 FMUL.FTZ R3, R17, c[0x0][0x2d0] ;  /* 0x0000b40011031a20 */ /* 0x000fe40000410000 */
[----:B------:R-:W-:Y:S02]  /*13eb0*/  @P3 FMUL.FTZ R13, R13, 0.69314718246459960938 ;  /* 0x3f3172180d0d3820 */ /* 0x000fe40000410000 */
[----:B------:R-:W-:Y:S01]  /*13ec0*/  @P1 FFMA.FTZ R34, R3, R69, R7 ;  /* 0x0000004503221223 */ /* 0x000fe20000010007 */
[----:B------:R-:W-:Y:S01]  /*13ed0*/  @P0 MOV R3, 0x3f317218 ;  /* 0x3f31721800030802 */ /* 0x000fe20000000f00 */
[----:B------:R-:W-:Y:S02]  /*13ee0*/  @P3 FMUL.FTZ R6, R6, c[0x0][0x2d0] ;  /* 0x0000b40006063a20 */ /* 0x000fe40000410000 */
[----:B------:R-:W-:Y:S01]  /*13ef0*/  @P2 FFMA.FTZ R33, R5, R70, R9 ;  /* 0x0000004605212223 */ /* 0x000fe20000010009 */
[----:B-1----:R-:W-:Y:S01]  /*13f00*/  MOV R4, 0x1 ;  /* 0x0000000100047802 */ /* 0x002fe20000000f00 */
[----:B--2---:R-:W-:-:S02]  /*13f10*/  @P0 FMUL.FTZ R2, R2, 0.69314718246459960938 ;  /* 0x3f31721802020820 */ /* 0x004fc40000410000 */
[----:B------:R-:W-:Y:S02]  /*13f20*/  @P0 FMUL.FTZ R3, R3, c[0x0][0x2d0] ;  /* 0x0000b40003030a20 */ /* 0x000fe40000410000 */
[----:B------:R-:W-:Y:S02]  /*13f30*/  @P3 FFMA.FTZ R32, R6, R71, R13 ;  /* 0x0000004706203223 */ /* 0x000fe4000001000d */
        /* <DEDUP_REMOVED lines=15> */
[----:B------:R-:W-:Y:S01]  /*14030*/  FMUL.FTZ R123, R0, R123 ;  /* 0x0000007b007b7220 */ /* 0x000fe20000410000 */
[----:B------:R-:W-:Y:S01]  /*14040*/  PRMT R0, R4, 0x7610, R0 ;  /* 0x0000761004007816 */ /* 0x000fe20000000000 */
[----:B------:R-:W-:-:S02]  /*14050*/  @P0 FFMA.FTZ R31, R3, R68, R2 ;  /* 0x00000044031f0223 */ /* 0x000fc40000010002 */
.L_x_509:
[----:B-1----:R1:W5:Y:S01]  /*14060*/  LDL R35, [R1+0x70] ;  /* 0x0000700001237983 */ /* 0x0023620000100800 */
[----:B------:R-:W-:Y:S03]  /*14070*/  BSSY B0, `(.L_x_566) ;  /* 0x0000012000007945 */ /* 0x000fe60003800000 */
[----:B------:R-:W2:Y:S02]  /*14080*/  S2R R36, SR_TID.X ;  /* 0x0000000000247919 */ /* 0x000ea40000002100 */
[----:B--2---:R-:W-:-:S13]  /*14090*/  LOP3.LUT P6, RZ, R36, 0x7f, RZ, 0xc0, !PT ;  /* 0x0000007f24ff7812 */ /* 0x004fda00078cc0ff */
[----:B------:R-:W-:Y:S05]  /*140a0*/  @P6 BRA `(.L_x_567) ;  /* 0x000000e000006947 */ /* 0x000fea0003800000 */
[----:B-1----:R-:W1:Y:S01]  /*140b0*/  S2R R4, SR_LANEID ;  /* 0x0000000000047919 */ /* 0x002e620000000000 */
[----:B------:R-:W-:Y:S01]  /*140c0*/  VOTEU.ANY UR4, UPT, PT ;  /* 0x0000000000047886 */ /* 0x000fe200038e0100 */
[----:B------:R-:W-:Y:S01]  /*140d0*/  IMAD.MOV.U32 R6, RZ, RZ, c[0x0][0x580] ;  /* 0x00016000ff067624 */ /* 0x000fe200078e00ff */
[----:B------:R-:W1:Y:S01]  /*140e0*/  FLO.U32 R3, UR4 ;  /* 0x0000000400037d00 */ /* 0x000e6200080e0000 */
[----:B------:R-:W-:-:S07]  /*140f0*/  IMAD.MOV.U32 R7, RZ, RZ, c[0x0][0x584] ;  /* 0x00016100ff077624 */ /* 0x000fce00078e00ff */
[----:B------:R-:W2:Y:S01]  /*14100*/  POPC R2, UR4 ;  /* 0x0000000400027d09 */ /* 0x000ea20008000000 */
[----:B-1----:R-:W-:-:S13]  /*14110*/  ISETP.EQ.U32.AND P0, PT, R3, R4, PT ;  /* 0x000000040300720c */ /* 0x002fda0003f02070 */
[----:B--2---:R-:W2:Y:S04]  /*14120*/  @P0 ATOMG.E.ADD.STRONG.GPU PT, R2, [R6.64], R2 ;  /* 0x00000002060209a8 */ /* 0x004ea800081ee1c6 */
[----:B------:R-:W1:Y:S04]  /*14130*/  S2R R4, SR_LTMASK ;  /* 0x0000000000047919 */ /* 0x000e680000003900 */
[----:B--2---:R1:W2:Y:S02]  /*14140*/  SHFL.IDX PT, R3, R2, R3, 0x1f ;  /* 0x00001f0302037589 */ /* 0x0042a400000e0000 */
[----:B-1----:R-:W-:-:S06]  /*14150*/  LOP3.LUT R2, R4, UR4, RZ, 0xc0, !PT ;  /* 0x0000000404027c12 */ /* 0x002fcc000f8ec0ff */
[----:B------:R-:W2:Y:S02]  /*14160*/  POPC R2, R2 ;  /* 0x0000000200027309 */ /* 0x000ea40000000000 */
[----:B--2--5:R-:W-:-:S05]  /*14170*/  IADD3 R35, R3, c[0x0][0xc], R2 ;  /* 0x0000030003237a10 */ /* 0x024fca0007ffe002 */
[----:B------:R1:W-:Y:S02]  /*14180*/  STL [R1+0x70], R35 ;  /* 0x0000702301007387 */ /* 0x0003e40000100800 */
.L_x_567:
[----:B-1----:R-:W-:Y:S05]  /*14190*/  BSYNC B0 ;  /* 0x0000000000007941 */ /* 0x002fea0003800000 */
.L_x_566:
[----:B------:R-:W-:Y:S01]  /*141a0*/  PRMT R0, R0, 0x9910, RZ ;  /* 0x0000991000007816 */ /* 0x000fe200000000ff */
[----:B------:R-:W-:Y:S01]  /*141b0*/  BSSY B1, `(.L_x_568) ;  /* 0x0000197000017945 */ /* 0x000fe20003800000 */
[----:B-----5:R-:W-:Y:S02]  /*141c0*/  IMAD.MOV.U32 R47, RZ, RZ, R35 ;  /* 0x000000ffff2f7224 */ /* 0x020fe400078e0023 */
[----:B------:R-:W-:-:S13]  /*141d0*/  ISETP.NE.AND P0, PT, R0, RZ, PT ;  /* 0x000000ff0000720c */ /* 0x000fda0003f05270 */
[----:B------:R-:W-:Y:S05]  /*141e0*/  @!P0 BRA `(.L_x_569) ;  /* 0x00000f7000008947 */ /* 0x000fea0003800000 */
[----:B------:R-:W2:Y:S04]  /*141f0*/  LDL R44, [R1+0x74] ;  /* 0x00007400012c7983 */ /* 0x000ea80000100800 */
[----:B------:R-:W3:Y:S04]  /*14200*/  LDL R43, [R1+0x84] ;  /* 0x00008400012b7983 */ /* 0x000ee80000100800 */
[----:B------:R-:W4:Y:S04]  /*14210*/  LDL R42, [R1+0x8c] ;  /* 0x00008c00012a7983 */ /* 0x000f280000100800 */
[----:B------:R-:W5:Y:S04]  /*14220*/  LDL R41, [R1+0x88] ;  /* 0x0000880001297983 */ /* 0x000f680000100800 */
[----:B------:R-:W4:Y:S04]  /*14230*/  LDL R40, [R1+0x78] ;  /* 0x0000780001287983 */ /* 0x000f280000100800 */
[----:B------:R-:W4:Y:S04]  /*14240*/  LDL R39, [R1+0x80] ;  /* 0x0000800001277983 */ /* 0x000f280000100800 */
[----:B------:R-:W4:Y:S04]  /*14250*/  LDL R38, [R1+0x7c] ;  /* 0x00007c0001267983 */ /* 0x000f280000100800 */
[----:B------:R-:W4:Y:S04]  /*14260*/  LDL R37, [R1+0x90] ;  /* 0x0000900001257983 */ /* 0x000f280000100800 */
[----:B------:R-:W4:Y:S01]  /*14270*/  LDL R35, [R1+0x94] ;  /* 0x0000940001237983 */ /* 0x000f220000100800 */
[----:B------:R-:W-:Y:S01]  /*14280*/  WARPSYNC 0xffffffff ;  /* 0xffffffff00007948 */ /* 0x000fe20003800000 */
[----:B------:R-:W-:-:S02]  /*14290*/  F2FP.PACK_AB R30, R30, R180 ;  /* 0x000000b41e1e723e */ /* 0x000fc400000000ff */
[----:B------:R-:W-:Y:S01]  /*142a0*/  BAR.SYNC.DEFER_BLOCKING 0x1, 0x80 ;  /* 0x0042000000007b1d */ /* 0x000fe20000010000 */
[----:B------:R-:W-:Y:S02]  /*142b0*/  F2FP.PACK_AB R29, R29, R182 ;  /* 0x000000b61d1d723e */ /* 0x000fe400000000ff */
[----:B------:R-:W-:Y:S02]  /*142c0*/  F2FP.PACK_AB R27, R27, R172 ;  /* 0x000000ac1b1b723e */ /* 0x000fe400000000ff */
[----:B------:R-:W-:Y:S02]  /*142d0*/  F2FP.PACK_AB R26, R26, R174 ;  /* 0x000000ae1a1a723e */ /* 0x000fe400000000ff */
[----:B------:R-:W-:Y:S02]  /*142e0*/  F2FP.PACK_AB R28, R28, R148 ;  /* 0x000000941c1c723e */ /* 0x000fe400000000ff */
[----:B------:R-:W-:Y:S02]  /*142f0*/  F2FP.PACK_AB R150, R151, R150 ;  /* 0x000000969796723e */ /* 0x000fe400000000ff */
        /* <DEDUP_REMOVED lines=26> */
[----:B--2---:R1:W-:Y:S04]  /*144a0*/  STS [R44], R30 ;  /* 0x0000001e2c007388 */ /* 0x0043e80000000800 */
[----:B------:R1:W-:Y:S04]  /*144b0*/  STS [R44+0x400], R29 ;  /* 0x0004001d2c007388 */ /* 0x0003e80000000800 */
[----:B---3--:R1:W-:Y:S04]  /*144c0*/  STS [R43], R27 ;  /* 0x0000001b2b007388 */ /* 0x0083e80000000800 */
[----:B------:R1:W-:Y:S04]  /*144d0*/  STS [R43+0x400], R26 ;  /* 0x0004001a2b007388 */ /* 0x0003e80000000800 */
[----:B------:R1:W-:Y:S04]  /*144e0*/  STS [R44+0x2000], R28 ;  /* 0x0020001c2c007388 */ /* 0x0003e80000000800 */
[----:B------:R1:W-:Y:S04]  /*144f0*/  STS [R44+0x2400], R150 ;  /* 0x002400962c007388 */ /* 0x0003e80000000800 */
[----:B------:R1:W-:Y:S04]  /*14500*/  STS [R43+0x2000], R25 ;  /* 0x002000192b007388 */ /* 0x0003e80000000800 */
[----:B------:R1:W-:Y:S04]  /*14510*/  STS [R43+0x2400], R158 ;  /* 0x0024009e2b007388 */ /* 0x0003e80000000800 */
[----:B----4-:R1:W-:Y:S04]  /*14520*/  STS [R42], R24 ;  /* 0x000000182a007388 */ /* 0x0103e80000000800 */
[----:B------:R1:W-:Y:S04]  /*14530*/  STS [R42+0x400], R23 ;  /* 0x000400172a007388 */ /* 0x0003e80000000800 */
[----:B-----5:R1:W-:Y:S04]  /*14540*/  STS [R41], R20 ;  /* 0x0000001429007388 */ /* 0x0203e80000000800 */
[----:B------:R1:W-:Y:S04]  /*14550*/  STS [R41+0x400], R19 ;  /* 0x0004001329007388 */ /* 0x0003e80000000800 */
[----:B------:R1:W-:Y:S04]  /*14560*/  STS [R42+0x2000], R22 ;  /* 0x002000162a007388 */ /* 0x0003e80000000800 */
[----:B------:R1:W-:Y:S04]  /*14570*/  STS [R42+0x2400], R21 ;  /* 0x002400152a007388 */ /* 0x0003e80000000800 */
[----:B------:R1:W-:Y:S04]  /*14580*/  STS [R41+0x2000], R18 ;  /* 0x0020001229007388 */ /* 0x0003e80000000800 */
[----:B------:R1:W-:Y:S04]  /*14590*/  STS [R41+0x2400], R17 ;  /* 0x0024001129007388 */ /* 0x0003e80000000800 */
[----:B------:R1:W-:Y:S04]  /*145a0*/  STS [R40], R16 ;  /* 0x0000001028007388 */ /* 0x0003e80000000800 */
[----:B------:R1:W-:Y:S04]  /*145b0*/  STS [R40+0x400], R15 ;  /* 0x0004000f28007388 */ /* 0x0003e80000000800 */
[----:B------:R1:W-:Y:S04]  /*145c0*/  STS [R39], R12 ;  /* 0x0000000c27007388 */ /* 0x0003e80000000800 */
        /* <DEDUP_REMOVED lines=13> */
[----:B------:R-:W-:Y:S06]  /*146a0*/  BAR.SYNC.DEFER_BLOCKING 0x1, 0x80 ;  /* 0x0042000000007b1d */ /* 0x000fec0000010000 */
[----:B------:R-:W-:Y:S05]  /*146b0*/  BRA.CONV ~URZ, `(.L_x_570) ;  /* 0x000000837f007947 */ /* 0x000fea000b800000 */
[----:B-1----:R-:W-:Y:S01]  /*146c0*/  SHF.R.S32.HI R35, RZ, 0x1f, R36 ;  /* 0x0000001fff237819 */ /* 0x002fe20000011424 */
[----:B------:R-:W-:Y:S01]  /*146d0*/  IMAD.MOV.U32 R58, RZ, RZ, RZ ;  /* 0x000000ffff3a7224 */ /* 0x000fe200078e00ff */
[----:B------:R-:W-:Y:S01]  /*146e0*/  MOV R2, 0x14740 ;  /* 0x0001474000027802 */ /* 0x000fe20000000f00 */
[----:B------:R-:W-:Y:S01]  /*146f0*/  IMAD.MOV.U32 R3, RZ, RZ, 0x1f ;  /* 0x0000001fff037424 */ /* 0x000fe200078e00ff */
[----:B------:R-:W-:-:S04]  /*14700*/  LEA.HI R35, R35, R36, RZ, 0x7 ;  /* 0x0000002423237211 */ /* 0x000fc800078f38ff */
[----:B------:R-:W-:-:S05]  /*14710*/  SHF.R.S32.HI R35, RZ, 0x7, R35 ;  /* 0x00000007ff237819 */ /* 0x000fca0000011423 */
[----:B------:R-:W-:Y:S02]  /*14720*/  IMAD.MOV.U32 R88, RZ, RZ, R35 ;  /* 0x000000ffff587224 */ /* 0x000fe400078e0023 */
[----:B------:R-:W-:Y:S05]  /*14730*/  CALL.REL.NOINC `($__internal_1_$__cuda_sm70_shflsync_idx_p) ;  /* 0x000070d000007944 */ /* 0x000fea0003c00000 */
.L_x_570:
[----:B-1----:R-:W2:Y:S04]  /*14740*/  LDL R2, [R1+0x6c] ;  /* 0x00006c0001027983 */ /* 0x002ea80000100800 */
[----:B------:R-:W3:Y:S04]  /*14750*/  LDL R5, [R1+0x30] ;  /* 0x0000300001057983 */ /* 0x000ee80000100800 */
[----:B------:R-:W4:Y:S04]  /*14760*/  LDL.LU R4, [R1+0x64] ;  /* 0x0000640001047983 */ /* 0x000f280000300800 */
[----:B------:R-:W2:Y:S04]  /*14770*/  LDL.LU R15, [R1+0x60] ;  /* 0x00006000010f7983 */ /* 0x000ea80000300800 */
[----:B------:R-:W3:Y:S01]  /*14780*/  LDL.LU R17, [R1+0x5c] ;  /* 0x00005c0001117983 */ /* 0x000ee20000300800 */
[----:B-----5:R-:W-:-:S03]  /*14790*/  IMAD.MOV.U32 R0, RZ, RZ, 0x1 ;  /* 0x00000001ff007424 */ /* 0x020fc600078e00ff */
[----:B------:R-:W3:Y:S02]  /*147a0*/  LDL R14, [R1+0x9c] ;  /* 0x00009c00010e7983 */ /* 0x000ee40000100800 */
[----:B------:R-:W-:Y:S02]  /*147b0*/  ISETP.NE.AND P0, PT, R0, c[0x0][0x4e8], PT ;  /* 0x00013a0000007a0c */ /* 0x000fe40003f05270 */
[----:B------:R-:W1:Y:S04]  /*147c0*/  S2R R16, SR_TID.X ;  /* 0x0000000000107919 */ /* 0x000e680000002100 */
[----:B------:R-:W1:Y:S01]  /*147d0*/  S2R R18, SR_TID.X ;  /* 0x0000000000127919 */ /* 0x000e620000002100 */
[----:B------:R-:W-:Y:S02]  /*147e0*/  ULDC UR5, c[0x0][0x4e8] ;  /* 0x00013a0000057ab9 */ /* 0x000fe40000000800 */
[----:B------:R-:W-:-:S02]  /*147f0*/  ULDC UR4, c[0x0][0x388] ;  /* 0x0000e20000047ab9 */ /* 0x000fc40000000800 */
[----:B------:R-:W-:Y:S01]  /*14800*/  UIMAD UR4, UR5, UR4, URZ ;  /* 0x00000004050472a4 */ /* 0x000fe2000f8e023f */
[----:B------:R-:W-:Y:S02]  /*14810*/  ISETP.GE.AND P5, PT, R242, c[0x0][0x3c8], PT ;  /* 0x0000f200f2007a0c */ /* 0x000fe40003fa6270 */
[----:B------:R-:W-:Y:S02]  /*14820*/  SHF.R.S32.HI R48, RZ, 0x1f, R242 ;  /* 0x0000001fff307819 */ /* 0x000fe400000114f2 */
[----:B----4-:R-:W-:Y:S01]  /*14830*/  SHF.R.S32.HI R0, RZ, 0x1f, R4 ;  /* 0x0000001fff007819 */ /* 0x010fe20000011404 */
[----:B------:R-:W-:Y:S01]  /*14840*/  IMAD.WIDE.U32 R6, R4, c[0x0][0x490], RZ ;  /* 0x0001240004067a25 */ /* 0x000fe200078e00ff */
[----:B--2---:R-:W-:-:S03]  /*14850*/  SHF.R.S32.HI R8, RZ, 0x1f, R15 ;  /* 0x0000001fff087819 */ /* 0x004fc6000001140f */
[----:B---3--:R-:W-:Y:S02]  /*14860*/  IMAD.IADD R3, R2, 0x1, R17 ;  /* 0x0000000102037824 */ /* 0x008fe400078e0211 */
[C---:B------:R-:W-:Y:S02]  /*14870*/  IMAD R2, R0.reuse, c[0x0][0x490], RZ ;  /* 0x0001240000027a24 */ /* 0x040fe400078e02ff */
[----:B------:R-:W-:Y:S02]  /*14880*/  IMAD R0, R0, c[0x0][0x3e8], RZ ;  /* 0x0000fa0000007a24 */ /* 0x000fe400078e02ff */
[----:B------:R-:W-:-:S04]  /*14890*/  @P0 IMAD.HI.U32 R12, R3, c[0x0][0x4ec], RZ ;  /* 0x00013b00030c0a27 */ /* 0x000fc800078e00ff */
[----:B------:R-:W-:Y:S02]  /*148a0*/  IMAD.IADD R10, R5, 0x1, R17 ;  /* 0x00000001050a7824 */ /* 0x000fe400078e0211 */
[C---:B------:R-:W-:Y:S02]  /*148b0*/  IMAD R9, R4.reuse, c[0x0][0x494], R2 ;  /* 0x0001250004097a24 */ /* 0x040fe400078e0202 */
[C---:B------:R-:W-:Y:S02]  /*148c0*/  IMAD R11, R4.reuse, c[0x0][0x3ec], R0 ;  /* 0x0000fb00040b7a24 */ /* 0x040fe400078e0200 */
[----:B------:R-:W-:Y:S01]  /*148d0*/  IMAD.MOV.U32 R2, RZ, RZ, R3 ;  /* 0x000000ffff027224 */ /* 0x000fe200078e0003 */
[----:B------:R-:W-:Y:S01]  /*148e0*/  @P0 SHF.R.U32.HI R2, RZ, c[0x0][0x4f0], R12 ;  /* 0x00013c00ff020a19 */ /* 0x000fe2000001160c */
[----:B------:R-:W-:-:S04]  /*148f0*/  IMAD.WIDE.U32 R4, R4, c[0x0][0x3e8], RZ ;  /* 0x0000fa0004047a25 */ /* 0x000fc800078e00ff */
[----:B------:R-:W-:-:S04]  /*14900*/  @P0 IMAD.HI.U32 R13, R10, c[0x0][0x4ec], RZ ;  /* 0x00013b000a0d0a27 */ /* 0x000fc800078e00ff */
[----:B------:R-:W-:Y:S02]  /*14910*/  IMAD.IADD R7, R7, 0x1, R9 ;  /* 0x0000000107077824 */ /* 0x000fe400078e0209 */
[C---:B------:R-:W-:Y:S02]  /*14920*/  IMAD R9, R8.reuse, c[0x0][0x498], RZ ;  /* 0x0001260008097a24 */ /* 0x040fe400078e02ff */
[----:B------:R-:W-:Y:S02]  /*14930*/  IMAD R8, R8, c[0x0][0x3f0], RZ ;  /* 0x0000fc0008087a24 */ /* 0x000fe400078e02ff */
[----:B------:R-:W-:Y:S01]  /*14940*/  IMAD.MOV.U32 R0, RZ, RZ, R10 ;  /* 0x000000ffff007224 */ /* 0x000fe200078e000a */
[----:B------:R-:W-:Y:S01]  /*14950*/  @P0 SHF.R.U32.HI R0, RZ, c[0x0][0x4f0], R13 ;  /* 0x00013c00ff000a19 */ /* 0x000fe2000001160d */
[----:B------:R-:W-:Y:S02]  /*14960*/  IMAD.IADD R5, R5, 0x1, R11 ;  /* 0x0000000105057824 */ /* 0x000fe400078e020b */
[----:B------:R-:W-:-:S02]  /*14970*/  IMAD.MOV R11, RZ, RZ, -R2 ;  /* 0x000000ffff0b7224 */ /* 0x000fc400078e0a02 */
[C---:B------:R-:W-:Y:S02]  /*14980*/  IMAD R13, R15.reuse, c[0x0][0x49c], R9 ;  /* 0x000127000f0d7a24 */ /* 0x040fe400078e0209 */
[C---:B------:R-:W-:Y:S02]  /*14990*/  IMAD R12, R15.reuse, c[0x0][0x3f4], R8 ;  /* 0x0000fd000f0c7a24 */ /* 0x040fe400078e0208 */
[----:B------:R-:W-:Y:S01]  /*149a0*/  IMAD.WIDE.U32 R8, R15, c[0x0][0x3f0], R4 ;  /* 0x0000fc000f087a25 */ /* 0x000fe200078e0004 */
[----:B------:R-:W-:-:S03]  /*149b0*/  SHF.R.S32.HI R5, RZ, 0x1f, R0 ;  /* 0x0000001fff057819 */ /* 0x000fc60000011400 */
[----:B------:R-:W-:-:S04]  /*149c0*/  IMAD.WIDE.U32 R6, R15, c[0x0][0x498], R6 ;  /* 0x000126000f067a25 */ /* 0x000fc800078e0006 */
[----:B------:R-:W-:Y:S01]  /*149d0*/  IMAD R4, R11, c[0x0][0x4e8], R3 ;  /* 0x00013a000b047a24 */ /* 0x000fe200078e0203 */
[----:B------:R-:W-:Y:S01]  /*149e0*/  SHF.R.S32.HI R11, RZ, 0x1f, R2 ;  /* 0x0000001fff0b7819 */ /* 0x000fe20000011402 */
[----:B------:R-:W-:Y:S01]  /*149f0*/  IMAD.IADD R3, R9, 0x1, R12 ;  /* 0x0000000109037824 */ /* 0x000fe200078e020c */
[----:B------:R-:W-:Y:S01]  /*14a00*/  IADD3 R6, P0, R2, R6, RZ ;  /* 0x0000000602067210 */ /* 0x000fe20007f1e0ff */
[----:B------:R-:W-:Y:S01]  /*14a10*/  IMAD R5, R5, c[0x0][0x3e0], RZ ;  /* 0x0000f80005057a24 */ /* 0x000fe200078e02ff */
[----:B------:R-:W-:Y:S01]  /*14a20*/  SHF.R.S32.HI R9, RZ, 0x1f, R4 ;  /* 0x0000001fff097819 */ /* 0x000fe20000011404 */
[----:B------:R-:W-:Y:S01]  /*14a30*/  IMAD.MOV.U32 R2, RZ, RZ, R8 ;  /* 0x000000ffff027224 */ /* 0x000fe200078e0008 */
[----:B------:R-:W-:Y:S01]  /*14a40*/  IADD3.X R7, R11, R7, R13, P0, !PT ;  /* 0x000000070b077210 */ /* 0x000fe200007fe40d */
[----:B------:R-:W-:Y:S01]  /*14a50*/  IMAD R12, R0, c[0x0][0x3e4], R5 ;  /* 0x0000f900000c7a24 */ /* 0x000fe200078e0205 */
[----:B-1----:R-:W-:Y:S01]  /*14a60*/  SHF.R.S32.HI R15, RZ, 0x1f, R16 ;  /* 0x0000001fff0f7819 */ /* 0x002fe20000011410 */
[----:B------:R-:W-:-:S02]  /*14a70*/  IMAD R5, R9, c[0x0][0x488], RZ ;  /* 0x0001220009057a24 */ /* 0x000fc400078e02ff */
[----:B------:R-:W-:Y:S01]  /*14a80*/  IMAD.WIDE.U32 R8, R0, c[0x0][0x3e0], R2 ;  /* 0x0000f80000087a25 */ /* 0x000fe200078e0002 */
[----:B------:R-:W-:-:S03]  /*14a90*/  LEA.HI R15, R15, R16, RZ, 0x5 ;  /* 0x000000100f0f7211 */ /* 0x000fc600078f28ff */
[----:B------:R-:W-:Y:S02]  /*14aa0*/  IMAD.MOV R0, RZ, RZ, -R0 ;  /* 0x000000ffff007224 */ /* 0x000fe400078e0a00 */
[C---:B------:R-:W-:Y:S02]  /*14ab0*/  IMAD R11, R4.reuse, c[0x0][0x48c], R5 ;  /* 0x00012300040b7a24 */ /* 0x040fe400078e0205 */
[----:B------:R-:W-:Y:S01]  /*14ac0*/  IMAD.WIDE.U32 R2, R4, c[0x0][0x488], R6 ;  /* 0x0001220004027a25 */ /* 0x000fe200078e0006 */
[----:B------:R-:W-:-:S03]  /*14ad0*/  LOP3.LUT R15, R15, 0xffffffe0, RZ, 0xc0, !PT ;  /* 0xffffffe00f0f7812 */ /* 0x000fc600078ec0ff */
[----:B------:R-:W-:Y:S02]  /*14ae0*/  IMAD R6, R0, c[0x0][0x4e8], R10 ;  /* 0x00013a0000067a24 */ /* 0x000fe400078e020a */
[----:B------:R-:W-:Y:S01]  /*14af0*/  IMAD.IADD R0, R3, 0x1, R11 ;  /* 0x0000000103007824 */ /* 0x000fe200078e020b */
[----:B------:R-:W-:Y:S01]  /*14b00*/  LEA R3, P0, R2, c[0x0][0x450], 0x2 ;  /* 0x0001140002037a11 */ /* 0x000fe200078010ff */
[----:B------:R-:W-:-:S03]  /*14b10*/  IMAD.IADD R15, R16, 0x1, -R15 ;  /* 0x00000001100f7824 */ /* 0x000fc600078e0a0f */
[----:B------:R-:W-:Y:S01]  /*14b20*/  LEA.HI.X R2, R2, c[0x0][0x454], R0, 0x2, P0 ;  /* 0x0001150002027a11 */ /* 0x000fe200000f1400 */
[----:B------:R-:W-:Y:S01]  /*14b30*/  IMAD.IADD R0, R14, 0x1, R17 ;  /* 0x000000010e007824 */ /* 0x000fe200078e0211 */
[----:B------:R-:W-:Y:S01]  /*14b40*/  LOP3.LUT P1, RZ, R15, 0x3, RZ, 0xc0, !PT ;  /* 0x000000030fff7812 */ /* 0x000fe2000782c0ff */
[----:B------:R-:W-:Y:S01]  /*14b50*/  IMAD.IADD R5, R9, 0x1, R12 ;  /* 0x0000000109057824 */ /* 0x000fe200078e020c */
[----:B------:R-:W-:Y:S01]  /*14b60*/  SHFL.IDX PT, R14, R3, RZ, 0x1c1f ;  /* 0x001c1fff030e7589 */ /* 0x000fe200000e0000 */
[----:B------:R-:W-:-:S03]  /*14b70*/  IMAD.MOV.U32 R4, RZ, RZ, R8 ;  /* 0x000000ffff047224 */ /* 0x000fc600078e0008 */
[----:B------:R-:W1:Y:S04]  /*14b80*/  SHFL.IDX PT, R15, R2, RZ, 0x1c1f ;  /* 0x001c1fff020f7589 */ /* 0x000e6800000e0000 */
[----:B------:R-:W-:Y:S04]  /*14b90*/  SHFL.IDX PT, R12, R3, 0x1, 0x1c1f ;  /* 0x003c1f00030c7f89 */ /* 0x000fe800000e0000 */
[----:B------:R-:W2:Y:S04]  /*14ba0*/  SHFL.IDX PT, R13, R2, 0x1, 0x1c1f ;  /* 0x003c1f00020d7f89 */ /* 0x000ea800000e0000 */
[----:B------:R-:W-:Y:S04]  /*14bb0*/  SHFL.IDX PT, R10, R3, 0x2, 0x1c1f ;  /* 0x005c1f00030a7f89 */ /* 0x000fe800000e0000 */
[----:B------:R-:W3:Y:S04]  /*14bc0*/  SHFL.IDX PT, R11, R2, 0x2, 0x1c1f ;  /* 0x005c1f00020b7f89 */ /* 0x000ee800000e0000 */
[----:B------:R4:W-:Y:S04]  /*14bd0*/  SHFL.IDX PT, R8, R3, 0x3, 0x1c1f ;  /* 0x007c1f0003087f89 */ /* 0x0009e800000e0000 */
[----:B------:R1:W2:Y:S01]  /*14be0*/  SHFL.IDX PT, R9, R2, 0x3, 0x1c1f ;  /* 0x007c1f0002097f89 */ /* 0x0002a200000e0000 */
[----:B------:R-:W-:-:S02]  /*14bf0*/  SHF.R.S32.HI R7, RZ, 0x1f, R6 ;  /* 0x0000001fff077819 */ /* 0x000fc40000011406 */
[----:B------:R-:W-:-:S03]  /*14c00*/  ISETP.GE.OR P4, PT, R0, UR4, P1 ;  /* 0x0000000400007c0c */ /* 0x000fc60008f86670 */
[----:B------:R-:W-:Y:S01]  /*14c10*/  IMAD R7, R7, c[0x0][0x3d8], RZ ;  /* 0x0000f60007077a24 */ /* 0x000fe200078e02ff */
[----:B------:R-:W-:Y:S01]  /*14c20*/  SHF.R.S32.HI R16, RZ, 0x1f, R18 ;  /* 0x0000001fff107819 */ /* 0x000fe20000011412 */
[----:B------:R-:W-:Y:S01]  /*14c30*/  IMAD.WIDE.U32 R4, R6, c[0x0][0x3d8], R4 ;  /* 0x0000f60006047a25 */ /* 0x000fe200078e0004 */
[C---:B----4-:R-:W-:Y:S02]  /*14c40*/  IADD3 R3, R0.reuse, 0x8, RZ ;  /* 0x0000000800037810 */ /* 0x050fe40007ffe0ff */
[C---:B-1----:R-:W-:Y:S02]  /*14c50*/  IADD3 R2, R0.reuse, 0x40, RZ ;  /* 0x0000004000027810 */ /* 0x042fe40007ffe0ff */
[----:B------:R-:W-:Y:S02]  /*14c60*/  IADD3 R0, R0, 0x48, RZ ;  /* 0x0000004800007810 */ /* 0x000fe40007ffe0ff */
[----:B------:R-:W-:Y:S02]  /*14c70*/  ISETP.GE.OR P3, PT, R3, UR4, P1 ;  /* 0x0000000403007c0c */ /* 0x000fe40008f66670 */
[----:B------:R-:W-:-:S02]  /*14c80*/  ISETP.GE.OR P2, PT, R2, UR4, P1 ;  /* 0x0000000402007c0c */ /* 0x000fc40008f46670 */
[----:B------:R-:W-:Y:S01]  /*14c90*/  ISETP.GE.OR P1, PT, R0, UR4, P1 ;  /* 0x0000000400007c0c */ /* 0x000fe20008f26670 */
[----:B------:R-:W-:Y:S01]  /*14ca0*/  IMAD R7, R6, c[0x0][0x3dc], R7 ;  /* 0x0000f70006077a24 */ /* 0x000fe200078e0207 */
[----:B------:R-:W-:Y:S01]  /*14cb0*/  LEA.HI R16, R16, R18, RZ, 0x3 ;  /* 0x0000001210107211 */ /* 0x000fe200078f18ff */
[----:B------:R-:W-:Y:S01]  /*14cc0*/  @!P4 ST.E [R14.64], R32 ;  /* 0x000000200e00c985 */ /* 0x000fe2000c101906 */
[----:B------:R-:W-:Y:S01]  /*14cd0*/  LEA R2, P0, R4, c[0x0][0x380], 0x1 ;  /* 0x0000e00004027a11 */ /* 0x000fe200078008ff */
[----:B------:R-:W-:Y:S01]  /*14ce0*/  IMAD.IADD R0, R5, 0x1, R7 ;  /* 0x0000000105007824 */ /* 0x000fe200078e0207 */
[----:B------:R-:W-:-:S03]  /*14cf0*/  SHF.R.S32.HI R16, RZ, 0x3, R16 ;  /* 0x00000003ff107819 */ /* 0x000fc60000011410 */
[----:B--2---:R-:W-:Y:S01]  /*14d00*/  @!P3 ST.E [R12.64], R33 ;  /* 0x000000210c00b985 */ /* 0x004fe2000c101906 */
[----:B------:R-:W-:-:S03]  /*14d10*/  LEA.HI.X R0, R4, c[0x0][0x384], R0, 0x1, P0 ;  /* 0x0000e10004007a11 */ /* 0x000fc600000f0c00 */
[----:B---3--:R-:W-:Y:S01]  /*14d20*/  @!P2 ST.E [R10.64], R34 ;  /* 0x000000220a00a985 */ /* 0x008fe2000c101906 */
[----:B------:R-:W-:-:S03]  /*14d30*/  IMAD.IADD R3, R16, 0x1, R17 ;  /* 0x0000000110037824 */ /* 0x000fc600078e0211 */
[----:B------:R-:W-:Y:S04]  /*14d40*/  @!P1 ST.E [R8.64], R31 ;  /* 0x0000001f08009985 */ /* 0x000fe8000c101906 */
[----:B------:R-:W1:Y:S04]  /*14d50*/  SHFL.IDX PT, R8, R2, RZ, 0x181f ;  /* 0x00181fff02087589 */ /* 0x000e6800000e0000 */
[----:B------:R-:W-:Y:S01]  /*14d60*/  LDS.128 R20, [R243+0x80] ;  /* 0x00008000f3147984 */ /* 0x000fe20000000c00 */
[----:B------:R-:W-:-:S03]  /*14d70*/  IADD3 R4, R3, 0x10, RZ ;  /* 0x0000001003047810 */ /* 0x000fc60007ffe0ff */
[----:B------:R-:W2:Y:S04]  /*14d80*/  SHFL.IDX PT, R7, R0, RZ, 0x181f ;  /* 0x00181fff00077589 */ /* 0x000ea800000e0000 */
[----:B------:R-:W3:Y:S04]  /*14d90*/  SHFL.IDX PT, R6, R2, 0x1, 0x181f ;  /* 0x00381f0002067f89 */ /* 0x000ee800000e0000 */
[----:B------:R-:W4:Y:S01]  /*14da0*/  SHFL.IDX PT, R5, R2, 0x2, 0x181f ;  /* 0x00581f0002057f89 */ /* 0x000f2200000e0000 */
[----:B------:R-:W-:-:S03]  /*14db0*/  ISETP.GE.OR P2, PT, R4, UR4, P5 ;  /* 0x0000000404007c0c */ /* 0x000fc6000af46670 */
[----:B------:R-:W4:Y:S01]  /*14dc0*/  SHFL.IDX PT, R11, R0, 0x1, 0x181f ;  /* 0x00381f00000b7f89 */ /* 0x000f2200000e0000 */
[----:B------:R-:W-:-:S03]  /*14dd0*/  ISETP.GE.OR P3, PT, R3, UR4, P5 ;  /* 0x0000000403007c0c */ /* 0x000fc6000af66670 */
[----:B------:R-:W4:Y:S01]  /*14de0*/  SHFL.IDX PT, R10, R0, 0x2, 0x181f ;  /* 0x00581f00000a7f89 */ /* 0x000f2200000e0000 */
[----:B------:R-:W-:-:S03]  /*14df0*/  IADD3 R4, R3, 0x20, RZ ;  /* 0x0000002003047810 */ /* 0x000fc60007ffe0ff */
[----:B------:R-:W4:Y:S01]  /*14e00*/  LDS.128 R16, [R243+0x880] ;  /* 0x00088000f3107984 */ /* 0x000f220000000c00 */
[----:B------:R-:W-:-:S03]  /*14e10*/  ISETP.GE.OR P0, PT, R4, UR4, P5 ;  /* 0x0000000404007c0c */ /* 0x000fc6000af06670 */
[----:B------:R-:W4:Y:S02]  /*14e20*/  LDS.128 R12, [R243+0x1080] ;  /* 0x00108000f30c7984 */ /* 0x000f240000000c00 */
[C---:B-1----:R-:W-:Y:S02]  /*14e30*/  @!P3 LEA R8, P4, R242.reuse, R8, 0x1 ;  /* 0x00000008f208b211 */ /* 0x042fe400078808ff */
[----:B------:R-:W-:Y:S01]  /*14e40*/  LDS.128 R24, [R243+0x1880] ;  /* 0x00188000f3187984 */ /* 0x000fe20000000c00 */
[C---:B------:R-:W-:Y:S02]  /*14e50*/  IADD3 R29, R3.reuse, 0x30, RZ ;  /* 0x00000030031d7810 */ /* 0x040fe40007ffe0ff */
[C---:B--2---:R-:W-:Y:S01]  /*14e60*/  @!P3 LEA.HI.X R9, R242.reuse, R7, R48, 0x1, P4 ;  /* 0x00000007f209b211 */ /* 0x044fe200020f0c30 */
[----:B------:R-:W1:Y:S01]  /*14e70*/  SHFL.IDX PT, R45, R2, 0x3, 0x181f ;  /* 0x00781f00022d7f89 */ /* 0x000e6200000e0000 */
[C---:B---3--:R-:W-:Y:S02]  /*14e80*/  @!P2 LEA R6, P1, R242.reuse, R6, 0x1 ;  /* 0x00000006f206a211 */ /* 0x048fe400078208ff */
[----:B------:R-:W-:Y:S01]  /*14e90*/  IADD3 R28, R3, 0x40, RZ ;  /* 0x00000040031c7810 */ /* 0x000fe20007ffe0ff */
[----:B------:R-:W2:Y:S01]  /*14ea0*/  SHFL.IDX PT, R46, R0, 0x3, 0x181f ;  /* 0x00781f00002e7f89 */ /* 0x000ea200000e0000 */
[----:B----4-:R-:W-:-:S02]  /*14eb0*/  @!P0 LEA R4, P4, R242, R5, 0x1 ;  /* 0x00000005f2048211 */ /* 0x010fc400078808ff */
[C-C-:B------:R-:W-:Y:S01]  /*14ec0*/  @!P2 LEA.HI.X R7, R242.reuse, R11, R48.reuse, 0x1, P1 ;  /* 0x0000000bf207a211 */ /* 0x140fe200008f0c30 */
[----:B------:R-:W-:Y:S01]  /*14ed0*/  LDS.128 R32, [R243+0x2880] ;  /* 0x00288000f3207984 */ /* 0x000fe20000000c00 */
[----:B------:R-:W-:Y:S02]  /*14ee0*/  @!P0 LEA.HI.X R5, R242, R10, R48, 0x1, P4 ;  /* 0x0000000af2058211 */ /* 0x000fe400020f0c30 */
[----:B------:R-:W-:Y:S01]  /*14ef0*/  ISETP.GE.OR P1, PT, R29, UR4, P5 ;  /* 0x000000041d007c0c */ /* 0x000fe2000af26670 */
[----:B------:R-:W-:Y:S01]  /*14f00*/  LDS.128 R36, [R243+0x3080] ;  /* 0x00308000f3247984 */ /* 0x000fe20000000c00 */
[----:B------:R-:W-:-:S03]  /*14f10*/  ISETP.GE.OR P4, PT, R28, UR4, P5 ;  /* 0x000000041c007c0c */ /* 0x000fc6000af86670 */
[----:B------:R-:W-:Y:S04]  /*14f20*/  LDS.128 R28, [R243+0x2080] ;  /* 0x00208000f31c7984 */ /* 0x000fe80000000c00 */
[----:B------:R-:W3:Y:S04]  /*14f30*/  SHFL.IDX PT, R44, R2, 0x4, 0x181f ;  /* 0x00981f00022c7f89 */ /* 0x000ee800000e0000 */
[----:B------:R-:W-:Y:S04]  /*14f40*/  LDS.128 R40, [R243+0x3880] ;  /* 0x00388000f3287984 */ /* 0x000fe80000000c00 */
[----:B------:R4:W-:Y:S04]  /*14f50*/  @!P3 ST.E.128 [R8.64], R20 ;  /* 0x000000140800b985 */ /* 0x0009e8000c101d06 */
[----:B------:R-:W1:Y:S04]  /*14f60*/  SHFL.IDX PT, R9, R2, 0x5, 0x181f ;  /* 0x00b81f0002097f89 */ /* 0x000e6800000e0000 */
[----:B------:R-:W1:Y:S04]  /*14f70*/  SHFL.IDX PT, R11, R0, 0x4, 0x181f ;  /* 0x00981f00000b7f89 */ /* 0x000e6800000e0000 */
[----:B------:R-:W-:Y:S04]  /*14f80*/  SHFL.IDX PT, R10, R2, 0x6, 0x181f ;  /* 0x00d81f00020a7f89 */ /* 0x000fe800000e0000 */
[----:B------:R-:W1:Y:S04]  /*14f90*/  SHFL.IDX PT, R21, R0, 0x5, 0x181f ;  /* 0x00b81f0000157f89 */ /* 0x000e6800000e0000 */
[----:B------:R-:W1:Y:S04]  /*14fa0*/  SHFL.IDX PT, R20, R0, 0x6, 0x181f ;  /* 0x00d81f0000147f89 */ /* 0x000e6800000e0000 */
[----:B------:R-:W-:Y:S01]  /*14fb0*/  @!P2 ST.E.128 [R6.64], R16 ;  /* 0x000000100600a985 */ /* 0x000fe2000c101d06 */
[----:B----4-:R-:W-:-:S02]  /*14fc0*/  IADD3 R22, R3, 0x50, RZ ;  /* 0x0000005003167810 */ /* 0x010fc40007ffe0ff */
[C---:B------:R-:W-:Y:S02]  /*14fd0*/  IADD3 R8, R3.reuse, 0x60, RZ ;  /* 0x0000006003087810 */ /* 0x040fe40007ffe0ff */
[----:B------:R-:W-:Y:S01]  /*14fe0*/  ISETP.GE.OR P3, PT, R22, UR4, P5 ;  /* 0x0000000416007c0c */ /* 0x000fe2000af66670 */
[----:B------:R1:W-:Y:S01]  /*14ff0*/  @!P0 ST.E.128 [R4.64], R12 ;  /* 0x0000000c04008985 */ /* 0x0003e2000c101d06 */
[----:B------:R-:W-:Y:S02]  /*15000*/  ISETP.GE.OR P2, PT, R8, UR4, P5 ;  /* 0x0000000408007c0c */ /* 0x000fe4000af46670 */
[----:B------:R-:W-:-:S04]  /*15010*/  IADD3 R3, R3, 0x70, RZ ;  /* 0x0000007003037810 */ /* 0x000fc80007ffe0ff */
[----:B------:R-:W-:Y:S02]  /*15020*/  ISETP.GE.OR P5, PT, R3, UR4, P5 ;  /* 0x0000000403007c0c */ /* 0x000fe4000afa6670 */
[----:B-1----:R-:W-:-:S04]  /*15030*/  @!P1 LEA R4, P0, R242, R45, 0x1 ;  /* 0x0000002df2049211 */ /* 0x002fc800078008ff */
[C---:B--2---:R-:W-:Y:S02]  /*15040*/  @!P1 LEA.HI.X R5, R242.reuse, R46, R48, 0x1, P0 ;  /* 0x0000002ef2059211 */ /* 0x044fe400000f0c30 */
[----:B---3--:R-:W-:-:S03]  /*15050*/  @!P4 LEA R8, P0, R242, R44, 0x1 ;  /* 0x0000002cf208c211 */ /* 0x008fc600078008ff */
[----:B------:R1:W-:Y:S01]  /*15060*/  @!P1 ST.E.128 [R4.64], R24 ;  /* 0x0000001804009985 */ /* 0x0003e2000c101d06 */
[C---:B------:R-:W-:Y:S02]  /*15070*/  @!P3 LEA R6, P1, R242.reuse, R9, 0x1 ;  /* 0x00000009f206b211 */ /* 0x040fe400078208ff */
[C-C-:B------:R-:W-:Y:S02]  /*15080*/  @!P4 LEA.HI.X R9, R242.reuse, R11, R48.reuse, 0x1, P0 ;  /* 0x0000000bf209c211 */ /* 0x140fe400000f0c30 */
[----:B------:R-:W-:-:S03]  /*15090*/  @!P3 LEA.HI.X R7, R242, R21, R48, 0x1, P1 ;  /* 0x00000015f207b211 */ /* 0x000fc600008f0c30 */
[----:B------:R2:W-:Y:S04]  /*150a0*/  @!P4 ST.E.128 [R8.64], R28 ;  /* 0x0000001c0800c985 */ /* 0x0005e8000c101d06 */
[----:B------:R2:W-:Y:S01]  /*150b0*/  @!P3 ST.E.128 [R6.64], R32 ;  /* 0x000000200600b985 */ /* 0x0005e2000c101d06 */
[----:B-1----:R-:W-:-:S04]  /*150c0*/  @!P2 LEA R4, P0, R242, R10, 0x1 ;  /* 0x0000000af204a211 */ /* 0x002fc800078008ff */
[----:B------:R-:W-:-:S05]  /*150d0*/  @!P2 LEA.HI.X R5, R242, R20, R48, 0x1, P0 ;  /* 0x00000014f205a211 */ /* 0x000fca00000f0c30 */
[----:B------:R2:W-:Y:S04]  /*150e0*/  @!P2 ST.E.128 [R4.64], R36 ;  /* 0x000000240400a985 */ /* 0x0005e8000c101d06 */
[----:B------:R-:W1:Y:S04]  /*150f0*/  SHFL.IDX PT, R2, R2, 0x7, 0x181f ;  /* 0x00f81f0002027f89 */ /* 0x000e6800000e0000 */
[----:B------:R-:W3:Y:S01]  /*15100*/  SHFL.IDX PT, R0, R0, 0x7, 0x181f ;  /* 0x00f81f0000007f89 */ /* 0x000ee200000e0000 */
[----:B------:R-:W-:Y:S05]  /*15110*/  @P5 BRA `(.L_x_571) ;  /* 0x00000a0000005947 */ /* 0x000fea0003800000 */
[----:B-1----:R-:W-:-:S04]  /*15120*/  LEA R2, P0, R242, R2, 0x1 ;  /* 0x00000002f2027211 */ /* 0x002fc800078008ff */
[----:B---3--:R-:W-:-:S05]  /*15130*/  LEA.HI.X R3, R242, R0, R48, 0x1, P0 ;  /* 0x00000000f2037211 */ /* 0x008fca00000f0c30 */
[----:B------:R1:W-:Y:S01]  /*15140*/  ST.E.128 [R2.64], R40 ;  /* 0x0000002802007985 */ /* 0x0003e2000c101d06 */
[----:B------:R-:W-:Y:S05]  /*15150*/  BRA `(.L_x_571) ;  /* 0x000009c000007947 */ /* 0x000fea0003800000 */
.L_x_569:
[----:B------:R-:W2:Y:S04]  /*15160*/  LDL R2, [R1+0x64] ;  /* 0x0000640001027983 */ /* 0x000ea80000100800 */
[----:B------:R-:W3:Y:S04]  /*15170*/  LDL R0, [R1+0x60] ;  /* 0x0000600001007983 */ /* 0x000ee80000100800 */
[----:B------:R-:W4:Y:S04]  /*15180*/  LDL R4, [R1+0x5c] ;  /* 0x00005c0001047983 */ /* 0x000f280000100800 */
[----:B------:R-:W1:Y:S01]  /*15190*/  S2R R3, SR_TID.X ;  /* 0x0000000000037919 */ /* 0x000e620000002100 */
[----:B------:R-:W-:Y:S01]  /*151a0*/  BSSY B0, `(.L_x_572) ;  /* 0x0000026000007945 */ /* 0x000fe20003800000 */
[----:B-1----:R-:W-:Y:S01]  /*151b0*/  ISETP.GE.AND P0, PT, R3, 0x80, PT ;  /* 0x000000800300780c */ /* 0x002fe20003f06270 */
[----:B--2---:R-:W-:-:S02]  /*151c0*/  IMAD.MOV.U32 R12, RZ, RZ, R2 ;  /* 0x000000ffff0c7224 */ /* 0x004fc400078e0002 */
[----:B---3--:R-:W-:-:S03]  /*151d0*/  IMAD.MOV.U32 R11, RZ, RZ, R0 ;  /* 0x000000ffff0b7224 */ /* 0x008fc600078e0000 */
[----:B------:R-:W-:Y:S01]  /*151e0*/  SHF.R.S32.HI R7, RZ, 0x1f, R12 ;  /* 0x0000001fff077819 */ /* 0x000fe2000001140c */
[----:B----4-:R-:W-:Y:S01]  /*151f0*/  IMAD.MOV.U32 R13, RZ, RZ, R4 ;  /* 0x000000ffff0d7224 */ /* 0x010fe200078e0004 */
[----:B------:R-:W-:-:S05]  /*15200*/  SHF.R.S32.HI R10, RZ, 0x1f, R11 ;  /* 0x0000001fff0a7819 */ /* 0x000fca000001140b */
[----:B------:R-:W-:Y:S05]  /*15210*/  @P0 BRA `(.L_x_573) ;  /* 0x000001e000000947 */ /* 0x000fea0003800000 */
[----:B------:R-:W-:Y:S02]  /*15220*/  MOV R2, c[0x0][0x4e8] ;  /* 0x00013a0000027a02 */ /* 0x000fe40000000f00 */
[----:B------:R-:W-:-:S03]  /*15230*/  IADD3 R6, R13, R3, RZ ;  /* 0x000000030d067210 */ /* 0x000fc60007ffe0ff */
[----:B------:R-:W-:-:S05]  /*15240*/  IMAD R0, R2, c[0x0][0x388], RZ ;  /* 0x0000e20002007a24 */ /* 0x000fca00078e02ff */
[----:B------:R-:W-:-:S13]  /*15250*/  ISETP.GE.AND P0, PT, R6, R0, PT ;  /* 0x000000000600720c */ /* 0x000fda0003f06270 */
[----:B------:R-:W-:Y:S05]  /*15260*/  @P0 BRA `(.L_x_573) ;  /* 0x0000019000000947 */ /* 0x000fea0003800000 */
[----:B------:R-:W-:Y:S01]  /*15270*/  ISETP.NE.AND P0, PT, R2, 0x1, PT ;  /* 0x000000010200780c */ /* 0x000fe20003f05270 */
[----:B------:R-:W-:Y:S01]  /*15280*/  IMAD R4, R7, c[0x0][0x490], RZ ;  /* 0x0001240007047a24 */ /* 0x000fe200078e02ff */
[----:B------:R-:W-:Y:S01]  /*15290*/  MOV R0, R6 ;  /* 0x0000000600007202 */ /* 0x000fe20000000f00 */
[----:B------:R-:W-:-:S04]  /*152a0*/  IMAD.WIDE.U32 R2, R12, c[0x0][0x490], RZ ;  /* 0x000124000c027a25 */ /* 0x000fc800078e00ff */
[----:B------:R-:W-:Y:S02]  /*152b0*/  IMAD R4, R12, c[0x0][0x494], R4 ;  /* 0x000125000c047a24 */ /* 0x000fe400078e0204 */
[----:B------:R-:W-:-:S03]  /*152c0*/  IMAD R9, R10, c[0x0][0x498], RZ ;  /* 0x000126000a097a24 */ /* 0x000fc600078e02ff */
[----:B------:R-:W-:Y:S01]  /*152d0*/  IADD3 R3, R3, R4, RZ ;  /* 0x0000000403037210 */ /* 0x000fe20007ffe0ff */
[----:B------:R-:W-:-:S05]  /*152e0*/  @P0 IMAD.HI.U32 R5, R6, c[0x0][0x4ec], RZ ;  /* 0x00013b0006050a27 */ /* 0x000fca00078e00ff */
[----:B------:R-:W-:Y:S01]  /*152f0*/  @P0 SHF.R.U32.HI R0, RZ, c[0x0][0x4f0], R5 ;  /* 0x00013c00ff000a19 */ /* 0x000fe20000011605 */
[----:B------:R-:W-:-:S03]  /*15300*/  IMAD.WIDE.U32 R4, R11, c[0x0][0x498], R2 ;  /* 0x000126000b047a25 */ /* 0x000fc600078e0002 */
[C---:B------:R-:W-:Y:S01]  /*15310*/  IADD3 R8, -R0.reuse, RZ, RZ ;  /* 0x000000ff00087210 */ /* 0x040fe20007ffe1ff */
[----:B------:R-:W-:Y:S01]  /*15320*/  IMAD R3, R11, c[0x0][0x49c], R9 ;  /* 0x000127000b037a24 */ /* 0x000fe200078e0209 */
[----:B------:R-:W-:-:S03]  /*15330*/  IADD3 R4, P0, R0, R4, RZ ;  /* 0x0000000400047210 */ /* 0x000fc60007f1e0ff */
[----:B------:R-:W-:Y:S01]  /*15340*/  IMAD R2, R8, c[0x0][0x4e8], R6 ;  /* 0x00013a0008027a24 */ /* 0x000fe200078e0206 */
[----:B------:R-:W-:-:S04]  /*15350*/  SHF.R.S32.HI R6, RZ, 0x1f, R0 ;  /* 0x0000001fff067819 */ /* 0x000fc80000011400 */
[----:B------:R-:W-:Y:S02]  /*15360*/  SHF.R.S32.HI R0, RZ, 0x1f, R2 ;  /* 0x0000001fff007819 */ /* 0x000fe40000011402 */
[----:B------:R-:W-:-:S03]  /*15370*/  IADD3.X R5, R6, R5, R3, P0, !PT ;  /* 0x0000000506057210 */ /* 0x000fc600007fe403 */
[----:B------:R-:W-:-:S04]  /*15380*/  IMAD R0, R0, c[0x0][0x488], RZ ;  /* 0x0001220000007a24 */ /* 0x000fc800078e02ff */
[C---:B------:R-:W-:Y:S02]  /*15390*/  IMAD R0, R2.reuse, c[0x0][0x48c], R0 ;  /* 0x0001230002007a24 */ /* 0x040fe400078e0200 */
[----:B------:R-:W-:-:S05]  /*153a0*/  IMAD.WIDE.U32 R2, R2, c[0x0][0x488], R4 ;  /* 0x0001220002027a25 */ /* 0x000fca00078e0004 */
[----:B------:R-:W-:Y:S02]  /*153b0*/  IADD3 R0, R3, R0, RZ ;  /* 0x0000000003007210 */ /* 0x000fe40007ffe0ff */
[----:B------:R-:W-:-:S04]  /*153c0*/  LEA R4, P0, R2, c[0x0][0x450], 0x2 ;  /* 0x0001140002047a11 */ /* 0x000fc800078010ff */
[----:B------:R-:W-:Y:S02]  /*153d0*/  LEA.HI.X R5, R2, c[0x0][0x454], R0, 0x2, P0 ;  /* 0x0001150002057a11 */ /* 0x000fe400000f1400 */
[----:B------:R-:W-:-:S05]  /*153e0*/  MOV R0, 0xff800000 ;  /* 0xff80000000007802 */ /* 0x000fca0000000f00 */
[----:B------:R1:W-:Y:S02]  /*153f0*/  STG.E [R4.64], R0 ;  /* 0x0000000004007986 */ /* 0x0003e4000c101906 */
.L_x_573:
[----:B------:R-:W-:Y:S05]  /*15400*/  BSYNC B0 ;  /* 0x0000000000007941 */ /* 0x000fea0003800000 */
.L_x_572:
[----:B------:R-:W2:Y:S01]  /*15410*/  LDL R2, [R1+0x30] ;  /* 0x0000300001027983 */ /* 0x000ea20000100800 */
[----:B-1----:R-:W-:Y:S01]  /*15420*/  MOV R0, c[0x0][0x4e8] ;  /* 0x00013a0000007a02 */ /* 0x002fe20000000f00 */
[----:B------:R-:W-:-:S03]  /*15430*/  IMAD R6, R10, c[0x0][0x3f0], RZ ;  /* 0x0000fc000a067a24 */ /* 0x000fc600078e02ff */
[----:B------:R-:W-:Y:S01]  /*15440*/  ISETP.NE.AND P0, PT, R0, 0x1, PT ;  /* 0x000000010000780c */ /* 0x000fe20003f05270 */
[----:B------:R-:W-:Y:S02]  /*15450*/  IMAD R0, R7, c[0x0][0x3e8], RZ ;  /* 0x0000fa0007007a24 */ /* 0x000fe400078e02ff */
[----:B------:R-:W-:Y:S02]  /*15460*/  IMAD R8, R11, c[0x0][0x3f4], R6 ;  /* 0x0000fd000b087a24 */ /* 0x000fe400078e0206 */
[----:B------:R-:W-:Y:S01]  /*15470*/  IMAD R5, R12, c[0x0][0x3ec], R0 ;  /* 0x0000fb000c057a24 */ /* 0x000fe200078e0200 */
[----:B--2---:R-:W-:Y:S01]  /*15480*/  IADD3 R4, R2, R13, RZ ;  /* 0x0000000d02047210 */ /* 0x004fe20007ffe0ff */
[----:B------:R-:W-:-:S03]  /*15490*/  IMAD.WIDE.U32 R2, R12, c[0x0][0x3e8], RZ ;  /* 0x0000fa000c027a25 */ /* 0x000fc600078e00ff */
[----:B------:R-:W-:-:S03]  /*154a0*/  MOV R0, R4 ;  /* 0x0000000400007202 */ /* 0x000fc60000000f00 */
[----:B------:R-:W-:Y:S01]  /*154b0*/  @P0 IMAD.HI.U32 R7, R4, c[0x0][0x4ec], RZ ;  /* 0x00013b0004070a27 */ /* 0x000fe200078e00ff */
[----:B------:R-:W-:-:S04]  /*154c0*/  IADD3 R3, R3, R5, RZ ;  /* 0x0000000503037210 */ /* 0x000fc80007ffe0ff */
[----:B------:R-:W-:Y:S01]  /*154d0*/  @P0 SHF.R.U32.HI R0, RZ, c[0x0][0x4f0], R7 ;  /* 0x00013c00ff000a19 */ /* 0x000fe20000011607 */
[----:B------:R-:W-:Y:S01]  /*154e0*/  IMAD.WIDE.U32 R2, R11, c[0x0][0x3f0], R2 ;  /* 0x0000fc000b027a25 */ /* 0x000fe200078e0002 */
[----:B------:R-:W-:Y:S02]  /*154f0*/  ISETP.GE.AND P0, PT, R242, c[0x0][0x3c8], PT ;  /* 0x0000f200f2007a0c */ /* 0x000fe40003f06270 */
[----:B------:R-:W-:Y:S02]  /*15500*/  SHF.R.S32.HI R6, RZ, 0x1f, R0 ;  /* 0x0000001fff067819 */ /* 0x000fe40000011400 */
[----:B------:R-:W-:Y:S02]  /*15510*/  IADD3 R5, -R0, RZ, RZ ;  /* 0x000000ff00057210 */ /* 0x000fe40007ffe1ff */
[----:B------:R-:W-:Y:S01]  /*15520*/  IADD3 R3, R3, R8, RZ ;  /* 0x0000000803037210 */ /* 0x000fe20007ffe0ff */
[----:B------:R-:W-:Y:S02]  /*15530*/  IMAD R6, R6, c[0x0][0x3e0], RZ ;  /* 0x0000f80006067a24 */ /* 0x000fe400078e02ff */
[----:B------:R-:W-:-:S02]  /*15540*/  IMAD R4, R5, c[0x0][0x4e8], R4 ;  /* 0x00013a0005047a24 */ /* 0x000fc400078e0204 */
        /* <DEDUP_REMOVED lines=12> */
.L_x_618:
[----:B------:R-:W-:Y:S05]  /*15610*/  BRA.DIV ~URZ, `(.L_x_575) ;  /* 0x00005ad27f007947 */ /* 0x000fea000b800000 */
[----:B------:R3:W4:Y:S02]  /*15620*/  SHFL.IDX PT, R2, R5, RZ, 0x181f ;  /* 0x00181fff05027589 */ /* 0x00072400000e0000 */
.L_x_619:
[----:B------:R-:W5:Y:S04]  /*15630*/  LDL.LU R3, [R1+0x5c] ;  /* 0x00005c0001037983 */ /* 0x000f680000300800 */
[----:B------:R-:W1:Y:S02]  /*15640*/  S2R R7, SR_TID.X ;  /* 0x0000000000077919 */ /* 0x000e640000002100 */
[----:B-1----:R-:W-:-:S04]  /*15650*/  SHF.R.S32.HI R0, RZ, 0x1f, R7 ;  /* 0x0000001fff007819 */ /* 0x002fc80000011407 */
[----:B------:R-:W-:Y:S01]  /*15660*/  LEA.HI R0, R0, R7, RZ, 0x3 ;  /* 0x0000000700007211 */ /* 0x000fe200078f18ff */
[----:B------:R-:W-:-:S03]  /*15670*/  IMAD.MOV.U32 R7, RZ, RZ, c[0x0][0x4e8] ;  /* 0x00013a00ff077624 */ /* 0x000fc600078e00ff */
[----:B------:R-:W-:Y:S01]  /*15680*/  SHF.R.S32.HI R0, RZ, 0x3, R0 ;  /* 0x00000003ff007819 */ /* 0x000fe20000011400 */
[----:B------:R-:W-:Y:S01]  /*15690*/  IMAD R7, R7, c[0x0][0x388], RZ ;  /* 0x0000e20007077a24 */ /* 0x000fe200078e02ff */
[----:B------:R-:W-:-:S03]  /*156a0*/  SHF.R.S32.HI R8, RZ, 0x1f, R242 ;  /* 0x0000001fff087819 */ /* 0x000fc600000114f2 */
[----:B-----5:R-:W-:-:S05]  /*156b0*/  IMAD.IADD R0, R0, 0x1, R3 ;  /* 0x0000000100007824 */ /* 0x020fca00078e0203 */
[----:B------:R-:W-:-:S13]  /*156c0*/  ISETP.GE.OR P2, PT, R0, R7, P0 ;  /* 0x000000070000720c */ /* 0x000fda0000746670 */
[----:B----4-:R-:W-:-:S04]  /*156d0*/  @!P2 LEA R2, P1, R242, R2, 0x1 ;  /* 0x00000002f202a211 */ /* 0x010fc800078208ff */
[----:B--2---:R-:W-:-:S05]  /*156e0*/  @!P2 LEA.HI.X R3, R242, R6, R8, 0x1, P1 ;  /* 0x00000006f203a211 */ /* 0x004fca00008f0c08 */
[----:B------:R1:W-:Y:S01]  /*156f0*/  @!P2 ST.E.128 [R2.64], RZ ;  /* 0x000000ff0200a985 */ /* 0x0003e2000c101d06 */
[----:B------:R-:W-:Y:S05]  /*15700*/  BRA.DIV ~URZ, `(.L_x_576) ;  /* 0x00005a527f007947 */ /* 0x000fea000b800000 */
[----:B------:R2:W4:Y:S04]  /*15710*/  SHFL.IDX PT, R6, R4, 0x1, 0x181f ;  /* 0x00381f0004067f89 */ /* 0x00052800000e0000 */
[----:B-1----:R2:W1:Y:S02]  /*15720*/  SHFL.IDX PT, R2, R5, 0x1, 0x181f ;  /* 0x00381f0005027f89 */ /* 0x00246400000e0000 */
.L_x_620:
[----:B------:R-:W-:Y:S02]  /*15730*/  IADD3 R3, R0, 0x10, RZ ;  /* 0x0000001000037810 */ /* 0x000fe40007ffe0ff */
[----:B------:R-:W-:Y:S02]  /*15740*/  SHF.R.S32.HI R8, RZ, 0x1f, R242 ;  /* 0x0000001fff087819 */ /* 0x000fe400000114f2 */
[----:B------:R-:W-:-:S13]  /*15750*/  ISETP.GE.OR P2, PT, R3, R7, P0 ;  /* 0x000000070300720c */ /* 0x000fda0000746670 */
[----:B-1----:R-:W-:-:S04]  /*15760*/  @!P2 LEA R2, P1, R242, R2, 0x1 ;  /* 0x00000002f202a211 */ /* 0x002fc800078208ff */
[----:B----4-:R-:W-:-:S05]  /*15770*/  @!P2 LEA.HI.X R3, R242, R6, R8, 0x1, P1 ;  /* 0x00000006f203a211 */ /* 0x010fca00008f0c08 */
[----:B------:R1:W-:Y:S01]  /*15780*/  @!P2 ST.E.128 [R2.64], RZ ;  /* 0x000000ff0200a985 */ /* 0x0003e2000c101d06 */
[----:B------:R-:W-:Y:S05]  /*15790*/  BRA.DIV ~URZ, `(.L_x_577) ;  /* 0x00005a927f007947 */ /* 0x000fea000b800000 */
[----:B------:R4:W1:Y:S02]  /*157a0*/  SHFL.IDX PT, R6, R4, 0x2, 0x181f ;  /* 0x00581f0004067f89 */ /* 0x00086400000e0000 */
.L_x_621:
[----:B------:R-:W-:Y:S05]  /*157b0*/  BRA.DIV ~URZ, `(.L_x_578) ;  /* 0x00005ae27f007947 */ /* 0x000fea000b800000 */
[----:B-1----:R1:W2:Y:S02]  /*157c0*/  SHFL.IDX PT, R2, R5, 0x2, 0x181f ;  /* 0x00581f0005027f89 */ /* 0x0022a400000e0000 */
.L_x_622:
[----:B------:R-:W-:Y:S02]  /*157d0*/  IADD3 R3, R0, 0x20, RZ ;  /* 0x0000002000037810 */ /* 0x000fe40007ffe0ff */
[----:B------:R-:W-:Y:S02]  /*157e0*/  SHF.R.S32.HI R8, RZ, 0x1f, R242 ;  /* 0x0000001fff087819 */ /* 0x000fe400000114f2 */
[----:B------:R-:W-:-:S13]  /*157f0*/  ISETP.GE.OR P2, PT, R3, R7, P0 ;  /* 0x000000070300720c */ /* 0x000fda0000746670 */
[----:B--2---:R-:W-:-:S04]  /*15800*/  @!P2 LEA R2, P1, R242, R2, 0x1 ;  /* 0x00000002f202a211 */ /* 0x004fc800078208ff */
[----:B------:R-:W-:-:S05]  /*15810*/  @!P2 LEA.HI.X R3, R242, R6, R8, 0x1, P1 ;  /* 0x00000006f203a211 */ /* 0x000fca00008f0c08 */
[----:B------:R2:W-:Y:S01]  /*15820*/  @!P2 ST.E.128 [R2.64], RZ ;  /* 0x000000ff0200a985 */ /* 0x0005e2000c101d06 */
[----:B------:R-:W-:Y:S05]  /*15830*/  BRA.DIV ~URZ, `(.L_x_579) ;  /* 0x00005ad27f007947 */ /* 0x000fea000b800000 */
[----:B------:R1:W2:Y:S04]  /*15840*/  SHFL.IDX PT, R6, R4, 0x3, 0x181f ;  /* 0x00781f0004067f89 */ /* 0x0002a800000e0000 */
[----:B--2---:R1:W2:Y:S02]  /*15850*/  SHFL.IDX PT, R2, R5, 0x3, 0x181f ;  /* 0x00781f0005027f89 */ /* 0x0042a400000e0000 */
.L_x_623:
[----:B------:R-:W-:Y:S02]  /*15860*/  IADD3 R3, R0, 0x30, RZ ;  /* 0x0000003000037810 */ /* 0x000fe40007ffe0ff */
[----:B------:R-:W-:Y:S02]  /*15870*/  SHF.R.S32.HI R8, RZ, 0x1f, R242 ;  /* 0x0000001fff087819 */ /* 0x000fe400000114f2 */
[----:B------:R-:W-:-:S13]  /*15880*/  ISETP.GE.OR P2, PT, R3, R7, P0 ;  /* 0x000000070300720c */ /* 0x000fda0000746670 */
[----:B--2---:R-:W-:-:S04]  /*15890*/  @!P2 LEA R2, P1, R242, R2, 0x1 ;  /* 0x00000002f202a211 */ /* 0x004fc800078208ff */
[----:B------:R-:W-:-:S05]  /*158a0*/  @!P2 LEA.HI.X R3, R242, R6, R8, 0x1, P1 ;  /* 0x00000006f203a211 */ /* 0x000fca00008f0c08 */
[----:B------:R2:W-:Y:S01]  /*158b0*/  @!P2 ST.E.128 [R2.64], RZ ;  /* 0x000000ff0200a985 */ /* 0x0005e2000c101d06 */
[----:B------:R-:W-:Y:S05]  /*158c0*/  BRA.DIV ~URZ, `(.L_x_580) ;  /* 0x00005b127f007947 */ /* 0x000fea000b800000 */
[----:B------:R1:W2:Y:S02]  /*158d0*/  SHFL.IDX PT, R6, R4, 0x4, 0x181f ;  /* 0x00981f0004067f89 */ /* 0x0002a400000e0000 */
.L_x_624:
[----:B------:R-:W-:Y:S05]  /*158e0*/  BRA.DIV ~URZ, `(.L_x_581) ;  /* 0x00005b627f007947 */ /* 0x000fea000b800000 */
[----:B--2---:R2:W1:Y:S02]  /*158f0*/  SHFL.IDX PT, R2, R5, 0x4, 0x181f ;  /* 0x00981f0005027f89 */ /* 0x00446400000e0000 */
.L_x_625:
[----:B------:R-:W-:Y:S02]  /*15900*/  IADD3 R3, R0, 0x40, RZ ;  /* 0x0000004000037810 */ /* 0x000fe40007ffe0ff */
[----:B------:R-:W-:Y:S02]  /*15910*/  SHF.R.S32.HI R8, RZ, 0x1f, R242 ;  /* 0x0000001fff087819 */ /* 0x000fe400000114f2 */
[----:B------:R-:W-:-:S13]  /*15920*/  ISETP.GE.OR P2, PT, R3, R7, P0 ;  /* 0x000000070300720c */ /* 0x000fda0000746670 */
[----:B-1----:R-:W-:-:S04]  /*15930*/  @!P2 LEA R2, P1, R242, R2, 0x1 ;  /* 0x00000002f202a211 */ /* 0x002fc800078208ff */
[----:B------:R-:W-:-:S05]  /*15940*/  @!P2 LEA.HI.X R3, R242, R6, R8, 0x1, P1 ;  /* 0x00000006f203a211 */ /* 0x000fca00008f0c08 */
[----:B------:R1:W-:Y:S01]  /*15950*/  @!P2 ST.E.128 [R2.64], RZ ;  /* 0x000000ff0200a985 */ /* 0x0003e2000c101d06 */
[----:B------:R-:W-:Y:S05]  /*15960*/  BRA.DIV ~URZ, `(.L_x_582) ;  /* 0x00005b527f007947 */ /* 0x000fea000b800000 */
[----:B------:R1:W2:Y:S04]  /*15970*/  SHFL.IDX PT, R6, R4, 0x5, 0x181f ;  /* 0x00b81f0004067f89 */ /* 0x0002a800000e0000 */
[----:B-1----:R1:W3:Y:S02]  /*15980*/  SHFL.IDX PT, R2, R5, 0x5, 0x181f ;  /* 0x00b81f0005027f89 */ /* 0x0022e400000e0000 */
.L_x_626:
[----:B------:R-:W-:Y:S02]  /*15990*/  IADD3 R3, R0, 0x50, RZ ;  /* 0x0000005000037810 */ /* 0x000fe40007ffe0ff */
[----:B------:R-:W-:Y:S02]  /*159a0*/  SHF.R.S32.HI R8, RZ, 0x1f, R242 ;  /* 0x0000001fff087819 */ /* 0x000fe400000114f2 */
[----:B------:R-:W-:-:S13]  /*159b0*/  ISETP.GE.OR P2, PT, R3, R7, P0 ;  /* 0x000000070300720c */ /* 0x000fda0000746670 */
[----:B---3--:R-:W-:-:S04]  /*159c0*/  @!P2 LEA R2, P1, R242, R2, 0x1 ;  /* 0x00000002f202a211 */ /* 0x008fc800078208ff */
[----:B--2---:R-:W-:-:S05]  /*159d0*/  @!P2 LEA.HI.X R3, R242, R6, R8, 0x1, P1 ;  /* 0x00000006f203a211 */ /* 0x004fca00008f0c08 */
[----:B------:R2:W-:Y:S01]  /*159e0*/  @!P2 ST.E.128 [R2.64], RZ ;  /* 0x000000ff0200a985 */ /* 0x0005e2000c101d06 */
[----:B------:R-:W-:Y:S05]  /*159f0*/  BRA.DIV ~URZ, `(.L_x_583) ;  /* 0x00005b927f007947 */ /* 0x000fea000b800000 */
[----:B------:R3:W1:Y:S02]  /*15a00*/  SHFL.IDX PT, R6, R4, 0x6, 0x181f ;  /* 0x00d81f0004067f89 */ /* 0x00066400000e0000 */
.L_x_627:
[----:B------:R-:W-:Y:S05]  /*15a10*/  BRA.DIV ~URZ, `(.L_x_584) ;  /* 0x00005be27f007947 */ /* 0x000fea000b800000 */
[----:B--2---:R2:W3:Y:S02]  /*15a20*/  SHFL.IDX PT, R2, R5, 0x6, 0x181f ;  /* 0x00d81f0005027f89 */ /* 0x0044e400000e0000 */
.L_x_628:
[----:B------:R-:W-:Y:S02]  /*15a30*/  IADD3 R3, R0, 0x60, RZ ;  /* 0x0000006000037810 */ /* 0x000fe40007ffe0ff */
[----:B------:R-:W-:Y:S02]  /*15a40*/  SHF.R.S32.HI R8, RZ, 0x1f, R242 ;  /* 0x0000001fff087819 */ /* 0x000fe400000114f2 */
[----:B------:R-:W-:-:S13]  /*15a50*/  ISETP.GE.OR P2, PT, R3, R7, P0 ;  /* 0x000000070300720c */ /* 0x000fda0000746670 */
[----:B---3--:R-:W-:-:S04]  /*15a60*/  @!P2 LEA R2, P1, R242, R2, 0x1 ;  /* 0x00000002f202a211 */ /* 0x008fc800078208ff */
[----:B-1----:R-:W-:-:S05]  /*15a70*/  @!P2 LEA.HI.X R3, R242, R6, R8, 0x1, P1 ;  /* 0x00000006f203a211 */ /* 0x002fca00008f0c08 */
[----:B------:R1:W-:Y:S01]  /*15a80*/  @!P2 ST.E.128 [R2.64], RZ ;  /* 0x000000ff0200a985 */ /* 0x0003e2000c101d06 */
[----:B------:R-:W-:Y:S05]  /*15a90*/  BRA.DIV ~URZ, `(.L_x_585) ;  /* 0x00005bd27f007947 */ /* 0x000fea000b800000 */
[----:B----4-:R-:W3:Y:S04]  /*15aa0*/  SHFL.IDX PT, R4, R4, 0x7, 0x181f ;  /* 0x00f81f0004047f89 */ /* 0x010ee800000e0000 */
[----:B-1----:R1:W4:Y:S02]  /*15ab0*/  SHFL.IDX PT, R2, R5, 0x7, 0x181f ;  /* 0x00f81f0005027f89 */ /* 0x00232400000e0000 */
.L_x_629:
[----:B------:R-:W-:Y:S02]  /*15ac0*/  IADD3 R0, R0, 0x70, RZ ;  /* 0x0000007000007810 */ /* 0x000fe40007ffe0ff */
[----:B-12---:R-:W-:Y:S02]  /*15ad0*/  SHF.R.S32.HI R5, RZ, 0x1f, R242 ;  /* 0x0000001fff057819 */ /* 0x006fe400000114f2 */
[----:B------:R-:W-:-:S13]  /*15ae0*/  ISETP.GE.OR P1, PT, R0, R7, P0 ;  /* 0x000000070000720c */ /* 0x000fda0000726670 */
[----:B----4-:R-:W-:-:S04]  /*15af0*/  @!P1 LEA R2, P0, R242, R2, 0x1 ;  /* 0x00000002f2029211 */ /* 0x010fc800078008ff */
[----:B---3--:R-:W-:-:S05]  /*15b00*/  @!P1 LEA.HI.X R3, R242, R4, R5, 0x1, P0 ;  /* 0x00000004f2039211 */ /* 0x008fca00000f0c05 */
[----:B------:R1:W-:Y:S04]  /*15b10*/  @!P1 ST.E.128 [R2.64], RZ ;  /* 0x000000ff02009985 */ /* 0x0003e8000c101d06 */
.L_x_571:
[----:B------:R-:W-:Y:S05]  /*15b20*/  BSYNC B1 ;  /* 0x0000000000017941 */ /* 0x000fea0003800000 */
.L_x_568:
[----:B---3--:R-:W3:Y:S02]  /*15b30*/  LDL R0, [R1+0x98] ;  /* 0x0000980001007983 */ /* 0x008ee40000100800 */
[----:B---3--:R-:W-:-:S13]  /*15b40*/  ISETP.NE.AND P0, PT, R0, RZ, PT ;  /* 0x000000ff0000720c */ /* 0x008fda0003f05270 */
[----:B------:R-:W-:Y:S01]  /*15b50*/  @P0 WARPSYNC 0xffffffff ;  /* 0xffffffff00000948 */ /* 0x000fe20003800000 */
[----:B------:R-:W-:Y:S06]  /*15b60*/  @P0 BAR.SYNC.DEFER_BLOCKING 0x5, 0x80 ;  /* 0x0142000000000b1d */ /* 0x000fec0000010000 */
[----:B------:R-:W3:Y:S04]  /*15b70*/  @P0 LDS R0, [0xb100] ;  /* 0x00b10000ff000984 */ /* 0x000ee80000000800 */
[----:B---3--:R3:W-:Y:S04]  /*15b80*/  @P0 STL [R1+0x70], R0 ;  /* 0x0000700001000387 */ /* 0x0087e80000100800 */
[----:B------:R-:W-:Y:S06]  /*15b90*/  @P0 BAR.ARV 0x4, 0x80 ;  /* 0x0102000000000b1d */ /* 0x000fec0000002000 */
[----:B------:R-:W-:Y:S05]  /*15ba0*/  @P0 BRA `(.L_x_586) ;  /* 0x0000007000000947 */ /* 0x000fea0003800000 */
[----:B------:R-:W-:Y:S05]  /*15bb0*/  BRA.DIV ~URZ, `(.L_x_587) ;  /* 0x00005b827f007947 */ /* 0x000fea000b800000 */
[----:B---3--:R3:W4:Y:S02]  /*15bc0*/  SHFL.IDX PT, R0, R47, RZ, 0x1f ;  /* 0x00001fff2f007589 */ /* 0x00872400000e0000 */
.L_x_630:
[----:B------:R-:W-:Y:S01]  /*15bd0*/  WARPSYNC 0xffffffff ;  /* 0xffffffff00007948 */ /* 0x000fe20003800000 */
[----:B------:R-:W-:Y:S06]  /*15be0*/  BAR.SYNC.DEFER_BLOCKING 0x4, 0x80 ;  /* 0x0102000000007b1d */ /* 0x000fec0000010000 */
[----:B----4-:R4:W-:Y:S04]  /*15bf0*/  STL [R1+0x70], R0 ;  /* 0x0000700001007387 */ /* 0x0109e80000100800 */
[----:B------:R4:W-:Y:S04]  /*15c00*/  @!P6 STS [0xb100], R47 ;  /* 0x00b1002fff00e388 */ /* 0x0009e80000000800 */
[----:B------:R-:W-:Y:S06]  /*15c10*/  BAR.ARV 0x5, 0x80 ;  /* 0x0142000000007b1d */ /* 0x000fec0000002000 */
.L_x_586:
[----:B---34-:R-:W3:Y:S02]  /*15c20*/  LDL R0, [R1+0x70] ;  /* 0x0000700001007983 */ /* 0x018ee40000100800 */
[----:B---3--:R-:W-:-:S13]  /*15c30*/  ISETP.GE.AND P0, PT, R0, c[0x0][0x538], PT ;  /* 0x00014e0000007a0c */ /* 0x008fda0003f06270 */
[----:B-12---:R-:W-:Y:S01]  /*15c40*/  @P0 CALL.REL.NOINC `(.L_x_588) ;  /* 0x0000001000000944 */ /* 0x006fe20003c00000 */
[----:B------:R-:W-:Y:S05]  /*15c50*/  BRA `(.L_x_589) ;  /* 0xfffead2000007947 */ /* 0x000fea000383ffff */
.L_x_588:
[----:B------:R-:W-:Y:S05]  /*15c60*/  EXIT ;  /* 0x000000000000794d */ /* 0x000fea0003800000 */
.L_x_512:
[----:B------:R-:W-:Y:S01]  /*15c70*/  IMAD.MOV.U32 R88, RZ, RZ, R4 ;  /* 0x000000ffff587224 */ /* 0x000fe200078e0004 */
[----:B------:R-:W-:Y:S01]  /*15c80*/  MOV R58, RZ ;  /* 0x000000ff003a7202 */ /* 0x000fe20000000f00 */
[----:B------:R-:W-:Y:S01]  /*15c90*/  IMAD.MOV.U32 R3, RZ, RZ, 0x181f ;  /* 0x0000181fff037424 */ /* 0x000fe200078e00ff */
[----:B------:R-:W-:Y:S02]  /*15ca0*/  MOV R2, 0x15cc0 ;  /* 0x00015cc000027802 */ /* 0x000fe40000000f00 */
[----:B-----5:R-:W-:Y:S05]  /*15cb0*/  CALL.REL.NOINC `($__internal_1_$__cuda_sm70_shflsync_idx_p) ;  /* 0x00005b5000007944 */ /* 0x020fea0003c00000 */
[----:B------:R-:W-:Y:S01]  /*15cc0*/  MOV R6, R58 ;  /* 0x0000003a00067202 */ /* 0x000fe20000000f00 */
[----:B-1---5:R-:W-:Y:S05]  /*15cd0*/  BRA `(.L_x_590) ;  /* 0xfffeb69000007947 */ /* 0x022fea000383ffff */
.L_x_513:
[----:B------:R-:W-:Y:S01]  /*15ce0*/  IMAD.MOV.U32 R88, RZ, RZ, R5 ;  /* 0x000000ffff587224 */ /* 0x000fe200078e0005 */
[----:B------:R-:W-:Y:S01]  /*15cf0*/  MOV R58, RZ ;  /* 0x000000ff003a7202 */ /* 0x000fe20000000f00 */
[----:B------:R-:W-:Y:S01]  /*15d00*/  IMAD.MOV.U32 R3, RZ, RZ, 0x181f ;  /* 0x0000181fff037424 */ /* 0x000fe200078e00ff */
[----:B------:R-:W-:Y:S02]  /*15d10*/  MOV R2, 0x15d30 ;  /* 0x00015d3000027802 */ /* 0x000fe40000000f00 */
[----:B-12--5:R-:W-:Y:S05]  /*15d20*/  CALL.REL.NOINC `($__internal_1_$__cuda_sm70_shflsync_idx_p) ;  /* 0x00005ae000007944 */ /* 0x026fea0003c00000 */
[----:B------:R-:W-:Y:S01]  /*15d30*/  MOV R2, R58 ;  /* 0x0000003a00027202 */ /* 0x000fe20000000f00 */
[----:B-1---5:R-:W-:Y:S05]  /*15d40*/  BRA `(.L_x_591) ;  /* 0xfffeb64000007947 */ /* 0x022fea000383ffff */
.L_x_516:
[----:B------:R-:W-:Y:S01]  /*15d50*/  IMAD.MOV.U32 R88, RZ, RZ, R4 ;  /* 0x000000ffff587224 */ /* 0x000fe200078e0004 */
[----:B------:R-:W-:Y:S01]  /*15d60*/  MOV R58, 0x1 ;  /* 0x00000001003a7802 */ /* 0x000fe20000000f00 */
[----:B-1----:R-:W-:Y:S01]  /*15d70*/  IMAD.MOV.U32 R3, RZ, RZ, 0x181f ;  /* 0x0000181fff037424 */ /* 0x002fe200078e00ff */
[----:B----4-:R-:W-:-:S02]  /*15d80*/  MOV R2, 0x15da0 ;  /* 0x00015da000027802 */ /* 0x010fc40000000f00 */
[----:B--2--5:R-:W-:Y:S05]  /*15d90*/  CALL.REL.NOINC `($__internal_1_$__cuda_sm70_shflsync_idx_p) ;  /* 0x00005a7000007944 */ /* 0x024fea0003c00000 */
[----:B------:R-:W-:Y:S01]  /*15da0*/  IMAD.MOV.U32 R6, RZ, RZ, R58 ;  /* 0x000000ffff067224 */ /* 0x000fe200078e003a */
[----:B------:R-:W-:Y:S01]  /*15db0*/  MOV R58, 0x1 ;  /* 0x00000001003a7802 */ /* 0x000fe20000000f00 */
[----:B------:R-:W-:Y:S01]  /*15dc0*/  IMAD.MOV.U32 R88, RZ, RZ, R5 ;  /* 0x000000ffff587224 */ /* 0x000fe200078e0005 */
[----:B------:R-:W-:-:S02]  /*15dd0*/  MOV R3, 0x181f ;  /* 0x0000181f00037802 */ /* 0x000fc40000000f00 */
[----:B------:R-:W-:Y:S02]  /*15de0*/  MOV R2, 0x15e00 ;  /* 0x00015e0000027802 */ /* 0x000fe40000000f00 */
[----:B-1---5:R-:W-:Y:S05]  /*15df0*/  CALL.REL.NOINC `($__internal_1_$__cuda_sm70_shflsync_idx_p) ;  /* 0x00005a1000007944 */ /* 0x022fea0003c00000 */
[----:B------:R-:W-:Y:S01]  /*15e00*/  MOV R2, R58 ;  /* 0x0000003a00027202 */ /* 0x000fe20000000f00 */
[----:B-1---5:R-:W-:Y:S05]  /*15e10*/  BRA `(.L_x_592) ;  /* 0xfffeb6d000007947 */ /* 0x022fea000383ffff */
.L_x_519:
[----:B------:R-:W-:Y:S01]  /*15e20*/  IMAD.MOV.U32 R88, RZ, RZ, R4 ;  /* 0x000000ffff587224 */ /* 0x000fe200078e0004 */
[----:B------:R-:W-:Y:S01]  /*15e30*/  MOV R58, 0x2 ;  /* 0x00000002003a7802 */ /* 0x000fe20000000f00 */
[----:B-1----:R-:W-:Y:S01]  /*15e40*/  IMAD.MOV.U32 R3, RZ, RZ, 0x181f ;  /* 0x0000181fff037424 */ /* 0x002fe200078e00ff */
[----:B------:R-:W-:Y:S02]  /*15e50*/  MOV R2, 0x15e70 ;  /* 0x00015e7000027802 */ /* 0x000fe40000000f00 */
[----:B--23-5:R-:W-:Y:S05]  /*15e60*/  CALL.REL.NOINC `($__internal_1_$__cuda_sm70_shflsync_idx_p) ;  /* 0x000059a000007944 */ /* 0x02cfea0003c00000 */
[----:B------:R-:W-:Y:S01]  /*15e70*/  MOV R6, R58 ;  /* 0x0000003a00067202 */ /* 0x000fe20000000f00 */
[----:B-1---5:R-:W-:Y:S05]  /*15e80*/  BRA `(.L_x_593) ;  /* 0xfffeb74000007947 */ /* 0x022fea000383ffff */
.L_x_520:
[----:B------:R-:W-:Y:S01]  /*15e90*/  IMAD.MOV.U32 R88, RZ, RZ, R5 ;  /* 0x000000ffff587224 */ /* 0x000fe200078e0005 */
[----:B------:R-:W-:Y:S01]  /*15ea0*/  MOV R58, 0x2 ;  /* 0x00000002003a7802 */ /* 0x000fe20000000f00 */
[----:B-1----:R-:W-:Y:S01]  /*15eb0*/  IMAD.MOV.U32 R3, RZ, RZ, 0x181f ;  /* 0x0000181fff037424 */ /* 0x002fe200078e00ff */
[----:B------:R-:W-:Y:S02]  /*15ec0*/  MOV R2, 0x15ee0 ;  /* 0x00015ee000027802 */ /* 0x000fe40000000f00 */
[----:B--2345:R-:W-:Y:S05]  /*15ed0*/  CALL.REL.NOINC `($__internal_1_$__cuda_sm70_shflsync_idx_p) ;  /* 0x0000593000007944 */ /* 0x03cfea0003c00000 */
[----:B------:R-:W-:Y:S01]  /*15ee0*/  MOV R2, R58 ;  /* 0x0000003a00027202 */ /* 0x000fe20000000f00 */
[----:B-1---5:R-:W-:Y:S05]  /*15ef0*/  BRA `(.L_x_594) ;  /* 0xfffeb6f000007947 */ /* 0x022fea000383ffff */
.L_x_523:
[----:B------:R-:W-:Y:S01]  /*15f00*/  IMAD.MOV.U32 R88, RZ, RZ, R4 ;  /* 0x000000ffff587224 */ /* 0x000fe200078e0004 */
[----:B------:R-:W-:Y:S01]  /*15f10*/  MOV R58, 0x3 ;  /* 0x00000003003a7802 */ /* 0x000fe20000000f00 */
[----:B--2---:R-:W-:Y:S01]  /*15f20*/  IMAD.MOV.U32 R3, RZ, RZ, 0x181f ;  /* 0x0000181fff037424 */ /* 0x004fe200078e00ff */
[----:B------:R-:W-:-:S02]  /*15f30*/  MOV R2, 0x15f50 ;  /* 0x00015f5000027802 */ /* 0x000fc40000000f00 */
[----:B-1-345:R-:W-:Y:S05]  /*15f40*/  CALL.REL.NOINC `($__internal_1_$__cuda_sm70_shflsync_idx_p) ;  /* 0x000058c000007944 */ /* 0x03afea0003c00000 */
        /* <DEDUP_REMOVED lines=8> */
.L_x_526:
[----:B------:R-:W-:Y:S01]  /*15fd0*/  IMAD.MOV.U32 R88, RZ, RZ, R4 ;  /* 0x000000ffff587224 */ /* 0x000fe200078e0004 */
[----:B------:R-:W-:Y:S01]  /*15fe0*/  MOV R58, 0x4 ;  /* 0x00000004003a7802 */ /* 0x000fe20000000f00 */
[----:B-1----:R-:W-:Y:S01]  /*15ff0*/  IMAD.MOV.U32 R3, RZ, RZ, 0x181f ;  /* 0x0000181fff037424 */ /* 0x002fe200078e00ff */
[----:B--2---:R-:W-:Y:S02]  /*16000*/  MOV R2, 0x16020 ;  /* 0x0001602000027802 */ /* 0x004fe40000000f00 */
[----:B---345:R-:W-:Y:S05]  /*16010*/  CALL.REL.NOINC `($__internal_1_$__cuda_sm70_shflsync_idx_p) ;  /* 0x000057f000007944 */ /* 0x038fea0003c00000 */
[----:B------:R-:W-:Y:S01]  /*16020*/  MOV R6, R58 ;  /* 0x0000003a00067202 */ /* 0x000fe20000000f00 */
[----:B-1---5:R-:W-:Y:S05]  /*16030*/  BRA `(.L_x_596) ;  /* 0xfffeb78000007947 */ /* 0x022fea000383ffff */
.L_x_527:
[----:B------:R-:W-:Y:S01]  /*16040*/  IMAD.MOV.U32 R88, RZ, RZ, R5 ;  /* 0x000000ffff587224 */ /* 0x000fe200078e0005 */
[----:B------:R-:W-:Y:S01]  /*16050*/  MOV R58, 0x4 ;  /* 0x00000004003a7802 */ /* 0x000fe20000000f00 */
[----:B------:R-:W-:Y:S01]  /*16060*/  IMAD.MOV.U32 R3, RZ, RZ, 0x181f ;  /* 0x0000181fff037424 */ /* 0x000fe200078e00ff */
[----:B--2---:R-:W-:Y:S02]  /*16070*/  MOV R2, 0x16090 ;  /* 0x0001609000027802 */ /* 0x004fe40000000f00 */
[----:B-1-345:R-:W-:Y:S05]  /*16080*/  CALL.REL.NOINC `($__internal_1_$__cuda_sm70_shflsync_idx_p) ;  /* 0x0000578000007944 */ /* 0x03afea0003c00000 */
[----:B------:R-:W-:Y:S01]  /*16090*/  MOV R2, R58 ;  /* 0x0000003a00027202 */ /* 0x000fe20000000f00 */
[----:B-1---5:R-:W-:Y:S05]  /*160a0*/  BRA `(.L_x_597) ;  /* 0xfffeb73000007947 */ /* 0x022fea000383ffff */
.L_x_530:
[----:B------:R-:W-:Y:S01]  /*160b0*/  IMAD.MOV.U32 R88, RZ, RZ, R4 ;  /* 0x000000ffff587224 */ /* 0x000fe200078e0004 */
[----:B------:R-:W-:Y:S01]  /*160c0*/  MOV R58, 0x5 ;  /* 0x00000005003a7802 */ /* 0x000fe20000000f00 */
[----:B-1----:R-:W-:Y:S01]  /*160d0*/  IMAD.MOV.U32 R3, RZ, RZ, 0x181f ;  /* 0x0000181fff037424 */ /* 0x002fe200078e00ff */
[----:B------:R-:W-:-:S02]  /*160e0*/  MOV R2, 0x16100 ;  /* 0x0001610000027802 */ /* 0x000fc40000000f00 */
[----:B--2345:R-:W-:Y:S05]  /*160f0*/  CALL.REL.NOINC `($__internal_1_$__cuda_sm70_shflsync_idx_p) ;  /* 0x0000571000007944 */ /* 0x03cfea0003c00000 */
        /* <DEDUP_REMOVED lines=8> */
.L_x_533:
[----:B------:R-:W-:Y:S01]  /*16180*/  IMAD.MOV.U32 R88, RZ, RZ, R4 ;  /* 0x000000ffff587224 */ /* 0x000fe200078e0004 */
[----:B------:R-:W-:Y:S01]  /*16190*/  MOV R58, 0x6 ;  /* 0x00000006003a7802 */ /* 0x000fe20000000f00 */
[----:B-1----:R-:W-:Y:S01]  /*161a0*/  IMAD.MOV.U32 R3, RZ, RZ, 0x181f ;  /* 0x0000181fff037424 */ /* 0x002fe200078e00ff */
[----:B------:R-:W-:Y:S02]  /*161b0*/  MOV R2, 0x161d0 ;  /* 0x000161d000027802 */ /* 0x000fe40000000f00 */
[----:B--2345:R-:W-:Y:S05]  /*161c0*/  CALL.REL.NOINC `($__internal_1_$__cuda_sm70_shflsync_idx_p) ;  /* 0x0000564000007944 */ /* 0x03cfea0003c00000 */
[----:B------:R-:W-:Y:S01]  /*161d0*/  MOV R6, R58 ;  /* 0x0000003a00067202 */ /* 0x000fe20000000f00 */
[----:B-1---5:R-:W-:Y:S05]  /*161e0*/  BRA `(.L_x_599) ;  /* 0xfffeb7c000007947 */ /* 0x022fea000383ffff */
.L_x_534:
[----:B------:R-:W-:Y:S01]  /*161f0*/  IMAD.MOV.U32 R88, RZ, RZ, R5 ;  /* 0x000000ffff587224 */ /* 0x000fe200078e0005 */
[----:B------:R-:W-:Y:S01]  /*16200*/  MOV R58, 0x6 ;  /* 0x00000006003a7802 */ /* 0x000fe20000000f00 */
[----:B-1----:R-:W-:Y:S01]  /*16210*/  IMAD.MOV.U32 R3, RZ, RZ, 0x181f ;  /* 0x0000181fff037424 */ /* 0x002fe200078e00ff */
[----:B------:R-:W-:Y:S02]  /*16220*/  MOV R2, 0x16240 ;  /* 0x0001624000027802 */ /* 0x000fe40000000f00 */
[----:B--2345:R-:W-:Y:S05]  /*16230*/  CALL.REL.NOINC `($__internal_1_$__cuda_sm70_shflsync_idx_p) ;  /* 0x000055d000007944 */ /* 0x03cfea0003c00000 */
[----:B------:R-:W-:Y:S01]  /*16240*/  MOV R2, R58 ;  /* 0x0000003a00027202 */ /* 0x000fe20000000f00 */
[----:B-1---5:R-:W-:Y:S05]  /*16250*/  BRA `(.L_x_600) ;  /* 0xfffeb77000007947 */ /* 0x022fea000383ffff */
.L_x_537:
        /* <DEDUP_REMOVED lines=13> */
.L_x_540:
[----:B------:R-:W-:Y:S01]  /*16330*/  IMAD.MOV.U32 R88, RZ, RZ, R0 ;  /* 0x000000ffff587224 */ /* 0x000fe200078e0000 */
[----:B------:R-:W-:Y:S01]  /*16340*/  MOV R58, RZ ;  /* 0x000000ff003a7202 */ /* 0x000fe20000000f00 */
[----:B------:R-:W-:Y:S01]  /*16350*/  IMAD.MOV.U32 R3, RZ, RZ, 0x181f ;  /* 0x0000181fff037424 */ /* 0x000fe200078e00ff */
[----:B------:R-:W-:Y:S02]  /*16360*/  MOV R2, 0x16380 ;  /* 0x0001638000027802 */ /* 0x000fe40000000f00 */
[----:B-1----:R-:W-:Y:S05]  /*16370*/  CALL.REL.NOINC `($__internal_1_$__cuda_sm70_shflsync_idx_p) ;  /* 0x0000549000007944 */ /* 0x002fea0003c00000 */
[----:B------:R-:W-:Y:S01]  /*16380*/  MOV R5, R58 ;  /* 0x0000003a00057202 */ /* 0x000fe20000000f00 */
[----:B-1---5:R-:W-:Y:S05]  /*16390*/  BRA `(.L_x_602) ;  /* 0xfffedc0000007947 */ /* 0x022fea000383ffff */
.L_x_541:
[----:B------:R-:W-:Y:S01]  /*163a0*/  IMAD.MOV.U32 R88, RZ, RZ, R4 ;  /* 0x000000ffff587224 */ /* 0x000fe200078e0004 */
[----:B------:R-:W-:Y:S01]  /*163b0*/  MOV R58, RZ ;  /* 0x000000ff003a7202 */ /* 0x000fe20000000f00 */
[----:B------:R-:W-:Y:S01]  /*163c0*/  IMAD.MOV.U32 R3, RZ, RZ, 0x181f ;  /* 0x0000181fff037424 */ /* 0x000fe200078e00ff */
[----:B------:R-:W-:Y:S02]  /*163d0*/  MOV R2, 0x163f0 ;  /* 0x000163f000027802 */ /* 0x000fe40000000f00 */
[----:B-123--:R-:W-:Y:S05]  /*163e0*/  CALL.REL.NOINC `($__internal_1_$__cuda_sm70_shflsync_idx_p) ;  /* 0x0000542000007944 */ /* 0x00efea0003c00000 */
[----:B------:R-:W-:Y:S01]  /*163f0*/  IADD3 R2, P0, R58, R170, RZ ;  /* 0x000000aa3a027210 */ /* 0x000fe20007f1e0ff */
[----:B-----5:R-:W-:Y:S01]  /*16400*/  IMAD.MOV.U32 R88, RZ, RZ, R0 ;  /* 0x000000ffff587224 */ /* 0x020fe200078e0000 */
[----:B------:R-:W-:-:S03]  /*16410*/  MOV R58, 0x1 ;  /* 0x00000001003a7802 */ /* 0x000fc60000000f00 */
[----:B------:R-:W-:-:S05]  /*16420*/  IMAD.X R3, R5, 0x1, R36, P0 ;  /* 0x0000000105037824 */ /* 0x000fca00000e0624 */
[----:B------:R-:W-:Y:S01]  /*16430*/  @!PT LDS RZ, [RZ] ;  /* 0x00000000fffff984 */ /* 0x000fe20000000800 */
[----:B------:R-:W-:Y:S01]  /*16440*/  @!PT LDS RZ, [RZ] ;  /* 0x00000000fffff984 */ /* 0x000fe20000000800 */
[----:B------:R-:W-:Y:S01]  /*16450*/  @!PT LDS RZ, [RZ] ;  /* 0x00000000fffff984 */ /* 0x000fe20000000800 */
[----:B------:R2:W-:Y:S02]  /*16460*/  LDGSTS.E.BYPASS.LTC128B.128 [R243+0x3900], [R2.64], !P5 ;  /* 0x0390000002f37fae */ /* 0x0005e4000e901d46 */
[----:B--2---:R-:W-:Y:S01]  /*16470*/  IMAD.MOV.U32 R3, RZ, RZ, 0x181f ;  /* 0x0000181fff037424 */ /* 0x004fe200078e00ff */
[----:B------:R-:W-:Y:S02]  /*16480*/  MOV R2, 0x164a0 ;  /* 0x000164a000027802 */ /* 0x000fe40000000f00 */
[----:B-1----:R-:W-:Y:S05]  /*16490*/  CALL.REL.NOINC `($__internal_1_$__cuda_sm70_shflsync_idx_p) ;  /* 0x0000537000007944 */ /* 0x002fea0003c00000 */
[----:B------:R-:W-:Y:S01]  /*164a0*/  IMAD.MOV.U32 R5, RZ, RZ, R58 ;  /* 0x000000ffff057224 */ /* 0x000fe200078e003a */
[----:B------:R-:W-:Y:S01]  /*164b0*/  MOV R58, 0x1 ;  /* 0x00000001003a7802 */ /* 0x000fe20000000f00 */
[----:B------:R-:W-:Y:S01]  /*164c0*/  IMAD.MOV.U32 R88, RZ, RZ, R4 ;  /* 0x000000ffff587224 */ /* 0x000fe200078e0004 */
[----:B------:R-:W-:Y:S02]  /*164d0*/  MOV R3, 0x181f ;  /* 0x0000181f00037802 */ /* 0x000fe40000000f00 */
[----:B------:R-:W-:Y:S02]  /*164e0*/  MOV R2, 0x16500 ;  /* 0x0001650000027802 */ /* 0x000fe40000000f00 */
[----:B-1---5:R-:W-:Y:S05]  /*164f0*/  CALL.REL.NOINC `($__internal_1_$__cuda_sm70_shflsync_idx_p) ;  /* 0x0000531000007944 */ /* 0x022fea0003c00000 */
        /* <DEDUP_REMOVED lines=79> */
[----:B-----5:R-:W-:Y:S01]  /*169f0*/  IMAD.MOV.U32 R0, RZ, RZ, R58 ;  /* 0x000000ffff007224 */ /* 0x020fe200078e003a */
[----:B------:R-:W-:Y:S01]  /*16a00*/  MOV R58, 0x6 ;  /* 0x00000006003a7802 */ /* 0x000fe20000000f00 */
[----:B------:R-:W-:Y:S01]  /*16a10*/  IMAD.MOV.U32 R88, RZ, RZ, R4 ;  /* 0x000000ffff587224 */ /* 0x000fe200078e0004 */
[----:B------:R-:W-:Y:S02]  /*16a20*/  MOV R3, 0x181f ;  /* 0x0000181f00037802 */ /* 0x000fe40000000f00 */
[----:B------:R-:W-:Y:S02]  /*16a30*/  MOV R2, 0x16a50 ;  /* 0x00016a5000027802 */ /* 0x000fe40000000f00 */
[----:B-1----:R-:W-:Y:S05]  /*16a40*/  CALL.REL.NOINC `($__internal_1_$__cuda_sm70_shflsync_idx_p) ;  /* 0x00004dc000007944 */ /* 0x002fea0003c00000 */
[----:B------:R-:W-:Y:S01]  /*16a50*/  MOV R4, R58 ;  /* 0x0000003a00047202 */ /* 0x000fe20000000f00 */
[----:B-1---5:R-:W-:Y:S05]  /*16a60*/  BRA `(.L_x_603) ;  /* 0xfffed73000007947 */ /* 0x022fea000383ffff */
.L_x_542:
[----:B------:R-:W-:Y:S01]  /*16a70*/  IMAD.MOV.U32 R58, RZ, RZ, RZ ;  /* 0x000000ffff3a7224 */ /* 0x000fe200078e00ff */
[----:B------:R-:W-:-:S02]  /*16a80*/  MOV R3, 0x1c1f ;  /* 0x00001c1f00037802 */ /* 0x000fc40000000f00 */
[----:B------:R-:W-:Y:S02]  /*16a90*/  MOV R2, 0x16ab0 ;  /* 0x00016ab000027802 */ /* 0x000fe40000000f00 */
[----:B------:R-:W-:Y:S05]  /*16aa0*/  CALL.REL.NOINC `($__internal_1_$__cuda_sm70_shflsync_idx_p) ;  /* 0x00004d6000007944 */ /* 0x000fea0003c00000 */
[----:B-----5:R-:W-:Y:S01]  /*16ab0*/  MOV R0, R58 ;  /* 0x0000003a00007202 */ /* 0x020fe20000000f00 */
[----:B-1----:R-:W-:Y:S05]  /*16ac0*/  BRA `(.L_x_604) ;  /* 0xfffed80000007947 */ /* 0x002fea000383ffff */
.L_x_543:
[----:B------:R-:W-:Y:S01]  /*16ad0*/  IMAD.MOV.U32 R58, RZ, RZ, 0x1 ;  /* 0x00000001ff3a7424 */ /* 0x000fe200078e00ff */
[----:B------:R-:W-:Y:S02]  /*16ae0*/  MOV R3, 0x1c1f ;  /* 0x00001c1f00037802 */ /* 0x000fe40000000f00 */
[----:B------:R-:W-:Y:S02]  /*16af0*/  MOV R2, 0x16b10 ;  /* 0x00016b1000027802 */ /* 0x000fe40000000f00 */
[----:B-1----:R-:W-:Y:S05]  /*16b00*/  CALL.REL.NOINC `($__internal_1_$__cuda_sm70_shflsync_idx_p) ;  /* 0x00004d0000007944 */ /* 0x002fea0003c00000 */
[----:B-----5:R-:W-:Y:S01]  /*16b10*/  IMAD.IADD R0, R4, 0x1, R58 ;  /* 0x0000000104007824 */ /* 0x020fe200078e023a */
[----:B------:R-:W-:Y:S01]  /*16b20*/  MOV R2, 0x16ef0 ;  /* 0x00016ef000027802 */ /* 0x000fe20000000f00 */
[----:B------:R-:W-:Y:S02]  /*16b30*/  IMAD.MOV.U32 R58, RZ, RZ, 0x2 ;  /* 0x00000002ff3a7424 */ /* 0x000fe400078e00ff */
[----:B------:R-:W-:Y:S01]  /*16b40*/  IMAD.MOV.U32 R3, RZ, RZ, 0x1c1f ;  /* 0x00001c1fff037424 */ /* 0x000fe200078e00ff */
        /* <DEDUP_REMOVED lines=120> */
[----:B------:R-:W-:Y:S01]  /*172d0*/  IMAD.IADD R4, R4, 0x1, R58 ;  /* 0x0000000104047824 */ /* 0x000fe200078e023a */
[----:B------:R-:W-:Y:S02]  /*172e0*/  FMNMX.FTZ R2, R7, R8, !PT ;  /* 0x0000000807027209 */ /* 0x000fe40007810000 */
[----:B-----5:R-:W-:Y:S02]  /*172f0*/  FMNMX.FTZ R0, R9, R10, !PT ;  /* 0x0000000a09007209 */ /* 0x020fe40007810000 */
[----:B------:R-:W-:Y:S02]  /*17300*/  IMNMX R5, R5, R4, PT ;  /* 0x0000000405057217 */ /* 0x000fe40003800200 */
[----:B------:R-:W-:Y:S02]  /*17310*/  FMNMX.FTZ R4, R24, R26, !PT ;  /* 0x0000001a18047209 */ /* 0x000fe40007810000 */
[----:B------:R-:W-:-:S02]  /*17320*/  ISETP.GT.AND P0, PT, R5, RZ, PT ;  /* 0x000000ff0500720c */ /* 0x000fc40003f04270 */
[C---:B------:R-:W-:Y:S02]  /*17330*/  ISETP.GT.AND P6, PT, R5.reuse, 0x1, PT ;  /* 0x000000010500780c */ /* 0x040fe40003fc4270 */
[----:B------:R-:W-:Y:S02]  /*17340*/  FSEL R18, R202, -INF , P0 ;  /* 0xff800000ca127808 */ /* 0x000fe40000000000 */
        /* <DEDUP_REMOVED lines=47> */
[----:B------:R-:W-:Y:S02]  /*17640*/  FMNMX.FTZ R3, R11, R2, !PT ;  /* 0x000000020b037209 */ /* 0x000fe40007810000 */
[C---:B------:R-:W-:Y:S02]  /*17650*/  ISETP.GT.AND P6, PT, R5.reuse, 0x61, PT ;  /* 0x000000610500780c */ /* 0x040fe40003fc4270 */
[C---:B------:R-:W-:Y:S02]  /*17660*/  ISETP.GT.AND P1, PT, R5.reuse, 0x68, PT ;  /* 0x000000680500780c */ /* 0x040fe40003f24270 */
[----:B------:R-:W-:Y:S02]  /*17670*/  ISETP.GT.AND P0, PT, R5, 0x69, PT ;  /* 0x000000690500780c */ /* 0x000fe40003f04270 */
[----:B------:R-:W-:-:S02]  /*17680*/  FMNMX.FTZ R2, R29, R4, !PT ;  /* 0x000000041d027209 */ /* 0x000fc40007810000 */
[----:B------:R-:W-:Y:S01]  /*17690*/  FMNMX.FTZ R5, R13, R0, !PT ;  /* 0x000000000d057209 */ /* 0x000fe20007810000 */
[----:B------:R-:W-:Y:S01]  /*176a0*/  IMAD.MOV.U32 R0, RZ, RZ, 0x2 ;  /* 0x00000002ff007424 */ /* 0x000fe200078e00ff */
        /* <DEDUP_REMOVED lines=93> */
[----:B------:R-:W-:Y:S02]  /*17c80*/  FMNMX.FTZ R71, R168, R71, !PT ;  /* 0x00000047a8477209 */ /* 0x000fe40007810000 */
[----:B------:R-:W-:-:S02]  /*17c90*/  FMNMX.FTZ R2, R155, R2, !PT ;  /* 0x000000029b027209 */ /* 0x000fc40007810000 */
[----:B------:R-:W-:Y:S02]  /*17ca0*/  FMNMX.FTZ R70, R146, R70, !PT ;  /* 0x0000004692467209 */ /* 0x000fe40007810000 */
[----:B------:R-:W-:Y:S02]  /*17cb0*/  FMNMX.FTZ R69, R181, R69, !PT ;  /* 0x00000045b5457209 */ /* 0x000fe40007810000 */
[----:B------:R-:W-:Y:S02]  /*17cc0*/  FSEL R147, R44, -INF , P0 ;  /* 0xff8000002c937808 */ /* 0x000fe40000000000 */
[----:B------:R-:W-:Y:S02]  /*17cd0*/  FMNMX.FTZ R71, R144, R71, !PT ;  /* 0x0000004790477209 */ /* 0x000fe40007810000 */
[----:B------:R-:W-:Y:S02]  /*17ce0*/  FMNMX.FTZ R2, R184, R2, !PT ;  /* 0x00000002b8027209 */ /* 0x000fe40007810000 */
[----:B------:R-:W-:Y:S01]  /*17cf0*/  FMNMX.FTZ R70, R148, R70, !PT ;  /* 0x0000004694467209 */ /* 0x000fe20007810000 */
[----:B------:R-:W-:Y:S01]  /*17d00*/  IMAD.MOV.U32 R4, RZ, RZ, R71 ;  /* 0x000000ffff047224 */ /* 0x000fe200078e0047 */
[----:B------:R-:W-:-:S02]  /*17d10*/  FMNMX.FTZ R69, R180, R69, !PT ;  /* 0x00000045b4457209 */ /* 0x000fc40007810000 */
[----:B------:R-:W-:Y:S02]  /*17d20*/  FMNMX.FTZ R6, R147, R2, !PT ;  /* 0x0000000293067209 */ /* 0x000fe40007810000 */
[----:B------:R-:W-:Y:S02]  /*17d30*/  FMNMX.FTZ R70, R149, R70, !PT ;  /* 0x0000004695467209 */ /* 0x000fe40007810000 */
[----:B------:R-:W-:Y:S02]  /*17d40*/  FMNMX.FTZ R69, R179, R69, !PT ;  /* 0x00000045b3457209 */ /* 0x000fe40007810000 */
[----:B------:R-:W-:Y:S02]  /*17d50*/  MOV R2, 0x17d70 ;  /* 0x00017d7000027802 */ /* 0x000fe40000000f00 */
[----:B-1----:R-:W-:Y:S05]  /*17d60*/  CALL.REL.NOINC `($__internal_0_$__cuda_sm70_shflsync_bfly_p) ;  /* 0x00003a4000007944 */ /* 0x002fea0003c00000 */
[----:B------:R-:W-:Y:S01]  /*17d70*/  FMNMX.FTZ R71, R71, R0, !PT ;  /* 0x0000000047477209 */ /* 0x000fe20007810000 */
[----:B------:R-:W-:Y:S01]  /*17d80*/  IMAD.MOV.U32 R0, RZ, RZ, 0x1 ;  /* 0x00000001ff007424 */ /* 0x000fe200078e00ff */
[----:B------:R-:W-:-:S03]  /*17d90*/  MOV R2, 0x17dc0 ;  /* 0x00017dc000027802 */ /* 0x000fc60000000f00 */
[----:B------:R-:W-:Y:S02]  /*17da0*/  IMAD.MOV.U32 R4, RZ, RZ, R71 ;  /* 0x000000ffff047224 */ /* 0x000fe400078e0047 */
[----:B------:R-:W-:Y:S05]  /*17db0*/  CALL.REL.NOINC `($__internal_0_$__cuda_sm70_shflsync_bfly_p) ;  /* 0x000039f000007944 */ /* 0x000fea0003c00000 */
[----:B------:R-:W-:Y:S01]  /*17dc0*/  FMNMX.FTZ R71, R71, R0, !PT ;  /* 0x0000000047477209 */ /* 0x000fe20007810000 */
[----:B------:R-:W-:Y:S01]  /*17dd0*/  IMAD.MOV.U32 R4, RZ, RZ, R70 ;  /* 0x000000ffff047224 */ /* 0x000fe200078e0046 */
[----:B------:R-:W-:Y:S01]  /*17de0*/  MOV R2, 0x17e10 ;  /* 0x00017e1000027802 */ /* 0x000fe20000000f00 */
[----:B------:R-:W-:Y:S02]  /*17df0*/  IMAD.MOV.U32 R0, RZ, RZ, 0x2 ;  /* 0x00000002ff007424 */ /* 0x000fe400078e00ff */
[----:B------:R-:W-:Y:S05]  /*17e00*/  CALL.REL.NOINC `($__internal_0_$__cuda_sm70_shflsync_bfly_p) ;  /* 0x000039a000007944 */ /* 0x000fea0003c00000 */
        /* <DEDUP_REMOVED lines=25> */
[----:B------:R-:W-:Y:S01]  /*17fa0*/  MOV R68, R0 ;  /* 0x0000000000447202 */ /* 0x000fe20000000f00 */
[----:B------:R-:W-:Y:S05]  /*17fb0*/  BRA `(.L_x_605) ;  /* 0xfffed98000007947 */ /* 0x000fea000383ffff */
.L_x_547:
[----:B------:R-:W-:Y:S01]  /*17fc0*/  MOV R58, RZ ;  /* 0x000000ff003a7202 */ /* 0x000fe20000000f00 */
[----:B------:R-:W-:Y:S01]  /*17fd0*/  IMAD.MOV.U32 R88, RZ, RZ, R0 ;  /* 0x000000ffff587224 */ /* 0x000fe200078e0000 */
[----:B------:R-:W-:Y:S01]  /*17fe0*/  MOV R2, 0x18010 ;  /* 0x0001801000027802 */ /* 0x000fe20000000f00 */
[----:B------:R-:W-:Y:S02]  /*17ff0*/  IMAD.MOV.U32 R3, RZ, RZ, 0x181f ;  /* 0x0000181fff037424 */ /* 0x000fe400078e00ff */
[----:B-1----:R-:W-:Y:S05]  /*18000*/  CALL.REL.NOINC `($__internal_1_$__cuda_sm70_shflsync_idx_p) ;  /* 0x0000380000007944 */ /* 0x002fea0003c00000 */
[----:B------:R-:W-:Y:S01]  /*18010*/  MOV R7, R58 ;  /* 0x0000003a00077202 */ /* 0x000fe20000000f00 */
[----:B-1---5:R-:W-:-:S05]  /*18020*/  BRA `(.L_x_606) ;  /* 0xffff04c000007947 */ /* 0x022fca000383ffff */
.L_x_548:
[----:B------:R-:W-:Y:S01]  /*18030*/  MOV R58, RZ ;  /* 0x000000ff003a7202 */ /* 0x000fe20000000f00 */
[----:B------:R-:W-:Y:S01]  /*18040*/  IMAD.MOV.U32 R88, RZ, RZ, R4 ;  /* 0x000000ffff587224 */ /* 0x000fe200078e0004 */
[----:B------:R-:W-:Y:S01]  /*18050*/  MOV R2, 0x18080 ;  /* 0x0001808000027802 */ /* 0x000fe20000000f00 */
[----:B------:R-:W-:Y:S02]  /*18060*/  IMAD.MOV.U32 R3, RZ, RZ, 0x181f ;  /* 0x0000181fff037424 */ /* 0x000fe400078e00ff */
[----:B-123--:R-:W-:Y:S05]  /*18070*/  CALL.REL.NOINC `($__internal_1_$__cuda_sm70_shflsync_idx_p) ;  /* 0x0000379000007944 */ /* 0x00efea0003c00000 */
[----:B-----5:R-:W-:Y:S01]  /*18080*/  IMAD.MOV.U32 R88, RZ, RZ, R0 ;  /* 0x000000ffff587224 */ /* 0x020fe200078e0000 */
[----:B------:R-:W-:Y:S02]  /*18090*/  IADD3 R2, P0, R58, R20, RZ ;  /* 0x000000143a027210 */ /* 0x000fe40007f1e0ff */
[----:B------:R-:W-:Y:S03]  /*180a0*/  MOV R58, 0x1 ;  /* 0x00000001003a7802 */ /* 0x000fe60000000f00 */
[----:B------:R-:W-:Y:S05]  /*180b0*/  IMAD.X R3, R7, 0x1, R5, P0 ;  /* 0x0000000107037824 */ /* 0x000fea00000e0605 */
[----:B------:R-:W-:Y:S01]  /*180c0*/  @!PT LDS RZ, [RZ] ;  /* 0x00000000fffff984 */ /* 0x000fe20000000800 */
[----:B------:R-:W-:Y:S01]  /*180d0*/  @!PT LDS RZ, [RZ] ;  /* 0x00000000fffff984 */ /* 0x000fe20000000800 */
[----:B------:R-:W-:Y:S01]  /*180e0*/  @!PT LDS RZ, [RZ] ;  /* 0x00000000fffff984 */ /* 0x000fe20000000800 */
[----:B------:R2:W-:Y:S02]  /*180f0*/  LDGSTS.E.BYPASS.LTC128B.128 [R243+0x100], [R2.64], !P5 ;  /* 0x0010000002f37fae */ /* 0x0005e4000e901d46 */
[----:B--2---:R-:W-:Y:S01]  /*18100*/  MOV R2, 0x18130 ;  /* 0x0001813000027802 */ /* 0x004fe20000000f00 */
[----:B------:R-:W-:Y:S02]  /*18110*/  IMAD.MOV.U32 R3, RZ, RZ, 0x181f ;  /* 0x0000181fff037424 */ /* 0x000fe400078e00ff */
[----:B-1----:R-:W-:Y:S05]  /*18120*/  CALL.REL.NOINC `($__internal_1_$__cuda_sm70_shflsync_idx_p) ;  /* 0x000036e000007944 */ /* 0x002fea0003c00000 */
[----:B------:R-:W-:Y:S01]  /*18130*/  MOV R3, 0x181f ;  /* 0x0000181f00037802 */ /* 0x000fe20000000f00 */
[----:B------:R-:W-:Y:S01]  /*18140*/  IMAD.MOV.U32 R6, RZ, RZ, R58 ;  /* 0x000000ffff067224 */ /* 0x000fe200078e003a */
[----:B------:R-:W-:Y:S01]  /*18150*/  MOV R58, 0x1 ;  /* 0x00000001003a7802 */ /* 0x000fe20000000f00 */
[----:B------:R-:W-:Y:S01]  /*18160*/  IMAD.MOV.U32 R88, RZ, RZ, R4 ;  /* 0x000000ffff587224 */ /* 0x000fe200078e0004 */
[----:B------:R-:W-:Y:S02]  /*18170*/  MOV R2, 0x18190 ;  /* 0x0001819000027802 */ /* 0x000fe40000000f00 */
[----:B-1---5:R-:W-:Y:S05]  /*18180*/  CALL.REL.NOINC `($__internal_1_$__cuda_sm70_shflsync_idx_p) ;  /* 0x0000368000007944 */ /* 0x022fea0003c00000 */
        /* <DEDUP_REMOVED lines=80> */
[----:B-----5:R-:W-:Y:S01]  /*18690*/  IMAD.MOV.U32 R0, RZ, RZ, R58 ;  /* 0x000000ffff007224 */ /* 0x020fe200078e003a */
[----:B------:R-:W-:Y:S01]  /*186a0*/  MOV R58, 0x6 ;  /* 0x00000006003a7802 */ /* 0x000fe20000000f00 */
[----:B------:R-:W-:Y:S01]  /*186b0*/  IMAD.MOV.U32 R88, RZ, RZ, R4 ;  /* 0x000000ffff587224 */ /* 0x000fe200078e0004 */
[----:B------:R-:W-:Y:S02]  /*186c0*/  MOV R2, 0x186e0 ;  /* 0x000186e000027802 */ /* 0x000fe40000000f00 */
[----:B-1----:R-:W-:Y:S05]  /*186d0*/  CALL.REL.NOINC `($__internal_1_$__cuda_sm70_shflsync_idx_p) ;  /* 0x0000313000007944 */ /* 0x002fea0003c00000 */
[----:B------:R-:W-:Y:S01]  /*186e0*/  MOV R4, R58 ;  /* 0x0000003a00047202 */ /* 0x000fe20000000f00 */
[----:B-1---5:R-:W-:-:S05]  /*186f0*/  BRA `(.L_x_607) ;  /* 0xfffefff000007947 */ /* 0x022fca000383ffff */
.L_x_551:
[----:B------:R-:W-:Y:S01]  /*18700*/  MOV R58, RZ ;  /* 0x000000ff003a7202 */ /* 0x000fe20000000f00 */
[----:B------:R-:W-:Y:S01]  /*18710*/  IMAD.MOV.U32 R88, RZ, RZ, R0 ;  /* 0x000000ffff587224 */ /* 0x000fe200078e0000 */
[----:B------:R-:W-:Y:S01]  /*18720*/  MOV R2, 0x18750 ;  /* 0x0001875000027802 */ /* 0x000fe20000000f00 */
[----:B------:R-:W-:Y:S02]  /*18730*/  IMAD.MOV.U32 R3, RZ, RZ, 0x181f ;  /* 0x0000181fff037424 */ /* 0x000fe400078e00ff */
[----:B------:R-:W-:Y:S05]  /*18740*/  CALL.REL.NOINC `($__internal_1_$__cuda_sm70_shflsync_idx_p) ;  /* 0x000030c000007944 */ /* 0x000fea0003c00000 */
[----:B------:R-:W-:Y:S01]  /*18750*/  MOV R6, R58 ;  /* 0x0000003a00067202 */ /* 0x000fe20000000f00 */
[----:B-1---5:R-:W-:-:S05]  /*18760*/  BRA `(.L_x_608) ;  /* 0xffff194000007947 */ /* 0x022fca000383ffff */
.L_x_552:
[----:B------:R-:W-:Y:S01]  /*18770*/  MOV R58, RZ ;  /* 0x000000ff003a7202 */ /* 0x000fe20000000f00 */
[----:B------:R-:W-:Y:S01]  /*18780*/  IMAD.MOV.U32 R88, RZ, RZ, R4 ;  /* 0x000000ffff587224 */ /* 0x000fe200078e0004 */
[----:B------:R-:W-:Y:S01]  /*18790*/  MOV R2, 0x187c0 ;  /* 0x000187c000027802 */ /* 0x000fe20000000f00 */
[----:B------:R-:W-:Y:S02]  /*187a0*/  IMAD.MOV.U32 R3, RZ, RZ, 0x181f ;  /* 0x0000181fff037424 */ /* 0x000fe400078e00ff */
[----:B-12---:R-:W-:Y:S05]  /*187b0*/  CALL.REL.NOINC `($__internal_1_$__cuda_sm70_shflsync_idx_p) ;  /* 0x0000305000007944 */ /* 0x006fea0003c00000 */
        /* <DEDUP_REMOVED lines=104> */
.L_x_553:
[----:B------:R-:W-:Y:S01]  /*18e40*/  MOV R58, RZ ;  /* 0x000000ff003a7202 */ /* 0x000fe20000000f00 */
[----:B------:R-:W-:Y:S01]  /*18e50*/  IMAD.MOV.U32 R88, RZ, RZ, R5 ;  /* 0x000000ffff587224 */ /* 0x000fe200078e0005 */
[----:B------:R-:W-:Y:S01]  /*18e60*/  MOV R2, 0x18e90 ;  /* 0x00018e9000027802 */ /* 0x000fe20000000f00 */
[----:B------:R-:W-:Y:S02]  /*18e70*/  IMAD.MOV.U32 R3, RZ, RZ, 0x1c1f ;  /* 0x00001c1fff037424 */ /* 0x000fe400078e00ff */
[----:B------:R-:W-:Y:S05]  /*18e80*/  CALL.REL.NOINC `($__internal_1_$__cuda_sm70_shflsync_idx_p) ;  /* 0x0000298000007944 */ /* 0x000fea0003c00000 */
[----:B-----5:R-:W-:Y:S01]  /*18e90*/  MOV R0, R58 ;  /* 0x0000003a00007202 */ /* 0x020fe20000000f00 */
[----:B-1----:R-:W-:-:S05]  /*18ea0*/  BRA `(.L_x_610) ;  /* 0xffff158000007947 */ /* 0x002fca000383ffff */
.L_x_554:
[----:B------:R-:W-:Y:S01]  /*18eb0*/  MOV R58, 0x1 ;  /* 0x00000001003a7802 */ /* 0x000fe20000000f00 */
[----:B------:R-:W-:Y:S01]  /*18ec0*/  IMAD.MOV.U32 R88, RZ, RZ, R5 ;  /* 0x000000ffff587224 */ /* 0x000fe200078e0005 */
[----:B------:R-:W-:Y:S01]  /*18ed0*/  MOV R2, 0x18f00 ;  /* 0x00018f0000027802 */ /* 0x000fe20000000f00 */
[----:B------:R-:W-:Y:S02]  /*18ee0*/  IMAD.MOV.U32 R3, RZ, RZ, 0x1c1f ;  /* 0x00001c1fff037424 */ /* 0x000fe400078e00ff */
[----:B-1----:R-:W-:Y:S05]  /*18ef0*/  CALL.REL.NOINC `($__internal_1_$__cuda_sm70_shflsync_idx_p) ;  /* 0x0000291000007944 */ /* 0x002fea0003c00000 */
[----:B------:R-:W-:Y:S01]  /*18f00*/  MOV R2, 0x192e0 ;  /* 0x000192e000027802 */ /* 0x000fe20000000f00 */
[----:B------:R-:W-:Y:S02]  /*18f10*/  IMAD.IADD R58, R4, 0x1, R58 ;  /* 0x00000001043a7824 */ /* 0x000fe400078e023a */
[----:B------:R-:W-:Y:S02]  /*18f20*/  IMAD.MOV.U32 R88, RZ, RZ, R5 ;  /* 0x000000ffff587224 */ /* 0x000fe400078e0005 */
[----:B------:R-:W-:Y:S01]  /*18f30*/  IMAD.MOV.U32 R3, RZ, RZ, 0x1c1f ;  /* 0x00001c1fff037424 */ /* 0x000fe200078e00ff */
        /* <DEDUP_REMOVED lines=52> */
[----:B------:R-:W-:Y:S01]  /*19280*/  ISETP.GT.AND P0, PT, R58, 0x69, PT ;  /* 0x000000693a00780c */ /* 0x000fe20003f04270 */
[----:B------:R-:W-:Y:S01]  /*19290*/  IMAD.MOV.U32 R58, RZ, RZ, 0x2 ;  /* 0x00000002ff3a7424 */ /* 0x000fe200078e00ff */
[----:B------:R-:W-:Y:S02]  /*192a0*/  FSEL R40, R40, -INF , P6 ;  /* 0xff80000028287808 */ /* 0x000fe40003000000 */
[----:B------:R-:W-:Y:S02]  /*192b0*/  FSEL R36, R36, -INF , P1 ;  /* 0xff80000024247808 */ /* 0x000fe40000800000 */
[----:B------:R-:W-:Y:S02]  /*192c0*/  FSEL R35, R35, -INF , P0 ;  /* 0xff80000023237808 */ /* 0x000fe40000000000 */
[----:B-1---5:R-:W-:Y:S05]  /*192d0*/  CALL.REL.NOINC `($__internal_1_$__cuda_sm70_shflsync_idx_p) ;  /* 0x0000253000007944 */ /* 0x022fea0003c00000 */
[----:B------:R-:W-:Y:S01]  /*192e0*/  MOV R2, 0x196d0 ;  /* 0x000196d000027802 */ /* 0x000fe20000000f00 */
[----:B-----5:R-:W2:Y:S01]  /*192f0*/  LDL.LU R0, [R1+0x8] ;  /* 0x0000080001007983 */ /* 0x020ea20000300800 */
[----:B------:R-:W-:Y:S02]  /*19300*/  IMAD.IADD R58, R4, 0x1, R58 ;  /* 0x00000001043a7824 */ /* 0x000fe400078e023a */
[----:B------:R-:W-:Y:S02]  /*19310*/  IMAD.MOV.U32 R88, RZ, RZ, R5 ;  /* 0x000000ffff587224 */ /* 0x000fe400078e0005 */
[----:B------:R-:W-:Y:S01]  /*19320*/  IMAD.MOV.U32 R3, RZ, RZ, 0x1c1f ;  /* 0x00001c1fff037424 */ /* 0x000fe200078e00ff */
[C---:B------:R-:W-:Y:S02]  /*19330*/  ISETP.GT.AND P0, PT, R58.reuse, RZ, PT ;  /* 0x000000ff3a00720c */ /* 0x040fe40003f04270 */
[C---:B------:R-:W-:Y:S02]  /*19340*/  ISETP.GT.AND P6, PT, R58.reuse, 0x1, PT ;  /* 0x000000013a00780c */ /* 0x040fe40003fc4270 */
        /* <DEDUP_REMOVED lines=34> */
[----:B------:R-:W-:Y:S02]  /*19570*/  FSEL R33, R33, -INF , P1 ;  /* 0xff80000021217808 */ /* 0x000fe40000800000 */
[----:B--2---:R-:W-:Y:S02]  /*19580*/  FSEL R79, R0, -INF , P0 ;  /* 0xff800000004f7808 */ /* 0x004fe40000000000 */
[C---:B------:R-:W-:Y:S04]  /*19590*/  ISETP.GT.AND P0, PT, R58.reuse, 0x9, PT ;  /* 0x000000093a00780c */ /* 0x040fe80003f04270 */
[----:B------:R-:W-:Y:S02]  /*195a0*/  FSEL R189, R247, -INF , P0 ;  /* 0xff800000f7bd7808 */ /* 0x000fe40000000000 */
[----:B------:R-:W-:Y:S04]  /*195b0*/  ISETP.GT.AND P0, PT, R58, 0x18, PT ;  /* 0x000000183a00780c */ /* 0x000fe80003f04270 */
[----:B------:R-:W-:Y:S02]  /*195c0*/  FSEL R185, R208, -INF , P0 ;  /* 0xff800000d0b97808 */ /* 0x000fe40000000000 */
[C---:B------:R-:W-:Y:S04]  /*195d0*/  ISETP.GT.AND P0, PT, R58.reuse, 0x21, PT ;  /* 0x000000213a00780c */ /* 0x040fe80003f04270 */
[----:B------:R-:W-:Y:S02]  /*195e0*/  FSEL R82, R201, -INF , P0 ;  /* 0xff800000c9527808 */ /* 0x000fe40000000000 */
[----:B------:R-:W-:Y:S04]  /*195f0*/  ISETP.GT.AND P0, PT, R58, 0x30, PT ;  /* 0x000000303a00780c */ /* 0x000fe80003f04270 */
[----:B------:R-:W-:Y:S02]  /*19600*/  FSEL R75, R28, -INF , P0 ;  /* 0xff8000001c4b7808 */ /* 0x000fe40000000000 */
[C---:B------:R-:W-:Y:S04]  /*19610*/  ISETP.GT.AND P0, PT, R58.reuse, 0x39, PT ;  /* 0x000000393a00780c */ /* 0x040fe80003f04270 */
[----:B------:R-:W-:Y:S02]  /*19620*/  FSEL R65, R25, -INF , P0 ;  /* 0xff80000019417808 */ /* 0x000fe40000000000 */
[C---:B------:R-:W-:Y:S04]  /*19630*/  ISETP.GT.AND P0, PT, R58.reuse, 0x48, PT ;  /* 0x000000483a00780c */ /* 0x040fe80003f04270 */
[----:B------:R-:W-:Y:S02]  /*19640*/  FSEL R59, R59, -INF , P0 ;  /* 0xff8000003b3b7808 */ /* 0x000fe40000000000 */
[----:B------:R-:W-:Y:S04]  /*19650*/  ISETP.GT.AND P0, PT, R58, 0x51, PT ;  /* 0x000000513a00780c */ /* 0x000fe80003f04270 */
[----:B------:R-:W-:Y:S02]  /*19660*/  FSEL R44, R44, -INF , P0 ;  /* 0xff8000002c2c7808 */ /* 0x000fe40000000000 */
[C---:B------:R-:W-:Y:S04]  /*19670*/  ISETP.GT.AND P0, PT, R58.reuse, 0x60, PT ;  /* 0x000000603a00780c */ /* 0x040fe80003f04270 */
[----:B------:R-:W-:Y:S02]  /*19680*/  FSEL R39, R39, -INF , P0 ;  /* 0xff80000027277808 */ /* 0x000fe40000000000 */
[----:B------:R-:W-:Y:S01]  /*19690*/  ISETP.GT.AND P0, PT, R58, 0x69, PT ;  /* 0x000000693a00780c */ /* 0x000fe20003f04270 */
[----:B------:R-:W-:Y:S03]  /*196a0*/  IMAD.MOV.U32 R58, RZ, RZ, 0x3 ;  /* 0x00000003ff3a7424 */ /* 0x000fe600078e00ff */
[----:B------:R-:W-:Y:S04]  /*196b0*/  FSEL R31, R31, -INF , P0 ;  /* 0xff8000001f1f7808 */ /* 0x000fe80000000000 */
[----:B-1----:R-:W-:Y:S05]  /*196c0*/  CALL.REL.NOINC `($__internal_1_$__cuda_sm70_shflsync_idx_p) ;  /* 0x0000214000007944 */ /* 0x002fea0003c00000 */
[----:B------:R-:W2:Y:S01]  /*196d0*/  LDL.LU R8, [R1+0x14] ;  /* 0x0000140001087983 */ /* 0x000ea20000300800 */
[----:B------:R-:W-:Y:S03]  /*196e0*/  IMAD.IADD R4, R4, 0x1, R58 ;  /* 0x0000000104047824 */ /* 0x000fe600078e023a */
[----:B------:R-:W3:Y:S02]  /*196f0*/  LDL.LU R7, [R1+0x18] ;  /* 0x0000180001077983 */ /* 0x000ee40000300800 */
[C---:B------:R-:W-:Y:S02]  /*19700*/  ISETP.GT.AND P0, PT, R4.reuse, RZ, PT ;  /* 0x000000ff0400720c */ /* 0x040fe40003f04270 */
[C---:B------:R-:W-:Y:S01]  /*19710*/  ISETP.GT.AND P6, PT, R4.reuse, 0x1, PT ;  /* 0x000000010400780c */ /* 0x040fe20003fc4270 */
[----:B------:R-:W4:Y:S01]  /*19720*/  LDL.LU R5, [R1+0x10] ;  /* 0x0000100001057983 */ /* 0x000f220000300800 */
[----:B------:R-:W-:Y:S03]  /*19730*/  ISETP.GT.AND P1, PT, R4, 0x8, PT ;  /* 0x000000080400780c */ /* 0x000fe60003f24270 */
[----:B------:R-:W4:Y:S04]  /*19740*/  LDL.LU R3, [R1+0xc] ;  /* 0x00000c0001037983 */ /* 0x000f280000300800 */
[----:B------:R-:W4:Y:S04]  /*19750*/  LDL.LU R2, [R1+0x4] ;  /* 0x0000040001027983 */ /* 0x000f280000300800 */
[----:B-----5:R-:W4:Y:S01]  /*19760*/  LDL.LU R0, [R1] ;  /* 0x0000000001007983 */ /* 0x020f220000300800 */
[----:B--2---:R-:W-:Y:S02]  /*19770*/  FSEL R47, R8, -INF , P0 ;  /* 0xff800000082f7808 */ /* 0x004fe40000000000 */
[C---:B------:R-:W-:Y:S02]  /*19780*/  ISETP.GT.AND P0, PT, R4.reuse, 0x9, PT ;  /* 0x000000090400780c */ /* 0x040fe40003f04270 */
[----:B---3--:R-:W-:Y:S02]  /*19790*/  FSEL R58, R7, -INF , P6 ;  /* 0xff800000073a7808 */ /* 0x008fe40003000000 */
[C---:B------:R-:W-:Y:S02]  /*197a0*/  ISETP.GT.AND P6, PT, R4.reuse, 0x10, PT ;  /* 0x000000100400780c */ /* 0x040fe40003fc4270 */
[----:B----4-:R-:W-:Y:S02]  /*197b0*/  FSEL R51, R5, -INF , P1 ;  /* 0xff80000005337808 */ /* 0x010fe40000800000 */
        /* <DEDUP_REMOVED lines=43> */
[C---:B------:R-:W-:Y:S02]  /*19a70*/  ISETP.GT.AND P1, PT, R4.reuse, 0x68, PT ;  /* 0x000000680400780c */ /* 0x040fe40003f24270 */
[----:B------:R-:W-:Y:S02]  /*19a80*/  FSEL R17, R17, -INF , P0 ;  /* 0xff80000011117808 */ /* 0x000fe40000000000 */
[----:B------:R-:W-:Y:S02]  /*19a90*/  ISETP.GT.AND P0, PT, R4, 0x69, PT ;  /* 0x000000690400780c */ /* 0x000fe40003f04270 */
[----:B------:R-:W-:Y:S02]  /*19aa0*/  FMNMX.FTZ R2, R79, R118, !PT ;  /* 0x000000764f027209 */ /* 0x000fe40007810000 */
[----:B------:R-:W-:Y:S01]  /*19ab0*/  FMNMX.FTZ R4, R13, R0, !PT ;  /* 0x000000000d047209 */ /* 0x000fe20007810000 */
[----:B------:R-:W-:Y:S01]  /*19ac0*/  IMAD.MOV.U32 R0, RZ, RZ, 0x2 ;  /* 0x00000002ff007424 */ /* 0x000fe200078e00ff */
        /* <DEDUP_REMOVED lines=93> */
[----:B------:R-:W-:Y:S02]  /*1a0a0*/  FSEL R9, R9, -INF , P6 ;  /* 0xff80000009097808 */ /* 0x000fe40003000000 */
        /* <DEDUP_REMOVED lines=18> */
[----:B------:R-:W-:Y:S02]  /*1a1d0*/  MOV R2, 0x1a1f0 ;  /* 0x0001a1f000027802 */ /* 0x000fe40000000f00 */
[----:B-1----:R-:W-:Y:S05]  /*1a1e0*/  CALL.REL.NOINC `($__internal_0_$__cuda_sm70_shflsync_bfly_p) ;  /* 0x000015c000007944 */ /* 0x002fea0003c00000 */
[----:B------:R-:W-:Y:S01]  /*1a1f0*/  FMNMX.FTZ R4, R4, R0, !PT ;  /* 0x0000000004047209 */ /* 0x000fe20007810000 */
[----:B------:R-:W-:Y:S01]  /*1a200*/  IMAD.MOV.U32 R0, RZ, RZ, 0x1 ;  /* 0x00000001ff007424 */ /* 0x000fe200078e00ff */
[----:B------:R-:W-:Y:S02]  /*1a210*/  MOV R2, 0x1a230 ;  /* 0x0001a23000027802 */ /* 0x000fe40000000f00 */
        /* <DEDUP_REMOVED lines=28> */
[----:B------:R-:W-:-:S05]  /*1a3e0*/  BRA `(.L_x_611) ;  /* 0xffff172000007947 */ /* 0x000fca000383ffff */
.L_x_557:
[----:B-1--4-:R-:W-:Y:S01]  /*1a3f0*/  MOV R3, 0x181f ;  /* 0x0000181f00037802 */ /* 0x012fe20000000f00 */
[----:B------:R-:W-:Y:S01]  /*1a400*/  IMAD.MOV.U32 R58, RZ, RZ, RZ ;  /* 0x000000ffff3a7224 */ /* 0x000fe200078e00ff */
[----:B------:R-:W-:Y:S02]  /*1a410*/  MOV R2, 0x1a430 ;  /* 0x0001a43000027802 */ /* 0x000fe40000000f00 */
[----:B------:R-:W-:Y:S05]  /*1a420*/  CALL.REL.NOINC `($__internal_1_$__cuda_sm70_shflsync_idx_p) ;  /* 0x000013e000007944 */ /* 0x000fea0003c00000 */
[----:B------:R-:W-:Y:S01]  /*1a430*/  MOV R85, R58 ;  /* 0x0000003a00557202 */ /* 0x000fe20000000f00 */
[----:B-1---5:R-:W-:-:S05]  /*1a440*/  BRA `(.L_x_612) ;  /* 0xffff44c000007947 */ /* 0x022fca000383ffff */
.L_x_560:
[----:B------:R-:W-:Y:S01]  /*1a450*/  MOV R58, RZ ;  /* 0x000000ff003a7202 */ /* 0x000fe20000000f00 */
[----:B------:R-:W-:Y:S01]  /*1a460*/  IMAD.MOV.U32 R88, RZ, RZ, R0 ;  /* 0x000000ffff587224 */ /* 0x000fe200078e0000 */
[----:B------:R-:W-:Y:S01]  /*1a470*/  MOV R2, 0x1a4a0 ;  /* 0x0001a4a000027802 */ /* 0x000fe20000000f00 */
[----:B------:R-:W-:Y:S02]  /*1a480*/  IMAD.MOV.U32 R3, RZ, RZ, 0x181f ;  /* 0x0000181fff037424 */ /* 0x000fe400078e00ff */
[----:B-1----:R-:W-:Y:S05]  /*1a490*/  CALL.REL.NOINC `($__internal_1_$__cuda_sm70_shflsync_idx_p) ;  /* 0x0000137000007944 */ /* 0x002fea0003c00000 */
[----:B------:R-:W-:Y:S01]  /*1a4a0*/  MOV R6, R58 ;  /* 0x0000003a00067202 */ /* 0x000fe20000000f00 */
[----:B-1---5:R-:W-:-:S05]  /*1a4b0*/  BRA `(.L_x_613) ;  /* 0xffff5f4000007947 */ /* 0x022fca000383ffff */
.L_x_561:
        /* <DEDUP_REMOVED lines=109> */
.L_x_562:
[----:B------:R-:W-:Y:S02]  /*1ab90*/  MOV R0, 0x2 ;  /* 0x0000000200007802 */ /* 0x000fe40000000f00 */
[----:B------:R-:W-:Y:S02]  /*1aba0*/  MOV R2, 0x1abc0 ;  /* 0x0001abc000027802 */ /* 0x000fe40000000f00 */
        /* <DEDUP_REMOVED lines=33> */
.L_x_564:
[----:B------:R1:W5:Y:S01]  /*1adc0*/  LDL R4, [R1+0x24] ;  /* 0x0000240001047983 */ /* 0x0003620000100800 */
[----:B------:R-:W-:-:S02]  /*1add0*/  MOV R0, 0x2 ;  /* 0x0000000200007802 */ /* 0x000fc40000000f00 */
[----:B------:R-:W-:Y:S02]  /*1ade0*/  MOV R2, 0x1ae00 ;  /* 0x0001ae0000027802 */ /* 0x000fe40000000f00 */
[----:B-1---5:R-:W-:Y:S05]  /*1adf0*/  CALL.REL.NOINC `($__internal_0_$__cuda_sm70_shflsync_bfly_p) ;  /* 0x000009b000007944 */ /* 0x022fea0003c00000 */
[----:B------:R-:W-:Y:S01]  /*1ae00*/  MOV R5, R0 ;  /* 0x0000000000057202 */ /* 0x000fe20000000f00 */
[----:B------:R-:W-:Y:S05]  /*1ae10*/  BRA `(.L_x_616) ;  /* 0xffff8ab000007947 */ /* 0x000fea000383ffff */
.L_x_565:
[----:B------:R-:W-:Y:S01]  /*1ae20*/  IMAD.MOV.U32 R4, RZ, RZ, R5 ;  /* 0x000000ffff047224 */ /* 0x000fe200078e0005 */
[----:B------:R-:W-:Y:S02]  /*1ae30*/  MOV R0, 0x1 ;  /* 0x0000000100007802 */ /* 0x000fe40000000f00 */
[----:B------:R-:W-:Y:S02]  /*1ae40*/  MOV R2, 0x1ae60 ;  /* 0x0001ae6000027802 */ /* 0x000fe40000000f00 */
[----:B-----5:R-:W-:Y:S05]  /*1ae50*/  CALL.REL.NOINC `($__internal_0_$__cuda_sm70_shflsync_bfly_p) ;  /* 0x0000095000007944 */ /* 0x020fea0003c00000 */
[----:B------:R1:W5:Y:S01]  /*1ae60*/  LDL R4, [R1+0x28] ;  /* 0x0000280001047983 */ /* 0x0003620000100800 */
[----:B------:R-:W-:Y:S01]  /*1ae70*/  FADD.FTZ R5, R5, R0 ;  /* 0x0000000005057221 */ /* 0x000fe20000010000 */
[----:B------:R-:W-:Y:S02]  /*1ae80*/  MOV R0, 0x2 ;  /* 0x0000000200007802 */ /* 0x000fe40000000f00 */
[----:B------:R-:W-:Y:S02]  /*1ae90*/  MOV R2, 0x1aeb0 ;  /* 0x0001aeb000027802 */ /* 0x000fe40000000f00 */
[----:B-1---5:R-:W-:Y:S05]  /*1aea0*/  CALL.REL.NOINC `($__internal_0_$__cuda_sm70_shflsync_bfly_p) ;  /* 0x0000090000007944 */ /* 0x022fea0003c00000 */
[----:B------:R-:W2:Y:S02]  /*1aeb0*/  LDL.LU R2, [R1+0x28] ;  /* 0x0000280001027983 */ /* 0x000ea40000300800 */
[----:B--2---:R-:W-:Y:S01]  /*1aec0*/  FADD.FTZ R6, R2, R0 ;  /* 0x0000000002067221 */ /* 0x004fe20000010000 */
[----:B------:R-:W-:-:S02]  /*1aed0*/  MOV R0, 0x1 ;  /* 0x0000000100007802 */ /* 0x000fc40000000f00 */
[----:B------:R-:W-:Y:S02]  /*1aee0*/  MOV R2, 0x1af10 ;  /* 0x0001af1000027802 */ /* 0x000fe40000000f00 */
[----:B------:R-:W-:Y:S02]  /*1aef0*/  MOV R4, R6 ;  /* 0x0000000600047202 */ /* 0x000fe40000000f00 */
[----:B------:R-:W-:Y:S05]  /*1af00*/  CALL.REL.NOINC `($__internal_0_$__cuda_sm70_shflsync_bfly_p) ;  /* 0x000008a000007944 */ /* 0x000fea0003c00000 */
[----:B------:R1:W5:Y:S01]  /*1af10*/  LDL R4, [R1+0x20] ;  /* 0x0000200001047983 */ /* 0x0003620000100800 */
[----:B------:R-:W-:Y:S01]  /*1af20*/  FADD.FTZ R6, R6, R0 ;  /* 0x0000000006067221 */ /* 0x000fe20000010000 */
[----:B------:R-:W-:Y:S02]  /*1af30*/  MOV R0, 0x2 ;  /* 0x0000000200007802 */ /* 0x000fe40000000f00 */
[----:B------:R-:W-:Y:S02]  /*1af40*/  MOV R2, 0x1af60 ;  /* 0x0001af6000027802 */ /* 0x000fe40000000f00 */
[----:B-1---5:R-:W-:Y:S05]  /*1af50*/  CALL.REL.NOINC `($__internal_0_$__cuda_sm70_shflsync_bfly_p) ;  /* 0x0000085000007944 */ /* 0x022fea0003c00000 */
[----:B------:R-:W2:Y:S02]  /*1af60*/  LDL.LU R2, [R1+0x20] ;  /* 0x0000200001027983 */ /* 0x000ea40000300800 */
[----:B--2---:R-:W-:Y:S01]  /*1af70*/  FADD.FTZ R7, R2, R0 ;  /* 0x0000000002077221 */ /* 0x004fe20000010000 */
[----:B------:R-:W-:Y:S02]  /*1af80*/  MOV R0, 0x1 ;  /* 0x0000000100007802 */ /* 0x000fe40000000f00 */
[----:B------:R-:W-:-:S02]  /*1af90*/  MOV R2, 0x1afc0 ;  /* 0x0001afc000027802 */ /* 0x000fc40000000f00 */
        /* <DEDUP_REMOVED lines=10> */
[----:B------:R-:W-:Y:S02]  /*1b040*/  MOV R2, 0x1b060 ;  /* 0x0001b06000027802 */ /* 0x000fe40000000f00 */
[----:B------:R-:W-:Y:S05]  /*1b050*/  CALL.REL.NOINC `($__internal_0_$__cuda_sm70_shflsync_bfly_p) ;  /* 0x0000075000007944 */ /* 0x000fea0003c00000 */
[----:B------:R-:W-:Y:S01]  /*1b060*/  MOV R8, R0 ;  /* 0x0000000000087202 */ /* 0x000fe20000000f00 */
[----:B------:R-:W-:Y:S05]  /*1b070*/  BRA `(.L_x_617) ;  /* 0xffff898000007947 */ /* 0x000fea000383ffff */
.L_x_574:
[----:B------:R-:W-:Y:S01]  /*1b080*/  IMAD.MOV.U32 R88, RZ, RZ, R4 ;  /* 0x000000ffff587224 */ /* 0x000fe200078e0004 */
[----:B------:R-:W-:Y:S01]  /*1b090*/  MOV R58, RZ ;  /* 0x000000ff003a7202 */ /* 0x000fe20000000f00 */
[----:B------:R-:W-:Y:S01]  /*1b0a0*/  IMAD.MOV.U32 R3, RZ, RZ, 0x181f ;  /* 0x0000181fff037424 */ /* 0x000fe200078e00ff */
[----:B------:R-:W-:-:S02]  /*1b0b0*/  MOV R2, 0x1b0d0 ;  /* 0x0001b0d000027802 */ /* 0x000fc40000000f00 */
[----:B------:R-:W-:Y:S05]  /*1b0c0*/  CALL.REL.NOINC `($__internal_1_$__cuda_sm70_shflsync_idx_p) ;  /* 0x0000074000007944 */ /* 0x000fea0003c00000 */
[----:B------:R-:W-:Y:S01]  /*1b0d0*/  MOV R6, R58 ;  /* 0x0000003a00067202 */ /* 0x000fe20000000f00 */
[----:B-1---5:R-:W-:Y:S05]  /*1b0e0*/  BRA `(.L_x_618) ;  /* 0xffffa52000007947 */ /* 0x022fea000383ffff */
.L_x_575:
[----:B------:R-:W-:Y:S01]  /*1b0f0*/  IMAD.MOV.U32 R88, RZ, RZ, R5 ;  /* 0x000000ffff587224 */ /* 0x000fe200078e0005 */
[----:B------:R-:W-:Y:S01]  /*1b100*/  MOV R58, RZ ;  /* 0x000000ff003a7202 */ /* 0x000fe20000000f00 */
[----:B------:R-:W-:Y:S01]  /*1b110*/  IMAD.MOV.U32 R3, RZ, RZ, 0x181f ;  /* 0x0000181fff037424 */ /* 0x000fe200078e00ff */
[----:B------:R-:W-:-:S02]  /*1b120*/  MOV R2, 0x1b140 ;  /* 0x0001b14000027802 */ /* 0x000fc40000000f00 */
[----:B-12---:R-:W-:Y:S05]  /*1b130*/  CALL.REL.NOINC `($__internal_1_$__cuda_sm70_shflsync_idx_p) ;  /* 0x000006d000007944 */ /* 0x006fea0003c00000 */
[----:B------:R-:W-:Y:S01]  /*1b140*/  MOV R2, R58 ;  /* 0x0000003a00027202 */ /* 0x000fe20000000f00 */
[----:B-1---5:R-:W-:Y:S05]  /*1b150*/  BRA `(.L_x_619) ;  /* 0xffffa4d000007947 */ /* 0x022fea000383ffff */
.L_x_576:
[----:B------:R-:W-:Y:S01]  /*1b160*/  IMAD.MOV.U32 R88, RZ, RZ, R4 ;  /* 0x000000ffff587224 */ /* 0x000fe200078e0004 */
[----:B------:R-:W-:Y:S01]  /*1b170*/  MOV R58, 0x1 ;  /* 0x00000001003a7802 */ /* 0x000fe20000000f00 */
[----:B-1----:R-:W-:Y:S01]  /*1b180*/  IMAD.MOV.U32 R3, RZ, RZ, 0x181f ;  /* 0x0000181fff037424 */ /* 0x002fe200078e00ff */
[----:B------:R-:W-:-:S02]  /*1b190*/  MOV R2, 0x1b1b0 ;  /* 0x0001b1b000027802 */ /* 0x000fc40000000f00 */
[----:B---3--:R-:W-:Y:S05]  /*1b1a0*/  CALL.REL.NOINC `($__internal_1_$__cuda_sm70_shflsync_idx_p) ;  /* 0x0000066000007944 */ /* 0x008fea0003c00000 */
        /* <DEDUP_REMOVED lines=8> */
.L_x_577:
[----:B------:R-:W-:Y:S01]  /*1b230*/  IMAD.MOV.U32 R88, RZ, RZ, R4 ;  /* 0x000000ffff587224 */ /* 0x000fe200078e0004 */
[----:B------:R-:W-:Y:S01]  /*1b240*/  MOV R58, 0x2 ;  /* 0x00000002003a7802 */ /* 0x000fe20000000f00 */
[----:B-1----:R-:W-:Y:S01]  /*1b250*/  IMAD.MOV.U32 R3, RZ, RZ, 0x181f ;  /* 0x0000181fff037424 */ /* 0x002fe200078e00ff */
[----:B------:R-:W-:Y:S02]  /*1b260*/  MOV R2, 0x1b280 ;  /* 0x0001b28000027802 */ /* 0x000fe40000000f00 */
[----:B--23--:R-:W-:Y:S05]  /*1b270*/  CALL.REL.NOINC `($__internal_1_$__cuda_sm70_shflsync_idx_p) ;  /* 0x0000059000007944 */ /* 0x00cfea0003c00000 */
[----:B------:R-:W-:Y:S01]  /*1b280*/  MOV R6, R58 ;  /* 0x0000003a00067202 */ /* 0x000fe20000000f00 */
[----:B-1---5:R-:W-:Y:S05]  /*1b290*/  BRA `(.L_x_621) ;  /* 0xffffa51000007947 */ /* 0x022fea000383ffff */
.L_x_578:
[----:B------:R-:W-:Y:S01]  /*1b2a0*/  IMAD.MOV.U32 R88, RZ, RZ, R5 ;  /* 0x000000ffff587224 */ /* 0x000fe200078e0005 */
[----:B------:R-:W-:Y:S01]  /*1b2b0*/  MOV R58, 0x2 ;  /* 0x00000002003a7802 */ /* 0x000fe20000000f00 */
[----:B-1----:R-:W-:Y:S01]  /*1b2c0*/  IMAD.MOV.U32 R3, RZ, RZ, 0x181f ;  /* 0x0000181fff037424 */ /* 0x002fe200078e00ff */
[----:B------:R-:W-:Y:S02]  /*1b2d0*/  MOV R2, 0x1b2f0 ;  /* 0x0001b2f000027802 */ /* 0x000fe40000000f00 */
[----:B--234-:R-:W-:Y:S05]  /*1b2e0*/  CALL.REL.NOINC `($__internal_1_$__cuda_sm70_shflsync_idx_p) ;  /* 0x0000052000007944 */ /* 0x01cfea0003c00000 */
[----:B------:R-:W-:Y:S01]  /*1b2f0*/  MOV R2, R58 ;  /* 0x0000003a00027202 */ /* 0x000fe20000000f00 */
[----:B-1---5:R-:W-:Y:S05]  /*1b300*/  BRA `(.L_x_622) ;  /* 0xffffa4c000007947 */ /* 0x022fea000383ffff */
.L_x_579:
[----:B------:R-:W-:Y:S01]  /*1b310*/  IMAD.MOV.U32 R88, RZ, RZ, R4 ;  /* 0x000000ffff587224 */ /* 0x000fe200078e0004 */
[----:B------:R-:W-:Y:S01]  /*1b320*/  MOV R58, 0x3 ;  /* 0x00000003003a7802 */ /* 0x000fe20000000f00 */
[----:B--2---:R-:W-:Y:S01]  /*1b330*/  IMAD.MOV.U32 R3, RZ, RZ, 0x181f ;  /* 0x0000181fff037424 */ /* 0x004fe200078e00ff */
[----:B------:R-:W-:-:S02]  /*1b340*/  MOV R2, 0x1b360 ;  /* 0x0001b36000027802 */ /* 0x000fc40000000f00 */
[----:B-1-34-:R-:W-:Y:S05]  /*1b350*/  CALL.REL.NOINC `($__internal_1_$__cuda_sm70_shflsync_idx_p) ;  /* 0x000004b000007944 */ /* 0x01afea0003c00000 */
        /* <DEDUP_REMOVED lines=8> */
.L_x_580:
[----:B------:R-:W-:Y:S01]  /*1b3e0*/  IMAD.MOV.U32 R88, RZ, RZ, R4 ;  /* 0x000000ffff587224 */ /* 0x000fe200078e0004 */
[----:B------:R-:W-:Y:S01]  /*1b3f0*/  MOV R58, 0x4 ;  /* 0x00000004003a7802 */ /* 0x000fe20000000f00 */
[----:B--2---:R-:W-:Y:S01]  /*1b400*/  IMAD.MOV.U32 R3, RZ, RZ, 0x181f ;  /* 0x0000181fff037424 */ /* 0x004fe200078e00ff */
[----:B------:R-:W-:Y:S02]  /*1b410*/  MOV R2, 0x1b430 ;  /* 0x0001b43000027802 */ /* 0x000fe40000000f00 */
[----:B-1-34-:R-:W-:Y:S05]  /*1b420*/  CALL.REL.NOINC `($__internal_1_$__cuda_sm70_shflsync_idx_p) ;  /* 0x000003e000007944 */ /* 0x01afea0003c00000 */
[----:B------:R-:W-:Y:S01]  /*1b430*/  MOV R6, R58 ;  /* 0x0000003a00067202 */ /* 0x000fe20000000f00 */
[----:B-1---5:R-:W-:Y:S05]  /*1b440*/  BRA `(.L_x_624) ;  /* 0xffffa49000007947 */ /* 0x022fea000383ffff */
.L_x_581:
[----:B------:R-:W-:Y:S01]  /*1b450*/  IMAD.MOV.U32 R88, RZ, RZ, R5 ;  /* 0x000000ffff587224 */ /* 0x000fe200078e0005 */
[----:B------:R-:W-:Y:S01]  /*1b460*/  MOV R58, 0x4 ;  /* 0x00000004003a7802 */ /* 0x000fe20000000f00 */
[----:B--2---:R-:W-:Y:S01]  /*1b470*/  IMAD.MOV.U32 R3, RZ, RZ, 0x181f ;  /* 0x0000181fff037424 */ /* 0x004fe200078e00ff */
[----:B------:R-:W-:Y:S02]  /*1b480*/  MOV R2, 0x1b4a0 ;  /* 0x0001b4a000027802 */ /* 0x000fe40000000f00 */
[----:B-1-34-:R-:W-:Y:S05]  /*1b490*/  CALL.REL.NOINC `($__internal_1_$__cuda_sm70_shflsync_idx_p) ;  /* 0x0000037000007944 */ /* 0x01afea0003c00000 */
[----:B------:R-:W-:Y:S01]  /*1b4a0*/  MOV R2, R58 ;  /* 0x0000003a00027202 */ /* 0x000fe20000000f00 */
[----:B-1---5:R-:W-:Y:S05]  /*1b4b0*/  BRA `(.L_x_625) ;  /* 0xffffa44000007947 */ /* 0x022fea000383ffff */
.L_x_582:
[----:B------:R-:W-:Y:S01]  /*1b4c0*/  IMAD.MOV.U32 R88, RZ, RZ, R4 ;  /* 0x000000ffff587224 */ /* 0x000fe200078e0004 */
[----:B------:R-:W-:Y:S01]  /*1b4d0*/  MOV R58, 0x5 ;  /* 0x00000005003a7802 */ /* 0x000fe20000000f00 */
[----:B-1----:R-:W-:Y:S01]  /*1b4e0*/  IMAD.MOV.U32 R3, RZ, RZ, 0x181f ;  /* 0x0000181fff037424 */ /* 0x002fe200078e00ff */
[----:B------:R-:W-:-:S02]  /*1b4f0*/  MOV R2, 0x1b510 ;  /* 0x0001b51000027802 */ /* 0x000fc40000000f00 */
[----:B--234-:R-:W-:Y:S05]  /*1b500*/  CALL.REL.NOINC `($__internal_1_$__cuda_sm70_shflsync_idx_p) ;  /* 0x0000030000007944 */ /* 0x01cfea0003c00000 */
        /* <DEDUP_REMOVED lines=8> */
.L_x_583:
[----:B------:R-:W-:Y:S01]  /*1b590*/  IMAD.MOV.U32 R88, RZ, RZ, R4 ;  /* 0x000000ffff587224 */ /* 0x000fe200078e0004 */
[----:B------:R-:W-:Y:S01]  /*1b5a0*/  MOV R58, 0x6 ;  /* 0x00000006003a7802 */ /* 0x000fe20000000f00 */
[----:B--2---:R-:W-:Y:S01]  /*1b5b0*/  IMAD.MOV.U32 R3, RZ, RZ, 0x181f ;  /* 0x0000181fff037424 */ /* 0x004fe200078e00ff */
[----:B------:R-:W-:Y:S02]  /*1b5c0*/  MOV R2, 0x1b5e0 ;  /* 0x0001b5e000027802 */ /* 0x000fe40000000f00 */
[----:B-1--4-:R-:W-:Y:S05]  /*1b5d0*/  CALL.REL.NOINC `($__internal_1_$__cuda_sm70_shflsync_idx_p) ;  /* 0x0000023000007944 */ /* 0x012fea0003c00000 */
[----:B------:R-:W-:Y:S01]  /*1b5e0*/  MOV R6, R58 ;  /* 0x0000003a00067202 */ /* 0x000fe20000000f00 */
[----:B-1---5:R-:W-:Y:S05]  /*1b5f0*/  BRA `(.L_x_627) ;  /* 0xffffa41000007947 */ /* 0x022fea000383ffff */
.L_x_584:
[----:B------:R-:W-:Y:S01]  /*1b600*/  IMAD.MOV.U32 R88, RZ, RZ, R5 ;  /* 0x000000ffff587224 */ /* 0x000fe200078e0005 */
[----:B------:R-:W-:Y:S01]  /*1b610*/  MOV R58, 0x6 ;  /* 0x00000006003a7802 */ /* 0x000fe20000000f00 */
[----:B--2---:R-:W-:Y:S01]  /*1b620*/  IMAD.MOV.U32 R3, RZ, RZ, 0x181f ;  /* 0x0000181fff037424 */ /* 0x004fe200078e00ff */
[----:B------:R-:W-:Y:S02]  /*1b630*/  MOV R2, 0x1b650 ;  /* 0x0001b65000027802 */ /* 0x000fe40000000f00 */
[----:B-1-34-:R-:W-:Y:S05]  /*1b640*/  CALL.REL.NOINC `($__internal_1_$__cuda_sm70_shflsync_idx_p) ;  /* 0x000001c000007944 */ /* 0x01afea0003c00000 */
[----:B------:R-:W-:Y:S01]  /*1b650*/  MOV R2, R58 ;  /* 0x0000003a00027202 */ /* 0x000fe20000000f00 */
[----:B-1---5:R-:W-:Y:S05]  /*1b660*/  BRA `(.L_x_628) ;  /* 0xffffa3c000007947 */ /* 0x022fea000383ffff */
.L_x_585:
[----:B------:R-:W-:Y:S01]  /*1b670*/  IMAD.MOV.U32 R88, RZ, RZ, R4 ;  /* 0x000000ffff587224 */ /* 0x000fe200078e0004 */
[----:B------:R-:W-:Y:S01]  /*1b680*/  MOV R58, 0x7 ;  /* 0x00000007003a7802 */ /* 0x000fe20000000f00 */
[----:B-1----:R-:W-:Y:S01]  /*1b690*/  IMAD.MOV.U32 R3, RZ, RZ, 0x181f ;  /* 0x0000181fff037424 */ /* 0x002fe200078e00ff */
[----:B------:R-:W-:-:S02]  /*1b6a0*/  MOV R2, 0x1b6c0 ;  /* 0x0001b6c000027802 */ /* 0x000fc40000000f00 */
[----:B--2-4-:R-:W-:Y:S05]  /*1b6b0*/  CALL.REL.NOINC `($__internal_1_$__cuda_sm70_shflsync_idx_p) ;  /* 0x0000015000007944 */ /* 0x014fea0003c00000 */
        /* <DEDUP_REMOVED lines=8> */
.L_x_587:
[----:B------:R-:W-:Y:S01]  /*1b740*/  IMAD.MOV.U32 R88, RZ, RZ, R47 ;  /* 0x000000ffff587224 */ /* 0x000fe200078e002f */
[----:B------:R-:W-:Y:S01]  /*1b750*/  MOV R58, RZ ;  /* 0x000000ff003a7202 */ /* 0x000fe20000000f00 */
[----:B-1----:R-:W-:Y:S01]  /*1b760*/  IMAD.MOV.U32 R3, RZ, RZ, 0x1f ;  /* 0x0000001fff037424 */ /* 0x002fe200078e00ff */
[----:B------:R-:W-:Y:S02]  /*1b770*/  MOV R2, 0x1b790 ;  /* 0x0001b79000027802 */ /* 0x000fe40000000f00 */
[----:B--23--:R-:W-:Y:S05]  /*1b780*/  CALL.REL.NOINC `($__internal_1_$__cuda_sm70_shflsync_idx_p) ;  /* 0x0000008000007944 */ /* 0x00cfea0003c00000 */
[----:B-----5:R-:W-:Y:S01]  /*1b790*/  MOV R0, R58 ;  /* 0x0000003a00007202 */ /* 0x020fe20000000f00 */
[----:B-1----:R-:W-:Y:S05]  /*1b7a0*/  BRA `(.L_x_630) ;  /* 0xffffa42000007947 */ /* 0x002fea000383ffff */
        .weak           $__internal_0_$__cuda_sm70_shflsync_bfly_p
        .type           $__internal_0_$__cuda_sm70_shflsync_bfly_p,@function
        .size           $__internal_0_$__cuda_sm70_shflsync_bfly_p,($__internal_1_$__cuda_sm70_shflsync_idx_p - $__internal_0_$__cuda_sm70_shflsync_bfly_p)
$__internal_0_$__cuda_sm70_shflsync_bfly_p:
[----:B------:R-:W-:Y:S02]  /*1b7b0*/  MOV R193, 0xffffffff ;  /* 0xffffffff00c17802 */ /* 0x000fe40000000f00 */
[----:B------:R-:W-:Y:S02]  /*1b7c0*/  MOV R3, 0x1f ;  /* 0x0000001f00037802 */ /* 0x000fe40000000f00 */
[----:B------:R-:W-:Y:S04]  /*1b7d0*/  WARPSYNC R193 ;  /* 0x000000c100007348 */ /* 0x000fe80003800000 */
[----:B------:R1:W2:Y:S02]  /*1b7e0*/  SHFL.BFLY PT, R0, R4, R0, R3 ;  /* 0x0c00000004007389 */ /* 0x0002a400000e0003 */
[----:B-1----:R-:W-:-:S04]  /*1b7f0*/  MOV R3, 0x0 ;  /* 0x0000000000037802 */ /* 0x002fc80000000f00 */
[----:B--2---:R-:W-:Y:S05]  /*1b800*/  RET.REL.NODEC R2 `(_ZN7cutlass13device_kernelIN5flash19enable_sm80_to_sm89INS1_16FlashAttnFwdSm80INS1_25CollectiveMainloopFwdSm80ILi4ELi1ELb0EN4cute5tupleIJNS5_1CILi128EEENS7_ILi112EEENS7_ILi64EEEEEELi64ENS_6half_tEfNS_4arch4Sm80ELb1ELb0ELb1ELb0ELb1ELb0ELb1ELb0EEENS1_21CollectiveEpilogueFwdINS6_IJS8_SA_S9_EEENS6_IJNS7_ILi1EEESI_SI_EEESC_SE_Li128ELb0ELb1ELb0ELb0EEENS1_30DynamicPersistentTileSchedulerILi128ELi128ELb0ELb1ELb0EEEEEEEEEvNT_6ParamsE) ;  /* 0xfffe47f002007950 */ /* 0x004fea0003c3ffff */
        .weak           $__internal_1_$__cuda_sm70_shflsync_idx_p
        .type           $__internal_1_$__cuda_sm70_shflsync_idx_p,@function
        .size           $__internal_1_$__cuda_sm70_shflsync_idx_p,(.L_x_1602 - $__internal_1_$__cuda_sm70_shflsync_idx_p)
$__internal_1_$__cuda_sm70_shflsync_idx_p:
[----:B------:R1:W-:Y:S02]  /*1b810*/  STL [R1+0xa0], R0 ;  /* 0x0000a00001007387 */ /* 0x0003e40000100800 */
[----:B-1----:R-:W-:-:S04]  /*1b820*/  MOV R0, 0xffffffff ;  /* 0xffffffff00007802 */ /* 0x002fc80000000f00 */
[----:B------:R-:W-:Y:S04]  /*1b830*/  WARPSYNC R0 ;  /* 0x0000000000007348 */ /* 0x000fe80003800000 */
[----:B------:R1:W2:Y:S04]  /*1b840*/  SHFL.IDX PT, R58, R88, R58, R3 ;  /* 0x0000003a583a7389 */ /* 0x0002a800000e0003 */
[----:B-1----:R1:W5:Y:S01]  /*1b850*/  LDL.LU R0, [R1+0xa0] ;  /* 0x0000a00001007983 */ /* 0x0023620000300800 */
[----:B------:R-:W-:-:S04]  /*1b860*/  MOV R3, 0x0 ;  /* 0x0000000000037802 */ /* 0x000fc80000000f00 */
[----:B--2---:R-:W-:Y:S05]  /*1b870*/  RET.REL.NODEC R2 `(_ZN7cutlass13device_kernelIN5flash19enable_sm80_to_sm89INS1_16FlashAttnFwdSm80INS1_25CollectiveMainloopFwdSm80ILi4ELi1ELb0EN4cute5tupleIJNS5_1CILi128EEENS7_ILi112EEENS7_ILi64EEEEEELi64ENS_6half_tEfNS_4arch4Sm80ELb1ELb0ELb1ELb0ELb1ELb0ELb1ELb0EEENS1_21CollectiveEpilogueFwdINS6_IJS8_SA_S9_EEENS6_IJNS7_ILi1EEESI_SI_EEESC_SE_Li128ELb0ELb1ELb0ELb0EEENS1_30DynamicPersistentTileSchedulerILi128ELi128ELb0ELb1ELb0EEEEEEEEEvNT_6ParamsE) ;  /* 0xfffe478002007950 */ /* 0x004fea0003c3ffff */
.L_x_631:
        /* <DEDUP_REMOVED lines=16> */
.L_x_1602:


//--------------------- .text._ZN7cutlass13device_kernelIN5flash19enable_sm80_to_sm89INS1_16FlashAttnFwdSm80INS1_25CollectiveMainloopFwdSm80ILi4ELi1ELb0EN4cute5tupleIJNS5_1CILi128EEENS7_ILi112EEENS7_ILi64EEEEEELi64ENS_6half_tEfNS_4arch4Sm80ELb1ELb0ELb1ELb1ELb1ELb0ELb1ELb0EEENS1_21CollectiveEpilogueFwdINS6_IJS8_SA_S9_EEENS6_IJNS7_ILi1EEESI_SI_EEESC_SE_Li128ELb1ELb1ELb0ELb0EEENS1_19SingleTileSchedulerILb1ELb0ELb1ELi128EEEEEEEEEvNT_6ParamsE --------------------------
	.section	.text._ZN7cutlass13device_kernelIN5flash19enable_sm80_to_sm89INS1_16FlashAttnFwdSm80INS1_25CollectiveMainloopFwdSm80ILi4ELi1ELb0EN4cute5tupleIJNS5_1CILi128EEENS7_ILi112EEENS7_ILi64EEEEEELi64ENS_6half_tEfNS_4arch4Sm80ELb1ELb0ELb1ELb1ELb1ELb0ELb1ELb0EEENS1_21CollectiveEpilogueFwdINS6_IJS8_SA_S9_EEENS6_IJNS7_ILi1EEESI_SI_EEESC_SE_Li128ELb1ELb1ELb0ELb0EEENS1_19SingleTileSchedulerILb1ELb0ELb1ELi128EEEEEEEEEvNT_6ParamsE,"ax",@progbits
	.sectioninfo	@"SHI_REGISTERS=255"
	.align	128
.text._ZN7cutlass13device_kernelIN5flash19enable_sm80_to_sm89INS1_16FlashAttnFwdSm80INS1_25CollectiveMainloopFwdSm80ILi4ELi1ELb0EN4cute5tupleIJNS5_1CILi128EEENS7_ILi112EEENS7_ILi64EEEEEELi64ENS_6half_tEfNS_4arch4Sm80ELb1ELb0ELb1ELb1ELb1ELb0ELb1ELb0EEENS1_21CollectiveEpilogueFwdINS6_IJS8_SA_S9_EEENS6_IJNS7_ILi1EEESI_SI_EEESC_SE_Li128ELb1ELb1ELb0ELb0EEENS1_19SingleTileSchedulerILb1ELb0ELb1ELi128EEEEEEEEEvNT_6ParamsE:
        .type           _ZN7cutlass13device_kernelIN5flash19enable_sm80_to_sm89INS1_16FlashAttnFwdSm80INS1_25CollectiveMainloopFwdSm80ILi4ELi1ELb0EN4cute5tupleIJNS5_1CILi128EEENS7_ILi112EEENS7_ILi64EEEEEELi64ENS_6half_tEfNS_4arch4Sm80ELb1ELb0ELb1ELb1ELb1ELb0ELb1ELb0EEENS1_21CollectiveEpilogueFwdINS6_IJS8_SA_S9_EEENS6_IJNS7_ILi1EEESI_SI_EEESC_SE_Li128ELb1ELb1ELb0ELb0EEENS1_19SingleTileSchedulerILb1ELb0ELb1ELi128EEEEEEEEEvNT_6ParamsE,@function
        .size           _ZN7cutlass13device_kernelIN5flash19enable_sm80_to_sm89INS1_16FlashAttnFwdSm80INS1_25CollectiveMainloopFwdSm80ILi4ELi1ELb0EN4cute5tupleIJNS5_1CILi128EEENS7_ILi112EEENS7_ILi64EEEEEELi64ENS_6half_tEfNS_4arch4Sm80ELb1ELb0ELb1ELb1ELb1ELb0ELb1ELb0EEENS1_21CollectiveEpilogueFwdINS6_IJS8_SA_S9_EEENS6_IJNS7_ILi1EEESI_SI_EEESC_SE_Li128ELb1ELb1ELb0ELb0EEENS1_19SingleTileSchedulerILb1ELb0ELb1ELi128EEEEEEEEEvNT_6ParamsE,(.L_x_1605 - _ZN7cutlass13device_kernelIN5flash19enable_sm80_to_sm89INS1_16FlashAttnFwdSm80INS1_25CollectiveMainloopFwdSm80ILi4ELi1ELb0EN4cute5tupleIJNS5_1CILi128EEENS7_ILi112EEENS7_ILi64EEEEEELi64ENS_6half_tEfNS_4arch4Sm80ELb1ELb0ELb1ELb1ELb1ELb0ELb1ELb0EEENS1_21CollectiveEpilogueFwdINS6_IJS8_SA_S9_EEENS6_IJNS7_ILi1EEESI_SI_EEESC_SE_Li128ELb1ELb1ELb0ELb0EEENS1_19SingleTileSchedulerILb1ELb0ELb1ELi128EEEEEEEEEvNT_6ParamsE)
        .other          _ZN7cutlass13device_kernelIN5flash19enable_sm80_to_sm89INS1_16FlashAttnFwdSm80INS1_25CollectiveMainloopFwdSm80ILi4ELi1ELb0EN4cute5tupleIJNS5_1CILi128EEENS7_ILi112EEENS7_ILi64EEEEEELi64ENS_6half_tEfNS_4arch4Sm80ELb1ELb0ELb1ELb1ELb1ELb0ELb1ELb0EEENS1_21CollectiveEpilogueFwdINS6_IJS8_SA_S9_EEENS6_IJNS7_ILi1EEESI_SI_EEESC_SE_Li128ELb1ELb1ELb0ELb0EEENS1_19SingleTileSchedulerILb1ELb0ELb1ELi128EEEEEEEEEvNT_6ParamsE,@"STO_CUDA_ENTRY STV_DEFAULT"
_ZN7cutlass13device_kernelIN5flash19enable_sm80_to_sm89INS1_16FlashAttnFwdSm80INS1_25CollectiveMainloopFwdSm80ILi4ELi1ELb0EN4cute5tupleIJNS5_1CILi128EEENS7_ILi112EEENS7_ILi64EEEEEELi64ENS_6half_tEfNS_4arch4Sm80ELb1ELb0ELb1ELb1ELb1ELb0ELb1ELb0EEENS1_21CollectiveEpilogueFwdINS6_IJS8_SA_S9_EEENS6_IJNS7_ILi1EEESI_SI_EEESC_SE_Li128ELb1ELb1ELb0ELb0EEENS1_19SingleTileSchedulerILb1ELb0ELb1ELi128EEEEEEEEEvNT_6ParamsE:
        /* <DEDUP_REMOVED lines=21> */
.L_x_633:
        /* <DEDUP_REMOVED lines=13> */
.L_x_635:
[----:B------:R-:W-:Y:S02]  /*0220*/  ULDC UR5, c[0x0][0x54c] ;  /* 0x0001530000057ab9 */ /* 0x000fe40000000800 */
.L_x_634:
[----:B------:R-:W-:Y:S02]  /*0230*/  ULDC UR4, c[0x0][0x548] ;  /* 0x0001520000047ab9 */ /* 0x000fe40000000800 */
[----:B------:R-:W-:-:S02]  /*0240*/  USHF.L.U32 UR10, UR10, 0x7, URZ ;  /* 0x000000070a0a7899 */ /* 0x000fc4000800063f */
[----:B------:R-:W-:-:S04]  /*0250*/  UIMAD UR4, UR5, UR4, URZ ;  /* 0x00000004050472a4 */ /* 0x000fc8000f8e023f */
[----:B------:R-:W-:-:S04]  /*0260*/  UISETP.GE.AND UP0, UPT, UR10, UR4, UPT ;  /* 0x000000040a00728c */ /* 0x000fc8000bf06270 */
[----:B------:R-:W-:Y:S01]  /*0270*/  USEL UR13, UR13, 0xffffffff, !UP0 ;  /* 0xffffffff0d0d7887 */ /* 0x000fe2000c000000 */
[----:B------:R-:W-:Y:S05]  /*0280*/  BRA `(.L_x_636) ;  /* 0x000001b000007947 */ /* 0x000fea0003800000 */
.L_x_632:
        /* <DEDUP_REMOVED lines=8> */
.L_x_637:
        /* <DEDUP_REMOVED lines=13> */
.L_x_639:
[----:B------:R-:W-:Y:S02]  /*03e0*/  ULDC UR5, c[0x0][0x54c] ;  /* 0x0001530000057ab9 */ /* 0x000fe40000000800 */
.L_x_638:
[----:B------:R-:W-:Y:S02]  /*03f0*/  ULDC UR4, c[0x0][0x548] ;  /* 0x0001520000047ab9 */ /* 0x000fe40000000800 */
[----:B------:R-:W-:-:S02]  /*0400*/  USHF.L.U32 UR10, UR10, 0x7, URZ ;  /* 0x000000070a0a7899 */ /* 0x000fc4000800063f */
[----:B------:R-:W-:-:S04]  /*0410*/  UIMAD UR4, UR5, UR4, URZ ;  /* 0x00000004050472a4 */ /* 0x000fc8000f8e023f */
[----:B------:R-:W-:-:S04]  /*0420*/  UISETP.GE.AND UP0, UPT, UR10, UR4, UPT ;  /* 0x000000040a00728c */ /* 0x000fc8000bf06270 */
[----:B------:R-:W-:-:S06]  /*0430*/  USEL UR13, UR13, 0xffffffff, !UP0 ;  /* 0xffffffff0d0d7887 */ /* 0x000fcc000c000000 */
.L_x_636:
        /* <DEDUP_REMOVED lines=47> */
.L_x_640:
        /* <DEDUP_REMOVED lines=10> */
.L_x_641:
        /* <DEDUP_REMOVED lines=12> */
.L_x_642:
[----:B------:R-:W-:Y:S01]  /*0890*/  ULDC UR4, c[0x0][0x2c4] ;  /* 0x0000b10000047ab9 */ /* 0x000fe20000000800 */
[----:B------:R-:W-:Y:S01]  /*08a0*/  PLOP3.LUT P4, PT, PT, PT, PT, 0x80, 0x0 ;  /* 0x000000000000781c */ /* 0x000fe20003f8f070 */
[----:B------:R-:W-:Y:S01]  /*08b0*/  UISETP.NE.AND UP1, UPT, UR4, 0x1, UPT ;  /* 0x000000010400788c */ /* 0x000fe2000bf25270 */
[----:B------:R-:W-:Y:S01]  /*08c0*/  CS2R R178, SRZ ;  /* 0x0000000000b27805 */ /* 0x000fe2000001ff00 */
[----:B------:R-:W-:Y:S01]  /*08d0*/  UIADD3 UR7, -UR11, UR7, URZ ;  /* 0x000000070b077290 */ /* 0x000fe2000fffe13f */
[----:B------:R-:W-:Y:S01]  /*08e0*/  CS2R R176, SRZ ;  /* 0x0000000000b07805 */ /* 0x000fe2000001ff00 */
[----:B------:R-:W-:Y:S01]  /*08f0*/  ULDC.64 UR4, c[0x0][0x2c8] ;  /* 0x0000b20000047ab9 */ /* 0x000fe20000000a00 */
[----:B------:R-:W-:Y:S01]  /*0900*/  CS2R R182, SRZ ;  /* 0x0000000000b67805 */ /* 0x000fe2000001ff00 */
[----:B------:R-:W-:Y:S01]  /*0910*/  CS2R R180, SRZ ;  /* 0x0000000000b47805 */ /* 0x000fe2000001ff00 */
[----:B------:R-:W-:Y:S01]  /*0920*/  IMAD.MOV.U32 R15, RZ, RZ, RZ ;  /* 0x000000ffff0f7224 */ /* 0x000fe200078e00ff */
[----:B------:R-:W-:Y:S01]  /*0930*/  MOV R11, RZ ;  /* 0x000000ff000b7202 */ /* 0x000fe20000000f00 */
[----:B------:R-:W-:Y:S01]  /*0940*/  IMAD.MOV.U32 R174, RZ, RZ, RZ ;  /* 0x000000ffffae7224 */ /* 0x000fe200078e00ff */
[----:B------:R-:W-:Y:S01]  /*0950*/  CS2R R16, SRZ ;  /* 0x0000000000107805 */ /* 0x000fe2000001ff00 */
[----:B------:R-:W-:Y:S01]  /*0960*/  @UP1 UIADD3 UR18, UR10, 0x7f, URZ ;  /* 0x0000007f0a121890 */ /* 0x000fe2000fffe03f */
[----:B------:R-:W-:Y:S01]  /*0970*/  IMAD.MOV.U32 R172, RZ, RZ, RZ ;  /* 0x000000ffffac7224 */ /* 0x000fe200078e00ff */
[----:B------:R-:W-:Y:S01]  /*0980*/  MOV R170, RZ ;  /* 0x000000ff00aa7202 */ /* 0x000fe20000000f00 */
[----:B------:R-:W-:Y:S01]  /*0990*/  IMAD.MOV.U32 R168, RZ, RZ, RZ ;  /* 0x000000ffffa87224 */ /* 0x000fe200078e00ff */
[----:B------:R-:W-:Y:S01]  /*09a0*/  UIMAD.WIDE.U32 UR18, UR18, UR4, URZ ;  /* 0x00000004121272a5 */ /* 0x000fe2000f8e003f */
[----:B------:R-:W-:Y:S01]  /*09b0*/  CS2R R18, SRZ ;  /* 0x0000000000127805 */ /* 0x000fe2000001ff00 */
[----:B------:R-:W-:Y:S01]  /*09c0*/  UIADD3 UR4, UR10, 0x7f, URZ ;  /* 0x0000007f0a047890 */ /* 0x000fe2000fffe03f */
[----:B------:R-:W-:Y:S01]  /*09d0*/  MOV R162, RZ ;  /* 0x000000ff00a27202 */ /* 0x000fe20000000f00 */
[----:B------:R-:W-:Y:S01]  /*09e0*/  @UP1 USHF.R.U32.HI UR4, URZ, UR5, UR19 ;  /* 0x000000053f041299 */ /* 0x000fe20008011613 */
[----:B------:R-:W-:Y:S01]  /*09f0*/  CS2R R12, SRZ ;  /* 0x00000000000c7805 */ /* 0x000fe2000001ff00 */
[----:B---3--:R-:W-:Y:S01]  /*0a00*/  UIADD3 UR5, UR7, 0x70, -UR12 ;  /* 0x0000007007057890 */ /* 0x008fe2000fffe80c */
[----:B------:R-:W-:Y:S01]  /*0a10*/  IMAD.MOV.U32 R160, RZ, RZ, RZ ;  /* 0x000000ffffa07224 */ /* 0x000fe200078e00ff */
[----:B------:R-:W-:Y:S01]  /*0a20*/  UIADD3 UR19, UR7, 0x6f, URZ ;  /* 0x0000006f07137890 */ /* 0x000fe2000fffe03f */
[----:B------:R-:W-:Y:S01]  /*0a30*/  MOV R166, RZ ;  /* 0x000000ff00a67202 */ /* 0x000fe20000000f00 */
[----:B------:R-:W-:Y:S01]  /*0a40*/  UIADD3 UR5, UR5, UR4, URZ ;  /* 0x0000000405057290 */ /* 0x000fe2000fffe03f */
[----:B------:R-:W-:Y:S01]  /*0a50*/  IMAD.MOV.U32 R164, RZ, RZ, RZ ;  /* 0x000000ffffa47224 */ /* 0x000fe200078e00ff */
[----:B------:R-:W-:Y:S01]  /*0a60*/  UMOV UR18, URZ ;  /* 0x0000003f00127c82 */ /* 0x000fe20008000000 */
[----:B------:R-:W-:Y:S01]  /*0a70*/  CS2R R158, SRZ ;  /* 0x00000000009e7805 */ /* 0x000fe2000001ff00 */
[----:B------:R-:W-:Y:S01]  /*0a80*/  UMOV UR4, URZ ;  /* 0x0000003f00047c82 */ /* 0x000fe20008000000 */
[----:B------:R-:W-:Y:S01]  /*0a90*/  CS2R R22, SRZ ;  /* 0x0000000000167805 */ /* 0x000fe2000001ff00 */
[----:B------:R-:W-:Y:S01]  /*0aa0*/  UIMAD.WIDE UR18, UR19, -0x6db6db6d, UR18 ;  /* 0x92492493131278a5 */ /* 0x000fe2000f8e0212 */
[----:B------:R-:W-:Y:S01]  /*0ab0*/  MOV R156, RZ ;  /* 0x000000ff009c7202 */ /* 0x000fe20000000f00 */
[----:B------:R-:W-:Y:S01]  /*0ac0*/  UIMAD.WIDE UR4, UR5, -0x6db6db6d, UR4 ;  /* 0x92492493050478a5 */ /* 0x000fe2000f8e0204 */
[----:B------:R-:W-:Y:S01]  /*0ad0*/  IMAD.MOV.U32 R154, RZ, RZ, RZ ;  /* 0x000000ffff9a7224 */ /* 0x000fe200078e00ff */
[----:B------:R-:W-:Y:S01]  /*0ae0*/  USHF.R.U32.HI UR6, URZ, 0x1f, UR19 ;  /* 0x0000001f3f067899 */ /* 0x000fe20008011613 */
[----:B------:R-:W-:Y:S01]  /*0af0*/  CS2R R24, SRZ ;  /* 0x0000000000187805 */ /* 0x000fe2000001ff00 */
[----:B------:R-:W-:Y:S01]  /*0b00*/  USHF.R.U32.HI UR4, URZ, 0x1f, UR5 ;  /* 0x0000001f3f047899 */ /* 0x000fe20008011605 */
[----:B------:R-:W-:Y:S01]  /*0b10*/  MOV R152, RZ ;  /* 0x000000ff00987202 */ /* 0x000fe20000000f00 */
[----:B------:R-:W-:Y:S01]  /*0b20*/  ULEA.HI.SX32 UR6, UR19, UR6, 0x1a ;  /* 0x0000000613067291 */ /* 0x000fe2000f8fd23f */
[----:B------:R-:W-:Y:S01]  /*0b30*/  CS2R R146, SRZ ;  /* 0x0000000000927805 */ /* 0x000fe2000001ff00 */
[----:B------:R-:W-:Y:S01]  /*0b40*/  ULEA.HI.SX32 UR4, UR5, UR4, 0x1a ;  /* 0x0000000405047291 */ /* 0x000fe2000f8fd23f */
[----:B------:R-:W-:Y:S01]  /*0b50*/  IMAD.MOV.U32 R144, RZ, RZ, RZ ;  /* 0x000000ffff907224 */ /* 0x000fe200078e00ff */
[----:B------:R-:W-:Y:S01]  /*0b60*/  CS2R R20, SRZ ;  /* 0x0000000000147805 */ /* 0x000fe2000001ff00 */
[----:B------:R-:W-:Y:S01]  /*0b70*/  MOV R150, RZ ;  /* 0x000000ff00967202 */ /* 0x000fe20000000f00 */
[----:B------:R-:W-:Y:S01]  /*0b80*/  UISETP.LT.AND UP0, UPT, UR6, UR4, UPT ;  /* 0x000000040600728c */ /* 0x000fe2000bf01270 */
[----:B------:R-:W-:Y:S01]  /*0b90*/  IMAD.MOV.U32 R148, RZ, RZ, RZ ;  /* 0x000000ffff947224 */ /* 0x000fe200078e00ff */
[----:B------:R-:W-:Y:S01]  /*0ba0*/  CS2R R142, SRZ ;  /* 0x00000000008e7805 */ /* 0x000fe2000001ff00 */
[----:B------:R-:W-:Y:S01]  /*0bb0*/  CS2R R28, SRZ ;  /* 0x00000000001c7805 */ /* 0x000fe2000001ff00 */
[----:B------:R-:W-:Y:S01]  /*0bc0*/  USEL UR6, UR6, UR4, UP0 ;  /* 0x0000000406067287 */ /* 0x000fe20008000000 */
[----:B------:R-:W-:Y:S01]  /*0bd0*/  MOV R140, RZ ;  /* 0x000000ff008c7202 */ /* 0x000fe20000000f00 */
[----:B------:R-:W-:Y:S01]  /*0be0*/  IMAD.MOV.U32 R138, RZ, RZ, RZ ;  /* 0x000000ffff8a7224 */ /* 0x000fe200078e00ff */
[----:B------:R-:W-:Y:S01]  /*0bf0*/  CS2R R30, SRZ ;  /* 0x00000000001e7805 */ /* 0x000fe2000001ff00 */
[----:B------:R-:W-:Y:S01]  /*0c00*/  UISETP.GE.AND UP0, UPT, UR6, 0x1, UPT ;  /* 0x000000010600788c */ /* 0x000fe2000bf06270 */
[----:B------:R-:W-:Y:S01]  /*0c10*/  MOV R136, RZ ;  /* 0x000000ff00887202 */ /* 0x000fe20000000f00 */
[----:B------:R-:W-:Y:S01]  /*0c20*/  CS2R R130, SRZ ;  /* 0x0000000000827805 */ /* 0x000fe2000001ff00 */
[----:B------:R-:W-:Y:S01]  /*0c30*/  CS2R R32, SRZ ;  /* 0x0000000000207805 */ /* 0x000fe2000001ff00 */
[----:B------:R-:W-:Y:S01]  /*0c40*/  IMAD.MOV.U32 R128, RZ, RZ, RZ ;  /* 0x000000ffff807224 */ /* 0x000fe200078e00ff */
[----:B------:R-:W-:Y:S01]  /*0c50*/  MOV R134, RZ ;  /* 0x000000ff00867202 */ /* 0x000fe20000000f00 */
[----:B------:R-:W-:Y:S01]  /*0c60*/  CS2R R26, SRZ ;  /* 0x00000000001a7805 */ /* 0x000fe2000001ff00 */
[----:B------:R-:W-:Y:S01]  /*0c70*/  PLOP3.LUT P0, PT, PT, PT, UP0, 0x80, 0x0 ;  /* 0x000000000000781c */ /* 0x000fe20003f0f008 */
[----:B------:R-:W-:Y:S01]  /*0c80*/  IMAD.MOV.U32 R132, RZ, RZ, RZ ;  /* 0x000000ffff847224 */ /* 0x000fe200078e00ff */
[----:B------:R-:W-:Y:S01]  /*0c90*/  CS2R R126, SRZ ;  /* 0x00000000007e7805 */ /* 0x000fe2000001ff00 */
[----:B------:R-:W-:Y:S01]  /*0ca0*/  MOV R124, RZ ;  /* 0x000000ff007c7202 */ /* 0x000fe20000000f00 */
[----:B------:R-:W-:Y:S01]  /*0cb0*/  IMAD.MOV.U32 R122, RZ, RZ, RZ ;  /* 0x000000ffff7a7224 */ /* 0x000fe200078e00ff */
[----:B------:R-:W-:Y:S01]  /*0cc0*/  CS2R R120, SRZ ;  /* 0x0000000000787805 */ /* 0x000fe2000001ff00 */
[----:B------:R-:W-:Y:S01]  /*0cd0*/  CS2R R38, SRZ ;  /* 0x0000000000267805 */ /* 0x000fe2000001ff00 */
[----:B------:R-:W-:-:S06]  /*0ce0*/  CS2R R36, SRZ ;  /* 0x0000000000247805 */ /* 0x000fcc000001ff00 */
        /* <DEDUP_REMOVED lines=19> */
[----:B------:R-:W-:Y:S01]  /*0e20*/  BSSY B0, `(.L_x_644) ;  /* 0x0000052000007945 */ /* 0x000fe20003800000 */
[----:B------:R-:W-:-:S02]  /*0e30*/  ULDC.64 UR4, c[0x0][0x1b8] ;  /* 0x00006e0000047ab9 */ /* 0x000fc40000000a00 */
[----:B------:R-:W-:Y:S02]  /*0e40*/  UIADD3 UR19, UR19, UR17, URZ ;  /* 0x0000001113137290 */ /* 0x000fe4000fffe03f */
[----:B------:R-:W-:Y:S02]  /*0e50*/  USHF.R.S32.HI UR17, URZ, 0x1f, UR13 ;  /* 0x0000001f3f117899 */ /* 0x000fe4000801140d */
[----:B------:R-:W-:Y:S02]  /*0e60*/  UIMAD UR16, UR8, UR4, URZ ;  /* 0x00000004081072a4 */ /* 0x000fe4000f8e023f */
[----:B------:R-:W-:Y:S02]  /*0e70*/  USEL UR17, UR17, URZ, !UP2 ;  /* 0x0000003f11117287 */ /* 0x000fe4000d000000 */
[----:B------:R-:W-:Y:S02]  /*0e80*/  UIMAD UR16, UR9, UR5, UR16 ;  /* 0x00000005091072a4 */ /* 0x000fe4000f8e0210 */
[----:B------:R-:W-:-:S02]  /*0e90*/  UIMAD.WIDE.U32 UR20, UR9, UR4, UR18 ;  /* 0x00000004091472a5 */ /* 0x000fc4000f8e0012 */
[----:B------:R-:W-:Y:S02]  /*0ea0*/  USEL UR18, UR13, URZ, !UP2 ;  /* 0x0000003f0d127287 */ /* 0x000fe4000d000000 */
[----:B------:R-:W-:Y:S01]  /*0eb0*/  ULDC.64 UR4, c[0x0][0x1c0] ;  /* 0x0000700000047ab9 */ /* 0x000fe20000000a00 */
[----:B-1----:R-:W-:Y:S01]  /*0ec0*/  LEA.HI R2, R247, R246, RZ, 0x3 ;  /* 0x000000f6f7027211 */ /* 0x002fe200078f18ff */
[----:B------:R-:W-:Y:S02]  /*0ed0*/  UIMAD UR17, UR17, UR4, URZ ;  /* 0x00000004111172a4 */ /* 0x000fe4000f8e023f */
[----:B------:R-:W-:Y:S01]  /*0ee0*/  UIADD3 UR21, UR21, UR16, URZ ;  /* 0x0000001015157290 */ /* 0x000fe2000fffe03f */
[----:B------:R-:W-:Y:S01]  /*0ef0*/  LOP3.LUT R0, R2, 0xfffffff8, RZ, 0xc0, !PT ;  /* 0xfffffff802007812 */ /* 0x000fe200078ec0ff */
[----:B------:R-:W-:Y:S01]  /*0f00*/  UIMAD UR5, UR18, UR5, UR17 ;  /* 0x00000005120572a4 */ /* 0x000fe2000f8e0211 */
[----:B------:R-:W-:Y:S01]  /*0f10*/  SHF.R.S32.HI R19, RZ, 0x3, R2 ;  /* 0x00000003ff137819 */ /* 0x000fe20000011402 */
[----:B------:R-:W-:-:S02]  /*0f20*/  UIMAD.WIDE.U32 UR18, UR18, UR4, UR20 ;  /* 0x00000004121272a5 */ /* 0x000fc4000f8e0014 */
[----:B------:R-:W-:Y:S01]  /*0f30*/  IMAD.IADD R6, R246, 0x1, -R0 ;  /* 0x00000001f6067824 */ /* 0x000fe200078e0a00 */
[----:B------:R-:W-:Y:S02]  /*0f40*/  ULDC UR17, c[0x0][0x2c4] ;  /* 0x0000b10000117ab9 */ /* 0x000fe40000000800 */
        /* <DEDUP_REMOVED lines=63> */
.L_x_645:
[----:B-1-34-:R-:W-:Y:S05]  /*1340*/  BSYNC B0 ;  /* 0x0000000000007941 */ /* 0x01afea0003800000 */
.L_x_644:
        /* <DEDUP_REMOVED lines=11> */
.L_x_647:
[----:B------:R-:W-:Y:S05]  /*1400*/  BSYNC B0 ;  /* 0x0000000000007941 */ /* 0x000fea0003800000 */
.L_x_646:
        /* <DEDUP_REMOVED lines=11> */
.L_x_649:
[----:B------:R-:W-:Y:S05]  /*14c0*/  BSYNC B0 ;  /* 0x0000000000007941 */ /* 0x000fea0003800000 */
.L_x_648:
        /* <DEDUP_REMOVED lines=11> */
.L_x_651:
[----:B------:R-:W-:Y:S05]  /*1580*/  BSYNC B0 ;  /* 0x0000000000007941 */ /* 0x000fea0003800000 */
.L_x_650:
        /* <DEDUP_REMOVED lines=11> */
.L_x_653:
[----:B------:R-:W-:Y:S05]  /*1640*/  BSYNC B0 ;  /* 0x0000000000007941 */ /* 0x000fea0003800000 */
.L_x_652:
        /* <DEDUP_REMOVED lines=11> */
.L_x_655:
[----:B------:R-:W-:Y:S05]  /*1700*/  BSYNC B0 ;  /* 0x0000000000007941 */ /* 0x000fea0003800000 */
.L_x_654:
        /* <DEDUP_REMOVED lines=11> */
.L_x_657:
[----:B------:R-:W-:Y:S05]  /*17c0*/  BSYNC B0 ;  /* 0x0000000000007941 */ /* 0x000fea0003800000 */
.L_x_656:
        /* <DEDUP_REMOVED lines=20> */
[----:B------:R-:W-:Y:S01]  /*1910*/  IMAD.U32 R10, RZ, RZ, UR9 ;  /* 0x00000009ff0a7e24 */ /* 0x000fe2000f8e00ff */
        /* <DEDUP_REMOVED lines=11> */
[----:B------:R-:W-:Y:S03]  /*19d0*/  STL [R1+0xc], R118 ;  /* 0x00000c7601007387 */ /* 0x000fe60000100800 */
[C---:B------:R-:W-:Y:S01]  /*19e0*/  @!P4 IADD3 R3, P1, R0.reuse, UR18, RZ ;  /* 0x000000120003cc10 */ /* 0x040fe2000ff3e0ff */
[----:B------:R-:W-:Y:S01]  /*19f0*/  @!PT LDS RZ, [RZ] ;  /* 0x00000000fffff984 */ /* 0x000fe20000000800 */
[----:B------:R1:W-:Y:S03]  /*1a00*/  @!P3 LDGSTS.E.BYPASS.LTC128B.128 [R118+0xa900], [R8.64], !P0 ;  /* 0x0a9000000876bfae */ /* 0x0003e6000c101d4e */
[----:B------:R-:W-:Y:S01]  /*1a10*/  @!P4 LEA.HI.X.SX32 R7, R0, UR17, 0x1, P1 ;  /* 0x000000110007cc11 */ /* 0x000fe200088f0eff */
[----:B------:R-:W0:Y:S04]  /*1a20*/  LDGDEPBAR ;  /* 0x00000000000079af */ /* 0x000e280000000000 */
[----:B------:R-:W-:Y:S01]  /*1a30*/  BAR.SYNC.DEFER_BLOCKING 0x0 ;  /* 0x0000000000007b1d */ /* 0x000fe20000010000 */
[----:B------:R-:W-:-:S04]  /*1a40*/  @!P4 LEA R6, P1, R3, c[0x0][0x2a0], 0x2 ;  /* 0x0000a8000306ca11 */ /* 0x000fc800078210ff */
[----:B------:R-:W-:-:S05]  /*1a50*/  @!P4 LEA.HI.X R7, R3, c[0x0][0x2a4], R7, 0x2, P1 ;  /* 0x0000a9000307ca11 */ /* 0x000fca00008f1407 */
        /* <DEDUP_REMOVED lines=8> */
[----:B------:R-:W-:Y:S01]  /*1ae0*/  UIADD3 UR21, UR6, -0x1, URZ ;  /* 0xffffffff06157890 */ /* 0x000fe2000fffe03f */
[----:B------:R-:W-:Y:S01]  /*1af0*/  IMAD R5, R49, c[0x0][0x1e0], RZ ;  /* 0x0000780031057a24 */ /* 0x000fe200078e02ff */
[----:B------:R-:W-:Y:S01]  /*1b00*/  SHF.R.S32.HI R35, RZ, 0x1f, R49 ;  /* 0x0000001fff237819 */ /* 0x000fe20000011431 */
[----:B------:R-:W-:Y:S01]  /*1b10*/  UIADD3 UR20, UR23, UR20, URZ ;  /* 0x0000001417147290 */ /* 0x000fe2000fffe03f */
[----:B------:R-:W-:Y:S01]  /*1b20*/  STL [R1+0x8], R49 ;  /* 0x0000083101007387 */ /* 0x000fe20000100800 */
[----:B------:R-:W-:-:S02]  /*1b30*/  UIMAD UR21, UR21, -0x70, UR7 ;  /* 0xffffff90151578a4 */ /* 0x000fc4000f8e0207 */
[----:B------:R-:W-:Y:S01]  /*1b40*/  IMAD R0, R35, c[0x0][0x1e0], RZ ;  /* 0x0000780023007a24 */ /* 0x000fe200078e02ff */
[----:B------:R-:W-:Y:S02]  /*1b50*/  ULDC.64 UR4, c[0x0][0x210] ;  /* 0x0000840000047ab9 */ /* 0x000fe40000000a00 */
[----:B------:R-:W-:Y:S01]  /*1b60*/  UIMAD UR8, UR8, UR4, URZ ;  /* 0x00000004080872a4 */ /* 0x000fe2000f8e023f */
[----:B------:R-:W-:Y:S01]  /*1b70*/  IMAD R0, R49, c[0x0][0x1e4], R0 ;  /* 0x0000790031007a24 */ /* 0x000fe200078e0200 */
[----:B------:R-:W-:Y:S01]  /*1b80*/  IADD3 R34, -R19, UR21, RZ ;  /* 0x0000001513227c10 */ /* 0x000fe2000fffe1ff */
[----:B------:R-:W-:Y:S02]  /*1b90*/  UIMAD.WIDE.U32 UR24, UR9, UR4, URZ ;  /* 0x00000004091872a5 */ /* 0x000fe4000f8e003f */
[----:B------:R-:W-:Y:S01]  /*1ba0*/  UIMAD UR8, UR9, UR5, UR8 ;  /* 0x00000005090872a4 */ /* 0x000fe2000f8e0208 */
[C---:B------:R-:W-:Y:S01]  /*1bb0*/  ISETP.GE.AND P2, PT, R34.reuse, 0x1, PT ;  /* 0x000000012200780c */ /* 0x040fe20003f46270 */
[----:B--2---:R-:W-:Y:S01]  /*1bc0*/  IMAD.WIDE.U32 R6, R49, c[0x0][0x1e0], RZ ;  /* 0x0000780031067a25 */ /* 0x004fe200078e00ff */
[C---:B------:R-:W-:Y:S01]  /*1bd0*/  ISETP.GE.AND P1, PT, R34.reuse, 0x11, PT ;  /* 0x000000112200780c */ /* 0x040fe20003f26270 */
[----:B------:R-:W-:Y:S01]  /*1be0*/  UIADD3 UR8, UR25, UR8, URZ ;  /* 0x0000000819087290 */ /* 0x000fe2000fffe03f */
[C---:B------:R-:W-:Y:S01]  /*1bf0*/  ISETP.GE.AND P6, PT, R34.reuse, 0x31, PT ;  /* 0x000000312200780c */ /* 0x040fe20003fc6270 */
[----:B------:R-:W-:Y:S01]  /*1c00*/  IMAD.IADD R7, R7, 0x1, R0 ;  /* 0x0000000107077824 */ /* 0x000fe200078e0200 */
[C---:B------:R-:W-:Y:S01]  /*1c10*/  ISETP.GE.AND P5, PT, R34.reuse, 0x41, PT ;  /* 0x000000412200780c */ /* 0x040fe20003fa6270 */
[----:B------:R-:W-:Y:S01]  /*1c20*/  UISETP.GE.AND UP0, UPT, UR6, 0x2, UPT ;  /* 0x000000020600788c */ /* 0x000fe2000bf06270 */
[----:B------:R-:W-:-:S02]  /*1c30*/  ISETP.GE.AND P3, PT, R34, 0x51, PT ;  /* 0x000000512200780c */ /* 0x000fc40003f66270 */
        /* <DEDUP_REMOVED lines=11> */
[----:B-1----:R-:W-:Y:S04]  /*1cf0*/  SHFL.IDX PT, R8, R3, 0x1, 0x181f ;  /* 0x00381f0003087f89 */ /* 0x002fe800000e0000 */
        /* <DEDUP_REMOVED lines=9> */
[----:B------:R-:W2:Y:S01]  /*1d90*/  SHFL.IDX PT, R5, R0, 0x3, 0x181f ;  /* 0x00781f0000057f89 */ /* 0x000ea200000e0000 */
[----:B------:R-:W-:-:S03]  /*1da0*/  ISETP.GE.AND P0, PT, R34, 0x21, PT ;  /* 0x000000212200780c */ /* 0x000fc60003f06270 */
[----:B------:R1:W-:Y:S04]  /*1db0*/  @P2 LDGSTS.E.BYPASS.LTC128B.128 [R118+0x3900], [R6.64], !P4 ;  /* 0x0390000006762fae */ /* 0x0003e8000e101d4e */
[----:B------:R-:W2:Y:S04]  /*1dc0*/  SHFL.IDX PT, R3, R3, 0x5, 0x181f ;  /* 0x00b81f0003037f89 */ /* 0x000ea800000e0000 */
[----:B------:R-:W2:Y:S04]  /*1dd0*/  SHFL.IDX PT, R18, R0, 0x4, 0x181f ;  /* 0x00981f0000127f89 */ /* 0x000ea800000e0000 */
[----:B------:R-:W-:Y:S04]  /*1de0*/  SHFL.IDX PT, R15, R15, 0x6, 0x181f ;  /* 0x00d81f000f0f7f89 */ /* 0x000fe800000e0000 */
[----:B------:R-:W2:Y:S04]  /*1df0*/  SHFL.IDX PT, R17, R0, 0x5, 0x181f ;  /* 0x00b81f0000117f89 */ /* 0x000ea800000e0000 */
[----:B------:R2:W4:Y:S01]  /*1e00*/  SHFL.IDX PT, R16, R0, 0x6, 0x181f ;  /* 0x00d81f0000107f89 */ /* 0x00052200000e0000 */
[----:B-1----:R-:W-:-:S04]  /*1e10*/  @P1 LEA R6, P2, R33, R8, 0x1 ;  /* 0x0000000821061211 */ /* 0x002fc800078408ff */
[----:B---3--:R-:W-:Y:S02]  /*1e20*/  @P1 LEA.HI.X R7, R33, R13, R241, 0x1, P2 ;  /* 0x0000000d21071211 */ /* 0x008fe400010f0cf1 */
[----:B------:R-:W-:-:S03]  /*1e30*/  ISETP.GE.AND P2, PT, R34, 0x61, PT ;  /* 0x000000612200780c */ /* 0x000fc60003f46270 */
[----:B------:R4:W-:Y:S01]  /*1e40*/  @P1 LDGSTS.E.BYPASS.LTC128B.128 [R118+0x4100], [R6.64], !P4 ;  /* 0x0410000006761fae */ /* 0x0009e2000e101d4e */
[----:B--2---:R-:W-:-:S04]  /*1e50*/  LEA.HI R0, R22, R14, RZ, 0x1 ;  /* 0x0000000e16007211 */ /* 0x004fc800078f08ff */
[----:B------:R-:W-:-:S05]  /*1e60*/  LOP3.LUT R0, R0, 0xfffffffe, RZ, 0xc0, !PT ;  /* 0xfffffffe00007812 */ /* 0x000fca00078ec0ff */
[----:B------:R-:W-:Y:S02]  /*1e70*/  IMAD.IADD R14, R14, 0x1, -R0 ;  /* 0x000000010e0e7824 */ /* 0x000fe400078e0a00 */
[----:B------:R-:W-:-:S05]  /*1e80*/  IMAD.SHL.U32 R0, R32, 0x40, RZ ;  /* 0x0000004020007824 */ /* 0x000fca00078e00ff */
[----:B------:R-:W-:Y:S02]  /*1e90*/  LOP3.LUT R0, R0, 0x1c0, RZ, 0xc0, !PT ;  /* 0x000001c000007812 */ /* 0x000fe400078ec0ff */
[----:B----4-:R-:W-:-:S04]  /*1ea0*/  @P0 LEA R6, P1, R33, R9, 0x1 ;  /* 0x0000000921060211 */ /* 0x010fc800078208ff */
[C---:B-----5:R-:W-:Y:S02]  /*1eb0*/  @P0 LEA.HI.X R7, R33.reuse, R11, R241, 0x1, P1 ;  /* 0x0000000b21070211 */ /* 0x060fe400008f0cf1 */
[----:B------:R-:W-:-:S03]  /*1ec0*/  @P6 LEA R12, P1, R33, R12, 0x1 ;  /* 0x0000000c210c6211 */ /* 0x000fc600078208ff */
[----:B------:R1:W-:Y:S01]  /*1ed0*/  @P0 LDGSTS.E.BYPASS.LTC128B.128 [R118+0x4900], [R6.64], !P4 ;  /* 0x0490000006760fae */ /* 0x0003e2000e101d4e */
[C---:B------:R-:W-:Y:S02]  /*1ee0*/  @P5 LEA R10, P0, R33.reuse, R10, 0x1 ;  /* 0x0000000a210a5211 */ /* 0x040fe400078008ff */
[--C-:B------:R-:W-:Y:S01]  /*1ef0*/  @P6 LEA.HI.X R13, R33, R5, R241.reuse, 0x1, P1 ;  /* 0x00000005210d6211 */ /* 0x100fe200008f0cf1 */
[----:B------:R-:W-:Y:S01]  /*1f00*/  IMAD.SHL.U32 R5, R21, 0x40, RZ ;  /* 0x0000004015057824 */ /* 0x000fe200078e00ff */
[C---:B------:R-:W-:Y:S01]  /*1f10*/  @P3 LEA R8, P1, R33.reuse, R3, 0x1 ;  /* 0x0000000321083211 */ /* 0x040fe200078208ff */
[----:B------:R-:W-:Y:S01]  /*1f20*/  IMAD.SHL.U32 R3, R20, 0x40, RZ ;  /* 0x0000004014037824 */ /* 0x000fe200078e00ff */
[C-C-:B------:R-:W-:Y:S01]  /*1f30*/  @P5 LEA.HI.X R11, R33.reuse, R18, R241.reuse, 0x1, P0 ;  /* 0x00000012210b5211 */ /* 0x140fe200000f0cf1 */
[----:B------:R2:W-:Y:S01]  /*1f40*/  @P6 LDGSTS.E.BYPASS.LTC128B.128 [R118+0x5100], [R12.64], !P4 ;  /* 0x051000000c766fae */ /* 0x0005e2000e101d4e */
[----:B------:R-:W-:Y:S02]  /*1f50*/  @P3 LEA.HI.X R9, R33, R17, R241, 0x1, P1 ;  /* 0x0000001121093211 */ /* 0x000fe400008f0cf1 */
[----:B------:R-:W-:Y:S01]  /*1f60*/  LOP3.LUT R3, R3, 0x1c0, RZ, 0xc0, !PT ;  /* 0x000001c003037812 */ /* 0x000fe200078ec0ff */
[----:B------:R3:W-:Y:S01]  /*1f70*/  @P5 LDGSTS.E.BYPASS.LTC128B.128 [R118+0x5900], [R10.64], !P4 ;  /* 0x059000000a765fae */ /* 0x0007e2000e101d4e */
[----:B------:R-:W-:-:S03]  /*1f80*/  LOP3.LUT R117, R5, 0xfffffe00, RZ, 0xc0, !PT ;  /* 0xfffffe0005757812 */ /* 0x000fc600078ec0ff */
[----:B------:R3:W-:Y:S01]  /*1f90*/  @P3 LDGSTS.E.BYPASS.LTC128B.128 [R118+0x6100], [R8.64], !P4 ;  /* 0x0610000008763fae */ /* 0x0007e2000e101d4e */
[----:B-1----:R-:W-:-:S04]  /*1fa0*/  @P2 LEA R6, P0, R33, R15, 0x1 ;  /* 0x0000000f21062211 */ /* 0x002fc800078008ff */
[C-C-:B------:R-:W-:Y:S02]  /*1fb0*/  @P2 LEA.HI.X R7, R33.reuse, R16, R241.reuse, 0x1, P0 ;  /* 0x0000001021072211 */ /* 0x140fe400000f0cf1 */
[----:B------:R-:W-:Y:S02]  /*1fc0*/  LOP3.LUT P0, RZ, R32, 0x2, RZ, 0xc0, !PT ;  /* 0x0000000220ff7812 */ /* 0x000fe4000780c0ff */
[C---:B------:R-:W-:Y:S01]  /*1fd0*/  SHF.L.U64.HI R241, R33.reuse, 0x1, R241 ;  /* 0x0000000121f17819 */ /* 0x040fe200000102f1 */
[----:B------:R1:W-:Y:S01]  /*1fe0*/  @P2 LDGSTS.E.BYPASS.LTC128B.128 [R118+0x6900], [R6.64], !P4 ;  /* 0x0690000006762fae */ /* 0x0003e2000e101d4e */
[----:B------:R-:W-:-:S03]  /*1ff0*/  ISETP.GE.AND P2, PT, R33, c[0x0][0x1d4], PT ;  /* 0x0000750021007a0c */ /* 0x000fc60003f46270 */
[----:B------:R-:W0:Y:S01]  /*2000*/  LDGDEPBAR ;  /* 0x00000000000079af */ /* 0x000e220000000000 */
[C---:B------:R-:W-:Y:S02]  /*2010*/  ISETP.LT.OR P5, PT, R34.reuse, 0x11, P2 ;  /* 0x000000112200780c */ /* 0x040fe400017a1670 */
        /* <DEDUP_REMOVED lines=19> */
[C---:B------:R-:W-:Y:S01]  /*2150*/  IADD3 R0, R119.reuse, 0x3900, RZ ;  /* 0x0000390077007810 */ /* 0x040fe20007ffe0ff */
[----:B------:R-:W-:Y:S01]  /*2160*/  IMAD R233, R2, 0x2, R230 ;  /* 0x0000000202e97824 */ /* 0x000fe200078e02e6 */
[----:B------:R-:W-:Y:S01]  /*2170*/  IADD3 R234, R119, 0x3920, RZ ;  /* 0x0000392077ea7810 */ /* 0x000fe20007ffe0ff */
[----:B------:R-:W-:Y:S01]  /*2180*/  IMAD R3, R245, c[0x0][0x21c], R3 ;  /* 0x00008700f5037a24 */ /* 0x000fe200078e0203 */
[----:B------:R-:W-:Y:S01]  /*2190*/  @P0 IADD3 R234, R0, -0x20, RZ ;  /* 0xffffffe000ea0810 */ /* 0x000fe20007ffe0ff */
[----:B------:R-:W-:-:S02]  /*21a0*/  IMAD R0, R35, c[0x0][0x208], RZ ;  /* 0x0000820023007a24 */ /* 0x000fc400078e02ff */
[----:B------:R-:W-:Y:S01]  /*21b0*/  IMAD R231, R4, 0x2, R230 ;  /* 0x0000000204e77824 */ /* 0x000fe200078e02e6 */
[C---:B------:R-:W-:Y:S01]  /*21c0*/  IADD3 R240, R234.reuse, 0x800, RZ ;  /* 0x00000800eaf07810 */ /* 0x040fe20007ffe0ff */
[----:B------:R-:W-:Y:S01]  /*21d0*/  IMAD R0, R49, c[0x0][0x20c], R0 ;  /* 0x0000830031007a24 */ /* 0x000fe200078e0200 */
[----:B------:R-:W-:Y:S01]  /*21e0*/  IADD3 R239, R234, 0x1000, RZ ;  /* 0x00001000eaef7810 */ /* 0x000fe20007ffe0ff */
[----:B------:R-:W-:Y:S01]  /*21f0*/  IMAD R232, R2, 0x2, R231 ;  /* 0x0000000202e87824 */ /* 0x000fe200078e02e7 */
[C---:B------:R-:W-:Y:S01]  /*2200*/  IADD3 R238, R234.reuse, 0x1800, RZ ;  /* 0x00001800eaee7810 */ /* 0x040fe20007ffe0ff */
[----:B------:R-:W-:Y:S01]  /*2210*/  IMAD.IADD R7, R7, 0x1, R0 ;  /* 0x0000000107077824 */ /* 0x000fe200078e0200 */
[C---:B------:R-:W-:Y:S02]  /*2220*/  IADD3 R237, R234.reuse, 0x2000, RZ ;  /* 0x00002000eaed7810 */ /* 0x040fe40007ffe0ff */
[C---:B------:R-:W-:Y:S01]  /*2230*/  IADD3 R236, R234.reuse, 0x2800, RZ ;  /* 0x00002800eaec7810 */ /* 0x040fe20007ffe0ff */
[----:B------:R-:W-:Y:S01]  /*2240*/  IMAD.WIDE.U32 R6, R245, c[0x0][0x218], R6 ;  /* 0x00008600f5067a25 */ /* 0x000fe200078e0006 */
[----:B------:R-:W-:Y:S01]  /*2250*/  IADD3 R235, R234, 0x3000, RZ ;  /* 0x00003000eaeb7810 */ /* 0x000fe20007ffe0ff */
[----:B------:R-:W-:Y:S03]  /*2260*/  LDSM.16.M88.4 R28, [R119+0x3900] ;  /* 0x00390000771c783b */ /* 0x000fe60000000200 */
[----:B------:R-:W-:Y:S01]  /*2270*/  IADD3 R0, P0, R6, UR24, RZ ;  /* 0x0000001806007c10 */ /* 0x000fe2000ff1e0ff */
[----:B------:R-:W-:Y:S03]  /*2280*/  LDSM.16.M88.4 R24, [R119+0x4100] ;  /* 0x004100007718783b */ /* 0x000fe60000000200 */
[----:B------:R-:W-:Y:S01]  /*2290*/  IADD3.X R6, R7, UR8, R3, P0, !PT ;  /* 0x0000000807067c10 */ /* 0x000fe200087fe403 */
[----:B------:R-:W-:Y:S01]  /*22a0*/  LDSM.16.M88.4 R20, [R119+0x4900] ;  /* 0x004900007714783b */ /* 0x000fe20000000200 */
[----:B------:R-:W-:-:S03]  /*22b0*/  LEA R3, P0, R0, c[0x0][0x1f8], 0x1 ;  /* 0x00007e0000037a11 */ /* 0x000fc600078008ff */
[----:B------:R-:W-:Y:S01]  /*22c0*/  LDSM.16.M88.4 R16, [R119+0x5100] ;  /* 0x005100007710783b */ /* 0x000fe20000000200 */
[----:B------:R-:W-:Y:S02]  /*22d0*/  LEA.HI.X R0, R0, c[0x0][0x1fc], R6, 0x1, P0 ;  /* 0x00007f0000007a11 */ /* 0x000fe400000f0c06 */
[----:B------:R-:W-:Y:S01]  /*22e0*/  ISETP.LT.OR P0, PT, R34, 0x1, P2 ;  /* 0x000000012200780c */ /* 0x000fe20001701670 */
[----:B------:R-:W-:Y:S04]  /*22f0*/  LDSM.16.M88.4 R36, [R119+0x5900] ;  /* 0x005900007724783b */ /* 0x000fe80000000200 */
[----:B------:R-:W-:Y:S04]  /*2300*/  LDSM.16.M88.4 R40, [R119+0x6100] ;  /* 0x006100007728783b */ /* 0x000fe80000000200 */
[----:B------:R-:W-:Y:S04]  /*2310*/  LDSM.16.M88.4 R44, [R119+0x6900] ;  /* 0x00690000772c783b */ /* 0x000fe80000000200 */
[----:B--2---:R-:W-:Y:S04]  /*2320*/  LDSM.16.M88.4 R12, [R230+0x7100] ;  /* 0x00710000e60c783b */ /* 0x004fe80000000200 */
[----:B---3--:R-:W-:Y:S04]  /*2330*/  LDSM.16.M88.4 R8, [R230+0x9100] ;  /* 0x00910000e608783b */ /* 0x008fe80000000200 */
[----:B------:R-:W1:Y:S04]  /*2340*/  SHFL.IDX PT, R6, R3, RZ, 0x181f ;  /* 0x00181fff03067589 */ /* 0x000e6800000e0000 */
[----:B------:R-:W2:Y:S04]  /*2350*/  SHFL.IDX PT, R5, R0, RZ, 0x181f ;  /* 0x00181fff00057589 */ /* 0x000ea800000e0000 */
[----:B------:R-:W-:Y:S04]  /*2360*/  SHFL.IDX PT, R35, R0, 0x3, 0x181f ;  /* 0x00781f0000237f89 */ /* 0x000fe800000e0000 */
[----:B------:R-:W-:Y:S04]  /*2370*/  SHFL.IDX PT, R33, R3, 0x4, 0x181f ;  /* 0x00981f0003217f89 */ /* 0x000fe800000e0000 */
[----:B------:R-:W-:Y:S04]  /*2380*/  LDSM.16.M88.4 R84, [R234] ;  /* 0x00000000ea54783b */ /* 0x000fe80000000200 */
[----:B------:R-:W-:Y:S01]  /*2390*/  LDSM.16.M88.4 R80, [R234+0x800] ;  /* 0x00080000ea50783b */ /* 0x000fe20000000200 */
[----:B-1----:R-:W-:-:S03]  /*23a0*/  IADD3 R6, P1, R6, R242, RZ ;  /* 0x000000f206067210 */ /* 0x002fc60007f3e0ff */
[----:B------:R-:W-:Y:S02]  /*23b0*/  LDSM.16.M88.4 R76, [R234+0x1000] ;  /* 0x00100000ea4c783b */ /* 0x000fe40000000200 */
[--C-:B--2---:R-:W-:Y:S02]  /*23c0*/  IMAD.X R7, R5, 0x1, R241.reuse, P1 ;  /* 0x0000000105077824 */ /* 0x104fe400008e06f1 */
[----:B------:R-:W-:Y:S01]  /*23d0*/  LDSM.16.M88.4 R48, [R234+0x1800] ;  /* 0x00180000ea30783b */ /* 0x000fe20000000200 */
[----:B------:R-:W-:Y:S01]  /*23e0*/  LOP3.LUT P1, RZ, R32, 0x4, RZ, 0xc0, !PT ;  /* 0x0000000420ff7812 */ /* 0x000fe2000782c0ff */
[C---:B------:R-:W-:Y:S02]  /*23f0*/  HMMA.16816.F32 R168, R12.reuse, R28, RZ ;  /* 0x0000001c0ca8723c */ /* 0x040fe400000018ff */
[----:B------:R-:W-:Y:S06]  /*2400*/  SHFL.IDX PT, R5, R3, 0x6, 0x181f ;  /* 0x00d81f0003057f89 */ /* 0x000fec00000e0000 */
        /* <DEDUP_REMOVED lines=13> */
[----:B------:R-:W1:Y:S04]  /*24e0*/  SHFL.IDX PT, R12, R3, 0x1, 0x181f ;  /* 0x00381f00030c7f89 */ /* 0x000e6800000e0000 */
[----:B------:R-:W-:Y:S03]  /*24f0*/  SHFL.IDX PT, R13, R3, 0x2, 0x181f ;  /* 0x00581f00030d7f89 */ /* 0x000fe600000e0000 */
[C---:B------:R-:W-:Y:S01]  /*2500*/  HMMA.16816.F32 R108, R8.reuse, R22, RZ ;  /* 0x00000016086c723c */ /* 0x040fe200000018ff */
[----:B------:R-:W-:Y:S04]  /*2510*/  SHFL.IDX PT, R23, R0, 0x2, 0x181f ;  /* 0x00581f0000177f89 */ /* 0x000fe800000e0000 */
[----:B------:R-:W2:Y:S03]  /*2520*/  SHFL.IDX PT, R15, R0, 0x1, 0x181f ;  /* 0x00381f00000f7f89 */ /* 0x000ea600000e0000 */
[C---:B------:R-:W-:Y:S01]  /*2530*/  HMMA.16816.F32 R56, R8.reuse, R24, RZ ;  /* 0x000000180838723c */ /* 0x040fe200000018ff */
[----:B------:R-:W3:Y:S04]  /*2540*/  SHFL.IDX PT, R14, R3, 0x3, 0x181f ;  /* 0x00781f00030e7f89 */ /* 0x000ee800000e0000 */
[----:B------:R-:W-:Y:S03]  /*2550*/  SHFL.IDX PT, R22, R3, 0x5, 0x181f ;  /* 0x00b81f0003167f89 */ /* 0x000fe600000e0000 */
[C---:B------:R-:W-:Y:S01]  /*2560*/  HMMA.16816.F32 R64, R8.reuse, R16, RZ ;  /* 0x000000100840723c */ /* 0x040fe200000018ff */
[----:B------:R-:W-:Y:S07]  /*2570*/  SHFL.IDX PT, R3, R0, 0x5, 0x181f ;  /* 0x00b81f0000037f89 */ /* 0x000fee00000e0000 */
[C---:B------:R-:W-:Y:S01]  /*2580*/  HMMA.16816.F32 R104, R8.reuse, R26, RZ ;  /* 0x0000001a0868723c */ /* 0x040fe200000018ff */
[----:B------:R-:W-:Y:S07]  /*2590*/  LDSM.16.M88.4 R24, [R234+0x3000] ;  /* 0x00300000ea18783b */ /* 0x000fee0000000200 */
[C---:B------:R-:W-:Y:S01]  /*25a0*/  HMMA.16816.F32 R120, R8.reuse, R18, RZ ;  /* 0x000000120878723c */ /* 0x040fe200000018ff */
[----:B------:R-:W4:Y:S07]  /*25b0*/  LDSM.16.M88.4 R16, [R233+0x9100] ;  /* 0x00910000e910783b */ /* 0x000f2e0000000200 */
[C---:B------:R-:W-:Y:S01]  /*25c0*/  HMMA.16816.F32 R68, R8.reuse, R36, RZ ;  /* 0x000000240844723c */ /* 0x040fe200000018ff */
[----:B------:R-:W5:Y:S07]  /*25d0*/  SHFL.IDX PT, R36, R0, 0x4, 0x181f ;  /* 0x00981f0000247f89 */ /* 0x000f6e00000e0000 */
[C---:B------:R-:W-:Y:S08]  /*25e0*/  HMMA.16816.F32 R52, R8.reuse, R28, RZ ;  /* 0x0000001c0834723c */ /* 0x040ff000000018ff */
[C---:B------:R-:W-:Y:S07]  /*25f0*/  HMMA.16816.F32 R60, R8.reuse, R20, RZ ;  /* 0x00000014083c723c */ /* 0x040fee00000018ff */
[-C--:B-1----:R-:W-:Y:S01]  /*2600*/  IADD3 R20, P3, R12, R242.reuse, RZ ;  /* 0x000000f20c147210 */ /* 0x082fe20007f7e0ff */
[----:B------:R-:W-:Y:S04]  /*2610*/  HMMA.16816.F32 R92, R8, R40, RZ ;  /* 0x00000028085c723c */ /* 0x000fe800000018ff */
[----:B--2---:R-:W-:Y:S01]  /*2620*/  IMAD.X R21, R15, 0x1, R241, P3 ;  /* 0x000000010f157824 */ /* 0x004fe200018e06f1 */
[----:B---3--:R-:W-:-:S03]  /*2630*/  IADD3 R14, P3, R14, R242, RZ ;  /* 0x000000f20e0e7210 */ /* 0x008fc60007f7e0ff */
[----:B------:R-:W-:Y:S02]  /*2640*/  HMMA.16816.F32 R72, R8, R44, RZ ;  /* 0x0000002c0848723c */ /* 0x000fe400000018ff */
[----:B------:R-:W-:-:S06]  /*2650*/  IMAD.X R15, R35, 0x1, R241, P3 ;  /* 0x00000001230f7824 */ /* 0x000fcc00018e06f1 */
[C---:B------:R-:W-:Y:S01]  /*2660*/  HMMA.16816.F32 R88, R8.reuse, R30, RZ ;  /* 0x0000001e0858723c */ /* 0x040fe200000018ff */
[----:B------:R-:W-:Y:S07]  /*2670*/  LDSM.16.M88.4 R28, [R234+0x2800] ;  /* 0x00280000ea1c783b */ /* 0x000fee0000000200 */
[C---:B------:R-:W-:Y:S08]  /*2680*/  HMMA.16816.F32 R124, R8.reuse, R38, RZ ;  /* 0x00000026087c723c */ /* 0x040ff000000018ff */
[C---:B------:R-:W-:Y:S01]  /*2690*/  HMMA.16816.F32 R128, R8.reuse, R42, RZ ;  /* 0x0000002a0880723c */ /* 0x040fe200000018ff */
[----:B------:R-:W1:Y:S07]  /*26a0*/  LDSM.16.M88.4 R40, [R234+0x2000] ;  /* 0x00200000ea28783b */ /* 0x000e6e0000000200 */
[----:B------:R-:W-:Y:S01]  /*26b0*/  HMMA.16816.F32 R160, R8, R46, RZ ;  /* 0x0000002e08a0723c */ /* 0x000fe200000018ff */
[----:B------:R-:W-:Y:S04]  /*26c0*/  LDSM.16.M88.4 R8, [R233+0x7100] ;  /* 0x00710000e908783b */ /* 0x000fe80000000200 */
[----:B------:R-:W-:Y:S01]  /*26d0*/  @!PT LDS RZ, [RZ] ;  /* 0x00000000fffff984 */ /* 0x000fe20000000800 */
[----:B------:R-:W-:Y:S01]  /*26e0*/  @!PT LDS RZ, [RZ] ;  /* 0x00000000fffff984 */ /* 0x000fe20000000800 */
[----:B------:R-:W-:Y:S01]  /*26f0*/  @!PT LDS RZ, [RZ] ;  /* 0x00000000fffff984 */ /* 0x000fe20000000800 */
[----:B------:R2:W-:Y:S01]  /*2700*/  LDGSTS.E.BYPASS.LTC128B.128 [R118+0x100], [R6.64], !P0 ;  /* 0x0010000006767fae */ /* 0x0005e2000c101d4e */
[----:B------:R-:W-:-:S02]  /*2710*/  IADD3 R12, P0, R13, R242, RZ ;  /* 0x000000f20d0c7210 */ /* 0x000fc40007f1e0ff */
[C---:B----4-:R-:W-:Y:S01]  /*2720*/  HMMA.16816.F32 R44, R16.reuse, R24, R72 ;  /* 0x00000018102c723c */ /* 0x050fe20000001848 */
[----:B------:R3:W-:Y:S01]  /*2730*/  LDGSTS.E.BYPASS.LTC128B.128 [R118+0x900], [R20.64], !P5 ;  /* 0x0090000014767fae */ /* 0x0007e2000e901d4e */
[C---:B------:R-:W-:Y:S01]  /*2740*/  ISETP.LT.OR P5, PT, R34.reuse, 0x41, P2 ;  /* 0x000000412200780c */ /* 0x040fe200017a1670 */
[----:B------:R-:W-:Y:S01]  /*2750*/  IMAD.X R13, R23, 0x1, R241, P0 ;  /* 0x00000001170d7824 */ /* 0x000fe200000e06f1 */
[----:B------:R-:W-:Y:S01]  /*2760*/  ISETP.LT.OR P0, PT, R34, 0x21, P2 ;  /* 0x000000212200780c */ /* 0x000fe20001701670 */
[----:B------:R4:W1:Y:S03]  /*2770*/  SHFL.IDX PT, R23, R0, 0x6, 0x181f ;  /* 0x00d81f0000177f89 */ /* 0x00086600000e0000 */
[C---:B------:R-:W-:Y:S08]  /*2780*/  HMMA.16816.F32 R220, R16.reuse, R82, R104 ;  /* 0x0000005210dc723c */ /* 0x040ff00000001868 */
[----:B------:R-:W-:Y:S01]  /*2790*/  HMMA.16816.F32 R212, R16, R78, R108 ;  /* 0x0000004e10d4723c */ /* 0x000fe2000000186c */
[----:B------:R1:W-:Y:S04]  /*27a0*/  LDGSTS.E.BYPASS.LTC128B.128 [R118+0x1100], [R12.64], !P0 ;  /* 0x011000000c767fae */ /* 0x0003e8000c101d4e */
[----:B------:R3:W-:Y:S01]  /*27b0*/  LDGSTS.E.BYPASS.LTC128B.128 [R118+0x1900], [R14.64], !P6 ;  /* 0x019000000e767fae */ /* 0x0007e2000f101d4e */
[----:B--2---:R-:W-:-:S02]  /*27c0*/  IADD3 R6, P3, R33, R242, RZ ;  /* 0x000000f221067210 */ /* 0x004fc40007f7e0ff */
[C---:B------:R-:W-:Y:S01]  /*27d0*/  HMMA.16816.F32 R132, R16.reuse, R80, R56 ;  /* 0x000000501084723c */ /* 0x040fe20000001838 */
[----:B----4-:R-:W-:Y:S02]  /*27e0*/  IMAD.MOV.U32 R0, RZ, RZ, 0x40 ;  /* 0x00000040ff007424 */ /* 0x010fe400078e00ff */
[----:B-----5:R-:W-:Y:S01]  /*27f0*/  IMAD.X R7, R36, 0x1, R241, P3 ;  /* 0x0000000124077824 */ /* 0x020fe200018e06f1 */
[C---:B------:R-:W-:Y:S02]  /*2800*/  ISETP.LT.OR P3, PT, R34.reuse, 0x51, P2 ;  /* 0x000000512200780c */ /* 0x040fe40001761670 */
[----:B------:R-:W-:Y:S02]  /*2810*/  ISETP.LT.OR P2, PT, R34, 0x61, P2 ;  /* 0x000000612200780c */ /* 0x000fe40001741670 */
[----:B------:R-:W-:Y:S01]  /*2820*/  HMMA.16816.F32 R36, R16, R86, R88 ;  /* 0x000000561024723c */ /* 0x000fe20000001858 */
[----:B------:R-:W-:Y:S01]  /*2830*/  SEL R0, R0, 0xffffffc0, !P1 ;  /* 0xffffffc000007807 */ /* 0x000fe20004800000 */
[----:B------:R2:W-:Y:S01]  /*2840*/  LDGSTS.E.BYPASS.LTC128B.128 [R118+0x2100], [R6.64], !P5 ;  /* 0x0210000006767fae */ /* 0x0005e2000e901d4e */
[----:B------:R-:W-:-:S03]  /*2850*/  ISETP.GT.AND P5, PT, R248, 0x6f, PT ;  /* 0x0000006ff800780c */ /* 0x000fc60003fa4270 */
[----:B------:R-:W-:Y:S02]  /*2860*/  IMAD.IADD R229, R119, 0x1, R0 ;  /* 0x0000000177e57824 */ /* 0x000fe400078e0200 */
[----:B------:R-:W-:Y:S01]  /*2870*/  HMMA.16816.F32 R108, R16, R50, R120 ;  /* 0x00000032106c723c */ /* 0x000fe20000001878 */
[----:B------:R-:W-:Y:S01]  /*2880*/  IMAD.IADD R228, R0, 0x1, R234 ;  /* 0x0000000100e47824 */ /* 0x000fe200078e02ea */
[----:B-1----:R-:W-:Y:S02]  /*2890*/  IADD3 R12, P0, R22, R242, RZ ;  /* 0x000000f2160c7210 */ /* 0x002fe40007f1e0ff */
[----:B------:R-:W-:-:S03]  /*28a0*/  LOP3.LUT R0, R116, R117, RZ, 0xfc, !PT ;  /* 0x0000007574007212 */ /* 0x000fc600078efcff */
[--C-:B------:R-:W-:Y:S01]  /*28b0*/  IMAD.X R13, R3, 0x1, R241.reuse, P0 ;  /* 0x00000001030d7824 */ /* 0x100fe200000e06f1 */
[----:B---3--:R-:W-:Y:S01]  /*28c0*/  IADD3 R14, P0, R5, R242, RZ ;  /* 0x000000f2050e7210 */ /* 0x008fe20007f1e0ff */
[C---:B------:R-:W-:Y:S01]  /*28d0*/  HMMA.16816.F32 R104, R16.reuse, R42, R124 ;  /* 0x0000002a1068723c */ /* 0x040fe2000000187c */
[----:B------:R-:W-:Y:S02]  /*28e0*/  IADD3 R3, R118, 0x100, RZ ;  /* 0x0000010076037810 */ /* 0x000fe40007ffe0ff */
[----:B------:R1:W-:Y:S01]  /*28f0*/  LDGSTS.E.BYPASS.LTC128B.128 [R118+0x2900], [R12.64], !P3 ;  /* 0x029000000c767fae */ /* 0x0003e2000d901d4e */
[----:B------:R-:W-:Y:S01]  /*2900*/  IMAD.X R15, R23, 0x1, R241, P0 ;  /* 0x00000001170f7824 */ /* 0x000fe200000e06f1 */
[----:B------:R-:W-:Y:S02]  /*2910*/  PLOP3.LUT P0, PT, PT, PT, UP0, 0x80, 0x0 ;  /* 0x000000000000781c */ /* 0x000fe40003f0f008 */
[----:B------:R-:W-:Y:S01]  /*2920*/  STL [R1+0x14], R3 ;  /* 0x0000140301007387 */ /* 0x000fe20000100800 */
[C---:B------:R-:W-:Y:S03]  /*2930*/  HMMA.16816.F32 R136, R16.reuse, R84, R52 ;  /* 0x000000541088723c */ /* 0x040fe60000001834 */
[----:B------:R1:W-:Y:S04]  /*2940*/  LDGSTS.E.BYPASS.LTC128B.128 [R118+0x3100], [R14.64], !P2 ;  /* 0x031000000e767fae */ /* 0x0003e8000d101d4e */
[----:B------:R-:W-:Y:S01]  /*2950*/  LDSM.16.M88.4 R20, [R231+0x9100] ;  /* 0x00910000e714783b */ /* 0x000fe20000000200 */
[C---:B------:R-:W-:Y:S03]  /*2960*/  HMMA.16816.F32 R112, R16.reuse, R76, R60 ;  /* 0x0000004c1070723c */ /* 0x040fe6000000183c */
[----:B------:R-:W3:Y:S04]  /*2970*/  LDSM.16.M88.4 R72, [R229+0x3900] ;  /* 0x00390000e548783b */ /* 0x000ee80000000200 */
[----:B------:R-:W4:Y:S01]  /*2980*/  LDSM.16.M88.4 R88, [R229+0x6900] ;  /* 0x00690000e558783b */ /* 0x000f220000000200 */
[C---:B------:R-:W-:Y:S03]  /*2990*/  HMMA.16816.F32 R100, R16.reuse, R48, R64 ;  /* 0x000000301064723c */ /* 0x040fe60000001840 */
[----:B------:R-:W5:Y:S04]  /*29a0*/  LDSM.16.M88.4 R56, [R229+0x5900] ;  /* 0x00590000e538783b */ /* 0x000f680000000200 */
[----:B------:R-:W2:Y:S01]  /*29b0*/  LDSM.16.M88.4 R60, [R229+0x5100] ;  /* 0x00510000e53c783b */ /* 0x000ea20000000200 */
[C---:B------:R-:W-:Y:S03]  /*29c0*/  HMMA.16816.F32 R96, R16.reuse, R40, R68 ;  /* 0x000000281060723c */ /* 0x040fe60000001844 */
[----:B------:R-:W2:Y:S04]  /*29d0*/  LDSM.16.M88.4 R52, [R229+0x6100] ;  /* 0x00610000e534783b */ /* 0x000ea80000000200 */
[----:B------:R-:W-:Y:S01]  /*29e0*/  LDSM.16.M88.4 R68, [R229+0x4100] ;  /* 0x00410000e544783b */ /* 0x000fe20000000200 */
[C---:B------:R-:W-:Y:S03]  /*29f0*/  HMMA.16816.F32 R92, R16.reuse, R28, R92 ;  /* 0x0000001c105c723c */ /* 0x040fe6000000185c */
[----:B------:R-:W-:Y:S04]  /*2a00*/  LDSM.16.M88.4 R64, [R229+0x4900] ;  /* 0x00490000e540783b */ /* 0x000fe80000000200 */
[----:B-1----:R-:W-:Y:S01]  /*2a10*/  LDSM.16.M88.4 R12, [R232+0x7100] ;  /* 0x00710000e80c783b */ /* 0x002fe20000000200 */
[C---:B------:R-:W-:Y:S03]  /*2a20*/  HMMA.16816.F32 R124, R16.reuse, R30, R128 ;  /* 0x0000001e107c723c */ /* 0x040fe60000001880 */
[----:B------:R-:W-:Y:S04]  /*2a30*/  LDSM.16.M88.4 R32, [R228+0x2000] ;  /* 0x00200000e420783b */ /* 0x000fe80000000200 */
[----:B------:R-:W0:Y:S01]  /*2a40*/  LDGDEPBAR ;  /* 0x00000000000079af */ /* 0x000e220000000000 */
[----:B------:R-:W-:Y:S03]  /*2a50*/  HMMA.16816.F32 R120, R16, R26, R160 ;  /* 0x0000001a1078723c */ /* 0x000fe600000018a0 */
[----:B------:R-:W1:Y:S05]  /*2a60*/  LDSM.16.M88.4 R16, [R231+0x7100] ;  /* 0x00710000e710783b */ /* 0x000e6a0000000200 */
[C---:B------:R-:W-:Y:S08]  /*2a70*/  HMMA.16816.F32 R128, R8.reuse, R84, R168 ;  /* 0x000000540880723c */ /* 0x040ff000000018a8 */
[C---:B------:R-:W-:Y:S08]  /*2a80*/  HMMA.16816.F32 R192, R8.reuse, R80, R192 ;  /* 0x0000005008c0723c */ /* 0x040ff000000018c0 */
[C---:B------:R-:W-:Y:S08]  /*2a90*/  HMMA.16816.F32 R84, R8.reuse, R86, R224 ;  /* 0x000000560854723c */ /* 0x040ff000000018e0 */
[C---:B------:R-:W-:Y:S08]  /*2aa0*/  HMMA.16816.F32 R196, R8.reuse, R76, R164 ;  /* 0x0000004c08c4723c */ /* 0x040ff000000018a4 */
        /* <DEDUP_REMOVED lines=8> */
[C---:B------:R-:W-:Y:S08]  /*2b30*/  HMMA.16816.F32 R208, R8.reuse, R28, R148 ;  /* 0x0000001c08d0723c */ /* 0x040ff00000001894 */
[C---:B------:R-:W-:Y:S08]  /*2b40*/  HMMA.16816.F32 R216, R8.reuse, R24, R140 ;  /* 0x0000001808d8723c */ /* 0x040ff0000000188c */
[C---:B------:R-:W-:Y:S01]  /*2b50*/  HMMA.16816.F32 R188, R8.reuse, R30, R188 ;  /* 0x0000001e08bc723c */ /* 0x040fe200000018bc */
[----:B------:R-:W-:Y:S07]  /*2b60*/  LDSM.16.M88.4 R28, [R228+0x2800] ;  /* 0x00280000e41c783b */ /* 0x000fee0000000200 */
[----:B------:R-:W-:Y:S01]  /*2b70*/  HMMA.16816.F32 R184, R8, R26, R144 ;  /* 0x0000001a08b8723c */ /* 0x000fe20000001890 */
[----:B------:R-:W-:Y:S04]  /*2b80*/  LDSM.16.M88.4 R8, [R232+0x9100] ;  /* 0x00910000e808783b */ /* 0x000fe80000000200 */
[----:B------:R-:W-:Y:S03]  /*2b90*/  LDSM.16.M88.4 R24, [R228+0x3000] ;  /* 0x00300000e418783b */ /* 0x000fe60000000200 */
[C---:B---3--:R-:W-:Y:S01]  /*2ba0*/  HMMA.16816.F32 R144, R20.reuse, R74, R36 ;  /* 0x0000004a1490723c */ /* 0x048fe20000001824 */
[----:B------:R-:W3:Y:S07]  /*2bb0*/  LDSM.16.M88.4 R36, [R228+0x1800] ;  /* 0x00180000e424783b */ /* 0x000eee0000000200 */
[----:B----4-:R-:W-:Y:S01]  /*2bc0*/  HMMA.16816.F32 R148, R20, R88, R44 ;  /* 0x000000581494723c */ /* 0x010fe2000000182c */
[----:B------:R-:W4:Y:S01]  /*2bd0*/  LDSM.16.M88.4 R44, [R228+0x800] ;  /* 0x00080000e42c783b */ /* 0x000f220000000200 */
[----:B------:R-:W-:-:S06]  /*2be0*/  DEPBAR.LE SB0, 0x0 ;  /* 0x000080000000791a */ /* 0x000fcc0000000000 */
[C---:B-----5:R-:W-:Y:S08]  /*2bf0*/  HMMA.16816.F32 R156, R20.reuse, R56, R96 ;  /* 0x00000038149c723c */ /* 0x060ff00000001860 */
[C---:B--2---:R-:W-:Y:S08]  /*2c00*/  HMMA.16816.F32 R160, R20.reuse, R60, R100 ;  /* 0x0000003c14a0723c */ /* 0x044ff00000001864 */
[----:B------:R-:W-:Y:S08]  /*2c10*/  HMMA.16816.F32 R152, R20, R52, R92 ;  /* 0x000000341498723c */ /* 0x000ff0000000185c */
[----:B-1----:R-:W-:Y:S08]  /*2c20*/  HMMA.16816.F32 R96, R16, R74, R84 ;  /* 0x0000004a1060723c */ /* 0x002ff00000001854 */
[C---:B------:R-:W-:Y:S08]  /*2c30*/  HMMA.16816.F32 R180, R20.reuse, R72, R136 ;  /* 0x0000004814b4723c */ /* 0x040ff00000001888 */
[C---:B------:R-:W-:Y:S08]  /*2c40*/  HMMA.16816.F32 R172, R20.reuse, R68, R132 ;  /* 0x0000004414ac723c */ /* 0x040ff00000001884 */
[----:B------:R-:W-:Y:S08]  /*2c50*/  HMMA.16816.F32 R140, R20, R70, R220 ;  /* 0x00000046148c723c */ /* 0x000ff000000018dc */
        /* <DEDUP_REMOVED lines=12> */
[----:B------:R-:W-:Y:S08]  /*2d20*/  HMMA.16816.F32 R60, R16, R58, R176 ;  /* 0x0000003a103c723c */ /* 0x000ff000000018b0 */
[C---:B------:R-:W-:Y:S08]  /*2d30*/  HMMA.16816.F32 R108, R20.reuse, R54, R124 ;  /* 0x00000036146c723c */ /* 0x040ff0000000187c */
[----:B------:R-:W-:Y:S08]  /*2d40*/  HMMA.16816.F32 R104, R20, R90, R120 ;  /* 0x0000005a1468723c */ /* 0x000ff00000001878 */
[C---:B------:R-:W-:Y:S08]  /*2d50*/  HMMA.16816.F32 R56, R16.reuse, R52, R208 ;  /* 0x000000341038723c */ /* 0x040ff000000018d0 */
[C---:B------:R-:W-:Y:S08]  /*2d60*/  HMMA.16816.F32 R52, R16.reuse, R54, R188 ;  /* 0x000000361034723c */ /* 0x040ff000000018bc */
[C---:B------:R-:W-:Y:S08]  /*2d70*/  HMMA.16816.F32 R20, R16.reuse, R88, R216 ;  /* 0x000000581014723c */ /* 0x040ff000000018d8 */
[----:B------:R-:W-:Y:S08]  /*2d80*/  HMMA.16816.F32 R16, R16, R90, R184 ;  /* 0x0000005a1010723c */ /* 0x000ff000000018b8 */
[C---:B---3--:R-:W-:Y:S08]  /*2d90*/  HMMA.16816.F32 R160, R8.reuse, R36, R160 ;  /* 0x0000002408a0723c */ /* 0x048ff000000018a0 */
[----:B------:R-:W-:Y:S08]  /*2da0*/  HMMA.16816.F32 R132, R8, R38, R132 ;  /* 0x000000260884723c */ /* 0x000ff00000001884 */
[C---:B------:R-:W-:Y:S08]  /*2db0*/  HMMA.16816.F32 R72, R12.reuse, R36, R72 ;  /* 0x000000240c48723c */ /* 0x040ff00000001848 */
[C---:B------:R-:W-:Y:S08]  /*2dc0*/  HMMA.16816.F32 R68, R12.reuse, R38, R68 ;  /* 0x000000260c44723c */ /* 0x040ff00000001844 */
[----:B------:R-:W-:Y:S08]  /*2dd0*/  HMMA.16816.F32 R36, R12, R24, R20 ;  /* 0x000000180c24723c */ /* 0x000ff00000001814 */
[C---:B------:R-:W-:Y:S08]  /*2de0*/  HMMA.16816.F32 R180, R8.reuse, R48, R180 ;  /* 0x0000003008b4723c */ /* 0x040ff000000018b4 */
[C---:B------:R-:W-:Y:S08]  /*2df0*/  HMMA.16816.F32 R144, R8.reuse, R50, R144 ;  /* 0x000000320890723c */ /* 0x040ff00000001890 */
[C---:B----4-:R-:W-:Y:S08]  /*2e00*/  HMMA.16816.F32 R172, R8.reuse, R44, R172 ;  /* 0x0000002c08ac723c */ /* 0x050ff000000018ac */
        /* <DEDUP_REMOVED lines=21> */
[----:B------:R-:W-:Y:S07]  /*2f60*/  @!P0 BRA `(.L_x_658) ;  /* 0x0000041000008947 */ /* 0x000fee0003800000 */
[----:B------:R-:W-:Y:S01]  /*2f70*/  IMAD.U32 R3, RZ, RZ, UR11 ;  /* 0x0000000bff037e24 */ /* 0x000fe2000f8e00ff */
[----:B------:R-:W-:Y:S01]  /*2f80*/  PLOP3.LUT P1, PT, PT, PT, UP2, 0x80, 0x0 ;  /* 0x000000000000781c */ /* 0x000fe20003f2f028 */
[----:B------:R-:W-:Y:S01]  /*2f90*/  IMAD.MOV.U32 R245, RZ, RZ, RZ ;  /* 0x000000fffff57224 */ /* 0x000fe200078e00ff */
[----:B------:R-:W-:-:S02]  /*2fa0*/  PLOP3.LUT P0, PT, PT, PT, UP2, 0x80, 0x0 ;  /* 0x000000000000781c */ /* 0x000fc40003f0f028 */
        /* <DEDUP_REMOVED lines=25> */
[----:B------:R-:W-:Y:S03]  /*3140*/  SHFL.IDX PT, R10, R5, 0x2, 0x181f ;  /* 0x00581f00050a7f89 */ /* 0x000fe600000e0000 */
[----:B------:R-:W-:Y:S01]  /*3150*/  LEA.HI.X R3, R3, c[0x0][0x1cc], R6, 0x1, P0 ;  /* 0x0000730003037a11 */ /* 0x000fe200000f0c06 */
[----:B------:R-:W1:Y:S04]  /*3160*/  SHFL.IDX PT, R7, R5, RZ, 0x181f ;  /* 0x00181fff05077589 */ /* 0x000e6800000e0000 */
[----:B------:R-:W2:Y:S04]  /*3170*/  SHFL.IDX PT, R6, R5, 0x1, 0x181f ;  /* 0x00381f0005067f89 */ /* 0x000ea800000e0000 */
[----:B------:R-:W3:Y:S04]  /*3180*/  SHFL.IDX PT, R9, R3, RZ, 0x181f ;  /* 0x00181fff03097589 */ /* 0x000ee800000e0000 */
[----:B------:R-:W4:Y:S04]  /*3190*/  SHFL.IDX PT, R11, R3, 0x1, 0x181f ;  /* 0x00381f00030b7f89 */ /* 0x000f2800000e0000 */
[----:B------:R-:W5:Y:S04]  /*31a0*/  SHFL.IDX PT, R12, R5, 0x3, 0x181f ;  /* 0x00781f00050c7f89 */ /* 0x000f6800000e0000 */
[----:B------:R-:W5:Y:S04]  /*31b0*/  SHFL.IDX PT, R13, R5, 0x4, 0x181f ;  /* 0x00981f00050d7f89 */ /* 0x000f6800000e0000 */
[----:B------:R-:W5:Y:S01]  /*31c0*/  SHFL.IDX PT, R15, R3, 0x2, 0x181f ;  /* 0x00581f00030f7f89 */ /* 0x000f6200000e0000 */
[----:B-1----:R-:W-:-:S03]  /*31d0*/  IADD3 R8, P1, R7, R242, RZ ;  /* 0x000000f207087210 */ /* 0x002fc60007f3e0ff */
[----:B------:R-:W-:Y:S01]  /*31e0*/  SHFL.IDX PT, R16, R5, 0x5, 0x181f ;  /* 0x00b81f0005107f89 */ /* 0x000fe200000e0000 */
[----:B--2---:R-:W-:-:S03]  /*31f0*/  IADD3 R6, P0, R6, R242, RZ ;  /* 0x000000f206067210 */ /* 0x004fc60007f1e0ff */
[----:B------:R-:W-:Y:S01]  /*3200*/  SHFL.IDX PT, R5, R5, 0x6, 0x181f ;  /* 0x00d81f0005057f89 */ /* 0x000fe200000e0000 */
[----:B---3--:R-:W-:-:S03]  /*3210*/  IMAD.X R9, R9, 0x1, R241, P1 ;  /* 0x0000000109097824 */ /* 0x008fc600008e06f1 */
[----:B------:R-:W1:Y:S01]  /*3220*/  SHFL.IDX PT, R19, R3, 0x3, 0x181f ;  /* 0x00781f0003137f89 */ /* 0x000e6200000e0000 */
[----:B----4-:R-:W-:Y:S01]  /*3230*/  IMAD.X R7, R11, 0x1, R241, P0 ;  /* 0x000000010b077824 */ /* 0x010fe200000e06f1 */
[-C--:B------:R-:W-:Y:S02]  /*3240*/  IADD3 R14, P0, R10, R242.reuse, RZ ;  /* 0x000000f20a0e7210 */ /* 0x080fe40007f1e0ff */
[----:B------:R-:W2:Y:S01]  /*3250*/  SHFL.IDX PT, R18, R3, 0x4, 0x181f ;  /* 0x00981f0003127f89 */ /* 0x000ea200000e0000 */
[----:B-----5:R-:W-:-:S03]  /*3260*/  IADD3 R12, P3, R12, R242, RZ ;  /* 0x000000f20c0c7210 */ /* 0x020fc60007f7e0ff */
[----:B------:R-:W3:Y:S01]  /*3270*/  SHFL.IDX PT, R17, R3, 0x5, 0x181f ;  /* 0x00b81f0003117f89 */ /* 0x000ee200000e0000 */
[----:B------:R-:W-:-:S03]  /*3280*/  IADD3 R10, P2, R13, R242, RZ ;  /* 0x000000f20d0a7210 */ /* 0x000fc60007f5e0ff */
[----:B------:R-:W4:Y:S01]  /*3290*/  SHFL.IDX PT, R3, R3, 0x6, 0x181f ;  /* 0x00d81f0003037f89 */ /* 0x000f2200000e0000 */
[----:B------:R-:W-:-:S03]  /*32a0*/  IMAD.X R15, R15, 0x1, R241, P0 ;  /* 0x000000010f0f7824 */ /* 0x000fc600000e06f1 */
[----:B------:R5:W-:Y:S04]  /*32b0*/  LDGSTS.E.BYPASS.LTC128B.128 [R118+0x3900], [R8.64], !P4 ;  /* 0x0390000008767fae */ /* 0x000be8000e101d4e */
[----:B------:R3:W-:Y:S01]  /*32c0*/  LDGSTS.E.BYPASS.LTC128B.128 [R118+0x4100], [R6.64], !P4 ;  /* 0x0410000006767fae */ /* 0x0007e2000e101d4e */
[----:B-1----:R-:W-:-:S03]  /*32d0*/  IMAD.X R13, R19, 0x1, R241, P3 ;  /* 0x00000001130d7824 */ /* 0x002fc600018e06f1 */
[----:B------:R1:W-:Y:S01]  /*32e0*/  LDGSTS.E.BYPASS.LTC128B.128 [R118+0x4900], [R14.64], !P4 ;  /* 0x049000000e767fae */ /* 0x0003e2000e101d4e */
[----:B--2---:R-:W-:-:S03]  /*32f0*/  IMAD.X R11, R18, 0x1, R241, P2 ;  /* 0x00000001120b7824 */ /* 0x004fc600010e06f1 */
[----:B------:R1:W-:Y:S04]  /*3300*/  LDGSTS.E.BYPASS.LTC128B.128 [R118+0x5100], [R12.64], !P4 ;  /* 0x051000000c767fae */ /* 0x0003e8000e101d4e */
[----:B------:R1:W-:Y:S01]  /*3310*/  LDGSTS.E.BYPASS.LTC128B.128 [R118+0x5900], [R10.64], !P4 ;  /* 0x059000000a767fae */ /* 0x0003e2000e101d4e */
[-C--:B-----5:R-:W-:Y:S02]  /*3320*/  IADD3 R8, P1, R16, R242.reuse, RZ ;  /* 0x000000f210087210 */ /* 0x0a0fe40007f3e0ff */
[----:B---3--:R-:W-:-:S03]  /*3330*/  IADD3 R6, P0, R5, R242, RZ ;  /* 0x000000f205067210 */ /* 0x008fc60007f1e0ff */
[--C-:B------:R-:W-:Y:S02]  /*3340*/  IMAD.X R9, R17, 0x1, R241.reuse, P1 ;  /* 0x0000000111097824 */ /* 0x100fe400008e06f1 */
[----:B----4-:R-:W-:-:S03]  /*3350*/  IMAD.X R7, R3, 0x1, R241, P0 ;  /* 0x0000000103077824 */ /* 0x010fc600000e06f1 */
[----:B------:R1:W-:Y:S04]  /*3360*/  LDGSTS.E.BYPASS.LTC128B.128 [R118+0x6100], [R8.64], !P4 ;  /* 0x0610000008767fae */ /* 0x0003e8000e101d4e */
[----:B------:R1:W-:Y:S02]  /*3370*/  LDGSTS.E.BYPASS.LTC128B.128 [R118+0x6900], [R6.64], !P4 ;  /* 0x0690000006767fae */ /* 0x0003e4000e101d4e */
.L_x_658:
[----:B------:R-:W-:Y:S01]  /*3380*/  FMUL.FTZ R3, R69, c[0x0][0x320] ;  /* 0x0000c80045037a20 */ /* 0x000fe20000410000 */
[----:B------:R-:W-:Y:S01]  /*3390*/  LOP3.LUT R5, R244, 0xffffffe0, RZ, 0xc0, !PT ;  /* 0xffffffe0f4057812 */ /* 0x000fe200078ec0ff */
[----:B-1----:R-:W-:Y:S01]  /*33a0*/  FMUL.FTZ R8, R182, c[0x0][0x320] ;  /* 0x0000c800b6087a20 */ /* 0x002fe20000410000 */
[----:B------:R-:W-:Y:S01]  /*33b0*/  SHF.R.S32.HI R7, RZ, 0x1f, R243 ;  /* 0x0000001fff077819 */ /* 0x000fe200000114f3 */
[----:B------:R1:W-:Y:S01]  /*33c0*/  MUFU.TANH R124, R3 ;  /* 0x00000003007c7308 */ /* 0x0003e20000002400 */
[----:B------:R-:W-:Y:S01]  /*33d0*/  LEA.HI R6, R247, R246, RZ, 0x2 ;  /* 0x000000f6f7067211 */ /* 0x000fe200078f10ff */
[----:B------:R-:W-:Y:S01]  /*33e0*/  IMAD.IADD R5, R246, 0x1, -R5 ;  /* 0x00000001f6057824 */ /* 0x000fe200078e0a05 */
[----:B------:R-:W-:Y:S01]  /*33f0*/  PLOP3.LUT P1, PT, PT, PT, UP1, 0x80, 0x0 ;  /* 0x000000000000781c */ /* 0x000fe20003f2f018 */
[----:B------:R-:W-:Y:S01]  /*3400*/  FMUL.FTZ R33, R54, c[0x0][0x320] ;  /* 0x0000c80036217a20 */ /* 0x000fe20000410000 */
[----:B------:R-:W-:Y:S01]  /*3410*/  LOP3.LUT R6, R6, 0xfffffffc, RZ, 0xc0, !PT ;  /* 0xfffffffc06067812 */ /* 0x000fe200078ec0ff */
[----:B------:R-:W-:Y:S01]  /*3420*/  FMUL.FTZ R48, R23, c[0x0][0x320] ;  /* 0x0000c80017307a20 */ /* 0x000fe20000410000 */
[----:B------:R-:W-:Y:S01]  /*3430*/  PLOP3.LUT P0, PT, PT, PT, UP1, 0x80, 0x0 ;  /* 0x000000000000781c */ /* 0x000fe20003f0f018 */
[----:B------:R-:W-:Y:S01]  /*3440*/  MUFU.TANH R31, R8 ;  /* 0x00000008001f7308 */ /* 0x000fe20000002400 */
[----:B------:R-:W-:Y:S01]  /*3450*/  FMUL.FTZ R10, R148, c[0x0][0x320] ;  /* 0x0000c800940a7a20 */ /* 0x000fe20000410000 */
[----:B------:R-:W-:Y:S01]  /*3460*/  ULDC.64 UR4, c[0x0][0x2c8] ;  /* 0x0000b20000047ab9 */ /* 0x000fe20000000a00 */
[----:B------:R-:W-:Y:S01]  /*3470*/  IMAD.IADD R6, R246, 0x1, -R6 ;  /* 0x00000001f6067824 */ /* 0x000fe200078e0a06 */
[----:B------:R-:W-:Y:S01]  /*3480*/  UIMAD.WIDE.U32 UR26, UR10, UR4, URZ ;  /* 0x000000040a1a72a5 */ /* 0x000fe2000f8e003f */
[----:B------:R-:W-:Y:S01]  /*3490*/  FMUL.FTZ R29, R86, c[0x0][0x320] ;  /* 0x0000c800561d7a20 */ /* 0x000fe20000410000 */
[----:B------:R-:W-:Y:S01]  /*34a0*/  UIADD3 UR6, UR6, -0x2, URZ ;  /* 0xfffffffe06067890 */ /* 0x000fe2000fffe03f */
[----:B------:R-:W-:Y:S01]  /*34b0*/  FMUL.FTZ R30, R59, c[0x0][0x320] ;  /* 0x0000c8003b1e7a20 */ /* 0x000fe20000410000 */
[----:B------:R2:W-:Y:S01]  /*34c0*/  MUFU.TANH R28, R10 ;  /* 0x0000000a001c7308 */ /* 0x0005e20000002400 */
[----:B-1----:R-:W-:Y:S01]  /*34d0*/  FMUL.FTZ R3, R100, c[0x0][0x320] ;  /* 0x0000c80064037a20 */ /* 0x002fe20000410000 */
[----:B------:R-:W-:Y:S01]  /*34e0*/  UMOV UR4, URZ ;  /* 0x0000003f00047c82 */ /* 0x000fe20008000000 */
[----:B------:R-:W-:Y:S01]  /*34f0*/  FMUL.FTZ R35, R55, c[0x0][0x320] ;  /* 0x0000c80037237a20 */ /* 0x000fe20000410000 */
[----:B------:R-:W0:Y:S01]  /*3500*/  LDGDEPBAR ;  /* 0x00000000000079af */ /* 0x000e220000000000 */
[----:B------:R-:W-:-:S02]  /*3510*/  FMUL.FTZ R39, R39, c[0x0][0x320] ;  /* 0x0000c80027277a20 */ /* 0x000fc40000410000 */
[----:B------:R-:W-:Y:S01]  /*3520*/  IMAD.SHL.U32 R224, R0, 0x2, RZ ;  /* 0x0000000200e07824 */ /* 0x000fe200078e00ff */
[----:B------:R1:W3:Y:S03]  /*3530*/  MUFU.TANH R123, R3 ;  /* 0x00000003007b7308 */ /* 0x0002e60000002400 */
[--C-:B------:R-:W-:Y:S02]  /*3540*/  IMAD R225, R4, 0x2, R224.reuse ;  /* 0x0000000204e17824 */ /* 0x100fe400078e02e0 */
[C---:B------:R-:W-:Y:S02]  /*3550*/  IMAD R227, R2.reuse, 0x2, R224 ;  /* 0x0000000202e37824 */ /* 0x040fe400078e02e0 */
[----:B------:R-:W-:Y:S02]  /*3560*/  IMAD R226, R2, 0x2, R225 ;  /* 0x0000000202e27824 */ /* 0x000fe400078e02e1 */
[----:B--2---:R-:W-:-:S04]  /*3570*/  FMUL.FTZ R10, R149, c[0x0][0x320] ;  /* 0x0000c800950a7a20 */ /* 0x004fc80000410000 */
[----:B------:R2:W-:Y:S01]  /*3580*/  MUFU.TANH R24, R10 ;  /* 0x0000000a00187308 */ /* 0x0005e20000002400 */
[----:B-1----:R-:W-:-:S07]  /*3590*/  FMUL.FTZ R3, R101, c[0x0][0x320] ;  /* 0x0000c80065037a20 */ /* 0x002fce0000410000 */
[----:B------:R1:W4:Y:S01]  /*35a0*/  MUFU.TANH R18, R3 ;  /* 0x0000000300127308 */ /* 0x0003220000002400 */
[----:B--2---:R-:W-:-:S07]  /*35b0*/  FMUL.FTZ R10, R107, c[0x0][0x320] ;  /* 0x0000c8006b0a7a20 */ /* 0x004fce0000410000 */
[----:B------:R-:W-:Y:S01]  /*35c0*/  MUFU.TANH R10, R10 ;  /* 0x0000000a000a7308 */ /* 0x000fe20000002400 */
[----:B-1----:R-:W-:-:S07]  /*35d0*/  FMUL.FTZ R3, R96, c[0x0][0x320] ;  /* 0x0000c80060037a20 */ /* 0x002fce0000410000 */
[----:B------:R1:W-:Y:S02]  /*35e0*/  MUFU.TANH R19, R3 ;  /* 0x0000000300137308 */ /* 0x0003e40000002400 */
[----:B-1----:R-:W-:-:S06]  /*35f0*/  FMUL.FTZ R3, R97, c[0x0][0x320] ;  /* 0x0000c80061037a20 */ /* 0x002fcc0000410000 */
[----:B------:R1:W-:Y:S02]  /*3600*/  MUFU.TANH R122, R3 ;  /* 0x00000003007a7308 */ /* 0x0003e40000002400 */
[----:B-1----:R-:W-:-:S06]  /*3610*/  FMUL.FTZ R3, R92, c[0x0][0x320] ;  /* 0x0000c8005c037a20 */ /* 0x002fcc0000410000 */
[----:B------:R1:W2:Y:S02]  /*3620*/  MUFU.TANH R121, R3 ;  /* 0x0000000300797308 */ /* 0x0002a40000002400 */
[----:B-1----:R-:W-:-:S06]  /*3630*/  FMUL.FTZ R3, R93, c[0x0][0x320] ;  /* 0x0000c8005d037a20 */ /* 0x002fcc0000410000 */
[----:B------:R1:W5:Y:S02]  /*3640*/  MUFU.TANH R40, R3 ;  /* 0x0000000300287308 */ /* 0x0003640000002400 */
[----:B-1----:R-:W-:-:S06]  /*3650*/  FMUL.FTZ R3, R84, c[0x0][0x320] ;  /* 0x0000c80054037a20 */ /* 0x002fcc0000410000 */
[----:B------:R1:W1:Y:S02]  /*3660*/  MUFU.TANH R41, R3 ;  /* 0x0000000300297308 */ /* 0x0002640000002400 */
[----:B-1----:R-:W-:-:S06]  /*3670*/  FMUL.FTZ R3, R85, c[0x0][0x320] ;  /* 0x0000c80055037a20 */ /* 0x002fcc0000410000 */
[----:B------:R1:W-:Y:S02]  /*3680*/  MUFU.TANH R42, R3 ;  /* 0x00000003002a7308 */ /* 0x0003e40000002400 */
[----:B-1----:R-:W-:-:S06]  /*3690*/  FMUL.FTZ R3, R80, c[0x0][0x320] ;  /* 0x0000c80050037a20 */ /* 0x002fcc0000410000 */
[----:B------:R1:W-:Y:S02]  /*36a0*/  MUFU.TANH R130, R3 ;  /* 0x0000000300827308 */ /* 0x0003e40000002400 */
[----:B-1----:R-:W-:-:S06]  /*36b0*/  FMUL.FTZ R3, R81, c[0x0][0x320] ;  /* 0x0000c80051037a20 */ /* 0x002fcc0000410000 */
[----:B------:R1:W1:Y:S02]  /*36c0*/  MUFU.TANH R120, R3 ;  /* 0x0000000300787308 */ /* 0x0002640000002400 */
[----:B-1----:R-:W-:-:S06]  /*36d0*/  FMUL.FTZ R3, R76, c[0x0][0x320] ;  /* 0x0000c8004c037a20 */ /* 0x002fcc0000410000 */
[----:B------:R1:W1:Y:S02]  /*36e0*/  MUFU.TANH R118, R3 ;  /* 0x0000000300767308 */ /* 0x0002640000002400 */
        /* <DEDUP_REMOVED lines=24> */
[----:B-1----:R-:W-:Y:S02]  /*3870*/  FMUL.FTZ R3, R36, c[0x0][0x320] ;  /* 0x0000c80024037a20 */ /* 0x002fe40000410000 */
[----:B------:R-:W-:-:S04]  /*3880*/  FMUL.FTZ R36, R38, c[0x0][0x320] ;  /* 0x0000c80026247a20 */ /* 0x000fc80000410000 */
[----:B------:R1:W1:Y:S01]  /*3890*/  MUFU.TANH R88, R3 ;  /* 0x0000000300587308 */ /* 0x0002620000002400 */
[----:B------:R-:W-:Y:S02]  /*38a0*/  FMUL.FTZ R38, R22, c[0x0][0x320] ;  /* 0x0000c80016267a20 */ /* 0x000fe40000410000 */
[----:B-1----:R-:W-:-:S05]  /*38b0*/  FMUL.FTZ R3, R37, c[0x0][0x320] ;  /* 0x0000c80025037a20 */ /* 0x002fca0000410000 */
        /* <DEDUP_REMOVED lines=135> */
[----:B-1----:R-:W-:Y:S02]  /*4130*/  LEA.HI R3, R7, R243, RZ, 0x2 ;  /* 0x000000f307037211 */ /* 0x002fe400078f10ff */
[----:B------:R-:W-:Y:S02]  /*4140*/  SHF.R.S32.HI R7, RZ, 0x1f, R5 ;  /* 0x0000001fff077819 */ /* 0x000fe40000011405 */
[----:B------:R-:W-:Y:S02]  /*4150*/  LOP3.LUT R3, R3, 0xffffffc, RZ, 0xc0, !PT ;  /* 0x0ffffffc03037812 */ /* 0x000fe400078ec0ff */
[----:B------:R-:W-:-:S03]  /*4160*/  LEA.HI R7, R7, R5, RZ, 0x2 ;  /* 0x0000000507077211 */ /* 0x000fc600078f10ff */
[----:B------:R-:W-:Y:S01]  /*4170*/  IMAD.IADD R9, R243, 0x1, -R3 ;  /* 0x00000001f3097824 */ /* 0x000fe200078e0a03 */
[----:B------:R-:W-:Y:S02]  /*4180*/  LEA.HI.SX32 R8, R7, UR10, 0x1e ;  /* 0x0000000a07087c11 */ /* 0x000fe4000f8ff2ff */
[----:B------:R-:W-:-:S03]  /*4190*/  LEA.HI R3, R6, R6, RZ, 0x1 ;  /* 0x0000000606037211 */ /* 0x000fc600078f08ff */
[----:B------:R-:W-:Y:S01]  /*41a0*/  IMAD R11, R9, 0x10, R8 ;  /* 0x00000010090b7824 */ /* 0x000fe200078e0208 */
[C---:B------:R-:W-:Y:S01]  /*41b0*/  LOP3.LUT R9, R3.reuse, 0x1ffffffe, RZ, 0xc0, !PT ;  /* 0x1ffffffe03097812 */ /* 0x040fe200078ec0ff */
[----:B------:R-:W-:-:S04]  /*41c0*/  IMAD.SHL.U32 R8, R3, 0x20, RZ ;  /* 0x0000002003087824 */ /* 0x000fc800078e00ff */
[----:B------:R-:W-:Y:S01]  /*41d0*/  IMAD.IADD R6, R6, 0x1, -R9 ;  /* 0x0000000106067824 */ /* 0x000fe200078e0a09 */
[----:B------:R-:W-:Y:S01]  /*41e0*/  LOP3.LUT R3, R8, 0xffffffc0, RZ, 0xc0, !PT ;  /* 0xffffffc008037812 */ /* 0x000fe200078ec0ff */
[----:B------:R-:W-:-:S04]  /*41f0*/  FMUL.FTZ R9, R163, c[0x0][0x320] ;  /* 0x0000c800a3097a20 */ /* 0x000fc80000410000 */
[----:B------:R-:W-:Y:S02]  /*4200*/  IMAD.IADD R3, R3, 0x1, R11 ;  /* 0x0000000103037824 */ /* 0x000fe400078e020b */
[----:B------:R-:W-:Y:S01]  /*4210*/  FMUL.FTZ R11, R106, c[0x0][0x320] ;  /* 0x0000c8006a0b7a20 */ /* 0x000fe20000410000 */
[----:B------:R-:W-:Y:S01]  /*4220*/  MUFU.TANH R9, R9 ;  /* 0x0000000900097308 */ /* 0x000fe20000002400 */
[----:B------:R-:W-:Y:S02]  /*4230*/  IMAD R12, R6, 0x8, R3 ;  /* 0x00000008060c7824 */ /* 0x000fe400078e0203 */
[----:B------:R-:W-:Y:S02]  /*4240*/  FMUL.FTZ R3, R150, c[0x0][0x320] ;  /* 0x0000c80096037a20 */ /* 0x000fe40000410000 */
[----:B------:R-:W-:Y:S01]  /*4250*/  @P1 IMAD.HI.U32 R8, R12, c[0x0][0x2c8], RZ ;  /* 0x0000b2000c081a27 */ /* 0x000fe200078e00ff */
[----:B------:R-:W-:Y:S02]  /*4260*/  STL [R1+0x20], R12 ;  /* 0x0000200c01007387 */ /* 0x000fe40000100800 */
[----:B------:R1:W-:Y:S01]  /*4270*/  MUFU.TANH R58, R3 ;  /* 0x00000003003a7308 */ /* 0x0003e20000002400 */
[----:B------:R-:W-:-:S07]  /*4280*/  FMUL.FTZ R6, R151, c[0x0][0x320] ;  /* 0x0000c80097067a20 */ /* 0x000fce0000410000 */
[----:B------:R2:W-:Y:S01]  /*4290*/  MUFU.TANH R54, R6 ;  /* 0x0000000600367308 */ /* 0x0005e20000002400 */
[----:B-1----:R-:W-:Y:S01]  /*42a0*/  IMAD.MOV.U32 R3, RZ, RZ, R12 ;  /* 0x000000ffff037224 */ /* 0x002fe200078e000c */
[----:B------:R-:W-:-:S05]  /*42b0*/  @P0 SHF.R.U32.HI R3, RZ, c[0x0][0x2cc], R8 ;  /* 0x0000b300ff030a19 */ /* 0x000fca0000011608 */
[----:B------:R-:W1:Y:S01]  /*42c0*/  SHFL.IDX PT, R12, R3, RZ, 0x1c1f ;  /* 0x001c1fff030c7589 */ /* 0x000e6200000e0000 */
[----:B--2---:R-:W-:-:S03]  /*42d0*/  FMUL.FTZ R6, R183, c[0x0][0x320] ;  /* 0x0000c800b7067a20 */ /* 0x004fc60000410000 */
[----:B------:R-:W2:Y:S01]  /*42e0*/  SHFL.IDX PT, R13, R3, 0x1, 0x1c1f ;  /* 0x003c1f00030d7f89 */ /* 0x000ea200000e0000 */
[----:B------:R1:W-:Y:S03]  /*42f0*/  MUFU.TANH R27, R6 ;  /* 0x00000006001b7308 */ /* 0x0003e60000002400 */
[----:B------:R-:W1:Y:S04]  /*4300*/  SHFL.IDX PT, R15, R3, 0x2, 0x1c1f ;  /* 0x005c1f00030f7f89 */ /* 0x000e6800000e0000 */
[----:B------:R1:W2:Y:S02]  /*4310*/  SHFL.IDX PT, R14, R3, 0x3, 0x1c1f ;  /* 0x007c1f00030e7f89 */ /* 0x0002a400000e0000 */
[----:B-1----:R-:W-:-:S05]  /*4320*/  LOP3.LUT R3, R7, 0x7ffffffc, RZ, 0xc0, !PT ;  /* 0x7ffffffc07037812 */ /* 0x002fca00078ec0ff */
[----:B------:R-:W-:Y:S01]  /*4330*/  IMAD.IADD R6, R5, 0x1, -R3 ;  /* 0x0000000105067824 */ /* 0x000fe200078e0a03 */
[----:B------:R-:W-:Y:S01]  /*4340*/  MOV R3, UR21 ;  /* 0x0000001500037c02 */ /* 0x000fe20008000f00 */
[----:B------:R-:W-:Y:S02]  /*4350*/  FMUL.FTZ R5, R104, c[0x0][0x320] ;  /* 0x0000c80068057a20 */ /* 0x000fe40000410000 */
[----:B------:R-:W-:Y:S02]  /*4360*/  IMAD.SHL.U32 R20, R6, 0x2, RZ ;  /* 0x0000000206147824 */ /* 0x000fe400078e00ff */
[----:B------:R1:W1:Y:S03]  /*4370*/  MUFU.TANH R17, R5 ;  /* 0x0000000500117308 */ /* 0x0002660000002400 */
[C---:B------:R-:W-:Y:S01]  /*4380*/  IADD3 R3, -R20.reuse, 0x1, R3 ;  /* 0x0000000114037810 */ /* 0x040fe20007ffe103 */
[----:B------:R3:W-:Y:S01]  /*4390*/  STL [R1+0x24], R20 ;  /* 0x0000241401007387 */ /* 0x0007e20000100800 */
[----:B------:R-:W-:Y:S01]  /*43a0*/  IADD3 R8, -R20, UR21, RZ ;  /* 0x0000001514087c10 */ /* 0x000fe2000fffe1ff */
[----:B------:R-:W-:Y:S01]  /*43b0*/  @UP1 UMOV UR21, UR27 ;  /* 0x0000001b00151c82 */ /* 0x000fe20008000000 */
[----:B------:R-:W-:Y:S01]  /*43c0*/  IADD3 R3, R3, -UR12, RZ ;  /* 0x8000000c03037c10 */ /* 0x000fe2000fffe0ff */
[----:B------:R-:W-:-:S04]  /*43d0*/  @UP1 USHF.R.U32.HI UR10, URZ, UR5, UR21 ;  /* 0x000000053f0a1299 */ /* 0x000fc80008011615 */
[C---:B------:R-:W-:Y:S01]  /*43e0*/  IMAD.IADD R6, R3.reuse, 0x1, R12 ;  /* 0x0000000103067824 */ /* 0x040fe200078e020c */
[----:B------:R-:W-:Y:S01]  /*43f0*/  UIADD3 UR5, UR10, UR7, -UR12 ;  /* 0x000000070a057290 */ /* 0x000fe2000fffe80c */
[----:B------:R3:W-:Y:S01]  /*4400*/  MUFU.TANH R12, R11 ;  /* 0x0000000b000c7308 */ /* 0x0007e20000002400 */
[----:B--2---:R-:W-:Y:S02]  /*4410*/  IMAD.IADD R7, R3, 0x1, R13 ;  /* 0x0000000103077824 */ /* 0x004fe400078e020d */
[C---:B------:R-:W-:Y:S01]  /*4420*/  IMNMX R6, R8.reuse, R6, PT ;  /* 0x0000000608067217 */ /* 0x040fe20003800200 */
[----:B-1----:R-:W-:Y:S01]  /*4430*/  FMUL.FTZ R5, R105, c[0x0][0x320] ;  /* 0x0000c80069057a20 */ /* 0x002fe20000410000 */
[----:B------:R-:W-:Y:S01]  /*4440*/  UIMAD.WIDE UR4, UR5, -0x6db6db6d, UR4 ;  /* 0x92492493050478a5 */ /* 0x000fe2000f8e0204 */
[----:B------:R-:W-:Y:S02]  /*4450*/  IMNMX R7, R8, R7, PT ;  /* 0x0000000708077217 */ /* 0x000fe40003800200 */
[C---:B------:R-:W-:Y:S01]  /*4460*/  ISETP.GT.AND P2, PT, R6.reuse, RZ, PT ;  /* 0x000000ff0600720c */ /* 0x040fe20003f44270 */
[----:B------:R1:W2:Y:S01]  /*4470*/  MUFU.TANH R16, R5 ;  /* 0x0000000500107308 */ /* 0x0002a20000002400 */
[C---:B------:R-:W-:Y:S01]  /*4480*/  ISETP.GT.AND P3, PT, R6.reuse, 0x1, PT ;  /* 0x000000010600780c */ /* 0x040fe20003f64270 */
[----:B------:R-:W-:Y:S01]  /*4490*/  USHF.R.U32.HI UR4, URZ, 0x1f, UR5 ;  /* 0x0000001f3f047899 */ /* 0x000fe20008011605 */
[----:B------:R-:W-:-:S02]  /*44a0*/  ISETP.GT.AND P6, PT, R6, 0x10, PT ;  /* 0x000000100600780c */ /* 0x000fc40003fc4270 */
[C---:B------:R-:W-:Y:S01]  /*44b0*/  ISETP.GT.AND P1, PT, R6.reuse, 0x8, PT ;  /* 0x000000080600780c */ /* 0x040fe20003f24270 */
[----:B------:R-:W-:Y:S01]  /*44c0*/  ULEA.HI.SX32 UR4, UR5, UR4, 0x1a ;  /* 0x0000000405047291 */ /* 0x000fe2000f8fd23f */
[----:B---3--:R-:W-:Y:S02]  /*44d0*/  FSEL R11, R123, -INF , P2 ;  /* 0xff8000007b0b7808 */ /* 0x008fe40001000000 */
[C---:B------:R-:W-:Y:S01]  /*44e0*/  ISETP.GT.AND P0, PT, R6.reuse, 0x9, PT ;  /* 0x000000090600780c */ /* 0x040fe20003f04270 */
[----:B------:R-:W-:Y:S01]  /*44f0*/  UISETP.LT.AND UP0, UPT, URZ, UR4, UPT ;  /* 0x000000043f00728c */ /* 0x000fe2000bf01270 */
[----:B------:R-:W-:Y:S02]  /*4500*/  ISETP.GT.AND P2, PT, R6, 0x11, PT ;  /* 0x000000110600780c */ /* 0x000fe40003f44270 */
[----:B----4-:R-:W-:Y:S01]  /*4510*/  FSEL R18, R18, -INF , P3 ;  /* 0xff80000012127808 */ /* 0x010fe20001800000 */
[----:B------:R-:W-:Y:S01]  /*4520*/  USEL UR4, URZ, UR4, !UP0 ;  /* 0x000000043f047287 */ /* 0x000fe2000c000000 */
[----:B------:R-:W-:Y:S01]  /*4530*/  FSEL R21, R121, -INF , P6 ;  /* 0xff80000079157808 */ /* 0x000fe20003000000 */
[C---:B-1----:R-:W-:Y:S01]  /*4540*/  IMAD.IADD R5, R3.reuse, 0x1, R15 ;  /* 0x0000000103057824 */ /* 0x042fe200078e020f */
[----:B------:R-:W-:Y:S01]  /*4550*/  ISETP.GT.AND P3, PT, R6, 0x18, PT ;  /* 0x000000180600780c */ /* 0x000fe20003f64270 */
[----:B------:R-:W-:Y:S01]  /*4560*/  IMAD.IADD R3, R3, 0x1, R14 ;  /* 0x0000000103037824 */ /* 0x000fe200078e020e */
[----:B------:R-:W-:Y:S01]  /*4570*/  FSEL R19, R19, -INF , P1 ;  /* 0xff80000013137808 */ /* 0x000fe20000800000 */
[----:B------:R-:W-:Y:S01]  /*4580*/  UISETP.GE.AND UP0, UPT, UR6, UR4, UPT ;  /* 0x000000040600728c */ /* 0x000fe2000bf06270 */
[----:B------:R-:W-:-:S02]  /*4590*/  FSEL R20, R122, -INF , P0 ;  /* 0xff8000007a147808 */ /* 0x000fc40000000000 */
[----:B------:R-:W-:Y:S02]  /*45a0*/  ISETP.GT.AND P6, PT, R6, 0x21, PT ;  /* 0x000000210600780c */ /* 0x000fe40003fc4270 */
[----:B-----5:R-:W-:Y:S02]  /*45b0*/  FSEL R40, R40, -INF , P2 ;  /* 0xff80000028287808 */ /* 0x020fe40001000000 */
[C---:B------:R-:W-:Y:S02]  /*45c0*/  ISETP.GT.AND P1, PT, R6.reuse, 0x19, PT ;  /* 0x000000190600780c */ /* 0x040fe40003f24270 */
[C---:B------:R-:W-:Y:S02]  /*45d0*/  ISETP.GT.AND P0, PT, R6.reuse, 0x20, PT ;  /* 0x000000200600780c */ /* 0x040fe40003f04270 */
[----:B------:R-:W-:Y:S02]  /*45e0*/  ISETP.GT.AND P2, PT, R6, 0x28, PT ;  /* 0x000000280600780c */ /* 0x000fe40003f44270 */
[----:B------:R-:W-:-:S02]  /*45f0*/  FSEL R41, R41, -INF , P3 ;  /* 0xff80000029297808 */ /* 0x000fc40001800000 */
[----:B------:R-:W-:Y:S02]  /*4600*/  FSEL R134, R120, -INF , P6 ;  /* 0xff80000078867808 */ /* 0x000fe40003000000 */
[----:B------:R-:W-:Y:S02]  /*4610*/  ISETP.GT.AND P3, PT, R6, 0x29, PT ;  /* 0x000000290600780c */ /* 0x000fe40003f64270 */
[----:B------:R-:W-:Y:S02]  /*4620*/  FSEL R42, R42, -INF , P1 ;  /* 0xff8000002a2a7808 */ /* 0x000fe40000800000 */
[----:B------:R-:W-:Y:S02]  /*4630*/  FSEL R130, R130, -INF , P0 ;  /* 0xff80000082827808 */ /* 0x000fe40000000000 */
[----:B------:R-:W-:Y:S02]  /*4640*/  ISETP.GT.AND P6, PT, R6, 0x38, PT ;  /* 0x000000380600780c */ /* 0x000fe40003fc4270 */
[----:B------:R-:W-:-:S02]  /*4650*/  FSEL R139, R118, -INF , P2 ;  /* 0xff800000768b7808 */ /* 0x000fc40001000000 */
[C---:B------:R-:W-:Y:S02]  /*4660*/  ISETP.GT.AND P1, PT, R6.reuse, 0x30, PT ;  /* 0x000000300600780c */ /* 0x040fe40003f24270 */
[C---:B------:R-:W-:Y:S02]  /*4670*/  ISETP.GT.AND P0, PT, R6.reuse, 0x31, PT ;  /* 0x000000310600780c */ /* 0x040fe40003f04270 */
[----:B------:R-:W-:Y:S02]  /*4680*/  ISETP.GT.AND P2, PT, R6, 0x39, PT ;  /* 0x000000390600780c */ /* 0x000fe40003f44270 */
[----:B------:R-:W-:Y:S02]  /*4690*/  FSEL R140, R117, -INF , P3 ;  /* 0xff800000758c7808 */ /* 0x000fe40001800000 */
[----:B------:R-:W-:Y:S02]  /*46a0*/  FSEL R147, R100, -INF , P6 ;  /* 0xff80000064937808 */ /* 0x000fe40003000000 */
[----:B------:R-:W-:-:S02]  /*46b0*/  ISETP.GT.AND P3, PT, R6, 0x40, PT ;  /* 0x000000400600780c */ /* 0x000fc40003f64270 */
[----:B------:R-:W-:Y:S02]  /*46c0*/  FSEL R141, R116, -INF , P1 ;  /* 0xff800000748d7808 */ /* 0x000fe40000800000 */
[----:B------:R-:W-:Y:S02]  /*46d0*/  FSEL R142, R101, -INF , P0 ;  /* 0xff800000658e7808 */ /* 0x000fe40000000000 */
[----:B------:R-:W-:Y:S02]  /*46e0*/  ISETP.GT.AND P6, PT, R6, 0x49, PT ;  /* 0x000000490600780c */ /* 0x000fe40003fc4270 */
[----:B------:R-:W-:Y:S02]  /*46f0*/  FSEL R154, R124, -INF , P2 ;  /* 0xff8000007c9a7808 */ /* 0x000fe40001000000 */
[C---:B------:R-:W-:Y:S02]  /*4700*/  ISETP.GT.AND P1, PT, R6.reuse, 0x41, PT ;  /* 0x000000410600780c */ /* 0x040fe40003f24270 */
[----:B------:R-:W-:-:S02]  /*4710*/  ISETP.GT.AND P0, PT, R6, 0x48, PT ;  /* 0x000000480600780c */ /* 0x000fc40003f04270 */
[C---:B------:R-:W-:Y:S02]  /*4720*/  ISETP.GT.AND P2, PT, R6.reuse, 0x50, PT ;  /* 0x000000500600780c */ /* 0x040fe40003f44270 */
[----:B------:R-:W-:Y:S02]  /*4730*/  FSEL R161, R97, -INF , P3 ;  /* 0xff80000061a17808 */ /* 0x000fe40001800000 */
[----:B------:R-:W-:Y:S02]  /*4740*/  FSEL R165, R165, -INF , P6 ;  /* 0xff800000a5a57808 */ /* 0x000fe40003000000 */
[----:B------:R-:W-:Y:S02]  /*4750*/  ISETP.GT.AND P3, PT, R6, 0x51, PT ;  /* 0x000000510600780c */ /* 0x000fe40003f64270 */
[----:B------:R-:W-:Y:S02]  /*4760*/  FSEL R162, R96, -INF , P1 ;  /* 0xff80000060a27808 */ /* 0x000fe40000800000 */
[----:B------:R-:W-:-:S02]  /*4770*/  FSEL R163, R93, -INF , P0 ;  /* 0xff8000005da37808 */ /* 0x000fc40000000000 */
[----:B------:R-:W-:Y:S02]  /*4780*/  ISETP.GT.AND P6, PT, R6, 0x60, PT ;  /* 0x000000600600780c */ /* 0x000fe40003fc4270 */
[----:B------:R-:W-:Y:S02]  /*4790*/  FSEL R199, R92, -INF , P2 ;  /* 0xff8000005cc77808 */ /* 0x000fe40001000000 */
[----:B------:R-:W-:Y:S02]  /*47a0*/  IMNMX R5, R8, R5, PT ;  /* 0x0000000508057217 */ /* 0x000fe40003800200 */
[C---:B------:R-:W-:Y:S02]  /*47b0*/  ISETP.GT.AND P1, PT, R6.reuse, 0x58, PT ;  /* 0x000000580600780c */ /* 0x040fe40003f24270 */
[C---:B------:R-:W-:Y:S02]  /*47c0*/  ISETP.GT.AND P0, PT, R6.reuse, 0x59, PT ;  /* 0x000000590600780c */ /* 0x040fe40003f04270 */
[----:B------:R-:W-:-:S02]  /*47d0*/  ISETP.GT.AND P2, PT, R6, 0x61, PT ;  /* 0x000000610600780c */ /* 0x000fc40003f44270 */
[----:B------:R-:W-:Y:S02]  /*47e0*/  FSEL R204, R91, -INF , P3 ;  /* 0xff8000005bcc7808 */ /* 0x000fe40001800000 */
[----:B------:R-:W-:Y:S02]  /*47f0*/  FSEL R201, R88, -INF , P6 ;  /* 0xff80000058c97808 */ /* 0x000fe40003000000 */
[----:B------:R-:W-:Y:S02]  /*4800*/  ISETP.GT.AND P3, PT, R6, 0x68, PT ;  /* 0x000000680600780c */ /* 0x000fe40003f64270 */
[----:B------:R-:W-:Y:S02]  /*4810*/  FSEL R205, R90, -INF , P1 ;  /* 0xff8000005acd7808 */ /* 0x000fe40000800000 */
[----:B------:R-:W-:Y:S02]  /*4820*/  FSEL R192, R89, -INF , P0 ;  /* 0xff80000059c07808 */ /* 0x000fe40000000000 */
[----:B------:R-:W-:-:S02]  /*4830*/  ISETP.GT.AND P6, PT, R5, 0x1, PT ;  /* 0x000000010500780c */ /* 0x000fc40003fc4270 */
[----:B------:R-:W-:Y:S02]  /*4840*/  FSEL R197, R85, -INF , P2 ;  /* 0xff80000055c57808 */ /* 0x000fe40001000000 */
[----:B------:R-:W-:Y:S02]  /*4850*/  ISETP.GT.AND P1, PT, R6, 0x69, PT ;  /* 0x000000690600780c */ /* 0x000fe40003f24270 */
[C---:B------:R-:W-:Y:S02]  /*4860*/  ISETP.GT.AND P0, PT, R5.reuse, RZ, PT ;  /* 0x000000ff0500720c */ /* 0x040fe40003f04270 */
[----:B------:R-:W-:Y:S02]  /*4870*/  ISETP.GT.AND P2, PT, R5, 0x8, PT ;  /* 0x000000080500780c */ /* 0x000fe40003f44270 */
[----:B------:R-:W-:Y:S02]  /*4880*/  FSEL R202, R84, -INF , P3 ;  /* 0xff80000054ca7808 */ /* 0x000fe40001800000 */
[----:B------:R-:W-:-:S02]  /*4890*/  FSEL R23, R25, -INF , P6 ;  /* 0xff80000019177808 */ /* 0x000fc40003000000 */
[----:B------:R-:W-:Y:S02]  /*48a0*/  ISETP.GT.AND P3, PT, R5, 0x9, PT ;  /* 0x000000090500780c */ /* 0x000fe40003f64270 */
[----:B------:R-:W-:Y:S02]  /*48b0*/  FSEL R156, R47, -INF , P1 ;  /* 0xff8000002f9c7808 */ /* 0x000fe40000800000 */
[----:B------:R-:W-:Y:S02]  /*48c0*/  FSEL R22, R26, -INF , P0 ;  /* 0xff8000001a167808 */ /* 0x000fe40000000000 */
[----:B------:R-:W-:Y:S02]  /*48d0*/  FSEL R25, R46, -INF , P2 ;  /* 0xff8000002e197808 */ /* 0x000fe40001000000 */
[C---:B------:R-:W-:Y:S02]  /*48e0*/  ISETP.GT.AND P1, PT, R5.reuse, 0x10, PT ;  /* 0x000000100500780c */ /* 0x040fe40003f24270 */
[----:B------:R-:W-:-:S02]  /*48f0*/  ISETP.GT.AND P0, PT, R5, 0x11, PT ;  /* 0x000000110500780c */ /* 0x000fc40003f04270 */
[C---:B------:R-:W-:Y:S02]  /*4900*/  ISETP.GT.AND P6, PT, R5.reuse, 0x18, PT ;  /* 0x000000180500780c */ /* 0x040fe40003fc4270 */
[----:B------:R-:W-:Y:S02]  /*4910*/  ISETP.GT.AND P2, PT, R5, 0x19, PT ;  /* 0x000000190500780c */ /* 0x000fe40003f44270 */
[----:B------:R-:W-:Y:S02]  /*4920*/  FSEL R26, R45, -INF , P3 ;  /* 0xff8000002d1a7808 */ /* 0x000fe40001800000 */
[----:B------:R-:W-:Y:S02]  /*4930*/  FSEL R43, R43, -INF , P1 ;  /* 0xff8000002b2b7808 */ /* 0x000fe40000800000 */
[----:B------:R-:W-:Y:S02]  /*4940*/  FSEL R45, R37, -INF , P0 ;  /* 0xff800000252d7808 */ /* 0x000fe40000000000 */
[----:B------:R-:W-:-:S02]  /*4950*/  FSEL R46, R81, -INF , P6 ;  /* 0xff800000512e7808 */ /* 0x000fc40003000000 */
[----:B------:R-:W-:Y:S02]  /*4960*/  FSEL R47, R80, -INF , P2 ;  /* 0xff800000502f7808 */ /* 0x000fe40001000000 */
[C---:B------:R-:W-:Y:S02]  /*4970*/  ISETP.GT.AND P3, PT, R5.reuse, 0x20, PT ;  /* 0x000000200500780c */ /* 0x040fe40003f64270 */
[C---:B------:R-:W-:Y:S02]  /*4980*/  ISETP.GT.AND P1, PT, R5.reuse, 0x21, PT ;  /* 0x000000210500780c */ /* 0x040fe40003f24270 */
[C---:B------:R-:W-:Y:S02]  /*4990*/  ISETP.GT.AND P0, PT, R5.reuse, 0x28, PT ;  /* 0x000000280500780c */ /* 0x040fe40003f04270 */
[C---:B------:R-:W-:Y:S02]  /*49a0*/  ISETP.GT.AND P6, PT, R5.reuse, 0x29, PT ;  /* 0x000000290500780c */ /* 0x040fe40003fc4270 */
[----:B------:R-:W-:-:S02]  /*49b0*/  ISETP.GT.AND P2, PT, R5, 0x30, PT ;  /* 0x000000300500780c */ /* 0x000fc40003f44270 */
[----:B------:R-:W-:Y:S02]  /*49c0*/  FSEL R112, R77, -INF , P3 ;  /* 0xff8000004d707808 */ /* 0x000fe40001800000 */
[----:B------:R-:W-:Y:S02]  /*49d0*/  FSEL R113, R76, -INF , P1 ;  /* 0xff8000004c717808 */ /* 0x000fe40000800000 */
[----:B------:R-:W-:Y:S02]  /*49e0*/  FSEL R114, R72, -INF , P0 ;  /* 0xff80000048727808 */ /* 0x000fe40000000000 */
[----:B------:R-:W-:Y:S02]  /*49f0*/  FSEL R115, R69, -INF , P6 ;  /* 0xff80000045737808 */ /* 0x000fe40003000000 */
[----:B------:R-:W-:Y:S02]  /*4a00*/  FSEL R143, R65, -INF , P2 ;  /* 0xff800000418f7808 */ /* 0x000fe40001000000 */
[----:B------:R-:W-:-:S02]  /*4a10*/  ISETP.GT.AND P3, PT, R5, 0x31, PT ;  /* 0x000000310500780c */ /* 0x000fc40003f64270 */
[C---:B------:R-:W-:Y:S02]  /*4a20*/  ISETP.GT.AND P1, PT, R5.reuse, 0x38, PT ;  /* 0x000000380500780c */ /* 0x040fe40003f24270 */
[C---:B------:R-:W-:Y:S02]  /*4a30*/  ISETP.GT.AND P0, PT, R5.reuse, 0x39, PT ;  /* 0x000000390500780c */ /* 0x040fe40003f04270 */
[C---:B------:R-:W-:Y:S02]  /*4a40*/  ISETP.GT.AND P6, PT, R5.reuse, 0x40, PT ;  /* 0x000000400500780c */ /* 0x040fe40003fc4270 */
[----:B------:R-:W-:Y:S02]  /*4a50*/  ISETP.GT.AND P2, PT, R5, 0x41, PT ;  /* 0x000000410500780c */ /* 0x000fe40003f44270 */
[----:B------:R-:W-:Y:S02]  /*4a60*/  FSEL R144, R64, -INF , P3 ;  /* 0xff80000040907808 */ /* 0x000fe40001800000 */
[----:B------:R-:W-:-:S02]  /*4a70*/  FSEL R145, R61, -INF , P1 ;  /* 0xff8000003d917808 */ /* 0x000fc40000800000 */
[----:B------:R-:W-:Y:S02]  /*4a80*/  FSEL R146, R60, -INF , P0 ;  /* 0xff8000003c927808 */ /* 0x000fe40000000000 */
[----:B------:R-:W-:Y:S02]  /*4a90*/  FSEL R164, R57, -INF , P6 ;  /* 0xff80000039a47808 */ /* 0x000fe40003000000 */
[----:B------:R-:W-:Y:S02]  /*4aa0*/  FSEL R166, R56, -INF , P2 ;  /* 0xff80000038a67808 */ /* 0x000fe40001000000 */
[C---:B------:R-:W-:Y:S02]  /*4ab0*/  ISETP.GT.AND P3, PT, R5.reuse, 0x48, PT ;  /* 0x000000480500780c */ /* 0x040fe40003f64270 */
        /* <DEDUP_REMOVED lines=26> */
[----:B------:R-:W-:Y:S02]  /*4c60*/  IMNMX R3, R8, R3, PT ;  /* 0x0000000308037217 */ /* 0x000fe40003800200 */
[----:B------:R-:W-:Y:S02]  /*4c70*/  FMNMX.FTZ R5, R42, R5, !PT ;  /* 0x000000052a057209 */ /* 0x000fe40007810000 */
[----:B------:R-:W-:Y:S02]  /*4c80*/  FMNMX.FTZ R6, R47, R6, !PT ;  /* 0x000000062f067209 */ /* 0x000fe40007810000 */
[----:B------:R-:W-:Y:S02]  /*4c90*/  FSEL R159, R28, -INF , P1 ;  /* 0xff8000001c9f7808 */ /* 0x000fe40000800000 */
[----:B------:R-:W-:Y:S02]  /*4ca0*/  FSEL R200, R24, -INF , P0 ;  /* 0xff80000018c87808 */ /* 0x000fe40000000000 */
[----:B------:R-:W-:-:S02]  /*4cb0*/  ISETP.GT.AND P1, PT, R3, RZ, PT ;  /* 0x000000ff0300720c */ /* 0x000fc40003f24270 */
[----:B------:R-:W-:Y:S02]  /*4cc0*/  ISETP.GT.AND P0, PT, R3, 0x1, PT ;  /* 0x000000010300780c */ /* 0x000fe40003f04270 */
[----:B------:R-:W-:Y:S02]  /*4cd0*/  FMNMX.FTZ R5, R130, R5, !PT ;  /* 0x0000000582057209 */ /* 0x000fe40007810000 */
[----:B------:R-:W-:Y:S02]  /*4ce0*/  FMNMX.FTZ R6, R112, R6, !PT ;  /* 0x0000000670067209 */ /* 0x000fe40007810000 */
[----:B------:R-:W-:Y:S02]  /*4cf0*/  FSEL R157, R17, -INF , P6 ;  /* 0xff800000119d7808 */ /* 0x000fe40003000000 */
[----:B--2---:R-:W-:Y:S02]  /*4d00*/  FSEL R198, R16, -INF , P2 ;  /* 0xff80000010c67808 */ /* 0x004fe40001000000 */
[----:B------:R-:W-:-:S02]  /*4d10*/  ISETP.GT.AND P6, PT, R3, 0x8, PT ;  /* 0x000000080300780c */ /* 0x000fc40003fc4270 */
[----:B------:R-:W-:Y:S02]  /*4d20*/  FSEL R16, R31, -INF , P1 ;  /* 0xff8000001f107808 */ /* 0x000fe40000800000 */
[----:B------:R-:W-:Y:S01]  /*4d30*/  FSEL R17, R27, -INF , P0 ;  /* 0xff8000001b117808 */ /* 0x000fe20000000000 */
[----:B------:R-:W-:Y:S01]  /*4d40*/  MUFU.TANH R31, R33 ;  /* 0x00000021001f7308 */ /* 0x000fe20000002400 */
[----:B------:R-:W-:Y:S02]  /*4d50*/  FMNMX.FTZ R5, R134, R5, !PT ;  /* 0x0000000586057209 */ /* 0x000fe40007810000 */
[----:B------:R-:W-:Y:S02]  /*4d60*/  FMNMX.FTZ R6, R113, R6, !PT ;  /* 0x0000000671067209 */ /* 0x000fe40007810000 */
[----:B------:R-:W-:Y:S02]  /*4d70*/  ISETP.GT.AND P2, PT, R3, 0x9, PT ;  /* 0x000000090300780c */ /* 0x000fe40003f44270 */
[----:B------:R-:W-:Y:S01]  /*4d80*/  FSEL R24, R73, -INF , P6 ;  /* 0xff80000049187808 */ /* 0x000fe20003000000 */
[----:B------:R-:W-:Y:S01]  /*4d90*/  MUFU.TANH R27, R39 ;  /* 0x00000027001b7308 */ /* 0x000fe20000002400 */
[----:B------:R-:W-:-:S02]  /*4da0*/  FMNMX.FTZ R5, R139, R5, !PT ;  /* 0x000000058b057209 */ /* 0x000fc40007810000 */
[----:B------:R-:W-:Y:S02]  /*4db0*/  FMNMX.FTZ R6, R114, R6, !PT ;  /* 0x0000000672067209 */ /* 0x000fe40007810000 */
[----:B------:R-:W-:Y:S02]  /*4dc0*/  FMNMX.FTZ R8, R16, R17, !PT ;  /* 0x0000001110087209 */ /* 0x000fe40007810000 */
[----:B------:R-:W-:Y:S02]  /*4dd0*/  ISETP.GT.AND P1, PT, R3, 0x10, PT ;  /* 0x000000100300780c */ /* 0x000fe40003f24270 */
[----:B------:R-:W-:Y:S02]  /*4de0*/  FSEL R28, R68, -INF , P2 ;  /* 0xff800000441c7808 */ /* 0x000fe40001000000 */
[----:B------:R-:W-:Y:S02]  /*4df0*/  FMNMX.FTZ R5, R140, R5, !PT ;  /* 0x000000058c057209 */ /* 0x000fe40007810000 */
[----:B------:R-:W-:-:S02]  /*4e00*/  FMNMX.FTZ R6, R115, R6, !PT ;  /* 0x0000000673067209 */ /* 0x000fc40007810000 */
[----:B------:R-:W-:Y:S02]  /*4e10*/  FMNMX.FTZ R8, R24, R8, !PT ;  /* 0x0000000818087209 */ /* 0x000fe40007810000 */
[----:B------:R-:W-:Y:S02]  /*4e20*/  ISETP.GT.AND P0, PT, R3, 0x11, PT ;  /* 0x000000110300780c */ /* 0x000fe40003f04270 */
[----:B------:R-:W-:Y:S02]  /*4e30*/  FSEL R44, R53, -INF , P1 ;  /* 0xff800000352c7808 */ /* 0x000fe40000800000 */
[----:B------:R-:W-:Y:S02]  /*4e40*/  FMNMX.FTZ R5, R141, R5, !PT ;  /* 0x000000058d057209 */ /* 0x000fe40007810000 */
[----:B------:R-:W-:Y:S02]  /*4e50*/  FMNMX.FTZ R6, R143, R6, !PT ;  /* 0x000000068f067209 */ /* 0x000fe40007810000 */
[----:B------:R-:W-:-:S02]  /*4e60*/  FMNMX.FTZ R8, R28, R8, !PT ;  /* 0x000000081c087209 */ /* 0x000fc40007810000 */
[C---:B------:R-:W-:Y:S02]  /*4e70*/  ISETP.GT.AND P6, PT, R3.reuse, 0x18, PT ;  /* 0x000000180300780c */ /* 0x040fe40003fc4270 */
[----:B------:R-:W-:Y:S02]  /*4e80*/  FSEL R96, R52, -INF , P0 ;  /* 0xff80000034607808 */ /* 0x000fe40000000000 */
[----:B------:R-:W-:Y:S02]  /*4e90*/  FMNMX.FTZ R5, R142, R5, !PT ;  /* 0x000000058e057209 */ /* 0x000fe40007810000 */
[----:B------:R-:W-:Y:S02]  /*4ea0*/  FMNMX.FTZ R6, R144, R6, !PT ;  /* 0x0000000690067209 */ /* 0x000fe40007810000 */
[----:B------:R-:W-:Y:S02]  /*4eb0*/  FMNMX.FTZ R8, R44, R8, !PT ;  /* 0x000000082c087209 */ /* 0x000fe40007810000 */
[----:B------:R-:W-:-:S02]  /*4ec0*/  ISETP.GT.AND P2, PT, R3, 0x19, PT ;  /* 0x000000190300780c */ /* 0x000fc40003f44270 */
[----:B------:R-:W-:Y:S02]  /*4ed0*/  FSEL R97, R87, -INF , P6 ;  /* 0xff80000057617808 */ /* 0x000fe40003000000 */
[----:B------:R-:W-:Y:S02]  /*4ee0*/  FMNMX.FTZ R5, R147, R5, !PT ;  /* 0x0000000593057209 */ /* 0x000fe40007810000 */
[----:B------:R-:W-:Y:S02]  /*4ef0*/  FMNMX.FTZ R6, R145, R6, !PT ;  /* 0x0000000691067209 */ /* 0x000fe40007810000 */
[----:B------:R-:W-:Y:S02]  /*4f00*/  FMNMX.FTZ R8, R96, R8, !PT ;  /* 0x0000000860087209 */ /* 0x000fe40007810000 */
[----:B------:R-:W-:Y:S02]  /*4f10*/  ISETP.GT.AND P1, PT, R3, 0x20, PT ;  /* 0x000000200300780c */ /* 0x000fe40003f24270 */
[----:B------:R-:W-:-:S02]  /*4f20*/  FSEL R98, R125, -INF , P2 ;  /* 0xff8000007d627808 */ /* 0x000fc40001000000 */
[----:B------:R-:W-:Y:S02]  /*4f30*/  FMNMX.FTZ R5, R154, R5, !PT ;  /* 0x000000059a057209 */ /* 0x000fe40007810000 */
[----:B------:R-:W-:Y:S02]  /*4f40*/  FMNMX.FTZ R6, R146, R6, !PT ;  /* 0x0000000692067209 */ /* 0x000fe40007810000 */
[----:B------:R-:W-:Y:S02]  /*4f50*/  FMNMX.FTZ R8, R97, R8, !PT ;  /* 0x0000000861087209 */ /* 0x000fe40007810000 */
[----:B------:R-:W-:Y:S02]  /*4f60*/  ISETP.GT.AND P0, PT, R3, 0x21, PT ;  /* 0x000000210300780c */ /* 0x000fe40003f04270 */
[----:B------:R-:W-:Y:S02]  /*4f70*/  FSEL R122, R82, -INF , P1 ;  /* 0xff800000527a7808 */ /* 0x000fe40000800000 */
        /* <DEDUP_REMOVED lines=13> */
[----:B------:R-:W-:Y:S02]  /*5050*/  ISETP.GT.AND P1, PT, R3, 0x30, PT ;  /* 0x000000300300780c */ /* 0x000fe40003f24270 */
[----:B------:R-:W-:Y:S02]  /*5060*/  FMNMX.FTZ R5, R165, R5, !PT ;  /* 0x00000005a5057209 */ /* 0x000fe40007810000 */
[----:B------:R-:W-:Y:S02]  /*5070*/  FSEL R128, R128, -INF , P2 ;  /* 0xff80000080807808 */ /* 0x000fe40001000000 */
[----:B------:R-:W-:Y:S02]  /*5080*/  FMNMX.FTZ R6, R168, R6, !PT ;  /* 0x00000006a8067209 */ /* 0x000fe40007810000 */
[----:B------:R-:W-:Y:S02]  /*5090*/  FMNMX.FTZ R8, R123, R8, !PT ;  /* 0x000000087b087209 */ /* 0x000fe40007810000 */
[----:B------:R-:W-:-:S02]  /*50a0*/  ISETP.GT.AND P0, PT, R3, 0x31, PT ;  /* 0x000000310300780c */ /* 0x000fc40003f04270 */
[----:B------:R-:W-:Y:S02]  /*50b0*/  FMNMX.FTZ R5, R199, R5, !PT ;  /* 0x00000005c7057209 */ /* 0x000fe40007810000 */
[----:B------:R-:W-:Y:S02]  /*50c0*/  FMNMX.FTZ R6, R179, R6, !PT ;  /* 0x00000006b3067209 */ /* 0x000fe40007810000 */
[----:B------:R-:W-:Y:S02]  /*50d0*/  FSEL R131, R131, -INF , P1 ;  /* 0xff80000083837808 */ /* 0x000fe40000800000 */
[----:B------:R-:W-:Y:S02]  /*50e0*/  FMNMX.FTZ R8, R128, R8, !PT ;  /* 0x0000000880087209 */ /* 0x000fe40007810000 */
[----:B------:R-:W-:Y:S02]  /*50f0*/  ISETP.GT.AND P6, PT, R3, 0x38, PT ;  /* 0x000000380300780c */ /* 0x000fe40003fc4270 */
[----:B------:R-:W-:-:S02]  /*5100*/  FMNMX.FTZ R5, R204, R5, !PT ;  /* 0x00000005cc057209 */ /* 0x000fc40007810000 */
[----:B------:R-:W-:Y:S02]  /*5110*/  FMNMX.FTZ R6, R180, R6, !PT ;  /* 0x00000006b4067209 */ /* 0x000fe40007810000 */
[----:B------:R-:W-:Y:S02]  /*5120*/  FSEL R136, R9, -INF , P0 ;  /* 0xff80000009887808 */ /* 0x000fe40000000000 */
[----:B------:R-:W-:Y:S02]  /*5130*/  FMNMX.FTZ R8, R131, R8, !PT ;  /* 0x0000000883087209 */ /* 0x000fe40007810000 */
[----:B------:R-:W-:Y:S02]  /*5140*/  FSEL R182, R32, -INF , P3 ;  /* 0xff80000020b67808 */ /* 0x000fe40001800000 */
[----:B------:R-:W-:Y:S01]  /*5150*/  ISETP.GT.AND P2, PT, R3, 0x39, PT ;  /* 0x000000390300780c */ /* 0x000fe20003f44270 */
[----:B------:R-:W-:Y:S01]  /*5160*/  MUFU.TANH R32, R30 ;  /* 0x0000001e00207308 */ /* 0x000fe20000002400 */
[----:B------:R-:W-:-:S02]  /*5170*/  FMNMX.FTZ R5, R205, R5, !PT ;  /* 0x00000005cd057209 */ /* 0x000fc40007810000 */
[----:B------:R-:W-:Y:S02]  /*5180*/  FMNMX.FTZ R6, R181, R6, !PT ;  /* 0x00000006b5067209 */ /* 0x000fe40007810000 */
[----:B------:R-:W-:Y:S02]  /*5190*/  FSEL R129, R129, -INF , P6 ;  /* 0xff80000081817808 */ /* 0x000fe40003000000 */
[----:B------:R-:W-:Y:S01]  /*51a0*/  FMNMX.FTZ R8, R136, R8, !PT ;  /* 0x0000000888087209 */ /* 0x000fe20007810000 */
[----:B------:R-:W-:Y:S01]  /*51b0*/  MUFU.TANH R30, R35 ;  /* 0x00000023001e7308 */ /* 0x000fe20000002400 */
[----:B------:R-:W-:Y:S02]  /*51c0*/  ISETP.GT.AND P1, PT, R3, 0x40, PT ;  /* 0x000000400300780c */ /* 0x000fe40003f24270 */
[----:B------:R-:W-:Y:S02]  /*51d0*/  FMNMX.FTZ R5, R192, R5, !PT ;  /* 0x00000005c0057209 */ /* 0x000fe40007810000 */
[----:B------:R-:W-:-:S02]  /*51e0*/  FMNMX.FTZ R6, R182, R6, !PT ;  /* 0x00000006b6067209 */ /* 0x000fc40007810000 */
[----:B------:R-:W-:Y:S02]  /*51f0*/  FSEL R137, R137, -INF , P2 ;  /* 0xff80000089897808 */ /* 0x000fe40001000000 */
[----:B------:R-:W-:Y:S02]  /*5200*/  FMNMX.FTZ R8, R129, R8, !PT ;  /* 0x0000000881087209 */ /* 0x000fe40007810000 */
[----:B------:R-:W-:Y:S02]  /*5210*/  FMNMX.FTZ R5, R201, R5, !PT ;  /* 0x00000005c9057209 */ /* 0x000fe40007810000 */
[----:B------:R-:W-:Y:S02]  /*5220*/  ISETP.GT.AND P0, PT, R3, 0x41, PT ;  /* 0x000000410300780c */ /* 0x000fe40003f04270 */
[----:B------:R-:W-:Y:S02]  /*5230*/  FMNMX.FTZ R6, R159, R6, !PT ;  /* 0x000000069f067209 */ /* 0x000fe40007810000 */
        /* <DEDUP_REMOVED lines=14> */
[----:B------:R-:W-:Y:S01]  /*5320*/  ISETP.GT.AND P2, PT, R3, 0x50, PT ;  /* 0x000000500300780c */ /* 0x000fe20003f44270 */
[----:B------:R-:W1:Y:S01]  /*5330*/  SHFL.BFLY PT, R73, R5, 0x2, 0x1f ;  /* 0x0c401f0005497f89 */ /* 0x000e6200000e0000 */
[----:B------:R-:W-:Y:S02]  /*5340*/  FSEL R160, R160, -INF , P0 ;  /* 0xff800000a0a07808 */ /* 0x000fe40000000000 */
[----:B------:R-:W-:Y:S01]  /*5350*/  FMNMX.FTZ R8, R155, R8, !PT ;  /* 0x000000089b087209 */ /* 0x000fe20007810000 */
[----:B------:R-:W2:Y:S01]  /*5360*/  SHFL.BFLY PT, R9, R6, 0x2, 0x1f ;  /* 0x0c401f0006097f89 */ /* 0x000ea200000e0000 */
[----:B------:R-:W-:Y:S02]  /*5370*/  ISETP.GT.AND P1, PT, R3, 0x51, PT ;  /* 0x000000510300780c */ /* 0x000fe40003f24270 */
[----:B------:R-:W-:-:S02]  /*5380*/  FSEL R169, R169, -INF , P2 ;  /* 0xff800000a9a97808 */ /* 0x000fc40001000000 */
[----:B------:R-:W-:Y:S02]  /*5390*/  FMNMX.FTZ R8, R160, R8, !PT ;  /* 0x00000008a0087209 */ /* 0x000fe40007810000 */
[----:B------:R-:W-:Y:S02]  /*53a0*/  ISETP.GT.AND P0, PT, R3, 0x58, PT ;  /* 0x000000580300780c */ /* 0x000fe40003f04270 */
[----:B------:R-:W-:Y:S02]  /*53b0*/  FSEL R172, R172, -INF , P1 ;  /* 0xff800000acac7808 */ /* 0x000fe40000800000 */
[----:B------:R-:W-:Y:S02]  /*53c0*/  FMNMX.FTZ R8, R169, R8, !PT ;  /* 0x00000008a9087209 */ /* 0x000fe40007810000 */
[----:B------:R-:W-:Y:S02]  /*53d0*/  ISETP.GT.AND P3, PT, R7, RZ, PT ;  /* 0x000000ff0700720c */ /* 0x000fe40003f64270 */
[----:B------:R-:W-:-:S02]  /*53e0*/  ISETP.GT.AND P6, PT, R3, 0x59, PT ;  /* 0x000000590300780c */ /* 0x000fc40003fc4270 */
[----:B------:R-:W-:Y:S02]  /*53f0*/  FSEL R171, R63, -INF , P0 ;  /* 0xff8000003fab7808 */ /* 0x000fe40000000000 */
[----:B------:R-:W-:Y:S02]  /*5400*/  FMNMX.FTZ R8, R172, R8, !PT ;  /* 0x00000008ac087209 */ /* 0x000fe40007810000 */
[----:B------:R-:W-:Y:S02]  /*5410*/  FSEL R15, R126, -INF , P3 ;  /* 0xff8000007e0f7808 */ /* 0x000fe40001800000 */
[C---:B------:R-:W-:Y:S02]  /*5420*/  ISETP.GT.AND P3, PT, R3.reuse, 0x60, PT ;  /* 0x000000600300780c */ /* 0x040fe40003f64270 */
[C---:B------:R-:W-:Y:S02]  /*5430*/  ISETP.GT.AND P2, PT, R3.reuse, 0x61, PT ;  /* 0x000000610300780c */ /* 0x040fe40003f44270 */
[----:B------:R-:W-:-:S02]  /*5440*/  ISETP.GT.AND P1, PT, R3, 0x68, PT ;  /* 0x000000680300780c */ /* 0x000fc40003f24270 */
[----:B------:R-:W-:Y:S02]  /*5450*/  ISETP.GT.AND P0, PT, R3, 0x69, PT ;  /* 0x000000690300780c */ /* 0x000fe40003f04270 */
[----:B------:R-:W-:Y:S02]  /*5460*/  FSEL R175, R62, -INF , P6 ;  /* 0xff8000003eaf7808 */ /* 0x000fe40003000000 */
[----:B------:R-:W-:Y:S02]  /*5470*/  FMNMX.FTZ R3, R171, R8, !PT ;  /* 0x00000008ab037209 */ /* 0x000fe40007810000 */
[----:B------:R-:W-:Y:S02]  /*5480*/  FSEL R219, R58, -INF , P3 ;  /* 0xff8000003adb7808 */ /* 0x000fe40001800000 */
[----:B------:R-:W-:Y:S02]  /*5490*/  FMNMX.FTZ R3, R175, R3, !PT ;  /* 0x00000003af037209 */ /* 0x000fe40007810000 */
[----:B------:R-:W-:-:S02]  /*54a0*/  ISETP.GT.AND P6, PT, R7, 0x1, PT ;  /* 0x000000010700780c */ /* 0x000fc40003fc4270 */
[----:B------:R-:W-:Y:S02]  /*54b0*/  FSEL R218, R54, -INF , P2 ;  /* 0xff80000036da7808 */ /* 0x000fe40001000000 */
[----:B------:R-:W-:Y:S02]  /*54c0*/  FMNMX.FTZ R3, R219, R3, !PT ;  /* 0x00000003db037209 */ /* 0x000fe40007810000 */
[----:B------:R-:W-:Y:S02]  /*54d0*/  ISETP.GT.AND P3, PT, R7, 0x8, PT ;  /* 0x000000080700780c */ /* 0x000fe40003f64270 */
[----:B------:R-:W-:Y:S02]  /*54e0*/  FSEL R14, R177, -INF , P6 ;  /* 0xff800000b10e7808 */ /* 0x000fe40003000000 */
[----:B------:R-:W-:Y:S02]  /*54f0*/  FSEL R221, R12, -INF , P1 ;  /* 0xff8000000cdd7808 */ /* 0x000fe40000800000 */
[----:B------:R-:W-:-:S02]  /*5500*/  FMNMX.FTZ R3, R218, R3, !PT ;  /* 0x00000003da037209 */ /* 0x000fc40007810000 */
[----:B-1----:R-:W-:Y:S02]  /*5510*/  FMNMX.FTZ R73, R73, R5, !PT ;  /* 0x0000000549497209 */ /* 0x002fe40007810000 */
[----:B--2---:R-:W-:Y:S02]  /*5520*/  FMNMX.FTZ R6, R6, R9, !PT ;  /* 0x0000000906067209 */ /* 0x004fe40007810000 */
[----:B------:R-:W1:Y:S01]  /*5530*/  MUFU.TANH R9, R29 ;  /* 0x0000001d00097308 */ /* 0x000e620000002400 */
[----:B------:R-:W-:Y:S02]  /*5540*/  ISETP.GT.AND P2, PT, R7, 0x9, PT ;  /* 0x000000090700780c */ /* 0x000fe40003f44270 */
[----:B------:R-:W-:Y:S02]  /*5550*/  FSEL R13, R103, -INF , P3 ;  /* 0xff800000670d7808 */ /* 0x000fe40001800000 */
[----:B------:R-:W-:Y:S02]  /*5560*/  FMNMX.FTZ R5, R15, R14, !PT ;  /* 0x0000000e0f057209 */ /* 0x000fe40007810000 */
[----:B------:R-:W-:Y:S01]  /*5570*/  FSEL R251, R10, -INF , P0 ;  /* 0xff8000000afb7808 */ /* 0x000fe20000000000 */
[----:B------:R-:W2:Y:S01]  /*5580*/  MUFU.TANH R29, R36 ;  /* 0x00000024001d7308 */ /* 0x000ea20000002400 */
[----:B------:R-:W-:-:S02]  /*5590*/  FMNMX.FTZ R3, R221, R3, !PT ;  /* 0x00000003dd037209 */ /* 0x000fc40007810000 */
[----:B------:R-:W-:Y:S02]  /*55a0*/  ISETP.GT.AND P1, PT, R7, 0x10, PT ;  /* 0x000000100700780c */ /* 0x000fe40003f24270 */
[----:B------:R-:W-:Y:S02]  /*55b0*/  FSEL R12, R127, -INF , P2 ;  /* 0xff8000007f0c7808 */ /* 0x000fe40001000000 */
[----:B------:R-:W-:Y:S02]  /*55c0*/  FMNMX.FTZ R5, R13, R5, !PT ;  /* 0x000000050d057209 */ /* 0x000fe40007810000 */
[----:B------:R-:W-:Y:S02]  /*55d0*/  FMNMX.FTZ R3, R251, R3, !PT ;  /* 0x00000003fb037209 */ /* 0x000fe40007810000 */
[----:B------:R-:W-:Y:S02]  /*55e0*/  ISETP.GT.AND P0, PT, R7, 0x11, PT ;  /* 0x000000110700780c */ /* 0x000fe40003f04270 */
[----:B------:R-:W-:Y:S01]  /*55f0*/  FSEL R68, R74, -INF , P1 ;  /* 0xff8000004a447808 */ /* 0x000fe20000800000 */
[----:B------:R-:W3:Y:S01]  /*5600*/  SHFL.BFLY PT, R8, R3, 0x2, 0x1f ;  /* 0x0c401f0003087f89 */ /* 0x000ee200000e0000 */
[----:B------:R-:W-:-:S02]  /*5610*/  FMNMX.FTZ R5, R12, R5, !PT ;  /* 0x000000050c057209 */ /* 0x000fc40007810000 */
[----:B------:R-:W-:Y:S02]  /*5620*/  ISETP.GT.AND P1, PT, R7, 0x18, PT ;  /* 0x000000180700780c */ /* 0x000fe40003f24270 */
[----:B------:R-:W-:Y:S02]  /*5630*/  FSEL R69, R71, -INF , P0 ;  /* 0xff80000047457808 */ /* 0x000fe40000000000 */
[----:B------:R-:W-:Y:S01]  /*5640*/  FMNMX.FTZ R5, R68, R5, !PT ;  /* 0x0000000544057209 */ /* 0x000fe20007810000 */
[----:B------:R-:W-:Y:S01]  /*5650*/  SHFL.BFLY PT, R71, R6, 0x1, 0x1f ;  /* 0x0c201f0006477f89 */ /* 0x000fe200000e0000 */
[----:B------:R-:W-:Y:S02]  /*5660*/  ISETP.GT.AND P0, PT, R7, 0x19, PT ;  /* 0x000000190700780c */ /* 0x000fe40003f04270 */
[----:B-1----:R-:W-:Y:S02]  /*5670*/  FSEL R75, R9, -INF , P1 ;  /* 0xff800000094b7808 */ /* 0x002fe40000800000 */
[----:B------:R-:W-:Y:S01]  /*5680*/  FMNMX.FTZ R5, R69, R5, !PT ;  /* 0x0000000545057209 */ /* 0x000fe20007810000 */
[----:B------:R-:W1:Y:S01]  /*5690*/  SHFL.BFLY PT, R9, R73, 0x1, 0x1f ;  /* 0x0c201f0049097f89 */ /* 0x000e6200000e0000 */
[----:B------:R-:W-:-:S02]  /*56a0*/  ISETP.GT.AND P1, PT, R7, 0x20, PT ;  /* 0x000000200700780c */ /* 0x000fc40003f24270 */
[----:B------:R-:W-:Y:S01]  /*56b0*/  FSEL R74, R189, -INF , P0 ;  /* 0xff800000bd4a7808 */ /* 0x000fe20000000000 */
[----:B------:R-:W-:Y:S01]  /*56c0*/  IMAD.MOV.U32 R189, RZ, RZ, R202 ;  /* 0x000000ffffbd7224 */ /* 0x000fe200078e00ca */
[----:B------:R-:W-:Y:S02]  /*56d0*/  FMNMX.FTZ R5, R75, R5, !PT ;  /* 0x000000054b057209 */ /* 0x000fe40007810000 */
[----:B------:R-:W-:Y:S02]  /*56e0*/  ISETP.GT.AND P0, PT, R7, 0x21, PT ;  /* 0x000000210700780c */ /* 0x000fe40003f04270 */
[----:B------:R-:W-:Y:S01]  /*56f0*/  FSEL R116, R187, -INF , P1 ;  /* 0xff800000bb747808 */ /* 0x000fe20000800000 */
[----:B------:R-:W-:Y:S01]  /*5700*/  IMAD.MOV.U32 R187, RZ, RZ, R201 ;  /* 0x000000ffffbb7224 */ /* 0x000fe200078e00c9 */
[----:B------:R-:W-:Y:S02]  /*5710*/  FMNMX.FTZ R5, R74, R5, !PT ;  /* 0x000000054a057209 */ /* 0x000fe40007810000 */
[----:B------:R-:W-:-:S02]  /*5720*/  ISETP.GT.AND P1, PT, R7, 0x28, PT ;  /* 0x000000280700780c */ /* 0x000fc40003f24270 */
[----:B------:R-:W-:Y:S01]  /*5730*/  FSEL R117, R188, -INF , P0 ;  /* 0xff800000bc757808 */ /* 0x000fe20000000000 */
[----:B------:R-:W-:Y:S01]  /*5740*/  IMAD.MOV.U32 R188, RZ, RZ, R200 ;  /* 0x000000ffffbc7224 */ /* 0x000fe200078e00c8 */
[----:B------:R-:W-:Y:S02]  /*5750*/  FMNMX.FTZ R5, R116, R5, !PT ;  /* 0x0000000574057209 */ /* 0x000fe40007810000 */
[----:B------:R-:W-:Y:S02]  /*5760*/  ISETP.GT.AND P0, PT, R7, 0x29, PT ;  /* 0x000000290700780c */ /* 0x000fe40003f04270 */
[----:B------:R-:W-:Y:S02]  /*5770*/  FSEL R118, R185, -INF , P1 ;  /* 0xff800000b9767808 */ /* 0x000fe40000800000 */
[----:B------:R-:W-:Y:S02]  /*5780*/  FMNMX.FTZ R5, R117, R5, !PT ;  /* 0x0000000575057209 */ /* 0x000fe40007810000 */
[----:B---3--:R-:W-:-:S02]  /*5790*/  FMNMX.FTZ R10, R3, R8, !PT ;  /* 0x00000008030a7209 */ /* 0x008fc40007810000 */
[C---:B------:R-:W-:Y:S01]  /*57a0*/  ISETP.GT.AND P1, PT, R7.reuse, 0x30, PT ;  /* 0x000000300700780c */ /* 0x040fe20003f24270 */
[----:B------:R3:W4:Y:S01]  /*57b0*/  MUFU.TANH R8, R38 ;  /* 0x0000002600087308 */ /* 0x0007220000002400 */
[----:B------:R-:W-:Y:S01]  /*57c0*/  FSEL R120, R186, -INF , P0 ;  /* 0xff800000ba787808 */ /* 0x000fe20000000000 */
[----:B------:R-:W5:Y:S01]  /*57d0*/  SHFL.BFLY PT, R70, R10, 0x1, 0x1f ;  /* 0x0c201f000a467f89 */ /* 0x000f6200000e0000 */
[----:B------:R-:W-:Y:S01]  /*57e0*/  FMNMX.FTZ R3, R118, R5, !PT ;  /* 0x0000000576037209 */ /* 0x000fe20007810000 */
[----:B------:R-:W-:Y:S01]  /*57f0*/  IMAD.MOV.U32 R186, RZ, RZ, R199 ;  /* 0x000000ffffba7224 */ /* 0x000fe200078e00c7 */
[----:B------:R-:W-:Y:S02]  /*5800*/  ISETP.GT.AND P0, PT, R7, 0x31, PT ;  /* 0x000000310700780c */ /* 0x000fe40003f04270 */
[----:B------:R-:W-:Y:S02]  /*5810*/  FSEL R132, R178, -INF , P1 ;  /* 0xff800000b2847808 */ /* 0x000fe40000800000 */
[----:B------:R-:W-:-:S02]  /*5820*/  FMNMX.FTZ R3, R120, R3, !PT ;  /* 0x0000000378037209 */ /* 0x000fc40007810000 */
[C---:B------:R-:W-:Y:S02]  /*5830*/  ISETP.GT.AND P1, PT, R7.reuse, 0x38, PT ;  /* 0x000000380700780c */ /* 0x040fe40003f24270 */
[----:B------:R-:W-:Y:S02]  /*5840*/  FSEL R133, R184, -INF , P0 ;  /* 0xff800000b8857808 */ /* 0x000fe40000000000 */
[----:B------:R-:W-:Y:S01]  /*5850*/  FMNMX.FTZ R3, R132, R3, !PT ;  /* 0x0000000384037209 */ /* 0x000fe20007810000 */
[----:B---3--:R-:W-:Y:S01]  /*5860*/  LDSM.16.MT88.4 R36, [R226+0x100] ;  /* 0x00010000e224783b */ /* 0x008fe20000004200 */
[----:B------:R-:W-:Y:S02]  /*5870*/  ISETP.GT.AND P0, PT, R7, 0x39, PT ;  /* 0x000000390700780c */ /* 0x000fe40003f04270 */
[----:B------:R-:W-:Y:S02]  /*5880*/  FSEL R135, R138, -INF , P1 ;  /* 0xff8000008a877808 */ /* 0x000fe40000800000 */
[----:B------:R-:W-:-:S02]  /*5890*/  FMNMX.FTZ R3, R133, R3, !PT ;  /* 0x0000000385037209 */ /* 0x000fc40007810000 */
[----:B------:R-:W-:Y:S02]  /*58a0*/  ISETP.GT.AND P1, PT, R7, 0x40, PT ;  /* 0x000000400700780c */ /* 0x000fe40003f24270 */
[----:B------:R-:W-:Y:S02]  /*58b0*/  FSEL R138, R176, -INF , P0 ;  /* 0xff800000b08a7808 */ /* 0x000fe40000000000 */
[----:B------:R-:W-:Y:S02]  /*58c0*/  FMNMX.FTZ R3, R135, R3, !PT ;  /* 0x0000000387037209 */ /* 0x000fe40007810000 */
[----:B------:R-:W-:Y:S02]  /*58d0*/  ISETP.GT.AND P0, PT, R7, 0x41, PT ;  /* 0x000000410700780c */ /* 0x000fe40003f04270 */
[----:B------:R-:W-:Y:S02]  /*58e0*/  FSEL R148, R102, -INF , P1 ;  /* 0xff80000066947808 */ /* 0x000fe40000800000 */
[----:B------:R-:W-:-:S02]  /*58f0*/  FMNMX.FTZ R3, R138, R3, !PT ;  /* 0x000000038a037209 */ /* 0x000fc40007810000 */
[----:B------:R-:W-:Y:S02]  /*5900*/  ISETP.GT.AND P3, PT, R7, 0x48, PT ;  /* 0x000000480700780c */ /* 0x000fe40003f64270 */
[----:B------:R-:W-:Y:S02]  /*5910*/  FSEL R149, R99, -INF , P0 ;  /* 0xff80000063957808 */ /* 0x000fe40000000000 */
[----:B------:R-:W-:Y:S02]  /*5920*/  FMNMX.FTZ R3, R148, R3, !PT ;  /* 0x0000000394037209 */ /* 0x000fe40007810000 */
[----:B-1----:R-:W-:Y:S02]  /*5930*/  FMNMX.FTZ R73, R73, R9, !PT ;  /* 0x0000000949497209 */ /* 0x002fe40007810000 */
[----:B------:R-:W-:Y:S01]  /*5940*/  ISETP.GT.AND P2, PT, R7, 0x49, PT ;  /* 0x000000490700780c */ /* 0x000fe20003f44270 */
[----:B------:R-:W1:Y:S01]  /*5950*/  MUFU.TANH R9, R48 ;  /* 0x0000003000097308 */ /* 0x000e620000002400 */
[----:B------:R-:W-:-:S02]  /*5960*/  FSEL R150, R79, -INF , P3 ;  /* 0xff8000004f967808 */ /* 0x000fc40001800000 */
[----:B------:R-:W-:Y:S02]  /*5970*/  FMNMX.FTZ R3, R149, R3, !PT ;  /* 0x0000000395037209 */ /* 0x000fe40007810000 */
[----:B------:R-:W-:Y:S01]  /*5980*/  FMNMX.FTZ R71, R6, R71, !PT ;  /* 0x0000004706477209 */ /* 0x000fe20007810000 */
[C---:B------:R-:W-:Y:S01]  /*5990*/  FMUL.FTZ R6, R73.reuse, c[0x0][0x2d0] ;  /* 0x0000b40049067a20 */ /* 0x040fe20000410000 */
[----:B------:R-:W-:Y:S02]  /*59a0*/  FSETP.NEU.FTZ.AND P0, PT, R73, -INF , PT ;  /* 0xff8000004900780b */ /* 0x000fe40003f1d000 */
[----:B------:R-:W-:Y:S02]  /*59b0*/  ISETP.GT.AND P1, PT, R7, 0x50, PT ;  /* 0x000000500700780c */ /* 0x000fe40003f24270 */
[----:B------:R-:W-:Y:S02]  /*59c0*/  FSEL R152, R94, -INF , P2 ;  /* 0xff8000005e987808 */ /* 0x000fe40001000000 */
[----:B------:R-:W-:-:S02]  /*59d0*/  FMNMX.FTZ R3, R150, R3, !PT ;  /* 0x0000000396037209 */ /* 0x000fc40007810000 */
[----:B------:R-:W-:Y:S02]  /*59e0*/  FSEL R6, R6, RZ, P0 ;  /* 0x000000ff06067208 */ /* 0x000fe40000000000 */
[----:B------:R-:W-:Y:S02]  /*59f0*/  ISETP.GT.AND P0, PT, R7, 0x51, PT ;  /* 0x000000510700780c */ /* 0x000fe40003f04270 */
[----:B------:R-:W-:Y:S01]  /*5a00*/  FSEL R170, R170, -INF , P1 ;  /* 0xff800000aaaa7808 */ /* 0x000fe20000800000 */
[----:B------:R-:W-:Y:S01]  /*5a10*/  FFMA.FTZ R5, R11, c[0x0][0x2d0], -R6 ;  /* 0x0000b4000b057a23 */ /* 0x000fe20000010806 */
[----:B------:R-:W-:Y:S02]  /*5a20*/  FMNMX.FTZ R3, R152, R3, !PT ;  /* 0x0000000398037209 */ /* 0x000fe40007810000 */
[----:B------:R-:W-:Y:S01]  /*5a30*/  ISETP.GT.AND P2, PT, R7, 0x58, PT ;  /* 0x000000580700780c */ /* 0x000fe20003f44270 */
[----:B------:R3:W-:Y:S01]  /*5a40*/  MUFU.EX2 R220, R5 ;  /* 0x0000000500dc7308 */ /* 0x0007e20000000800 */
[----:B------:R-:W-:-:S02]  /*5a50*/  FSEL R173, R32, -INF , P0 ;  /* 0xff80000020ad7808 */ /* 0x000fc40000000000 */
[----:B------:R-:W-:Y:S01]  /*5a60*/  FMNMX.FTZ R3, R170, R3, !PT ;  /* 0x00000003aa037209 */ /* 0x000fe20007810000 */
[----:B------:R-:W-:Y:S01]  /*5a70*/  LDSM.16.MT88.4 R32, [R225+0x100] ;  /* 0x00010000e120783b */ /* 0x000fe20000004200 */
[----:B------:R-:W-:Y:S02]  /*5a80*/  ISETP.GT.AND P1, PT, R7, 0x59, PT ;  /* 0x000000590700780c */ /* 0x000fe40003f24270 */
[----:B------:R-:W-:Y:S02]  /*5a90*/  FSEL R174, R31, -INF , P2 ;  /* 0xff8000001fae7808 */ /* 0x000fe40001000000 */
[----:B------:R-:W-:Y:S02]  /*5aa0*/  FMNMX.FTZ R3, R173, R3, !PT ;  /* 0x00000003ad037209 */ /* 0x000fe40007810000 */
[----:B------:R-:W-:Y:S02]  /*5ab0*/  ISETP.GT.AND P0, PT, R7, 0x60, PT ;  /* 0x000000600700780c */ /* 0x000fe40003f04270 */
[----:B------:R-:W-:-:S02]  /*5ac0*/  FSEL R176, R30, -INF , P1 ;  /* 0xff8000001eb07808 */ /* 0x000fc40000800000 */
[----:B------:R-:W-:Y:S01]  /*5ad0*/  FMNMX.FTZ R3, R174, R3, !PT ;  /* 0x00000003ae037209 */ /* 0x000fe20007810000 */
[----:B---3--:R-:W-:Y:S01]  /*5ae0*/  FFMA.FTZ R5, R18, c[0x0][0x2d0], -R6 ;  /* 0x0000b40012057a23 */ /* 0x008fe20000010806 */
[----:B------:R-:W-:Y:S02]  /*5af0*/  ISETP.GT.AND P2, PT, R7, 0x61, PT ;  /* 0x000000610700780c */ /* 0x000fe40003f44270 */
[----:B--2---:R-:W-:Y:S01]  /*5b00*/  FSEL R216, R29, -INF , P0 ;  /* 0xff8000001dd87808 */ /* 0x004fe20000000000 */
[----:B------:R2:W-:Y:S01]  /*5b10*/  MUFU.EX2 R217, R5 ;  /* 0x0000000500d97308 */ /* 0x0005e20000000800 */
[----:B------:R-:W-:Y:S02]  /*5b20*/  FMNMX.FTZ R3, R176, R3, !PT ;  /* 0x00000003b0037209 */ /* 0x000fe40007810000 */
[----:B------:R-:W-:Y:S02]  /*5b30*/  ISETP.GT.AND P1, PT, R7, 0x68, PT ;  /* 0x000000680700780c */ /* 0x000fe40003f24270 */
[----:B------:R-:W-:-:S02]  /*5b40*/  FSEL R214, R27, -INF , P2 ;  /* 0xff8000001bd67808 */ /* 0x000fc40001000000 */
[----:B------:R-:W-:Y:S02]  /*5b50*/  ISETP.GT.AND P0, PT, R7, 0x69, PT ;  /* 0x000000690700780c */ /* 0x000fe40003f04270 */
[----:B----4-:R-:W-:Y:S01]  /*5b60*/  FSEL R208, R8, -INF , P1 ;  /* 0xff80000008d07808 */ /* 0x010fe20000800000 */
[----:B------:R-:W-:Y:S01]  /*5b70*/  FMUL.FTZ R8, R71, c[0x0][0x2d0] ;  /* 0x0000b40047087a20 */ /* 0x000fe20000410000 */
[----:B-1----:R-:W-:Y:S02]  /*5b80*/  FSEL R183, R9, -INF , P0 ;  /* 0xff80000009b77808 */ /* 0x002fe40000000000 */
[----:B------:R-:W-:Y:S02]  /*5b90*/  FSETP.NEU.FTZ.AND P1, PT, R71, -INF , PT ;  /* 0xff8000004700780b */ /* 0x000fe40003f3d000 */
[----:B-----5:R-:W-:Y:S01]  /*5ba0*/  FMNMX.FTZ R70, R70, R10, !PT ;  /* 0x0000000a46467209 */ /* 0x020fe20007810000 */
[----:B--2---:R-:W-:-:S03]  /*5bb0*/  FFMA.FTZ R5, R19, c[0x0][0x2d0], -R6 ;  /* 0x0000b40013057a23 */ /* 0x004fc60000010806 */
[----:B------:R-:W-:Y:S01]  /*5bc0*/  FSETP.NEU.FTZ.AND P0, PT, R70, -INF , PT ;  /* 0xff8000004600780b */ /* 0x000fe20003f1d000 */
[----:B------:R1:W-:Y:S02]  /*5bd0*/  MUFU.EX2 R203, R5 ;  /* 0x0000000500cb7308 */ /* 0x0003e40000000800 */
[----:B-1----:R-:W-:Y:S01]  /*5be0*/  FMNMX.FTZ R5, R216, R3, !PT ;  /* 0x00000003d8057209 */ /* 0x002fe20007810000 */
[----:B------:R-:W-:-:S03]  /*5bf0*/  FFMA.FTZ R3, R20, c[0x0][0x2d0], -R6 ;  /* 0x0000b40014037a23 */ /* 0x000fc60000010806 */
[----:B------:R-:W-:Y:S02]  /*5c00*/  FMNMX.FTZ R5, R214, R5, !PT ;  /* 0x00000005d6057209 */ /* 0x000fe40007810000 */
[----:B------:R1:W-:Y:S02]  /*5c10*/  MUFU.EX2 R158, R3 ;  /* 0x00000003009e7308 */ /* 0x0003e40000000800 */
[----:B------:R-:W-:Y:S02]  /*5c20*/  FMNMX.FTZ R7, R208, R5, !PT ;  /* 0x00000005d0077209 */ /* 0x000fe40007810000 */
[----:B------:R-:W-:Y:S02]  /*5c30*/  FSEL R5, R8, RZ, P1 ;  /* 0x000000ff08057208 */ /* 0x000fe40000800000 */
[----:B------:R-:W-:-:S03]  /*5c40*/  FMNMX.FTZ R7, R183, R7, !PT ;  /* 0x00000007b7077209 */ /* 0x000fc60007810000 */
[----:B------:R-:W-:Y:S02]  /*5c50*/  FFMA.FTZ R8, R25, c[0x0][0x2d0], -R5 ;  /* 0x0000b40019087a23 */ /* 0x000fe40000010805 */
[----:B------:R-:W2:Y:S02]  /*5c60*/  SHFL.BFLY PT, R9, R7, 0x2, 0x1f ;  /* 0x0c401f0007097f89 */ /* 0x000ea400000e0000 */
[----:B------:R3:W-:Y:S01]  /*5c70*/  MUFU.EX2 R252, R8 ;  /* 0x0000000800fc7308 */ /* 0x0007e20000000800 */
[----:B-1----:R-:W-:-:S07]  /*5c80*/  FFMA.FTZ R3, R21, c[0x0][0x2d0], -R6 ;  /* 0x0000b40015037a23 */ /* 0x002fce0000010806 */
[----:B------:R1:W-:Y:S01]  /*5c90*/  MUFU.EX2 R195, R3 ;  /* 0x0000000300c37308 */ /* 0x0003e20000000800 */
[----:B---3--:R-:W-:-:S07]  /*5ca0*/  FFMA.FTZ R8, R26, c[0x0][0x2d0], -R5 ;  /* 0x0000b4001a087a23 */ /* 0x008fce0000010805 */
[----:B------:R-:W3:Y:S01]  /*5cb0*/  MUFU.EX2 R193, R8 ;  /* 0x0000000800c17308 */ /* 0x000ee20000000800 */
[----:B--2---:R-:W-:Y:S01]  /*5cc0*/  FMNMX.FTZ R7, R7, R9, !PT ;  /* 0x0000000907077209 */ /* 0x004fe20007810000 */
[----:B-1----:R-:W-:-:S06]  /*5cd0*/  FFMA.FTZ R3, R22, c[0x0][0x2d0], -R5 ;  /* 0x0000b40016037a23 */ /* 0x002fcc0000010805 */
[----:B------:R1:W-:Y:S01]  /*5ce0*/  MUFU.EX2 R250, R3 ;  /* 0x0000000300fa7308 */ /* 0x0003e20000000800 */
[----:B---3--:R-:W-:Y:S01]  /*5cf0*/  F2FP.PACK_AB R10, R193, R252 ;  /* 0x000000fcc10a723e */ /* 0x008fe200000000ff */
[----:B-1----:R-:W-:Y:S02]  /*5d00*/  FFMA.FTZ R3, R23, c[0x0][0x2d0], -R5 ;  /* 0x0000b40017037a23 */ /* 0x002fe40000010805 */
[----:B------:R-:W-:Y:S04]  /*5d10*/  LDSM.16.MT88.4 R20, [R224+0x100] ;  /* 0x00010000e014783b */ /* 0x000fe80000004200 */
[----:B------:R1:W-:Y:S02]  /*5d20*/  MUFU.EX2 R249, R3 ;  /* 0x0000000300f97308 */ /* 0x0003e40000000800 */
[----:B-1----:R-:W-:-:S05]  /*5d30*/  FMUL.FTZ R3, R70, c[0x0][0x2d0] ;  /* 0x0000b40046037a20 */ /* 0x002fca0000410000 */
[----:B------:R-:W-:-:S05]  /*5d40*/  FSEL R3, R3, RZ, P0 ;  /* 0x000000ff03037208 */ /* 0x000fca0000000000 */
[--C-:B------:R-:W-:Y:S02]  /*5d50*/  FFMA.FTZ R8, R16, c[0x0][0x2d0], -R3.reuse ;  /* 0x0000b40010087a23 */ /* 0x100fe40000010803 */
[--C-:B------:R-:W-:Y:S02]  /*5d60*/  FFMA.FTZ R0, R17, c[0x0][0x2d0], -R3.reuse ;  /* 0x0000b40011007a23 */ /* 0x100fe40000010803 */
[----:B------:R1:W-:Y:S01]  /*5d70*/  MUFU.EX2 R248, R8 ;  /* 0x0000000800f87308 */ /* 0x0003e20000000800 */
[----:B------:R-:W-:Y:S07]  /*5d80*/  LDSM.16.MT88.4 R16, [R227+0x100] ;  /* 0x00010000e310783b */ /* 0x000fee0000004200 */
[----:B------:R2:W3:Y:S01]  /*5d90*/  MUFU.EX2 R222, R0 ;  /* 0x0000000000de7308 */ /* 0x0004e20000000800 */
[----:B-1----:R-:W1:Y:S01]  /*5da0*/  SHFL.BFLY PT, R8, R7, 0x1, 0x1f ;  /* 0x0c201f0007087f89 */ /* 0x002e6200000e0000 */
[----:B--2---:R-:W-:Y:S01]  /*5db0*/  FFMA.FTZ R0, R24, c[0x0][0x2d0], -R3 ;  /* 0x0000b40018007a23 */ /* 0x004fe20000010803 */
[----:B---3--:R-:W-:-:S02]  /*5dc0*/  F2FP.PACK_AB R9, R222, R248 ;  /* 0x000000f8de09723e */ /* 0x008fc400000000ff */
[----:B------:R-:W-:Y:S03]  /*5dd0*/  LDSM.16.MT88.4 R24, [R227+0x900] ;  /* 0x00090000e318783b */ /* 0x000fe60000004200 */
[----:B------:R2:W-:Y:S01]  /*5de0*/  MUFU.EX2 R244, R0 ;  /* 0x0000000000f47308 */ /* 0x0005e20000000800 */
[----:B-1----:R-:W-:Y:S02]  /*5df0*/  FMNMX.FTZ R72, R7, R8, !PT ;  /* 0x0000000807487209 */ /* 0x002fe40007810000 */
[----:B------:R-:W-:Y:S01]  /*5e00*/  F2FP.PACK_AB R8, R249, R250 ;  /* 0x000000faf908723e */ /* 0x000fe200000000ff */
[----:B--2---:R-:W-:Y:S01]  /*5e10*/  FFMA.FTZ R0, R28, c[0x0][0x2d0], -R3 ;  /* 0x0000b4001c007a23 */ /* 0x004fe20000010803 */
[C---:B------:R-:W-:Y:S01]  /*5e20*/  FSETP.NEU.FTZ.AND P0, PT, R72.reuse, -INF , PT ;  /* 0xff8000004800780b */ /* 0x040fe20003f1d000 */
[----:B------:R-:W-:Y:S01]  /*5e30*/  FMUL.FTZ R2, R72, c[0x0][0x2d0] ;  /* 0x0000b40048027a20 */ /* 0x000fe20000410000 */
[----:B------:R-:W1:Y:S01]  /*5e40*/  LDSM.16.MT88.4 R28, [R224+0x900] ;  /* 0x00090000e01c783b */ /* 0x000e620000004200 */
[----:B------:R2:W3:Y:S02]  /*5e50*/  MUFU.EX2 R194, R0 ;  /* 0x0000000000c27308 */ /* 0x0004e40000000800 */
[----:B--2---:R-:W-:Y:S01]  /*5e60*/  FFMA.FTZ R0, R40, c[0x0][0x2d0], -R6 ;  /* 0x0000b40028007a23 */ /* 0x004fe20000010806 */
[----:B---3--:R-:W-:-:S05]  /*5e70*/  F2FP.PACK_AB R11, R194, R244 ;  /* 0x000000f4c20b723e */ /* 0x008fca00000000ff */
[----:B------:R2:W-:Y:S02]  /*5e80*/  MUFU.EX2 R184, R0 ;  /* 0x0000000000b87308 */ /* 0x0005e40000000800 */
[C---:B------:R-:W-:Y:S08]  /*5e90*/  HMMA.16816.F32 R88, R8.reuse, R20, RZ ;  /* 0x000000140858723c */ /* 0x040ff000000018ff */
[----:B------:R-:W-:Y:S01]  /*5ea0*/  HMMA.16816.F32 R84, R8, R16, RZ ;  /* 0x000000100854723c */ /* 0x000fe200000018ff */
[----:B--2---:R-:W-:-:S04]  /*5eb0*/  FFMA.FTZ R0, R41, c[0x0][0x2d0], -R6 ;  /* 0x0000b40029007a23 */ /* 0x004fc80000010806 */
[----:B------:R2:W-:Y:S03]  /*5ec0*/  MUFU.EX2 R4, R0 ;  /* 0x0000000000047308 */ /* 0x0005e60000000800 */
[C---:B------:R-:W-:Y:S08]  /*5ed0*/  HMMA.16816.F32 R64, R8.reuse, R22, RZ ;  /* 0x000000160840723c */ /* 0x040ff000000018ff */
[----:B------:R-:W-:Y:S01]  /*5ee0*/  HMMA.16816.F32 R60, R8, R18, RZ ;  /* 0x00000012083c723c */ /* 0x000fe200000018ff */
[----:B--2---:R-:W-:Y:S01]  /*5ef0*/  FSEL R0, R2, RZ, P0 ;  /* 0x000000ff02007208 */ /* 0x004fe20000000000 */
[----:B------:R-:W-:-:S06]  /*5f00*/  FFMA.FTZ R2, R42, c[0x0][0x2d0], -R6 ;  /* 0x0000b4002a027a23 */ /* 0x000fcc0000010806 */
[C---:B------:R-:W-:Y:S01]  /*5f10*/  HMMA.16816.F32 R80, R8.reuse, R32, RZ ;  /* 0x000000200850723c */ /* 0x040fe200000018ff */
[----:B------:R-:W-:Y:S01]  /*5f20*/  PLOP3.LUT P0, PT, PT, PT, UP0, 0x80, 0x0 ;  /* 0x000000000000781c */ /* 0x000fe20003f0f008 */
[----:B------:R2:W-:Y:S06]  /*5f30*/  MUFU.EX2 R190, R2 ;  /* 0x0000000200be7308 */ /* 0x0005ec0000000800 */
[C---:B------:R-:W-:Y:S08]  /*5f40*/  HMMA.16816.F32 R76, R8.reuse, R36, RZ ;  /* 0x00000024084c723c */ /* 0x040ff000000018ff */
[----:B------:R-:W-:Y:S01]  /*5f50*/  HMMA.16816.F32 R56, R8, R34, RZ ;  /* 0x000000220838723c */ /* 0x000fe200000018ff */
[----:B--2---:R-:W-:-:S04]  /*5f60*/  FFMA.FTZ R2, R15, c[0x0][0x2d0], -R0 ;  /* 0x0000b4000f027a23 */ /* 0x004fc80000010800 */
[----:B------:R2:W-:Y:S03]  /*5f70*/  MUFU.EX2 R178, R2 ;  /* 0x0000000200b27308 */ /* 0x0005e60000000800 */
[----:B------:R-:W-:Y:S01]  /*5f80*/  HMMA.16816.F32 R48, R8, R38, RZ ;  /* 0x000000260830723c */ /* 0x000fe200000018ff */
[----:B--2---:R-:W-:Y:S01]  /*5f90*/  FFMA.FTZ R2, R14, c[0x0][0x2d0], -R0 ;  /* 0x0000b4000e027a23 */ /* 0x004fe20000010800 */
[----:B------:R-:W-:-:S03]  /*5fa0*/  F2FP.PACK_AB R14, R158, R203 ;  /* 0x000000cb9e0e723e */ /* 0x000fc600000000ff */
[----:B------:R2:W3:Y:S02]  /*5fb0*/  MUFU.EX2 R177, R2 ;  /* 0x0000000200b17308 */ /* 0x0004e40000000800 */
[----:B--2---:R-:W-:Y:S01]  /*5fc0*/  FFMA.FTZ R2, R13, c[0x0][0x2d0], -R0 ;  /* 0x0000b4000d027a23 */ /* 0x004fe20000010800 */
[----:B---3--:R-:W-:-:S05]  /*5fd0*/  F2FP.PACK_AB R13, R177, R178 ;  /* 0x000000b2b10d723e */ /* 0x008fca00000000ff */
[----:B------:R2:W-:Y:S02]  /*5fe0*/  MUFU.EX2 R213, R2 ;  /* 0x0000000200d57308 */ /* 0x0005e40000000800 */
[----:B--2---:R-:W-:Y:S01]  /*5ff0*/  FFMA.FTZ R2, R12, c[0x0][0x2d0], -R0 ;  /* 0x0000b4000c027a23 */ /* 0x004fe20000010800 */
[----:B------:R-:W-:-:S05]  /*6000*/  F2FP.PACK_AB R12, R217, R220 ;  /* 0x000000dcd90c723e */ /* 0x000fca00000000ff */
[----:B------:R2:W3:Y:S02]  /*6010*/  MUFU.EX2 R215, R2 ;  /* 0x0000000200d77308 */ /* 0x0004e40000000800 */
[----:B--2---:R-:W-:Y:S01]  /*6020*/  FFMA.FTZ R2, R43, c[0x0][0x2d0], -R5 ;  /* 0x0000b4002b027a23 */ /* 0x004fe20000010805 */
[----:B---3--:R-:W-:-:S05]  /*6030*/  F2FP.PACK_AB R15, R215, R213 ;  /* 0x000000d5d70f723e */ /* 0x008fca00000000ff */
[----:B------:R2:W-:Y:S02]  /*6040*/  MUFU.EX2 R196, R2 ;  /* 0x0000000200c47308 */ /* 0x0005e40000000800 */
[C---:B------:R-:W-:Y:S08]  /*6050*/  HMMA.16816.F32 R52, R12.reuse, R20, RZ ;  /* 0x000000140c34723c */ /* 0x040ff000000018ff */
[----:B------:R-:W-:Y:S01]  /*6060*/  HMMA.16816.F32 R92, R12, R22, RZ ;  /* 0x000000160c5c723c */ /* 0x000fe200000018ff */
[----:B------:R-:W3:Y:S01]  /*6070*/  LDSM.16.MT88.4 R20, [R225+0x900] ;  /* 0x00090000e114783b */ /* 0x000ee20000004200 */
[----:B--2---:R-:W-:-:S04]  /*6080*/  FFMA.FTZ R2, R45, c[0x0][0x2d0], -R5 ;  /* 0x0000b4002d027a23 */ /* 0x004fc80000010805 */
[----:B------:R2:W4:Y:S02]  /*6090*/  MUFU.EX2 R185, R2 ;  /* 0x0000000200b97308 */ /* 0x0005240000000800 */
[C---:B------:R-:W-:Y:S08]  /*60a0*/  HMMA.16816.F32 R104, R12.reuse, R18, RZ ;  /* 0x000000120c68723c */ /* 0x040ff000000018ff */
[----:B------:R-:W-:Y:S01]  /*60b0*/  HMMA.16816.F32 R40, R12, R32, RZ ;  /* 0x000000200c28723c */ /* 0x000fe200000018ff */
[----:B--2---:R-:W-:-:S07]  /*60c0*/  FFMA.FTZ R2, R46, c[0x0][0x2d0], -R5 ;  /* 0x0000b4002e027a23 */ /* 0x004fce0000010805 */
[C---:B------:R-:W-:Y:S01]  /*60d0*/  HMMA.16816.F32 R108, R12.reuse, R34, RZ ;  /* 0x000000220c6c723c */ /* 0x040fe200000018ff */
[----:B----4-:R-:W-:Y:S01]  /*60e0*/  F2FP.PACK_AB R8, R185, R196 ;  /* 0x000000c4b908723e */ /* 0x010fe200000000ff */
[----:B------:R2:W-:Y:S06]  /*60f0*/  MUFU.EX2 R191, R2 ;  /* 0x0000000200bf7308 */ /* 0x0005ec0000000800 */
[C---:B------:R-:W-:Y:S08]  /*6100*/  HMMA.16816.F32 R32, R12.reuse, R36, RZ ;  /* 0x000000240c20723c */ /* 0x040ff000000018ff */
[----:B------:R-:W-:Y:S01]  /*6110*/  HMMA.16816.F32 R100, R12, R38, RZ ;  /* 0x000000260c64723c */ /* 0x000fe200000018ff */
[----:B--2---:R-:W-:-:S04]  /*6120*/  FFMA.FTZ R2, R47, c[0x0][0x2d0], -R5 ;  /* 0x0000b4002f027a23 */ /* 0x004fc80000010805 */
[----:B------:R2:W4:Y:S02]  /*6130*/  MUFU.EX2 R7, R2 ;  /* 0x0000000200077308 */ /* 0x0005240000000800 */
[--C-:B--2---:R-:W-:Y:S01]  /*6140*/  FFMA.FTZ R2, R44, c[0x0][0x2d0], -R3.reuse ;  /* 0x0000b4002c027a23 */ /* 0x104fe20000010803 */
[----:B----4-:R-:W-:Y:S01]  /*6150*/  F2FP.PACK_AB R10, R7, R191 ;  /* 0x000000bf070a723e */ /* 0x010fe200000000ff */
[----:B------:R-:W-:Y:S01]  /*6160*/  HMMA.16816.F32 R44, R12, R16, RZ ;  /* 0x000000100c2c723c */ /* 0x000fe200000018ff */
[----:B------:R-:W2:Y:S03]  /*6170*/  LDSM.16.MT88.4 R16, [R226+0x900] ;  /* 0x00090000e210783b */ /* 0x000ea60000004200 */
[----:B------:R4:W-:Y:S01]  /*6180*/  MUFU.EX2 R243, R2 ;  /* 0x0000000200f37308 */ /* 0x0009e20000000800 */
[----:B------:R-:W-:Y:S01]  /*6190*/  LDSM.16.MT88.4 R12, [R224+0x1100] ;  /* 0x00110000e00c783b */ /* 0x000fe20000004200 */
[----:B----4-:R-:W-:-:S06]  /*61a0*/  FFMA.FTZ R2, R96, c[0x0][0x2d0], -R3 ;  /* 0x0000b40060027a23 */ /* 0x010fcc0000010803 */
[----:B------:R4:W5:Y:S02]  /*61b0*/  MUFU.EX2 R223, R2 ;  /* 0x0000000200df7308 */ /* 0x0009640000000800 */
[----:B----4-:R-:W-:Y:S01]  /*61c0*/  FFMA.FTZ R2, R97, c[0x0][0x2d0], -R3 ;  /* 0x0000b40061027a23 */ /* 0x010fe20000010803 */
[----:B-----5:R-:W-:-:S05]  /*61d0*/  F2FP.PACK_AB R9, R223, R243 ;  /* 0x000000f3df09723e */ /* 0x020fca00000000ff */
[----:B------:R4:W-:Y:S02]  /*61e0*/  MUFU.EX2 R247, R2 ;  /* 0x0000000200f77308 */ /* 0x0009e40000000800 */
[----:B----4-:R-:W-:-:S06]  /*61f0*/  FFMA.FTZ R2, R98, c[0x0][0x2d0], -R3 ;  /* 0x0000b40062027a23 */ /* 0x010fcc0000010803 */
[----:B------:R4:W5:Y:S02]  /*6200*/  MUFU.EX2 R246, R2 ;  /* 0x0000000200f67308 */ /* 0x0009640000000800 */
[----:B----4-:R-:W-:Y:S01]  /*6210*/  FFMA.FTZ R2, R68, c[0x0][0x2d0], -R0 ;  /* 0x0000b40044027a23 */ /* 0x010fe20000010800 */
[----:B------:R-:W-:Y:S02]  /*6220*/  MOV R68, R205 ;  /* 0x000000cd00447202 */ /* 0x000fe40000000f00 */
[----:B-----5:R-:W-:-:S03]  /*6230*/  F2FP.PACK_AB R11, R246, R247 ;  /* 0x000000f7f60b723e */ /* 0x020fc600000000ff */
[----:B------:R4:W-:Y:S04]  /*6240*/  MUFU.EX2 R211, R2 ;  /* 0x0000000200d37308 */ /* 0x0009e80000000800 */
[C---:B-1----:R-:W-:Y:S08]  /*6250*/  HMMA.16816.F32 R124, R8.reuse, R28, R88 ;  /* 0x0000001c087c723c */ /* 0x042ff00000001858 */
[----:B------:R-:W-:Y:S01]  /*6260*/  HMMA.16816.F32 R96, R8, R24, R84 ;  /* 0x000000180860723c */ /* 0x000fe20000001854 */
[----:B----4-:R-:W-:-:S02]  /*6270*/  FFMA.FTZ R2, R69, c[0x0][0x2d0], -R0 ;  /* 0x0000b40045027a23 */ /* 0x010fc40000010800 */
[----:B------:R-:W-:Y:S02]  /*6280*/  IMAD.MOV.U32 R69, RZ, RZ, R204 ;  /* 0x000000ffff457224 */ /* 0x000fe400078e00cc */
[----:B------:R1:W4:Y:S03]  /*6290*/  MUFU.EX2 R210, R2 ;  /* 0x0000000200d27308 */ /* 0x0003260000000800 */
[C---:B---3--:R-:W-:Y:S08]  /*62a0*/  HMMA.16816.F32 R80, R8.reuse, R20, R80 ;  /* 0x000000140850723c */ /* 0x048ff00000001850 */
[----:B--2---:R-:W-:Y:S01]  /*62b0*/  HMMA.16816.F32 R76, R8, R16, R76 ;  /* 0x00000010084c723c */ /* 0x004fe2000000184c */
        /* <DEDUP_REMOVED lines=11> */
[----:B----4-:R-:W-:Y:S02]  /*6370*/  F2FP.PACK_AB R9, R210, R211 ;  /* 0x000000d3d209723e */ /* 0x010fe400000000ff */
[----:B------:R-:W-:Y:S01]  /*6380*/  F2FP.PACK_AB R10, R190, R4 ;  /* 0x00000004be0a723e */ /* 0x000fe200000000ff */
[----:B-1----:R-:W-:Y:S01]  /*6390*/  FFMA.FTZ R2, R112, c[0x0][0x2d0], -R5 ;  /* 0x0000b40070027a23 */ /* 0x002fe20000010805 */
[----:B--2---:R-:W-:-:S03]  /*63a0*/  F2FP.PACK_AB R11, R209, R212 ;  /* 0x000000d4d10b723e */ /* 0x004fc600000000ff */
[----:B------:R1:W-:Y:S04]  /*63b0*/  MUFU.EX2 R207, R2 ;  /* 0x0000000200cf7308 */ /* 0x0003e80000000800 */
[C---:B------:R-:W-:Y:S08]  /*63c0*/  HMMA.16816.F32 R84, R8.reuse, R20, R40 ;  /* 0x000000140854723c */ /* 0x040ff00000001828 */
[----:B------:R-:W-:Y:S01]  /*63d0*/  HMMA.16816.F32 R40, R8, R22, R108 ;  /* 0x000000160828723c */ /* 0x000fe2000000186c */
[----:B------:R-:W2:Y:S01]  /*63e0*/  LDSM.16.MT88.4 R20, [R226+0x1100] ;  /* 0x00110000e214783b */ /* 0x000ea20000004200 */
[----:B-1----:R-:W-:-:S05]  /*63f0*/  FFMA.FTZ R2, R113, c[0x0][0x2d0], -R5 ;  /* 0x0000b40071027a23 */ /* 0x002fca0000010805 */
[----:B------:R-:W-:Y:S01]  /*6400*/  IMAD.MOV.U32 R108, RZ, RZ, R197 ;  /* 0x000000ffff6c7224 */ /* 0x000fe200078e00c5 */
[----:B------:R1:W3:Y:S01]  /*6410*/  MUFU.EX2 R206, R2 ;  /* 0x0000000200ce7308 */ /* 0x0002e20000000800 */
[----:B------:R-:W-:Y:S01]  /*6420*/  IMAD.MOV.U32 R109, RZ, RZ, R196 ;  /* 0x000000ffff6d7224 */ /* 0x000fe200078e00c4 */
[----:B------:R-:W-:Y:S01]  /*6430*/  HMMA.16816.F32 R44, R8, R24, R44 ;  /* 0x00000018082c723c */ /* 0x000fe2000000182c */
[----:B------:R-:W-:Y:S02]  /*6440*/  IMAD.MOV.U32 R110, RZ, RZ, R195 ;  /* 0x000000ffff6e7224 */ /* 0x000fe400078e00c3 */
[----:B------:R-:W-:-:S05]  /*6450*/  IMAD.MOV.U32 R111, RZ, RZ, R194 ;  /* 0x000000ffff6f7224 */ /* 0x000fca00078e00c2 */
[----:B------:R-:W-:Y:S01]  /*6460*/  HMMA.16816.F32 R52, R8, R28, R52 ;  /* 0x0000001c0834723c */ /* 0x000fe20000001834 */
[----:B-1----:R-:W-:-:S07]  /*6470*/  FFMA.FTZ R2, R114, c[0x0][0x2d0], -R5 ;  /* 0x0000b40072027a23 */ /* 0x002fce0000010805 */
[C---:B------:R-:W-:Y:S01]  /*6480*/  HMMA.16816.F32 R36, R8.reuse, R30, R92 ;  /* 0x0000001e0824723c */ /* 0x040fe2000000185c */
[----:B------:R-:W-:Y:S01]  /*6490*/  LDSM.16.MT88.4 R28, [R227+0x1100] ;  /* 0x00110000e31c783b */ /* 0x000fe20000004200 */
[----:B------:R1:W-:Y:S06]  /*64a0*/  MUFU.EX2 R205, R2 ;  /* 0x0000000200cd7308 */ /* 0x0003ec0000000800 */
[----:B------:R-:W-:Y:S07]  /*64b0*/  HMMA.16816.F32 R88, R8, R18, R100 ;  /* 0x000000120858723c */ /* 0x000fee0000001864 */
[----:B------:R-:W-:-:S02]  /*64c0*/  IMAD.MOV.U32 R103, RZ, RZ, R108 ;  /* 0x000000ffff677224 */ /* 0x000fc400078e006c */
[----:B------:R-:W-:Y:S02]  /*64d0*/  IMAD.MOV.U32 R108, RZ, RZ, R184 ;  /* 0x000000ffff6c7224 */ /* 0x000fe400078e00b8 */
[----:B-1----:R-:W-:Y:S02]  /*64e0*/  FFMA.FTZ R2, R115, c[0x0][0x2d0], -R5 ;  /* 0x0000b40073027a23 */ /* 0x002fe40000010805 */
[----:B------:R-:W-:Y:S01]  /*64f0*/  HMMA.16816.F32 R112, R8, R16, R32 ;  /* 0x000000100870723c */ /* 0x000fe20000001820 */
[----:B------:R-:W-:Y:S01]  /*6500*/  IMAD.MOV.U32 R102, RZ, RZ, R109 ;  /* 0x000000ffff667224 */ /* 0x000fe200078e006d */
[----:B------:R1:W4:Y:S01]  /*6510*/  MUFU.EX2 R204, R2 ;  /* 0x0000000200cc7308 */ /* 0x0003220000000800 */
[----:B------:R-:W-:-:S04]  /*6520*/  IMAD.MOV.U32 R101, RZ, RZ, R108 ;  /* 0x000000ffff657224 */ /* 0x000fc800078e006c */
[----:B------:R-:W-:Y:S01]  /*6530*/  IMAD.MOV.U32 R16, RZ, RZ, R188 ;  /* 0x000000ffff107224 */ /* 0x000fe200078e00bc */
[----:B------:R-:W-:Y:S01]  /*6540*/  HMMA.16816.F32 R32, R8, R26, R104 ;  /* 0x0000001a0820723c */ /* 0x000fe20000001868 */
[----:B------:R-:W5:Y:S01]  /*6550*/  LDSM.16.MT88.4 R24, [R225+0x1100] ;  /* 0x00110000e118783b */ /* 0x000f620000004200 */
[----:B------:R-:W-:-:S05]  /*6560*/  IMAD.MOV.U32 R17, RZ, RZ, R185 ;  /* 0x000000ffff117224 */ /* 0x000fca00078e00b9 */
[----:B------:R-:W-:Y:S01]  /*6570*/  MOV R105, R192 ;  /* 0x000000c000697202 */ /* 0x000fe20000000f00 */
[----:B------:R-:W-:Y:S01]  /*6580*/  IMAD.MOV.U32 R107, RZ, RZ, R4 ;  /* 0x000000ffff6b7224 */ /* 0x000fe200078e0004 */
[----:B---3--:R-:W-:Y:S01]  /*6590*/  F2FP.PACK_AB R8, R206, R207 ;  /* 0x000000cfce08723e */ /* 0x008fe200000000ff */
[----:B-1----:R-:W-:Y:S01]  /*65a0*/  FFMA.FTZ R2, R122, c[0x0][0x2d0], -R3 ;  /* 0x0000b4007a027a23 */ /* 0x002fe20000010803 */
[----:B----4-:R-:W-:Y:S01]  /*65b0*/  F2FP.PACK_AB R10, R204, R205 ;  /* 0x000000cdcc0a723e */ /* 0x010fe200000000ff */
[----:B------:R-:W-:Y:S02]  /*65c0*/  IMAD.MOV.U32 R4, RZ, RZ, R189 ;  /* 0x000000ffff047224 */ /* 0x000fe400078e00bd */
[----:B------:R1:W-:Y:S01]  /*65d0*/  MUFU.EX2 R203, R2 ;  /* 0x0000000200cb7308 */ /* 0x0003e20000000800 */
[----:B------:R-:W-:Y:S02]  /*65e0*/  IMAD.MOV.U32 R106, RZ, RZ, R187 ;  /* 0x000000ffff6a7224 */ /* 0x000fe400078e00bb */
[----:B------:R-:W-:-:S02]  /*65f0*/  IMAD.MOV.U32 R104, RZ, RZ, R159 ;  /* 0x000000ffff687224 */ /* 0x000fc400078e009f */
[----:B------:R-:W-:Y:S02]  /*6600*/  IMAD.MOV.U32 R122, RZ, RZ, R158 ;  /* 0x000000ffff7a7224 */ /* 0x000fe400078e009e */
[----:B------:R-:W-:Y:S02]  /*6610*/  FFMA.FTZ R4, R4, c[0x0][0x2d0], -R6 ;  /* 0x0000b40004047a23 */ /* 0x000fe40000010806 */
        /* <DEDUP_REMOVED lines=10> */
[----:B------:R-:W-:Y:S01]  /*66c0*/  MOV R108, R128 ;  /* 0x00000080006c7202 */ /* 0x000fe20000000f00 */
[----:B-1----:R-:W-:Y:S01]  /*66d0*/  FFMA.FTZ R2, R130, c[0x0][0x2d0], -R6 ;  /* 0x0000b40082027a23 */ /* 0x002fe20000010806 */
[----:B---3--:R-:W-:Y:S01]  /*66e0*/  F2FP.PACK_AB R11, R200, R201 ;  /* 0x000000c9c80b723e */ /* 0x008fe200000000ff */
[----:B------:R-:W-:-:S04]  /*66f0*/  IMAD.MOV.U32 R130, RZ, RZ, R157 ;  /* 0x000000ffff827224 */ /* 0x000fc800078e009d */
[----:B------:R1:W-:Y:S02]  /*6700*/  MUFU.EX2 R199, R2 ;  /* 0x0000000200c77308 */ /* 0x0003e40000000800 */
[C---:B--2---:R-:W-:Y:S08]  /*6710*/  HMMA.16816.F32 R92, R8.reuse, R20, R76 ;  /* 0x00000014085c723c */ /* 0x044ff0000000184c */
[----:B------:R-:W-:Y:S01]  /*6720*/  HMMA.16816.F32 R124, R8, R12, R124 ;  /* 0x0000000c087c723c */ /* 0x000fe2000000187c */
[----:B-1----:R-:W-:-:S02]  /*6730*/  FFMA.FTZ R2, R134, c[0x0][0x2d0], -R6 ;  /* 0x0000b40086027a23 */ /* 0x002fc40000010806 */
[----:B------:R-:W-:Y:S02]  /*6740*/  IMAD.MOV.U32 R134, RZ, RZ, R156 ;  /* 0x000000ffff867224 */ /* 0x000fe400078e009c */
[----:B------:R1:W2:Y:S03]  /*6750*/  MUFU.EX2 R198, R2 ;  /* 0x0000000200c67308 */ /* 0x0002a60000000800 */
[C---:B-----5:R-:W-:Y:S08]  /*6760*/  HMMA.16816.F32 R156, R8.reuse, R24, R80 ;  /* 0x00000018089c723c */ /* 0x060ff00000001850 */
        /* <DEDUP_REMOVED lines=8> */
[----:B-1----:R-:W-:-:S04]  /*67f0*/  FFMA.FTZ R2, R140, c[0x0][0x2d0], -R6 ;  /* 0x0000b4008c027a23 */ /* 0x002fc80000010806 */
[----:B------:R1:W3:Y:S03]  /*6800*/  MUFU.EX2 R196, R2 ;  /* 0x0000000200c47308 */ /* 0x0002e60000000800 */
[----:B------:R-:W-:Y:S07]  /*6810*/  HMMA.16816.F32 R56, R8, R22, R48 ;  /* 0x000000160838723c */ /* 0x000fee0000001830 */
[----:B--2---:R-:W-:Y:S01]  /*6820*/  F2FP.PACK_AB R8, R198, R199 ;  /* 0x000000c7c608723e */ /* 0x004fe200000000ff */
[----:B-1----:R-:W-:Y:S01]  /*6830*/  FFMA.FTZ R2, R116, c[0x0][0x2d0], -R0 ;  /* 0x0000b40074027a23 */ /* 0x002fe20000010800 */
[----:B---3--:R-:W-:-:S03]  /*6840*/  F2FP.PACK_AB R10, R196, R197 ;  /* 0x000000c5c40a723e */ /* 0x008fc600000000ff */
        /* <DEDUP_REMOVED lines=15> */
[C---:B------:R-:W-:Y:S07]  /*6940*/  HMMA.16816.F32 R36, R8.reuse, R24, R84 ;  /* 0x000000180824723c */ /* 0x040fee0000001854 */
[----:B------:R-:W-:Y:S01]  /*6950*/  IMAD.MOV.U32 R87, RZ, RZ, R134 ;  /* 0x000000ffff577224 */ /* 0x000fe200078e0086 */
[----:B------:R-:W-:Y:S01]  /*6960*/  MOV R134, R16 ;  /* 0x0000001000867202 */ /* 0x000fe20000000f00 */
[----:B------:R-:W-:Y:S01]  /*6970*/  HMMA.16816.F32 R52, R8, R12, R52 ;  /* 0x0000000c0834723c */ /* 0x000fe20000001834 */
[----:B------:R-:W2:Y:S01]  /*6980*/  LDSM.16.MT88.4 R12, [R227+0x1900] ;  /* 0x00190000e30c783b */ /* 0x000ea20000004200 */
[----:B------:R-:W-:-:S02]  /*6990*/  IMAD.MOV.U32 R86, RZ, RZ, R130 ;  /* 0x000000ffff567224 */ /* 0x000fc400078e0082 */
[----:B------:R-:W-:Y:S02]  /*69a0*/  IMAD.MOV.U32 R120, RZ, RZ, R134 ;  /* 0x000000ffff787224 */ /* 0x000fe400078e0086 */
[----:B-1----:R-:W-:Y:S02]  /*69b0*/  FFMA.FTZ R2, R143, c[0x0][0x2d0], -R5 ;  /* 0x0000b4008f027a23 */ /* 0x002fe40000010805 */
[----:B------:R-:W-:Y:S01]  /*69c0*/  IMAD.MOV.U32 R134, RZ, RZ, R111 ;  /* 0x000000ffff867224 */ /* 0x000fe200078e006f */
[----:B------:R-:W-:Y:S01]  /*69d0*/  HMMA.16816.F32 R44, R8, R28, R44 ;  /* 0x0000001c082c723c */ /* 0x000fe2000000182c */
[----:B------:R1:W-:Y:S01]  /*69e0*/  MUFU.EX2 R189, R2 ;  /* 0x0000000200bd7308 */ /* 0x0003e20000000800 */
[----:B------:R-:W-:Y:S02]  /*69f0*/  IMAD.MOV.U32 R130, RZ, RZ, R17 ;  /* 0x000000ffff827224 */ /* 0x000fe400078e0011 */
[----:B------:R-:W3:Y:S02]  /*6a00*/  LDSM.16.MT88.4 R16, [R224+0x1900] ;  /* 0x00190000e010783b */ /* 0x000ee40000004200 */
[----:B------:R-:W-:-:S02]  /*6a10*/  IMAD.MOV.U32 R100, RZ, RZ, R130 ;  /* 0x000000ffff647224 */ /* 0x000fc400078e0082 */
[C---:B------:R-:W-:Y:S01]  /*6a20*/  HMMA.16816.F32 R28, R8.reuse, R30, R32 ;  /* 0x0000001e081c723c */ /* 0x040fe20000001820 */
[----:B------:R-:W4:Y:S07]  /*6a30*/  LDSM.16.MT88.4 R32, [R226+0x1900] ;  /* 0x00190000e220783b */ /* 0x000f2e0000004200 */
[C---:B------:R-:W-:Y:S01]  /*6a40*/  HMMA.16816.F32 R40, R8.reuse, R26, R40 ;  /* 0x0000001a0828723c */ /* 0x040fe20000001828 */
[--C-:B-1----:R-:W-:Y:S01]  /*6a50*/  FFMA.FTZ R2, R144, c[0x0][0x2d0], -R5.reuse ;  /* 0x0000b40090027a23 */ /* 0x102fe20000010805 */
[----:B------:R-:W1:Y:S03]  /*6a60*/  LDSM.16.MT88.4 R24, [R225+0x1900] ;  /* 0x00190000e118783b */ /* 0x000e660000004200 */
[----:B------:R5:W2:Y:S03]  /*6a70*/  MUFU.EX2 R188, R2 ;  /* 0x0000000200bc7308 */ /* 0x000aa60000000800 */
[----:B------:R-:W-:Y:S01]  /*6a80*/  HMMA.16816.F32 R88, R8, R22, R88 ;  /* 0x000000160858723c */ /* 0x000fe20000001858 */
[----:B------:R-:W1:Y:S01]  /*6a90*/  LDSM.16.MT88.4 R20, [R224+0x2100] ;  /* 0x00210000e014783b */ /* 0x000e620000004200 */
[----:B-----5:R-:W-:-:S05]  /*6aa0*/  FFMA.FTZ R2, R145, c[0x0][0x2d0], -R5 ;  /* 0x0000b40091027a23 */ /* 0x020fca0000010805 */
[----:B--2---:R-:W-:Y:S01]  /*6ab0*/  F2FP.PACK_AB R8, R188, R189 ;  /* 0x000000bdbc08723e */ /* 0x004fe200000000ff */
[----:B------:R2:W-:Y:S02]  /*6ac0*/  MUFU.EX2 R187, R2 ;  /* 0x0000000200bb7308 */ /* 0x0005e40000000800 */
[----:B--2---:R-:W-:-:S06]  /*6ad0*/  FFMA.FTZ R2, R146, c[0x0][0x2d0], -R5 ;  /* 0x0000b40092027a23 */ /* 0x004fcc0000010805 */
[----:B------:R2:W5:Y:S02]  /*6ae0*/  MUFU.EX2 R186, R2 ;  /* 0x0000000200ba7308 */ /* 0x0005640000000800 */
[----:B--2---:R-:W-:Y:S01]  /*6af0*/  FFMA.FTZ R2, R131, c[0x0][0x2d0], -R3 ;  /* 0x0000b40083027a23 */ /* 0x004fe20000010803 */
[----:B-----5:R-:W-:-:S05]  /*6b00*/  F2FP.PACK_AB R10, R186, R187 ;  /* 0x000000bbba0a723e */ /* 0x020fca00000000ff */
[----:B------:R2:W-:Y:S02]  /*6b10*/  MUFU.EX2 R185, R2 ;  /* 0x0000000200b97308 */ /* 0x0005e40000000800 */
[----:B--2---:R-:W-:-:S06]  /*6b20*/  FFMA.FTZ R2, R136, c[0x0][0x2d0], -R3 ;  /* 0x0000b40088027a23 */ /* 0x004fcc0000010803 */
[----:B------:R2:W5:Y:S02]  /*6b30*/  MUFU.EX2 R184, R2 ;  /* 0x0000000200b87308 */ /* 0x0005640000000800 */
[----:B--2---:R-:W-:Y:S01]  /*6b40*/  FFMA.FTZ R2, R129, c[0x0][0x2d0], -R3 ;  /* 0x0000b40081027a23 */ /* 0x004fe20000010803 */
[----:B-----5:R-:W-:-:S05]  /*6b50*/  F2FP.PACK_AB R9, R184, R185 ;  /* 0x000000b9b809723e */ /* 0x020fca00000000ff */
[----:B------:R2:W-:Y:S02]  /*6b60*/  MUFU.EX2 R117, R2 ;  /* 0x0000000200757308 */ /* 0x0005e40000000800 */
[----:B--2---:R-:W-:Y:S02]  /*6b70*/  FFMA.FTZ R2, R137, c[0x0][0x2d0], -R3 ;  /* 0x0000b40089027a23 */ /* 0x004fe40000010803 */
[----:B------:R-:W-:-:S04]  /*6b80*/  IMAD.MOV.U32 R137, RZ, RZ, R102 ;  /* 0x000000ffff897224 */ /* 0x000fc800078e0066 */
[----:B------:R2:W5:Y:S02]  /*6b90*/  MUFU.EX2 R118, R2 ;  /* 0x0000000200767308 */ /* 0x0005640000000800 */
[----:B--2---:R-:W-:Y:S01]  /*6ba0*/  FFMA.FTZ R2, R147, c[0x0][0x2d0], -R6 ;  /* 0x0000b40093027a23 */ /* 0x004fe20000010806 */
[----:B-----5:R-:W-:-:S05]  /*6bb0*/  F2FP.PACK_AB R11, R118, R117 ;  /* 0x00000075760b723e */ /* 0x020fca00000000ff */
[----:B------:R2:W-:Y:S02]  /*6bc0*/  MUFU.EX2 R116, R2 ;  /* 0x0000000200747308 */ /* 0x0005e40000000800 */
[C---:B------:R-:W-:Y:S08]  /*6bd0*/  HMMA.16816.F32 R140, R8.reuse, R12, R96 ;  /* 0x0000000c088c723c */ /* 0x040ff00000001860 */
[----:B---3--:R-:W-:Y:S01]  /*6be0*/  HMMA.16816.F32 R128, R8, R18, R80 ;  /* 0x000000120880723c */ /* 0x008fe20000001850 */
[----:B--2---:R-:W-:-:S02]  /*6bf0*/  FFMA.FTZ R2, R154, c[0x0][0x2d0], -R6 ;  /* 0x0000b4009a027a23 */ /* 0x004fc40000010806 */
[----:B------:R-:W-:Y:S02]  /*6c00*/  IMAD.MOV.U32 R154, RZ, RZ, R101 ;  /* 0x000000ffff9a7224 */ /* 0x000fe400078e0065 */
[----:B------:R2:W-:Y:S03]  /*6c10*/  MUFU.EX2 R115, R2 ;  /* 0x0000000200737308 */ /* 0x0005e60000000800 */
[C---:B------:R-:W-:Y:S08]  /*6c20*/  HMMA.16816.F32 R144, R8.reuse, R14, R76 ;  /* 0x0000000e0890723c */ /* 0x040ff0000000184c */
[----:B----4-:R-:W-:Y:S01]  /*6c30*/  HMMA.16816.F32 R80, R8, R32, R92 ;  /* 0x000000200850723c */ /* 0x010fe2000000185c */
[----:B--2---:R-:W-:-:S07]  /*6c40*/  FFMA.FTZ R2, R161, c[0x0][0x2d0], -R6 ;  /* 0x0000b400a1027a23 */ /* 0x004fce0000010806 */
[C---:B------:R-:W-:Y:S01]  /*6c50*/  HMMA.16816.F32 R124, R8.reuse, R16, R124 ;  /* 0x00000010087c723c */ /* 0x040fe2000000187c */
[----:B------:R-:W-:Y:S01]  /*6c60*/  IMAD.MOV.U32 R161, RZ, RZ, R106 ;  /* 0x000000ffffa17224 */ /* 0x000fe200078e006a */
[----:B------:R2:W-:Y:S06]  /*6c70*/  MUFU.EX2 R114, R2 ;  /* 0x0000000200727308 */ /* 0x0005ec0000000800 */
[C---:B-1----:R-:W-:Y:S08]  /*6c80*/  HMMA.16816.F32 R156, R8.reuse, R24, R156 ;  /* 0x00000018089c723c */ /* 0x042ff0000000189c */
[----:B------:R-:W-:Y:S01]  /*6c90*/  HMMA.16816.F32 R76, R8, R34, R56 ;  /* 0x00000022084c723c */ /* 0x000fe20000001838 */
[----:B--2---:R-:W-:-:S02]  /*6ca0*/  FFMA.FTZ R2, R162, c[0x0][0x2d0], -R6 ;  /* 0x0000b400a2027a23 */ /* 0x004fc40000010806 */
[----:B------:R-:W-:Y:S02]  /*6cb0*/  IMAD.MOV.U32 R162, RZ, RZ, R103 ;  /* 0x000000ffffa27224 */ /* 0x000fe400078e0067 */
[----:B------:R1:W-:Y:S01]  /*6cc0*/  MUFU.EX2 R113, R2 ;  /* 0x0000000200717308 */ /* 0x0003e20000000800 */
[----:B------:R-:W-:-:S04]  /*6cd0*/  IMAD.MOV.U32 R103, RZ, RZ, R110 ;  /* 0x000000ffff677224 */ /* 0x000fc800078e006e */
[----:B------:R-:W-:Y:S02]  /*6ce0*/  IMAD.MOV.U32 R136, RZ, RZ, R103 ;  /* 0x000000ffff887224 */ /* 0x000fe400078e0067 */
[----:B-1----:R-:W-:Y:S02]  /*6cf0*/  FFMA.FTZ R2, R132, c[0x0][0x2d0], -R0 ;  /* 0x0000b40084027a23 */ /* 0x002fe40000010800 */
[----:B------:R-:W-:Y:S02]  /*6d00*/  IMAD.MOV.U32 R132, RZ, RZ, R100 ;  /* 0x000000ffff847224 */ /* 0x000fe400078e0064 */
[----:B------:R1:W-:Y:S02]  /*6d10*/  MUFU.EX2 R111, R2 ;  /* 0x00000002006f7308 */ /* 0x0003e40000000800 */
[----:B-1----:R-:W-:Y:S02]  /*6d20*/  FFMA.FTZ R2, R133, c[0x0][0x2d0], -R0 ;  /* 0x0000b40085027a23 */ /* 0x002fe40000010800 */
[----:B------:R-:W-:-:S04]  /*6d30*/  IMAD.MOV.U32 R133, RZ, RZ, R107 ;  /* 0x000000ffff857224 */ /* 0x000fc800078e006b */
[----:B------:R1:W2:Y:S02]  /*6d40*/  MUFU.EX2 R110, R2 ;  /* 0x00000002006e7308 */ /* 0x0002a40000000800 */
[----:B-1----:R-:W-:Y:S02]  /*6d50*/  FFMA.FTZ R2, R135, c[0x0][0x2d0], -R0 ;  /* 0x0000b40087027a23 */ /* 0x002fe40000010800 */
[----:B------:R-:W-:-:S04]  /*6d60*/  IMAD.MOV.U32 R135, RZ, RZ, R87 ;  /* 0x000000ffff877224 */ /* 0x000fc800078e0057 */
[----:B------:R1:W-:Y:S02]  /*6d70*/  MUFU.EX2 R109, R2 ;  /* 0x00000002006d7308 */ /* 0x0003e40000000800 */
[----:B-1----:R-:W-:Y:S02]  /*6d80*/  FFMA.FTZ R2, R138, c[0x0][0x2d0], -R0 ;  /* 0x0000b4008a027a23 */ /* 0x002fe40000010800 */
[----:B------:R-:W-:-:S04]  /*6d90*/  IMAD.MOV.U32 R138, RZ, RZ, R86 ;  /* 0x000000ffff8a7224 */ /* 0x000fc800078e0056 */
[----:B------:R1:W3:Y:S01]  /*6da0*/  MUFU.EX2 R107, R2 ;  /* 0x00000002006b7308 */ /* 0x0002e20000000800 */
[----:B------:R-:W-:Y:S07]  /*6db0*/  HMMA.16816.F32 R84, R8, R26, R64 ;  /* 0x0000001a0854723c */ /* 0x000fee0000001840 */
[----:B------:R-:W-:Y:S02]  /*6dc0*/  F2FP.PACK_AB R8, R190, R191 ;  /* 0x000000bfbe08723e */ /* 0x000fe400000000ff */
[----:B--2---:R-:W-:-:S02]  /*6dd0*/  F2FP.PACK_AB R9, R110, R111 ;  /* 0x0000006f6e09723e */ /* 0x004fc400000000ff */
[----:B------:R-:W-:Y:S01]  /*6de0*/  F2FP.PACK_AB R10, R115, R116 ;  /* 0x00000074730a723e */ /* 0x000fe200000000ff */
[----:B-1----:R-:W-:Y:S01]  /*6df0*/  FFMA.FTZ R2, R163, c[0x0][0x2d0], -R6 ;  /* 0x0000b400a3027a23 */ /* 0x002fe20000010806 */
[----:B---3--:R-:W-:Y:S01]  /*6e00*/  F2FP.PACK_AB R11, R107, R109 ;  /* 0x0000006d6b0b723e */ /* 0x008fe200000000ff */
[----:B------:R-:W-:Y:S02]  /*6e10*/  IMAD.MOV.U32 R163, RZ, RZ, R120 ;  /* 0x000000ffffa37224 */ /* 0x000fe400078e0078 */
[----:B------:R1:W-:Y:S01]  /*6e20*/  MUFU.EX2 R112, R2 ;  /* 0x0000000200707308 */ /* 0x0003e20000000800 */
[----:B------:R-:W-:Y:S01]  /*6e30*/  IMAD.MOV.U32 R120, RZ, RZ, R134 ;  /* 0x000000ffff787224 */ /* 0x000fe200078e0086 */
[----:B------:R-:W-:Y:S02]  /*6e40*/  MOV R134, R108 ;  /* 0x0000006c00867202 */ /* 0x000fe40000000f00 */
[C---:B------:R-:W-:Y:S08]  /*6e50*/  HMMA.16816.F32 R64, R8.reuse, R16, R52 ;  /* 0x000000100840723c */ /* 0x040ff00000001834 */
[----:B------:R-:W-:Y:S01]  /*6e60*/  HMMA.16816.F32 R56, R8, R18, R48 ;  /* 0x000000120838723c */ /* 0x000fe20000001830 */
[----:B------:R-:W2:Y:S01]  /*6e70*/  LDSM.16.MT88.4 R16, [R227+0x2100] ;  /* 0x00210000e310783b */ /* 0x000ea20000004200 */
[----:B-1----:R-:W-:-:S02]  /*6e80*/  FFMA.FTZ R2, R165, c[0x0][0x2d0], -R6 ;  /* 0x0000b400a5027a23 */ /* 0x002fc40000010806 */
[----:B------:R-:W-:Y:S02]  /*6e90*/  IMAD.MOV.U32 R165, RZ, RZ, R104 ;  /* 0x000000ffffa57224 */ /* 0x000fe400078e0068 */
[----:B------:R1:W-:Y:S02]  /*6ea0*/  MUFU.EX2 R108, R2 ;  /* 0x00000002006c7308 */ /* 0x0003e40000000800 */
[C---:B------:R-:W-:Y:S08]  /*6eb0*/  HMMA.16816.F32 R52, R8.reuse, R12, R44 ;  /* 0x0000000c0834723c */ /* 0x040ff0000000182c */
[----:B------:R-:W-:Y:S01]  /*6ec0*/  HMMA.16816.F32 R48, R8, R14, R28 ;  /* 0x0000000e0830723c */ /* 0x000fe2000000181c */
[----:B------:R-:W3:Y:S04]  /*6ed0*/  LDSM.16.MT88.4 R12, [R225+0x2100] ;  /* 0x00210000e10c783b */ /* 0x000ee80000004200 */
[----:B------:R-:W4:Y:S01]  /*6ee0*/  LDSM.16.MT88.4 R28, [R226+0x2100] ;  /* 0x00210000e21c783b */ /* 0x000f220000004200 */
[----:B-1----:R-:W-:-:S02]  /*6ef0*/  FFMA.FTZ R2, R164, c[0x0][0x2d0], -R5 ;  /* 0x0000b400a4027a23 */ /* 0x002fc40000010805 */
[C---:B------:R-:W-:Y:S01]  /*6f00*/  HMMA.16816.F32 R44, R8.reuse, R32, R60 ;  /* 0x00000020082c723c */ /* 0x040fe2000000183c */
[----:B------:R-:W-:Y:S01]  /*6f10*/  IMAD.MOV.U32 R164, RZ, RZ, R105 ;  /* 0x000000ffffa47224 */ /* 0x000fe200078e0069 */
[----:B------:R1:W-:Y:S06]  /*6f20*/  MUFU.EX2 R106, R2 ;  /* 0x00000002006a7308 */ /* 0x0003ec0000000800 */
[C---:B------:R-:W-:Y:S08]  /*6f30*/  HMMA.16816.F32 R32, R8.reuse, R34, R88 ;  /* 0x000000220820723c */ /* 0x040ff00000001858 */
[----:B------:R-:W-:Y:S01]  /*6f40*/  HMMA.16816.F32 R36, R8, R24, R36 ;  /* 0x000000180824723c */ /* 0x000fe20000001824 */
[----:B-1----:R-:W-:-:S02]  /*6f50*/  FFMA.FTZ R2, R166, c[0x0][0x2d0], -R5 ;  /* 0x0000b400a6027a23 */ /* 0x002fc40000010805 */
[----:B------:R-:W-:Y:S02]  /*6f60*/  IMAD.MOV.U32 R166, RZ, RZ, R75 ;  /* 0x000000ffffa67224 */ /* 0x000fe400078e004b */
[----:B------:R1:W5:Y:S03]  /*6f70*/  MUFU.EX2 R105, R2 ;  /* 0x0000000200697308 */ /* 0x0003660000000800 */
[----:B------:R-:W-:Y:S01]  /*6f80*/  HMMA.16816.F32 R40, R8, R26, R40 ;  /* 0x0000001a0828723c */ /* 0x000fe20000001828 */
[----:B------:R-:W2:Y:S01]  /*6f90*/  LDSM.16.MT88.4 R24, [R224+0x2900] ;  /* 0x00290000e018783b */ /* 0x000ea20000004200 */
[----:B-1----:R-:W-:-:S05]  /*6fa0*/  FFMA.FTZ R2, R167, c[0x0][0x2d0], -R5 ;  /* 0x0000b400a7027a23 */ /* 0x002fca0000010805 */
[----:B-----5:R-:W-:Y:S01]  /*6fb0*/  F2FP.PACK_AB R8, R105, R106 ;  /* 0x0000006a6908723e */ /* 0x020fe200000000ff */
[----:B------:R1:W-:Y:S02]  /*6fc0*/  MUFU.EX2 R104, R2 ;  /* 0x0000000200687308 */ /* 0x0003e40000000800 */
[----:B-1----:R-:W-:-:S06]  /*6fd0*/  FFMA.FTZ R2, R168, c[0x0][0x2d0], -R5 ;  /* 0x0000b400a8027a23 */ /* 0x002fcc0000010805 */
[----:B------:R1:W5:Y:S02]  /*6fe0*/  MUFU.EX2 R103, R2 ;  /* 0x0000000200677308 */ /* 0x0003640000000800 */
[----:B-1----:R-:W-:Y:S01]  /*6ff0*/  FFMA.FTZ R2, R151, c[0x0][0x2d0], -R3 ;  /* 0x0000b40097027a23 */ /* 0x002fe20000010803 */
[----:B-----5:R-:W-:-:S05]  /*7000*/  F2FP.PACK_AB R10, R103, R104 ;  /* 0x00000068670a723e */ /* 0x020fca00000000ff */
[----:B------:R1:W-:Y:S02]  /*7010*/  MUFU.EX2 R102, R2 ;  /* 0x0000000200667308 */ /* 0x0003e40000000800 */
[----:B-1----:R-:W-:Y:S02]  /*7020*/  FFMA.FTZ R2, R153, c[0x0][0x2d0], -R3 ;  /* 0x0000b40099027a23 */ /* 0x002fe40000010803 */
[----:B------:R-:W-:-:S04]  /*7030*/  IMAD.MOV.U32 R153, RZ, RZ, R132 ;  /* 0x000000ffff997224 */ /* 0x000fc800078e0084 */
[----:B------:R1:W5:Y:S02]  /*7040*/  MUFU.EX2 R101, R2 ;  /* 0x0000000200657308 */ /* 0x0003640000000800 */
[----:B-1----:R-:W-:Y:S01]  /*7050*/  FFMA.FTZ R2, R155, c[0x0][0x2d0], -R3 ;  /* 0x0000b4009b027a23 */ /* 0x002fe20000010803 */
[----:B-----5:R-:W-:Y:S01]  /*7060*/  F2FP.PACK_AB R9, R101, R102 ;  /* 0x000000666509723e */ /* 0x020fe200000000ff */
[----:B------:R-:W-:-:S04]  /*7070*/  IMAD.MOV.U32 R155, RZ, RZ, R135 ;  /* 0x000000ffff9b7224 */ /* 0x000fc800078e0087 */
[----:B------:R1:W-:Y:S02]  /*7080*/  MUFU.EX2 R100, R2 ;  /* 0x0000000200647308 */ /* 0x0003e40000000800 */
[----:B-1----:R-:W-:-:S06]  /*7090*/  FFMA.FTZ R2, R160, c[0x0][0x2d0], -R3 ;  /* 0x0000b400a0027a23 */ /* 0x002fcc0000010803 */
[----:B------:R1:W5:Y:S02]  /*70a0*/  MUFU.EX2 R99, R2 ;  /* 0x0000000200637308 */ /* 0x0003640000000800 */
[----:B-1----:R-:W-:Y:S01]  /*70b0*/  FFMA.FTZ R2, R148, c[0x0][0x2d0], -R0 ;  /* 0x0000b40094027a23 */ /* 0x002fe20000010800 */
[----:B-----5:R-:W-:-:S05]  /*70c0*/  F2FP.PACK_AB R11, R99, R100 ;  /* 0x00000064630b723e */ /* 0x020fca00000000ff */
[----:B------:R1:W-:Y:S02]  /*70d0*/  MUFU.EX2 R98, R2 ;  /* 0x0000000200627308 */ /* 0x0003e40000000800 */
[C---:B------:R-:W-:Y:S08]  /*70e0*/  HMMA.16816.F32 R124, R8.reuse, R20, R124 ;  /* 0x00000014087c723c */ /* 0x040ff0000000187c */
[----:B------:R-:W-:Y:S01]  /*70f0*/  HMMA.16816.F32 R128, R8, R22, R128 ;  /* 0x000000160880723c */ /* 0x000fe20000001880 */
[----:B-1----:R-:W-:-:S04]  /*7100*/  FFMA.FTZ R2, R149, c[0x0][0x2d0], -R0 ;  /* 0x0000b40095027a23 */ /* 0x002fc80000010800 */
[----:B------:R1:W5:Y:S03]  /*7110*/  MUFU.EX2 R97, R2 ;  /* 0x0000000200617308 */ /* 0x0003660000000800 */
[C---:B--2---:R-:W-:Y:S08]  /*7120*/  HMMA.16816.F32 R140, R8.reuse, R16, R140 ;  /* 0x00000010088c723c */ /* 0x044ff0000000188c */
[----:B------:R-:W-:Y:S01]  /*7130*/  HMMA.16816.F32 R144, R8, R18, R144 ;  /* 0x000000120890723c */ /* 0x000fe20000001890 */
[----:B-1----:R-:W-:-:S07]  /*7140*/  FFMA.FTZ R2, R150, c[0x0][0x2d0], -R0 ;  /* 0x0000b40096027a23 */ /* 0x002fce0000010800 */
[C---:B---3--:R-:W-:Y:S01]  /*7150*/  HMMA.16816.F32 R156, R8.reuse, R12, R156 ;  /* 0x0000000c089c723c */ /* 0x048fe2000000189c */
[----:B------:R-:W-:Y:S01]  /*7160*/  LDSM.16.MT88.4 R148, [R227+0x3100] ;  /* 0x00310000e394783b */ /* 0x000fe20000004200 */
[----:B------:R1:W-:Y:S06]  /*7170*/  MUFU.EX2 R96, R2 ;  /* 0x0000000200607308 */ /* 0x0003ec0000000800 */
[C---:B------:R-:W-:Y:S08]  /*7180*/  HMMA.16816.F32 R84, R8.reuse, R14, R84 ;  /* 0x0000000e0854723c */ /* 0x040ff00000001854 */
[----:B----4-:R-:W-:Y:S01]  /*7190*/  HMMA.16816.F32 R80, R8, R28, R80 ;  /* 0x0000001c0850723c */ /* 0x010fe20000001850 */
[----:B-1----:R-:W-:-:S04]  /*71a0*/  FFMA.FTZ R2, R152, c[0x0][0x2d0], -R0 ;  /* 0x0000b40098027a23 */ /* 0x002fc80000010800 */
[----:B------:R1:W2:Y:S03]  /*71b0*/  MUFU.EX2 R95, R2 ;  /* 0x00000002005f7308 */ /* 0x0002a60000000800 */
[----:B------:R-:W-:Y:S07]  /*71c0*/  HMMA.16816.F32 R76, R8, R30, R76 ;  /* 0x0000001e084c723c */ /* 0x000fee000000184c */
[----:B------:R-:W-:-:S02]  /*71d0*/  F2FP.PACK_AB R8, R113, R114 ;  /* 0x000000727108723e */ /* 0x000fc400000000ff */
[----:B-----5:R-:W-:Y:S02]  /*71e0*/  F2FP.PACK_AB R9, R97, R98 ;  /* 0x000000626109723e */ /* 0x020fe400000000ff */
        /* <DEDUP_REMOVED lines=16> */
[----:B------:R-:W5:Y:S07]  /*72f0*/  LDSM.16.MT88.4 R12, [R226+0x2900] ;  /* 0x00290000e20c783b */ /* 0x000f6e0000004200 */
[----:B------:R-:W-:Y:S01]  /*7300*/  HMMA.16816.F32 R32, R8, R30, R32 ;  /* 0x0000001e0820723c */ /* 0x000fe20000001820 */
[----:B-1----:R-:W-:-:S04]  /*7310*/  FFMA.FTZ R2, R182, c[0x0][0x2d0], -R5 ;  /* 0x0000b400b6027a23 */ /* 0x002fc80000010805 */
[----:B------:R1:W1:Y:S03]  /*7320*/  MUFU.EX2 R91, R2 ;  /* 0x00000002005b7308 */ /* 0x0002660000000800 */
[----:B------:R-:W-:Y:S07]  /*7330*/  HMMA.16816.F32 R44, R8, R28, R44 ;  /* 0x0000001c082c723c */ /* 0x000fee000000182c */
[----:B---3--:R-:W-:Y:S01]  /*7340*/  F2FP.PACK_AB R8, R93, R94 ;  /* 0x0000005e5d08723e */ /* 0x008fe200000000ff */
[----:B-1----:R-:W-:Y:S01]  /*7350*/  FFMA.FTZ R2, R169, c[0x0][0x2d0], -R3 ;  /* 0x0000b400a9027a23 */ /* 0x002fe20000010803 */
[----:B------:R-:W-:Y:S01]  /*7360*/  F2FP.PACK_AB R10, R91, R92 ;  /* 0x0000005c5b0a723e */ /* 0x000fe200000000ff */
[----:B------:R-:W-:-:S02]  /*7370*/  IMAD.MOV.U32 R169, RZ, RZ, R153 ;  /* 0x000000ffffa97224 */ /* 0x000fc400078e0099 */
        /* <DEDUP_REMOVED lines=10> */
[----:B------:R-:W-:Y:S02]  /*7420*/  IMAD.MOV.U32 R166, RZ, RZ, R164 ;  /* 0x000000ffffa67224 */ /* 0x000fe400078e00a4 */
[----:B------:R-:W-:Y:S02]  /*7430*/  IMAD.MOV.U32 R164, RZ, RZ, R165 ;  /* 0x000000ffffa47224 */ /* 0x000fe400078e00a5 */
[----:B------:R-:W-:Y:S02]  /*7440*/  IMAD.MOV.U32 R165, RZ, RZ, R163 ;  /* 0x000000ffffa57224 */ /* 0x000fe400078e00a3 */
[----:B------:R-:W-:Y:S01]  /*7450*/  IMAD.MOV.U32 R163, RZ, RZ, R138 ;  /* 0x000000ffffa37224 */ /* 0x000fe200078e008a */
[----:B------:R-:W-:Y:S01]  /*7460*/  HMMA.16816.F32 R124, R8, R24, R124 ;  /* 0x00000018087c723c */ /* 0x000fe2000000187c */
[----:B------:R-:W-:Y:S01]  /*7470*/  IMAD.MOV.U32 R138, RZ, RZ, R162 ;  /* 0x000000ffff8a7224 */ /* 0x000fe200078e00a2 */
[----:B------:R-:W-:Y:S01]  /*7480*/  MOV R162, R139 ;  /* 0x0000008b00a27202 */ /* 0x000fe20000000f00 */
[----:B------:R-:W-:-:S02]  /*7490*/  IMAD.MOV.U32 R139, RZ, RZ, R74 ;  /* 0x000000ffff8b7224 */ /* 0x000fc400078e004a */
[----:B------:R1:W-:Y:S01]  /*74a0*/  MUFU.EX2 R74, R2 ;  /* 0x00000002004a7308 */ /* 0x0003e20000000800 */
[----:B------:R-:W-:Y:S02]  /*74b0*/  IMAD.MOV.U32 R168, RZ, RZ, R164 ;  /* 0x000000ffffa87224 */ /* 0x000fe400078e00a4 */
[----:B------:R-:W-:Y:S01]  /*74c0*/  IMAD.MOV.U32 R167, RZ, RZ, R165 ;  /* 0x000000ffffa77224 */ /* 0x000fe200078e00a5 */
[C---:B------:R-:W-:Y:S01]  /*74d0*/  HMMA.16816.F32 R128, R8.reuse, R26, R128 ;  /* 0x0000001a0880723c */ /* 0x040fe20000001880 */
[----:B------:R-:W-:Y:S02]  /*74e0*/  IMAD.MOV.U32 R164, RZ, RZ, R162 ;  /* 0x000000ffffa47224 */ /* 0x000fe400078e00a2 */
[----:B------:R-:W-:Y:S02]  /*74f0*/  IMAD.MOV.U32 R165, RZ, RZ, R161 ;  /* 0x000000ffffa57224 */ /* 0x000fe400078e00a1 */
[----:B------:R-:W-:Y:S02]  /*7500*/  IMAD.MOV.U32 R152, RZ, RZ, R138 ;  /* 0x000000ffff987224 */ /* 0x000fe400078e008a */
[----:B------:R-:W-:Y:S01]  /*7510*/  IMAD.MOV.U32 R138, RZ, RZ, R154 ;  /* 0x000000ffff8a7224 */ /* 0x000fe200078e009a */
[----:B--2---:R-:W-:Y:S01]  /*7520*/  HMMA.16816.F32 R140, R8, R20, R140 ;  /* 0x00000014088c723c */ /* 0x004fe2000000188c */
[----:B------:R-:W-:-:S02]  /*7530*/  IMAD.MOV.U32 R179, RZ, RZ, R165 ;  /* 0x000000ffffb37224 */ /* 0x000fc400078e00a5 */
[----:B------:R-:W-:Y:S02]  /*7540*/  IMAD.MOV.U32 R154, RZ, RZ, R137 ;  /* 0x000000ffff9a7224 */ /* 0x000fe400078e0089 */
[----:B-1----:R-:W-:Y:S02]  /*7550*/  FFMA.FTZ R2, R69, c[0x0][0x2d0], -R6 ;  /* 0x0000b40045027a23 */ /* 0x002fe40000010806 */
[----:B------:R-:W-:Y:S01]  /*7560*/  IMAD.MOV.U32 R137, RZ, RZ, R136 ;  /* 0x000000ffff897224 */ /* 0x000fe200078e0088 */
[----:B------:R-:W-:Y:S01]  /*7570*/  HMMA.16816.F32 R144, R8, R22, R144 ;  /* 0x000000160890723c */ /* 0x000fe20000001890 */
[----:B------:R1:W2:Y:S01]  /*7580*/  MUFU.EX2 R69, R2 ;  /* 0x0000000200457308 */ /* 0x0002a20000000800 */
[----:B------:R-:W-:Y:S02]  /*7590*/  IMAD.MOV.U32 R136, RZ, RZ, R120 ;  /* 0x000000ffff887224 */ /* 0x000fe400078e0078 */
[----:B------:R-:W-:Y:S02]  /*75a0*/  IMAD.MOV.U32 R120, RZ, RZ, R134 ;  /* 0x000000ffff787224 */ /* 0x000fe400078e0086 */
[----:B------:R-:W-:-:S02]  /*75b0*/  IMAD.MOV.U32 R171, RZ, RZ, R138 ;  /* 0x000000ffffab7224 */ /* 0x000fc400078e008a */
[C---:B----4-:R-:W-:Y:S08]  /*75c0*/  HMMA.16816.F32 R156, R8.reuse, R16, R156 ;  /* 0x00000010089c723c */ /* 0x050ff0000000189c */
[----:B-----5:R-:W-:Y:S01]  /*75d0*/  HMMA.16816.F32 R80, R8, R12, R80 ;  /* 0x0000000c0850723c */ /* 0x020fe20000001850 */
[----:B-1----:R-:W-:-:S04]  /*75e0*/  FFMA.FTZ R2, R68, c[0x0][0x2d0], -R6 ;  /* 0x0000b40044027a23 */ /* 0x002fc80000010806 */
[----:B------:R1:W-:Y:S03]  /*75f0*/  MUFU.EX2 R68, R2 ;  /* 0x0000000200447308 */ /* 0x0003e60000000800 */
[C---:B------:R-:W-:Y:S01]  /*7600*/  HMMA.16816.F32 R76, R8.reuse, R14, R76 ;  /* 0x0000000e084c723c */ /* 0x040fe2000000184c */
[----:B-1----:R-:W-:Y:S02]  /*7610*/  FFMA.FTZ R2, R166, c[0x0][0x2d0], -R6 ;  /* 0x0000b400a6027a23 */ /* 0x002fe40000010806 */
[----:B------:R-:W-:Y:S02]  /*7620*/  IMAD.MOV.U32 R166, RZ, RZ, R163 ;  /* 0x000000ffffa67224 */ /* 0x000fe400078e00a3 */
[----:B------:R1:W3:Y:S03]  /*7630*/  MUFU.EX2 R63, R2 ;  /* 0x00000002003f7308 */ /* 0x0002e60000000800 */
[----:B------:R-:W-:Y:S07]  /*7640*/  HMMA.16816.F32 R160, R8, R18, R84 ;  /* 0x0000001208a0723c */ /* 0x000fee0000001854 */
[----:B--2---:R-:W-:Y:S01]  /*7650*/  F2FP.PACK_AB R8, R69, R74 ;  /* 0x0000004a4508723e */ /* 0x004fe200000000ff */
[----:B------:R-:W-:Y:S01]  /*7660*/  IMAD.MOV.U32 R85, RZ, RZ, R123 ;  /* 0x000000ffff557224 */ /* 0x000fe200078e007b */
[----:B------:R-:W-:Y:S01]  /*7670*/  MOV R84, R137 ;  /* 0x0000008900547202 */ /* 0x000fe20000000f00 */
[----:B------:R-:W-:-:S02]  /*7680*/  IMAD.MOV.U32 R86, RZ, RZ, R121 ;  /* 0x000000ffff567224 */ /* 0x000fc400078e0079 */
[----:B-1----:R-:W-:Y:S01]  /*7690*/  FFMA.FTZ R2, R170, c[0x0][0x2d0], -R0 ;  /* 0x0000b400aa027a23 */ /* 0x002fe20000010800 */
[----:B---3--:R-:W-:Y:S01]  /*76a0*/  F2FP.PACK_AB R10, R63, R68 ;  /* 0x000000443f0a723e */ /* 0x008fe200000000ff */
[----:B------:R-:W-:Y:S02]  /*76b0*/  IMAD.MOV.U32 R170, RZ, RZ, R154 ;  /* 0x000000ffffaa7224 */ /* 0x000fe400078e009a */
        /* <DEDUP_REMOVED lines=9> */
[----:B--2---:R-:W-:Y:S02]  /*7750*/  F2FP.PACK_AB R11, R31, R60 ;  /* 0x0000003c1f0b723e */ /* 0x004fe400000000ff */
[----:B------:R-:W-:-:S03]  /*7760*/  MOV R168, R133 ;  /* 0x0000008500a87202 */ /* 0x000fc60000000f00 */
[----:B------:R1:W-:Y:S01]  /*7770*/  MUFU.EX2 R29, R2 ;  /* 0x00000002001d7308 */ /* 0x0003e20000000800 */
[----:B------:R-:W2:Y:S01]  /*7780*/  LDSM.16.MT88.4 R132, [R224+0x3100] ;  /* 0x00310000e084783b */ /* 0x000ea20000004200 */
[C---:B------:R-:W-:Y:S07]  /*7790*/  HMMA.16816.F32 R56, R8.reuse, R26, R56 ;  /* 0x0000001a0838723c */ /* 0x040fee0000001838 */
[----:B------:R-:W-:Y:S01]  /*77a0*/  IMAD.MOV.U32 R27, RZ, RZ, R136 ;  /* 0x000000ffff1b7224 */ /* 0x000fe200078e0088 */
[----:B------:R-:W-:Y:S01]  /*77b0*/  HMMA.16816.F32 R64, R8, R24, R64 ;  /* 0x000000180840723c */ /* 0x000fe20000001840 */
[----:B-1----:R-:W-:-:S04]  /*77c0*/  FFMA.FTZ R2, R167, c[0x0][0x2d0], -R5 ;  /* 0x0000b400a7027a23 */ /* 0x002fc80000010805 */
[----:B------:R1:W3:Y:S03]  /*77d0*/  MUFU.EX2 R30, R2 ;  /* 0x00000002001e7308 */ /* 0x0002e60000000800 */
[C---:B------:R-:W-:Y:S08]  /*77e0*/  HMMA.16816.F32 R48, R8.reuse, R22, R48 ;  /* 0x000000160830723c */ /* 0x040ff00000001830 */
[----:B------:R-:W-:Y:S01]  /*77f0*/  HMMA.16816.F32 R52, R8, R20, R52 ;  /* 0x000000140834723c */ /* 0x000fe20000001834 */
[----:B-1----:R-:W-:-:S07]  /*7800*/  FFMA.FTZ R2, R166, c[0x0][0x2d0], -R5 ;  /* 0x0000b400a6027a23 */ /* 0x002fce0000010805 */
[C---:B------:R-:W-:Y:S01]  /*7810*/  HMMA.16816.F32 R44, R8.reuse, R12, R44 ;  /* 0x0000000c082c723c */ /* 0x040fe2000000182c */
[----:B---3--:R-:W-:Y:S01]  /*7820*/  F2FP.PACK_AB R176, R30, R29 ;  /* 0x0000001d1eb0723e */ /* 0x008fe200000000ff */
[----:B------:R1:W-:Y:S05]  /*7830*/  MUFU.EX2 R28, R2 ;  /* 0x00000002001c7308 */ /* 0x0003ea0000000800 */
[----:B------:R-:W-:Y:S01]  /*7840*/  FADD.FTZ R12, R220, R217 ;  /* 0x000000d9dc0c7221 */ /* 0x000fe20000010000 */
[C---:B------:R-:W-:Y:S01]  /*7850*/  HMMA.16816.F32 R32, R8.reuse, R14, R32 ;  /* 0x0000000e0820723c */ /* 0x040fe20000001820 */
[----:B------:R-:W-:Y:S01]  /*7860*/  FADD.FTZ R13, R178, R177 ;  /* 0x000000b1b20d7221 */ /* 0x000fe20000010000 */
[----:B------:R3:W-:Y:S06]  /*7870*/  MUFU.EX2 R15, R4 ;  /* 0x00000004000f7308 */ /* 0x0007ec0000000800 */
[----:B------:R-:W-:Y:S01]  /*7880*/  HMMA.16816.F32 R36, R8, R16, R36 ;  /* 0x000000100824723c */ /* 0x000fe20000001824 */
[----:B-1----:R-:W-:-:S02]  /*7890*/  FFMA.FTZ R2, R164, c[0x0][0x2d0], -R5 ;  /* 0x0000b400a4027a23 */ /* 0x002fc40000010805 */
[----:B------:R-:W-:Y:S01]  /*78a0*/  FFMA.FTZ R5, R214, c[0x0][0x2d0], -R0 ;  /* 0x0000b400d6057a23 */ /* 0x000fe20000010800 */
[----:B------:R-:W1:Y:S01]  /*78b0*/  LDSM.16.MT88.4 R164, [R225+0x3100] ;  /* 0x00310000e1a4783b */ /* 0x000e620000004200 */
[----:B------:R4:W5:Y:S03]  /*78c0*/  MUFU.EX2 R26, R2 ;  /* 0x00000002001a7308 */ /* 0x0009660000000800 */
[----:B------:R-:W-:Y:S01]  /*78d0*/  HMMA.16816.F32 R40, R8, R18, R40 ;  /* 0x000000120828723c */ /* 0x000fe20000001828 */
[----:B------:R-:W1:Y:S01]  /*78e0*/  LDSM.16.MT88.4 R16, [R226+0x3100] ;  /* 0x00310000e210783b */ /* 0x000e620000004200 */
[----:B---3--:R-:W-:-:S03]  /*78f0*/  FADD.FTZ R4, R250, R249 ;  /* 0x000000f9fa047221 */ /* 0x008fc60000010000 */
[----:B------:R-:W-:Y:S01]  /*7900*/  MUFU.EX2 R9, R5 ;  /* 0x0000000500097308 */ /* 0x000fe20000000800 */
[----:B----4-:R-:W-:Y:S01]  /*7910*/  FFMA.FTZ R2, R219, c[0x0][0x2d0], -R3 ;  /* 0x0000b400db027a23 */ /* 0x010fe20000010803 */
[----:B-----5:R-:W-:Y:S01]  /*7920*/  F2FP.PACK_AB R178, R26, R28 ;  /* 0x0000001c1ab2723e */ /* 0x020fe200000000ff */
[----:B------:R-:W-:-:S05]  /*7930*/  IMAD.MOV.U32 R219, RZ, RZ, R120 ;  /* 0x000000ffffdb7224 */ /* 0x000fca00078e0078 */
[----:B------:R3:W-:Y:S01]  /*7940*/  MUFU.EX2 R25, R2 ;  /* 0x0000000200197308 */ /* 0x0007e20000000800 */
[----:B------:R-:W-:Y:S02]  /*7950*/  IMAD.MOV.U32 R120, RZ, RZ, R139 ;  /* 0x000000ffff787224 */ /* 0x000fe400078e008b */
[----:B------:R-:W-:Y:S02]  /*7960*/  IMAD.MOV.U32 R139, RZ, RZ, R7 ;  /* 0x000000ffff8b7224 */ /* 0x000fe400078e0007 */
[----:B------:R-:W-:Y:S02]  /*7970*/  FFMA.FTZ R7, R208, c[0x0][0x2d0], -R0 ;  /* 0x0000b400d0077a23 */ /* 0x000fe40000010800 */
[----:B------:R-:W-:Y:S02]  /*7980*/  IMAD.MOV.U32 R87, RZ, RZ, R139 ;  /* 0x000000ffff577224 */ /* 0x000fe400078e008b */
[----:B------:R4:W-:Y:S01]  /*7990*/  MUFU.EX2 R10, R7 ;  /* 0x00000007000a7308 */ /* 0x0009e20000000800 */
[----:B---3--:R-:W-:-:S07]  /*79a0*/  FFMA.FTZ R2, R218, c[0x0][0x2d0], -R3 ;  /* 0x0000b400da027a23 */ /* 0x008fce0000010803 */
[----:B------:R3:W5:Y:S01]  /*79b0*/  MUFU.EX2 R24, R2 ;  /* 0x0000000200187308 */ /* 0x0007620000000800 */
[----:B----4-:R-:W-:Y:S02]  /*79c0*/  FADD.FTZ R7, R252, R4 ;  /* 0x00000004fc077221 */ /* 0x010fe40000010000 */
[--C-:B---3--:R-:W-:Y:S01]  /*79d0*/  FFMA.FTZ R2, R221, c[0x0][0x2d0], -R3.reuse ;  /* 0x0000b400dd027a23 */ /* 0x108fe20000010803 */
[----:B-----5:R-:W-:Y:S01]  /*79e0*/  F2FP.PACK_AB R177, R24, R25 ;  /* 0x0000001918b1723e */ /* 0x020fe200000000ff */
[----:B------:R-:W-:-:S03]  /*79f0*/  FFMA.FTZ R3, R251, c[0x0][0x2d0], -R3 ;  /* 0x0000b400fb037a23 */ /* 0x000fc60000010803 */
[----:B------:R3:W-:Y:S08]  /*7a00*/  MUFU.EX2 R23, R2 ;  /* 0x0000000200177308 */ /* 0x0007f00000000800 */
[----:B------:R4:W5:Y:S01]  /*7a10*/  MUFU.EX2 R22, R3 ;  /* 0x0000000300167308 */ /* 0x0009620000000800 */
[----:B---3--:R-:W-:-:S07]  /*7a20*/  FFMA.FTZ R2, R152, c[0x0][0x2d0], -R6 ;  /* 0x0000b40098027a23 */ /* 0x008fce0000010806 */
[----:B------:R3:W-:Y:S01]  /*7a30*/  MUFU.EX2 R20, R2 ;  /* 0x0000000200147308 */ /* 0x0007e20000000800 */
[--C-:B----4-:R-:W-:Y:S01]  /*7a40*/  FFMA.FTZ R3, R179, c[0x0][0x2d0], -R6.reuse ;  /* 0x0000b400b3037a23 */ /* 0x110fe20000010806 */
[----:B-----5:R-:W-:Y:S01]  /*7a50*/  F2FP.PACK_AB R179, R22, R23 ;  /* 0x0000001716b3723e */ /* 0x020fe200000000ff */
[----:B------:R-:W-:-:S05]  /*7a60*/  FFMA.FTZ R6, R155, c[0x0][0x2d0], -R6 ;  /* 0x0000b4009b067a23 */ /* 0x000fca0000010806 */
[----:B------:R4:W5:Y:S01]  /*7a70*/  MUFU.EX2 R21, R3 ;  /* 0x0000000300157308 */ /* 0x0009620000000800 */
[----:B--2---:R-:W-:Y:S01]  /*7a80*/  HMMA.16816.F32 R124, R176, R132, R124 ;  /* 0x00000084b07c723c */ /* 0x004fe2000000187c */
[----:B---3--:R-:W-:-:S06]  /*7a90*/  FADD.FTZ R2, R120, R12 ;  /* 0x0000000c78027221 */ /* 0x008fcc0000010000 */
[----:B------:R-:W2:Y:S01]  /*7aa0*/  MUFU.EX2 R14, R6 ;  /* 0x00000006000e7308 */ /* 0x000ea20000000800 */
[----:B------:R-:W-:Y:S01]  /*7ab0*/  FADD.FTZ R5, R122, R2 ;  /* 0x000000027a057221 */ /* 0x000fe20000010000 */
[----:B------:R-:W-:Y:S01]  /*7ac0*/  HMMA.16816.F32 R128, R176, R134, R128 ;  /* 0x00000086b080723c */ /* 0x000fe20000001880 */
[--C-:B----4-:R-:W-:Y:S01]  /*7ad0*/  FFMA.FTZ R3, R216, c[0x0][0x2d0], -R0.reuse ;  /* 0x0000b400d8037a23 */ /* 0x110fe20000010800 */
[----:B-----5:R-:W-:Y:S01]  /*7ae0*/  F2FP.PACK_AB R180, R20, R21 ;  /* 0x0000001514b4723e */ /* 0x020fe200000000ff */
[----:B------:R-:W-:-:S03]  /*7af0*/  FFMA.FTZ R0, R183, c[0x0][0x2d0], -R0 ;  /* 0x0000b400b7007a23 */ /* 0x000fc60000010800 */
[----:B------:R3:W4:Y:S02]  /*7b00*/  MUFU.EX2 R8, R3 ;  /* 0x0000000300087308 */ /* 0x0007240000000800 */
[----:B------:R-:W-:Y:S01]  /*7b10*/  HMMA.16816.F32 R140, R176, R148, R140 ;  /* 0x00000094b08c723c */ /* 0x000fe2000000188c */
[----:B--2---:R-:W-:-:S05]  /*7b20*/  F2FP.PACK_AB R182, R14, R15 ;  /* 0x0000000f0eb6723e */ /* 0x004fca00000000ff */
[----:B------:R2:W5:Y:S02]  /*7b30*/  MUFU.EX2 R11, R0 ;  /* 0x00000000000b7308 */ /* 0x0005640000000800 */
[----:B------:R-:W-:Y:S01]  /*7b40*/  HMMA.16816.F32 R144, R176, R150, R144 ;  /* 0x00000096b090723c */ /* 0x000fe20000001890 */
[----:B---3--:R-:W-:Y:S01]  /*7b50*/  FADD.FTZ R3, R248, R222 ;  /* 0x000000def8037221 */ /* 0x008fe20000010000 */
[----:B----4-:R-:W-:-:S06]  /*7b60*/  F2FP.PACK_AB R181, R9, R8 ;  /* 0x0000000809b5723e */ /* 0x010fcc00000000ff */
[C---:B-1----:R-:W-:Y:S01]  /*7b70*/  HMMA.16816.F32 R156, R176.reuse, R164, R156 ;  /* 0x000000a4b09c723c */ /* 0x042fe2000000189c */
[----:B------:R-:W-:Y:S02]  /*7b80*/  FADD.FTZ R6, R244, R3 ;  /* 0x00000003f4067221 */ /* 0x000fe40000010000 */
[----:B------:R-:W-:Y:S02]  /*7b90*/  FADD.FTZ R3, R219, R7 ;  /* 0x00000007db037221 */ /* 0x000fe40000010000 */
[----:B--2---:R-:W-:Y:S01]  /*7ba0*/  FADD.FTZ R0, R213, R13 ;  /* 0x0000000dd5007221 */ /* 0x004fe20000010000 */
[----:B-----5:R-:W-:Y:S01]  /*7bb0*/  F2FP.PACK_AB R183, R11, R10 ;  /* 0x0000000a0bb7723e */ /* 0x020fe200000000ff */
        /* <DEDUP_REMOVED lines=114> */
[----:B------:R-:W2:Y:S01]  /*82e0*/  LDL R87, [R1+0x20] ;  /* 0x0000200001577983 */ /* 0x000ea20000100800 */
[----:B------:R-:W-:Y:S01]  /*82f0*/  PLOP3.LUT P1, PT, PT, PT, UP1, 0x80, 0x0 ;  /* 0x000000000000781c */ /* 0x000fe20003f2f018 */
[----:B------:R-:W-:Y:S01]  /*8300*/  IMAD.MOV.U32 R116, RZ, RZ, R72 ;  /* 0x000000ffff747224 */ /* 0x000fe200078e0048 */
[----:B------:R-:W-:Y:S01]  /*8310*/  PLOP3.LUT P0, PT, PT, PT, UP1, 0x80, 0x0 ;  /* 0x000000000000781c */ /* 0x000fe20003f0f018 */
[----:B-1----:R-:W-:Y:S01]  /*8320*/  IMAD.MOV.U32 R3, RZ, RZ, R73 ;  /* 0x000000ffff037224 */ /* 0x002fe200078e0049 */
[----:B------:R-:W-:Y:S01]  /*8330*/  MOV R118, R70 ;  /* 0x0000004600767202 */ /* 0x000fe20000000f00 */
[----:B------:R-:W-:-:S08]  /*8340*/  IMAD.MOV.U32 R117, RZ, RZ, R71 ;  /* 0x000000ffff757224 */ /* 0x000fd000078e0047 */
[----:B--2---:R-:W-:-:S05]  /*8350*/  @P1 IMAD.HI.U32 R0, R87, c[0x0][0x2c8], RZ ;  /* 0x0000b20057001a27 */ /* 0x004fca00078e00ff */
[----:B------:R-:W-:-:S05]  /*8360*/  @P0 SHF.R.U32.HI R0, RZ, c[0x0][0x2cc], R0 ;  /* 0x0000b300ff000a19 */ /* 0x000fca0000011600 */
[----:B------:R1:W-:Y:S02]  /*8370*/  @P0 STL [R1+0x1c], R0 ;  /* 0x00001c0001000387 */ /* 0x0003e40000100800 */
.L_x_662:
[----:B------:R-:W-:Y:S04]  /*8380*/  DEPBAR.LE SB0, 0x0 ;  /* 0x000080000000791a */ /* 0x000fe80000000000 */
[----:B------:R-:W-:Y:S01]  /*8390*/  BAR.SYNC.DEFER_BLOCKING 0x0 ;  /* 0x0000000000007b1d */ /* 0x000fe20000010000 */
[----:B------:R-:W-:Y:S05]  /*83a0*/  ISETP.LE.AND P0, PT, RZ, UR6, PT ;  /* 0x00000006ff007c0c */ /* 0x000fea000bf03270 */
[----:B--2--5:R2:W3:Y:S04]  /*83b0*/  LDSM.16.M88.4 R112, [R230+0x7100] ;  /* 0x00710000e670783b */ /* 0x0244e80000000200 */
        /* <DEDUP_REMOVED lines=18> */
[----:B---34-:R-:W3:Y:S04]  /*84e0*/  LDL R2, [R1+0x8] ;  /* 0x0000080001027983 */ /* 0x018ee80000100800 */
[----:B------:R-:W4:Y:S01]  /*84f0*/  LDL R21, [R1+0x14] ;  /* 0x0000140001157983 */ /* 0x000f220000100800 */
[----:B-1-3--:R-:W-:Y:S01]  /*8500*/  SHF.R.S32.HI R0, RZ, 0x1f, R2 ;  /* 0x0000001fff007819 */ /* 0x00afe20000011402 */
[----:B------:R-:W-:Y:S04]  /*8510*/  IMAD.WIDE.U32 R4, R2, c[0x0][0x208], RZ ;  /* 0x0000820002047a25 */ /* 0x000fe800078e00ff */
[----:B------:R-:W-:Y:S04]  /*8520*/  IMAD R0, R0, c[0x0][0x208], RZ ;  /* 0x0000820000007a24 */ /* 0x000fe800078e02ff */
[----:B------:R-:W-:Y:S01]  /*8530*/  IMAD R0, R2, c[0x0][0x20c], R0 ;  /* 0x0000830002007a24 */ /* 0x000fe200078e0200 */
[----:B------:R-:W-:Y:S03]  /*8540*/  SHF.R.S32.HI R2, RZ, 0x1f, R245 ;  /* 0x0000001fff027819 */ /* 0x000fe600000114f5 */
[----:B------:R-:W-:Y:S02]  /*8550*/  IMAD.IADD R5, R5, 0x1, R0 ;  /* 0x0000000105057824 */ /* 0x000fe400078e0200 */
[----:B------:R-:W-:Y:S02]  /*8560*/  IMAD R2, R2, c[0x0][0x218], RZ ;  /* 0x0000860002027a24 */ /* 0x000fe400078e02ff */
[C---:B------:R-:W-:Y:S05]  /*8570*/  IMAD.WIDE.U32 R4, R245.reuse, c[0x0][0x218], R4 ;  /* 0x00008600f5047a25 */ /* 0x040fea00078e0004 */
[----:B------:R-:W-:Y:S01]  /*8580*/  IADD3 R0, P1, R4, UR24, RZ ;  /* 0x0000001804007c10 */ /* 0x000fe2000ff3e0ff */
[----:B------:R-:W-:Y:S03]  /*8590*/  IMAD R4, R245, c[0x0][0x21c], R2 ;  /* 0x00008700f5047a24 */ /* 0x000fe600078e0202 */
[C---:B------:R-:W-:Y:S02]  /*85a0*/  LEA R2, P0, R0.reuse, c[0x0][0x1f8], 0x1 ;  /* 0x00007e0000027a11 */ /* 0x040fe400078008ff */
[----:B------:R-:W-:Y:S03]  /*85b0*/  IADD3.X R4, R5, UR8, R4, P1, !PT ;  /* 0x0000000805047c10 */ /* 0x000fe60008ffe404 */
[----:B------:R-:W1:Y:S01]  /*85c0*/  SHFL.IDX PT, R6, R2, RZ, 0x181f ;  /* 0x00181fff02067589 */ /* 0x000e6200000e0000 */
[----:B------:R-:W-:Y:S03]  /*85d0*/  LEA.HI.X R0, R0, c[0x0][0x1fc], R4, 0x1, P0 ;  /* 0x00007f0000007a11 */ /* 0x000fe600000f0c04 */
[----:B------:R-:W3:Y:S04]  /*85e0*/  SHFL.IDX PT, R4, R2, 0x1, 0x181f ;  /* 0x00381f0002047f89 */ /* 0x000ee800000e0000 */
[----:B------:R-:W5:Y:S04]  /*85f0*/  SHFL.IDX PT, R7, R0, RZ, 0x181f ;  /* 0x00181fff00077589 */ /* 0x000f6800000e0000 */
[----:B------:R-:W2:Y:S04]  /*8600*/  SHFL.IDX PT, R5, R0, 0x1, 0x181f ;  /* 0x00381f0000057f89 */ /* 0x000ea800000e0000 */
[----:B------:R-:W4:Y:S04]  /*8610*/  SHFL.IDX PT, R12, R2, 0x2, 0x181f ;  /* 0x00581f00020c7f89 */ /* 0x000f2800000e0000 */
[----:B------:R-:W4:Y:S04]  /*8620*/  SHFL.IDX PT, R10, R2, 0x3, 0x181f ;  /* 0x00781f00020a7f89 */ /* 0x000f2800000e0000 */
[----:B------:R-:W4:Y:S01]  /*8630*/  SHFL.IDX PT, R9, R0, 0x2, 0x181f ;  /* 0x00581f0000097f89 */ /* 0x000f2200000e0000 */
[-C--:B-1----:R-:W-:Y:S03]  /*8640*/  IADD3 R6, P1, R6, R242.reuse, RZ ;  /* 0x000000f206067210 */ /* 0x082fe60007f3e0ff */
[----:B------:R-:W1:Y:S01]  /*8650*/  SHFL.IDX PT, R8, R2, 0x4, 0x181f ;  /* 0x00981f0002087f89 */ /* 0x000e6200000e0000 */
[-C--:B---3--:R-:W-:Y:S03]  /*8660*/  IADD3 R4, P0, R4, R242.reuse, RZ ;  /* 0x000000f204047210 */ /* 0x088fe60007f1e0ff */
[----:B------:R-:W3:Y:S01]  /*8670*/  SHFL.IDX PT, R11, R2, 0x5, 0x181f ;  /* 0x00b81f00020b7f89 */ /* 0x000ee200000e0000 */
[--C-:B-----5:R-:W-:Y:S03]  /*8680*/  IMAD.X R7, R7, 0x1, R241.reuse, P1 ;  /* 0x0000000107077824 */ /* 0x120fe600008e06f1 */
[----:B------:R-:W-:Y:S01]  /*8690*/  SHFL.IDX PT, R20, R0, 0x3, 0x181f ;  /* 0x00781f0000147f89 */ /* 0x000fe200000e0000 */
[--C-:B--2---:R-:W-:Y:S03]  /*86a0*/  IMAD.X R5, R5, 0x1, R241.reuse, P0 ;  /* 0x0000000105057824 */ /* 0x104fe600000e06f1 */
[----:B----4-:R3:W-:Y:S01]  /*86b0*/  LDGSTS.E.BYPASS.LTC128B.128 [R21], [R6.64], !P4 ;  /* 0x0000000006157fae */ /* 0x0107e2000e101d4e */
[-C--:B------:R-:W-:Y:S03]  /*86c0*/  IADD3 R12, P0, R12, R242.reuse, RZ ;  /* 0x000000f20c0c7210 */ /* 0x080fe60007f1e0ff */
[----:B------:R-:W2:Y:S01]  /*86d0*/  SHFL.IDX PT, R15, R0, 0x4, 0x181f ;  /* 0x00981f00000f7f89 */ /* 0x000ea200000e0000 */
[-C--:B------:R-:W-:Y:S03]  /*86e0*/  IADD3 R10, P3, R10, R242.reuse, RZ ;  /* 0x000000f20a0a7210 */ /* 0x080fe60007f7e0ff */
[----:B------:R4:W-:Y:S01]  /*86f0*/  LDGSTS.E.BYPASS.LTC128B.128 [R21+0x800], [R4.64], !P4 ;  /* 0x0080000004157fae */ /* 0x0009e2000e101d4e */
[--C-:B------:R-:W-:Y:S03]  /*8700*/  IMAD.X R13, R9, 0x1, R241.reuse, P0 ;  /* 0x00000001090d7824 */ /* 0x100fe600000e06f1 */
[----:B------:R-:W4:Y:S01]  /*8710*/  SHFL.IDX PT, R2, R2, 0x6, 0x181f ;  /* 0x00d81f0002027f89 */ /* 0x000f2200000e0000 */
[-C--:B-1----:R-:W-:Y:S03]  /*8720*/  IADD3 R8, P2, R8, R242.reuse, RZ ;  /* 0x000000f208087210 */ /* 0x082fe60007f5e0ff */
[----:B------:R-:W1:Y:S04]  /*8730*/  SHFL.IDX PT, R14, R0, 0x5, 0x181f ;  /* 0x00b81f00000e7f89 */ /* 0x000e6800000e0000 */
[----:B------:R-:W5:Y:S04]  /*8740*/  SHFL.IDX PT, R0, R0, 0x6, 0x181f ;  /* 0x00d81f0000007f89 */ /* 0x000f6800000e0000 */
[----:B------:R5:W-:Y:S01]  /*8750*/  LDGSTS.E.BYPASS.LTC128B.128 [R21+0x1000], [R12.64], !P4 ;  /* 0x010000000c157fae */ /* 0x000be2000e101d4e */
[-C--:B---3--:R-:W-:Y:S01]  /*8760*/  IADD3 R6, P1, R11, R242.reuse, RZ ;  /* 0x000000f20b067210 */ /* 0x088fe20007f3e0ff */
[--C-:B--2---:R-:W-:Y:S01]  /*8770*/  IMAD.X R9, R15, 0x1, R241.reuse, P2 ;  /* 0x000000010f097824 */ /* 0x104fe200010e06f1 */
[-C--:B------:R-:W-:Y:S05]  /*8780*/  IADD3.X R11, R20, R241.reuse, RZ, P3, !PT ;  /* 0x000000f1140b7210 */ /* 0x080fea0001ffe4ff */
[----:B------:R2:W-:Y:S01]  /*8790*/  LDGSTS.E.BYPASS.LTC128B.128 [R21+0x1800], [R10.64], !P4 ;  /* 0x018000000a157fae */ /* 0x0005e2000e101d4e */
[----:B----4-:R-:W-:Y:S03]  /*87a0*/  IADD3 R4, P0, R2, R242, RZ ;  /* 0x000000f202047210 */ /* 0x010fe60007f1e0ff */
[----:B------:R2:W-:Y:S01]  /*87b0*/  LDGSTS.E.BYPASS.LTC128B.128 [R21+0x2000], [R8.64], !P4 ;  /* 0x0200000008157fae */ /* 0x0005e2000e101d4e */
[----:B-1----:R-:W-:Y:S01]  /*87c0*/  IMAD.X R7, R14, 0x1, R241, P1 ;  /* 0x000000010e077824 */ /* 0x002fe200008e06f1 */
[----:B-----5:R-:W-:Y:S04]  /*87d0*/  IADD3.X R5, R0, R241, RZ, P0, !PT ;  /* 0x000000f100057210 */ /* 0x020fe800007fe4ff */
[----:B------:R2:W-:Y:S04]  /*87e0*/  LDGSTS.E.BYPASS.LTC128B.128 [R21+0x2800], [R6.64], !P4 ;  /* 0x0280000006157fae */ /* 0x0005e8000e101d4e */
[----:B------:R2:W-:Y:S02]  /*87f0*/  LDGSTS.E.BYPASS.LTC128B.128 [R21+0x3000], [R4.64], !P4 ;  /* 0x0300000004157fae */ /* 0x0005e4000e101d4e */
.L_x_660:
[----:B---34-:R-:W0:Y:S01]  /*8800*/  LDGDEPBAR ;  /* 0x00000000000079af */ /* 0x018e220000000000 */
[-C--:B-12---:R-:W-:Y:S01]  /*8810*/  HMMA.16816.F32 R4, R112, R16.reuse, RZ ;  /* 0x000000107004723c */ /* 0x086fe200000018ff */
[----:B------:R-:W-:Y:S06]  /*8820*/  UISETP.GE.AND UP0, UPT, UR6, 0x1, UPT ;  /* 0x000000010600788c */ /* 0x000fec000bf06270 */
[----:B------:R-:W-:Y:S01]  /*8830*/  PLOP3.LUT P0, PT, PT, PT, UP0, 0x80, 0x0 ;  /* 0x000000000000781c */ /* 0x000fe20003f0f008 */
        /* <DEDUP_REMOVED lines=130> */
[----:B----4-:R-:W-:Y:S01]  /*9060*/  STL [R1+0x4], R0 ;  /* 0x0000040001007387 */ /* 0x010fe20000100800 */
[C---:B------:R-:W-:Y:S08]  /*9070*/  HMMA.16816.F32 R24, R188.reuse, R4, R24 ;  /* 0x00000004bc18723c */ /* 0x040ff00000001818 */
        /* <DEDUP_REMOVED lines=42> */
[----:B------:R-:W5:Y:S03]  /*9320*/  LDSM.16.M88.4 R4, [R228+0x2800] ;  /* 0x00280000e404783b */ /* 0x000f660000000200 */
[----:B------:R-:W-:Y:S02]  /*9330*/  FMUL.FTZ R50, R50, c[0x0][0x320] ;  /* 0x0000c80032327a20 */ /* 0x000fe40000410000 */
[----:B------:R-:W-:Y:S02]  /*9340*/  FMUL.FTZ R52, R52, c[0x0][0x320] ;  /* 0x0000c80034347a20 */ /* 0x000fe40000410000 */
[----:B------:R-:W-:Y:S01]  /*9350*/  FMUL.FTZ R53, R53, c[0x0][0x320] ;  /* 0x0000c80035357a20 */ /* 0x000fe20000410000 */
[----:B------:R4:W2:Y:S01]  /*9360*/  MUFU.TANH R220, R24 ;  /* 0x0000001800dc7308 */ /* 0x0008a20000002400 */
[-C--:B-1----:R-:W-:Y:S03]  /*9370*/  HMMA.16816.F32 R68, R204, R8.reuse, R68 ;  /* 0x00000008cc44723c */ /* 0x082fe60000001844 */
[----:B------:R-:W-:Y:S02]  /*9380*/  FMUL.FTZ R54, R54, c[0x0][0x320] ;  /* 0x0000c80036367a20 */ /* 0x000fe40000410000 */
[----:B------:R-:W-:Y:S02]  /*9390*/  FMUL.FTZ R55, R55, c[0x0][0x320] ;  /* 0x0000c80037377a20 */ /* 0x000fe40000410000 */
[----:B------:R-:W-:Y:S01]  /*93a0*/  FMUL.FTZ R56, R56, c[0x0][0x320] ;  /* 0x0000c80038387a20 */ /* 0x000fe20000410000 */
[C---:B------:R-:W-:Y:S01]  /*93b0*/  HMMA.16816.F32 R72, R188.reuse, R8, R72 ;  /* 0x00000008bc48723c */ /* 0x040fe20000001848 */
[----:B------:R4:W1:Y:S03]  /*93c0*/  MUFU.TANH R219, R25 ;  /* 0x0000001900db7308 */ /* 0x0008660000002400 */
[----:B------:R-:W-:Y:S02]  /*93d0*/  FMUL.FTZ R58, R58, c[0x0][0x320] ;  /* 0x0000c8003a3a7a20 */ /* 0x000fe40000410000 */
[----:B------:R-:W-:Y:S02]  /*93e0*/  FMUL.FTZ R60, R60, c[0x0][0x320] ;  /* 0x0000c8003c3c7a20 */ /* 0x000fe40000410000 */
[-C--:B------:R-:W-:Y:S03]  /*93f0*/  HMMA.16816.F32 R76, R188, R10.reuse, R76 ;  /* 0x0000000abc4c723c */ /* 0x080fe6000000184c */
[----:B------:R4:W1:Y:S01]  /*9400*/  MUFU.TANH R246, R26 ;  /* 0x0000001a00f67308 */ /* 0x0008620000002400 */
[----:B------:R-:W-:Y:S02]  /*9410*/  FMUL.FTZ R64, R64, c[0x0][0x320] ;  /* 0x0000c80040407a20 */ /* 0x000fe40000410000 */
[----:B------:R-:W-:Y:S02]  /*9420*/  FMUL.FTZ R65, R65, c[0x0][0x320] ;  /* 0x0000c80041417a20 */ /* 0x000fe40000410000 */
[C---:B------:R-:W-:Y:S01]  /*9430*/  HMMA.16816.F32 R80, R204.reuse, R10, R80 ;  /* 0x0000000acc50723c */ /* 0x040fe20000001850 */
[----:B------:R-:W1:Y:S01]  /*9440*/  LDSM.16.M88.4 R8, [R228+0x3000] ;  /* 0x00300000e408783b */ /* 0x000e620000000200 */
[----:B------:R-:W-:Y:S04]  /*9450*/  DEPBAR.LE SB0, 0x0 ;  /* 0x000080000000791a */ /* 0x000fe80000000000 */
[----:B------:R4:W1:Y:S01]  /*9460*/  MUFU.TANH R247, R27 ;  /* 0x0000001b00f77308 */ /* 0x0008620000002400 */
[----:B------:R-:W-:Y:S01]  /*9470*/  FMUL.FTZ R66, R66, c[0x0][0x320] ;  /* 0x0000c80042427a20 */ /* 0x000fe20000410000 */
[-C--:B-----5:R-:W-:Y:S01]  /*9480*/  HMMA.16816.F32 R84, R204, R4.reuse, R84 ;  /* 0x00000004cc54723c */ /* 0x0a0fe20000001854 */
[----:B------:R-:W-:Y:S04]  /*9490*/  BAR.SYNC.DEFER_BLOCKING 0x0 ;  /* 0x0000000000007b1d */ /* 0x000fe80000010000 */
[----:B------:R-:W-:Y:S02]  /*94a0*/  FMUL.FTZ R67, R67, c[0x0][0x320] ;  /* 0x0000c80043437a20 */ /* 0x000fe40000410000 */
[----:B------:R-:W-:Y:S01]  /*94b0*/  FMUL.FTZ R68, R68, c[0x0][0x320] ;  /* 0x0000c80044447a20 */ /* 0x000fe20000410000 */
[----:B------:R4:W1:Y:S01]  /*94c0*/  MUFU.TANH R218, R28 ;  /* 0x0000001c00da7308 */ /* 0x0008620000002400 */
        /* <DEDUP_REMOVED lines=83> */
[----:B------:R-:W-:Y:S07]  /*9a00*/  FMUL.FTZ R111, R111, c[0x0][0x320] ;  /* 0x0000c8006f6f7a20 */ /* 0x000fee0000410000 */
        /* <DEDUP_REMOVED lines=71> */
[----:B------:R-:W1:Y:S01]  /*9e80*/  MUFU.TANH R115, R115 ;  /* 0x0000007300737308 */ /* 0x000e620000002400 */
[----:B------:R-:W-:-:S05]  /*9e90*/  @!P0 BRA `(.L_x_661) ;  /* 0x0000043000008947 */ /* 0x000fca0003800000 */
[----:B--234-:R-:W2:Y:S01]  /*9ea0*/  LDL R0, [R1+0x18] ;  /* 0x0000180001007983 */ /* 0x01cea20000100800 */
[----:B------:R-:W-:Y:S01]  /*9eb0*/  UIMAD UR5, UR6, 0x70, UR11 ;  /* 0x00000070060578a4 */ /* 0x000fe2000f8e020b */
[----:B------:R-:W-:Y:S01]  /*9ec0*/  PLOP3.LUT P1, PT, PT, PT, UP2, 0x80, 0x0 ;  /* 0x000000000000781c */ /* 0x000fe20003f2f028 */
[----:B------:R-:W-:Y:S01]  /*9ed0*/  IMAD.MOV.U32 R245, RZ, RZ, RZ ;  /* 0x000000fffff57224 */ /* 0x000fe200078e00ff */
[----:B------:R-:W3:Y:S01]  /*9ee0*/  LDL R19, [R1+0xc] ;  /* 0x00000c0001137983 */ /* 0x000ee20000100800 */
[----:B------:R-:W-:Y:S02]  /*9ef0*/  PLOP3.LUT P0, PT, PT, PT, UP2, 0x80, 0x0 ;  /* 0x000000000000781c */ /* 0x000fe40003f0f028 */
        /* <DEDUP_REMOVED lines=13> */
[----:B------:R2:W4:Y:S02]  /*9fd0*/  @!P5 LDG.E R245, [R4.64] ;  /* 0x0000000e04f5d981 */ /* 0x000524000c1e1900 */
[----:B------:R-:W-:Y:S04]  /*9fe0*/  IMAD R0, R0, c[0x0][0x1e0], RZ ;  /* 0x0000780000007a24 */ /* 0x000fe800078e02ff */
[C---:B------:R-:W-:Y:S02]  /*9ff0*/  IMAD R0, R7.reuse, c[0x0][0x1e4], R0 ;  /* 0x0000790007007a24 */ /* 0x040fe400078e0200 */
[----:B--2---:R-:W-:Y:S04]  /*a000*/  IMAD.WIDE.U32 R4, R7, c[0x0][0x1e0], RZ ;  /* 0x0000780007047a25 */ /* 0x004fe800078e00ff */
[----:B------:R-:W-:Y:S01]  /*a010*/  IMAD.IADD R5, R5, 0x1, R0 ;  /* 0x0000000105057824 */ /* 0x000fe200078e0200 */
[----:B----4-:R-:W-:Y:S03]  /*a020*/  SHF.R.S32.HI R2, RZ, 0x1f, R245 ;  /* 0x0000001fff027819 */ /* 0x010fe600000114f5 */
[C---:B------:R-:W-:Y:S04]  /*a030*/  IMAD.WIDE.U32 R4, R245.reuse, c[0x0][0x1f0], R4 ;  /* 0x00007c00f5047a25 */ /* 0x040fe800078e0004 */
[----:B------:R-:W-:Y:S01]  /*a040*/  IMAD R2, R2, c[0x0][0x1f0], RZ ;  /* 0x00007c0002027a24 */ /* 0x000fe200078e02ff */
[----:B------:R-:W-:Y:S03]  /*a050*/  IADD3 R0, P1, R4, UR22, RZ ;  /* 0x0000001604007c10 */ /* 0x000fe6000ff3e0ff */
[----:B------:R-:W-:Y:S01]  /*a060*/  IMAD R4, R245, c[0x0][0x1f4], R2 ;  /* 0x00007d00f5047a24 */ /* 0x000fe200078e0202 */
[C---:B------:R-:W-:Y:S04]  /*a070*/  LEA R2, P0, R0.reuse, c[0x0][0x1c8], 0x1 ;  /* 0x0000720000027a11 */ /* 0x040fe800078008ff */
[----:B------:R-:W-:Y:S01]  /*a080*/  IADD3.X R4, R5, UR20, R4, P1, !PT ;  /* 0x0000001405047c10 */ /* 0x000fe20008ffe404 */
[----:B------:R-:W2:Y:S03]  /*a090*/  SHFL.IDX PT, R6, R2, RZ, 0x181f ;  /* 0x00181fff02067589 */ /* 0x000ea600000e0000 */
[----:B------:R-:W-:Y:S01]  /*a0a0*/  LEA.HI.X R0, R0, c[0x0][0x1cc], R4, 0x1, P0 ;  /* 0x0000730000007a11 */ /* 0x000fe200000f0c04 */
[----:B------:R-:W-:Y:S04]  /*a0b0*/  SHFL.IDX PT, R12, R2, 0x2, 0x181f ;  /* 0x00581f00020c7f89 */ /* 0x000fe800000e0000 */
[----:B------:R-:W4:Y:S04]  /*a0c0*/  SHFL.IDX PT, R7, R0, RZ, 0x181f ;  /* 0x00181fff00077589 */ /* 0x000f2800000e0000 */
[----:B------:R-:W5:Y:S04]  /*a0d0*/  SHFL.IDX PT, R4, R2, 0x1, 0x181f ;  /* 0x00381f0002047f89 */ /* 0x000f6800000e0000 */
[----:B------:R-:W1:Y:S04]  /*a0e0*/  SHFL.IDX PT, R5, R0, 0x1, 0x181f ;  /* 0x00381f0000057f89 */ /* 0x000e6800000e0000 */
[----:B------:R-:W1:Y:S04]  /*a0f0*/  SHFL.IDX PT, R10, R2, 0x3, 0x181f ;  /* 0x00781f00020a7f89 */ /* 0x000e6800000e0000 */
[----:B------:R-:W1:Y:S01]  /*a100*/  SHFL.IDX PT, R9, R0, 0x2, 0x181f ;  /* 0x00581f0000097f89 */ /* 0x000e6200000e0000 */
[-C--:B--2---:R-:W-:Y:S03]  /*a110*/  IADD3 R6, P1, R6, R242.reuse, RZ ;  /* 0x000000f206067210 */ /* 0x084fe60007f3e0ff */
[----:B------:R-:W2:Y:S04]  /*a120*/  SHFL.IDX PT, R8, R2, 0x4, 0x181f ;  /* 0x00981f0002087f89 */ /* 0x000ea800000e0000 */
[----:B------:R-:W2:Y:S01]  /*a130*/  SHFL.IDX PT, R11, R2, 0x5, 0x181f ;  /* 0x00b81f00020b7f89 */ /* 0x000ea200000e0000 */
[--C-:B----4-:R-:W-:Y:S03]  /*a140*/  IMAD.X R7, R7, 0x1, R241.reuse, P1 ;  /* 0x0000000107077824 */ /* 0x110fe600008e06f1 */
[----:B------:R-:W4:Y:S01]  /*a150*/  SHFL.IDX PT, R16, R0, 0x3, 0x181f ;  /* 0x00781f0000107f89 */ /* 0x000f2200000e0000 */
[-C--:B-----5:R-:W-:Y:S03]  /*a160*/  IADD3 R4, P0, R4, R242.reuse, RZ ;  /* 0x000000f204047210 */ /* 0x0a0fe60007f1e0ff */
[----:B---3--:R3:W-:Y:S02]  /*a170*/  LDGSTS.E.BYPASS.LTC128B.128 [R19+0x3900], [R6.64], !P4 ;  /* 0x0390000006137fae */ /* 0x0087e4000e101d4e */
[--C-:B-1----:R-:W-:Y:S01]  /*a180*/  IMAD.X R5, R5, 0x1, R241.reuse, P0 ;  /* 0x0000000105057824 */ /* 0x102fe200000e06f1 */
[-C--:B------:R-:W-:Y:S01]  /*a190*/  IADD3 R12, P0, R12, R242.reuse, RZ ;  /* 0x000000f20c0c7210 */ /* 0x080fe20007f1e0ff */
[----:B------:R-:W1:Y:S01]  /*a1a0*/  SHFL.IDX PT, R15, R0, 0x4, 0x181f ;  /* 0x00981f00000f7f89 */ /* 0x000e6200000e0000 */
[-C--:B------:R-:W-:Y:S03]  /*a1b0*/  IADD3 R10, P3, R10, R242.reuse, RZ ;  /* 0x000000f20a0a7210 */ /* 0x080fe60007f7e0ff */
[----:B------:R5:W-:Y:S01]  /*a1c0*/  LDGSTS.E.BYPASS.LTC128B.128 [R19+0x4100], [R4.64], !P4 ;  /* 0x0410000004137fae */ /* 0x000be2000e101d4e */
[--C-:B------:R-:W-:Y:S03]  /*a1d0*/  IMAD.X R13, R9, 0x1, R241.reuse, P0 ;  /* 0x00000001090d7824 */ /* 0x100fe600000e06f1 */
[----:B------:R-:W5:Y:S01]  /*a1e0*/  SHFL.IDX PT, R2, R2, 0x6, 0x181f ;  /* 0x00d81f0002027f89 */ /* 0x000f6200000e0000 */
[-C--:B--2---:R-:W-:Y:S03]  /*a1f0*/  IADD3 R8, P2, R8, R242.reuse, RZ ;  /* 0x000000f208087210 */ /* 0x084fe60007f5e0ff */
[----:B------:R-:W2:Y:S04]  /*a200*/  SHFL.IDX PT, R14, R0, 0x5, 0x181f ;  /* 0x00b81f00000e7f89 */ /* 0x000ea800000e0000 */
[----:B------:R-:W2:Y:S04]  /*a210*/  SHFL.IDX PT, R0, R0, 0x6, 0x181f ;  /* 0x00d81f0000007f89 */ /* 0x000ea800000e0000 */
[----:B------:R2:W-:Y:S01]  /*a220*/  LDGSTS.E.BYPASS.LTC128B.128 [R19+0x4900], [R12.64], !P4 ;  /* 0x049000000c137fae */ /* 0x0005e2000e101d4e */
[-C--:B---3--:R-:W-:Y:S01]  /*a230*/  IADD3 R6, P1, R11, R242.reuse, RZ ;  /* 0x000000f20b067210 */ /* 0x088fe20007f3e0ff */
[--C-:B----4-:R-:W-:Y:S02]  /*a240*/  IMAD.X R11, R16, 0x1, R241.reuse, P3 ;  /* 0x00000001100b7824 */ /* 0x110fe400018e06f1 */
[--C-:B-1----:R-:W-:Y:S03]  /*a250*/  IMAD.X R9, R15, 0x1, R241.reuse, P2 ;  /* 0x000000010f097824 */ /* 0x102fe600010e06f1 */
[----:B------:R1:W-:Y:S01]  /*a260*/  LDGSTS.E.BYPASS.LTC128B.128 [R19+0x5100], [R10.64], !P4 ;  /* 0x051000000a137fae */ /* 0x0003e2000e101d4e */
[----:B-----5:R-:W-:Y:S03]  /*a270*/  IADD3 R4, P0, R2, R242, RZ ;  /* 0x000000f202047210 */ /* 0x020fe60007f1e0ff */
[----:B------:R1:W-:Y:S01]  /*a280*/  LDGSTS.E.BYPASS.LTC128B.128 [R19+0x5900], [R8.64], !P4 ;  /* 0x0590000008137fae */ /* 0x0003e2000e101d4e */
[--C-:B--2---:R-:W-:Y:S02]  /*a290*/  IMAD.X R7, R14, 0x1, R241.reuse, P1 ;  /* 0x000000010e077824 */ /* 0x104fe400008e06f1 */
[----:B------:R-:W-:Y:S03]  /*a2a0*/  IMAD.X R5, R0, 0x1, R241, P0 ;  /* 0x0000000100057824 */ /* 0x000fe600000e06f1 */
[----:B------:R1:W-:Y:S04]  /*a2b0*/  LDGSTS.E.BYPASS.LTC128B.128 [R19+0x6100], [R6.64], !P4 ;  /* 0x0610000006137fae */ /* 0x0003e8000e101d4e */
[----:B------:R1:W-:Y:S02]  /*a2c0*/  LDGSTS.E.BYPASS.LTC128B.128 [R19+0x6900], [R4.64], !P4 ;  /* 0x0690000004137fae */ /* 0x0003e4000e101d4e */
.L_x_661:
[----:B-1234-:R-:W2:Y:S01]  /*a2d0*/  LDL.LU R4, [R1] ;  /* 0x0000000001047983 */ /* 0x01eea20000300800 */
[----:B------:R-:W-:Y:S01]  /*a2e0*/  PLOP3.LUT P0, PT, PT, PT, UP1, 0x80, 0x0 ;  /* 0x000000000000781c */ /* 0x000fe20003f0f018 */
[----:B------:R-:W-:Y:S01]  /*a2f0*/  UIMAD UR5, UR6, -0x70, URZ ;  /* 0xffffff90060578a4 */ /* 0x000fe2000f8e023f */
[----:B------:R-:W-:Y:S01]  /*a300*/  IMAD.U32 R5, RZ, RZ, UR12 ;  /* 0x0000000cff057e24 */ /* 0x000fe2000f8e00ff */
[----:B------:R-:W3:Y:S01]  /*a310*/  LDL.LU R0, [R1+0x4] ;  /* 0x0000040001007983 */ /* 0x000ee20000300800 */
[----:B------:R-:W-:Y:S02]  /*a320*/  UISETP.GT.AND UP0, UPT, UR6, UR4, UPT ;  /* 0x000000040600728c */ /* 0x000fe4000bf04270 */
[----:B------:R-:W-:Y:S01]  /*a330*/  UIADD3 UR6, UR6, -0x1, URZ ;  /* 0xffffffff06067890 */ /* 0x000fe2000fffe03f */
[----:B------:R-:W4:Y:S04]  /*a340*/  LDL R2, [R1+0x1c] ;  /* 0x00001c0001027983 */ /* 0x000f280000100800 */
[----:B------:R-:W4:Y:S04]  /*a350*/  LDL R10, [R1+0x24] ;  /* 0x00002400010a7983 */ /* 0x000f280000100800 */
[----:B------:R-:W-:Y:S04]  /*a360*/  STL [R1+0x74], R242 ;  /* 0x000074f201007387 */ /* 0x000fe80000100800 */
        /* <DEDUP_REMOVED lines=15> */
[----:B------:R-:W0:Y:S01]  /*a460*/  LDGDEPBAR ;  /* 0x00000000000079af */ /* 0x000e220000000000 */
[----:B--2---:R-:W-:Y:S02]  /*a470*/  IMAD.MOV.U32 R9, RZ, RZ, R4 ;  /* 0x000000ffff097224 */ /* 0x004fe400078e0004 */
[----:B---3--:R-:W-:Y:S05]  /*a480*/  IMAD.MOV.U32 R8, RZ, RZ, R0 ;  /* 0x000000ffff087224 */ /* 0x008fea00078e0000 */
[----:B------:R1:W4:Y:S01]  /*a490*/  LDL R0, [R1+0x20] ;  /* 0x0000200001007983 */ /* 0x0003220000100800 */
[----:B------:R-:W-:Y:S04]  /*a4a0*/  IMAD.MOV.U32 R13, RZ, RZ, R8 ;  /* 0x000000ffff0d7224 */ /* 0x000fe800078e0008 */
[----:B------:R-:W-:Y:S02]  /*a4b0*/  IMAD.MOV.U32 R48, RZ, RZ, R13 ;  /* 0x000000ffff307224 */ /* 0x000fe400078e000d */
[----:B----4-:R-:W-:Y:S05]  /*a4c0*/  @P0 IMAD.MOV.U32 R0, RZ, RZ, R2 ;  /* 0x000000ffff000224 */ /* 0x010fea00078e0002 */
[----:B------:R-:W-:Y:S08]  /*a4d0*/  SHFL.IDX PT, R2, R0, 0x1, 0x1c1f ;  /* 0x003c1f0000027f89 */ /* 0x000ff000000e0000 */
[----:B------:R-:W2:Y:S08]  /*a4e0*/  SHFL.IDX PT, R4, R0, RZ, 0x1c1f ;  /* 0x001c1fff00047589 */ /* 0x000eb000000e0000 */
[----:B------:R-:W3:Y:S08]  /*a4f0*/  SHFL.IDX PT, R7, R0, 0x2, 0x1c1f ;  /* 0x005c1f0000077f89 */ /* 0x000ef000000e0000 */
[----:B------:R4:W1:Y:S02]  /*a500*/  SHFL.IDX PT, R6, R0, 0x3, 0x1c1f ;  /* 0x007c1f0000067f89 */ /* 0x00086400000e0000 */
[----:B----4-:R-:W-:Y:S05]  /*a510*/  IMAD.U32 R0, RZ, RZ, UR5 ;  /* 0x00000005ff007e24 */ /* 0x010fea000f8e00ff */
[----:B------:R-:W-:Y:S01]  /*a520*/  IADD3 R0, -R10, 0x1, R0 ;  /* 0x000000010a007810 */ /* 0x000fe20007ffe100 */
[----:B------:R-:W-:Y:S03]  /*a530*/  IMAD.MOV.U32 R10, RZ, RZ, R9 ;  /* 0x000000ffff0a7224 */ /* 0x000fe600078e0009 */
[----:B------:R-:W-:Y:S05]  /*a540*/  IADD3 R5, -R5, UR7, R0 ;  /* 0x0000000705057c10 */ /* 0x000fea000fffe100 */
[C---:B--2---:R-:W-:Y:S02]  /*a550*/  IMAD.IADD R4, R5.reuse, 0x1, R4 ;  /* 0x0000000105047824 */ /* 0x044fe400078e0204 */
[C---:B------:R-:W-:Y:S02]  /*a560*/  IMAD.IADD R2, R5.reuse, 0x1, R2 ;  /* 0x0000000105027824 */ /* 0x040fe400078e0202 */
[C---:B---3--:R-:W-:Y:S01]  /*a570*/  IMAD.IADD R0, R5.reuse, 0x1, R7 ;  /* 0x0000000105007824 */ /* 0x048fe200078e0207 */
[C---:B------:R-:W-:Y:S01]  /*a580*/  ISETP.GT.AND P3, PT, R4.reuse, RZ, PT ;  /* 0x000000ff0400720c */ /* 0x040fe20003f64270 */
[----:B-1----:R-:W-:Y:S01]  /*a590*/  IMAD.IADD R5, R5, 0x1, R6 ;  /* 0x0000000105057824 */ /* 0x002fe200078e0206 */
[C---:B------:R-:W-:Y:S02]  /*a5a0*/  ISETP.GT.AND P6, PT, R4.reuse, 0x1, PT ;  /* 0x000000010400780c */ /* 0x040fe40003fc4270 */
[----:B------:R-:W-:Y:S02]  /*a5b0*/  FSEL R9, R193, -INF , P3 ;  /* 0xff800000c1097808 */ /* 0x000fe40001800000 */
[----:B------:R-:W-:Y:S02]  /*a5c0*/  ISETP.GT.AND P2, PT, R4, 0x8, PT ;  /* 0x000000080400780c */ /* 0x000fe40003f44270 */
[----:B------:R-:W-:Y:S02]  /*a5d0*/  FSEL R19, R192, -INF , P6 ;  /* 0xff800000c0137808 */ /* 0x000fe40003000000 */
[----:B------:R-:W-:Y:S02]  /*a5e0*/  FMNMX.FTZ R6, R9, R3, !PT ;  /* 0x0000000309067209 */ /* 0x000fe40007810000 */
[----:B------:R-:W-:Y:S02]  /*a5f0*/  FSEL R23, R187, -INF , P2 ;  /* 0xff800000bb177808 */ /* 0x000fe40001000000 */
[----:B------:R-:W-:Y:S02]  /*a600*/  FMNMX.FTZ R6, R19, R6, !PT ;  /* 0x0000000613067209 */ /* 0x000fe40007810000 */
[C---:B------:R-:W-:Y:S02]  /*a610*/  ISETP.GT.AND P1, PT, R4.reuse, 0x9, PT ;  /* 0x000000090400780c */ /* 0x040fe40003f24270 */
[----:B------:R-:W-:Y:S02]  /*a620*/  FMNMX.FTZ R6, R23, R6, !PT ;  /* 0x0000000617067209 */ /* 0x000fe40007810000 */
[----:B------:R-:W-:Y:S02]  /*a630*/  ISETP.GT.AND P0, PT, R4, 0x10, PT ;  /* 0x000000100400780c */ /* 0x000fe40003f04270 */
[----:B------:R-:W-:Y:S02]  /*a640*/  FSEL R28, R186, -INF , P1 ;  /* 0xff800000ba1c7808 */ /* 0x000fe40000800000 */
[----:B------:R-:W-:Y:S02]  /*a650*/  FSEL R39, R184, -INF , P0 ;  /* 0xff800000b8277808 */ /* 0x000fe40000000000 */
[----:B------:R-:W-:Y:S02]  /*a660*/  FMNMX.FTZ R6, R28, R6, !PT ;  /* 0x000000061c067209 */ /* 0x000fe40007810000 */
[----:B------:R-:W-:Y:S02]  /*a670*/  ISETP.GT.AND P3, PT, R4, 0x11, PT ;  /* 0x000000110400780c */ /* 0x000fe40003f64270 */
[----:B------:R-:W-:Y:S02]  /*a680*/  FMNMX.FTZ R6, R39, R6, !PT ;  /* 0x0000000627067209 */ /* 0x000fe40007810000 */
[----:B------:R-:W-:Y:S02]  /*a690*/  FSEL R40, R20, -INF , P3 ;  /* 0xff80000014287808 */ /* 0x000fe40001800000 */
[C---:B------:R-:W-:Y:S02]  /*a6a0*/  ISETP.GT.AND P6, PT, R4.reuse, 0x18, PT ;  /* 0x000000180400780c */ /* 0x040fe40003fc4270 */
[----:B------:R-:W-:Y:S02]  /*a6b0*/  ISETP.GT.AND P2, PT, R4, 0x19, PT ;  /* 0x000000190400780c */ /* 0x000fe40003f44270 */
[----:B------:R-:W-:Y:S02]  /*a6c0*/  FSEL R41, R32, -INF , P6 ;  /* 0xff80000020297808 */ /* 0x000fe40003000000 */
[----:B------:R-:W-:Y:S02]  /*a6d0*/  FMNMX.FTZ R6, R40, R6, !PT ;  /* 0x0000000628067209 */ /* 0x000fe40007810000 */
[----:B------:R-:W-:Y:S02]  /*a6e0*/  ISETP.GT.AND P1, PT, R4, 0x20, PT ;  /* 0x000000200400780c */ /* 0x000fe40003f24270 */
[----:B------:R-:W-:Y:S02]  /*a6f0*/  FSEL R42, R33, -INF , P2 ;  /* 0xff800000212a7808 */ /* 0x000fe40001000000 */
[----:B------:R-:W-:Y:S02]  /*a700*/  FMNMX.FTZ R6, R41, R6, !PT ;  /* 0x0000000629067209 */ /* 0x000fe40007810000 */
[----:B------:R-:W-:Y:S02]  /*a710*/  FSEL R43, R36, -INF , P1 ;  /* 0xff800000242b7808 */ /* 0x000fe40000800000 */
[C---:B------:R-:W-:Y:S02]  /*a720*/  ISETP.GT.AND P0, PT, R4.reuse, 0x21, PT ;  /* 0x000000210400780c */ /* 0x040fe40003f04270 */
[C---:B------:R-:W-:Y:S02]  /*a730*/  ISETP.GT.AND P3, PT, R4.reuse, 0x28, PT ;  /* 0x000000280400780c */ /* 0x040fe40003f64270 */
[C---:B------:R-:W-:Y:S02]  /*a740*/  ISETP.GT.AND P6, PT, R4.reuse, 0x29, PT ;  /* 0x000000290400780c */ /* 0x040fe40003fc4270 */
[----:B------:R-:W-:Y:S02]  /*a750*/  ISETP.GT.AND P2, PT, R4, 0x30, PT ;  /* 0x000000300400780c */ /* 0x000fe40003f44270 */
[----:B------:R-:W-:Y:S02]  /*a760*/  FMNMX.FTZ R6, R42, R6, !PT ;  /* 0x000000062a067209 */ /* 0x000fe40007810000 */
        /* <DEDUP_REMOVED lines=9> */
[----:B------:R-:W-:Y:S02]  /*a800*/  FMNMX.FTZ R6, R43, R6, !PT ;  /* 0x000000062b067209 */ /* 0x000fe40007810000 */
[----:B------:R-:W-:Y:S02]  /*a810*/  FSEL R86, R17, -INF , P1 ;  /* 0xff80000011567808 */ /* 0x000fe40000800000 */
[----:B------:R-:W-:Y:S02]  /*a820*/  FSEL R88, R64, -INF , P0 ;  /* 0xff80000040587808 */ /* 0x000fe40000000000 */
[----:B------:R-:W-:Y:S02]  /*a830*/  FSEL R89, R65, -INF , P3 ;  /* 0xff80000041597808 */ /* 0x000fe40001800000 */
[----:B------:R-:W-:Y:S02]  /*a840*/  FSEL R186, R68, -INF , P6 ;  /* 0xff80000044ba7808 */ /* 0x000fe40003000000 */
[C---:B------:R-:W-:Y:S02]  /*a850*/  ISETP.GT.AND P1, PT, R4.reuse, 0x48, PT ;  /* 0x000000480400780c */ /* 0x040fe40003f24270 */
[C---:B------:R-:W-:Y:S02]  /*a860*/  ISETP.GT.AND P0, PT, R4.reuse, 0x49, PT ;  /* 0x000000490400780c */ /* 0x040fe40003f04270 */
[C---:B------:R-:W-:Y:S02]  /*a870*/  ISETP.GT.AND P3, PT, R4.reuse, 0x50, PT ;  /* 0x000000500400780c */ /* 0x040fe40003f64270 */
[C---:B------:R-:W-:Y:S02]  /*a880*/  ISETP.GT.AND P6, PT, R4.reuse, 0x51, PT ;  /* 0x000000510400780c */ /* 0x040fe40003fc4270 */
[----:B------:R-:W-:Y:S02]  /*a890*/  FSEL R187, R69, -INF , P2 ;  /* 0xff80000045bb7808 */ /* 0x000fe40001000000 */
[----:B------:R-:W-:Y:S02]  /*a8a0*/  ISETP.GT.AND P2, PT, R4, 0x58, PT ;  /* 0x000000580400780c */ /* 0x000fe40003f44270 */
[----:B------:R-:W-:Y:S02]  /*a8b0*/  FMNMX.FTZ R6, R44, R6, !PT ;  /* 0x000000062c067209 */ /* 0x000fe40007810000 */
[----:B------:R-:W-:Y:S02]  /*a8c0*/  FSEL R192, R80, -INF , P1 ;  /* 0xff80000050c07808 */ /* 0x000fe40000800000 */
[----:B------:R-:W-:Y:S02]  /*a8d0*/  FSEL R193, R81, -INF , P0 ;  /* 0xff80000051c17808 */ /* 0x000fe40000000000 */
[----:B------:R-:W-:Y:S02]  /*a8e0*/  FSEL R205, R84, -INF , P3 ;  /* 0xff80000054cd7808 */ /* 0x000fe40001800000 */
[----:B------:R-:W-:Y:S02]  /*a8f0*/  FSEL R14, R85, -INF , P6 ;  /* 0xff800000550e7808 */ /* 0x000fe40003000000 */
[----:B------:R-:W-:Y:S02]  /*a900*/  ISETP.GT.AND P6, PT, R4, 0x68, PT ;  /* 0x000000680400780c */ /* 0x000fe40003fc4270 */
[----:B------:R-:W-:Y:S02]  /*a910*/  FSEL R8, R96, -INF , P2 ;  /* 0xff80000060087808 */ /* 0x000fe40001000000 */
[C---:B------:R-:W-:Y:S02]  /*a920*/  ISETP.GT.AND P2, PT, R4.reuse, 0x69, PT ;  /* 0x000000690400780c */ /* 0x040fe40003f44270 */
[C---:B------:R-:W-:Y:S02]  /*a930*/  ISETP.GT.AND P1, PT, R4.reuse, 0x59, PT ;  /* 0x000000590400780c */ /* 0x040fe40003f24270 */
[C---:B------:R-:W-:Y:S02]  /*a940*/  ISETP.GT.AND P0, PT, R4.reuse, 0x60, PT ;  /* 0x000000600400780c */ /* 0x040fe40003f04270 */
[----:B------:R-:W-:Y:S02]  /*a950*/  ISETP.GT.AND P3, PT, R4, 0x61, PT ;  /* 0x000000610400780c */ /* 0x000fe40003f64270 */
[----:B------:R-:W-:Y:S02]  /*a960*/  FMNMX.FTZ R4, R45, R6, !PT ;  /* 0x000000062d047209 */ /* 0x000fe40007810000 */
[----:B------:R-:W-:Y:S02]  /*a970*/  FSEL R57, R97, -INF , P1 ;  /* 0xff80000061397808 */ /* 0x000fe40000800000 */
[----:B------:R-:W-:Y:S02]  /*a980*/  FMNMX.FTZ R4, R47, R4, !PT ;  /* 0x000000042f047209 */ /* 0x000fe40007810000 */
[----:B------:R-:W-:Y:S02]  /*a990*/  ISETP.GT.AND P1, PT, R2, RZ, PT ;  /* 0x000000ff0200720c */ /* 0x000fe40003f24270 */
[----:B------:R-:W-:Y:S02]  /*a9a0*/  FMNMX.FTZ R4, R62, R4, !PT ;  /* 0x000000043e047209 */ /* 0x000fe40007810000 */
[----:B------:R-:W-:Y:S02]  /*a9b0*/  FSEL R12, R100, -INF , P0 ;  /* 0xff800000640c7808 */ /* 0x000fe40000000000 */
[----:B------:R-:W-:Y:S02]  /*a9c0*/  FMNMX.FTZ R4, R86, R4, !PT ;  /* 0x0000000456047209 */ /* 0x000fe40007810000 */
[C---:B------:R-:W-:Y:S02]  /*a9d0*/  ISETP.GT.AND P0, PT, R2.reuse, 0x1, PT ;  /* 0x000000010200780c */ /* 0x040fe40003f04270 */
[----:B------:R-:W-:Y:S02]  /*a9e0*/  FSEL R15, R101, -INF , P3 ;  /* 0xff800000650f7808 */ /* 0x000fe40001800000 */
[----:B------:R-:W-:Y:S02]  /*a9f0*/  ISETP.GT.AND P3, PT, R2, 0x8, PT ;  /* 0x000000080200780c */ /* 0x000fe40003f64270 */
[----:B------:R-:W-:Y:S02]  /*aa00*/  FMNMX.FTZ R4, R88, R4, !PT ;  /* 0x0000000458047209 */ /* 0x000fe40007810000 */
[----:B------:R-:W-:Y:S02]  /*aa10*/  FSEL R80, R113, -INF , P2 ;  /* 0xff80000071507808 */ /* 0x000fe40001000000 */
[----:B------:R-:W-:Y:S02]  /*aa20*/  FSEL R20, R217, -INF , P3 ;  /* 0xff800000d9147808 */ /* 0x000fe40001800000 */
[C---:B------:R-:W-:Y:S02]  /*aa30*/  ISETP.GT.AND P2, PT, R2.reuse, 0x10, PT ;  /* 0x000000100200780c */ /* 0x040fe40003f44270 */
[----:B------:R-:W-:Y:S02]  /*aa40*/  ISETP.GT.AND P3, PT, R2, 0x19, PT ;  /* 0x000000190200780c */ /* 0x000fe40003f64270 */
[----:B------:R-:W-:Y:S02]  /*aa50*/  FSEL R11, R222, -INF , P1 ;  /* 0xff800000de0b7808 */ /* 0x000fe40000800000 */
[C---:B------:R-:W-:Y:S02]  /*aa60*/  ISETP.GT.AND P1, PT, R2.reuse, 0x11, PT ;  /* 0x000000110200780c */ /* 0x040fe40003f24270 */
[----:B------:R-:W-:Y:S02]  /*aa70*/  FSEL R18, R221, -INF , P0 ;  /* 0xff800000dd127808 */ /* 0x000fe40000000000 */
[----:B------:R-:W-:Y:S02]  /*aa80*/  ISETP.GT.AND P0, PT, R2, 0x18, PT ;  /* 0x000000180200780c */ /* 0x000fe40003f04270 */
[----:B------:R-:W-:Y:S02]  /*aa90*/  FMNMX.FTZ R4, R89, R4, !PT ;  /* 0x0000000459047209 */ /* 0x000fe40007810000 */
[----:B------:R-:W-:Y:S02]  /*aaa0*/  FSEL R81, R112, -INF , P6 ;  /* 0xff80000070517808 */ /* 0x000fe40003000000 */
[----:B------:R-:W-:Y:S02]  /*aab0*/  FSEL R36, R27, -INF , P0 ;  /* 0xff8000001b247808 */ /* 0x000fe40000000000 */
[C---:B------:R-:W-:Y:S02]  /*aac0*/  ISETP.GT.AND P6, PT, R2.reuse, 0x9, PT ;  /* 0x000000090200780c */ /* 0x040fe40003fc4270 */
[C---:B------:R-:W-:Y:S02]  /*aad0*/  ISETP.GT.AND P0, PT, R2.reuse, 0x29, PT ;  /* 0x000000290200780c */ /* 0x040fe40003f04270 */
[----:B------:R-:W-:Y:S02]  /*aae0*/  FSEL R35, R35, -INF , P3 ;  /* 0xff80000023237808 */ /* 0x000fe40001800000 */
[C---:B------:R-:W-:Y:S02]  /*aaf0*/  ISETP.GT.AND P3, PT, R2.reuse, 0x30, PT ;  /* 0x000000300200780c */ /* 0x040fe40003f64270 */
[----:B------:R-:W-:Y:S02]  /*ab00*/  FSEL R33, R211, -INF , P2 ;  /* 0xff800000d3217808 */ /* 0x000fe40001000000 */
[----:B------:R-:W-:Y:S02]  /*ab10*/  ISETP.GT.AND P2, PT, R2, 0x21, PT ;  /* 0x000000210200780c */ /* 0x000fe40003f44270 */
[----:B------:R-:W-:Y:S01]  /*ab20*/  FSEL R34, R210, -INF , P1 ;  /* 0xff800000d2227808 */ /* 0x000fe20000800000 */
[----:B------:R-:W-:Y:S01]  /*ab30*/  IMAD.MOV.U32 R210, RZ, RZ, R14 ;  /* 0x000000ffffd27224 */ /* 0x000fe200078e000e */
[----:B------:R-:W-:Y:S01]  /*ab40*/  ISETP.GT.AND P1, PT, R2, 0x28, PT ;  /* 0x000000280200780c */ /* 0x000fe20003f24270 */
[----:B------:R-:W-:Y:S01]  /*ab50*/  IMAD.MOV.U32 R14, RZ, RZ, R10 ;  /* 0x000000ffff0e7224 */ /* 0x000fe200078e000a */
[----:B------:R-:W-:Y:S02]  /*ab60*/  FMNMX.FTZ R4, R186, R4, !PT ;  /* 0x00000004ba047209 */ /* 0x000fe40007810000 */
[----:B------:R-:W-:Y:S02]  /*ab70*/  FSEL R22, R214, -INF , P6 ;  /* 0xff800000d6167808 */ /* 0x000fe40003000000 */
[----:B------:R-:W-:Y:S02]  /*ab80*/  FSEL R37, R26, -INF , P2 ;  /* 0xff8000001a257808 */ /* 0x000fe40001000000 */
[C---:B------:R-:W-:Y:S02]  /*ab90*/  ISETP.GT.AND P6, PT, R2.reuse, 0x20, PT ;  /* 0x000000200200780c */ /* 0x040fe40003fc4270 */
[----:B------:R-:W-:Y:S02]  /*aba0*/  ISETP.GT.AND P2, PT, R2, 0x38, PT ;  /* 0x000000380200780c */ /* 0x000fe40003f44270 */
[----:B------:R-:W-:Y:S02]  /*abb0*/  FSEL R46, R46, -INF , P1 ;  /* 0xff8000002e2e7808 */ /* 0x000fe40000800000 */
[----:B------:R-:W-:Y:S02]  /*abc0*/  ISETP.GT.AND P1, PT, R2, 0x39, PT ;  /* 0x000000390200780c */ /* 0x000fe40003f24270 */
[----:B------:R-:W-:Y:S02]  /*abd0*/  FSEL R50, R50, -INF , P0 ;  /* 0xff80000032327808 */ /* 0x000fe40000000000 */
[----:B------:R-:W-:Y:S02]  /*abe0*/  ISETP.GT.AND P0, PT, R2, 0x40, PT ;  /* 0x000000400200780c */ /* 0x000fe40003f04270 */
[----:B------:R-:W-:Y:S02]  /*abf0*/  FSEL R61, R25, -INF , P3 ;  /* 0xff800000193d7808 */ /* 0x000fe40001800000 */
[----:B------:R-:W-:Y:S02]  /*ac00*/  ISETP.GT.AND P3, PT, R0, RZ, PT ;  /* 0x000000ff0000720c */ /* 0x000fe40003f64270 */
[----:B------:R-:W-:Y:S02]  /*ac10*/  FMNMX.FTZ R4, R187, R4, !PT ;  /* 0x00000004bb047209 */ /* 0x000fe40007810000 */
[----:B------:R-:W-:Y:S02]  /*ac20*/  FSEL R38, R38, -INF , P6 ;  /* 0xff80000026267808 */ /* 0x000fe40003000000 */
[----:B------:R-:W-:Y:S02]  /*ac30*/  FSEL R93, R66, -INF , P2 ;  /* 0xff800000425d7808 */ /* 0x000fe40001000000 */
[----:B------:R-:W-:Y:S02]  /*ac40*/  FSEL R94, R67, -INF , P1 ;  /* 0xff800000435e7808 */ /* 0x000fe40000800000 */
[C---:B------:R-:W-:Y:S02]  /*ac50*/  ISETP.GT.AND P6, PT, R2.reuse, 0x31, PT ;  /* 0x000000310200780c */ /* 0x040fe40003fc4270 */
[----:B------:R-:W-:Y:S02]  /*ac60*/  ISETP.GT.AND P1, PT, R2, 0x48, PT ;  /* 0x000000480200780c */ /* 0x000fe40003f24270 */
[----:B------:R-:W-:Y:S02]  /*ac70*/  FSEL R10, R250, -INF , P3 ;  /* 0xff800000fa0a7808 */ /* 0x000fe40001800000 */
[----:B------:R-:W-:Y:S02]  /*ac80*/  ISETP.GT.AND P3, PT, R2, 0x49, PT ;  /* 0x000000490200780c */ /* 0x000fe40003f64270 */
[----:B------:R-:W-:Y:S02]  /*ac90*/  ISETP.GT.AND P2, PT, R0, 0x1, PT ;  /* 0x000000010000780c */ /* 0x000fe40003f44270 */
[----:B------:R-:W-:Y:S02]  /*aca0*/  FSEL R112, R70, -INF , P0 ;  /* 0xff80000046707808 */ /* 0x000fe40000000000 */
[----:B------:R-:W-:Y:S02]  /*acb0*/  ISETP.GT.AND P0, PT, R0, 0x8, PT ;  /* 0x000000080000780c */ /* 0x000fe40003f04270 */
[----:B------:R-:W-:Y:S02]  /*acc0*/  FMNMX.FTZ R4, R192, R4, !PT ;  /* 0x00000004c0047209 */ /* 0x000fe40007810000 */
[----:B------:R-:W-:Y:S01]  /*acd0*/  FSEL R188, R82, -INF , P1 ;  /* 0xff80000052bc7808 */ /* 0x000fe20000800000 */
[----:B------:R-:W-:Y:S01]  /*ace0*/  IMAD.MOV.U32 R82, RZ, RZ, R15 ;  /* 0x000000ffff527224 */ /* 0x000fe200078e000f */
[----:B------:R-:W-:Y:S01]  /*acf0*/  FSEL R189, R83, -INF , P3 ;  /* 0xff80000053bd7808 */ /* 0x000fe20001800000 */
[----:B------:R-:W-:Y:S01]  /*ad00*/  IMAD.MOV.U32 R83, RZ, RZ, R12 ;  /* 0x000000ffff537224 */ /* 0x000fe200078e000c */
[----:B------:R-:W-:Y:S02]  /*ad10*/  FMNMX.FTZ R6, R11, R116, !PT ;  /* 0x000000740b067209 */ /* 0x000fe40007810000 */
[----:B------:R-:W-:Y:S02]  /*ad20*/  FSEL R63, R24, -INF , P6 ;  /* 0xff800000183f7808 */ /* 0x000fe40003000000 */
[C---:B------:R-:W-:Y:S02]  /*ad30*/  ISETP.GT.AND P6, PT, R2.reuse, 0x41, PT ;  /* 0x000000410200780c */ /* 0x040fe40003fc4270 */
[----:B------:R-:W-:Y:S02]  /*ad40*/  FSEL R13, R249, -INF , P2 ;  /* 0xff800000f90d7808 */ /* 0x000fe40001000000 */
[C---:B------:R-:W-:Y:S02]  /*ad50*/  ISETP.GT.AND P2, PT, R2.reuse, 0x50, PT ;  /* 0x000000500200780c */ /* 0x040fe40003f44270 */
[----:B------:R-:W-:Y:S02]  /*ad60*/  FSEL R16, R223, -INF , P0 ;  /* 0xff800000df107808 */ /* 0x000fe40000000000 */
[----:B------:R-:W-:Y:S02]  /*ad70*/  ISETP.GT.AND P0, PT, R2, 0x51, PT ;  /* 0x000000510200780c */ /* 0x000fe40003f04270 */
[C---:B------:R-:W-:Y:S02]  /*ad80*/  ISETP.GT.AND P3, PT, R0.reuse, 0x11, PT ;  /* 0x000000110000780c */ /* 0x040fe40003f64270 */
[----:B------:R-:W-:Y:S02]  /*ad90*/  ISETP.GT.AND P1, PT, R0, 0x10, PT ;  /* 0x000000100000780c */ /* 0x000fe40003f24270 */
[----:B------:R-:W-:Y:S02]  /*ada0*/  FMNMX.FTZ R4, R193, R4, !PT ;  /* 0x00000004c1047209 */ /* 0x000fe40007810000 */
[----:B------:R-:W-:Y:S02]  /*adb0*/  FSEL R214, R21, -INF , P2 ;  /* 0xff80000015d67808 */ /* 0x000fe40001000000 */
[----:B------:R-:W-:Y:S01]  /*adc0*/  FSEL R223, R87, -INF , P0 ;  /* 0xff80000057df7808 */ /* 0x000fe20000000000 */
[----:B------:R-:W-:Y:S01]  /*add0*/  IMAD.MOV.U32 R87, RZ, RZ, R8 ;  /* 0x000000ffff577224 */ /* 0x000fe200078e0008 */
[----:B------:R-:W-:Y:S02]  /*ade0*/  ISETP.GT.AND P0, PT, R2, 0x59, PT ;  /* 0x000000590200780c */ /* 0x000fe40003f04270 */
[----:B------:R-:W-:Y:S02]  /*adf0*/  FMNMX.FTZ R6, R18, R6, !PT ;  /* 0x0000000612067209 */ /* 0x000fe40007810000 */
[----:B------:R-:W-:Y:S02]  /*ae00*/  FSEL R184, R71, -INF , P6 ;  /* 0xff80000047b87808 */ /* 0x000fe40003000000 */
[----:B------:R-:W-:Y:S02]  /*ae10*/  ISETP.GT.AND P6, PT, R0, 0x9, PT ;  /* 0x000000090000780c */ /* 0x000fe40003fc4270 */
[----:B------:R-:W-:Y:S02]  /*ae20*/  ISETP.GT.AND P2, PT, R5, RZ, PT ;  /* 0x000000ff0500720c */ /* 0x000fe40003f44270 */
[----:B------:R-:W-:Y:S02]  /*ae30*/  FSEL R30, R220, -INF , P1 ;  /* 0xff800000dc1e7808 */ /* 0x000fe40000800000 */
[----:B------:R-:W-:Y:S02]  /*ae40*/  ISETP.GT.AND P1, PT, R0, 0x18, PT ;  /* 0x000000180000780c */ /* 0x000fe40003f24270 */
        /* <DEDUP_REMOVED lines=28> */
[----:B------:R-:W-:Y:S01]  /*b010*/  FSEL R249, R98, -INF , P6 ;  /* 0xff80000062f97808 */ /* 0x000fe20003000000 */
[----:B------:R-:W1:Y:S01]  /*b020*/  SHFL.BFLY PT, R7, R4, 0x2, 0x1f ;  /* 0x0c401f0004077f89 */ /* 0x000e6200000e0000 */
[----:B------:R-:W-:Y:S02]  /*b030*/  FMNMX.FTZ R2, R46, R2, !PT ;  /* 0x000000022e027209 */ /* 0x000fe40007810000 */
[----:B------:R-:W-:Y:S02]  /*b040*/  ISETP.GT.AND P6, PT, R0, 0x19, PT ;  /* 0x000000190000780c */ /* 0x000fe40003fc4270 */
[----:B------:R-:W-:Y:S02]  /*b050*/  FMNMX.FTZ R2, R50, R2, !PT ;  /* 0x0000000232027209 */ /* 0x000fe40007810000 */
[----:B------:R-:W-:Y:S02]  /*b060*/  FMNMX.FTZ R6, R14, R118, !PT ;  /* 0x000000760e067209 */ /* 0x000fe40007810000 */
[----:B------:R-:W-:Y:S02]  /*b070*/  FMNMX.FTZ R2, R61, R2, !PT ;  /* 0x000000023d027209 */ /* 0x000fe40007810000 */
[----:B------:R-:W-:Y:S02]  /*b080*/  FSEL R29, R29, -INF , P6 ;  /* 0xff8000001d1d7808 */ /* 0x000fe40003000000 */
[----:B------:R-:W-:Y:S02]  /*b090*/  FMNMX.FTZ R2, R63, R2, !PT ;  /* 0x000000023f027209 */ /* 0x000fe40007810000 */
[----:B------:R-:W-:Y:S02]  /*b0a0*/  ISETP.GT.AND P6, PT, R5, 0x8, PT ;  /* 0x000000080500780c */ /* 0x000fe40003fc4270 */
[----:B------:R-:W-:Y:S02]  /*b0b0*/  FMNMX.FTZ R2, R93, R2, !PT ;  /* 0x000000025d027209 */ /* 0x000fe40007810000 */
[----:B------:R-:W-:Y:S02]  /*b0c0*/  FMNMX.FTZ R6, R21, R6, !PT ;  /* 0x0000000615067209 */ /* 0x000fe40007810000 */
[----:B------:R-:W-:Y:S02]  /*b0d0*/  FSEL R222, R102, -INF , P2 ;  /* 0xff80000066de7808 */ /* 0x000fe40001000000 */
[----:B------:R-:W-:Y:S02]  /*b0e0*/  FSEL R15, R251, -INF , P6 ;  /* 0xff800000fb0f7808 */ /* 0x000fe40003000000 */
[----:B------:R-:W-:Y:S02]  /*b0f0*/  ISETP.GT.AND P6, PT, R5, 0x9, PT ;  /* 0x000000090500780c */ /* 0x000fe40003fc4270 */
[----:B------:R-:W-:Y:S02]  /*b100*/  ISETP.GT.AND P2, PT, R0, 0x20, PT ;  /* 0x000000200000780c */ /* 0x000fe40003f44270 */
[----:B------:R-:W-:Y:S02]  /*b110*/  FMNMX.FTZ R2, R94, R2, !PT ;  /* 0x000000025e027209 */ /* 0x000fe40007810000 */
[----:B-1----:R-:W-:Y:S02]  /*b120*/  FMNMX.FTZ R7, R7, R4, !PT ;  /* 0x0000000407077209 */ /* 0x002fe40007810000 */
[----:B------:R-:W-:Y:S02]  /*b130*/  FSEL R48, R209, -INF , P2 ;  /* 0xff800000d1307808 */ /* 0x000fe40001000000 */
[----:B------:R-:W-:Y:S02]  /*b140*/  FSEL R221, R103, -INF , P1 ;  /* 0xff80000067dd7808 */ /* 0x000fe40000800000 */
[----:B------:R-:W-:Y:S02]  /*b150*/  ISETP.GT.AND P1, PT, R5, 0x10, PT ;  /* 0x000000100500780c */ /* 0x000fe40003f24270 */
[----:B------:R-:W-:Y:S02]  /*b160*/  FSEL R12, R252, -INF , P6 ;  /* 0xff800000fc0c7808 */ /* 0x000fe40003000000 */
[----:B------:R-:W-:Y:S02]  /*b170*/  FMNMX.FTZ R4, R10, R117, !PT ;  /* 0x000000750a047209 */ /* 0x000fe40007810000 */
[----:B------:R-:W-:Y:S02]  /*b180*/  ISETP.GT.AND P2, PT, R0, 0x21, PT ;  /* 0x000000210000780c */ /* 0x000fe40003f44270 */
[----:B------:R-:W-:Y:S02]  /*b190*/  FMNMX.FTZ R6, R15, R6, !PT ;  /* 0x000000060f067209 */ /* 0x000fe40007810000 */
[----:B------:R-:W-:Y:S02]  /*b1a0*/  FMNMX.FTZ R2, R112, R2, !PT ;  /* 0x0000000270027209 */ /* 0x000fe40007810000 */
[----:B------:R-:W-:Y:S01]  /*b1b0*/  FSEL R51, R208, -INF , P2 ;  /* 0xff800000d0337808 */ /* 0x000fe20001000000 */
[----:B------:R-:W-:Y:S01]  /*b1c0*/  IMAD.MOV.U32 R208, RZ, RZ, R57 ;  /* 0x000000ffffd07224 */ /* 0x000fe200078e0039 */
[----:B------:R-:W-:Y:S02]  /*b1d0*/  ISETP.GT.AND P2, PT, R5, 0x11, PT ;  /* 0x000000110500780c */ /* 0x000fe40003f44270 */
[----:B------:R-:W-:Y:S02]  /*b1e0*/  FSEL R27, R246, -INF , P1 ;  /* 0xff800000f61b7808 */ /* 0x000fe40000800000 */
[----:B------:R-:W-:Y:S02]  /*b1f0*/  FMNMX.FTZ R4, R13, R4, !PT ;  /* 0x000000040d047209 */ /* 0x000fe40007810000 */
[----:B------:R-:W-:Y:S02]  /*b200*/  FMNMX.FTZ R6, R12, R6, !PT ;  /* 0x000000060c067209 */ /* 0x000fe40007810000 */
[----:B------:R-:W-:Y:S02]  /*b210*/  FMNMX.FTZ R2, R184, R2, !PT ;  /* 0x00000002b8027209 */ /* 0x000fe40007810000 */
[----:B------:R-:W-:Y:S02]  /*b220*/  ISETP.GT.AND P1, PT, R5, 0x18, PT ;  /* 0x000000180500780c */ /* 0x000fe40003f24270 */
[----:B------:R-:W-:Y:S02]  /*b230*/  FSEL R26, R247, -INF , P2 ;  /* 0xff800000f71a7808 */ /* 0x000fe40001000000 */
[----:B------:R-:W-:Y:S02]  /*b240*/  FMNMX.FTZ R4, R16, R4, !PT ;  /* 0x0000000410047209 */ /* 0x000fe40007810000 */
[----:B------:R-:W-:Y:S02]  /*b250*/  FMNMX.FTZ R6, R27, R6, !PT ;  /* 0x000000061b067209 */ /* 0x000fe40007810000 */
[----:B------:R-:W-:Y:S02]  /*b260*/  FMNMX.FTZ R2, R188, R2, !PT ;  /* 0x00000002bc027209 */ /* 0x000fe40007810000 */
[----:B------:R-:W-:Y:S02]  /*b270*/  FSEL R220, R114, -INF , P0 ;  /* 0xff80000072dc7808 */ /* 0x000fe40000000000 */
[----:B------:R-:W-:Y:S02]  /*b280*/  FSEL R219, R115, -INF , P3 ;  /* 0xff80000073db7808 */ /* 0x000fe40001800000 */
[C---:B------:R-:W-:Y:S02]  /*b290*/  ISETP.GT.AND P6, PT, R0.reuse, 0x28, PT ;  /* 0x000000280000780c */ /* 0x040fe40003fc4270 */
[----:B------:R-:W-:Y:S02]  /*b2a0*/  ISETP.GT.AND P3, PT, R5, 0x19, PT ;  /* 0x000000190500780c */ /* 0x000fe40003f64270 */
[----:B------:R-:W-:Y:S02]  /*b2b0*/  FSEL R25, R243, -INF , P1 ;  /* 0xff800000f3197808 */ /* 0x000fe40000800000 */
[----:B------:R-:W-:Y:S02]  /*b2c0*/  FMNMX.FTZ R4, R17, R4, !PT ;  /* 0x0000000411047209 */ /* 0x000fe40007810000 */
[----:B------:R-:W-:Y:S02]  /*b2d0*/  ISETP.GT.AND P0, PT, R0, 0x29, PT ;  /* 0x000000290000780c */ /* 0x000fe40003f04270 */
[----:B------:R-:W-:Y:S02]  /*b2e0*/  FMNMX.FTZ R6, R26, R6, !PT ;  /* 0x000000061a067209 */ /* 0x000fe40007810000 */
[----:B------:R-:W-:Y:S02]  /*b2f0*/  FMNMX.FTZ R2, R189, R2, !PT ;  /* 0x00000002bd027209 */ /* 0x000fe40007810000 */
[----:B------:R-:W-:Y:S02]  /*b300*/  FSEL R57, R201, -INF , P6 ;  /* 0xff800000c9397808 */ /* 0x000fe40003000000 */
[C---:B------:R-:W-:Y:S02]  /*b310*/  ISETP.GT.AND P6, PT, R0.reuse, 0x30, PT ;  /* 0x000000300000780c */ /* 0x040fe40003fc4270 */
[----:B------:R-:W-:Y:S02]  /*b320*/  ISETP.GT.AND P2, PT, R0, 0x31, PT ;  /* 0x000000310000780c */ /* 0x000fe40003f44270 */
[----:B------:R-:W-:Y:S02]  /*b330*/  FSEL R59, R203, -INF , P0 ;  /* 0xff800000cb3b7808 */ /* 0x000fe40000000000 */
        /* <DEDUP_REMOVED lines=14> */
[----:B------:R-:W-:Y:S02]  /*b420*/  ISETP.GT.AND P0, PT, R0, 0x40, PT ;  /* 0x000000400000780c */ /* 0x000fe40003f04270 */
[----:B------:R-:W-:Y:S02]  /*b430*/  FSEL R104, R56, -INF , P1 ;  /* 0xff80000038687808 */ /* 0x000fe40000800000 */
[----:B------:R-:W-:Y:S02]  /*b440*/  FMNMX.FTZ R4, R32, R4, !PT ;  /* 0x0000000420047209 */ /* 0x000fe40007810000 */
[C---:B------:R-:W-:Y:S02]  /*b450*/  ISETP.GT.AND P2, PT, R5.reuse, 0x28, PT ;  /* 0x000000280500780c */ /* 0x040fe40003f44270 */
[C---:B------:R-:W-:Y:S02]  /*b460*/  ISETP.GT.AND P1, PT, R5.reuse, 0x29, PT ;  /* 0x000000290500780c */ /* 0x040fe40003f24270 */
        /* <DEDUP_REMOVED lines=9> */
[----:B------:R-:W-:Y:S02]  /*b500*/  FSEL R58, R212, -INF , P2 ;  /* 0xff800000d43a7808 */ /* 0x000fe40001000000 */
[C---:B------:R-:W-:Y:S02]  /*b510*/  ISETP.GT.AND P2, PT, R0.reuse, 0x48, PT ;  /* 0x000000480000780c */ /* 0x040fe40003f44270 */
[----:B------:R-:W-:Y:S02]  /*b520*/  FSEL R60, R213, -INF , P1 ;  /* 0xff800000d53c7808 */ /* 0x000fe40000800000 */
[C---:B------:R-:W-:Y:S02]  /*b530*/  ISETP.GT.AND P1, PT, R0.reuse, 0x49, PT ;  /* 0x000000490000780c */ /* 0x040fe40003f24270 */
[----:B------:R-:W-:Y:S02]  /*b540*/  FSEL R185, R185, -INF , P6 ;  /* 0xff800000b9b97808 */ /* 0x000fe40003000000 */
[----:B------:R-:W-:Y:S02]  /*b550*/  ISETP.GT.AND P6, PT, R5, 0x38, PT ;  /* 0x000000380500780c */ /* 0x000fe40003fc4270 */
[----:B------:R-:W-:Y:S02]  /*b560*/  ISETP.GT.AND P3, PT, R0, 0x50, PT ;  /* 0x000000500000780c */ /* 0x000fe40003f64270 */
[----:B------:R-:W-:Y:S02]  /*b570*/  FMNMX.FTZ R4, R29, R4, !PT ;  /* 0x000000041d047209 */ /* 0x000fe40007810000 */
[----:B------:R-:W-:Y:S02]  /*b580*/  FMNMX.FTZ R6, R56, R6, !PT ;  /* 0x0000000638067209 */ /* 0x000fe40007810000 */
[----:B------:R-:W-:Y:S02]  /*b590*/  FMNMX.FTZ R2, R248, R2, !PT ;  /* 0x00000002f8027209 */ /* 0x000fe40007810000 */
[----:B------:R-:W-:Y:S02]  /*b5a0*/  FSEL R97, R199, -INF , P0 ;  /* 0xff800000c7617808 */ /* 0x000fe40000000000 */
[----:B------:R-:W-:Y:S02]  /*b5b0*/  FSEL R103, R200, -INF , P6 ;  /* 0xff800000c8677808 */ /* 0x000fe40003000000 */
[----:B------:R-:W-:Y:S02]  /*b5c0*/  FSEL R191, R73, -INF , P2 ;  /* 0xff80000049bf7808 */ /* 0x000fe40001000000 */
[----:B------:R-:W-:Y:S01]  /*b5d0*/  ISETP.GT.AND P2, PT, R5, 0x39, PT ;  /* 0x000000390500780c */ /* 0x000fe20003f44270 */
[----:B------:R-:W-:Y:S01]  /*b5e0*/  SHFL.BFLY PT, R73, R7, 0x1, 0x1f ;  /* 0x0c201f0007497f89 */ /* 0x000fe200000e0000 */
[----:B------:R-:W-:Y:S02]  /*b5f0*/  ISETP.GT.AND P0, PT, R0, 0x51, PT ;  /* 0x000000510000780c */ /* 0x000fe40003f04270 */
[----:B------:R-:W-:Y:S02]  /*b600*/  FSEL R190, R77, -INF , P1 ;  /* 0xff8000004dbe7808 */ /* 0x000fe40000800000 */
[C---:B------:R-:W-:Y:S02]  /*b610*/  ISETP.GT.AND P1, PT, R5.reuse, 0x40, PT ;  /* 0x000000400500780c */ /* 0x040fe40003f24270 */
[----:B------:R-:W-:Y:S02]  /*b620*/  FMNMX.FTZ R4, R48, R4, !PT ;  /* 0x0000000430047209 */ /* 0x000fe40007810000 */
[----:B------:R-:W-:Y:S02]  /*b630*/  ISETP.GT.AND P6, PT, R0, 0x58, PT ;  /* 0x000000580000780c */ /* 0x000fe40003fc4270 */
        /* <DEDUP_REMOVED lines=9> */
[----:B------:R-:W-:Y:S02]  /*b6d0*/  FSEL R207, R76, -INF , P0 ;  /* 0xff8000004ccf7808 */ /* 0x000fe40000000000 */
[C---:B------:R-:W-:Y:S02]  /*b6e0*/  ISETP.GT.AND P0, PT, R0.reuse, 0x60, PT ;  /* 0x000000600000780c */ /* 0x040fe40003f04270 */
[----:B------:R-:W-:Y:S02]  /*b6f0*/  FSEL R206, R75, -INF , P6 ;  /* 0xff8000004bce7808 */ /* 0x000fe40003000000 */
[----:B------:R-:W-:Y:S02]  /*b700*/  FSEL R111, R197, -INF , P3 ;  /* 0xff800000c56f7808 */ /* 0x000fe40001800000 */
[C---:B------:R-:W-:Y:S02]  /*b710*/  ISETP.GT.AND P6, PT, R0.reuse, 0x68, PT ;  /* 0x000000680000780c */ /* 0x040fe40003fc4270 */
        /* <DEDUP_REMOVED lines=20> */
[----:B------:R-:W-:Y:S02]  /*b860*/  ISETP.GT.AND P2, PT, R5, 0x49, PT ;  /* 0x000000490500780c */ /* 0x000fe40003f44270 */
[----:B------:R-:W-:Y:S02]  /*b870*/  FMNMX.FTZ R0, R111, R0, !PT ;  /* 0x000000006f007209 */ /* 0x000fe40007810000 */
[----:B------:R-:W-:Y:S02]  /*b880*/  FMNMX.FTZ R4, R115, R4, !PT ;  /* 0x0000000473047209 */ /* 0x000fe40007810000 */
[----:B------:R-:W-:Y:S02]  /*b890*/  FSEL R201, R52, -INF , P0 ;  /* 0xff80000034c97808 */ /* 0x000fe40000000000 */
[----:B------:R-:W-:Y:S02]  /*b8a0*/  FSEL R113, R79, -INF , P2 ;  /* 0xff8000004f717808 */ /* 0x000fe40001000000 */
[----:B------:R-:W-:Y:S02]  /*b8b0*/  FMNMX.FTZ R0, R114, R0, !PT ;  /* 0x0000000072007209 */ /* 0x000fe40007810000 */
[----:B------:R-:W-:Y:S02]  /*b8c0*/  ISETP.GT.AND P0, PT, R5, 0x50, PT ;  /* 0x000000500500780c */ /* 0x000fe40003f04270 */
[----:B------:R-:W-:Y:S02]  /*b8d0*/  FMNMX.FTZ R0, R113, R0, !PT ;  /* 0x0000000071007209 */ /* 0x000fe40007810000 */
[----:B------:R-:W-:Y:S02]  /*b8e0*/  FSEL R215, R90, -INF , P0 ;  /* 0xff8000005ad77808 */ /* 0x000fe40000000000 */
[----:B------:R-:W-:Y:S02]  /*b8f0*/  ISETP.GT.AND P2, PT, R5, 0x51, PT ;  /* 0x000000510500780c */ /* 0x000fe40003f44270 */
[----:B------:R-:W-:Y:S02]  /*b900*/  FMNMX.FTZ R4, R185, R4, !PT ;  /* 0x00000004b9047209 */ /* 0x000fe40007810000 */
[----:B------:R-:W-:Y:S02]  /*b910*/  FSEL R200, R53, -INF , P1 ;  /* 0xff80000035c87808 */ /* 0x000fe40000800000 */
[----:B------:R-:W-:Y:S02]  /*b920*/  FSEL R218, R91, -INF , P2 ;  /* 0xff8000005bda7808 */ /* 0x000fe40001000000 */
[----:B------:R-:W-:Y:S02]  /*b930*/  FMNMX.FTZ R0, R215, R0, !PT ;  /* 0x00000000d7007209 */ /* 0x000fe40007810000 */
[----:B------:R-:W-:Y:S02]  /*b940*/  ISETP.GT.AND P1, PT, R5, 0x58, PT ;  /* 0x000000580500780c */ /* 0x000fe40003f24270 */
[----:B------:R-:W-:Y:S02]  /*b950*/  FMNMX.FTZ R4, R191, R4, !PT ;  /* 0x00000004bf047209 */ /* 0x000fe40007810000 */
[----:B-1----:R-:W-:Y:S02]  /*b960*/  FMNMX.FTZ R2, R2, R8, !PT ;  /* 0x0000000802027209 */ /* 0x002fe40007810000 */
[C---:B------:R-:W-:Y:S02]  /*b970*/  ISETP.GT.AND P0, PT, R5.reuse, 0x59, PT ;  /* 0x000000590500780c */ /* 0x040fe40003f04270 */
[----:B------:R-:W-:Y:S01]  /*b980*/  FSEL R198, R108, -INF , P6 ;  /* 0xff8000006cc67808 */ /* 0x000fe20003000000 */
[----:B------:R-:W1:Y:S01]  /*b990*/  SHFL.BFLY PT, R72, R2, 0x1, 0x1f ;  /* 0x0c201f0002487f89 */ /* 0x000e6200000e0000 */
[----:B------:R-:W-:Y:S02]  /*b9a0*/  FSEL R108, R78, -INF , P1 ;  /* 0xff8000004e6c7808 */ /* 0x000fe40000800000 */
[----:B------:R-:W-:Y:S02]  /*b9b0*/  FMNMX.FTZ R0, R218, R0, !PT ;  /* 0x00000000da007209 */ /* 0x000fe40007810000 */
[----:B------:R-:W-:Y:S02]  /*b9c0*/  FMNMX.FTZ R4, R190, R4, !PT ;  /* 0x00000004be047209 */ /* 0x000fe40007810000 */
[----:B------:R-:W-:Y:S02]  /*b9d0*/  ISETP.GT.AND P1, PT, R5, 0x60, PT ;  /* 0x000000600500780c */ /* 0x000fe40003f24270 */
[----:B------:R-:W-:Y:S02]  /*b9e0*/  FSEL R252, R95, -INF , P0 ;  /* 0xff8000005ffc7808 */ /* 0x000fe40000000000 */
[----:B------:R-:W-:Y:S02]  /*b9f0*/  FMNMX.FTZ R0, R108, R0, !PT ;  /* 0x000000006c007209 */ /* 0x000fe40007810000 */
[----:B------:R-:W-:Y:S02]  /*ba00*/  FMNMX.FTZ R4, R209, R4, !PT ;  /* 0x00000004d1047209 */ /* 0x000fe40007810000 */
[----:B------:R-:W-:Y:S02]  /*ba10*/  FSEL R250, R54, -INF , P1 ;  /* 0xff80000036fa7808 */ /* 0x000fe40000800000 */
[----:B------:R-:W-:Y:S01]  /*ba20*/  FMNMX.FTZ R0, R252, R0, !PT ;  /* 0x00000000fc007209 */ /* 0x000fe20007810000 */
[----:B------:R-:W-:Y:S01]  /*ba30*/  LDSM.16.MT88.4 R52, [R225+0x100] ;  /* 0x00010000e134783b */ /* 0x000fe20000004200 */
[----:B------:R-:W-:Y:S02]  /*ba40*/  ISETP.GT.AND P0, PT, R5, 0x61, PT ;  /* 0x000000610500780c */ /* 0x000fe40003f04270 */
[----:B------:R-:W-:Y:S02]  /*ba50*/  FMNMX.FTZ R4, R207, R4, !PT ;  /* 0x00000004cf047209 */ /* 0x000fe40007810000 */
[----:B------:R-:W-:Y:S02]  /*ba60*/  FMNMX.FTZ R0, R250, R0, !PT ;  /* 0x00000000fa007209 */ /* 0x000fe40007810000 */
[----:B------:R-:W-:Y:S02]  /*ba70*/  FMNMX.FTZ R4, R206, R4, !PT ;  /* 0x00000004ce047209 */ /* 0x000fe40007810000 */
[----:B------:R-:W-:Y:S02]  /*ba80*/  ISETP.GT.AND P1, PT, R5, 0x68, PT ;  /* 0x000000680500780c */ /* 0x000fe40003f24270 */
[----:B------:R-:W-:Y:S02]  /*ba90*/  FSEL R246, R107, -INF , P0 ;  /* 0xff8000006bf67808 */ /* 0x000fe40000000000 */
[----:B------:R-:W-:Y:S02]  /*baa0*/  FMNMX.FTZ R4, R204, R4, !PT ;  /* 0x00000004cc047209 */ /* 0x000fe40007810000 */
[----:B------:R-:W-:Y:S02]  /*bab0*/  ISETP.GT.AND P0, PT, R5, 0x69, PT ;  /* 0x000000690500780c */ /* 0x000fe40003f04270 */
[----:B------:R-:W-:Y:S02]  /*bac0*/  FSEL R243, R110, -INF , P1 ;  /* 0xff8000006ef37808 */ /* 0x000fe40000800000 */
[----:B------:R-:W-:Y:S02]  /*bad0*/  FMNMX.FTZ R0, R246, R0, !PT ;  /* 0x00000000f6007209 */ /* 0x000fe40007810000 */
[----:B------:R-:W-:Y:S02]  /*bae0*/  FSEL R74, R74, -INF , P0 ;  /* 0xff8000004a4a7808 */ /* 0x000fe40000000000 */
[----:B------:R-:W-:Y:S02]  /*baf0*/  FMNMX.FTZ R4, R201, R4, !PT ;  /* 0x00000004c9047209 */ /* 0x000fe40007810000 */
[----:B------:R-:W-:Y:S02]  /*bb00*/  FMNMX.FTZ R0, R243, R0, !PT ;  /* 0x00000000f3007209 */ /* 0x000fe40007810000 */
[----:B------:R-:W-:Y:S02]  /*bb10*/  FMNMX.FTZ R4, R200, R4, !PT ;  /* 0x00000004c8047209 */ /* 0x000fe40007810000 */
[----:B------:R-:W-:Y:S02]  /*bb20*/  FMNMX.FTZ R0, R74, R0, !PT ;  /* 0x000000004a007209 */ /* 0x000fe40007810000 */
[----:B-1----:R-:W-:Y:S02]  /*bb30*/  FMNMX.FTZ R72, R2, R72, !PT ;  /* 0x0000004802487209 */ /* 0x002fe40007810000 */
[----:B------:R-:W-:Y:S01]  /*bb40*/  FSEL R199, R109, -INF , P3 ;  /* 0xff8000006dc77808 */ /* 0x000fe20001800000 */
[----:B------:R-:W1:Y:S01]  /*bb50*/  SHFL.BFLY PT, R2, R0, 0x2, 0x1f ;  /* 0x0c401f0000027f89 */ /* 0x000e6200000e0000 */
[----:B------:R-:W-:Y:S01]  /*bb60*/  FMNMX.FTZ R4, R198, R4, !PT ;  /* 0x00000004c6047209 */ /* 0x000fe20007810000 */
[C---:B------:R-:W-:Y:S01]  /*bb70*/  FMUL.FTZ R100, R72.reuse, c[0x0][0x2d0] ;  /* 0x0000b40048647a20 */ /* 0x040fe20000410000 */
[----:B------:R-:W-:Y:S02]  /*bb80*/  FMNMX.FTZ R73, R7, R73, !PT ;  /* 0x0000004907497209 */ /* 0x000fe40007810000 */
[----:B------:R-:W-:Y:S02]  /*bb90*/  FMNMX.FTZ R4, R199, R4, !PT ;  /* 0x00000004c7047209 */ /* 0x000fe40007810000 */
[----:B------:R-:W-:Y:S01]  /*bba0*/  FSETP.NEU.FTZ.AND P1, PT, R72, -INF , PT ;  /* 0xff8000004800780b */ /* 0x000fe20003f3d000 */
[C---:B------:R-:W-:Y:S01]  /*bbb0*/  FMUL.FTZ R75, R73.reuse, c[0x0][0x2d0] ;  /* 0x0000b400494b7a20 */ /* 0x040fe20000410000 */
[----:B------:R-:W-:Y:S01]  /*bbc0*/  FSETP.NEU.FTZ.AND P2, PT, R73, -INF , PT ;  /* 0xff8000004900780b */ /* 0x000fe20003f5d000 */
[----:B------:R-:W2:Y:S01]  /*bbd0*/  SHFL.BFLY PT, R7, R4, 0x2, 0x1f ;  /* 0x0c401f0004077f89 */ /* 0x000ea200000e0000 */
[----:B------:R-:W-:Y:S02]  /*bbe0*/  FSEL R100, R100, RZ, P1 ;  /* 0x000000ff64647208 */ /* 0x000fe40000800000 */
[----:B------:R-:W-:Y:S05]  /*bbf0*/  FSEL R75, R75, RZ, P2 ;  /* 0x000000ff4b4b7208 */ /* 0x000fea0001000000 */
[--C-:B------:R-:W-:Y:S02]  /*bc00*/  FFMA.FTZ R5, R19, c[0x0][0x2d0], -R75.reuse ;  /* 0x0000b40013057a23 */ /* 0x100fe4000001084b */
[--C-:B------:R-:W-:Y:S02]  /*bc10*/  FFMA.FTZ R6, R9, c[0x0][0x2d0], -R75.reuse ;  /* 0x0000b40009067a23 */ /* 0x100fe4000001084b */
[----:B------:R3:W-:Y:S01]  /*bc20*/  MUFU.EX2 R247, R5 ;  /* 0x0000000500f77308 */ /* 0x0007e20000000800 */
[----:B-1----:R-:W-:Y:S01]  /*bc30*/  FMNMX.FTZ R0, R0, R2, !PT ;  /* 0x0000000200007209 */ /* 0x002fe20007810000 */
[--C-:B------:R-:W-:Y:S08]  /*bc40*/  FFMA.FTZ R2, R20, c[0x0][0x2d0], -R100.reuse ;  /* 0x0000b40014027a23 */ /* 0x100ff00000010864 */
[----:B------:R1:W-:Y:S01]  /*bc50*/  MUFU.EX2 R240, R2 ;  /* 0x0000000200f07308 */ /* 0x0003e20000000800 */
[----:B--2---:R-:W-:Y:S01]  /*bc60*/  FMNMX.FTZ R4, R4, R7, !PT ;  /* 0x0000000704047209 */ /* 0x004fe20007810000 */
[--C-:B------:R-:W-:Y:S04]  /*bc70*/  FFMA.FTZ R7, R39, c[0x0][0x2d0], -R75.reuse ;  /* 0x0000b40027077a23 */ /* 0x100fe8000001084b */
[----:B------:R-:W2:Y:S04]  /*bc80*/  SHFL.BFLY PT, R71, R4, 0x1, 0x1f ;  /* 0x0c201f0004477f89 */ /* 0x000ea800000e0000 */
[----:B------:R4:W4:Y:S01]  /*bc90*/  MUFU.EX2 R251, R6 ;  /* 0x0000000600fb7308 */ /* 0x0009220000000800 */
[--C-:B---3--:R-:W-:Y:S09]  /*bca0*/  FFMA.FTZ R5, R23, c[0x0][0x2d0], -R75.reuse ;  /* 0x0000b40017057a23 */ /* 0x108ff2000001084b */
[----:B------:R3:W-:Y:S01]  /*bcb0*/  MUFU.EX2 R241, R5 ;  /* 0x0000000500f17308 */ /* 0x0007e20000000800 */
[----:B-1----:R-:W1:Y:S09]  /*bcc0*/  SHFL.BFLY PT, R2, R0, 0x1, 0x1f ;  /* 0x0c201f0000027f89 */ /* 0x002e7200000e0000 */
[----:B------:R-:W-:Y:S01]  /*bcd0*/  MUFU.EX2 R233, R7 ;  /* 0x0000000700e97308 */ /* 0x000fe20000000800 */
[----:B--2---:R-:W-:Y:S01]  /*bce0*/  FMNMX.FTZ R71, R4, R71, !PT ;  /* 0x0000004704477209 */ /* 0x004fe20007810000 */
[--C-:B------:R-:W-:Y:S02]  /*bcf0*/  FFMA.FTZ R4, R22, c[0x0][0x2d0], -R100.reuse ;  /* 0x0000b40016047a23 */ /* 0x100fe40000010864 */
[--C-:B----4-:R-:W-:Y:S01]  /*bd00*/  FFMA.FTZ R6, R40, c[0x0][0x2d0], -R75.reuse ;  /* 0x0000b40028067a23 */ /* 0x110fe2000001084b */
[C---:B------:R-:W-:Y:S01]  /*bd10*/  FSETP.NEU.FTZ.AND P0, PT, R71.reuse, -INF , PT ;  /* 0xff8000004700780b */ /* 0x040fe20003f1d000 */
[----:B------:R-:W-:Y:S01]  /*bd20*/  FMUL.FTZ R101, R71, c[0x0][0x2d0] ;  /* 0x0000b40047657a20 */ /* 0x000fe20000410000 */
[----:B------:R-:W-:Y:S03]  /*bd30*/  F2FP.PACK_AB R76, R247, R251 ;  /* 0x000000fbf74c723e */ /* 0x000fe600000000ff */
[----:B------:R-:W2:Y:S01]  /*bd40*/  MUFU.EX2 R236, R4 ;  /* 0x0000000400ec7308 */ /* 0x000ea20000000800 */
[----:B------:R-:W-:Y:S01]  /*bd50*/  FSEL R101, R101, RZ, P0 ;  /* 0x000000ff65657208 */ /* 0x000fe20000000000 */
[----:B---3--:R-:W-:Y:S01]  /*bd60*/  FFMA.FTZ R5, R28, c[0x0][0x2d0], -R75 ;  /* 0x0000b4001c057a23 */ /* 0x008fe2000001084b */
[----:B-1----:R-:W-:Y:S03]  /*bd70*/  FMNMX.FTZ R70, R2, R0, !PT ;  /* 0x0000000002467209 */ /* 0x002fe60007810000 */
[--C-:B------:R-:W-:Y:S04]  /*bd80*/  FFMA.FTZ R0, R16, c[0x0][0x2d0], -R101.reuse ;  /* 0x0000b40010007a23 */ /* 0x100fe80000010865 */
[----:B------:R1:W3:Y:S01]  /*bd90*/  MUFU.EX2 R237, R5 ;  /* 0x0000000500ed7308 */ /* 0x0002e20000000800 */
[--C-:B------:R-:W-:Y:S01]  /*bda0*/  FFMA.FTZ R2, R33, c[0x0][0x2d0], -R100.reuse ;  /* 0x0000b40021027a23 */ /* 0x100fe20000010864 */
[C---:B------:R-:W-:Y:S01]  /*bdb0*/  FSETP.NEU.FTZ.AND P3, PT, R70.reuse, -INF , PT ;  /* 0xff8000004600780b */ /* 0x040fe20003f7d000 */
[----:B------:R-:W-:Y:S05]  /*bdc0*/  FMUL.FTZ R102, R70, c[0x0][0x2d0] ;  /* 0x0000b40046667a20 */ /* 0x000fea0000410000 */
[----:B------:R-:W-:Y:S02]  /*bdd0*/  FSEL R102, R102, RZ, P3 ;  /* 0x000000ff66667208 */ /* 0x000fe40001800000 */
[----:B------:R4:W-:Y:S01]  /*bde0*/  MUFU.EX2 R239, R0 ;  /* 0x0000000000ef7308 */ /* 0x0009e20000000800 */
[----:B--2---:R-:W-:Y:S01]  /*bdf0*/  F2FP.PACK_AB R79, R236, R240 ;  /* 0x000000f0ec4f723e */ /* 0x004fe200000000ff */
[--C-:B------:R-:W-:Y:S08]  /*be00*/  FFMA.FTZ R4, R10, c[0x0][0x2d0], -R101.reuse ;  /* 0x0000b4000a047a23 */ /* 0x100ff00000010865 */
[----:B------:R2:W-:Y:S01]  /*be10*/  MUFU.EX2 R232, R2 ;  /* 0x0000000200e87308 */ /* 0x0005e20000000800 */
[--C-:B-1----:R-:W-:Y:S01]  /*be20*/  FFMA.FTZ R5, R11, c[0x0][0x2d0], -R100.reuse ;  /* 0x0000b4000b057a23 */ /* 0x102fe20000010864 */
[----:B---3--:R-:W-:Y:S08]  /*be30*/  F2FP.PACK_AB R78, R237, R241 ;  /* 0x000000f1ed4e723e */ /* 0x008ff000000000ff */
[----:B------:R1:W-:Y:S01]  /*be40*/  MUFU.EX2 R216, R5 ;  /* 0x0000000500d87308 */ /* 0x0003e20000000800 */
[----:B----4-:R-:W-:Y:S09]  /*be50*/  FFMA.FTZ R0, R17, c[0x0][0x2d0], -R101 ;  /* 0x0000b40011007a23 */ /* 0x010ff20000010865 */
[----:B------:R3:W4:Y:S01]  /*be60*/  MUFU.EX2 R235, R0 ;  /* 0x0000000000eb7308 */ /* 0x0007220000000800 */
[--C-:B--2---:R-:W-:Y:S09]  /*be70*/  FFMA.FTZ R2, R44, c[0x0][0x2d0], -R75.reuse ;  /* 0x0000b4002c027a23 */ /* 0x104ff2000001084b */
[----:B------:R2:W-:Y:S01]  /*be80*/  MUFU.EX2 R33, R2 ;  /* 0x0000000200217308 */ /* 0x0005e20000000800 */
[----:B-1----:R-:W-:Y:S09]  /*be90*/  FFMA.FTZ R5, R18, c[0x0][0x2d0], -R100 ;  /* 0x0000b40012057a23 */ /* 0x002ff20000010864 */
[----:B------:R1:W1:Y:S01]  /*bea0*/  MUFU.EX2 R244, R5 ;  /* 0x0000000500f47308 */ /* 0x0002620000000800 */
[--C-:B---3--:R-:W-:Y:S01]  /*beb0*/  FFMA.FTZ R0, R14, c[0x0][0x2d0], -R102.reuse ;  /* 0x0000b4000e007a23 */ /* 0x108fe20000010866 */
[----:B----4-:R-:W-:Y:S08]  /*bec0*/  F2FP.PACK_AB R66, R235, R239 ;  /* 0x000000efeb42723e */ /* 0x010ff000000000ff */
[----:B------:R3:W-:Y:S01]  /*bed0*/  MUFU.EX2 R211, R0 ;  /* 0x0000000000d37308 */ /* 0x0007e20000000800 */
[--C-:B--2---:R-:W-:Y:S09]  /*bee0*/  FFMA.FTZ R2, R47, c[0x0][0x2d0], -R75.reuse ;  /* 0x0000b4002f027a23 */ /* 0x104ff2000001084b */
[----:B------:R2:W-:Y:S01]  /*bef0*/  MUFU.EX2 R212, R2 ;  /* 0x0000000200d47308 */ /* 0x0005e20000000800 */
[----:B-1----:R-:W-:Y:S01]  /*bf00*/  FFMA.FTZ R5, R41, c[0x0][0x2d0], -R75 ;  /* 0x0000b40029057a23 */ /* 0x002fe2000001084b */
[----:B------:R-:W-:Y:S08]  /*bf10*/  F2FP.PACK_AB R77, R244, R216 ;  /* 0x000000d8f44d723e */ /* 0x000ff000000000ff */
[----:B------:R1:W-:Y:S01]  /*bf20*/  MUFU.EX2 R213, R4 ;  /* 0x0000000400d57308 */ /* 0x0003e20000000800 */
[--C-:B---3--:R-:W-:Y:S02]  /*bf30*/  FFMA.FTZ R0, R21, c[0x0][0x2d0], -R102.reuse ;  /* 0x0000b40015007a23 */ /* 0x108fe40000010866 */
[----:B------:R-:W3:Y:S07]  /*bf40*/  LDSM.16.MT88.4 R20, [R224+0x100] ;  /* 0x00010000e014783b */ /* 0x000eee0000004200 */
[----:B------:R4:W4:Y:S01]  /*bf50*/  MUFU.EX2 R242, R0 ;  /* 0x0000000000f27308 */ /* 0x0009220000000800 */
[----:B--2---:R-:W-:Y:S09]  /*bf60*/  FSEL R2, R72, RZ, P1 ;  /* 0x000000ff48027208 */ /* 0x004ff20000800000 */
[----:B------:R2:W-:Y:S01]  /*bf70*/  MUFU.EX2 R91, R5 ;  /* 0x00000005005b7308 */ /* 0x0005e20000000800 */
[----:B-1----:R-:W-:Y:S09]  /*bf80*/  FFMA.FTZ R4, R13, c[0x0][0x2d0], -R101 ;  /* 0x0000b4000d047a23 */ /* 0x002ff20000010865 */
[----:B------:R1:W1:Y:S01]  /*bf90*/  MUFU.EX2 R217, R4 ;  /* 0x0000000400d97308 */ /* 0x0002620000000800 */
[--C-:B----4-:R-:W-:Y:S01]  /*bfa0*/  FFMA.FTZ R0, R15, c[0x0][0x2d0], -R102.reuse ;  /* 0x0000b4000f007a23 */ /* 0x110fe20000010866 */
[----:B------:R-:W-:Y:S08]  /*bfb0*/  F2FP.PACK_AB R65, R242, R211 ;  /* 0x000000d3f241723e */ /* 0x000ff000000000ff */
[----:B------:R4:W-:Y:S01]  /*bfc0*/  MUFU.EX2 R238, R0 ;  /* 0x0000000000ee7308 */ /* 0x0009e20000000800 */
[--C-:B--2---:R-:W-:Y:S09]  /*bfd0*/  FFMA.FTZ R5, R43, c[0x0][0x2d0], -R75.reuse ;  /* 0x0000b4002b057a23 */ /* 0x104ff2000001084b */
[----:B------:R-:W-:Y:S01]  /*bfe0*/  MUFU.EX2 R229, R6 ;  /* 0x0000000600e57308 */ /* 0x000fe20000000800 */
[----:B-1----:R-:W-:Y:S01]  /*bff0*/  FFMA.FTZ R4, R42, c[0x0][0x2d0], -R75 ;  /* 0x0000b4002a047a23 */ /* 0x002fe2000001084b */
[----:B------:R-:W-:Y:S08]  /*c000*/  F2FP.PACK_AB R64, R217, R213 ;  /* 0x000000d5d940723e */ /* 0x000ff000000000ff */
[----:B------:R1:W-:Y:S01]  /*c010*/  MUFU.EX2 R197, R4 ;  /* 0x0000000400c57308 */ /* 0x0003e20000000800 */
[----:B----4-:R-:W-:Y:S09]  /*c020*/  FFMA.FTZ R0, R12, c[0x0][0x2d0], -R102 ;  /* 0x0000b4000c007a23 */ /* 0x010ff20000010866 */
[----:B------:R2:W4:Y:S10]  /*c030*/  MUFU.EX2 R234, R0 ;  /* 0x0000000000ea7308 */ /* 0x0005340000000800 */
[----:B------:R-:W-:Y:S01]  /*c040*/  MUFU.EX2 R40, R5 ;  /* 0x0000000500287308 */ /* 0x000fe20000000800 */
[--C-:B-1----:R-:W-:Y:S09]  /*c050*/  FFMA.FTZ R4, R38, c[0x0][0x2d0], -R100.reuse ;  /* 0x0000b40026047a23 */ /* 0x102ff20000010864 */
[----:B------:R-:W-:Y:S01]  /*c060*/  MUFU.EX2 R195, R4 ;  /* 0x0000000400c37308 */ /* 0x000fe20000000800 */
[--C-:B--2---:R-:W-:Y:S01]  /*c070*/  FFMA.FTZ R0, R34, c[0x0][0x2d0], -R100.reuse ;  /* 0x0000b40022007a23 */ /* 0x104fe20000010864 */
[----:B----4-:R-:W-:Y:S08]  /*c080*/  F2FP.PACK_AB R67, R234, R238 ;  /* 0x000000eeea43723e */ /* 0x010ff000000000ff */
[----:B------:R1:W-:Y:S02]  /*c090*/  MUFU.EX2 R228, R0 ;  /* 0x0000000000e47308 */ /* 0x0003e40000000800 */
[--C-:B-1----:R-:W-:Y:S08]  /*c0a0*/  FFMA.FTZ R0, R36, c[0x0][0x2d0], -R100.reuse ;  /* 0x0000b40024007a23 */ /* 0x102ff00000010864 */
[----:B------:R1:W-:Y:S02]  /*c0b0*/  MUFU.EX2 R109, R0 ;  /* 0x00000000006d7308 */ /* 0x0003e40000000800 */
[----:B-1----:R-:W-:Y:S08]  /*c0c0*/  FFMA.FTZ R0, R35, c[0x0][0x2d0], -R100 ;  /* 0x0000b40023007a23 */ /* 0x002ff00000010864 */
[----:B------:R1:W-:Y:S02]  /*c0d0*/  MUFU.EX2 R95, R0 ;  /* 0x00000000005f7308 */ /* 0x0003e40000000800 */
[--C-:B-1----:R-:W-:Y:S08]  /*c0e0*/  FFMA.FTZ R0, R30, c[0x0][0x2d0], -R101.reuse ;  /* 0x0000b4001e007a23 */ /* 0x102ff00000010865 */
[----:B------:R1:W-:Y:S02]  /*c0f0*/  MUFU.EX2 R231, R0 ;  /* 0x0000000000e77308 */ /* 0x0003e40000000800 */
[--C-:B-1----:R-:W-:Y:S08]  /*c100*/  FFMA.FTZ R0, R31, c[0x0][0x2d0], -R101.reuse ;  /* 0x0000b4001f007a23 */ /* 0x102ff00000010865 */
        /* <DEDUP_REMOVED lines=13> */
[----:B-1----:R-:W-:Y:S02]  /*c1e0*/  FFMA.FTZ R0, R37, c[0x0][0x2d0], -R100 ;  /* 0x0000b40025007a23 */ /* 0x002fe40000010864 */
[----:B------:R-:W1:Y:S06]  /*c1f0*/  LDSM.16.MT88.4 R36, [R227+0x100] ;  /* 0x00010000e324783b */ /* 0x000e6c0000004200 */
[----:B------:R2:W-:Y:S02]  /*c200*/  MUFU.EX2 R34, R0 ;  /* 0x0000000000227308 */ /* 0x0005e40000000800 */
[----:B--2---:R-:W-:Y:S08]  /*c210*/  FFMA.FTZ R0, R45, c[0x0][0x2d0], -R75 ;  /* 0x0000b4002d007a23 */ /* 0x004ff0000001084b */
[----:B------:R2:W-:Y:S02]  /*c220*/  MUFU.EX2 R202, R0 ;  /* 0x0000000000ca7308 */ /* 0x0005e40000000800 */
[----:B--2---:R-:W-:Y:S05]  /*c230*/  FSEL R0, R73, RZ, P2 ;  /* 0x000000ff49007208 */ /* 0x004fea0001000000 */
[----:B------:R-:W-:Y:S04]  /*c240*/  FADD.FTZ R0, -R0, R3 ;  /* 0x0000000300007221 */ /* 0x000fe80000010100 */
[----:B------:R-:W-:Y:S04]  /*c250*/  FMUL.FTZ R0, R0, c[0x0][0x2d0] ;  /* 0x0000b40000007a20 */ /* 0x000fe80000410000 */
[----:B------:R2:W4:Y:S02]  /*c260*/  MUFU.EX2 R69, R0 ;  /* 0x0000000000457308 */ /* 0x0005240000000800 */
[----:B--2---:R-:W-:Y:S01]  /*c270*/  FADD.FTZ R0, -R2, R116 ;  /* 0x0000007402007221 */ /* 0x004fe20000010100 */
[----:B------:R-:W-:Y:S01]  /*c280*/  FSEL R2, R71, RZ, P0 ;  /* 0x000000ff47027208 */ /* 0x000fe20000000000 */
[C---:B----4-:R-:W-:Y:S01]  /*c290*/  FMUL.FTZ R4, R69.reuse, R120 ;  /* 0x0000007845047220 */ /* 0x050fe20000410000 */
[----:B------:R-:W-:Y:S01]  /*c2a0*/  PLOP3.LUT P0, PT, PT, PT, UP0, 0x80, 0x0 ;  /* 0x000000000000781c */ /* 0x000fe20003f0f008 */
[----:B------:R-:W-:Y:S02]  /*c2b0*/  FMUL.FTZ R0, R0, c[0x0][0x2d0] ;  /* 0x0000b40000007a20 */ /* 0x000fe40000410000 */
[C---:B------:R-:W-:Y:S02]  /*c2c0*/  FMUL.FTZ R5, R69.reuse, R121 ;  /* 0x0000007945057220 */ /* 0x040fe40000410000 */
[----:B------:R2:W4:Y:S01]  /*c2d0*/  MUFU.EX2 R68, R0 ;  /* 0x0000000000447308 */ /* 0x0005220000000800 */
[C---:B------:R-:W-:Y:S02]  /*c2e0*/  FMUL.FTZ R16, R69.reuse, R132 ;  /* 0x0000008445107220 */ /* 0x040fe40000410000 */
[C---:B------:R-:W-:Y:S02]  /*c2f0*/  FMUL.FTZ R17, R69.reuse, R133 ;  /* 0x0000008545117220 */ /* 0x040fe40000410000 */
[----:B------:R-:W-:Y:S02]  /*c300*/  FMUL.FTZ R32, R69, R148 ;  /* 0x0000009445207220 */ /* 0x000fe40000410000 */
[----:B--2---:R-:W-:Y:S01]  /*c310*/  FADD.FTZ R0, -R2, R117 ;  /* 0x0000007502007221 */ /* 0x004fe20000010100 */
[----:B------:R-:W-:Y:S01]  /*c320*/  FSEL R2, R70, RZ, P3 ;  /* 0x000000ff46027208 */ /* 0x000fe20001800000 */
[----:B----4-:R-:W-:Y:S02]  /*c330*/  FMUL.FTZ R6, R68, R122 ;  /* 0x0000007a44067220 */ /* 0x010fe40000410000 */
[----:B------:R-:W-:Y:S02]  /*c340*/  FMUL.FTZ R0, R0, c[0x0][0x2d0] ;  /* 0x0000b40000007a20 */ /* 0x000fe40000410000 */
[C---:B------:R-:W-:Y:S02]  /*c350*/  FMUL.FTZ R7, R68.reuse, R123 ;  /* 0x0000007b44077220 */ /* 0x040fe40000410000 */
[----:B------:R2:W4:Y:S01]  /*c360*/  MUFU.EX2 R3, R0 ;  /* 0x0000000000037308 */ /* 0x0005220000000800 */
[C---:B------:R-:W-:Y:S02]  /*c370*/  FMUL.FTZ R35, R68.reuse, R151 ;  /* 0x0000009744237220 */ /* 0x040fe40000410000 */
[C---:B------:R-:W-:Y:S02]  /*c380*/  FMUL.FTZ R18, R68.reuse, R134 ;  /* 0x0000008644127220 */ /* 0x040fe40000410000 */
[-C--:B---3--:R-:W-:Y:S01]  /*c390*/  HMMA.16816.F32 R4, R76, R20.reuse, R4 ;  /* 0x000000144c04723c */ /* 0x088fe20000001804 */
[----:B------:R-:W-:Y:S02]  /*c3a0*/  FMUL.FTZ R19, R68, R135 ;  /* 0x0000008744137220 */ /* 0x000fe40000410000 */
[----:B------:R-:W-:Y:S02]  /*c3b0*/  IMAD.MOV.U32 R134, RZ, RZ, R210 ;  /* 0x000000ffff867224 */ /* 0x000fe400078e00d2 */
[----:B------:R-:W-:Y:S02]  /*c3c0*/  IMAD.MOV.U32 R135, RZ, RZ, R205 ;  /* 0x000000ffff877224 */ /* 0x000fe400078e00cd */
[----:B--2---:R-:W-:Y:S02]  /*c3d0*/  FADD.FTZ R0, -R2, R118 ;  /* 0x0000007602007221 */ /* 0x004fe40000010100 */
[----:B------:R-:W-:Y:S03]  /*c3e0*/  FFMA.FTZ R2, R46, c[0x0][0x2d0], -R100 ;  /* 0x0000b4002e027a23 */ /* 0x000fe60000010864 */
[----:B------:R-:W-:Y:S01]  /*c3f0*/  FMUL.FTZ R0, R0, c[0x0][0x2d0] ;  /* 0x0000b40000007a20 */ /* 0x000fe20000410000 */
[----:B------:R2:W-:Y:S01]  /*c400*/  MUFU.EX2 R196, R2 ;  /* 0x0000000200c47308 */ /* 0x0005e20000000800 */
[C---:B----4-:R-:W-:Y:S02]  /*c410*/  FMUL.FTZ R8, R3.reuse, R124 ;  /* 0x0000007c03087220 */ /* 0x050fe40000410000 */
[C---:B------:R-:W-:Y:S02]  /*c420*/  FMUL.FTZ R9, R3.reuse, R125 ;  /* 0x0000007d03097220 */ /* 0x040fe40000410000 */
[C---:B------:R-:W-:Y:S02]  /*c430*/  FMUL.FTZ R12, R3.reuse, R128 ;  /* 0x00000080030c7220 */ /* 0x040fe40000410000 */
[C---:B------:R-:W-:Y:S02]  /*c440*/  FMUL.FTZ R13, R3.reuse, R129 ;  /* 0x00000081030d7220 */ /* 0x040fe40000410000 */
[C---:B------:R-:W-:Y:S01]  /*c450*/  FMUL.FTZ R24, R3.reuse, R140 ;  /* 0x0000008c03187220 */ /* 0x040fe20000410000 */
[----:B------:R-:W3:Y:S01]  /*c460*/  MUFU.EX2 R0, R0 ;  /* 0x0000000000007308 */ /* 0x000ee20000000800 */
[C---:B------:R-:W-:Y:S02]  /*c470*/  FMUL.FTZ R25, R3.reuse, R141 ;  /* 0x0000008d03197220 */ /* 0x040fe40000410000 */
[C---:B------:R-:W-:Y:S02]  /*c480*/  FMUL.FTZ R28, R3.reuse, R144 ;  /* 0x00000090031c7220 */ /* 0x040fe40000410000 */
[C---:B------:R-:W-:Y:S02]  /*c490*/  FMUL.FTZ R29, R3.reuse, R145 ;  /* 0x00000091031d7220 */ /* 0x040fe40000410000 */
[----:B------:R-:W-:Y:S02]  /*c4a0*/  IMAD.MOV.U32 R141, RZ, RZ, R110 ;  /* 0x000000ffff8d7224 */ /* 0x000fe400078e006e */
[----:B------:R-:W-:Y:S02]  /*c4b0*/  IMAD.MOV.U32 R125, RZ, RZ, R202 ;  /* 0x000000ffff7d7224 */ /* 0x000fe400078e00ca */
[----:B------:R-:W-:Y:S02]  /*c4c0*/  IMAD.MOV.U32 R202, RZ, RZ, R80 ;  /* 0x000000ffffca7224 */ /* 0x000fe400078e0050 */
[----:B------:R-:W-:Y:S02]  /*c4d0*/  IMAD.MOV.U32 R128, RZ, RZ, R212 ;  /* 0x000000ffff807224 */ /* 0x000fe400078e00d4 */
[----:B--2---:R-:W-:Y:S02]  /*c4e0*/  FFMA.FTZ R2, R50, c[0x0][0x2d0], -R100 ;  /* 0x0000b40032027a23 */ /* 0x004fe40000010864 */
[----:B------:R-:W-:Y:S02]  /*c4f0*/  IMAD.MOV.U32 R212, RZ, RZ, R81 ;  /* 0x000000ffffd47224 */ /* 0x000fe400078e0051 */
[----:B------:R2:W4:Y:S01]  /*c500*/  MUFU.EX2 R194, R2 ;  /* 0x0000000200c27308 */ /* 0x0005220000000800 */
[----:B------:R-:W-:Y:S02]  /*c510*/  IMAD.MOV.U32 R140, RZ, RZ, R40 ;  /* 0x000000ffff8c7224 */ /* 0x000fe400078e0028 */
[C---:B------:R-:W-:Y:S02]  /*c520*/  FMUL.FTZ R40, R3.reuse, R156 ;  /* 0x0000009c03287220 */ /* 0x040fe40000410000 */
[C---:B---3--:R-:W-:Y:S02]  /*c530*/  FMUL.FTZ R15, R0.reuse, R131 ;  /* 0x00000083000f7220 */ /* 0x048fe40000410000 */
[C---:B------:R-:W-:Y:S02]  /*c540*/  FMUL.FTZ R10, R0.reuse, R126 ;  /* 0x0000007e000a7220 */ /* 0x040fe40000410000 */
[C---:B------:R-:W-:Y:S02]  /*c550*/  FMUL.FTZ R14, R0.reuse, R130 ;  /* 0x00000082000e7220 */ /* 0x040fe40000410000 */
[C---:B------:R-:W-:Y:S02]  /*c560*/  FMUL.FTZ R11, R0.reuse, R127 ;  /* 0x0000007f000b7220 */ /* 0x040fe40000410000 */
[C---:B------:R-:W-:Y:S02]  /*c570*/  FMUL.FTZ R27, R0.reuse, R143 ;  /* 0x0000008f001b7220 */ /* 0x040fe40000410000 */
[----:B------:R-:W-:Y:S02]  /*c580*/  IMAD.MOV.U32 R143, RZ, RZ, R95 ;  /* 0x000000ffff8f7224 */ /* 0x000fe400078e005f */
[----:B------:R-:W-:Y:S01]  /*c590*/  FMUL.FTZ R44, R3, R160 ;  /* 0x000000a0032c7220 */ /* 0x000fe20000410000 */
[C---:B------:R-:W-:Y:S01]  /*c5a0*/  HMMA.16816.F32 R8, R64.reuse, R20, R8 ;  /* 0x000000144008723c */ /* 0x040fe20000001808 */
[C---:B------:R-:W-:Y:S02]  /*c5b0*/  FMUL.FTZ R26, R0.reuse, R142 ;  /* 0x0000008e001a7220 */ /* 0x040fe40000410000 */
[----:B------:R-:W-:Y:S02]  /*c5c0*/  IMAD.MOV.U32 R142, RZ, RZ, R107 ;  /* 0x000000ffff8e7224 */ /* 0x000fe400078e006b */
[----:B------:R-:W-:Y:S02]  /*c5d0*/  FMUL.FTZ R47, R0, R163 ;  /* 0x000000a3002f7220 */ /* 0x000fe40000410000 */
[----:B--2---:R-:W-:Y:S01]  /*c5e0*/  FFMA.FTZ R2, R48, c[0x0][0x2d0], -R101 ;  /* 0x0000b40030027a23 */ /* 0x004fe20000010865 */
[-C--:B------:R-:W-:Y:S01]  /*c5f0*/  HMMA.16816.F32 R12, R64, R22.reuse, R12 ;  /* 0x00000016400c723c */ /* 0x080fe2000000180c */
[C---:B------:R-:W-:Y:S02]  /*c600*/  FMUL.FTZ R21, R69.reuse, R137 ;  /* 0x0000008945157220 */ /* 0x040fe40000410000 */
[----:B------:R2:W3:Y:S01]  /*c610*/  MUFU.EX2 R203, R2 ;  /* 0x0000000200cb7308 */ /* 0x0004e20000000800 */
[----:B------:R-:W-:Y:S02]  /*c620*/  IMAD.MOV.U32 R137, RZ, RZ, R91 ;  /* 0x000000ffff897224 */ /* 0x000fe400078e005b */
[----:B----4-:R-:W-:Y:S02]  /*c630*/  IMAD.MOV.U32 R129, RZ, RZ, R194 ;  /* 0x000000ffff817224 */ /* 0x010fe400078e00c2 */
[C---:B------:R-:W-:Y:S01]  /*c640*/  HMMA.16816.F32 R16, R76.reuse, R22, R16 ;  /* 0x000000164c10723c */ /* 0x040fe20000001810 */
[----:B------:R-:W-:Y:S03]  /*c650*/  FMUL.FTZ R20, R69, R136 ;  /* 0x0000008845147220 */ /* 0x000fe60000410000 */
[C---:B------:R-:W-:Y:S02]  /*c660*/  FMUL.FTZ R30, R0.reuse, R146 ;  /* 0x00000092001e7220 */ /* 0x040fe40000410000 */
[----:B------:R-:W-:Y:S02]  /*c670*/  FMUL.FTZ R31, R0, R147 ;  /* 0x00000093001f7220 */ /* 0x000fe40000410000 */
[C---:B------:R-:W-:Y:S04]  /*c680*/  FMUL.FTZ R22, R68.reuse, R138 ;  /* 0x0000008a44167220 */ /* 0x040fe80000410000 */
[C---:B------:R-:W-:Y:S02]  /*c690*/  FMUL.FTZ R23, R68.reuse, R139 ;  /* 0x0000008b44177220 */ /* 0x040fe40000410000 */
[----:B------:R-:W-:Y:S02]  /*c6a0*/  IMAD.MOV.U32 R194, RZ, RZ, R82 ;  /* 0x000000ffffc27224 */ /* 0x000fe400078e0052 */
[----:B------:R-:W-:Y:S02]  /*c6b0*/  IMAD.MOV.U32 R138, RZ, RZ, R90 ;  /* 0x000000ffff8a7224 */ /* 0x000fe400078e005a */
[----:B------:R-:W-:Y:S01]  /*c6c0*/  IMAD.MOV.U32 R146, RZ, RZ, R34 ;  /* 0x000000ffff927224 */ /* 0x000fe200078e0022 */
[-C--:B-1----:R-:W-:Y:S01]  /*c6d0*/  HMMA.16816.F32 R20, R76, R36.reuse, R20 ;  /* 0x000000244c14723c */ /* 0x082fe20000001814 */
[----:B--2---:R-:W-:Y:S02]  /*c6e0*/  FFMA.FTZ R2, R51, c[0x0][0x2d0], -R101 ;  /* 0x0000b40033027a23 */ /* 0x004fe40000010865 */
[C---:B------:R-:W-:Y:S02]  /*c6f0*/  FMUL.FTZ R34, R68.reuse, R150 ;  /* 0x0000009644227220 */ /* 0x040fe40000410000 */
[----:B------:R1:W2:Y:S01]  /*c700*/  MUFU.EX2 R41, R2 ;  /* 0x0000000200297308 */ /* 0x0002a20000000800 */
[----:B------:R-:W-:Y:S02]  /*c710*/  IMAD.MOV.U32 R147, RZ, RZ, R33 ;  /* 0x000000ffff937224 */ /* 0x000fe400078e0021 */
[C---:B------:R-:W-:Y:S01]  /*c720*/  HMMA.16816.F32 R24, R64.reuse, R36, R24 ;  /* 0x000000244018723c */ /* 0x040fe20000001818 */
[C---:B------:R-:W-:Y:S02]  /*c730*/  FMUL.FTZ R33, R69.reuse, R149 ;  /* 0x0000009545217220 */ /* 0x040fe40000410000 */
[----:B------:R-:W-:Y:S01]  /*c740*/  LDSM.16.MT88.4 R148, [R227+0x3100] ;  /* 0x00310000e394783b */ /* 0x000fe20000004200 */
[C---:B------:R-:W-:Y:S02]  /*c750*/  FMUL.FTZ R48, R69.reuse, R164 ;  /* 0x000000a445307220 */ /* 0x040fe40000410000 */
[----:B------:R-:W-:Y:S02]  /*c760*/  IMAD.MOV.U32 R164, RZ, RZ, R195 ;  /* 0x000000ffffa47224 */ /* 0x000fe400078e00c3 */
[-C--:B------:R-:W-:Y:S01]  /*c770*/  HMMA.16816.F32 R28, R64, R38.reuse, R28 ;  /* 0x00000026401c723c */ /* 0x080fe2000000181c */
[----:B---3--:R-:W-:Y:S03]  /*c780*/  IMAD.MOV.U32 R139, RZ, RZ, R203 ;  /* 0x000000ffff8b7224 */ /* 0x008fe600078e00cb */
[----:B------:R-:W-:Y:S02]  /*c790*/  IMAD.MOV.U32 R203, RZ, RZ, R83 ;  /* 0x000000ffffcb7224 */ /* 0x000fe400078e0053 */
[----:B------:R-:W3:Y:S01]  /*c7a0*/  LDSM.16.MT88.4 R80, [R226+0x100] ;  /* 0x00010000e250783b */ /* 0x000ee20000004200 */
[----:B------:R-:W-:Y:S01]  /*c7b0*/  FMUL.FTZ R51, R68, R167 ;  /* 0x000000a744337220 */ /* 0x000fe20000410000 */
[C---:B------:R-:W-:Y:S01]  /*c7c0*/  HMMA.16816.F32 R32, R76.reuse, R38, R32 ;  /* 0x000000264c20723c */ /* 0x040fe20000001820 */
[----:B------:R-:W-:Y:S03]  /*c7d0*/  FMUL.FTZ R37, R69, R153 ;  /* 0x0000009945257220 */ /* 0x000fe60000410000 */
[----:B------:R-:W-:Y:S02]  /*c7e0*/  FMUL.FTZ R43, R0, R159 ;  /* 0x0000009f002b7220 */ /* 0x000fe40000410000 */
[----:B-1----:R-:W-:Y:S02]  /*c7f0*/  FFMA.FTZ R2, R49, c[0x0][0x2d0], -R102 ;  /* 0x0000b40031027a23 */ /* 0x002fe40000010866 */
[C---:B------:R-:W-:Y:S02]  /*c800*/  FMUL.FTZ R39, R68.reuse, R155 ;  /* 0x0000009b44277220 */ /* 0x040fe40000410000 */
[----:B------:R1:W-:Y:S02]  /*c810*/  MUFU.EX2 R131, R2 ;  /* 0x0000000200837308 */ /* 0x0003e40000000800 */
[----:B------:R-:W-:Y:S02]  /*c820*/  FMUL.FTZ R38, R68, R154 ;  /* 0x0000009a44267220 */ /* 0x000fe40000410000 */
[----:B------:R-:W-:Y:S02]  /*c830*/  FMUL.FTZ R36, R69, R152 ;  /* 0x0000009845247220 */ /* 0x000fe40000410000 */
[----:B------:R-:W-:Y:S02]  /*c840*/  IMAD.MOV.U32 R195, RZ, RZ, R202 ;  /* 0x000000ffffc37224 */ /* 0x000fe400078e00ca */
[----:B------:R-:W-:Y:S02]  /*c850*/  IMAD.MOV.U32 R202, RZ, RZ, R212 ;  /* 0x000000ffffca7224 */ /* 0x000fe400078e00d4 */
[----:B------:R-:W-:Y:S01]  /*c860*/  IMAD.MOV.U32 R212, RZ, RZ, R194 ;  /* 0x000000ffffd47224 */ /* 0x000fe200078e00c2 */
[-C--:B------:R-:W-:Y:S01]  /*c870*/  HMMA.16816.F32 R36, R76, R52.reuse, R36 ;  /* 0x000000344c24723c */ /* 0x080fe20000001824 */
[----:B------:R-:W-:Y:S02]  /*c880*/  IMAD.MOV.U32 R194, RZ, RZ, R203 ;  /* 0x000000ffffc27224 */ /* 0x000fe400078e00cb */
[----:B------:R-:W-:Y:S02]  /*c890*/  IMAD.MOV.U32 R122, RZ, RZ, R212 ;  /* 0x000000ffff7a7224 */ /* 0x000fe400078e00d4 */
[----:B------:R-:W-:Y:S02]  /*c8a0*/  IMAD.MOV.U32 R203, RZ, RZ, R208 ;  /* 0x000000ffffcb7224 */ /* 0x000fe400078e00d0 */
[----:B------:R-:W-:Y:S02]  /*c8b0*/  IMAD.MOV.U32 R208, RZ, RZ, R87 ;  /* 0x000000ffffd07224 */ /* 0x000fe400078e0057 */
[----:B------:R-:W-:Y:S03]  /*c8c0*/  FMUL.FTZ R46, R0, R162 ;  /* 0x000000a2002e7220 */ /* 0x000fe60000410000 */
[----:B------:R-:W-:Y:S02]  /*c8d0*/  IMAD.MOV.U32 R132, RZ, RZ, R208 ;  /* 0x000000ffff847224 */ /* 0x000fe400078e00d0 */
[----:B-1----:R-:W-:Y:S02]  /*c8e0*/  FFMA.FTZ R2, R56, c[0x0][0x2d0], -R102 ;  /* 0x0000b40038027a23 */ /* 0x002fe40000010866 */
[----:B------:R-:W-:Y:S02]  /*c8f0*/  IMAD.MOV.U32 R123, RZ, RZ, R203 ;  /* 0x000000ffff7b7224 */ /* 0x000fe400078e00cb */
[----:B------:R1:W4:Y:S01]  /*c900*/  MUFU.EX2 R42, R2 ;  /* 0x00000002002a7308 */ /* 0x0003220000000800 */
[----:B------:R-:W-:Y:S02]  /*c910*/  IMAD.MOV.U32 R121, RZ, RZ, R202 ;  /* 0x000000ffff797224 */ /* 0x000fe400078e00ca */
[----:B------:R-:W-:Y:S02]  /*c920*/  IMAD.MOV.U32 R124, RZ, RZ, R196 ;  /* 0x000000ffff7c7224 */ /* 0x000fe400078e00c4 */
[C---:B------:R-:W-:Y:S02]  /*c930*/  FMUL.FTZ R45, R3.reuse, R161 ;  /* 0x000000a1032d7220 */ /* 0x040fe40000410000 */
[----:B------:R-:W-:Y:S02]  /*c940*/  IMAD.MOV.U32 R120, RZ, RZ, R195 ;  /* 0x000000ffff787224 */ /* 0x000fe400078e00c3 */
[----:B------:R-:W-:Y:S02]  /*c950*/  IMAD.MOV.U32 R136, RZ, RZ, R109 ;  /* 0x000000ffff887224 */ /* 0x000fe400078e006d */
[----:B------:R-:W-:Y:S02]  /*c960*/  IMAD.MOV.U32 R109, RZ, RZ, R194 ;  /* 0x000000ffff6d7224 */ /* 0x000fe400078e00c2 */
[----:B--2---:R-:W-:Y:S02]  /*c970*/  IMAD.MOV.U32 R145, RZ, RZ, R41 ;  /* 0x000000ffff917224 */ /* 0x004fe400078e0029 */
[----:B------:R-:W-:Y:S02]  /*c980*/  FMUL.FTZ R41, R3, R157 ;  /* 0x0000009d03297220 */ /* 0x000fe40000410000 */
[----:B------:R-:W-:Y:S02]  /*c990*/  FMUL.FTZ R49, R69, R165 ;  /* 0x000000a545317220 */ /* 0x000fe40000410000 */
[----:B------:R-:W-:Y:S02]  /*c9a0*/  FMUL.FTZ R56, R3, R172 ;  /* 0x000000ac03387220 */ /* 0x000fe40000410000 */
[----:B------:R-:W-:Y:S02]  /*c9b0*/  IMAD.MOV.U32 R167, RZ, RZ, R84 ;  /* 0x000000ffffa77224 */ /* 0x000fe400078e0054 */
[----:B------:R-:W-:Y:S02]  /*c9c0*/  FFMA.FTZ R109, R109, c[0x0][0x2d0], -R75 ;  /* 0x0000b4006d6d7a23 */ /* 0x000fe4000001084b */
[--C-:B-1----:R-:W-:Y:S02]  /*c9d0*/  FFMA.FTZ R2, R57, c[0x0][0x2d0], -R101.reuse ;  /* 0x0000b40039027a23 */ /* 0x102fe40000010865 */
[----:B----4-:R-:W-:Y:S02]  /*c9e0*/  IMAD.MOV.U32 R144, RZ, RZ, R42 ;  /* 0x000000ffff907224 */ /* 0x010fe400078e002a */
[----:B------:R1:W-:Y:S01]  /*c9f0*/  MUFU.EX2 R126, R2 ;  /* 0x00000002007e7308 */ /* 0x0003e20000000800 */
[C---:B------:R-:W-:Y:S02]  /*ca00*/  FMUL.FTZ R42, R0.reuse, R158 ;  /* 0x0000009e002a7220 */ /* 0x040fe40000410000 */
[----:B------:R-:W-:Y:S05]  /*ca10*/  FMUL.FTZ R57, R3, R173 ;  /* 0x000000ad03397220 */ /* 0x000fea0000410000 */
[C---:B------:R-:W-:Y:S07]  /*ca20*/  HMMA.16816.F32 R40, R64.reuse, R52, R40 ;  /* 0x000000344028723c */ /* 0x040fee0000001828 */
[C---:B------:R-:W-:Y:S01]  /*ca30*/  FMUL.FTZ R52, R69.reuse, R168 ;  /* 0x000000a845347220 */ /* 0x040fe20000410000 */
[-C--:B------:R-:W-:Y:S01]  /*ca40*/  HMMA.16816.F32 R44, R64, R54.reuse, R44 ;  /* 0x00000036402c723c */ /* 0x080fe2000000182c */
[----:B------:R-:W-:Y:S03]  /*ca50*/  FMUL.FTZ R53, R69, R169 ;  /* 0x000000a945357220 */ /* 0x000fe60000410000 */
[----:B-1----:R-:W-:Y:S04]  /*ca60*/  FFMA.FTZ R2, R59, c[0x0][0x2d0], -R101 ;  /* 0x0000b4003b027a23 */ /* 0x002fe80000010865 */
[----:B------:R1:W-:Y:S01]  /*ca70*/  MUFU.EX2 R130, R2 ;  /* 0x0000000200827308 */ /* 0x0003e20000000800 */
[----:B------:R-:W-:Y:S03]  /*ca80*/  FMUL.FTZ R59, R0, R175 ;  /* 0x000000af003b7220 */ /* 0x000fe60000410000 */
[--C-:B-1----:R-:W-:Y:S02]  /*ca90*/  FFMA.FTZ R2, R58, c[0x0][0x2d0], -R102.reuse ;  /* 0x0000b4003a027a23 */ /* 0x102fe40000010866 */
[----:B------:R-:W-:Y:S04]  /*caa0*/  FMUL.FTZ R58, R0, R174 ;  /* 0x000000ae003a7220 */ /* 0x000fe80000410000 */
[----:B------:R1:W-:Y:S02]  /*cab0*/  MUFU.EX2 R127, R2 ;  /* 0x00000002007f7308 */ /* 0x0003e40000000800 */
[----:B-1----:R-:W-:Y:S02]  /*cac0*/  FFMA.FTZ R2, R60, c[0x0][0x2d0], -R102 ;  /* 0x0000b4003c027a23 */ /* 0x002fe40000010866 */
[----:B------:R-:W-:Y:S06]  /*cad0*/  FMUL.FTZ R60, R3, R176 ;  /* 0x000000b0033c7220 */ /* 0x000fec0000410000 */
[----:B------:R1:W2:Y:S01]  /*cae0*/  MUFU.EX2 R50, R2 ;  /* 0x0000000200327308 */ /* 0x0002a20000000800 */
[----:B------:R-:W-:Y:S02]  /*caf0*/  IMAD.MOV.U32 R176, RZ, RZ, R197 ;  /* 0x000000ffffb07224 */ /* 0x000fe400078e00c5 */
[----:B-1----:R-:W-:Y:S02]  /*cb00*/  FFMA.FTZ R2, R62, c[0x0][0x2d0], -R75 ;  /* 0x0000b4003e027a23 */ /* 0x002fe4000001084b */
[----:B--2---:R-:W-:Y:S05]  /*cb10*/  IMAD.MOV.U32 R165, RZ, RZ, R50 ;  /* 0x000000ffffa57224 */ /* 0x004fea00078e0032 */
[----:B------:R1:W-:Y:S01]  /*cb20*/  MUFU.EX2 R107, R2 ;  /* 0x00000002006b7308 */ /* 0x0003e20000000800 */
[----:B------:R-:W-:Y:S02]  /*cb30*/  FMUL.FTZ R50, R68, R166 ;  /* 0x000000a644327220 */ /* 0x000fe40000410000 */
[----:B------:R-:W-:Y:S02]  /*cb40*/  IMAD.MOV.U32 R166, RZ, RZ, R85 ;  /* 0x000000ffffa67224 */ /* 0x000fe400078e0055 */
[----:B------:R-:W-:Y:S03]  /*cb50*/  FMUL.FTZ R62, R0, R178 ;  /* 0x000000b2003e7220 */ /* 0x000fe60000410000 */
[C---:B------:R-:W-:Y:S07]  /*cb60*/  HMMA.16816.F32 R48, R76.reuse, R54, R48 ;  /* 0x000000364c30723c */ /* 0x040fee0000001830 */
[C---:B------:R-:W-:Y:S02]  /*cb70*/  FMUL.FTZ R55, R68.reuse, R171 ;  /* 0x000000ab44377220 */ /* 0x040fe40000410000 */
[----:B------:R-:W-:Y:S07]  /*cb80*/  FMUL.FTZ R54, R68, R170 ;  /* 0x000000aa44367220 */ /* 0x000fee0000410000 */
[-C--:B---3--:R-:W-:Y:S01]  /*cb90*/  HMMA.16816.F32 R52, R76, R80.reuse, R52 ;  /* 0x000000504c34723c */ /* 0x088fe20000001834 */
[--C-:B-1----:R-:W-:Y:S02]  /*cba0*/  FFMA.FTZ R2, R86, c[0x0][0x2d0], -R75.reuse ;  /* 0x0000b40056027a23 */ /* 0x102fe4000001084b */
[----:B------:R-:W1:Y:S02]  /*cbb0*/  LDSM.16.MT88.4 R84, [R224+0x900] ;  /* 0x00090000e054783b */ /* 0x000e640000004200 */
[----:B------:R2:W-:Y:S03]  /*cbc0*/  MUFU.EX2 R116, R2 ;  /* 0x0000000200747308 */ /* 0x0005e60000000800 */
[C---:B------:R-:W-:Y:S07]  /*cbd0*/  HMMA.16816.F32 R56, R64.reuse, R80, R56 ;  /* 0x000000504038723c */ /* 0x040fee0000001838 */
[----:B------:R-:W-:Y:S02]  /*cbe0*/  F2FP.PACK_AB R80, R119, R231 ;  /* 0x000000e77750723e */ /* 0x000fe400000000ff */
[----:B------:R-:W-:Y:S03]  /*cbf0*/  F2FP.PACK_AB R81, R138, R230 ;  /* 0x000000e68a51723e */ /* 0x000fe600000000ff */
[--C-:B--2---:R-:W-:Y:S02]  /*cc00*/  FFMA.FTZ R2, R61, c[0x0][0x2d0], -R100.reuse ;  /* 0x0000b4003d027a23 */ /* 0x104fe40000010864 */
[----:B------:R-:W-:Y:S02]  /*cc10*/  FMUL.FTZ R61, R3, R177 ;  /* 0x000000b1033d7220 */ /* 0x000fe40000410000 */
[----:B------:R2:W-:Y:S02]  /*cc20*/  MUFU.EX2 R155, R2 ;  /* 0x00000002009b7308 */ /* 0x0005e40000000800 */
[--C-:B--2---:R-:W-:Y:S02]  /*cc30*/  FFMA.FTZ R2, R63, c[0x0][0x2d0], -R100.reuse ;  /* 0x0000b4003f027a23 */ /* 0x104fe40000010864 */
[----:B------:R-:W-:Y:S06]  /*cc40*/  FMUL.FTZ R63, R0, R179 ;  /* 0x000000b3003f7220 */ /* 0x000fec0000410000 */
[----:B------:R2:W-:Y:S01]  /*cc50*/  MUFU.EX2 R154, R2 ;  /* 0x00000002009a7308 */ /* 0x0005e20000000800 */
[-C--:B------:R-:W-:Y:S07]  /*cc60*/  HMMA.16816.F32 R60, R64, R82.reuse, R60 ;  /* 0x00000052403c723c */ /* 0x080fee000000183c */
[C---:B------:R-:W-:Y:S02]  /*cc70*/  FMUL.FTZ R64, R69.reuse, R180 ;  /* 0x000000b445407220 */ /* 0x040fe40000410000 */
[----:B------:R-:W-:Y:S03]  /*cc80*/  FMUL.FTZ R65, R69, R181 ;  /* 0x000000b545417220 */ /* 0x000fe60000410000 */
[C---:B------:R-:W-:Y:S02]  /*cc90*/  FMUL.FTZ R66, R68.reuse, R182 ;  /* 0x000000b644427220 */ /* 0x040fe40000410000 */
[----:B------:R-:W-:Y:S02]  /*cca0*/  FMUL.FTZ R67, R68, R183 ;  /* 0x000000b744437220 */ /* 0x000fe40000410000 */
[--C-:B--2---:R-:W-:Y:S05]  /*ccb0*/  FFMA.FTZ R2, R88, c[0x0][0x2d0], -R75.reuse ;  /* 0x0000b40058027a23 */ /* 0x104fea000001084b */
[----:B------:R-:W-:Y:S01]  /*ccc0*/  HMMA.16816.F32 R64, R76, R82, R64 ;  /* 0x000000524c40723c */ /* 0x000fe20000001840 */
[----:B------:R2:W-:Y:S06]  /*ccd0*/  MUFU.EX2 R110, R2 ;  /* 0x00000002006e7308 */ /* 0x0005ec0000000800 */
[----:B------:R-:W-:Y:S02]  /*cce0*/  F2FP.PACK_AB R76, R229, R233 ;  /* 0x000000e9e54c723e */ /* 0x000fe400000000ff */
[----:B------:R-:W-:Y:S03]  /*ccf0*/  F2FP.PACK_AB R77, R228, R232 ;  /* 0x000000e8e44d723e */ /* 0x000fe600000000ff */
[----:B------:R-:W-:Y:S02]  /*cd00*/  F2FP.PACK_AB R78, R176, R137 ;  /* 0x00000089b04e723e */ /* 0x000fe400000000ff */
[----:B------:R-:W-:Y:S02]  /*cd10*/  F2FP.PACK_AB R79, R143, R136 ;  /* 0x000000888f4f723e */ /* 0x000fe400000000ff */
[----:B------:R-:W-:Y:S02]  /*cd20*/  F2FP.PACK_AB R82, R142, R166 ;  /* 0x000000a68e52723e */ /* 0x000fe400000000ff */
[----:B------:R-:W-:Y:S03]  /*cd30*/  F2FP.PACK_AB R83, R141, R167 ;  /* 0x000000a78d53723e */ /* 0x000fe600000000ff */
[-C--:B-1----:R-:W-:Y:S01]  /*cd40*/  HMMA.16816.F32 R4, R76, R84.reuse, R4 ;  /* 0x000000544c04723c */ /* 0x082fe20000001804 */
[----:B--2---:R-:W-:Y:S02]  /*cd50*/  FFMA.FTZ R2, R89, c[0x0][0x2d0], -R75 ;  /* 0x0000b40059027a23 */ /* 0x004fe4000001084b */
[----:B------:R-:W1:Y:S05]  /*cd60*/  LDSM.16.MT88.4 R88, [R227+0x900] ;  /* 0x00090000e358783b */ /* 0x000e6a0000004200 */
[C---:B------:R-:W-:Y:S01]  /*cd70*/  HMMA.16816.F32 R8, R80.reuse, R84, R8 ;  /* 0x000000545008723c */ /* 0x040fe20000001808 */
[----:B------:R2:W-:Y:S07]  /*cd80*/  MUFU.EX2 R118, R2 ;  /* 0x0000000200767308 */ /* 0x0005ee0000000800 */
[-C--:B------:R-:W-:Y:S08]  /*cd90*/  HMMA.16816.F32 R12, R80, R86.reuse, R12 ;  /* 0x00000056500c723c */ /* 0x080ff0000000180c */
[C---:B------:R-:W-:Y:S01]  /*cda0*/  HMMA.16816.F32 R16, R76.reuse, R86, R16 ;  /* 0x000000564c10723c */ /* 0x040fe20000001810 */
[----:B------:R-:W-:Y:S03]  /*cdb0*/  LDSM.16.MT88.4 R84, [R226+0x900] ;  /* 0x00090000e254783b */ /* 0x000fe60000004200 */
[--C-:B--2---:R-:W-:Y:S04]  /*cdc0*/  FFMA.FTZ R2, R93, c[0x0][0x2d0], -R100.reuse ;  /* 0x0000b4005d027a23 */ /* 0x104fe80000010864 */
[----:B------:R2:W3:Y:S01]  /*cdd0*/  MUFU.EX2 R117, R2 ;  /* 0x0000000200757308 */ /* 0x0004e20000000800 */
[-C--:B-1----:R-:W-:Y:S08]  /*cde0*/  HMMA.16816.F32 R20, R76, R88.reuse, R20 ;  /* 0x000000584c14723c */ /* 0x082ff00000001814 */
[C---:B------:R-:W-:Y:S01]  /*cdf0*/  HMMA.16816.F32 R24, R80.reuse, R88, R24 ;  /* 0x000000585018723c */ /* 0x040fe20000001818 */
[--C-:B--2---:R-:W-:Y:S07]  /*ce00*/  FFMA.FTZ R2, R94, c[0x0][0x2d0], -R100.reuse ;  /* 0x0000b4005e027a23 */ /* 0x104fee0000010864 */
[-C--:B------:R-:W-:Y:S01]  /*ce10*/  HMMA.16816.F32 R28, R80, R90.reuse, R28 ;  /* 0x0000005a501c723c */ /* 0x080fe2000000181c */
[----:B------:R-:W-:Y:S01]  /*ce20*/  FFMA.FTZ R88, R104, c[0x0][0x2d0], -R101 ;  /* 0x0000b40068587a23 */ /* 0x000fe20000010865 */
[----:B------:R1:W-:Y:S02]  /*ce30*/  MUFU.EX2 R133, R2 ;  /* 0x0000000200857308 */ /* 0x0003e40000000800 */
[----:B------:R-:W-:Y:S02]  /*ce40*/  FFMA.FTZ R104, R249, c[0x0][0x2d0], -R100 ;  /* 0x0000b400f9687a23 */ /* 0x000fe40000010864 */
[----:B---3--:R-:W-:Y:S02]  /*ce50*/  IMAD.MOV.U32 R249, RZ, RZ, R117 ;  /* 0x000000fffff97224 */ /* 0x008fe400078e0075 */
[C---:B------:R-:W-:Y:S01]  /*ce60*/  HMMA.16816.F32 R32, R76.reuse, R90, R32 ;  /* 0x0000005a4c20723c */ /* 0x040fe20000001820 */
[----:B------:R-:W-:Y:S03]  /*ce70*/  IMAD.MOV.U32 R117, RZ, RZ, R108 ;  /* 0x000000ffff757224 */ /* 0x000fe600078e006c */
[----:B------:R2:W-:Y:S01]  /*ce80*/  MUFU.EX2 R157, R88 ;  /* 0x00000058009d7308 */ /* 0x0005e20000000800 */
[--C-:B------:R-:W-:Y:S02]  /*ce90*/  FFMA.FTZ R108, R204, c[0x0][0x2d0], -R101.reuse ;  /* 0x0000b400cc6c7a23 */ /* 0x100fe40000010865 */
[----:B------:R-:W-:Y:S02]  /*cea0*/  IMAD.MOV.U32 R204, RZ, RZ, R126 ;  /* 0x000000ffffcc7224 */ /* 0x000fe400078e007e */
[--C-:B-1----:R-:W-:Y:S02]  /*ceb0*/  FFMA.FTZ R2, R92, c[0x0][0x2d0], -R101.reuse ;  /* 0x0000b4005c027a23 */ /* 0x102fe40000010865 */
[----:B------:R-:W1:Y:S03]  /*cec0*/  LDSM.16.MT88.4 R92, [R225+0x900] ;  /* 0x00090000e15c783b */ /* 0x000e660000004200 */
[----:B------:R3:W-:Y:S05]  /*ced0*/  MUFU.EX2 R153, R2 ;  /* 0x0000000200997308 */ /* 0x0007ea0000000800 */
[----:B--2---:R-:W2:Y:S01]  /*cee0*/  LDSM.16.MT88.4 R88, [R224+0x1100] ;  /* 0x00110000e058783b */ /* 0x004ea20000004200 */
[----:B---3--:R-:W-:Y:S04]  /*cef0*/  FFMA.FTZ R2, R98, c[0x0][0x2d0], -R101 ;  /* 0x0000b40062027a23 */ /* 0x008fe80000010865 */
[----:B------:R3:W4:Y:S01]  /*cf00*/  MUFU.EX2 R159, R2 ;  /* 0x00000002009f7308 */ /* 0x0007220000000800 */
[-C--:B-1----:R-:W-:Y:S08]  /*cf10*/  HMMA.16816.F32 R36, R76, R92.reuse, R36 ;  /* 0x0000005c4c24723c */ /* 0x082ff00000001824 */
[C---:B------:R-:W-:Y:S01]  /*cf20*/  HMMA.16816.F32 R40, R80.reuse, R92, R40 ;  /* 0x0000005c5028723c */ /* 0x040fe20000001828 */
[--C-:B---3--:R-:W-:Y:S07]  /*cf30*/  FFMA.FTZ R2, R96, c[0x0][0x2d0], -R102.reuse ;  /* 0x0000b40060027a23 */ /* 0x108fee0000010866 */
[-C--:B------:R-:W-:Y:S01]  /*cf40*/  HMMA.16816.F32 R44, R80, R94.reuse, R44 ;  /* 0x0000005e502c723c */ /* 0x080fe2000000182c */
[----:B------:R-:W-:Y:S01]  /*cf50*/  FFMA.FTZ R92, R186, c[0x0][0x2d0], -R75 ;  /* 0x0000b400ba5c7a23 */ /* 0x000fe2000001084b */
[----:B------:R1:W-:Y:S02]  /*cf60*/  MUFU.EX2 R152, R2 ;  /* 0x0000000200987308 */ /* 0x0003e40000000800 */
[----:B------:R-:W-:Y:S02]  /*cf70*/  FFMA.FTZ R96, R106, c[0x0][0x2d0], -R102 ;  /* 0x0000b4006a607a23 */ /* 0x000fe40000010866 */
[--C-:B------:R-:W-:Y:S02]  /*cf80*/  FFMA.FTZ R106, R207, c[0x0][0x2d0], -R101.reuse ;  /* 0x0000b400cf6a7a23 */ /* 0x100fe40000010865 */
[C---:B------:R-:W-:Y:S01]  /*cf90*/  HMMA.16816.F32 R48, R76.reuse, R94, R48 ;  /* 0x0000005e4c30723c */ /* 0x040fe20000001830 */
[----:B------:R-:W-:Y:S03]  /*cfa0*/  IMAD.MOV.U32 R207, RZ, RZ, R128 ;  /* 0x000000ffffcf7224 */ /* 0x000fe600078e0080 */
[----:B------:R3:W-:Y:S04]  /*cfb0*/  MUFU.EX2 R163, R92 ;  /* 0x0000005c00a37308 */ /* 0x0007e80000000800 */
[-C--:B------:R-:W-:Y:S06]  /*cfc0*/  HMMA.16816.F32 R52, R76, R84.reuse, R52 ;  /* 0x000000544c34723c */ /* 0x080fec0000001834 */
[----:B------:R-:W-:Y:S02]  /*cfd0*/  MUFU.EX2 R160, R96 ;  /* 0x0000006000a07308 */ /* 0x000fe40000000800 */
[C---:B------:R-:W-:Y:S01]  /*cfe0*/  HMMA.16816.F32 R56, R80.reuse, R84, R56 ;  /* 0x000000545038723c */ /* 0x040fe20000001838 */
[----:B-1----:R-:W-:Y:S07]  /*cff0*/  FFMA.FTZ R2, R97, c[0x0][0x2d0], -R102 ;  /* 0x0000b40061027a23 */ /* 0x002fee0000010866 */
[-C--:B------:R-:W-:Y:S01]  /*d000*/  HMMA.16816.F32 R60, R80, R86.reuse, R60 ;  /* 0x00000056503c723c */ /* 0x080fe2000000183c */
[----:B------:R1:W1:Y:S01]  /*d010*/  MUFU.EX2 R158, R2 ;  /* 0x00000002009e7308 */ /* 0x0002620000000800 */
[----:B---3--:R-:W3:Y:S05]  /*d020*/  LDSM.16.MT88.4 R92, [R227+0x1100] ;  /* 0x00110000e35c783b */ /* 0x008eea0000004200 */
[----:B------:R-:W-:Y:S01]  /*d030*/  F2FP.PACK_AB R83, R165, R127 ;  /* 0x0000007fa553723e */ /* 0x000fe200000000ff */
[----:B------:R-:W-:Y:S01]  /*d040*/  HMMA.16816.F32 R64, R76, R86, R64 ;  /* 0x000000564c40723c */ /* 0x000fe20000001840 */
[----:B------:R-:W-:Y:S02]  /*d050*/  F2FP.PACK_AB R80, R145, R139 ;  /* 0x0000008b9150723e */ /* 0x000fe400000000ff */
[----:B------:R-:W-:Y:S01]  /*d060*/  MUFU.EX2 R174, R106 ;  /* 0x0000006a00ae7308 */ /* 0x000fe20000000800 */
[----:B------:R-:W-:Y:S01]  /*d070*/  F2FP.PACK_AB R81, R144, R131 ;  /* 0x000000839051723e */ /* 0x000fe200000000ff */
[----:B------:R-:W3:Y:S01]  /*d080*/  LDSM.16.MT88.4 R84, [R225+0x1100] ;  /* 0x00110000e154783b */ /* 0x000ee20000004200 */
[----:B------:R-:W-:Y:S02]  /*d090*/  F2FP.PACK_AB R82, R130, R126 ;  /* 0x0000007e8252723e */ /* 0x000fe400000000ff */
[----:B------:R-:W-:Y:S04]  /*d0a0*/  F2FP.PACK_AB R77, R146, R164 ;  /* 0x000000a4924d723e */ /* 0x000fe800000000ff */
[----:B------:R-:W-:Y:S02]  /*d0b0*/  F2FP.PACK_AB R76, R147, R140 ;  /* 0x0000008c934c723e */ /* 0x000fe400000000ff */
[----:B------:R-:W-:Y:S02]  /*d0c0*/  F2FP.PACK_AB R78, R128, R125 ;  /* 0x0000007d804e723e */ /* 0x000fe400000000ff */
[----:B------:R-:W-:Y:S01]  /*d0d0*/  F2FP.PACK_AB R79, R129, R124 ;  /* 0x0000007c814f723e */ /* 0x000fe200000000ff */
[----:B-1----:R-:W-:Y:S02]  /*d0e0*/  FFMA.FTZ R2, R105, c[0x0][0x2d0], -R101 ;  /* 0x0000b40069027a23 */ /* 0x002fe40000010865 */
[----:B------:R-:W-:Y:S02]  /*d0f0*/  FFMA.FTZ R105, R248, c[0x0][0x2d0], -R100 ;  /* 0x0000b400f8697a23 */ /* 0x000fe40000010864 */
[----:B------:R1:W1:Y:S01]  /*d100*/  MUFU.EX2 R212, R2 ;  /* 0x0000000200d47308 */ /* 0x0002620000000800 */
[----:B------:R-:W-:Y:S01]  /*d110*/  IMAD.MOV.U32 R248, RZ, RZ, R110 ;  /* 0x000000fffff87224 */ /* 0x000fe200078e006e */
[-C--:B--2---:R-:W-:Y:S01]  /*d120*/  HMMA.16816.F32 R4, R76, R88.reuse, R4 ;  /* 0x000000584c04723c */ /* 0x084fe20000001804 */
[----:B------:R-:W-:Y:S02]  /*d130*/  FFMA.FTZ R110, R222, c[0x0][0x2d0], -R100 ;  /* 0x0000b400de6e7a23 */ /* 0x000fe40000010864 */
[----:B------:R-:W-:Y:S05]  /*d140*/  IMAD.MOV.U32 R222, RZ, RZ, R116 ;  /* 0x000000ffffde7224 */ /* 0x000fea00078e0074 */
[C---:B------:R-:W-:Y:S01]  /*d150*/  HMMA.16816.F32 R8, R80.reuse, R88, R8 ;  /* 0x000000585008723c */ /* 0x040fe20000001808 */
[----:B------:R-:W-:Y:S07]  /*d160*/  MUFU.EX2 R186, R105 ;  /* 0x0000006900ba7308 */ /* 0x000fee0000000800 */
[-C--:B------:R-:W-:Y:S01]  /*d170*/  HMMA.16816.F32 R12, R80, R90.reuse, R12 ;  /* 0x0000005a500c723c */ /* 0x080fe2000000180c */
[--C-:B-1----:R-:W-:Y:S07]  /*d180*/  FFMA.FTZ R2, R103, c[0x0][0x2d0], -R102.reuse ;  /* 0x0000b40067027a23 */ /* 0x102fee0000010866 */
[C---:B------:R-:W-:Y:S01]  /*d190*/  HMMA.16816.F32 R16, R76.reuse, R90, R16 ;  /* 0x0000005a4c10723c */ /* 0x040fe20000001810 */
[----:B------:R-:W1:Y:S01]  /*d1a0*/  LDSM.16.MT88.4 R88, [R226+0x1100] ;  /* 0x00110000e258783b */ /* 0x000e620000004200 */
[----:B------:R2:W-:Y:S02]  /*d1b0*/  MUFU.EX2 R156, R2 ;  /* 0x00000002009c7308 */ /* 0x0005e40000000800 */
[----:B------:R-:W-:Y:S02]  /*d1c0*/  FFMA.FTZ R103, R123, c[0x0][0x2d0], -R75 ;  /* 0x0000b4007b677a23 */ /* 0x000fe4000001084b */
[----:B------:R-:W-:Y:S02]  /*d1d0*/  FFMA.FTZ R123, R198, c[0x0][0x2d0], -R101 ;  /* 0x0000b400c67b7a23 */ /* 0x000fe40000010865 */
[-C--:B---3--:R-:W-:Y:S01]  /*d1e0*/  HMMA.16816.F32 R20, R76, R92.reuse, R20 ;  /* 0x0000005c4c14723c */ /* 0x088fe20000001814 */
[----:B------:R-:W-:Y:S07]  /*d1f0*/  IMAD.MOV.U32 R198, RZ, RZ, R131 ;  /* 0x000000ffffc67224 */ /* 0x000fee00078e0083 */
[C---:B------:R-:W-:Y:S08]  /*d200*/  HMMA.16816.F32 R24, R80.reuse, R92, R24 ;  /* 0x0000005c5018723c */ /* 0x040ff00000001818 */
[-C--:B------:R-:W-:Y:S01]  /*d210*/  HMMA.16816.F32 R28, R80, R94.reuse, R28 ;  /* 0x0000005e501c723c */ /* 0x080fe2000000181c */
[--C-:B--2---:R-:W-:Y:S02]  /*d220*/  FFMA.FTZ R2, R99, c[0x0][0x2d0], -R102.reuse ;  /* 0x0000b40063027a23 */ /* 0x104fe40000010866 */
[----:B------:R-:W-:Y:S05]  /*d230*/  LDSM.16.MT88.4 R96, [R225+0x1900] ;  /* 0x00190000e160783b */ /* 0x000fea0000004200 */
[C---:B------:R-:W-:Y:S01]  /*d240*/  HMMA.16816.F32 R32, R76.reuse, R94, R32 ;  /* 0x0000005e4c20723c */ /* 0x040fe20000001820 */
[----:B------:R2:W3:Y:S02]  /*d250*/  MUFU.EX2 R210, R2 ;  /* 0x0000000200d27308 */ /* 0x0004e40000000800 */
[----:B------:R-:W-:Y:S05]  /*d260*/  LDSM.16.MT88.4 R92, [R227+0x1900] ;  /* 0x00190000e35c783b */ /* 0x000fea0000004200 */
[-C--:B------:R-:W-:Y:S08]  /*d270*/  HMMA.16816.F32 R36, R76, R84.reuse, R36 ;  /* 0x000000544c24723c */ /* 0x080ff00000001824 */
[C---:B------:R-:W-:Y:S08]  /*d280*/  HMMA.16816.F32 R40, R80.reuse, R84, R40 ;  /* 0x000000545028723c */ /* 0x040ff00000001828 */
[-C--:B------:R-:W-:Y:S01]  /*d290*/  HMMA.16816.F32 R44, R80, R86.reuse, R44 ;  /* 0x00000056502c723c */ /* 0x080fe2000000182c */
[--C-:B--2---:R-:W-:Y:S02]  /*d2a0*/  FFMA.FTZ R2, R187, c[0x0][0x2d0], -R75.reuse ;  /* 0x0000b400bb027a23 */ /* 0x104fe4000001084b */
[----:B------:R2:W-:Y:S05]  /*d2b0*/  MUFU.EX2 R187, R104 ;  /* 0x0000006800bb7308 */ /* 0x0005ea0000000800 */
[C---:B------:R-:W-:Y:S01]  /*d2c0*/  HMMA.16816.F32 R48, R76.reuse, R86, R48 ;  /* 0x000000564c30723c */ /* 0x040fe20000001830 */
[----:B------:R-:W3:Y:S04]  /*d2d0*/  LDSM.16.MT88.4 R84, [R224+0x1900] ;  /* 0x00190000e054783b */ /* 0x000ee80000004200 */
[----:B------:R4:W-:Y:S03]  /*d2e0*/  MUFU.EX2 R208, R2 ;  /* 0x0000000200d07308 */ /* 0x0009e60000000800 */
[-C--:B-1----:R-:W-:Y:S08]  /*d2f0*/  HMMA.16816.F32 R52, R76, R88.reuse, R52 ;  /* 0x000000584c34723c */ /* 0x082ff00000001834 */
[C---:B------:R-:W-:Y:S01]  /*d300*/  HMMA.16816.F32 R56, R80.reuse, R88, R56 ;  /* 0x000000585038723c */ /* 0x040fe20000001838 */
[----:B--2---:R-:W-:Y:S03]  /*d310*/  FFMA.FTZ R104, R250, c[0x0][0x2d0], -R102 ;  /* 0x0000b400fa687a23 */ /* 0x004fe60000010866 */
[----:B------:R-:W-:Y:S04]  /*d320*/  IMAD.MOV.U32 R250, RZ, RZ, R166 ;  /* 0x000000fffffa7224 */ /* 0x000fe800078e00a6 */
[-C--:B------:R-:W-:Y:S01]  /*d330*/  HMMA.16816.F32 R60, R80, R90.reuse, R60 ;  /* 0x0000005a503c723c */ /* 0x080fe2000000183c */
[----:B------:R-:W-:Y:S03]  /*d340*/  FFMA.FTZ R88, R132, c[0x0][0x2d0], -R75 ;  /* 0x0000b40084587a23 */ /* 0x000fe6000001084b */
[--C-:B----4-:R-:W-:Y:S03]  /*d350*/  FFMA.FTZ R2, R112, c[0x0][0x2d0], -R100.reuse ;  /* 0x0000b40070027a23 */ /* 0x110fe60000010864 */
[----:B------:R-:W-:Y:S01]  /*d360*/  F2FP.PACK_AB R80, R159, R153 ;  /* 0x000000999f50723e */ /* 0x000fe200000000ff */
[----:B------:R-:W-:Y:S01]  /*d370*/  HMMA.16816.F32 R64, R76, R90, R64 ;  /* 0x0000005a4c40723c */ /* 0x000fe20000001840 */
[----:B------:R1:W-:Y:S03]  /*d380*/  MUFU.EX2 R162, R2 ;  /* 0x0000000200a27308 */ /* 0x0003e60000000800 */
[--C-:B------:R-:W-:Y:S01]  /*d390*/  FFMA.FTZ R112, R221, c[0x0][0x2d0], -R100.reuse ;  /* 0x0000b400dd707a23 */ /* 0x100fe20000010864 */
[----:B------:R-:W-:Y:S01]  /*d3a0*/  F2FP.PACK_AB R81, R158, R152 ;  /* 0x000000989e51723e */ /* 0x000fe200000000ff */
[----:B------:R-:W-:Y:S01]  /*d3b0*/  IMAD.MOV.U32 R221, RZ, RZ, R107 ;  /* 0x000000ffffdd7224 */ /* 0x000fe200078e006b */
[----:B------:R-:W-:Y:S01]  /*d3c0*/  F2FP.PACK_AB R77, R154, R155 ;  /* 0x0000009b9a4d723e */ /* 0x000fe200000000ff */
[----:B------:R-:W-:Y:S01]  /*d3d0*/  FFMA.FTZ R107, R206, c[0x0][0x2d0], -R101 ;  /* 0x0000b400ce6b7a23 */ /* 0x000fe20000010865 */
[----:B------:R-:W-:Y:S03]  /*d3e0*/  F2FP.PACK_AB R82, R212, R157 ;  /* 0x0000009dd452723e */ /* 0x000fe600000000ff */
[----:B------:R-:W-:Y:S01]  /*d3f0*/  F2FP.PACK_AB R76, R222, R221 ;  /* 0x000000ddde4c723e */ /* 0x000fe200000000ff */
[----:B------:R-:W-:Y:S01]  /*d400*/  IMAD.MOV.U32 R206, RZ, RZ, R127 ;  /* 0x000000ffffce7224 */ /* 0x000fe200078e007f */
[----:B---3--:R-:W-:Y:S01]  /*d410*/  F2FP.PACK_AB R83, R210, R156 ;  /* 0x0000009cd253723e */ /* 0x008fe200000000ff */
[--C-:B-1----:R-:W-:Y:S02]  /*d420*/  FFMA.FTZ R2, R184, c[0x0][0x2d0], -R100.reuse ;  /* 0x0000b400b8027a23 */ /* 0x102fe40000010864 */
[----:B------:R-:W-:Y:S10]  /*d430*/  MUFU.EX2 R184, R108 ;  /* 0x0000006c00b87308 */ /* 0x000ff40000000800 */
[----:B------:R1:W-:Y:S02]  /*d440*/  MUFU.EX2 R205, R2 ;  /* 0x0000000200cd7308 */ /* 0x0003e40000000800 */
[--C-:B-1----:R-:W-:Y:S08]  /*d450*/  FFMA.FTZ R2, R192, c[0x0][0x2d0], -R75.reuse ;  /* 0x0000b400c0027a23 */ /* 0x102ff0000001084b */
[----:B------:R1:W-:Y:S02]  /*d460*/  MUFU.EX2 R203, R2 ;  /* 0x0000000200cb7308 */ /* 0x0003e40000000800 */
[----:B-1----:R-:W-:Y:S08]  /*d470*/  FFMA.FTZ R2, R193, c[0x0][0x2d0], -R75 ;  /* 0x0000b400c1027a23 */ /* 0x002ff0000001084b */
[----:B------:R1:W-:Y:S02]  /*d480*/  MUFU.EX2 R202, R2 ;  /* 0x0000000200ca7308 */ /* 0x0003e40000000800 */
[--C-:B-1----:R-:W-:Y:S08]  /*d490*/  FFMA.FTZ R2, R188, c[0x0][0x2d0], -R100.reuse ;  /* 0x0000b400bc027a23 */ /* 0x102ff00000010864 */
[----:B------:R1:W-:Y:S10]  /*d4a0*/  MUFU.EX2 R188, R88 ;  /* 0x0000005800bc7308 */ /* 0x0003f40000000800 */
[----:B------:R2:W-:Y:S01]  /*d4b0*/  MUFU.EX2 R197, R2 ;  /* 0x0000000200c57308 */ /* 0x0005e20000000800 */
[----:B-1----:R-:W1:Y:S01]  /*d4c0*/  LDSM.16.MT88.4 R88, [R226+0x1900] ;  /* 0x00190000e258783b */ /* 0x002e620000004200 */
[----:B--2---:R-:W-:Y:S08]  /*d4d0*/  FFMA.FTZ R2, R189, c[0x0][0x2d0], -R100 ;  /* 0x0000b400bd027a23 */ /* 0x004ff00000010864 */
[----:B------:R-:W-:Y:S10]  /*d4e0*/  MUFU.EX2 R189, R103 ;  /* 0x0000006700bd7308 */ /* 0x000ff40000000800 */
[----:B------:R2:W-:Y:S02]  /*d4f0*/  MUFU.EX2 R196, R2 ;  /* 0x0000000200c47308 */ /* 0x0005e40000000800 */
[--C-:B--2---:R-:W-:Y:S08]  /*d500*/  FFMA.FTZ R2, R115, c[0x0][0x2d0], -R101.reuse ;  /* 0x0000b40073027a23 */ /* 0x104ff00000010865 */
[----:B------:R2:W-:Y:S02]  /*d510*/  MUFU.EX2 R161, R2 ;  /* 0x0000000200a17308 */ /* 0x0005e40000000800 */
[----:B--2---:R-:W-:Y:S08]  /*d520*/  FFMA.FTZ R2, R185, c[0x0][0x2d0], -R101 ;  /* 0x0000b400b9027a23 */ /* 0x004ff00000010865 */
[----:B------:R2:W-:Y:S10]  /*d530*/  MUFU.EX2 R185, R107 ;  /* 0x0000006b00b97308 */ /* 0x0005f40000000800 */
[----:B------:R3:W-:Y:S01]  /*d540*/  MUFU.EX2 R195, R2 ;  /* 0x0000000200c37308 */ /* 0x0007e20000000800 */
[--C-:B--2---:R-:W-:Y:S02]  /*d550*/  FFMA.FTZ R107, R246, c[0x0][0x2d0], -R102.reuse ;  /* 0x0000b400f66b7a23 */ /* 0x104fe40000010866 */
[--C-:B---3--:R-:W-:Y:S02]  /*d560*/  FFMA.FTZ R2, R111, c[0x0][0x2d0], -R102.reuse ;  /* 0x0000b4006f027a23 */ /* 0x108fe40000010866 */
[----:B------:R-:W-:Y:S05]  /*d570*/  FFMA.FTZ R111, R122, c[0x0][0x2d0], -R75 ;  /* 0x0000b4007a6f7a23 */ /* 0x000fea000001084b */
[----:B------:R2:W-:Y:S01]  /*d580*/  MUFU.EX2 R194, R2 ;  /* 0x0000000200c27308 */ /* 0x0005e20000000800 */
[----:B------:R-:W-:Y:S02]  /*d590*/  FFMA.FTZ R122, R200, c[0x0][0x2d0], -R101 ;  /* 0x0000b400c87a7a23 */ /* 0x000fe40000010865 */
[----:B------:R-:W-:Y:S02]  /*d5a0*/  IMAD.MOV.U32 R200, RZ, RZ, R125 ;  /* 0x000000ffffc87224 */ /* 0x000fe400078e007d */
[--C-:B--2---:R-:W-:Y:S05]  /*d5b0*/  FFMA.FTZ R2, R191, c[0x0][0x2d0], -R101.reuse ;  /* 0x0000b400bf027a23 */ /* 0x104fea0000010865 */
[----:B------:R2:W-:Y:S02]  /*d5c0*/  MUFU.EX2 R192, R2 ;  /* 0x0000000200c07308 */ /* 0x0005e40000000800 */
[----:B--2---:R-:W-:Y:S08]  /*d5d0*/  FFMA.FTZ R2, R190, c[0x0][0x2d0], -R101 ;  /* 0x0000b400be027a23 */ /* 0x004ff00000010865 */
[----:B------:R2:W-:Y:S02]  /*d5e0*/  MUFU.EX2 R193, R2 ;  /* 0x0000000200c17308 */ /* 0x0005e40000000800 */
[----:B--2---:R-:W-:Y:S02]  /*d5f0*/  FFMA.FTZ R2, R114, c[0x0][0x2d0], -R102 ;  /* 0x0000b40072027a23 */ /* 0x004fe40000010866 */
[----:B------:R-:W-:Y:S06]  /*d600*/  FFMA.FTZ R114, R121, c[0x0][0x2d0], -R75 ;  /* 0x0000b40079727a23 */ /* 0x000fec000001084b */
[----:B------:R2:W-:Y:S01]  /*d610*/  MUFU.EX2 R171, R2 ;  /* 0x0000000200ab7308 */ /* 0x0005e20000000800 */
[----:B------:R-:W-:Y:S02]  /*d620*/  FFMA.FTZ R121, R201, c[0x0][0x2d0], -R101 ;  /* 0x0000b400c9797a23 */ /* 0x000fe40000010865 */
[----:B------:R-:W-:Y:S07]  /*d630*/  IMAD.MOV.U32 R201, RZ, RZ, R124 ;  /* 0x000000ffffc97224 */ /* 0x000fee00078e007c */
[----:B------:R-:W-:Y:S01]  /*d640*/  MUFU.EX2 R103, R121 ;  /* 0x0000007900677308 */ /* 0x000fe20000000800 */
[----:B--2---:R-:W-:Y:S09]  /*d650*/  FFMA.FTZ R2, R113, c[0x0][0x2d0], -R102 ;  /* 0x0000b40071027a23 */ /* 0x004ff20000010866 */
[----:B------:R2:W-:Y:S02]  /*d660*/  MUFU.EX2 R170, R2 ;  /* 0x0000000200aa7308 */ /* 0x0005e40000000800 */
[--C-:B--2---:R-:W-:Y:S08]  /*d670*/  FFMA.FTZ R2, R135, c[0x0][0x2d0], -R75.reuse ;  /* 0x0000b40087027a23 */ /* 0x104ff0000001084b */
[----:B------:R2:W-:Y:S02]  /*d680*/  MUFU.EX2 R169, R2 ;  /* 0x0000000200a97308 */ /* 0x0005e40000000800 */
[--C-:B--2---:R-:W-:Y:S02]  /*d690*/  FFMA.FTZ R2, R134, c[0x0][0x2d0], -R75.reuse ;  /* 0x0000b40086027a23 */ /* 0x104fe4000001084b */
[----:B------:R-:W-:Y:S06]  /*d6a0*/  FFMA.FTZ R75, R120, c[0x0][0x2d0], -R75 ;  /* 0x0000b400784b7a23 */ /* 0x000fec000001084b */
[----:B------:R2:W-:Y:S01]  /*d6b0*/  MUFU.EX2 R191, R2 ;  /* 0x0000000200bf7308 */ /* 0x0005e20000000800 */
[--C-:B------:R-:W-:Y:S02]  /*d6c0*/  FFMA.FTZ R120, R220, c[0x0][0x2d0], -R100.reuse ;  /* 0x0000b400dc787a23 */ /* 0x100fe40000010864 */
[----:B------:R-:W-:Y:S07]  /*d6d0*/  IMAD.MOV.U32 R220, RZ, RZ, R165 ;  /* 0x000000ffffdc7224 */ /* 0x000fee00078e00a5 */
[----:B------:R-:W-:Y:S10]  /*d6e0*/  MUFU.EX2 R108, R75 ;  /* 0x0000004b006c7308 */ /* 0x000ff40000000800 */
[----:B------:R-:W-:Y:S01]  /*d6f0*/  MUFU.EX2 R106, R120 ;  /* 0x00000078006a7308 */ /* 0x000fe20000000800 */
[--C-:B--2---:R-:W-:Y:S02]  /*d700*/  FFMA.FTZ R2, R214, c[0x0][0x2d0], -R100.reuse ;  /* 0x0000b400d6027a23 */ /* 0x104fe40000010864 */
[----:B------:R-:W-:Y:S02]  /*d710*/  IMAD.MOV.U32 R214, RZ, RZ, R133 ;  /* 0x000000ffffd67224 */ /* 0x000fe400078e0085 */
[----:B------:R-:W-:Y:S05]  /*d720*/  LDSM.16.MT88.4 R132, [R224+0x3100] ;  /* 0x00310000e084783b */ /* 0x000fea0000004200 */
[----:B------:R2:W-:Y:S01]  /*d730*/  MUFU.EX2 R168, R2 ;  /* 0x0000000200a87308 */ /* 0x0005e20000000800 */
[----:B------:R-:W-:Y:S01]  /*d740*/  F2FP.PACK_AB R79, R214, R249 ;  /* 0x000000f9d64f723e */ /* 0x000fe200000000ff */
[----:B--2---:R-:W-:Y:S02]  /*d750*/  FFMA.FTZ R2, R223, c[0x0][0x2d0], -R100 ;  /* 0x0000b400df027a23 */ /* 0x004fe40000010864 */
[----:B------:R-:W-:Y:S02]  /*d760*/  IMAD.MOV.U32 R223, RZ, RZ, R118 ;  /* 0x000000ffffdf7224 */ /* 0x000fe400078e0076 */
[----:B------:R-:W2:Y:S01]  /*d770*/  LDL.LU R118, [R1+0x28] ;  /* 0x0000280001767983 */ /* 0x000ea20000300800 */
[----:B------:R-:W-:Y:S03]  /*d780*/  FFMA.FTZ R100, R219, c[0x0][0x2d0], -R100 ;  /* 0x0000b400db647a23 */ /* 0x000fe60000010864 */
[----:B------:R3:W-:Y:S01]  /*d790*/  MUFU.EX2 R190, R2 ;  /* 0x0000000200be7308 */ /* 0x0007e20000000800 */
[----:B------:R-:W-:Y:S01]  /*d7a0*/  F2FP.PACK_AB R78, R223, R248 ;  /* 0x000000f8df4e723e */ /* 0x000fe200000000ff */
[----:B------:R-:W4:Y:S01]  /*d7b0*/  LDL.LU R116, [R1+0x2c] ;  /* 0x00002c0001747983 */ /* 0x000f220000300800 */
[----:B------:R-:W-:Y:S03]  /*d7c0*/  IMAD.MOV.U32 R219, RZ, RZ, R130 ;  /* 0x000000ffffdb7224 */ /* 0x000fe600078e0082 */
[----:B------:R-:W4:Y:S02]  /*d7d0*/  LDL.LU R115, [R1+0x34] ;  /* 0x0000340001737983 */ /* 0x000f240000300800 */
[-C--:B------:R-:W-:Y:S02]  /*d7e0*/  HMMA.16816.F32 R4, R76, R84.reuse, R4 ;  /* 0x000000544c04723c */ /* 0x080fe40000001804 */
[----:B------:R-:W4:Y:S01]  /*d7f0*/  LDL.LU R113, [R1+0x30] ;  /* 0x0000300001717983 */ /* 0x000f220000300800 */
[----:B------:R-:W1:Y:S05]  /*d800*/  MUFU.EX2 R105, R100 ;  /* 0x0000006400697308 */ /* 0x000e6a0000000800 */
[C---:B------:R-:W-:Y:S05]  /*d810*/  HMMA.16816.F32 R8, R80.reuse, R84, R8 ;  /* 0x000000545008723c */ /* 0x040fea0000001808 */
[----:B------:R-:W1:Y:S03]  /*d820*/  MUFU.EX2 R100, R122 ;  /* 0x0000007a00647308 */ /* 0x000e660000000800 */
[-C--:B------:R-:W-:Y:S01]  /*d830*/  HMMA.16816.F32 R12, R80, R86.reuse, R12 ;  /* 0x00000056500c723c */ /* 0x080fe2000000180c */
[--C-:B---3--:R-:W-:Y:S03]  /*d840*/  FFMA.FTZ R2, R209, c[0x0][0x2d0], -R101.reuse ;  /* 0x0000b400d1027a23 */ /* 0x108fe60000010865 */
[----:B------:R-:W-:Y:S02]  /*d850*/  FFMA.FTZ R101, R199, c[0x0][0x2d0], -R101 ;  /* 0x0000b400c7657a23 */ /* 0x000fe40000010865 */
[----:B------:R-:W-:Y:S01]  /*d860*/  IMAD.MOV.U32 R199, RZ, RZ, R139 ;  /* 0x000000ffffc77224 */ /* 0x000fe200078e008b */
[----:B------:R3:W-:Y:S01]  /*d870*/  MUFU.EX2 R175, R2 ;  /* 0x0000000200af7308 */ /* 0x0007e20000000800 */
[C---:B------:R-:W-:Y:S01]  /*d880*/  HMMA.16816.F32 R16, R76.reuse, R86, R16 ;  /* 0x000000564c10723c */ /* 0x040fe20000001810 */
[----:B------:R-:W3:Y:S03]  /*d890*/  LDSM.16.MT88.4 R84, [R224+0x2100] ;  /* 0x00210000e054783b */ /* 0x000ee60000004200 */
[----:B-1----:R-:W-:Y:S01]  /*d8a0*/  F2FP.PACK_AB R183, R105, R106 ;  /* 0x0000006a69b7723e */ /* 0x002fe200000000ff */
[----:B------:R-:W-:Y:S03]  /*d8b0*/  IMAD.MOV.U32 R209, RZ, RZ, R129 ;  /* 0x000000ffffd17224 */ /* 0x000fe600078e0081 */
[-C--:B------:R-:W-:Y:S01]  /*d8c0*/  HMMA.16816.F32 R20, R76, R92.reuse, R20 ;  /* 0x0000005c4c14723c */ /* 0x080fe20000001814 */
[----:B------:R-:W-:Y:S07]  /*d8d0*/  MUFU.EX2 R101, R101 ;  /* 0x0000006500657308 */ /* 0x000fee0000000800 */
[C---:B------:R-:W-:Y:S01]  /*d8e0*/  HMMA.16816.F32 R24, R80.reuse, R92, R24 ;  /* 0x0000005c5018723c */ /* 0x040fe20000001818 */
[----:B---3--:R-:W-:Y:S07]  /*d8f0*/  FFMA.FTZ R2, R215, c[0x0][0x2d0], -R102 ;  /* 0x0000b400d7027a23 */ /* 0x008fee0000010866 */
[-C--:B------:R-:W-:Y:S01]  /*d900*/  HMMA.16816.F32 R28, R80, R94.reuse, R28 ;  /* 0x0000005e501c723c */ /* 0x080fe2000000181c */
[----:B------:R-:W-:Y:S01]  /*d910*/  IMAD.MOV.U32 R215, RZ, RZ, R164 ;  /* 0x000000ffffd77224 */ /* 0x000fe200078e00a4 */
[----:B------:R1:W-:Y:S06]  /*d920*/  MUFU.EX2 R173, R2 ;  /* 0x0000000200ad7308 */ /* 0x0003ec0000000800 */
[C---:B------:R-:W-:Y:S01]  /*d930*/  HMMA.16816.F32 R32, R76.reuse, R94, R32 ;  /* 0x0000005e4c20723c */ /* 0x040fe20000001820 */
[----:B------:R-:W3:Y:S07]  /*d940*/  LDSM.16.MT88.4 R92, [R227+0x2100] ;  /* 0x00210000e35c783b */ /* 0x000eee0000004200 */
[-C--:B------:R-:W-:Y:S08]  /*d950*/  HMMA.16816.F32 R36, R76, R96.reuse, R36 ;  /* 0x000000604c24723c */ /* 0x080ff00000001824 */
[C---:B------:R-:W-:Y:S01]  /*d960*/  HMMA.16816.F32 R40, R80.reuse, R96, R40 ;  /* 0x000000605028723c */ /* 0x040fe20000001828 */
[----:B-1----:R-:W-:Y:S03]  /*d970*/  FFMA.FTZ R2, R218, c[0x0][0x2d0], -R102 ;  /* 0x0000b400da027a23 */ /* 0x002fe60000010866 */
[----:B------:R-:W-:Y:S01]  /*d980*/  IMAD.MOV.U32 R218, RZ, RZ, R176 ;  /* 0x000000ffffda7224 */ /* 0x000fe200078e00b0 */
[----:B------:R-:W-:Y:S03]  /*d990*/  F2FP.PACK_AB R176, R100, R103 ;  /* 0x0000006764b0723e */ /* 0x000fe600000000ff */
[-C--:B------:R-:W-:Y:S01]  /*d9a0*/  HMMA.16816.F32 R44, R80, R98.reuse, R44 ;  /* 0x00000062502c723c */ /* 0x080fe2000000182c */
[----:B------:R1:W-:Y:S07]  /*d9b0*/  MUFU.EX2 R172, R2 ;  /* 0x0000000200ac7308 */ /* 0x0003ee0000000800 */
[C---:B------:R-:W-:Y:S01]  /*d9c0*/  HMMA.16816.F32 R48, R76.reuse, R98, R48 ;  /* 0x000000624c30723c */ /* 0x040fe20000001830 */
[----:B------:R-:W2:Y:S07]  /*d9d0*/  LDSM.16.MT88.4 R96, [R225+0x2100] ;  /* 0x00210000e160783b */ /* 0x000eae0000004200 */
[-C--:B------:R-:W-:Y:S08]  /*d9e0*/  HMMA.16816.F32 R52, R76, R88.reuse, R52 ;  /* 0x000000584c34723c */ /* 0x080ff00000001834 */
[C---:B------:R-:W-:Y:S01]  /*d9f0*/  HMMA.16816.F32 R56, R80.reuse, R88, R56 ;  /* 0x000000585038723c */ /* 0x040fe20000001838 */
[--C-:B-1----:R-:W-:Y:S03]  /*da00*/  FFMA.FTZ R2, R117, c[0x0][0x2d0], -R102.reuse ;  /* 0x0000b40075027a23 */ /* 0x102fe60000010866 */
[--C-:B------:R-:W-:Y:S04]  /*da10*/  FFMA.FTZ R117, R243, c[0x0][0x2d0], -R102.reuse ;  /* 0x0000b400f3757a23 */ /* 0x100fe80000010866 */
[-C--:B------:R-:W-:Y:S07]  /*da20*/  HMMA.16816.F32 R60, R80, R90.reuse, R60 ;  /* 0x0000005a503c723c */ /* 0x080fee000000183c */
[--C-:B------:R-:W-:Y:S01]  /*da30*/  FFMA.FTZ R80, R252, c[0x0][0x2d0], -R102.reuse ;  /* 0x0000b400fc507a23 */ /* 0x100fe20000010866 */
[----:B------:R-:W-:Y:S01]  /*da40*/  HMMA.16816.F32 R64, R76, R90, R64 ;  /* 0x0000005a4c40723c */ /* 0x000fe20000001840 */
[----:B------:R-:W-:Y:S01]  /*da50*/  F2FP.PACK_AB R81, R194, R160 ;  /* 0x000000a0c251723e */ /* 0x000fe200000000ff */
[----:B------:R-:W1:Y:S02]  /*da60*/  LDSM.16.MT88.4 R88, [R226+0x2100] ;  /* 0x00210000e258783b */ /* 0x000e640000004200 */
[----:B------:R-:W-:Y:S01]  /*da70*/  F2FP.PACK_AB R82, R193, R192 ;  /* 0x000000c0c152723e */ /* 0x000fe200000000ff */
[----:B------:R-:W-:Y:S01]  /*da80*/  IMAD.MOV.U32 R252, RZ, RZ, R167 ;  /* 0x000000fffffc7224 */ /* 0x000fe200078e00a7 */
[----:B------:R-:W-:Y:S01]  /*da90*/  F2FP.PACK_AB R83, R170, R171 ;  /* 0x000000abaa53723e */ /* 0x000fe200000000ff */
[----:B------:R-:W-:Y:S01]  /*daa0*/  FFMA.FTZ R102, R74, c[0x0][0x2d0], -R102 ;  /* 0x0000b4004a667a23 */ /* 0x000fe20000010866 */
[----:B------:R-:W-:Y:S02]  /*dab0*/  F2FP.PACK_AB R76, R208, R163 ;  /* 0x000000a3d04c723e */ /* 0x000fe400000000ff */
[----:B------:R-:W-:Y:S02]  /*dac0*/  LDSM.16.MT88.4 R164, [R225+0x3100] ;  /* 0x00310000e1a4783b */ /* 0x000fe40000004200 */
[----:B------:R-:W-:Y:S01]  /*dad0*/  F2FP.PACK_AB R77, R205, R162 ;  /* 0x000000a2cd4d723e */ /* 0x000fe200000000ff */
[----:B------:R-:W-:Y:S01]  /*dae0*/  MUFU.EX2 R102, R102 ;  /* 0x0000006600667308 */ /* 0x000fe20000000800 */
[----:B------:R-:W-:Y:S02]  /*daf0*/  F2FP.PACK_AB R78, R202, R203 ;  /* 0x000000cbca4e723e */ /* 0x000fe400000000ff */
[----:B------:R-:W-:Y:S07]  /*db00*/  F2FP.PACK_AB R79, R196, R197 ;  /* 0x000000c5c44f723e */ /* 0x000fee00000000ff */
[-C--:B------:R-:W-:Y:S01]  /*db10*/  HMMA.16816.F32 R4, R76, R84.reuse, R4 ;  /* 0x000000544c04723c */ /* 0x080fe20000001804 */
[----:B--2---:R-:W-:Y:S02]  /*db20*/  FFMA.FTZ R69, R69, R118, R251 ;  /* 0x0000007645457223 */ /* 0x004fe400000100fb */
[----:B------:R2:W-:Y:S01]  /*db30*/  MUFU.EX2 R118, R2 ;  /* 0x0000000200767308 */ /* 0x0005e20000000800 */
[----:B----4-:R-:W-:Y:S02]  /*db40*/  FFMA.FTZ R68, R68, R116, R216 ;  /* 0x0000007444447223 */ /* 0x010fe400000100d8 */
[----:B------:R-:W-:Y:S02]  /*db50*/  FADD.FTZ R69, R247, R69 ;  /* 0x00000045f7457221 */ /* 0x000fe40000010000 */
[----:B------:R-:W-:Y:S04]  /*db60*/  FADD.FTZ R68, R244, R68 ;  /* 0x00000044f4447221 */ /* 0x000fe80000010000 */
[----:B------:R-:W-:Y:S01]  /*db70*/  FFMA.FTZ R3, R3, R115, R213 ;  /* 0x0000007303037223 */ /* 0x000fe200000100d5 */
[----:B------:R4:W-:Y:S01]  /*db80*/  MUFU.EX2 R116, R80 ;  /* 0x0000005000747308 */ /* 0x0009e20000000800 */
[----:B------:R-:W-:Y:S02]  /*db90*/  FADD.FTZ R68, R240, R68 ;  /* 0x00000044f0447221 */ /* 0x000fe40000010000 */
[----:B------:R-:W-:Y:S02]  /*dba0*/  FFMA.FTZ R0, R0, R113, R211 ;  /* 0x0000007100007223 */ /* 0x000fe400000100d3 */
[----:B------:R-:W-:Y:S04]  /*dbb0*/  FADD.FTZ R3, R217, R3 ;  /* 0x00000003d9037221 */ /* 0x000fe80000010000 */
[----:B------:R-:W-:Y:S01]  /*dbc0*/  FADD.FTZ R3, R239, R3 ;  /* 0x00000003ef037221 */ /* 0x000fe20000010000 */
[----:B------:R-:W-:Y:S01]  /*dbd0*/  MUFU.EX2 R113, R111 ;  /* 0x0000006f00717308 */ /* 0x000fe20000000800 */
[----:B--2---:R-:W-:Y:S02]  /*dbe0*/  FADD.FTZ R2, R242, R0 ;  /* 0x00000000f2027221 */ /* 0x004fe40000010000 */
[----:B------:R2:W5:Y:S01]  /*dbf0*/  LDL.LU R242, [R1+0x74] ;  /* 0x0000740001f27983 */ /* 0x0005620000300800 */
[----:B------:R-:W-:Y:S02]  /*dc00*/  FADD.FTZ R0, R241, R69 ;  /* 0x00000045f1007221 */ /* 0x000fe40000010000 */
[----:B------:R-:W-:Y:S01]  /*dc10*/  FADD.FTZ R75, R238, R2 ;  /* 0x00000002ee4b7221 */ /* 0x000fe20000010000 */
[----:B------:R2:W5:Y:S01]  /*dc20*/  LDL.LU R241, [R1+0x70] ;  /* 0x0000700001f17983 */ /* 0x0005620000300800 */
[----:B------:R-:W-:Y:S02]  /*dc30*/  FADD.FTZ R74, R237, R0 ;  /* 0x00000000ed4a7221 */ /* 0x000fe40000010000 */
[----:B------:R-:W-:Y:S01]  /*dc40*/  MUFU.EX2 R111, R110 ;  /* 0x0000006e006f7308 */ /* 0x000fe20000000800 */
[----:B------:R-:W-:Y:S01]  /*dc50*/  FADD.FTZ R69, R236, R68 ;  /* 0x00000044ec457221 */ /* 0x000fe20000010000 */
[----:B----4-:R-:W-:Y:S01]  /*dc60*/  F2FP.PACK_AB R80, R195, R161 ;  /* 0x000000a1c350723e */ /* 0x010fe200000000ff */
[----:B------:R2:W5:Y:S01]  /*dc70*/  LDL.LU R240, [R1+0x6c] ;  /* 0x00006c0001f07983 */ /* 0x0005620000300800 */
[----:B------:R-:W-:Y:S02]  /*dc80*/  FADD.FTZ R2, R235, R3 ;  /* 0x00000003eb027221 */ /* 0x000fe40000010000 */
[----:B------:R-:W-:Y:S01]  /*dc90*/  FADD.FTZ R0, R234, R75 ;  /* 0x0000004bea007221 */ /* 0x000fe20000010000 */
[----:B------:R2:W5:Y:S01]  /*dca0*/  LDL.LU R239, [R1+0x68] ;  /* 0x0000680001ef7983 */ /* 0x0005620000300800 */
[----:B------:R-:W-:Y:S01]  /*dcb0*/  FADD.FTZ R68, R233, R74 ;  /* 0x0000004ae9447221 */ /* 0x000fe20000010000 */
[C---:B------:R-:W-:Y:S01]  /*dcc0*/  HMMA.16816.F32 R8, R80.reuse, R84, R8 ;  /* 0x000000545008723c */ /* 0x040fe20000001808 */
[----:B------:R-:W-:Y:S01]  /*dcd0*/  FADD.FTZ R3, R232, R69 ;  /* 0x00000045e8037221 */ /* 0x000fe20000010000 */
[----:B------:R2:W5:Y:S01]  /*dce0*/  LDL.LU R238, [R1+0x64] ;  /* 0x0000640001ee7983 */ /* 0x0005620000300800 */
[----:B------:R-:W-:Y:S01]  /*dcf0*/  FADD.FTZ R2, R231, R2 ;  /* 0x00000002e7027221 */ /* 0x000fe20000010000 */
[----:B------:R-:W4:Y:S01]  /*dd00*/  MUFU.EX2 R110, R114 ;  /* 0x00000072006e7308 */ /* 0x000f220000000800 */
[----:B------:R-:W-:Y:S01]  /*dd10*/  FADD.FTZ R69, R230, R0 ;  /* 0x00000000e6457221 */ /* 0x000fe20000010000 */
[----:B------:R2:W5:Y:S01]  /*dd20*/  LDL.LU R237, [R1+0x60] ;  /* 0x0000600001ed7983 */ /* 0x0005620000300800 */
[----:B------:R-:W-:Y:S01]  /*dd30*/  FADD.FTZ R0, R229, R68 ;  /* 0x00000044e5007221 */ /* 0x000fe20000010000 */
[-C--:B------:R-:W-:Y:S01]  /*dd40*/  HMMA.16816.F32 R12, R80, R86.reuse, R12 ;  /* 0x00000056500c723c */ /* 0x080fe2000000180c */
[----:B------:R-:W-:Y:S01]  /*dd50*/  FADD.FTZ R3, R228, R3 ;  /* 0x00000003e4037221 */ /* 0x000fe20000010000 */
[----:B------:R2:W5:Y:S02]  /*dd60*/  LDL.LU R236, [R1+0x5c] ;  /* 0x00005c0001ec7983 */ /* 0x0005640000300800 */
[----:B------:R-:W-:Y:S02]  /*dd70*/  FADD.FTZ R68, R119, R2 ;  /* 0x0000000277447221 */ /* 0x000fe40000010000 */
[----:B------:R2:W5:Y:S01]  /*dd80*/  LDL.LU R235, [R1+0x58] ;  /* 0x0000580001eb7983 */ /* 0x0005620000300800 */
[----:B------:R-:W-:Y:S01]  /*dd90*/  FADD.FTZ R2, R138, R69 ;  /* 0x000000458a027221 */ /* 0x000fe20000010000 */
[C---:B------:R-:W-:Y:S01]  /*dda0*/  HMMA.16816.F32 R16, R76.reuse, R86, R16 ;  /* 0x000000564c10723c */ /* 0x040fe20000001810 */
[----:B------:R-:W-:Y:S01]  /*ddb0*/  FADD.FTZ R0, R137, R0 ;  /* 0x0000000089007221 */ /* 0x000fe20000010000 */
[----:B------:R-:W1:Y:S01]  /*ddc0*/  LDSM.16.MT88.4 R84, [R224+0x2900] ;  /* 0x00290000e054783b */ /* 0x000e620000004200 */
[----:B------:R-:W2:Y:S01]  /*ddd0*/  MUFU.EX2 R115, R109 ;  /* 0x0000006d00737308 */ /* 0x000ea20000000800 */
[----:B------:R-:W-:Y:S02]  /*dde0*/  FADD.FTZ R2, R252, R2 ;  /* 0x00000002fc027221 */ /* 0x000fe40000010000 */
[----:B------:R-:W-:Y:S02]  /*ddf0*/  FADD.FTZ R0, R218, R0 ;  /* 0x00000000da007221 */ /* 0x000fe40000010000 */
[-C--:B---3--:R-:W-:Y:S02]  /*de00*/  HMMA.16816.F32 R20, R76, R92.reuse, R20 ;  /* 0x0000005c4c14723c */ /* 0x088fe40000001814 */
[----:B------:R3:W5:Y:S02]  /*de10*/  LDL.LU R234, [R1+0x54] ;  /* 0x0000540001ea7983 */ /* 0x0007640000300800 */
[----:B----4-:R-:W-:Y:S01]  /*de20*/  F2FP.PACK_AB R182, R108, R110 ;  /* 0x0000006e6cb6723e */ /* 0x010fe200000000ff */
[----:B------:R-:W4:Y:S01]  /*de30*/  MUFU.EX2 R109, R112 ;  /* 0x00000070006d7308 */ /* 0x000f220000000800 */
[----:B------:R3:W5:Y:S02]  /*de40*/  LDL.LU R233, [R1+0x50] ;  /* 0x0000500001e97983 */ /* 0x0007640000300800 */
[C---:B------:R-:W-:Y:S02]  /*de50*/  HMMA.16816.F32 R24, R80.reuse, R92, R24 ;  /* 0x0000005c5018723c */ /* 0x040fe40000001818 */
[----:B------:R3:W5:Y:S04]  /*de60*/  LDL.LU R232, [R1+0x4c] ;  /* 0x00004c0001e87983 */ /* 0x0007680000300800 */
[----:B------:R3:W5:Y:S02]  /*de70*/  LDL.LU R231, [R1+0x48] ;  /* 0x0000480001e77983 */ /* 0x0007640000300800 */
[-C--:B------:R-:W-:Y:S02]  /*de80*/  HMMA.16816.F32 R28, R80, R94.reuse, R28 ;  /* 0x0000005e501c723c */ /* 0x080fe4000000181c */
[----:B------:R3:W5:Y:S02]  /*de90*/  LDL.LU R230, [R1+0x44] ;  /* 0x0000440001e67983 */ /* 0x0007640000300800 */
[----:B--2---:R-:W-:Y:S02]  /*dea0*/  F2FP.PACK_AB R180, R113, R115 ;  /* 0x0000007371b4723e */ /* 0x004fe400000000ff */
[----:B------:R3:W5:Y:S02]  /*deb0*/  LDL.LU R229, [R1+0x40] ;  /* 0x0000400001e57983 */ /* 0x0007640000300800 */
[C---:B------:R-:W-:Y:S02]  /*dec0*/  HMMA.16816.F32 R32, R76.reuse, R94, R32 ;  /* 0x0000005e4c20723c */ /* 0x040fe40000001820 */
[----:B------:R-:W2:Y:S02]  /*ded0*/  LDSM.16.MT88.4 R92, [R227+0x2900] ;  /* 0x00290000e35c783b */ /* 0x000ea40000004200 */
[----:B----4-:R-:W-:Y:S04]  /*dee0*/  F2FP.PACK_AB R181, R109, R111 ;  /* 0x0000006f6db5723e */ /* 0x010fe800000000ff */
[-C--:B------:R-:W-:Y:S02]  /*def0*/  HMMA.16816.F32 R36, R76, R96.reuse, R36 ;  /* 0x000000604c24723c */ /* 0x080fe40000001824 */
[----:B------:R3:W5:Y:S04]  /*df00*/  LDL.LU R228, [R1+0x3c] ;  /* 0x00003c0001e47983 */ /* 0x0007680000300800 */
[----:B------:R3:W5:Y:S02]  /*df10*/  LDL.LU R119, [R1+0x38] ;  /* 0x0000380001777983 */ /* 0x0007640000300800 */
[C---:B------:R-:W-:Y:S08]  /*df20*/  HMMA.16816.F32 R40, R80.reuse, R96, R40 ;  /* 0x000000605028723c */ /* 0x040ff00000001828 */
[-C--:B------:R-:W-:Y:S08]  /*df30*/  HMMA.16816.F32 R44, R80, R98.reuse, R44 ;  /* 0x00000062502c723c */ /* 0x080ff0000000182c */
[C---:B------:R-:W-:Y:S01]  /*df40*/  HMMA.16816.F32 R48, R76.reuse, R98, R48 ;  /* 0x000000624c30723c */ /* 0x040fe20000001830 */
[----:B------:R-:W4:Y:S07]  /*df50*/  LDSM.16.MT88.4 R96, [R225+0x2900] ;  /* 0x00290000e160783b */ /* 0x000f2e0000004200 */
[-C--:B-1----:R-:W-:Y:S08]  /*df60*/  HMMA.16816.F32 R52, R76, R88.reuse, R52 ;  /* 0x000000584c34723c */ /* 0x082ff00000001834 */
[C---:B------:R-:W-:Y:S08]  /*df70*/  HMMA.16816.F32 R56, R80.reuse, R88, R56 ;  /* 0x000000585038723c */ /* 0x040ff00000001838 */
[-C--:B------:R-:W-:Y:S07]  /*df80*/  HMMA.16816.F32 R60, R80, R90.reuse, R60 ;  /* 0x0000005a503c723c */ /* 0x080fee000000183c */
[----:B------:R-:W-:Y:S01]  /*df90*/  F2FP.PACK_AB R80, R174, R175 ;  /* 0x000000afae50723e */ /* 0x000fe200000000ff */
[----:B------:R-:W-:Y:S01]  /*dfa0*/  HMMA.16816.F32 R64, R76, R90, R64 ;  /* 0x0000005a4c40723c */ /* 0x000fe20000001840 */
[----:B------:R-:W-:Y:S01]  /*dfb0*/  F2FP.PACK_AB R81, R172, R173 ;  /* 0x000000adac51723e */ /* 0x000fe200000000ff */
[----:B------:R-:W1:Y:S02]  /*dfc0*/  LDSM.16.MT88.4 R88, [R226+0x2900] ;  /* 0x00290000e258783b */ /* 0x000e640000004200 */
[----:B------:R-:W-:Y:S02]  /*dfd0*/  F2FP.PACK_AB R82, R184, R185 ;  /* 0x000000b9b852723e */ /* 0x000fe400000000ff */
[----:B------:R-:W-:Y:S02]  /*dfe0*/  F2FP.PACK_AB R83, R116, R118 ;  /* 0x000000767453723e */ /* 0x000fe400000000ff */
[----:B------:R-:W-:Y:S04]  /*dff0*/  F2FP.PACK_AB R76, R191, R169 ;  /* 0x000000a9bf4c723e */ /* 0x000fe800000000ff */
[----:B------:R-:W-:Y:S02]  /*e000*/  F2FP.PACK_AB R77, R190, R168 ;  /* 0x000000a8be4d723e */ /* 0x000fe400000000ff */
[----:B------:R-:W-:Y:S02]  /*e010*/  F2FP.PACK_AB R78, R189, R188 ;  /* 0x000000bcbd4e723e */ /* 0x000fe400000000ff */
[----:B------:R-:W-:Y:S07]  /*e020*/  F2FP.PACK_AB R79, R186, R187 ;  /* 0x000000bbba4f723e */ /* 0x000fee00000000ff */
[-C--:B------:R-:W-:Y:S08]  /*e030*/  HMMA.16816.F32 R4, R76, R84.reuse, R4 ;  /* 0x000000544c04723c */ /* 0x080ff00000001804 */
[C---:B------:R-:W-:Y:S01]  /*e040*/  HMMA.16816.F32 R8, R80.reuse, R84, R8 ;  /* 0x000000545008723c */ /* 0x040fe20000001808 */
[----:B------:R-:W1:Y:S07]  /*e050*/  MUFU.EX2 R85, R123 ;  /* 0x0000007b00557308 */ /* 0x000e6e0000000800 */
[-C--:B------:R-:W-:Y:S03]  /*e060*/  HMMA.16816.F32 R12, R80, R86.reuse, R12 ;  /* 0x00000056500c723c */ /* 0x080fe6000000180c */
[----:B------:R-:W3:Y:S05]  /*e070*/  MUFU.EX2 R84, R117 ;  /* 0x0000007500547308 */ /* 0x000eea0000000800 */
[C---:B------:R-:W-:Y:S05]  /*e080*/  HMMA.16816.F32 R16, R76.reuse, R86, R16 ;  /* 0x000000564c10723c */ /* 0x040fea0000001810 */
[----:B------:R-:W-:Y:S03]  /*e090*/  MUFU.EX2 R87, R104 ;  /* 0x0000006800577308 */ /* 0x000fe60000000800 */
[-C--:B--2---:R-:W-:Y:S01]  /*e0a0*/  HMMA.16816.F32 R20, R76, R92.reuse, R20 ;  /* 0x0000005c4c14723c */ /* 0x084fe20000001814 */
[----:B-1----:R-:W-:Y:S06]  /*e0b0*/  F2FP.PACK_AB R178, R101, R85 ;  /* 0x0000005565b2723e */ /* 0x002fec00000000ff */
[----:B------:R-:W1:Y:S01]  /*e0c0*/  MUFU.EX2 R86, R107 ;  /* 0x0000006b00567308 */ /* 0x000e620000000800 */
[C---:B------:R-:W-:Y:S01]  /*e0d0*/  HMMA.16816.F32 R24, R80.reuse, R92, R24 ;  /* 0x0000005c5018723c */ /* 0x040fe20000001818 */
[----:B---3--:R-:W-:Y:S03]  /*e0e0*/  F2FP.PACK_AB R179, R102, R84 ;  /* 0x0000005466b3723e */ /* 0x008fe600000000ff */
[----:B------:R-:W-:Y:S04]  /*e0f0*/  IMAD.MOV.U32 R117, RZ, RZ, R71 ;  /* 0x000000ffff757224 */ /* 0x000fe800078e0047 */
[-C--:B------:R-:W-:Y:S08]  /*e100*/  HMMA.16816.F32 R28, R80, R94.reuse, R28 ;  /* 0x0000005e501c723c */ /* 0x080ff0000000181c */
[C---:B------:R-:W-:Y:S01]  /*e110*/  HMMA.16816.F32 R32, R76.reuse, R94, R32 ;  /* 0x0000005e4c20723c */ /* 0x040fe20000001820 */
[----:B-1----:R-:W-:Y:S07]  /*e120*/  F2FP.PACK_AB R177, R86, R87 ;  /* 0x0000005756b1723e */ /* 0x002fee00000000ff */
[-C--:B----4-:R-:W-:Y:S08]  /*e130*/  HMMA.16816.F32 R36, R76, R96.reuse, R36 ;  /* 0x000000604c24723c */ /* 0x090ff00000001824 */
[C---:B------:R-:W-:Y:S08]  /*e140*/  HMMA.16816.F32 R40, R80.reuse, R96, R40 ;  /* 0x000000605028723c */ /* 0x040ff00000001828 */
[-C--:B------:R-:W-:Y:S08]  /*e150*/  HMMA.16816.F32 R44, R80, R98.reuse, R44 ;  /* 0x00000062502c723c */ /* 0x080ff0000000182c */
[C---:B------:R-:W-:Y:S08]  /*e160*/  HMMA.16816.F32 R48, R76.reuse, R98, R48 ;  /* 0x000000624c30723c */ /* 0x040ff00000001830 */
[-C--:B------:R-:W-:Y:S08]  /*e170*/  HMMA.16816.F32 R52, R76, R88.reuse, R52 ;  /* 0x000000584c34723c */ /* 0x080ff00000001834 */
[C---:B------:R-:W-:Y:S08]  /*e180*/  HMMA.16816.F32 R56, R80.reuse, R88, R56 ;  /* 0x000000585038723c */ /* 0x040ff00000001838 */
[-C--:B------:R-:W-:Y:S08]  /*e190*/  HMMA.16816.F32 R60, R80, R90.reuse, R60 ;  /* 0x0000005a503c723c */ /* 0x080ff0000000183c */
[----:B------:R-:W-:Y:S08]  /*e1a0*/  HMMA.16816.F32 R64, R76, R90, R64 ;  /* 0x0000005a4c40723c */ /* 0x000ff00000001840 */
[-C--:B------:R-:W-:Y:S07]  /*e1b0*/  HMMA.16816.F32 R120, R180, R132.reuse, R4 ;  /* 0x00000084b478723c */ /* 0x080fee0000001804 */
[----:B------:R-:W-:Y:S01]  /*e1c0*/  FADD.FTZ R4, R136, R3 ;  /* 0x0000000388047221 */ /* 0x000fe20000010000 */
[C---:B------:R-:W-:Y:S01]  /*e1d0*/  HMMA.16816.F32 R124, R176.reuse, R132, R8 ;  /* 0x00000084b07c723c */ /* 0x040fe20000001808 */
[----:B------:R-:W-:Y:S03]  /*e1e0*/  FADD.FTZ R3, R250, R68 ;  /* 0x00000044fa037221 */ /* 0x000fe60000010000 */
[----:B------:R-:W-:Y:S02]  /*e1f0*/  FADD.FTZ R7, R143, R4 ;  /* 0x000000048f077221 */ /* 0x000fe40000010000 */
[----:B------:R-:W-:Y:S02]  /*e200*/  FADD.FTZ R6, R142, R3 ;  /* 0x000000038e067221 */ /* 0x000fe40000010000 */
[----:B------:R-:W-:Y:S01]  /*e210*/  FADD.FTZ R5, R141, R2 ;  /* 0x000000028d057221 */ /* 0x000fe20000010000 */
[-C--:B------:R-:W-:Y:S03]  /*e220*/  HMMA.16816.F32 R128, R176, R134.reuse, R12 ;  /* 0x00000086b080723c */ /* 0x080fe6000000180c */
[----:B------:R-:W-:Y:S02]  /*e230*/  FADD.FTZ R4, R140, R0 ;  /* 0x000000008c047221 */ /* 0x000fe40000010000 */
[----:B------:R-:W-:Y:S02]  /*e240*/  FADD.FTZ R3, R215, R7 ;  /* 0x00000007d7037221 */ /* 0x000fe40000010000 */
        /* <DEDUP_REMOVED lines=13> */
[----:B------:R-:W-:Y:S01]  /*e320*/  FADD.FTZ R9, R209, R2 ;  /* 0x00000002d1097221 */ /* 0x000fe20000010000 */
[----:B------:R-:W1:Y:S01]  /*e330*/  LDSM.16.MT88.4 R4, [R226+0x3100] ;  /* 0x00310000e204783b */ /* 0x000e620000004200 */
        /* <DEDUP_REMOVED lines=9> */
[----:B------:R-:W-:Y:S02]  /*e3d0*/  FADD.FTZ R8, R154, R0 ;  /* 0x000000009a087221 */ /* 0x000fe40000010000 */
[-C--:B------:R-:W-:Y:S02]  /*e3e0*/  HMMA.16816.F32 R152, R180, R164.reuse, R36 ;  /* 0x000000a4b498723c */ /* 0x080fe40000001824 */
        /* <DEDUP_REMOVED lines=35> */
[----:B------:R-:W-:Y:S02]  /*e620*/  FADD.FTZ R0, R191, R9 ;  /* 0x00000009bf007221 */ /* 0x000fe40000010000 */
[----:B------:R-:W-:Y:S02]  /*e630*/  FADD.FTZ R10, R174, R3 ;  /* 0x00000003ae0a7221 */ /* 0x000fe40000010000 */
[----:B------:R-:W-:Y:S02]  /*e640*/  FADD.FTZ R9, R172, R2 ;  /* 0x00000002ac097221 */ /* 0x000fe40000010000 */
[----:B------:R-:W-:Y:S01]  /*e650*/  FADD.FTZ R11, R190, R8 ;  /* 0x00000008be0b7221 */ /* 0x000fe20000010000 */
[C---:B------:R-:W-:Y:S02]  /*e660*/  HMMA.16816.F32 R172, R176.reuse, R4, R56 ;  /* 0x00000004b0ac723c */ /* 0x040fe40000001838 */
        /* <DEDUP_REMOVED lines=8> */
[----:B------:R-:W-:Y:S01]  /*e6f0*/  HMMA.16816.F32 R180, R180, R6, R64 ;  /* 0x00000006b4b4723c */ /* 0x000fe20000001840 */
        /* <DEDUP_REMOVED lines=15> */
[----:B------:R-:W-:Y:S01]  /*e7f0*/  FADD.FTZ R0, R84, R0 ;  /* 0x0000000054007221 */ /* 0x000fe20000010000 */
[----:B------:R1:W-:Y:S01]  /*e800*/  STL [R1+0x2c], R3 ;  /* 0x00002c0301007387 */ /* 0x0003e20000100800 */
[----:B------:R-:W-:Y:S02]  /*e810*/  FADD.FTZ R2, R101, R2 ;  /* 0x0000000265027221 */ /* 0x000fe40000010000 */
[----:B------:R-:W-:Y:S02]  /*e820*/  FADD.FTZ R0, R102, R0 ;  /* 0x0000000066007221 */ /* 0x000fe40000010000 */
[----:B------:R-:W-:Y:S01]  /*e830*/  IMAD.MOV.U32 R118, RZ, RZ, R70 ;  /* 0x000000ffff767224 */ /* 0x000fe200078e0046 */
[----:B------:R2:W-:Y:S01]  /*e840*/  STL [R1+0x34], R2 ;  /* 0x0000340201007387 */ /* 0x0005e20000100800 */
[----:B------:R-:W-:Y:S03]  /*e850*/  IMAD.MOV.U32 R116, RZ, RZ, R72 ;  /* 0x000000ffff747224 */ /* 0x000fe600078e0048 */
[----:B------:R2:W-:Y:S01]  /*e860*/  STL [R1+0x30], R0 ;  /* 0x0000300001007387 */ /* 0x0005e20000100800 */
[----:B-1----:R-:W-:Y:S01]  /*e870*/  IMAD.MOV.U32 R3, RZ, RZ, R73 ;  /* 0x000000ffff037224 */ /* 0x002fe200078e0049 */
[----:B------:R-:W-:-:S05]  /*e880*/  @P0 BRA `(.L_x_662) ;  /* 0xffff9af000000947 */ /* 0x000fca000383ffff */
.L_x_659:
[----:B------:R-:W-:-:S13]  /*e890*/  ISETP.LE.AND P0, PT, RZ, UR6, PT ;  /* 0x00000006ff007c0c */ /* 0x000fda000bf03270 */
[----:B------:R-:W-:Y:S05]  /*e8a0*/  @!P0 BRA `(.L_x_663) ;  /* 0x0000587000008947 */ /* 0x000fea0003800000 */
[----:B-1----:R-:W-:Y:S01]  /*e8b0*/  IMAD.MOV.U32 R3, RZ, RZ, R72 ;  /* 0x000000ffff037224 */ /* 0x002fe200078e0048 */
[----:B------:R-:W-:Y:S01]  /*e8c0*/  MOV R117, R70 ;  /* 0x0000004600757202 */ /* 0x000fe20000000f00 */
[----:B--2---:R-:W-:Y:S01]  /*e8d0*/  IMAD.MOV.U32 R2, RZ, RZ, R73 ;  /* 0x000000ffff027224 */ /* 0x004fe200078e0049 */
[----:B------:R-:W-:Y:S01]  /*e8e0*/  MOV R116, R71 ;  /* 0x0000004700747202 */ /* 0x000fe20000000f00 */
[----:B------:R-:W-:Y:S05]  /*e8f0*/  BRA `(.L_x_664) ;  /* 0x0000044000007947 */ /* 0x000fea0003800000 */
.L_x_666:
[----:B------:R-:W2:Y:S01]  /*e900*/  LDL R5, [R1+0x18] ;  /* 0x0000180001057983 */ /* 0x000ea20000100800 */
        /* <DEDUP_REMOVED lines=17> */
[----:B------:R-:W-:Y:S01]  /*ea20*/  STL [R1+0x8], R8 ;  /* 0x0000080801007387 */ /* 0x000fe20000100800 */
[----:B------:R-:W-:Y:S03]  /*ea30*/  SHF.R.S32.HI R0, RZ, 0x1f, R8 ;  /* 0x0000001fff007819 */ /* 0x000fe60000011408 */
[----:B------:R-:W2:Y:S02]  /*ea40*/  @!P5 LDG.E R245, [R6.64] ;  /* 0x0000000e06f5d981 */ /* 0x000ea4000c1e1900 */
[----:B------:R-:W-:Y:S04]  /*ea50*/  IMAD R0, R0, c[0x0][0x1e0], RZ ;  /* 0x0000780000007a24 */ /* 0x000fe800078e02ff */
[----:B------:R-:W-:Y:S04]  /*ea60*/  IMAD R0, R8, c[0x0][0x1e4], R0 ;  /* 0x0000790008007a24 */ /* 0x000fe800078e0200 */
        /* <DEDUP_REMOVED lines=8> */
[----:B------:R-:W-:Y:S03]  /*eaf0*/  SHFL.IDX PT, R12, R4, 0x2, 0x181f ;  /* 0x00581f00040c7f89 */ /* 0x000fe600000e0000 */
[----:B------:R-:W-:Y:S01]  /*eb00*/  LEA.HI.X R0, R0, c[0x0][0x1cc], R5, 0x1, P0 ;  /* 0x0000730000007a11 */ /* 0x000fe200000f0c05 */
[----:B------:R-:W1:Y:S04]  /*eb10*/  SHFL.IDX PT, R6, R4, RZ, 0x181f ;  /* 0x00181fff04067589 */ /* 0x000e6800000e0000 */
[----:B------:R-:W-:Y:S04]  /*eb20*/  SHFL.IDX PT, R5, R4, 0x1, 0x181f ;  /* 0x00381f0004057f89 */ /* 0x000fe800000e0000 */
[----:B------:R-:W2:Y:S04]  /*eb30*/  SHFL.IDX PT, R7, R0, RZ, 0x181f ;  /* 0x00181fff00077589 */ /* 0x000ea800000e0000 */
[----:B------:R-:W4:Y:S04]  /*eb40*/  SHFL.IDX PT, R10, R4, 0x3, 0x181f ;  /* 0x00781f00040a7f89 */ /* 0x000f2800000e0000 */
[----:B------:R-:W-:Y:S04]  /*eb50*/  SHFL.IDX PT, R9, R4, 0x4, 0x181f ;  /* 0x00981f0004097f89 */ /* 0x000fe800000e0000 */
[----:B------:R-:W-:Y:S04]  /*eb60*/  SHFL.IDX PT, R14, R4, 0x5, 0x181f ;  /* 0x00b81f00040e7f89 */ /* 0x000fe800000e0000 */
[----:B------:R5:W-:Y:S01]  /*eb70*/  SHFL.IDX PT, R15, R4, 0x6, 0x181f ;  /* 0x00d81f00040f7f89 */ /* 0x000be200000e0000 */
[-C--:B-1----:R-:W-:Y:S03]  /*eb80*/  IADD3 R6, P1, R6, R242.reuse, RZ ;  /* 0x000000f206067210 */ /* 0x082fe60007f3e0ff */
[----:B------:R-:W1:Y:S04]  /*eb90*/  SHFL.IDX PT, R8, R0, 0x1, 0x181f ;  /* 0x00381f0000087f89 */ /* 0x000e6800000e0000 */
[----:B------:R-:W1:Y:S01]  /*eba0*/  SHFL.IDX PT, R11, R0, 0x2, 0x181f ;  /* 0x00581f00000b7f89 */ /* 0x000e6200000e0000 */
[--C-:B--2---:R-:W-:Y:S03]  /*ebb0*/  IMAD.X R7, R7, 0x1, R241.reuse, P1 ;  /* 0x0000000107077824 */ /* 0x104fe600008e06f1 */
[----:B------:R-:W2:Y:S01]  /*ebc0*/  SHFL.IDX PT, R18, R0, 0x3, 0x181f ;  /* 0x00781f0000127f89 */ /* 0x000ea200000e0000 */
[-C--:B----4-:R-:W-:Y:S03]  /*ebd0*/  IADD3 R10, P3, R10, R242.reuse, RZ ;  /* 0x000000f20a0a7210 */ /* 0x090fe60007f7e0ff */
[----:B---3--:R3:W-:Y:S04]  /*ebe0*/  LDGSTS.E.BYPASS.LTC128B.128 [R67+0x3900], [R6.64], !P4 ;  /* 0x0390000006437fae */ /* 0x0087e8000e101d4e */
[----:B------:R-:W4:Y:S01]  /*ebf0*/  SHFL.IDX PT, R17, R0, 0x4, 0x181f ;  /* 0x00981f0000117f89 */ /* 0x000f2200000e0000 */
[-C--:B-----5:R-:W-:Y:S03]  /*ec00*/  IADD3 R4, P0, R5, R242.reuse, RZ ;  /* 0x000000f205047210 */ /* 0x0a0fe60007f1e0ff */
[----:B------:R-:W5:Y:S04]  /*ec10*/  SHFL.IDX PT, R16, R0, 0x5, 0x181f ;  /* 0x00b81f0000107f89 */ /* 0x000f6800000e0000 */
[----:B------:R-:W5:Y:S01]  /*ec20*/  SHFL.IDX PT, R0, R0, 0x6, 0x181f ;  /* 0x00d81f0000007f89 */ /* 0x000f6200000e0000 */
[--C-:B-1----:R-:W-:Y:S01]  /*ec30*/  IMAD.X R5, R8, 0x1, R241.reuse, P0 ;  /* 0x0000000108057824 */ /* 0x102fe200000e06f1 */
[-C--:B------:R-:W-:Y:S02]  /*ec40*/  IADD3 R12, P0, R12, R242.reuse, RZ ;  /* 0x000000f20c0c7210 */ /* 0x080fe40007f1e0ff */
[-C--:B------:R-:W-:Y:S02]  /*ec50*/  IADD3 R8, P2, R9, R242.reuse, RZ ;  /* 0x000000f209087210 */ /* 0x080fe40007f5e0ff */
[----:B------:R1:W-:Y:S01]  /*ec60*/  LDGSTS.E.BYPASS.LTC128B.128 [R67+0x4100], [R4.64], !P4 ;  /* 0x0410000004437fae */ /* 0x0003e2000e101d4e */
[--C-:B------:R-:W-:Y:S02]  /*ec70*/  IMAD.X R13, R11, 0x1, R241.reuse, P0 ;  /* 0x000000010b0d7824 */ /* 0x100fe400000e06f1 */
[--C-:B--2---:R-:W-:Y:S03]  /*ec80*/  IMAD.X R11, R18, 0x1, R241.reuse, P3 ;  /* 0x00000001120b7824 */ /* 0x104fe600018e06f1 */
[----:B------:R2:W-:Y:S01]  /*ec90*/  LDGSTS.E.BYPASS.LTC128B.128 [R67+0x4900], [R12.64], !P4 ;  /* 0x049000000c437fae */ /* 0x0005e2000e101d4e */
[-C--:B---3--:R-:W-:Y:S03]  /*eca0*/  IADD3 R6, P1, R14, R242.reuse, RZ ;  /* 0x000000f20e067210 */ /* 0x088fe60007f3e0ff */
[----:B------:R2:W-:Y:S01]  /*ecb0*/  LDGSTS.E.BYPASS.LTC128B.128 [R67+0x5100], [R10.64], !P4 ;  /* 0x051000000a437fae */ /* 0x0005e2000e101d4e */
[--C-:B----4-:R-:W-:Y:S02]  /*ecc0*/  IMAD.X R9, R17, 0x1, R241.reuse, P2 ;  /* 0x0000000111097824 */ /* 0x110fe400010e06f1 */
[--C-:B-----5:R-:W-:Y:S03]  /*ecd0*/  IMAD.X R7, R16, 0x1, R241.reuse, P1 ;  /* 0x0000000110077824 */ /* 0x120fe600008e06f1 */
[----:B------:R2:W-:Y:S04]  /*ece0*/  LDGSTS.E.BYPASS.LTC128B.128 [R67+0x5900], [R8.64], !P4 ;  /* 0x0590000008437fae */ /* 0x0005e8000e101d4e */
[----:B------:R2:W-:Y:S01]  /*ecf0*/  LDGSTS.E.BYPASS.LTC128B.128 [R67+0x6100], [R6.64], !P4 ;  /* 0x0610000006437fae */ /* 0x0005e2000e101d4e */
[----:B-1----:R-:W-:Y:S05]  /*ed00*/  IADD3 R4, P0, R15, R242, RZ ;  /* 0x000000f20f047210 */ /* 0x002fea0007f1e0ff */
[----:B------:R-:W-:Y:S05]  /*ed10*/  IMAD.X R5, R0, 0x1, R241, P0 ;  /* 0x0000000100057824 */ /* 0x000fea00000e06f1 */
[----:B------:R2:W-:Y:S01]  /*ed20*/  LDGSTS.E.BYPASS.LTC128B.128 [R67+0x6900], [R4.64], !P4 ;  /* 0x0690000004437fae */ /* 0x0005e2000e101d4e */
[----:B------:R-:W-:-:S05]  /*ed30*/  BRA `(.L_x_665) ;  /* 0x00001b0000007947 */ /* 0x000fca0003800000 */
.L_x_664:
[----:B------:R-:W2:Y:S01]  /*ed40*/  LDL R56, [R1+0x8] ;  /* 0x0000080001387983 */ /* 0x000ea20000100800 */
[----:B------:R-:W-:Y:S04]  /*ed50*/  DEPBAR.LE SB0, 0x0 ;  /* 0x000080000000791a */ /* 0x000fe80000000000 */
[----:B------:R-:W3:Y:S01]  /*ed60*/  LDL R246, [R1+0x14] ;  /* 0x0000140001f67983 */ /* 0x000ee20000100800 */
[----:B------:R-:W-:Y:S03]  /*ed70*/  UISETP.GE.AND UP0, UPT, UR6, 0x1, UPT ;  /* 0x000000010600788c */ /* 0x000fe6000bf06270 */
[----:B------:R-:W-:Y:S08]  /*ed80*/  BAR.SYNC.DEFER_BLOCKING 0x0 ;  /* 0x0000000000007b1d */ /* 0x000ff00000010000 */
[----:B-----5:R-:W-:Y:S08]  /*ed90*/  LDSM.16.M88.4 R112, [R230+0x7100] ;  /* 0x00710000e670783b */ /* 0x020ff00000000200 */
[----:B------:R-:W1:Y:S08]  /*eda0*/  LDSM.16.M88.4 R16, [R119+0x3900] ;  /* 0x003900007710783b */ /* 0x000e700000000200 */
[----:B------:R-:W4:Y:S08]  /*edb0*/  LDSM.16.M88.4 R108, [R230+0x9100] ;  /* 0x00910000e66c783b */ /* 0x000f300000000200 */
[----:B------:R-:W1:Y:S08]  /*edc0*/  LDSM.16.M88.4 R32, [R119+0x4100] ;  /* 0x004100007720783b */ /* 0x000e700000000200 */
        /* <DEDUP_REMOVED lines=35> */
[----:B------:R-:W-:Y:S02]  /*f000*/  SHF.R.S32.HI R0, RZ, 0x1f, R245 ;  /* 0x0000001fff007819 */ /* 0x000fe400000114f5 */
[C---:B------:R-:W-:Y:S02]  /*f010*/  IMAD.WIDE.U32 R72, R245.reuse, c[0x0][0x218], R64 ;  /* 0x00008600f5487a25 */ /* 0x040fe400078e0040 */
        /* <DEDUP_REMOVED lines=12> */
[----:B------:R-:W4:Y:S01]  /*f0e0*/  SHFL.IDX PT, R92, R100, 0x1, 0x181f ;  /* 0x00381f00645c7f89 */ /* 0x000f2200000e0000 */
[C---:B------:R-:W-:Y:S04]  /*f0f0*/  HMMA.16816.F32 R80, R112.reuse, R82, RZ ;  /* 0x000000527050723c */ /* 0x040fe800000018ff */
[-C--:B-1----:R-:W-:Y:S03]  /*f100*/  IADD3 R94, P0, R94, R242.reuse, RZ ;  /* 0x000000f25e5e7210 */ /* 0x082fe60007f1e0ff */
[----:B------:R-:W1:Y:S01]  /*f110*/  SHFL.IDX PT, R93, R0, 0x1, 0x181f ;  /* 0x00381f00005d7f89 */ /* 0x000e6200000e0000 */
[-C--:B------:R-:W-:Y:S01]  /*f120*/  HMMA.16816.F32 R84, R112, R96.reuse, RZ ;  /* 0x000000607054723c */ /* 0x080fe200000018ff */
[-C--:B--2---:R-:W-:Y:S06]  /*f130*/  IADD3.X R95, R88, R241.reuse, RZ, P0, !PT ;  /* 0x000000f1585f7210 */ /* 0x084fec00007fe4ff */
[----:B------:R-:W2:Y:S01]  /*f140*/  SHFL.IDX PT, R102, R100, 0x2, 0x181f ;  /* 0x00581f0064667f89 */ /* 0x000ea200000e0000 */
[C---:B------:R-:W-:Y:S04]  /*f150*/  HMMA.16816.F32 R88, R108.reuse, R96, RZ ;  /* 0x000000606c58723c */ /* 0x040fe800000018ff */
[-C--:B----4-:R-:W-:Y:S03]  /*f160*/  IADD3 R92, P1, R92, R242.reuse, RZ ;  /* 0x000000f25c5c7210 */ /* 0x090fe60007f3e0ff */
[----:B---3--:R3:W-:Y:S01]  /*f170*/  LDGSTS.E.BYPASS.LTC128B.128 [R246], [R94.64], !P4 ;  /* 0x000000005ef67fae */ /* 0x0087e2000e101d4e */
        /* <DEDUP_REMOVED lines=21> */
[----:B------:R4:W3:Y:S01]  /*f2d0*/  SHFL.IDX PT, R244, R100, 0x6, 0x181f ;  /* 0x00d81f0064f47f89 */ /* 0x0008e200000e0000 */
[-C--:B-1----:R-:W-:Y:S07]  /*f2e0*/  IADD3.X R105, R243, R241.reuse, RZ, P0, !PT ;  /* 0x000000f1f3697210 */ /* 0x082fee00007fe4ff */
[----:B------:R-:W1:Y:S08]  /*f2f0*/  SHFL.IDX PT, R0, R0, 0x6, 0x181f ;  /* 0x00d81f0000007f89 */ /* 0x000e7000000e0000 */
[----:B------:R2:W-:Y:S01]  /*f300*/  LDGSTS.E.BYPASS.LTC128B.128 [R246+0x2800], [R104.64], !P4 ;  /* 0x0280000068f67fae */ /* 0x0005e2000e101d4e */
[-C--:B----4-:R-:W-:Y:S08]  /*f310*/  HMMA.16816.F32 R100, R112, R184.reuse, RZ ;  /* 0x000000b87064723c */ /* 0x090ff000000018ff */
[C---:B--2---:R-:W-:Y:S07]  /*f320*/  HMMA.16816.F32 R104, R108.reuse, R184, RZ ;  /* 0x000000b86c68723c */ /* 0x044fee00000018ff */
[----:B---3--:R-:W-:Y:S01]  /*f330*/  IADD3 R184, P0, R244, R242, RZ ;  /* 0x000000f2f4b87210 */ /* 0x008fe20007f1e0ff */
        /* <DEDUP_REMOVED lines=336> */
.L_x_665:
[----:B------:R-:W3:Y:S01]  /*10840*/  LDL.LU R108, [R1+0x10] ;  /* 0x00001000016c7983 */ /* 0x000ee20000300800 */
[----:B------:R-:W-:Y:S02]  /*10850*/  FMNMX.FTZ R0, R187, R2, !PT ;  /* 0x00000002bb007209 */ /* 0x000fe40007810000 */
[----:B--2---:R-:W-:Y:S01]  /*10860*/  FMNMX.FTZ R5, R188, R3, !PT ;  /* 0x00000003bc057209 */ /* 0x004fe20007810000 */
        /* <DEDUP_REMOVED lines=121> */
[----:B------:R-:W-:Y:S02]  /*11000*/  FMNMX.FTZ R6, R111, R6, !PT ;  /* 0x000000066f067209 */ /* 0x000fe40007810000 */
[----:B------:R-:W-:Y:S02]  /*11010*/  FMNMX.FTZ R4, R94, R4, !PT ;  /* 0x000000045e047209 */ /* 0x000fe40007810000 */
[----:B------:R-:W-:Y:S01]  /*11020*/  ISETP.LT.AND P0, PT, RZ, UR6, PT ;  /* 0x00000006ff007c0c */ /* 0x000fe2000bf01270 */
[----:B------:R-:W-:Y:S01]  /*11030*/  UIADD3 UR6, UR6, -0x1, URZ ;  /* 0xffffffff06067890 */ /* 0x000fe2000fffe03f */
[----:B------:R-:W-:Y:S04]  /*11040*/  FMNMX.FTZ R4, R43, R4, !PT ;  /* 0x000000042b047209 */ /* 0x000fe80007810000 */
[----:B------:R-:W-:Y:S04]  /*11050*/  FMNMX.FTZ R4, R60, R4, !PT ;  /* 0x000000043c047209 */ /* 0x000fe80007810000 */
[----:B------:R-:W-:Y:S04]  /*11060*/  FMNMX.FTZ R4, R57, R4, !PT ;  /* 0x0000000439047209 */ /* 0x000fe80007810000 */
[----:B---3--:R-:W-:Y:S02]  /*11070*/  FMNMX.FTZ R4, R108, R4, !PT ;  /* 0x000000046c047209 */ /* 0x008fe40007810000 */
[----:B-1----:R-:W-:Y:S02]  /*11080*/  FMNMX.FTZ R0, R0, R9, !PT ;  /* 0x0000000900007209 */ /* 0x002fe40007810000 */
[----:B--2---:R-:W-:Y:S02]  /*11090*/  FMNMX.FTZ R5, R5, R8, !PT ;  /* 0x0000000805057209 */ /* 0x004fe40007810000 */
[----:B------:R-:W-:Y:S01]  /*110a0*/  FMNMX.FTZ R4, R206, R4, !PT ;  /* 0x00000004ce047209 */ /* 0x000fe20007810000 */
[----:B------:R-:W1:Y:S03]  /*110b0*/  SHFL.BFLY PT, R73, R0, 0x1, 0x1f ;  /* 0x0c201f0000497f89 */ /* 0x000e6600000e0000 */
[----:B------:R-:W-:Y:S04]  /*110c0*/  FMNMX.FTZ R4, R205, R4, !PT ;  /* 0x00000004cd047209 */ /* 0x000fe80007810000 */
[----:B------:R-:W-:Y:S01]  /*110d0*/  FMNMX.FTZ R4, R204, R4, !PT ;  /* 0x00000004cc047209 */ /* 0x000fe20007810000 */
[----:B------:R-:W2:Y:S03]  /*110e0*/  SHFL.BFLY PT, R72, R5, 0x1, 0x1f ;  /* 0x0c201f0005487f89 */ /* 0x000ea600000e0000 */
[----:B------:R-:W-:Y:S05]  /*110f0*/  FMNMX.FTZ R4, R109, R4, !PT ;  /* 0x000000046d047209 */ /* 0x000fea0007810000 */
[----:B------:R-:W3:Y:S01]  /*11100*/  SHFL.BFLY PT, R7, R4, 0x2, 0x1f ;  /* 0x0c401f0004077f89 */ /* 0x000ee200000e0000 */
[----:B-1----:R-:W-:Y:S05]  /*11110*/  FMNMX.FTZ R73, R0, R73, !PT ;  /* 0x0000004900497209 */ /* 0x002fea0007810000 */
[C---:B------:R-:W-:Y:S02]  /*11120*/  FADD.FTZ R0, -R73.reuse, R2 ;  /* 0x0000000249007221 */ /* 0x040fe40000010100 */
[----:B------:R-:W-:Y:S01]  /*11130*/  FMUL.FTZ R105, R73, c[0x0][0x2d0] ;  /* 0x0000b40049697a20 */ /* 0x000fe20000410000 */
[----:B--2---:R-:W-:Y:S01]  /*11140*/  FMNMX.FTZ R72, R5, R72, !PT ;  /* 0x0000004805487209 */ /* 0x004fe20007810000 */
[----:B------:R-:W-:Y:S01]  /*11150*/  FMUL.FTZ R2, R0, c[0x0][0x2d0] ;  /* 0x0000b40000027a20 */ /* 0x000fe20000410000 */
[----:B------:R-:W-:Y:S01]  /*11160*/  FMNMX.FTZ R0, R207, R6, !PT ;  /* 0x00000006cf007209 */ /* 0x000fe20007810000 */
[--C-:B------:R-:W-:Y:S02]  /*11170*/  FFMA.FTZ R9, R20, c[0x0][0x2d0], -R105.reuse ;  /* 0x0000b40014097a23 */ /* 0x100fe40000010869 */
[----:B------:R1:W2:Y:S01]  /*11180*/  MUFU.EX2 R70, R2 ;  /* 0x0000000200467308 */ /* 0x0002a20000000800 */
[----:B------:R-:W-:Y:S01]  /*11190*/  FMNMX.FTZ R0, R75, R0, !PT ;  /* 0x000000004b007209 */ /* 0x000fe20007810000 */
[----:B------:R-:W-:Y:S01]  /*111a0*/  FMUL.FTZ R107, R72, c[0x0][0x2d0] ;  /* 0x0000b400486b7a20 */ /* 0x000fe20000410000 */
[----:B---3--:R-:W-:Y:S01]  /*111b0*/  FMNMX.FTZ R4, R4, R7, !PT ;  /* 0x0000000704047209 */ /* 0x008fe20007810000 */
[--C-:B------:R-:W-:Y:S01]  /*111c0*/  FFMA.FTZ R7, R32, c[0x0][0x2d0], -R105.reuse ;  /* 0x0000b40020077a23 */ /* 0x100fe20000010869 */
[----:B------:R-:W-:Y:S01]  /*111d0*/  FMNMX.FTZ R0, R74, R0, !PT ;  /* 0x000000004a007209 */ /* 0x000fe20007810000 */
[----:B------:R-:W-:Y:S02]  /*111e0*/  FFMA.FTZ R8, R21, c[0x0][0x2d0], -R105 ;  /* 0x0000b40015087a23 */ /* 0x000fe40000010869 */
[----:B------:R-:W3:Y:S01]  /*111f0*/  SHFL.BFLY PT, R71, R4, 0x1, 0x1f ;  /* 0x0c201f0004477f89 */ /* 0x000ee200000e0000 */
[----:B------:R-:W-:Y:S01]  /*11200*/  FFMA.FTZ R5, R22, c[0x0][0x2d0], -R107 ;  /* 0x0000b40016057a23 */ /* 0x000fe2000001086b */
[----:B------:R4:W-:Y:S01]  /*11210*/  MUFU.EX2 R228, R9 ;  /* 0x0000000900e47308 */ /* 0x0009e20000000800 */
[--C-:B------:R-:W-:Y:S02]  /*11220*/  FFMA.FTZ R16, R48, c[0x0][0x2d0], -R105.reuse ;  /* 0x0000b40030107a23 */ /* 0x100fe40000010869 */
[--C-:B------:R-:W-:Y:S02]  /*11230*/  FFMA.FTZ R6, R33, c[0x0][0x2d0], -R105.reuse ;  /* 0x0000b40021067a23 */ /* 0x100fe40000010869 */
[--C-:B------:R-:W-:Y:S02]  /*11240*/  FFMA.FTZ R100, R100, c[0x0][0x2d0], -R105.reuse ;  /* 0x0000b40064647a23 */ /* 0x100fe40000010869 */
[----:B------:R-:W-:Y:S02]  /*11250*/  FFMA.FTZ R101, R101, c[0x0][0x2d0], -R105 ;  /* 0x0000b40065657a23 */ /* 0x000fe40000010869 */
[--C-:B------:R-:W-:Y:S01]  /*11260*/  FFMA.FTZ R102, R102, c[0x0][0x2d0], -R107.reuse ;  /* 0x0000b40066667a23 */ /* 0x100fe2000001086b */
[----:B------:R-:W-:Y:S01]  /*11270*/  MUFU.EX2 R88, R8 ;  /* 0x0000000800587308 */ /* 0x000fe20000000800 */
[----:B------:R-:W-:Y:S02]  /*11280*/  FFMA.FTZ R103, R103, c[0x0][0x2d0], -R107 ;  /* 0x0000b40067677a23 */ /* 0x000fe4000001086b */
[----:B-1----:R-:W-:Y:S02]  /*11290*/  FADD.FTZ R2, -R72, R3 ;  /* 0x0000000348027221 */ /* 0x002fe40000010100 */
[----:B------:R-:W1:Y:S01]  /*112a0*/  SHFL.BFLY PT, R3, R0, 0x2, 0x1f ;  /* 0x0c401f0000037f89 */ /* 0x000e6200000e0000 */
[----:B--2---:R-:W-:Y:S02]  /*112b0*/  FMUL.FTZ R17, R70, R133 ;  /* 0x0000008546117220 */ /* 0x004fe40000410000 */
[----:B------:R-:W-:Y:S02]  /*112c0*/  FMUL.FTZ R2, R2, c[0x0][0x2d0] ;  /* 0x0000b40002027a20 */ /* 0x000fe40000410000 */
[----:B------:R2:W-:Y:S01]  /*112d0*/  MUFU.EX2 R119, R5 ;  /* 0x0000000500777308 */ /* 0x0005e20000000800 */
[----:B---3--:R-:W-:Y:S01]  /*112e0*/  FMNMX.FTZ R71, R4, R71, !PT ;  /* 0x0000004704477209 */ /* 0x008fe20007810000 */
[--C-:B------:R-:W-:Y:S02]  /*112f0*/  FFMA.FTZ R4, R187, c[0x0][0x2d0], -R105.reuse ;  /* 0x0000b400bb047a23 */ /* 0x100fe40000010869 */
[--C-:B----4-:R-:W-:Y:S02]  /*11300*/  FFMA.FTZ R9, R36, c[0x0][0x2d0], -R105.reuse ;  /* 0x0000b40024097a23 */ /* 0x110fe40000010869 */
[----:B------:R-:W-:Y:S04]  /*11310*/  FMUL.FTZ R96, R71, c[0x0][0x2d0] ;  /* 0x0000b40047607a20 */ /* 0x000fe80000410000 */
[----:B------:R3:W4:Y:S01]  /*11320*/  MUFU.EX2 R68, R2 ;  /* 0x0000000200447308 */ /* 0x0007220000000800 */
[--C-:B------:R-:W-:Y:S02]  /*11330*/  FFMA.FTZ R32, R40, c[0x0][0x2d0], -R96.reuse ;  /* 0x0000b40028207a23 */ /* 0x100fe40000010860 */
[----:B------:R-:W-:Y:S07]  /*11340*/  FFMA.FTZ R48, R203, c[0x0][0x2d0], -R96 ;  /* 0x0000b400cb307a23 */ /* 0x000fee0000010860 */
[----:B------:R-:W-:Y:S01]  /*11350*/  MUFU.EX2 R106, R4 ;  /* 0x00000004006a7308 */ /* 0x000fe20000000800 */
[----:B-1----:R-:W-:Y:S01]  /*11360*/  FMNMX.FTZ R0, R0, R3, !PT ;  /* 0x0000000300007209 */ /* 0x002fe20007810000 */
[----:B------:R-:W-:Y:S02]  /*11370*/  FFMA.FTZ R3, R118, c[0x0][0x2d0], -R105 ;  /* 0x0000b40076037a23 */ /* 0x000fe40000010869 */
[----:B--2---:R-:W-:Y:S06]  /*11380*/  FMUL.FTZ R5, R70, R121 ;  /* 0x0000007946057220 */ /* 0x004fec0000410000 */
[----:B------:R1:W-:Y:S01]  /*11390*/  MUFU.EX2 R11, R3 ;  /* 0x00000003000b7308 */ /* 0x0003e20000000800 */
[----:B---3--:R-:W-:Y:S02]  /*113a0*/  FADD.FTZ R2, -R71, R116 ;  /* 0x0000007447027221 */ /* 0x008fe40000010100 */
[----:B----4-:R-:W-:Y:S02]  /*113b0*/  FMUL.FTZ R18, R68, R134 ;  /* 0x0000008644127220 */ /* 0x010fe40000410000 */
[----:B------:R-:W-:Y:S05]  /*113c0*/  FMUL.FTZ R2, R2, c[0x0][0x2d0] ;  /* 0x0000b40002027a20 */ /* 0x000fea0000410000 */
[----:B------:R-:W-:Y:S10]  /*113d0*/  MUFU.EX2 R63, R9 ;  /* 0x00000009003f7308 */ /* 0x000ff40000000800 */
[----:B------:R2:W3:Y:S01]  /*113e0*/  MUFU.EX2 R69, R2 ;  /* 0x0000000200457308 */ /* 0x0004e20000000800 */
[----:B-1----:R-:W-:Y:S09]  /*113f0*/  FFMA.FTZ R3, R188, c[0x0][0x2d0], -R107 ;  /* 0x0000b400bc037a23 */ /* 0x002ff2000001086b */
[----:B------:R1:W-:Y:S10]  /*11400*/  MUFU.EX2 R104, R3 ;  /* 0x0000000300687308 */ /* 0x0003f40000000800 */
[----:B------:R-:W-:Y:S01]  /*11410*/  MUFU.EX2 R100, R100 ;  /* 0x0000006400647308 */ /* 0x000fe20000000800 */
[----:B--2---:R-:W-:Y:S02]  /*11420*/  FFMA.FTZ R2, R199, c[0x0][0x2d0], -R105 ;  /* 0x0000b400c7027a23 */ /* 0x004fe40000010869 */
[C---:B---3--:R-:W-:Y:S02]  /*11430*/  FMUL.FTZ R13, R69.reuse, R129 ;  /* 0x00000081450d7220 */ /* 0x048fe40000410000 */
[C---:B------:R-:W-:Y:S05]  /*11440*/  FMUL.FTZ R8, R69.reuse, R124 ;  /* 0x0000007c45087220 */ /* 0x040fea0000410000 */
[----:B------:R2:W3:Y:S01]  /*11450*/  MUFU.EX2 R116, R2 ;  /* 0x0000000200747308 */ /* 0x0004e20000000800 */
[----:B------:R-:W-:Y:S01]  /*11460*/  FMUL.FTZ R9, R69, R125 ;  /* 0x0000007d45097220 */ /* 0x000fe20000410000 */
[----:B------:R-:W-:Y:S01]  /*11470*/  MOV R125, R63 ;  /* 0x0000003f007d7202 */ /* 0x000fe20000000f00 */
[----:B-1----:R-:W-:Y:S01]  /*11480*/  FFMA.FTZ R3, R200, c[0x0][0x2d0], -R107 ;  /* 0x0000b400c8037a23 */ /* 0x002fe2000001086b */
[----:B------:R-:W-:Y:S06]  /*11490*/  MOV R200, R60 ;  /* 0x0000003c00c87202 */ /* 0x000fec0000000f00 */
[----:B------:R1:W4:Y:S10]  /*114a0*/  MUFU.EX2 R235, R3 ;  /* 0x0000000300eb7308 */ /* 0x0003340000000800 */
[----:B------:R-:W-:Y:S01]  /*114b0*/  MUFU.EX2 R101, R101 ;  /* 0x0000006500657308 */ /* 0x000fe20000000800 */
[----:B--2---:R-:W-:Y:S01]  /*114c0*/  FFMA.FTZ R2, R186, c[0x0][0x2d0], -R105 ;  /* 0x0000b400ba027a23 */ /* 0x004fe20000010869 */
[----:B---3--:R-:W-:Y:S08]  /*114d0*/  F2FP.PACK_AB R76, R116, R106 ;  /* 0x0000006a744c723e */ /* 0x008ff000000000ff */
[----:B------:R2:W-:Y:S01]  /*114e0*/  MUFU.EX2 R232, R2 ;  /* 0x0000000200e87308 */ /* 0x0005e20000000800 */
[--C-:B-1----:R-:W-:Y:S01]  /*114f0*/  FFMA.FTZ R3, R185, c[0x0][0x2d0], -R107.reuse ;  /* 0x0000b400b9037a23 */ /* 0x102fe2000001086b */
[----:B----4-:R-:W-:Y:S08]  /*11500*/  F2FP.PACK_AB R77, R235, R104 ;  /* 0x00000068eb4d723e */ /* 0x010ff000000000ff */
[----:B------:R1:W-:Y:S10]  /*11510*/  MUFU.EX2 R231, R3 ;  /* 0x0000000300e77308 */ /* 0x0003f40000000800 */
[----:B------:R-:W-:Y:S01]  /*11520*/  MUFU.EX2 R185, R7 ;  /* 0x0000000700b97308 */ /* 0x000fe20000000800 */
[----:B--2---:R-:W2:Y:S09]  /*11530*/  SHFL.BFLY PT, R2, R0, 0x1, 0x1f ;  /* 0x0c201f0000027f89 */ /* 0x004eb200000e0000 */
[----:B------:R3:W-:Y:S01]  /*11540*/  MUFU.EX2 R186, R6 ;  /* 0x0000000600ba7308 */ /* 0x0007e20000000800 */
[--C-:B-1----:R-:W-:Y:S01]  /*11550*/  FFMA.FTZ R3, R198, c[0x0][0x2d0], -R96.reuse ;  /* 0x0000b400c6037a23 */ /* 0x102fe20000010860 */
[----:B------:R-:W-:Y:S08]  /*11560*/  MOV R198, R81 ;  /* 0x0000005100c67202 */ /* 0x000ff00000000f00 */
[----:B------:R1:W-:Y:S01]  /*11570*/  MUFU.EX2 R110, R3 ;  /* 0x00000003006e7308 */ /* 0x0003e20000000800 */
[----:B--2---:R-:W-:Y:S01]  /*11580*/  FMNMX.FTZ R2, R2, R0, !PT ;  /* 0x0000000002027209 */ /* 0x004fe20007810000 */
[----:B------:R-:W-:Y:S08]  /*11590*/  FFMA.FTZ R0, R184, c[0x0][0x2d0], -R107 ;  /* 0x0000b400b8007a23 */ /* 0x000ff0000001086b */
[----:B------:R-:W-:Y:S01]  /*115a0*/  MUFU.EX2 R102, R102 ;  /* 0x0000006600667308 */ /* 0x000fe20000000800 */
[----:B---3--:R-:W-:Y:S09]  /*115b0*/  FMUL.FTZ R6, R68, R122 ;  /* 0x0000007a44067220 */ /* 0x008ff20000410000 */
[----:B------:R2:W3:Y:S01]  /*115c0*/  MUFU.EX2 R10, R0 ;  /* 0x00000000000a7308 */ /* 0x0004e20000000800 */
[--C-:B-1----:R-:W-:Y:S09]  /*115d0*/  FFMA.FTZ R3, R201, c[0x0][0x2d0], -R96.reuse ;  /* 0x0000b400c9037a23 */ /* 0x102ff20000010860 */
[----:B------:R1:W4:Y:S10]  /*115e0*/  MUFU.EX2 R234, R3 ;  /* 0x0000000300ea7308 */ /* 0x0003340000000800 */
[----:B------:R-:W-:Y:S01]  /*115f0*/  MUFU.EX2 R103, R103 ;  /* 0x0000006700677308 */ /* 0x000fe20000000800 */
[----:B--2---:R-:W-:Y:S01]  /*11600*/  FADD.FTZ R0, -R2, R117 ;  /* 0x0000007502007221 */ /* 0x004fe20000010100 */
[----:B------:R-:W-:Y:S02]  /*11610*/  MOV R117, R11 ;  /* 0x0000000b00757202 */ /* 0x000fe40000000f00 */
[----:B---3--:R-:W-:Y:S01]  /*11620*/  MOV R124, R10 ;  /* 0x0000000a007c7202 */ /* 0x008fe20000000f00 */
[----:B------:R-:W-:Y:S01]  /*11630*/  FMUL.FTZ R0, R0, c[0x0][0x2d0] ;  /* 0x0000b40000007a20 */ /* 0x000fe20000410000 */
[----:B------:R-:W-:Y:S02]  /*11640*/  F2FP.PACK_AB R78, R117, R232 ;  /* 0x000000e8754e723e */ /* 0x000fe400000000ff */
[----:B------:R-:W-:Y:S03]  /*11650*/  F2FP.PACK_AB R79, R124, R231 ;  /* 0x000000e77c4f723e */ /* 0x000fe600000000ff */
[----:B------:R-:W2:Y:S01]  /*11660*/  MUFU.EX2 R0, R0 ;  /* 0x0000000000007308 */ /* 0x000ea20000000800 */
[--C-:B-1----:R-:W-:Y:S01]  /*11670*/  FFMA.FTZ R3, R196, c[0x0][0x2d0], -R96.reuse ;  /* 0x0000b400c4037a23 */ /* 0x102fe20000010860 */
[----:B----4-:R-:W-:Y:S02]  /*11680*/  F2FP.PACK_AB R64, R234, R110 ;  /* 0x0000006eea40723e */ /* 0x010fe400000000ff */
[----:B------:R-:W-:Y:S06]  /*11690*/  MOV R196, R58 ;  /* 0x0000003a00c47202 */ /* 0x000fec0000000f00 */
[----:B------:R1:W-:Y:S01]  /*116a0*/  MUFU.EX2 R230, R3 ;  /* 0x0000000300e67308 */ /* 0x0003e20000000800 */
[C---:B--2---:R-:W-:Y:S09]  /*116b0*/  FMUL.FTZ R15, R0.reuse, R131 ;  /* 0x00000083000f7220 */ /* 0x044ff20000410000 */
[----:B------:R2:W-:Y:S01]  /*116c0*/  MUFU.EX2 R131, R16 ;  /* 0x0000001000837308 */ /* 0x0005e20000000800 */
[C---:B------:R-:W-:Y:S01]  /*116d0*/  FMUL.FTZ R10, R0.reuse, R126 ;  /* 0x0000007e000a7220 */ /* 0x040fe20000410000 */
[----:B------:R-:W-:Y:S01]  /*116e0*/  MOV R126, R88 ;  /* 0x00000058007e7202 */ /* 0x000fe20000000f00 */
[C---:B------:R-:W-:Y:S02]  /*116f0*/  FMUL.FTZ R14, R0.reuse, R130 ;  /* 0x00000082000e7220 */ /* 0x040fe40000410000 */
[C---:B------:R-:W-:Y:S02]  /*11700*/  FMUL.FTZ R58, R0.reuse, R174 ;  /* 0x000000ae003a7220 */ /* 0x040fe40000410000 */
[----:B------:R-:W-:Y:S02]  /*11710*/  FMUL.FTZ R63, R0, R179 ;  /* 0x000000b3003f7220 */ /* 0x000fe40000410000 */
[--C-:B-1----:R-:W-:Y:S01]  /*11720*/  FFMA.FTZ R3, R190, c[0x0][0x2d0], -R96.reuse ;  /* 0x0000b400be037a23 */ /* 0x102fe20000010860 */
[----:B------:R-:W-:Y:S01]  /*11730*/  MOV R190, R47 ;  /* 0x0000002f00be7202 */ /* 0x000fe20000000f00 */
[----:B------:R-:W-:Y:S02]  /*11740*/  FMUL.FTZ R47, R0, R163 ;  /* 0x000000a3002f7220 */ /* 0x000fe40000410000 */
[----:B------:R1:W3:Y:S01]  /*11750*/  MUFU.EX2 R11, R3 ;  /* 0x00000003000b7308 */ /* 0x0002e20000000800 */
[----:B--2---:R-:W-:Y:S02]  /*11760*/  FMUL.FTZ R16, R70, R132 ;  /* 0x0000008446107220 */ /* 0x004fe40000410000 */
[----:B-1----:R-:W-:Y:S04]  /*11770*/  FMUL.FTZ R3, R2, c[0x0][0x2d0] ;  /* 0x0000b40002037a20 */ /* 0x002fe80000410000 */
[--C-:B------:R-:W-:Y:S01]  /*11780*/  FFMA.FTZ R4, R189, c[0x0][0x2d0], -R3.reuse ;  /* 0x0000b400bd047a23 */ /* 0x100fe20000010803 */
[----:B------:R-:W-:Y:S01]  /*11790*/  MOV R189, R43 ;  /* 0x0000002b00bd7202 */ /* 0x000fe20000000f00 */
[--C-:B------:R-:W-:Y:S02]  /*117a0*/  FFMA.FTZ R7, R31, c[0x0][0x2d0], -R3.reuse ;  /* 0x0000b4001f077a23 */ /* 0x100fe40000010803 */
[----:B------:R1:W-:Y:S01]  /*117b0*/  MUFU.EX2 R201, R4 ;  /* 0x0000000400c97308 */ /* 0x0003e20000000800 */
[----:B------:R-:W-:Y:S02]  /*117c0*/  FMUL.FTZ R31, R0, R147 ;  /* 0x00000093001f7220 */ /* 0x000fe40000410000 */
[--C-:B------:R-:W-:Y:S02]  /*117d0*/  FFMA.FTZ R40, R42, c[0x0][0x2d0], -R3.reuse ;  /* 0x0000b4002a287a23 */ /* 0x100fe40000010803 */
[C---:B------:R-:W-:Y:S02]  /*117e0*/  FMUL.FTZ R42, R0.reuse, R158 ;  /* 0x0000009e002a7220 */ /* 0x040fe40000410000 */
[----:B------:R-:W-:Y:S02]  /*117f0*/  FMUL.FTZ R43, R0, R159 ;  /* 0x0000009f002b7220 */ /* 0x000fe40000410000 */
[--C-:B------:R-:W-:Y:S01]  /*11800*/  FFMA.FTZ R60, R217, c[0x0][0x2d0], -R3.reuse ;  /* 0x0000b400d93c7a23 */ /* 0x100fe20000010803 */
[----:B------:R2:W-:Y:S01]  /*11810*/  MUFU.EX2 R199, R7 ;  /* 0x0000000700c77308 */ /* 0x0005e20000000800 */
[--C-:B------:R-:W-:Y:S09]  /*11820*/  FFMA.FTZ R75, R75, c[0x0][0x2d0], -R3.reuse ;  /* 0x0000b4004b4b7a23 */ /* 0x100ff20000010803 */
[----:B------:R4:W-:Y:S01]  /*11830*/  MUFU.EX2 R217, R60 ;  /* 0x0000003c00d97308 */ /* 0x0009e20000000800 */
[--C-:B-1----:R-:W-:Y:S01]  /*11840*/  FFMA.FTZ R4, R202, c[0x0][0x2d0], -R3.reuse ;  /* 0x0000b400ca047a23 */ /* 0x102fe20000010803 */
[----:B------:R-:W-:Y:S01]  /*11850*/  MOV R202, R44 ;  /* 0x0000002c00ca7202 */ /* 0x000fe20000000f00 */
[--C-:B------:R-:W-:Y:S07]  /*11860*/  FFMA.FTZ R44, R208, c[0x0][0x2d0], -R3.reuse ;  /* 0x0000b400d02c7a23 */ /* 0x100fee0000010803 */
        /* <DEDUP_REMOVED lines=10> */
[--C-:B------:R-:W-:Y:S09]  /*11910*/  FFMA.FTZ R56, R210, c[0x0][0x2d0], -R3.reuse ;  /* 0x0000b400d2387a23 */ /* 0x100ff20000010803 */
[----:B------:R2:W-:Y:S01]  /*11920*/  MUFU.EX2 R133, R56 ;  /* 0x0000003800857308 */ /* 0x0005e20000000800 */
[----:B-1----:R-:W-:Y:S01]  /*11930*/  FFMA.FTZ R4, R191, c[0x0][0x2d0], -R3 ;  /* 0x0000b400bf047a23 */ /* 0x002fe20000010803 */
[----:B------:R-:W-:Y:S01]  /*11940*/  MOV R191, R61 ;  /* 0x0000003d00bf7202 */ /* 0x000fe20000000f00 */
[C---:B------:R-:W-:Y:S07]  /*11950*/  FMUL.FTZ R61, R69.reuse, R177 ;  /* 0x000000b1453d7220 */ /* 0x040fee0000410000 */
[----:B------:R1:W3:Y:S01]  /*11960*/  MUFU.EX2 R12, R4 ;  /* 0x00000004000c7308 */ /* 0x0002e20000000800 */
[----:B--2---:R-:W-:Y:S02]  /*11970*/  FMUL.FTZ R56, R69, R172 ;  /* 0x000000ac45387220 */ /* 0x004fe40000410000 */
[--C-:B-1----:R-:W-:Y:S01]  /*11980*/  FFMA.FTZ R4, R23, c[0x0][0x2d0], -R107.reuse ;  /* 0x0000b40017047a23 */ /* 0x102fe2000001086b */
[----:B---3--:R-:W-:Y:S01]  /*11990*/  MOV R122, R12 ;  /* 0x0000000c007a7202 */ /* 0x008fe20000000f00 */
[----:B------:R-:W1:Y:S01]  /*119a0*/  LDSM.16.MT88.4 R20, [R224+0x100] ;  /* 0x00010000e014783b */ /* 0x000e620000004200 */
[--C-:B------:R-:W-:Y:S04]  /*119b0*/  FFMA.FTZ R12, R19, c[0x0][0x2d0], -R107.reuse ;  /* 0x0000b400130c7a23 */ /* 0x100fe8000001086b */
[----:B------:R2:W-:Y:S01]  /*119c0*/  MUFU.EX2 R91, R4 ;  /* 0x00000004005b7308 */ /* 0x0005e20000000800 */
[----:B------:R-:W-:Y:S01]  /*119d0*/  F2FP.PACK_AB R67, R122, R229 ;  /* 0x000000e57a43723e */ /* 0x000fe200000000ff */
[----:B------:R-:W-:Y:S02]  /*119e0*/  FMUL.FTZ R19, R68, R135 ;  /* 0x0000008744137220 */ /* 0x000fe40000410000 */
[--C-:B--2---:R-:W-:Y:S06]  /*119f0*/  FFMA.FTZ R4, R34, c[0x0][0x2d0], -R107.reuse ;  /* 0x0000b40022047a23 */ /* 0x104fec000001086b */
[----:B------:R2:W3:Y:S02]  /*11a00*/  MUFU.EX2 R87, R4 ;  /* 0x0000000400577308 */ /* 0x0004e40000000800 */
[--C-:B--2---:R-:W-:Y:S01]  /*11a10*/  FFMA.FTZ R4, R35, c[0x0][0x2d0], -R107.reuse ;  /* 0x0000b40023047a23 */ /* 0x104fe2000001086b */
[----:B---3--:R-:W-:Y:S01]  /*11a20*/  MOV R127, R87 ;  /* 0x00000057007f7202 */ /* 0x008fe20000000f00 */
[----:B------:R-:W-:Y:S06]  /*11a30*/  FMUL.FTZ R35, R68, R151 ;  /* 0x0000009744237220 */ /* 0x000fec0000410000 */
        /* <DEDUP_REMOVED lines=8> */
[----:B--2---:R-:W-:Y:S01]  /*11ac0*/  FFMA.FTZ R4, R25, c[0x0][0x2d0], -R96 ;  /* 0x0000b40019047a23 */ /* 0x004fe20000010860 */
[----:B----4-:R-:W-:Y:S01]  /*11ad0*/  MOV R121, R89 ;  /* 0x0000005900797202 */ /* 0x010fe20000000f00 */
[C---:B------:R-:W-:Y:S07]  /*11ae0*/  FMUL.FTZ R25, R69.reuse, R141 ;  /* 0x0000008d45197220 */ /* 0x040fee0000410000 */
[----:B------:R2:W-:Y:S01]  /*11af0*/  MUFU.EX2 R118, R4 ;  /* 0x0000000400767308 */ /* 0x0005e20000000800 */
[----:B---3--:R-:W-:Y:S01]  /*11b00*/  FMUL.FTZ R24, R69, R140 ;  /* 0x0000008c45187220 */ /* 0x008fe20000410000 */
[----:B------:R-:W-:Y:S02]  /*11b10*/  MOV R140, R199 ;  /* 0x000000c7008c7202 */ /* 0x000fe40000000f00 */
[----:B------:R-:W-:Y:S01]  /*11b20*/  MOV R199, R80 ;  /* 0x0000005000c77202 */ /* 0x000fe20000000f00 */
[--C-:B--2---:R-:W-:Y:S02]  /*11b30*/  FFMA.FTZ R4, R26, c[0x0][0x2d0], -R3.reuse ;  /* 0x0000b4001a047a23 */ /* 0x104fe40000010803 */
[C---:B------:R-:W-:Y:S01]  /*11b40*/  FMUL.FTZ R26, R0.reuse, R142 ;  /* 0x0000008e001a7220 */ /* 0x040fe20000410000 */
[----:B------:R-:W-:Y:S02]  /*11b50*/  MOV R142, R187 ;  /* 0x000000bb008e7202 */ /* 0x000fe40000000f00 */
[----:B------:R2:W-:Y:S01]  /*11b60*/  MUFU.EX2 R90, R4 ;  /* 0x00000004005a7308 */ /* 0x0005e20000000800 */
[----:B------:R-:W-:Y:S02]  /*11b70*/  IMAD.MOV.U32 R187, RZ, RZ, R82 ;  /* 0x000000ffffbb7224 */ /* 0x000fe400078e0052 */
[----:B--2---:R-:W-:Y:S02]  /*11b80*/  FFMA.FTZ R4, R27, c[0x0][0x2d0], -R3 ;  /* 0x0000b4001b047a23 */ /* 0x004fe40000010803 */
[----:B------:R-:W-:Y:S01]  /*11b90*/  FMUL.FTZ R27, R0, R143 ;  /* 0x0000008f001b7220 */ /* 0x000fe20000410000 */
[----:B------:R-:W-:Y:S04]  /*11ba0*/  MOV R143, R186 ;  /* 0x000000ba008f7202 */ /* 0x000fe80000000f00 */
[----:B------:R2:W-:Y:S01]  /*11bb0*/  MUFU.EX2 R184, R4 ;  /* 0x0000000400b87308 */ /* 0x0005e20000000800 */
[----:B------:R-:W-:Y:S01]  /*11bc0*/  MOV R186, R84 ;  /* 0x0000005400ba7202 */ /* 0x000fe20000000f00 */
[--C-:B--2---:R-:W-:Y:S08]  /*11bd0*/  FFMA.FTZ R4, R28, c[0x0][0x2d0], -R96.reuse ;  /* 0x0000b4001c047a23 */ /* 0x104ff00000010860 */
[----:B------:R2:W3:Y:S10]  /*11be0*/  MUFU.EX2 R28, R12 ;  /* 0x0000000c001c7308 */ /* 0x0004f40000000800 */
[----:B------:R4:W1:Y:S01]  /*11bf0*/  MUFU.EX2 R86, R4 ;  /* 0x0000000400567308 */ /* 0x0008620000000800 */
[----:B--2---:R-:W-:Y:S01]  /*11c00*/  FMUL.FTZ R12, R69, R128 ;  /* 0x00000080450c7220 */ /* 0x004fe20000410000 */
[----:B---3--:R-:W-:Y:S01]  /*11c10*/  MOV R130, R28 ;  /* 0x0000001c00827202 */ /* 0x008fe20000000f00 */
[----:B------:R-:W-:Y:S02]  /*11c20*/  FFMA.FTZ R28, R51, c[0x0][0x2d0], -R107 ;  /* 0x0000b400331c7a23 */ /* 0x000fe4000001086b */
[----:B------:R-:W-:Y:S05]  /*11c30*/  FMUL.FTZ R51, R68, R167 ;  /* 0x000000a744337220 */ /* 0x000fea0000410000 */
[----:B------:R2:W-:Y:S01]  /*11c40*/  MUFU.EX2 R33, R28 ;  /* 0x0000001c00217308 */ /* 0x0005e20000000800 */
[----:B----4-:R-:W-:Y:S01]  /*11c50*/  FFMA.FTZ R4, R29, c[0x0][0x2d0], -R96 ;  /* 0x0000b4001d047a23 */ /* 0x010fe20000010860 */
[----:B-1----:R-:W-:Y:S01]  /*11c60*/  MOV R128, R86 ;  /* 0x0000005600807202 */ /* 0x002fe20000000f00 */
[C---:B------:R-:W-:Y:S07]  /*11c70*/  FMUL.FTZ R29, R69.reuse, R145 ;  /* 0x00000091451d7220 */ /* 0x040fee0000410000 */
[----:B------:R1:W3:Y:S01]  /*11c80*/  MUFU.EX2 R188, R4 ;  /* 0x0000000400bc7308 */ /* 0x0002e20000000800 */
[C---:B--2---:R-:W-:Y:S09]  /*11c90*/  FMUL.FTZ R28, R69.reuse, R144 ;  /* 0x00000090451c7220 */ /* 0x044ff20000410000 */
[----:B------:R2:W-:Y:S01]  /*11ca0*/  MUFU.EX2 R144, R40 ;  /* 0x0000002800907308 */ /* 0x0005e20000000800 */
[----:B-1----:R-:W-:Y:S02]  /*11cb0*/  FFMA.FTZ R4, R30, c[0x0][0x2d0], -R3 ;  /* 0x0000b4001e047a23 */ /* 0x002fe40000010803 */
[C---:B------:R-:W-:Y:S07]  /*11cc0*/  FMUL.FTZ R30, R0.reuse, R146 ;  /* 0x00000092001e7220 */ /* 0x040fee0000410000 */
[----:B------:R1:W4:Y:S01]  /*11cd0*/  MUFU.EX2 R85, R4 ;  /* 0x0000000400557308 */ /* 0x0003220000000800 */
[----:B---3--:R-:W-:Y:S01]  /*11ce0*/  IMAD.MOV.U32 R141, RZ, RZ, R188 ;  /* 0x000000ffff8d7224 */ /* 0x008fe200078e00bc */
[----:B------:R-:W-:Y:S01]  /*11cf0*/  MOV R188, R59 ;  /* 0x0000003b00bc7202 */ /* 0x000fe20000000f00 */
[----:B------:R-:W-:Y:S07]  /*11d00*/  FMUL.FTZ R59, R0, R175 ;  /* 0x000000af003b7220 */ /* 0x000fee0000410000 */
[----:B------:R3:W-:Y:S01]  /*11d10*/  MUFU.EX2 R146, R32 ;  /* 0x0000002000927308 */ /* 0x0007e20000000800 */
[----:B--2---:R-:W-:Y:S02]  /*11d20*/  FMUL.FTZ R40, R69, R156 ;  /* 0x0000009c45287220 */ /* 0x004fe40000410000 */
[----:B-1----:R-:W-:Y:S01]  /*11d30*/  FFMA.FTZ R4, R37, c[0x0][0x2d0], -R105 ;  /* 0x0000b40025047a23 */ /* 0x002fe20000010869 */
[----:B----4-:R-:W-:Y:S02]  /*11d40*/  MOV R129, R85 ;  /* 0x0000005500817202 */ /* 0x010fe40000000f00 */
[----:B------:R-:W-:Y:S04]  /*11d50*/  LDSM.16.MT88.4 R84, [R224+0x900] ;  /* 0x00090000e054783b */ /* 0x000fe80000004200 */
[----:B------:R1:W2:Y:S01]  /*11d60*/  MUFU.EX2 R46, R4 ;  /* 0x00000004002e7308 */ /* 0x0002a20000000800 */
[C---:B---3--:R-:W-:Y:S01]  /*11d70*/  FMUL.FTZ R32, R70.reuse, R148 ;  /* 0x0000009446207220 */ /* 0x048fe20000410000 */
[----:B------:R-:W-:Y:S01]  /*11d80*/  MOV R148, R33 ;  /* 0x0000002100947202 */ /* 0x000fe20000000f00 */
[----:B------:R-:W-:Y:S07]  /*11d90*/  FMUL.FTZ R33, R70, R149 ;  /* 0x0000009546217220 */ /* 0x000fee0000410000 */
[----:B------:R3:W-:Y:S01]  /*11da0*/  MUFU.EX2 R149, R44 ;  /* 0x0000002c00957308 */ /* 0x0007e20000000800 */
[----:B-1----:R-:W-:Y:S01]  /*11db0*/  FFMA.FTZ R4, R38, c[0x0][0x2d0], -R107 ;  /* 0x0000b40026047a23 */ /* 0x002fe2000001086b */
[----:B--2---:R-:W-:Y:S01]  /*11dc0*/  MOV R134, R46 ;  /* 0x0000002e00867202 */ /* 0x004fe20000000f00 */
[----:B------:R-:W1:Y:S01]  /*11dd0*/  LDSM.16.MT88.4 R36, [R227+0x100] ;  /* 0x00010000e324783b */ /* 0x000e620000004200 */
[----:B------:R-:W-:Y:S06]  /*11de0*/  FMUL.FTZ R46, R0, R162 ;  /* 0x000000a2002e7220 */ /* 0x000fec0000410000 */
[----:B------:R2:W4:Y:S01]  /*11df0*/  MUFU.EX2 R45, R4 ;  /* 0x00000004002d7308 */ /* 0x0005220000000800 */
[C---:B---3--:R-:W-:Y:S02]  /*11e00*/  FMUL.FTZ R44, R69.reuse, R160 ;  /* 0x000000a0452c7220 */ /* 0x048fe40000410000 */
[C---:B--2---:R-:W-:Y:S01]  /*11e10*/  FMUL.FTZ R4, R70.reuse, R120 ;  /* 0x0000007846047220 */ /* 0x044fe20000410000 */
[----:B------:R-:W-:Y:S02]  /*11e20*/  MOV R120, R90 ;  /* 0x0000005a00787202 */ /* 0x000fe40000000f00 */
[----:B----4-:R-:W-:Y:S01]  /*11e30*/  MOV R135, R45 ;  /* 0x0000002d00877202 */ /* 0x010fe20000000f00 */
[----:B------:R-:W-:Y:S03]  /*11e40*/  FMUL.FTZ R45, R69, R161 ;  /* 0x000000a1452d7220 */ /* 0x000fe60000410000 */
[-C--:B------:R-:W-:Y:S08]  /*11e50*/  HMMA.16816.F32 R4, R76, R20.reuse, R4 ;  /* 0x000000144c04723c */ /* 0x080ff00000001804 */
[C---:B------:R-:W-:Y:S07]  /*11e60*/  HMMA.16816.F32 R8, R64.reuse, R20, R8 ;  /* 0x000000144008723c */ /* 0x040fee0000001808 */
[--C-:B------:R-:W-:Y:S01]  /*11e70*/  FFMA.FTZ R20, R49, c[0x0][0x2d0], -R105.reuse ;  /* 0x0000b40031147a23 */ /* 0x100fe20000010869 */
[-C--:B------:R-:W-:Y:S03]  /*11e80*/  HMMA.16816.F32 R12, R64, R22.reuse, R12 ;  /* 0x00000016400c723c */ /* 0x080fe6000000180c */
[----:B------:R2:W3:Y:S01]  /*11e90*/  MUFU.EX2 R34, R20 ;  /* 0x0000001400227308 */ /* 0x0004e20000000800 */
[C---:B------:R-:W-:Y:S02]  /*11ea0*/  FMUL.FTZ R49, R70.reuse, R165 ;  /* 0x000000a546317220 */ /* 0x040fe40000410000 */
[----:B------:R-:W-:Y:S01]  /*11eb0*/  LDSM.16.MT88.4 R164, [R225+0x3100] ;  /* 0x00310000e1a4783b */ /* 0x000fe20000004200 */
[----:B------:R-:W-:Y:S01]  /*11ec0*/  FMUL.FTZ R21, R70, R137 ;  /* 0x0000008946157220 */ /* 0x000fe20000410000 */
[C---:B------:R-:W-:Y:S04]  /*11ed0*/  HMMA.16816.F32 R16, R76.reuse, R22, R16 ;  /* 0x000000164c10723c */ /* 0x040fe80000001810 */
[----:B------:R-:W-:Y:S02]  /*11ee0*/  MOV R137, R184 ;  /* 0x000000b800897202 */ /* 0x000fe40000000f00 */
[----:B------:R-:W-:Y:S01]  /*11ef0*/  MOV R184, R57 ;  /* 0x0000003900b87202 */ /* 0x000fe20000000f00 */
[C---:B------:R-:W-:Y:S01]  /*11f00*/  FMUL.FTZ R22, R68.reuse, R138 ;  /* 0x0000008a44167220 */ /* 0x040fe20000410000 */
[----:B------:R-:W-:Y:S01]  /*11f10*/  MOV R138, R118 ;  /* 0x00000076008a7202 */ /* 0x000fe20000000f00 */
[----:B------:R-:W-:Y:S03]  /*11f20*/  FMUL.FTZ R23, R68, R139 ;  /* 0x0000008b44177220 */ /* 0x000fe60000410000 */
[----:B------:R-:W-:Y:S01]  /*11f30*/  FMUL.FTZ R57, R69, R173 ;  /* 0x000000ad45397220 */ /* 0x000fe20000410000 */
[----:B------:R-:W-:Y:S01]  /*11f40*/  MOV R118, R62 ;  /* 0x0000003e00767202 */ /* 0x000fe20000000f00 */
[----:B------:R-:W-:Y:S01]  /*11f50*/  FMUL.FTZ R62, R0, R178 ;  /* 0x000000b2003e7220 */ /* 0x000fe20000410000 */
[----:B------:R-:W-:Y:S01]  /*11f60*/  MOV R139, R91 ;  /* 0x0000005b008b7202 */ /* 0x000fe20000000f00 */
[----:B--2---:R-:W-:Y:S01]  /*11f70*/  FMUL.FTZ R20, R70, R136 ;  /* 0x0000008846147220 */ /* 0x004fe20000410000 */
[----:B------:R-:W-:Y:S01]  /*11f80*/  MOV R136, R185 ;  /* 0x000000b900887202 */ /* 0x000fe20000000f00 */
[----:B---3--:R-:W-:Y:S01]  /*11f90*/  IMAD.MOV.U32 R147, RZ, RZ, R34 ;  /* 0x000000ffff937224 */ /* 0x008fe200078e0022 */
[----:B------:R-:W-:Y:S01]  /*11fa0*/  MOV R185, R83 ;  /* 0x0000005300b97202 */ /* 0x000fe20000000f00 */
[----:B------:R-:W-:Y:S01]  /*11fb0*/  FMUL.FTZ R34, R68, R150 ;  /* 0x0000009644227220 */ /* 0x000fe20000410000 */
[----:B------:R-:W2:Y:S02]  /*11fc0*/  LDSM.16.MT88.4 R80, [R226+0x100] ;  /* 0x00010000e250783b */ /* 0x000ea40000004200 */
[-C--:B-1----:R-:W-:Y:S08]  /*11fd0*/  HMMA.16816.F32 R20, R76, R36.reuse, R20 ;  /* 0x000000244c14723c */ /* 0x082ff00000001814 */
        /* <DEDUP_REMOVED lines=9> */
[C---:B-1----:R-:W-:Y:S07]  /*12070*/  FMUL.FTZ R36, R70.reuse, R152 ;  /* 0x0000009846247220 */ /* 0x042fee0000410000 */
[-C--:B------:R-:W-:Y:S08]  /*12080*/  HMMA.16816.F32 R36, R76, R52.reuse, R36 ;  /* 0x000000344c24723c */ /* 0x080ff00000001824 */
[C---:B------:R-:W-:Y:S07]  /*12090*/  HMMA.16816.F32 R40, R64.reuse, R52, R40 ;  /* 0x000000344028723c */ /* 0x040fee0000001828 */
[----:B------:R-:W-:Y:S01]  /*120a0*/  FFMA.FTZ R52, R209, c[0x0][0x2d0], -R96 ;  /* 0x0000b400d1347a23 */ /* 0x000fe20000010860 */
[-C--:B------:R-:W-:Y:S03]  /*120b0*/  HMMA.16816.F32 R44, R64, R54.reuse, R44 ;  /* 0x00000036402c723c */ /* 0x080fe6000000182c */
[----:B------:R1:W3:Y:S01]  /*120c0*/  MUFU.EX2 R88, R52 ;  /* 0x0000003400587308 */ /* 0x0002e20000000800 */
[----:B------:R-:W-:Y:S04]  /*120d0*/  FMUL.FTZ R53, R70, R169 ;  /* 0x000000a946357220 */ /* 0x000fe80000410000 */
[C---:B------:R-:W-:Y:S07]  /*120e0*/  HMMA.16816.F32 R48, R76.reuse, R54, R48 ;  /* 0x000000364c30723c */ /* 0x040fee0000001830 */
[C---:B------:R-:W-:Y:S02]  /*120f0*/  FMUL.FTZ R54, R68.reuse, R170 ;  /* 0x000000aa44367220 */ /* 0x040fe40000410000 */
[----:B------:R-:W-:Y:S03]  /*12100*/  FMUL.FTZ R55, R68, R171 ;  /* 0x000000ab44377220 */ /* 0x000fe60000410000 */
[C---:B-1----:R-:W-:Y:S07]  /*12110*/  FMUL.FTZ R52, R70.reuse, R168 ;  /* 0x000000a846347220 */ /* 0x042fee0000410000 */
[-C--:B--2---:R-:W-:Y:S08]  /*12120*/  HMMA.16816.F32 R52, R76, R80.reuse, R52 ;  /* 0x000000504c34723c */ /* 0x084ff00000001834 */
        /* <DEDUP_REMOVED lines=18> */
[----:B---3--:R-:W-:Y:S02]  /*12250*/  MOV R214, R88 ;  /* 0x0000005800d67202 */ /* 0x008fe40000000f00 */
        /* <DEDUP_REMOVED lines=9> */
[----:B------:R-:W-:Y:S02]  /*122f0*/  MOV R134, R131 ;  /* 0x0000008300867202 */ /* 0x000fe40000000f00 */
[----:B------:R-:W-:Y:S02]  /*12300*/  MOV R131, R130 ;  /* 0x0000008200837202 */ /* 0x000fe40000000f00 */
[----:B------:R-:W-:Y:S01]  /*12310*/  MOV R130, R125 ;  /* 0x0000007d00827202 */ /* 0x000fe20000000f00 */
[----:B------:R-:W-:Y:S01]  /*12320*/  IMAD.MOV.U32 R150, RZ, RZ, R134 ;  /* 0x000000ffff967224 */ /* 0x000fe200078e0086 */
[----:B------:R-:W-:Y:S02]  /*12330*/  MOV R125, R198 ;  /* 0x000000c6007d7202 */ /* 0x000fe40000000f00 */
[----:B------:R-:W-:Y:S01]  /*12340*/  MOV R198, R92 ;  /* 0x0000005c00c67202 */ /* 0x000fe20000000f00 */
[----:B------:R-:W-:Y:S01]  /*12350*/  FFMA.FTZ R92, R219, c[0x0][0x2d0], -R107 ;  /* 0x0000b400db5c7a23 */ /* 0x000fe2000001086b */
[----:B------:R-:W-:Y:S02]  /*12360*/  MOV R134, R131 ;  /* 0x0000008300867202 */ /* 0x000fe40000000f00 */
[----:B------:R-:W-:Y:S01]  /*12370*/  MOV R219, R148 ;  /* 0x0000009400db7202 */ /* 0x000fe20000000f00 */
[----:B------:R3:W-:Y:S01]  /*12380*/  MUFU.EX2 R210, R92 ;  /* 0x0000005c00d27308 */ /* 0x0007e20000000800 */
[----:B------:R-:W-:Y:S02]  /*12390*/  MOV R148, R147 ;  /* 0x0000009300947202 */ /* 0x000fe40000000f00 */
[----:B------:R-:W-:Y:S02]  /*123a0*/  MOV R147, R132 ;  /* 0x0000008400937202 */ /* 0x000fe40000000f00 */
[----:B------:R-:W-:Y:S02]  /*123b0*/  MOV R132, R125 ;  /* 0x0000007d00847202 */ /* 0x000fe40000000f00 */
[----:B------:R-:W-:Y:S02]  /*123c0*/  MOV R125, R189 ;  /* 0x000000bd007d7202 */ /* 0x000fe40000000f00 */
[----:B-1----:R-:W-:Y:S02]  /*123d0*/  F2FP.PACK_AB R80, R138, R121 ;  /* 0x000000798a50723e */ /* 0x002fe400000000ff */
[----:B------:R-:W-:Y:S02]  /*123e0*/  MOV R189, R93 ;  /* 0x0000005d00bd7202 */ /* 0x000fe40000000f00 */
[----:B------:R-:W-:Y:S02]  /*123f0*/  MOV R131, R191 ;  /* 0x000000bf00837202 */ /* 0x000fe40000000f00 */
[----:B------:R-:W-:Y:S01]  /*12400*/  MOV R191, R202 ;  /* 0x000000ca00bf7202 */ /* 0x000fe20000000f00 */
[C---:B------:R-:W-:Y:S04]  /*12410*/  HMMA.16816.F32 R8, R80.reuse, R84, R8 ;  /* 0x000000545008723c */ /* 0x040fe80000001808 */
[----:B------:R-:W-:Y:S03]  /*12420*/  MOV R202, R94 ;  /* 0x0000005e00ca7202 */ /* 0x000fe60000000f00 */
[--C-:B------:R-:W-:Y:S01]  /*12430*/  FFMA.FTZ R84, R212, c[0x0][0x2d0], -R105.reuse ;  /* 0x0000b400d4547a23 */ /* 0x100fe20000010869 */
[-C--:B------:R-:W-:Y:S03]  /*12440*/  HMMA.16816.F32 R12, R80, R86.reuse, R12 ;  /* 0x00000056500c723c */ /* 0x080fe6000000180c */
[----:B------:R1:W-:Y:S01]  /*12450*/  MUFU.EX2 R208, R84 ;  /* 0x0000005400d07308 */ /* 0x0003e20000000800 */
[----:B------:R-:W-:Y:S02]  /*12460*/  MOV R212, R133 ;  /* 0x0000008500d47202 */ /* 0x000fe40000000f00 */
[----:B------:R-:W-:Y:S02]  /*12470*/  MOV R133, R130 ;  /* 0x0000008200857202 */ /* 0x000fe40000000f00 */
[C---:B------:R-:W-:Y:S04]  /*12480*/  HMMA.16816.F32 R16, R76.reuse, R86, R16 ;  /* 0x000000564c10723c */ /* 0x040fe80000001810 */
[----:B------:R-:W-:Y:S02]  /*12490*/  MOV R130, R197 ;  /* 0x000000c500827202 */ /* 0x000fe40000000f00 */
[----:B------:R-:W-:Y:S02]  /*124a0*/  MOV R197, R95 ;  /* 0x0000005f00c57202 */ /* 0x000fe40000000f00 */
[-C--:B--2---:R-:W-:Y:S01]  /*124b0*/  HMMA.16816.F32 R20, R76, R88.reuse, R20 ;  /* 0x000000584c14723c */ /* 0x084fe20000001814 */
[----:B---3--:R-:W2:Y:S07]  /*124c0*/  LDSM.16.MT88.4 R92, [R225+0x900] ;  /* 0x00090000e15c783b */ /* 0x008eae0000004200 */
[C---:B------:R-:W-:Y:S04]  /*124d0*/  HMMA.16816.F32 R24, R80.reuse, R88, R24 ;  /* 0x000000585018723c */ /* 0x040fe80000001818 */
[----:B-1----:R-:W-:Y:S01]  /*124e0*/  FFMA.FTZ R84, R213, c[0x0][0x2d0], -R105 ;  /* 0x0000b400d5547a23 */ /* 0x002fe20000010869 */
[----:B------:R-:W-:Y:S02]  /*124f0*/  MOV R213, R151 ;  /* 0x0000009700d57202 */ /* 0x000fe40000000f00 */
[----:B------:R-:W-:Y:S01]  /*12500*/  FFMA.FTZ R88, R221, c[0x0][0x2d0], -R96 ;  /* 0x0000b400dd587a23 */ /* 0x000fe20000010860 */
[-C--:B------:R-:W-:Y:S01]  /*12510*/  HMMA.16816.F32 R28, R80, R90.reuse, R28 ;  /* 0x0000005a501c723c */ /* 0x080fe2000000181c */
[----:B------:R1:W-:Y:S03]  /*12520*/  MUFU.EX2 R209, R84 ;  /* 0x0000005400d17308 */ /* 0x0003e60000000800 */
[----:B------:R-:W-:Y:S04]  /*12530*/  MOV R221, R149 ;  /* 0x0000009500dd7202 */ /* 0x000fe80000000f00 */
[C---:B------:R-:W-:Y:S03]  /*12540*/  HMMA.16816.F32 R32, R76.reuse, R90, R32 ;  /* 0x0000005a4c20723c */ /* 0x040fe60000001820 */
[----:B------:R3:W-:Y:S05]  /*12550*/  MUFU.EX2 R153, R88 ;  /* 0x0000005800997308 */ /* 0x0007ea0000000800 */
[-C--:B--2---:R-:W-:Y:S04]  /*12560*/  HMMA.16816.F32 R36, R76, R92.reuse, R36 ;  /* 0x0000005c4c24723c */ /* 0x084fe80000001824 */
[----:B-1----:R-:W-:Y:S01]  /*12570*/  FFMA.FTZ R84, R215, c[0x0][0x2d0], -R107 ;  /* 0x0000b400d7547a23 */ /* 0x002fe2000001086b */
[----:B------:R-:W-:Y:S01]  /*12580*/  MOV R215, R147 ;  /* 0x0000009300d77202 */ /* 0x000fe20000000f00 */
[----:B------:R-:W-:Y:S01]  /*12590*/  IMAD.MOV.U32 R147, RZ, RZ, R134 ;  /* 0x000000ffff937224 */ /* 0x000fe200078e0086 */
[----:B------:R-:W-:Y:S01]  /*125a0*/  MOV R134, R133 ;  /* 0x0000008500867202 */ /* 0x000fe20000000f00 */
[C---:B------:R-:W-:Y:S04]  /*125b0*/  HMMA.16816.F32 R40, R80.reuse, R92, R40 ;  /* 0x0000005c5028723c */ /* 0x040fe80000001828 */
[----:B------:R-:W-:Y:S01]  /*125c0*/  MOV R133, R132 ;  /* 0x0000008400857202 */ /* 0x000fe20000000f00 */
[--C-:B---3--:R-:W-:Y:S01]  /*125d0*/  FFMA.FTZ R88, R220, c[0x0][0x2d0], -R96.reuse ;  /* 0x0000b400dc587a23 */ /* 0x108fe20000010860 */
[----:B------:R-:W-:Y:S01]  /*125e0*/  MOV R132, R131 ;  /* 0x0000008300847202 */ /* 0x000fe20000000f00 */
[--C-:B------:R-:W-:Y:S01]  /*125f0*/  FFMA.FTZ R92, R250, c[0x0][0x2d0], -R96.reuse ;  /* 0x0000b400fa5c7a23 */ /* 0x100fe20000010860 */
[-C--:B------:R-:W-:Y:S01]  /*12600*/  HMMA.16816.F32 R44, R80, R94.reuse, R44 ;  /* 0x0000005e502c723c */ /* 0x080fe2000000182c */
[----:B------:R1:W-:Y:S03]  /*12610*/  MUFU.EX2 R159, R88 ;  /* 0x00000058009f7308 */ /* 0x0003e60000000800 */
[----:B------:R-:W-:Y:S02]  /*12620*/  MOV R131, R130 ;  /* 0x0000008200837202 */ /* 0x000fe40000000f00 */
[----:B------:R-:W-:Y:S02]  /*12630*/  MOV R130, R125 ;  /* 0x0000007d00827202 */ /* 0x000fe40000000f00 */
[C---:B------:R-:W-:Y:S04]  /*12640*/  HMMA.16816.F32 R48, R76.reuse, R94, R48 ;  /* 0x0000005e4c30723c */ /* 0x040fe80000001830 */
[----:B------:R-:W-:Y:S02]  /*12650*/  MOV R125, R197 ;  /* 0x000000c5007d7202 */ /* 0x000fe40000000f00 */
[----:B------:R-:W-:Y:S02]  /*12660*/  MOV R197, R202 ;  /* 0x000000ca00c57202 */ /* 0x000fe40000000f00 */
[----:B------:R2:W-:Y:S01]  /*12670*/  MUFU.EX2 R202, R84 ;  /* 0x0000005400ca7308 */ /* 0x0005e20000000800 */
[----:B------:R-:W-:Y:S03]  /*12680*/  MOV R220, R148 ;  /* 0x0000009400dc7202 */ /* 0x000fe60000000f00 */
[----:B------:R-:W-:Y:S01]  /*12690*/  MOV R250, R128 ;  /* 0x0000008000fa7202 */ /* 0x000fe20000000f00 */
[----:B-1----:R-:W-:Y:S01]  /*126a0*/  FFMA.FTZ R88, R223, c[0x0][0x2d0], -R3 ;  /* 0x0000b400df587a23 */ /* 0x002fe20000010803 */
[----:B------:R-:W-:Y:S02]  /*126b0*/  MOV R223, R135 ;  /* 0x0000008700df7202 */ /* 0x000fe40000000f00 */
[----:B------:R-:W-:Y:S02]  /*126c0*/  MOV R135, R198 ;  /* 0x000000c600877202 */ /* 0x000fe40000000f00 */
[----:B------:R1:W-:Y:S01]  /*126d0*/  MUFU.EX2 R152, R88 ;  /* 0x0000005800987308 */ /* 0x0003e20000000800 */
[----:B--2---:R-:W-:Y:S01]  /*126e0*/  FFMA.FTZ R84, R216, c[0x0][0x2d0], -R107 ;  /* 0x0000b400d8547a23 */ /* 0x004fe2000001086b */
[----:B------:R-:W-:Y:S08]  /*126f0*/  MOV R216, R150 ;  /* 0x0000009600d87202 */ /* 0x000ff00000000f00 */
[----:B------:R2:W-:Y:S01]  /*12700*/  MUFU.EX2 R203, R84 ;  /* 0x0000005400cb7308 */ /* 0x0005e20000000800 */
[----:B-1----:R-:W-:Y:S01]  /*12710*/  FFMA.FTZ R88, R246, c[0x0][0x2d0], -R3 ;  /* 0x0000b400f6587a23 */ /* 0x002fe20000010803 */
[----:B------:R-:W-:Y:S02]  /*12720*/  MOV R246, R134 ;  /* 0x0000008600f67202 */ /* 0x000fe40000000f00 */
[----:B------:R-:W-:Y:S06]  /*12730*/  MOV R134, R133 ;  /* 0x0000008500867202 */ /* 0x000fec0000000f00 */
[----:B------:R1:W3:Y:S01]  /*12740*/  MUFU.EX2 R158, R88 ;  /* 0x00000058009e7308 */ /* 0x0002e20000000800 */
[----:B------:R-:W-:Y:S01]  /*12750*/  MOV R133, R132 ;  /* 0x0000008400857202 */ /* 0x000fe20000000f00 */
[----:B------:R-:W-:Y:S01]  /*12760*/  IMAD.MOV.U32 R132, RZ, RZ, R131 ;  /* 0x000000ffff847224 */ /* 0x000fe200078e0083 */
[----:B------:R-:W-:Y:S02]  /*12770*/  MOV R131, R130 ;  /* 0x0000008200837202 */ /* 0x000fe40000000f00 */
[----:B------:R-:W-:Y:S02]  /*12780*/  MOV R130, R125 ;  /* 0x0000007d00827202 */ /* 0x000fe40000000f00 */
[----:B------:R-:W-:Y:S02]  /*12790*/  MOV R125, R197 ;  /* 0x000000c5007d7202 */ /* 0x000fe40000000f00 */
[----:B------:R-:W-:Y:S01]  /*127a0*/  MOV R197, R189 ;  /* 0x000000bd00c57202 */ /* 0x000fe20000000f00 */
[----:B--2---:R-:W2:Y:S01]  /*127b0*/  LDSM.16.MT88.4 R84, [R226+0x900] ;  /* 0x00090000e254783b */ /* 0x004ea20000004200 */
[----:B------:R-:W-:Y:S02]  /*127c0*/  MOV R189, R200 ;  /* 0x000000c800bd7202 */ /* 0x000fe40000000f00 */
[----:B------:R4:W-:Y:S01]  /*127d0*/  MUFU.EX2 R200, R92 ;  /* 0x0000005c00c87308 */ /* 0x0009e20000000800 */
[----:B-1----:R-:W-:Y:S01]  /*127e0*/  FFMA.FTZ R88, R222, c[0x0][0x2d0], -R96 ;  /* 0x0000b400de587a23 */ /* 0x002fe20000010860 */
[----:B------:R-:W-:Y:S08]  /*127f0*/  MOV R222, R129 ;  /* 0x0000008100de7202 */ /* 0x000ff00000000f00 */
[----:B------:R1:W1:Y:S01]  /*12800*/  MUFU.EX2 R157, R88 ;  /* 0x00000058009d7308 */ /* 0x0002620000000800 */
[--C-:B----4-:R-:W-:Y:S01]  /*12810*/  FFMA.FTZ R92, R252, c[0x0][0x2d0], -R3.reuse ;  /* 0x0000b400fc5c7a23 */ /* 0x110fe20000010803 */
[----:B------:R-:W-:Y:S08]  /*12820*/  MOV R252, R127 ;  /* 0x0000007f00fc7202 */ /* 0x000ff00000000f00 */
[----:B------:R4:W-:Y:S01]  /*12830*/  MUFU.EX2 R156, R92 ;  /* 0x0000005c009c7308 */ /* 0x0009e20000000800 */
[-C--:B--2---:R-:W-:Y:S01]  /*12840*/  HMMA.16816.F32 R52, R76, R84.reuse, R52 ;  /* 0x000000544c34723c */ /* 0x084fe20000001834 */
[----:B-1----:R-:W1:Y:S07]  /*12850*/  LDSM.16.MT88.4 R88, [R224+0x1100] ;  /* 0x00110000e058783b */ /* 0x002e6e0000004200 */
[C---:B------:R-:W-:Y:S07]  /*12860*/  HMMA.16816.F32 R56, R80.reuse, R84, R56 ;  /* 0x000000545038723c */ /* 0x040fee0000001838 */
[----:B------:R-:W-:Y:S01]  /*12870*/  FFMA.FTZ R84, R134, c[0x0][0x2d0], -R3 ;  /* 0x0000b40086547a23 */ /* 0x000fe20000010803 */
[-C--:B------:R-:W-:Y:S03]  /*12880*/  HMMA.16816.F32 R60, R80, R86.reuse, R60 ;  /* 0x00000056503c723c */ /* 0x080fe6000000183c */
[----:B------:R2:W1:Y:S01]  /*12890*/  MUFU.EX2 R163, R84 ;  /* 0x0000005400a37308 */ /* 0x0004620000000800 */
[----:B------:R-:W-:Y:S02]  /*128a0*/  MOV R134, R133 ;  /* 0x0000008500867202 */ /* 0x000fe40000000f00 */
[----:B------:R-:W-:Y:S01]  /*128b0*/  MOV R133, R132 ;  /* 0x0000008400857202 */ /* 0x000fe20000000f00 */
[----:B------:R-:W-:Y:S01]  /*128c0*/  FFMA.FTZ R80, R243, c[0x0][0x2d0], -R105 ;  /* 0x0000b400f3507a23 */ /* 0x000fe20000010869 */
[----:B------:R-:W-:Y:S04]  /*128d0*/  HMMA.16816.F32 R64, R76, R86, R64 ;  /* 0x000000564c40723c */ /* 0x000fe80000001840 */
[----:B------:R-:W-:Y:S01]  /*128e0*/  MOV R132, R131 ;  /* 0x0000008300847202 */ /* 0x000fe20000000f00 */
[----:B------:R1:W-:Y:S01]  /*128f0*/  MUFU.EX2 R162, R80 ;  /* 0x0000005000a27308 */ /* 0x0003e20000000800 */
[----:B------:R-:W-:Y:S01]  /*12900*/  MOV R131, R130 ;  /* 0x0000008200837202 */ /* 0x000fe20000000f00 */
[----:B----4-:R-:W-:Y:S01]  /*12910*/  FFMA.FTZ R92, R134, c[0x0][0x2d0], -R107 ;  /* 0x0000b400865c7a23 */ /* 0x010fe2000001086b */
[----:B------:R-:W-:Y:S04]  /*12920*/  MOV R130, R125 ;  /* 0x0000007d00827202 */ /* 0x000fe80000000f00 */
[----:B------:R-:W-:Y:S01]  /*12930*/  MOV R125, R197 ;  /* 0x000000c5007d7202 */ /* 0x000fe20000000f00 */
[----:B------:R-:W-:Y:S01]  /*12940*/  IMAD.MOV.U32 R148, RZ, RZ, R130 ;  /* 0x000000ffff947224 */ /* 0x000fe200078e0082 */
[----:B------:R-:W-:Y:S01]  /*12950*/  MOV R197, R189 ;  /* 0x000000bd00c57202 */ /* 0x000fe20000000f00 */
[----:B------:R4:W-:Y:S01]  /*12960*/  MUFU.EX2 R161, R92 ;  /* 0x0000005c00a17308 */ /* 0x0009e20000000800 */
[----:B------:R-:W-:Y:S02]  /*12970*/  MOV R189, R188 ;  /* 0x000000bc00bd7202 */ /* 0x000fe40000000f00 */
[----:B------:R-:W-:Y:S01]  /*12980*/  MOV R188, R199 ;  /* 0x000000c700bc7202 */ /* 0x000fe20000000f00 */
[----:B--2---:R-:W2:Y:S01]  /*12990*/  LDSM.16.MT88.4 R84, [R227+0x1100] ;  /* 0x00110000e354783b */ /* 0x004ea20000004200 */
[----:B------:R-:W-:Y:S02]  /*129a0*/  F2FP.PACK_AB R76, R220, R246 ;  /* 0x000000f6dc4c723e */ /* 0x000fe400000000ff */
[----:B------:R-:W-:Y:S02]  /*129b0*/  F2FP.PACK_AB R77, R147, R223 ;  /* 0x000000df934d723e */ /* 0x000fe400000000ff */
[----:B------:R-:W-:Y:S02]  /*129c0*/  F2FP.PACK_AB R78, R219, R216 ;  /* 0x000000d8db4e723e */ /* 0x000fe400000000ff */
[----:B------:R-:W-:Y:S02]  /*129d0*/  F2FP.PACK_AB R79, R218, R215 ;  /* 0x000000d7da4f723e */ /* 0x000fe400000000ff */
[----:B------:R-:W-:Y:S01]  /*129e0*/  F2FP.PACK_AB R81, R221, R144 ;  /* 0x00000090dd51723e */ /* 0x000fe200000000ff */
[----:B-1----:R-:W-:Y:S01]  /*129f0*/  FFMA.FTZ R80, R249, c[0x0][0x2d0], -R105 ;  /* 0x0000b400f9507a23 */ /* 0x002fe20000010869 */
[----:B------:R-:W-:Y:S02]  /*12a00*/  F2FP.PACK_AB R82, R214, R213 ;  /* 0x000000d5d652723e */ /* 0x000fe400000000ff */
[----:B------:R-:W-:Y:S01]  /*12a10*/  F2FP.PACK_AB R83, R217, R212 ;  /* 0x000000d4d953723e */ /* 0x000fe200000000ff */
[-C--:B------:R-:W-:Y:S01]  /*12a20*/  HMMA.16816.F32 R4, R76, R88.reuse, R4 ;  /* 0x000000584c04723c */ /* 0x080fe20000001804 */
[----:B------:R1:W-:Y:S02]  /*12a30*/  MUFU.EX2 R199, R80 ;  /* 0x0000005000c77308 */ /* 0x0003e40000000800 */
[----:B------:R-:W-:Y:S02]  /*12a40*/  MOV R130, R197 ;  /* 0x000000c500827202 */ /* 0x000fe40000000f00 */
[----:B------:R-:W-:Y:S01]  /*12a50*/  MOV R134, R194 ;  /* 0x000000c200867202 */ /* 0x000fe20000000f00 */
[----:B----4-:R-:W4:Y:S01]  /*12a60*/  LDSM.16.MT88.4 R92, [R225+0x1100] ;  /* 0x00110000e15c783b */ /* 0x010f220000004200 */
[----:B------:R-:W-:Y:S02]  /*12a70*/  MOV R149, R131 ;  /* 0x0000008300957202 */ /* 0x000fe40000000f00 */
[----:B------:R-:W-:Y:S03]  /*12a80*/  MOV R131, R125 ;  /* 0x0000007d00837202 */ /* 0x000fe60000000f00 */
[----:B------:R-:W-:Y:S02]  /*12a90*/  MOV R125, R196 ;  /* 0x000000c4007d7202 */ /* 0x000fe40000000f00 */
[----:B------:R-:W-:Y:S02]  /*12aa0*/  MOV R243, R126 ;  /* 0x0000007e00f37202 */ /* 0x000fe40000000f00 */
[----:B-1----:R-:W-:Y:S07]  /*12ab0*/  F2FP.PACK_AB R80, R145, R146 ;  /* 0x000000929150723e */ /* 0x002fee00000000ff */
[C---:B------:R-:W-:Y:S07]  /*12ac0*/  HMMA.16816.F32 R8, R80.reuse, R88, R8 ;  /* 0x000000585008723c */ /* 0x040fee0000001808 */
[----:B------:R-:W-:Y:S01]  /*12ad0*/  FFMA.FTZ R88, R133, c[0x0][0x2d0], -R107 ;  /* 0x0000b40085587a23 */ /* 0x000fe2000001086b */
[-C--:B------:R-:W-:Y:S03]  /*12ae0*/  HMMA.16816.F32 R12, R80, R90.reuse, R12 ;  /* 0x0000005a500c723c */ /* 0x080fe6000000180c */
[----:B------:R1:W-:Y:S01]  /*12af0*/  MUFU.EX2 R198, R88 ;  /* 0x0000005800c67308 */ /* 0x0003e20000000800 */
[----:B------:R-:W-:Y:S02]  /*12b00*/  MOV R133, R187 ;  /* 0x000000bb00857202 */ /* 0x000fe40000000f00 */
[----:B------:R-:W-:Y:S02]  /*12b10*/  MOV R187, R195 ;  /* 0x000000c300bb7202 */ /* 0x000fe40000000f00 */
[C---:B------:R-:W-:Y:S08]  /*12b20*/  HMMA.16816.F32 R16, R76.reuse, R90, R16 ;  /* 0x0000005a4c10723c */ /* 0x040ff00000001810 */
[-C--:B--2---:R-:W-:Y:S08]  /*12b30*/  HMMA.16816.F32 R20, R76, R84.reuse, R20 ;  /* 0x000000544c14723c */ /* 0x084ff00000001814 */
[C---:B------:R-:W-:Y:S04]  /*12b40*/  HMMA.16816.F32 R24, R80.reuse, R84, R24 ;  /* 0x000000545018723c */ /* 0x040fe80000001818 */
[----:B-1----:R-:W-:Y:S03]  /*12b50*/  FFMA.FTZ R88, R247, c[0x0][0x2d0], -R105 ;  /* 0x0000b400f7587a23 */ /* 0x002fe60000010869 */
[----:B------:R-:W-:Y:S01]  /*12b60*/  FFMA.FTZ R84, R251, c[0x0][0x2d0], -R107 ;  /* 0x0000b400fb547a23 */ /* 0x000fe2000001086b */
[-C--:B------:R-:W-:Y:S01]  /*12b70*/  HMMA.16816.F32 R28, R80, R86.reuse, R28 ;  /* 0x00000056501c723c */ /* 0x080fe2000000181c */
[----:B------:R1:W-:Y:S07]  /*12b80*/  MUFU.EX2 R197, R88 ;  /* 0x0000005800c57308 */ /* 0x0003ee0000000800 */
[C---:B------:R-:W-:Y:S03]  /*12b90*/  HMMA.16816.F32 R32, R76.reuse, R86, R32 ;  /* 0x000000564c20723c */ /* 0x040fe60000001820 */
[----:B------:R2:W-:Y:S05]  /*12ba0*/  MUFU.EX2 R194, R84 ;  /* 0x0000005400c27308 */ /* 0x0005ea0000000800 */
[-C--:B----4-:R-:W-:Y:S08]  /*12bb0*/  HMMA.16816.F32 R36, R76, R92.reuse, R36 ;  /* 0x0000005c4c24723c */ /* 0x090ff00000001824 */
[C---:B------:R-:W-:Y:S04]  /*12bc0*/  HMMA.16816.F32 R40, R80.reuse, R92, R40 ;  /* 0x0000005c5028723c */ /* 0x040fe80000001828 */
[----:B-1----:R-:W-:Y:S03]  /*12bd0*/  FFMA.FTZ R88, R244, c[0x0][0x2d0], -R105 ;  /* 0x0000b400f4587a23 */ /* 0x002fe60000010869 */
[--C-:B------:R-:W-:Y:S01]  /*12be0*/  FFMA.FTZ R92, R190, c[0x0][0x2d0], -R96.reuse ;  /* 0x0000b400be5c7a23 */ /* 0x100fe20000010860 */
[-C--:B------:R-:W-:Y:S01]  /*12bf0*/  HMMA.16816.F32 R44, R80, R94.reuse, R44 ;  /* 0x0000005e502c723c */ /* 0x080fe2000000182c */
[----:B------:R1:W-:Y:S03]  /*12c00*/  MUFU.EX2 R196, R88 ;  /* 0x0000005800c47308 */ /* 0x0003e60000000800 */
[--C-:B--2---:R-:W-:Y:S01]  /*12c10*/  FFMA.FTZ R84, R149, c[0x0][0x2d0], -R96.reuse ;  /* 0x0000b40095547a23 */ /* 0x104fe20000010860 */
        /* <DEDUP_REMOVED lines=8> */
[----:B------:R-:W-:Y:S08]  /*12ca0*/  MOV R134, R193 ;  /* 0x000000c100867202 */ /* 0x000ff00000000f00 */
[----:B------:R2:W-:Y:S01]  /*12cb0*/  MUFU.EX2 R193, R84 ;  /* 0x0000005400c17308 */ /* 0x0005e20000000800 */
[--C-:B----4-:R-:W-:Y:S02]  /*12cc0*/  FFMA.FTZ R92, R148, c[0x0][0x2d0], -R96.reuse ;  /* 0x0000b400945c7a23 */ /* 0x110fe40000010860 */
[----:B------:R-:W4:Y:S07]  /*12cd0*/  LDL.LU R148, [R1+0x28] ;  /* 0x0000280001947983 */ /* 0x000f2e0000300800 */
[----:B------:R3:W-:Y:S01]  /*12ce0*/  MUFU.EX2 R171, R92 ;  /* 0x0000005c00ab7308 */ /* 0x0007e20000000800 */
[----:B-1----:R-:W1:Y:S09]  /*12cf0*/  LDSM.16.MT88.4 R88, [R226+0x1100] ;  /* 0x00110000e258783b */ /* 0x002e720000004200 */
[----:B------:R-:W-:Y:S01]  /*12d00*/  MUFU.EX2 R106, R106 ;  /* 0x0000006a006a7308 */ /* 0x000fe20000000800 */
[----:B--2---:R-:W-:Y:S01]  /*12d10*/  FFMA.FTZ R84, R133, c[0x0][0x2d0], -R3 ;  /* 0x0000b40085547a23 */ /* 0x004fe20000010803 */
[----:B------:R-:W-:Y:S08]  /*12d20*/  MOV R133, R192 ;  /* 0x000000c000857202 */ /* 0x000ff00000000f00 */
[----:B------:R2:W-:Y:S01]  /*12d30*/  MUFU.EX2 R192, R84 ;  /* 0x0000005400c07308 */ /* 0x0005e20000000800 */
[----:B---3--:R-:W-:Y:S01]  /*12d40*/  FFMA.FTZ R92, R131, c[0x0][0x2d0], -R105 ;  /* 0x0000b400835c7a23 */ /* 0x008fe20000010869 */
        /* <DEDUP_REMOVED lines=17> */
[----:B------:R-:W-:Y:S03]  /*12e60*/  FFMA.FTZ R112, R204, c[0x0][0x2d0], -R96 ;  /* 0x0000b400cc707a23 */ /* 0x000fe60000010860 */
        /* <DEDUP_REMOVED lines=8> */
[----:B------:R1:W-:Y:S01]  /*12ef0*/  MUFU.EX2 R189, R92 ;  /* 0x0000005c00bd7308 */ /* 0x0003e20000000800 */
[----:B---3--:R-:W-:Y:S01]  /*12f00*/  FFMA.FTZ R80, R133, c[0x0][0x2d0], -R105 ;  /* 0x0000b40085507a23 */ /* 0x008fe20000010869 */
[----:B------:R-:W-:Y:S02]  /*12f10*/  MOV R133, R130 ;  /* 0x0000008200857202 */ /* 0x000fe40000000f00 */
[----:B------:R-:W-:Y:S06]  /*12f20*/  MOV R130, R185 ;  /* 0x000000b900827202 */ /* 0x000fec0000000f00 */
[----:B------:R3:W-:Y:S01]  /*12f30*/  MUFU.EX2 R168, R80 ;  /* 0x0000005000a87308 */ /* 0x0007e20000000800 */
[----:B------:R-:W-:Y:S01]  /*12f40*/  IMAD.MOV.U32 R151, RZ, RZ, R130 ;  /* 0x000000ffff977224 */ /* 0x000fe200078e0082 */
[----:B------:R-:W-:Y:S08]  /*12f50*/  MOV R130, R116 ;  /* 0x0000007400827202 */ /* 0x000ff00000000f00 */
[----:B------:R-:W-:Y:S01]  /*12f60*/  MUFU.EX2 R112, R112 ;  /* 0x0000007000707308 */ /* 0x000fe20000000800 */
[-C--:B-1----:R-:W-:Y:S01]  /*12f70*/  HMMA.16816.F32 R4, R76, R84.reuse, R4 ;  /* 0x000000544c04723c */ /* 0x082fe20000001804 */
[----:B------:R-:W1:Y:S02]  /*12f80*/  LDSM.16.MT88.4 R92, [R225+0x1900] ;  /* 0x00190000e15c783b */ /* 0x000e640000004200 */
[----:B---3--:R-:W-:Y:S07]  /*12f90*/  F2FP.PACK_AB R80, R159, R153 ;  /* 0x000000999f50723e */ /* 0x008fee00000000ff */
[C---:B------:R-:W-:Y:S07]  /*12fa0*/  HMMA.16816.F32 R8, R80.reuse, R84, R8 ;  /* 0x000000545008723c */ /* 0x040fee0000001808 */
[--C-:B------:R-:W-:Y:S01]  /*12fb0*/  FFMA.FTZ R84, R188, c[0x0][0x2d0], -R107.reuse ;  /* 0x0000b400bc547a23 */ /* 0x100fe2000001086b */
[-C--:B------:R-:W-:Y:S03]  /*12fc0*/  HMMA.16816.F32 R12, R80, R86.reuse, R12 ;  /* 0x00000056500c723c */ /* 0x080fe6000000180c */
[----:B------:R3:W-:Y:S05]  /*12fd0*/  MUFU.EX2 R188, R84 ;  /* 0x0000005400bc7308 */ /* 0x0007ea0000000800 */
[C---:B------:R-:W-:Y:S08]  /*12fe0*/  HMMA.16816.F32 R16, R76.reuse, R86, R16 ;  /* 0x000000564c10723c */ /* 0x040ff00000001810 */
[-C--:B--2---:R-:W-:Y:S08]  /*12ff0*/  HMMA.16816.F32 R20, R76, R88.reuse, R20 ;  /* 0x000000584c14723c */ /* 0x084ff00000001814 */
[C---:B------:R-:W-:Y:S04]  /*13000*/  HMMA.16816.F32 R24, R80.reuse, R88, R24 ;  /* 0x000000585018723c */ /* 0x040fe80000001818 */
[--C-:B---3--:R-:W-:Y:S01]  /*13010*/  FFMA.FTZ R84, R125, c[0x0][0x2d0], -R107.reuse ;  /* 0x0000b4007d547a23 */ /* 0x108fe2000001086b */
        /* <DEDUP_REMOVED lines=14> */
[--C-:B---3--:R-:W-:Y:S02]  /*13100*/  FFMA.FTZ R88, R99, c[0x0][0x2d0], -R107.reuse ;  /* 0x0000b40063587a23 */ /* 0x108fe4000001086b */
        /* <DEDUP_REMOVED lines=13> */
[----:B---3--:R-:W-:Y:S09]  /*131e0*/  LDSM.16.MT88.4 R92, [R227+0x2100] ;  /* 0x00210000e35c783b */ /* 0x008ff20000004200 */
[----:B------:R-:W3:Y:S01]  /*131f0*/  MUFU.EX2 R105, R105 ;  /* 0x0000006900697308 */ /* 0x000ee20000000800 */
[----:B-1----:R-:W1:Y:S09]  /*13200*/  LDSM.16.MT88.4 R84, [R226+0x1900] ;  /* 0x00190000e254783b */ /* 0x002e720000004200 */
[----:B------:R-:W4:Y:S01]  /*13210*/  MUFU.EX2 R107, R107 ;  /* 0x0000006b006b7308 */ /* 0x000f220000000800 */
[--C-:B------:R-:W-:Y:S01]  /*13220*/  FFMA.FTZ R88, R133, c[0x0][0x2d0], -R96.reuse ;  /* 0x0000b40085587a23 */ /* 0x100fe20000010860 */
[----:B------:R-:W-:Y:S01]  /*13230*/  MOV R133, R110 ;  /* 0x0000006e00857202 */ /* 0x000fe20000000f00 */
[--C-:B------:R-:W-:Y:S07]  /*13240*/  FFMA.FTZ R110, R205, c[0x0][0x2d0], -R96.reuse ;  /* 0x0000b400cd6e7a23 */ /* 0x100fee0000010860 */
[----:B------:R1:W-:Y:S01]  /*13250*/  MUFU.EX2 R173, R88 ;  /* 0x0000005800ad7308 */ /* 0x0003e20000000800 */
[----:B---3--:R-:W-:Y:S09]  /*13260*/  F2FP.PACK_AB R182, R105, R104 ;  /* 0x0000006869b6723e */ /* 0x008ff200000000ff */
[----:B------:R-:W3:Y:S01]  /*13270*/  MUFU.EX2 R113, R113 ;  /* 0x0000007100717308 */ /* 0x000ee20000000800 */
[----:B----4-:R-:W-:Y:S09]  /*13280*/  F2FP.PACK_AB R183, R107, R106 ;  /* 0x0000006a6bb7723e */ /* 0x010ff200000000ff */
[----:B------:R-:W-:Y:S01]  /*13290*/  MUFU.EX2 R111, R111 ;  /* 0x0000006f006f7308 */ /* 0x000fe20000000800 */
[-C--:B-1----:R-:W-:Y:S03]  /*132a0*/  HMMA.16816.F32 R52, R76, R84.reuse, R52 ;  /* 0x000000544c34723c */ /* 0x082fe60000001834 */
[--C-:B------:R-:W-:Y:S02]  /*132b0*/  FFMA.FTZ R88, R132, c[0x0][0x2d0], -R3.reuse ;  /* 0x0000b40084587a23 */ /* 0x100fe40000010803 */
[----:B------:R-:W4:Y:S04]  /*132c0*/  LDL.LU R132, [R1+0x34] ;  /* 0x0000340001847983 */ /* 0x000f280000300800 */
[----:B------:R-:W-:Y:S01]  /*132d0*/  MUFU.EX2 R110, R110 ;  /* 0x0000006e006e7308 */ /* 0x000fe20000000800 */
[C---:B------:R-:W-:Y:S01]  /*132e0*/  HMMA.16816.F32 R56, R80.reuse, R84, R56 ;  /* 0x000000545038723c */ /* 0x040fe20000001838 */
[----:B------:R-:W4:Y:S03]  /*132f0*/  LDL.LU R131, [R1+0x30] ;  /* 0x0000300001837983 */ /* 0x000f260000300800 */
[----:B---3--:R-:W-:Y:S03]  /*13300*/  F2FP.PACK_AB R178, R113, R112 ;  /* 0x0000007071b2723e */ /* 0x008fe600000000ff */
        /* <DEDUP_REMOVED lines=9> */
[----:B------:R-:W-:Y:S02]  /*133a0*/  F2FP.PACK_AB R82, R171, R190 ;  /* 0x000000beab52723e */ /* 0x000fe400000000ff */
        /* <DEDUP_REMOVED lines=10> */
[----:B------:R-:W-:Y:S01]  /*13450*/  LDSM.16.MT88.4 R148, [R227+0x3100] ;  /* 0x00310000e394783b */ /* 0x000fe20000004200 */
[----:B---3--:R-:W-:Y:S08]  /*13460*/  F2FP.PACK_AB R80, R193, R160 ;  /* 0x000000a0c150723e */ /* 0x008ff000000000ff */
[----:B------:R3:W-:Y:S01]  /*13470*/  MUFU.EX2 R116, R84 ;  /* 0x0000005400747308 */ /* 0x0007e20000000800 */
[----:B------:R-:W-:Y:S09]  /*13480*/  F2FP.PACK_AB R81, R191, R192 ;  /* 0x000000c0bf51723e */ /* 0x000ff200000000ff */
[----:B------:R-:W3:Y:S01]  /*13490*/  MUFU.EX2 R108, R108 ;  /* 0x0000006c006c7308 */ /* 0x000ee20000000800 */
[----:B-1----:R-:W1:Y:S09]  /*134a0*/  LDSM.16.MT88.4 R88, [R224+0x2100] ;  /* 0x00210000e058783b */ /* 0x002e720000004200 */
[----:B------:R-:W1:Y:S01]  /*134b0*/  MUFU.EX2 R109, R109 ;  /* 0x0000006d006d7308 */ /* 0x000e620000000800 */
[----:B---3--:R-:W3:Y:S01]  /*134c0*/  LDSM.16.MT88.4 R84, [R226+0x2100] ;  /* 0x00210000e254783b */ /* 0x008ee20000004200 */
        /* <DEDUP_REMOVED lines=17> */
[-C--:B---3--:R-:W-:Y:S08]  /*135e0*/  HMMA.16816.F32 R52, R76, R84.reuse, R52 ;  /* 0x000000544c34723c */ /* 0x088ff00000001834 */
[C---:B------:R-:W-:Y:S08]  /*135f0*/  HMMA.16816.F32 R56, R80.reuse, R84, R56 ;  /* 0x000000545038723c */ /* 0x040ff00000001838 */
[-C--:B------:R-:W-:Y:S07]  /*13600*/  HMMA.16816.F32 R60, R80, R86.reuse, R60 ;  /* 0x00000056503c723c */ /* 0x080fee000000183c */
[----:B------:R-:W-:Y:S01]  /*13610*/  F2FP.PACK_AB R80, R173, R174 ;  /* 0x000000aead50723e */ /* 0x000fe200000000ff */
[----:B------:R-:W-:Y:S01]  /*13620*/  HMMA.16816.F32 R64, R76, R86, R64 ;  /* 0x000000564c40723c */ /* 0x000fe20000001840 */
[----:B------:R-:W3:Y:S03]  /*13630*/  LDSM.16.MT88.4 R84, [R226+0x2900] ;  /* 0x00290000e254783b */ /* 0x000ee60000004200 */
[----:B------:R-:W-:Y:S02]  /*13640*/  F2FP.PACK_AB R81, R118, R172 ;  /* 0x000000ac7651723e */ /* 0x000fe400000000ff */
[----:B------:R-:W-:Y:S02]  /*13650*/  F2FP.PACK_AB R82, R116, R117 ;  /* 0x000000757452723e */ /* 0x000fe400000000ff */
[----:B------:R-:W-:Y:S04]  /*13660*/  F2FP.PACK_AB R76, R189, R168 ;  /* 0x000000a8bd4c723e */ /* 0x000fe800000000ff */
[----:B------:R-:W-:Y:S01]  /*13670*/  F2FP.PACK_AB R77, R175, R188 ;  /* 0x000000bcaf4d723e */ /* 0x000fe200000000ff */
[----:B--2---:R-:W-:Y:S01]  /*13680*/  FFMA.FTZ R68, R68, R134, R135 ;  /* 0x0000008644447223 */ /* 0x004fe20000010087 */
[----:B------:R-:W-:Y:S02]  /*13690*/  F2FP.PACK_AB R78, R186, R187 ;  /* 0x000000bbba4e723e */ /* 0x000fe400000000ff */
[----:B------:R-:W-:Y:S01]  /*136a0*/  F2FP.PACK_AB R79, R184, R185 ;  /* 0x000000b9b84f723e */ /* 0x000fe200000000ff */
[----:B------:R-:W-:Y:S01]  /*136b0*/  FADD.FTZ R68, R235, R68 ;  /* 0x00000044eb447221 */ /* 0x000fe20000010000 */
[----:B------:R-:W-:Y:S01]  /*136c0*/  F2FP.PACK_AB R83, R114, R115 ;  /* 0x000000737253723e */ /* 0x000fe200000000ff */
[----:B------:R2:W5:Y:S04]  /*136d0*/  LDL.LU R235, [R1+0x58] ;  /* 0x0000580001eb7983 */ /* 0x0005680000300800 */
[-C--:B-1----:R-:W-:Y:S08]  /*136e0*/  HMMA.16816.F32 R4, R76, R88.reuse, R4 ;  /* 0x000000584c04723c */ /* 0x082ff00000001804 */
[C---:B------:R-:W-:Y:S01]  /*136f0*/  HMMA.16816.F32 R8, R80.reuse, R88, R8 ;  /* 0x000000585008723c */ /* 0x040fe20000001808 */
[----:B------:R-:W-:Y:S07]  /*13700*/  MUFU.EX2 R88, R75 ;  /* 0x0000004b00587308 */ /* 0x000fee0000000800 */
[-C--:B------:R-:W-:Y:S03]  /*13710*/  HMMA.16816.F32 R12, R80, R90.reuse, R12 ;  /* 0x0000005a500c723c */ /* 0x080fe6000000180c */
[----:B------:R-:W1:Y:S05]  /*13720*/  MUFU.EX2 R75, R3 ;  /* 0x00000003004b7308 */ /* 0x000e6a0000000800 */
[C---:B------:R-:W-:Y:S08]  /*13730*/  HMMA.16816.F32 R16, R76.reuse, R90, R16 ;  /* 0x0000005a4c10723c */ /* 0x040ff00000001810 */
[-C--:B------:R-:W-:Y:S08]  /*13740*/  HMMA.16816.F32 R20, R76, R92.reuse, R20 ;  /* 0x0000005c4c14723c */ /* 0x080ff00000001814 */
[C---:B------:R-:W-:Y:S04]  /*13750*/  HMMA.16816.F32 R24, R80.reuse, R92, R24 ;  /* 0x0000005c5018723c */ /* 0x040fe80000001818 */
[----:B-1----:R-:W-:Y:S04]  /*13760*/  F2FP.PACK_AB R179, R75, R88 ;  /* 0x000000584bb3723e */ /* 0x002fe800000000ff */
[-C--:B------:R-:W-:Y:S04]  /*13770*/  HMMA.16816.F32 R28, R80, R94.reuse, R28 ;  /* 0x0000005e501c723c */ /* 0x080fe8000000181c */
[----:B----4-:R-:W-:Y:S02]  /*13780*/  FFMA.FTZ R70, R69, R132, R133 ;  /* 0x0000008445467223 */ /* 0x010fe40000010085 */
[----:B------:R-:W-:Y:S01]  /*13790*/  FADD.FTZ R69, R130, R74 ;  /* 0x0000004a82457221 */ /* 0x000fe20000010000 */
[----:B------:R-:W1:Y:S01]  /*137a0*/  LDSM.16.MT88.4 R132, [R224+0x3100] ;  /* 0x00310000e084783b */ /* 0x000e620000004200 */
[----:B------:R-:W-:Y:S01]  /*137b0*/  FFMA.FTZ R0, R0, R131, R201 ;  /* 0x0000008300007223 */ /* 0x000fe200000100c9 */
[C---:B------:R-:W-:Y:S04]  /*137c0*/  HMMA.16816.F32 R32, R76.reuse, R94, R32 ;  /* 0x0000005e4c20723c */ /* 0x040fe80000001820 */
        /* <DEDUP_REMOVED lines=27> */
[-C--:B---3--:R-:W-:Y:S03]  /*13980*/  HMMA.16816.F32 R52, R76, R84.reuse, R52 ;  /* 0x000000544c34723c */ /* 0x088fe60000001834 */
[----:B------:R-:W-:Y:S04]  /*13990*/  FADD.FTZ R3, R138, R69 ;  /* 0x000000458a037221 */ /* 0x000fe80000010000 */
[----:B------:R-:W-:Y:S01]  /*139a0*/  FADD.FTZ R3, R250, R3 ;  /* 0x00000003fa037221 */ /* 0x000fe20000010000 */
[C---:B------:R-:W-:Y:S08]  /*139b0*/  HMMA.16816.F32 R56, R80.reuse, R84, R56 ;  /* 0x000000545038723c */ /* 0x040ff00000001838 */
[-C--:B------:R-:W-:Y:S08]  /*139c0*/  HMMA.16816.F32 R60, R80, R86.reuse, R60 ;  /* 0x00000056503c723c */ /* 0x080ff0000000183c */
[----:B------:R-:W-:Y:S08]  /*139d0*/  HMMA.16816.F32 R64, R76, R86, R64 ;  /* 0x000000564c40723c */ /* 0x000ff00000001840 */
[-C--:B-1----:R-:W-:Y:S07]  /*139e0*/  HMMA.16816.F32 R120, R180, R132.reuse, R4 ;  /* 0x00000084b478723c */ /* 0x082fee0000001804 */
[----:B------:R-:W-:Y:S01]  /*139f0*/  FADD.FTZ R4, R139, R70 ;  /* 0x000000468b047221 */ /* 0x000fe20000010000 */
[C---:B------:R-:W-:Y:S04]  /*13a00*/  HMMA.16816.F32 R124, R176.reuse, R132, R8 ;  /* 0x00000084b07c723c */ /* 0x040fe80000001808 */
[----:B------:R-:W-:Y:S01]  /*13a10*/  FADD.FTZ R6, R137, R68 ;  /* 0x0000004489067221 */ /* 0x000fe20000010000 */
[-C--:B------:R-:W-:Y:S01]  /*13a20*/  MOV R70, R2.reuse ;  /* 0x0000000200467202 */ /* 0x080fe20000000f00 */
        /* <DEDUP_REMOVED lines=26> */
[----:B------:R-:W1:Y:S03]  /*13bd0*/  LDSM.16.MT88.4 R4, [R226+0x3100] ;  /* 0x00310000e204783b */ /* 0x000e660000004200 */
        /* <DEDUP_REMOVED lines=50> */
[----:B------:R-:W-:Y:S01]  /*13f00*/  FADD.FTZ R0, R117, R9 ;  /* 0x0000000975007221 */ /* 0x000fe20000010000 */
[----:B------:R-:W-:Y:S01]  /*13f10*/  MOV R117, R2 ;  /* 0x0000000200757202 */ /* 0x000fe20000000f00 */
[----:B------:R-:W-:Y:S01]  /*13f20*/  FADD.FTZ R4, R187, R11 ;  /* 0x0000000bbb047221 */ /* 0x000fe20000010000 */
[-C--:B------:R-:W-:Y:S03]  /*13f30*/  HMMA.16816.F32 R176, R176, R6.reuse, R60 ;  /* 0x00000006b0b0723c */ /* 0x080fe6000000183c */
[----:B------:R-:W-:Y:S01]  /*13f40*/  FADD.FTZ R9, R186, R4 ;  /* 0x00000004ba097221 */ /* 0x000fe20000010000 */
[----:B------:R-:W-:Y:S01]  /*13f50*/  MOV R2, R73 ;  /* 0x0000004900027202 */ /* 0x000fe20000000f00 */
        /* <DEDUP_REMOVED lines=26> */
[----:B-1----:R-:W-:Y:S01]  /*14100*/  MOV R3, R72 ;  /* 0x0000004800037202 */ /* 0x002fe20000000f00 */
[----:B--2--5:R-:W-:-:S05]  /*14110*/  @P0 BRA `(.L_x_664) ;  /* 0xffffac2000000947 */ /* 0x024fca000383ffff */
.L_x_663:
        /* <DEDUP_REMOVED lines=26> */
[----:B------:R-:W-:Y:S01]  /*142c0*/  FSETP.NE.FTZ.AND P2, PT, R5, RZ, PT ;  /* 0x000000ff0500720b */ /* 0x000fe20003f55000 */
[----:B------:R-:W-:Y:S01]  /*142d0*/  CS2R R2, SRZ ;  /* 0x0000000000027805 */ /* 0x000fe2000001ff00 */
[----:B----4-:R-:W-:Y:S02]  /*142e0*/  FADD.FTZ R7, R8, R7 ;  /* 0x0000000708077221 */ /* 0x010fe40000010000 */
[----:B------:R-:W-:-:S03]  /*142f0*/  FSETP.NE.FTZ.AND P1, PT, R6, RZ, PT ;  /* 0x000000ff0600720b */ /* 0x000fc60003f35000 */
[----:B------:R-:W-:-:S04]  /*14300*/  FSETP.NE.FTZ.AND P0, PT, R7, RZ, PT ;  /* 0x000000ff0700720b */ /* 0x000fc80003f15000 */
        /* <DEDUP_REMOVED lines=89> */
.L_x_643:
        /* <DEDUP_REMOVED lines=135> */
.L_x_668:
        /* <DEDUP_REMOVED lines=48> */
[--C-:B------:R-:W-:Y:S01]  /*15410*/  IMAD.MOV.U32 R2, RZ, RZ, R3.reuse ;  /* 0x000000ffff027224 */ /* 0x100fe200078e0003 */
        /* <DEDUP_REMOVED lines=145> */
.L_x_667:
        /* <DEDUP_REMOVED lines=31> */
.L_x_669:
        /* <DEDUP_REMOVED lines=13> */
[----:B------:R-:W-:Y:S01]  /*15ff0*/  ULDC.64 UR4, c[0x0][0x490] ;  /* 0x0001240000047ab9 */ /* 0x000fe20000000a00 */
[----:B------:R-:W-:Y:S01]  /*16000*/  IMAD.MOV.U32 R2, RZ, RZ, R3 ;  /* 0x000000ffff027224 */ /* 0x000fe200078e0003 */
[----:B------:R-:W-:Y:S02]  /*16010*/  UIMAD UR7, UR8, UR4, URZ ;  /* 0x00000004080772a4 */ /* 0x000fe4000f8e023f */
[----:B------:R-:W-:Y:S01]  /*16020*/  ISETP.NE.AND P0, PT, R0, 0x1, PT ;  /* 0x000000010000780c */ /* 0x000fe20003f05270 */
[----:B------:R-:W-:Y:S02]  /*16030*/  UMOV UR16, UR10 ;  /* 0x0000000a00107c82 */ /* 0x000fe40008000000 */
        /* <DEDUP_REMOVED lines=19> */
[----:B------:R-:W-:-:S05]  /*16170*/  IMAD R4, R0, c[0x0][0x48c], R4 ;  /* 0x0001230000047a24 */ /* 0x000fca00078e0204 */
[----:B------:R-:W-:Y:S02]  /*16180*/  IADD3 R0, R3, R4, RZ ;  /* 0x0000000403007210 */ /* 0x000fe40007ffe0ff */
[----:B------:R-:W-:-:S04]  /*16190*/  LEA R4, P0, R2, c[0x0][0x450], 0x2 ;  /* 0x0001140002047a11 */ /* 0x000fc800078010ff */
[----:B------:R-:W-:Y:S01]  /*161a0*/  LEA.HI.X R5, R2, c[0x0][0x454], R0, 0x2, P0 ;  /* 0x0001150002057a11 */ /* 0x000fe200000f1400 */
[----:B------:R-:W-:-:S05]  /*161b0*/  IMAD.MOV.U32 R0, RZ, RZ, -0x800000 ;  /* 0xff800000ff007424 */ /* 0x000fca00078e00ff */
[----:B------:R1:W-:Y:S03]  /*161c0*/  STG.E [R4.64], R0 ;  /* 0x0000000004007986 */ /* 0x0003e6000c10190e */
.L_x_671:
[----:B------:R-:W-:Y:S05]  /*161d0*/  BSYNC B0 ;  /* 0x0000000000007941 */ /* 0x000fea0003800000 */
.L_x_670:
        /* <DEDUP_REMOVED lines=107> */
.L_x_672:
        /* <DEDUP_REMOVED lines=15> */
.L_x_1605:


//--------------------- .text._ZN7cutlass13device_kernelIN5flash19enable_sm80_to_sm89INS1_16FlashAttnFwdSm80INS1_25CollectiveMainloopFwdSm80ILi4ELi1ELb0EN4cute5tupleIJNS5_1CILi128EEENS7_ILi112EEENS7_ILi64EEEEEELi64ENS_6half_tEfNS_4arch4Sm80ELb1ELb0ELb1ELb1ELb1ELb1ELb1ELb0EEENS1_21CollectiveEpilogueFwdINS6_IJS8_SA_S9_EEENS6_IJNS7_ILi1EEESI_SI_EEESC_SE_Li128ELb1ELb1ELb0ELb0EEENS1_19SingleTileSchedulerILb1ELb0ELb1ELi128EEEEEEEEEvNT_6ParamsE --------------------------
	.section	.text._ZN7cutlass13device_kernelIN5flash19enable_sm80_to_sm89INS1_16FlashAttnFwdSm80INS1_25CollectiveMainloopFwdSm80ILi4ELi1ELb0EN4cute5tupleIJNS5_1CILi128EEENS7_ILi112EEENS7_ILi64EEEEEELi64ENS_6half_tEfNS_4arch4Sm80ELb1ELb0ELb1ELb1ELb1ELb1ELb1ELb0EEENS1_21CollectiveEpilogueFwdINS6_IJS8_SA_S9_EEENS6_IJNS7_ILi1EEESI_SI_EEESC_SE_Li128ELb1ELb1ELb0ELb0EEENS1_19SingleTileSchedulerILb1ELb0ELb1ELi128EEEEEEEEEvNT_6ParamsE,"ax",@progbits
	.sectioninfo	@"SHI_REGISTERS=255"
	.align	128
.text._ZN7cutlass13device_kernelIN5flash19enable_sm80_to_sm89INS1_16FlashAttnFwdSm80INS1_25CollectiveMainloopFwdSm80ILi4ELi1ELb0EN4cute5tupleIJNS5_1CILi128EEENS7_ILi112EEENS7_ILi64EEEEEELi64ENS_6half_tEfNS_4arch4Sm80ELb1ELb0ELb1ELb1ELb1ELb1ELb1ELb0EEENS1_21CollectiveEpilogueFwdINS6_IJS8_SA_S9_EEENS6_IJNS7_ILi1EEESI_SI_EEESC_SE_Li128ELb1ELb1ELb0ELb0EEENS1_19SingleTileSchedulerILb1ELb0ELb1ELi128EEEEEEEEEvNT_6ParamsE:
        .type           _ZN7cutlass13device_kernelIN5flash19enable_sm80_to_sm89INS1_16FlashAttnFwdSm80INS1_25CollectiveMainloopFwdSm80ILi4ELi1ELb0EN4cute5tupleIJNS5_1CILi128EEENS7_ILi112EEENS7_ILi64EEEEEELi64ENS_6half_tEfNS_4arch4Sm80ELb1ELb0ELb1ELb1ELb1ELb1ELb1ELb0EEENS1_21CollectiveEpilogueFwdINS6_IJS8_SA_S9_EEENS6_IJNS7_ILi1EEESI_SI_EEESC_SE_Li128ELb1ELb1ELb0ELb0EEENS1_19SingleTileSchedulerILb1ELb0ELb1ELi128EEEEEEEEEvNT_6ParamsE,@function
        .size           _ZN7cutlass13device_kernelIN5flash19enable_sm80_to_sm89INS1_16FlashAttnFwdSm80INS1_25CollectiveMainloopFwdSm80ILi4ELi1ELb0EN4cute5tupleIJNS5_1CILi128EEENS7_ILi112EEENS7_ILi64EEEEEELi64ENS_6half_tEfNS_4arch4Sm80ELb1ELb0ELb1ELb1ELb1ELb1ELb1ELb0EEENS1_21CollectiveEpilogueFwdINS6_IJS8_SA_S9_EEENS6_IJNS7_ILi1EEESI_SI_EEESC_SE_Li128ELb1ELb1ELb0ELb0EEENS1_19SingleTileSchedulerILb1ELb0ELb1ELi128EEEEEEEEEvNT_6ParamsE,(.L_x_1606 - _ZN7cutlass13device_kernelIN5flash19enable_sm80_to_sm89INS1_16FlashAttnFwdSm80INS1_25CollectiveMainloopFwdSm80ILi4ELi1ELb0EN4cute5tupleIJNS5_1CILi128EEENS7_ILi112EEENS7_ILi64EEEEEELi64ENS_6half_tEfNS_4arch4Sm80ELb1ELb0ELb1ELb1ELb1ELb1ELb1ELb0EEENS1_21CollectiveEpilogueFwdINS6_IJS8_SA_S9_EEENS6_IJNS7_ILi1EEESI_SI_EEESC_SE_Li128ELb1ELb1ELb0ELb0EEENS1_19SingleTileSchedulerILb1ELb0ELb1ELi128EEEEEEEEEvNT_6ParamsE)
        .other          _ZN7cutlass13device_kernelIN5flash19enable_sm80_to_sm89INS1_16FlashAttnFwdSm80INS1_25CollectiveMainloopFwdSm80ILi4ELi1ELb0EN4cute5tupleIJNS5_1CILi128EEENS7_ILi112EEENS7_ILi64EEEEEELi64ENS_6half_tEfNS_4arch4Sm80ELb1ELb0ELb1ELb1ELb1ELb1ELb1ELb0EEENS1_21CollectiveEpilogueFwdINS6_IJS8_SA_S9_EEENS6_IJNS7_ILi1EEESI_SI_EEESC_SE_Li128ELb1ELb1ELb0ELb0EEENS1_19SingleTileSchedulerILb1ELb0ELb1ELi128EEEEEEEEEvNT_6ParamsE,@"STO_CUDA_ENTRY STV_DEFAULT"
_ZN7cutlass13device_kernelIN5flash19enable_sm80_to_sm89INS1_16FlashAttnFwdSm80INS1_25CollectiveMainloopFwdSm80ILi4ELi1ELb0EN4cute5tupleIJNS5_1CILi128EEENS7_ILi112EEENS7_ILi64EEEEEELi64ENS_6half_tEfNS_4arch4Sm80ELb1ELb0ELb1ELb1ELb1ELb1ELb1ELb0EEENS1_21CollectiveEpilogueFwdINS6_IJS8_SA_S9_EEENS6_IJNS7_ILi1EEESI_SI_EEESC_SE_Li128ELb1ELb1ELb0ELb0EEENS1_19SingleTileSchedulerILb1ELb0ELb1ELi128EEEEEEEEEvNT_6ParamsE:
        /* <DEDUP_REMOVED lines=21> */
.L_x_674:
        /* <DEDUP_REMOVED lines=13> */
.L_x_676:
[----:B------:R-:W-:Y:S02]  /*0220*/  ULDC UR6, c[0x0][0x54c] ;  /* 0x0001530000067ab9 */ /* 0x000fe40000000800 */
.L_x_675:
[----:B------:R-:W-:Y:S02]  /*0230*/  ULDC UR4, c[0x0][0x548] ;  /* 0x0001520000047ab9 */ /* 0x000fe40000000800 */
[----:B------:R-:W-:-:S02]  /*0240*/  USHF.L.U32 UR17, UR17, 0x7, URZ ;  /* 0x0000000711117899 */ /* 0x000fc4000800063f */
[----:B------:R-:W-:-:S04]  /*0250*/  UIMAD UR4, UR6, UR4, URZ ;  /* 0x00000004060472a4 */ /* 0x000fc8000f8e023f */
[----:B------:R-:W-:-:S04]  /*0260*/  UISETP.GE.AND UP0, UPT, UR17, UR4, UPT ;  /* 0x000000041100728c */ /* 0x000fc8000bf06270 */
[----:B------:R-:W-:Y:S01]  /*0270*/  USEL UR21, UR21, 0xffffffff, !UP0 ;  /* 0xffffffff15157887 */ /* 0x000fe2000c000000 */
[----:B------:R-:W-:Y:S05]  /*0280*/  BRA `(.L_x_677) ;  /* 0x000001b000007947 */ /* 0x000fea0003800000 */
.L_x_673:
        /* <DEDUP_REMOVED lines=8> */
.L_x_678:
        /* <DEDUP_REMOVED lines=13> */
.L_x_680:
[----:B------:R-:W-:Y:S02]  /*03e0*/  ULDC UR6, c[0x0][0x54c] ;  /* 0x0001530000067ab9 */ /* 0x000fe40000000800 */
.L_x_679:
[----:B------:R-:W-:Y:S02]  /*03f0*/  ULDC UR4, c[0x0][0x548] ;  /* 0x0001520000047ab9 */ /* 0x000fe40000000800 */
[----:B------:R-:W-:-:S02]  /*0400*/  USHF.L.U32 UR17, UR17, 0x7, URZ ;  /* 0x0000000711117899 */ /* 0x000fc4000800063f */
[----:B------:R-:W-:-:S04]  /*0410*/  UIMAD UR4, UR6, UR4, URZ ;  /* 0x00000004060472a4 */ /* 0x000fc8000f8e023f */
[----:B------:R-:W-:-:S04]  /*0420*/  UISETP.GE.AND UP0, UPT, UR17, UR4, UPT ;  /* 0x000000041100728c */ /* 0x000fc8000bf06270 */
[----:B------:R-:W-:-:S06]  /*0430*/  USEL UR21, UR21, 0xffffffff, !UP0 ;  /* 0xffffffff15157887 */ /* 0x000fcc000c000000 */
.L_x_677:
        /* <DEDUP_REMOVED lines=16> */
[----:B------:R-:W-:Y:S01]  /*0540*/  UIMAD.WIDE UR8, UR21, UR5, UR8 ;  /* 0x00000005150872a5 */ /* 0x000fe2000f8e0208 */
[----:B------:R-:W-:Y:S02]  /*0550*/  ISETP.NE.U32.AND P4, PT, RZ, c[0x0][0x350], PT ;  /* 0x0000d400ff007a0c */ /* 0x000fe40003f85070 */
[----:B------:R-:W-:Y:S01]  /*0560*/  @UP1 UIMAD.WIDE UR10, UR21, UR5, UR10 ;  /* 0x00000005150a12a5 */ /* 0x000fe2000f8e020a */
[----:B------:R-:W-:Y:S01]  /*0570*/  IMAD.U32 R2, RZ, RZ, UR6 ;  /* 0x00000006ff027e24 */ /* 0x000fe2000f8e00ff */
[----:B------:R-:W-:Y:S01]  /*0580*/  MOV R3, UR7 ;  /* 0x0000000700037c02 */ /* 0x000fe20008000f00 */
[----:B------:R-:W-:Y:S01]  /*0590*/  ULDC.64 UR6, c[0x0][0x358] ;  /* 0x0000d60000067ab9 */ /* 0x000fe20000000a00 */
[----:B------:R-:W-:Y:S01]  /*05a0*/  IMAD.U32 R8, RZ, RZ, UR8 ;  /* 0x00000008ff087e24 */ /* 0x000fe2000f8e00ff */
[----:B------:R-:W-:Y:S01]  /*05b0*/  UISETP.NE.U32.AND UP3, UPT, URZ, UR6, UPT ;  /* 0x000000063f00728c */ /* 0x000fe2000bf65070 */
[----:B------:R-:W-:Y:S01]  /*05c0*/  IMAD.U32 R9, RZ, RZ, UR9 ;  /* 0x00000009ff097e24 */ /* 0x000fe2000f8e00ff */
[----:B------:R-:W-:Y:S01]  /*05d0*/  ISETP.NE.AND.EX P4, PT, RZ, c[0x0][0x354], PT, P4 ;  /* 0x0000d500ff007a0c */ /* 0x000fe20003f85340 */
[----:B------:R-:W-:Y:S01]  /*05e0*/  IMAD.U32 R4, RZ, RZ, UR10 ;  /* 0x0000000aff047e24 */ /* 0x000fe2000f8e00ff */
[----:B------:R-:W-:Y:S01]  /*05f0*/  UISETP.NE.AND.EX UP3, UPT, URZ, UR7, UPT, UP3 ;  /* 0x000000073f00728c */ /* 0x000fe2000bf65330 */
[----:B------:R-:W-:Y:S01]  /*0600*/  IMAD.U32 R5, RZ, RZ, UR11 ;  /* 0x0000000bff057e24 */ /* 0x000fe2000f8e00ff */
[----:B------:R-:W-:Y:S01]  /*0610*/  ULDC.64 UR8, c[0x0][0x350] ;  /* 0x0000d40000087ab9 */ /* 0x000fe20000000a00 */
[----:B------:R1:W2:Y:S01]  /*0620*/  @P1 LDG.E R0, [R2.64] ;  /* 0x0000001602001981 */ /* 0x0002a2000c1e1900 */
[----:B------:R-:W-:-:S02]  /*0630*/  ULDC.64 UR6, c[0x0][0x358] ;  /* 0x0000d60000067ab9 */ /* 0x000fc40000000a00 */
[----:B------:R-:W-:Y:S01]  /*0640*/  PLOP3.LUT P0, PT, PT, PT, UP3, 0x80, 0x0 ;  /* 0x000000000000781c */ /* 0x000fe20003f0f038 */
[----:B------:R-:W-:Y:S01]  /*0650*/  UIMAD.WIDE UR8, UR21, UR5, UR8 ;  /* 0x00000005150872a5 */ /* 0x000fe2000f8e0208 */
[----:B------:R3:W4:Y:S01]  /*0660*/  @P2 LDG.E R7, [R4.64] ;  /* 0x0000001604072981 */ /* 0x000722000c1e1900 */
[----:B------:R-:W-:Y:S01]  /*0670*/  UIMAD.WIDE UR6, UR21, UR5, UR6 ;  /* 0x00000005150672a5 */ /* 0x000fe2000f8e0206 */
[----:B------:R-:W-:Y:S01]  /*0680*/  MOV R23, RZ ;  /* 0x000000ff00177202 */ /* 0x000fe20000000f00 */
[----:B------:R-:W-:Y:S01]  /*0690*/  IMAD.MOV.U32 R10, RZ, RZ, RZ ;  /* 0x000000ffff0a7224 */ /* 0x000fe200078e00ff */
[----:B------:R-:W4:Y:S03]  /*06a0*/  @P3 LDG.E R6, [R8.64] ;  /* 0x0000001608063981 */ /* 0x000f26000c1e1900 */
[----:B-1----:R-:W-:Y:S01]  /*06b0*/  IMAD.U32 R2, RZ, RZ, UR6 ;  /* 0x00000006ff027e24 */ /* 0x002fe2000f8e00ff */
[----:B------:R-:W-:Y:S01]  /*06c0*/  MOV R3, UR7 ;  /* 0x0000000700037c02 */ /* 0x000fe20008000f00 */
[----:B---3--:R-:W-:Y:S01]  /*06d0*/  IMAD.U32 R4, RZ, RZ, UR8 ;  /* 0x00000008ff047e24 */ /* 0x008fe2000f8e00ff */
[----:B------:R-:W-:-:S03]  /*06e0*/  MOV R5, UR9 ;  /* 0x0000000900057c02 */ /* 0x000fc60008000f00 */
        /* <DEDUP_REMOVED lines=21> */
.L_x_681:
        /* <DEDUP_REMOVED lines=10> */
.L_x_682:
[----:B------:R-:W-:Y:S05]  /*08e0*/  @!P4 BRA `(.L_x_683) ;  /* 0x000000500000c947 */ /* 0x000fea0003800000 */
[----:B-1--4-:R1:W4:Y:S04]  /*08f0*/  LDG.E R0, [R4.64] ;  /* 0x0000001604007981 */ /* 0x012328000c1e1900 */
[----:B-1-3--:R-:W3:Y:S01]  /*0900*/  LDG.E R4, [R4.64+0x4] ;  /* 0x0000041604047981 */ /* 0x00aee2000c1e1900 */
[----:B----4-:R-:W1:Y:S08]  /*0910*/  R2UR UR24, R0 ;  /* 0x00000000001873c2 */ /* 0x010e7000000e0000 */
[----:B---3--:R-:W1:Y:S02]  /*0920*/  R2UR UR6, R4 ;  /* 0x00000000040673c2 */ /* 0x008e6400000e0000 */
[----:B-1----:R-:W-:-:S06]  /*0930*/  UIADD3 UR24, -UR24, UR6, URZ ;  /* 0x0000000618187290 */ /* 0x002fcc000fffe13f */
.L_x_683:
        /* <DEDUP_REMOVED lines=12> */
[----:B------:R-:W-:Y:S02]  /*0a00*/  ULDC UR10, c[0x0][0x2c4] ;  /* 0x0000b100000a7ab9 */ /* 0x000fe40000000800 */
[----:B------:R-:W-:Y:S02]  /*0a10*/  UISETP.NE.AND UP2, UPT, UR10, 0x1, UPT ;  /* 0x000000010a00788c */ /* 0x000fe4000bf45270 */
[----:B------:R-:W-:-:S09]  /*0a20*/  UIADD3 UR10, -UR18, UR24, URZ ;  /* 0x00000018120a7290 */ /* 0x000fd2000fffe13f */
[----:B------:R-:W-:Y:S01]  /*0a30*/  @UP2 UIADD3 UR26, UR17, 0x7f, URZ ;  /* 0x0000007f111a2890 */ /* 0x000fe2000fffe03f */
[----:B----4-:R-:W4:Y:S08]  /*0a40*/  @P0 R2UR UR6, R0 ;  /* 0x00000000000603c2 */ /* 0x010f3000000e0000 */
[----:B---3--:R-:W4:Y:S02]  /*0a50*/  @P0 R2UR UR7, R2 ;  /* 0x00000000020703c2 */ /* 0x008f2400000e0000 */
[----:B----4-:R-:W-:-:S03]  /*0a60*/  @UP3 UIADD3 UR4, -UR6, UR7, URZ ;  /* 0x0000000706043290 */ /* 0x010fc6000fffe13f */
[----:B------:R-:W-:Y:S02]  /*0a70*/  ULDC.64 UR6, c[0x0][0x2c8] ;  /* 0x0000b20000067ab9 */ /* 0x000fe40000000a00 */
[----:B------:R-:W-:Y:S02]  /*0a80*/  UIMAD.WIDE.U32 UR26, UR26, UR6, URZ ;  /* 0x000000061a1a72a5 */ /* 0x000fe4000f8e003f */
[----:B------:R-:W-:Y:S02]  /*0a90*/  UIADD3 UR14, UR10, UR4, URZ ;  /* 0x000000040a0e7290 */ /* 0x000fe4000fffe03f */
[----:B------:R-:W-:Y:S02]  /*0aa0*/  UIADD3 UR6, UR17, 0x7f, URZ ;  /* 0x0000007f11067890 */ /* 0x000fe4000fffe03f */
[----:B--2---:R-:W-:Y:S02]  /*0ab0*/  UIADD3 UR12, UR14, 0x70, -UR20 ;  /* 0x000000700e0c7890 */ /* 0x004fe4000fffe814 */
[----:B------:R-:W-:-:S02]  /*0ac0*/  @UP2 UMOV UR11, UR27 ;  /* 0x0000001b000b2c82 */ /* 0x000fc40008000000 */
[----:B------:R-:W-:Y:S02]  /*0ad0*/  @UP2 USHF.R.U32.HI UR6, URZ, UR7, UR11 ;  /* 0x000000073f062299 */ /* 0x000fe4000801160b */
[----:B------:R-:W-:Y:S02]  /*0ae0*/  UIADD3 UR27, UR14, 0x6f, URZ ;  /* 0x0000006f0e1b7890 */ /* 0x000fe4000fffe03f */
[----:B------:R-:W-:Y:S02]  /*0af0*/  UIADD3 UR7, UR12, UR6, URZ ;  /* 0x000000060c077290 */ /* 0x000fe4000fffe03f */
[----:B------:R-:W-:Y:S02]  /*0b00*/  UMOV UR26, URZ ;  /* 0x0000003f001a7c82 */ /* 0x000fe40008000000 */
[----:B------:R-:W-:Y:S02]  /*0b10*/  UMOV UR6, URZ ;  /* 0x0000003f00067c82 */ /* 0x000fe40008000000 */
[----:B------:R-:W-:-:S02]  /*0b20*/  UIMAD.WIDE UR26, UR27, -0x6db6db6d, UR26 ;  /* 0x924924931b1a78a5 */ /* 0x000fc4000f8e021a */
[----:B------:R-:W-:Y:S02]  /*0b30*/  UIMAD.WIDE UR6, UR7, -0x6db6db6d, UR6 ;  /* 0x92492493070678a5 */ /* 0x000fe4000f8e0206 */
[----:B------:R-:W-:-:S03]  /*0b40*/  UIADD3 UR6, -UR10, URZ, URZ ;  /* 0x0000003f0a067290 */ /* 0x000fc6000fffe13f */
[----:B------:R-:W-:Y:S02]  /*0b50*/  UMOV UR25, UR27 ;  /* 0x0000001b00197c82 */ /* 0x000fe40008000000 */
[----:B------:R-:W-:Y:S02]  /*0b60*/  UMOV UR11, UR7 ;  /* 0x00000007000b7c82 */ /* 0x000fe40008000000 */
[----:B------:R-:W-:Y:S02]  /*0b70*/  USHF.R.U32.HI UR13, URZ, 0x1f, UR25 ;  /* 0x0000001f3f0d7899 */ /* 0x000fe40008011619 */
[----:B------:R-:W-:Y:S02]  /*0b80*/  USHF.R.U32.HI UR7, URZ, 0x1f, UR11 ;  /* 0x0000001f3f077899 */ /* 0x000fe4000801160b */
[----:B------:R-:W-:Y:S02]  /*0b90*/  UISETP.LT.AND UP0, UPT, URZ, UR6, UPT ;  /* 0x000000063f00728c */ /* 0x000fe4000bf01270 */
[----:B------:R-:W-:-:S02]  /*0ba0*/  ULEA.HI.SX32 UR13, UR25, UR13, 0x1a ;  /* 0x0000000d190d7291 */ /* 0x000fc4000f8fd23f */
[----:B------:R-:W-:Y:S02]  /*0bb0*/  ULEA.HI.SX32 UR11, UR11, UR7, 0x1a ;  /* 0x000000070b0b7291 */ /* 0x000fe4000f8fd23f */
[----:B------:R-:W-:Y:S02]  /*0bc0*/  USEL UR7, URZ, UR6, !UP0 ;  /* 0x000000063f077287 */ /* 0x000fe4000c000000 */
[----:B------:R-:W-:Y:S02]  /*0bd0*/  UISETP.LT.AND UP1, UPT, UR13, UR11, UPT ;  /* 0x0000000b0d00728c */ /* 0x000fe4000bf21270 */
[----:B------:R-:W-:Y:S02]  /*0be0*/  USHF.R.U32.HI UR6, URZ, 0x4, UR7 ;  /* 0x000000043f067899 */ /* 0x000fe40008011607 */
[----:B------:R-:W-:-:S04]  /*0bf0*/  USEL UR11, UR13, UR11, UP1 ;  /* 0x0000000b0d0b7287 */ /* 0x000fc80008800000 */
[----:B------:R-:W-:Y:S01]  /*0c00*/  UIMAD UR11, UR11, 0x70, -UR10 ;  /* 0x000000700b0b78a4 */ /* 0x000fe2000f8e0a0a */
[----:B------:R-:W-:-:S03]  /*0c10*/  MOV R0, UR6 ;  /* 0x0000000600007c02 */ /* 0x000fc60008000f00 */
[----:B------:R-:W-:Y:S02]  /*0c20*/  UISETP.LT.AND UP0, UPT, UR11, UR4, UPT ;  /* 0x000000040b00728c */ /* 0x000fe4000bf01270 */
[----:B------:R-:W-:Y:S02]  /*0c30*/  IMAD.WIDE.U32 R2, R0, 0x24924925, RZ ;  /* 0x2492492500027825 */ /* 0x000fe400078e00ff */
[----:B------:R-:W-:Y:S02]  /*0c40*/  USEL UR6, UR11, UR4, UP0 ;  /* 0x000000040b067287 */ /* 0x000fe40008000000 */
[----:B------:R-:W2:Y:S02]  /*0c50*/  R2UR UR27, R3 ;  /* 0x00000000031b73c2 */ /* 0x000ea400000e0000 */
[----:B------:R-:W-:-:S06]  /*0c60*/  UISETP.GT.AND UP0, UPT, UR6, UR7, UPT ;  /* 0x000000070600728c */ /* 0x000fcc000bf04270 */
[----:B------:R1:W3:Y:S05]  /*0c70*/  R2UR UR26, R2 ;  /* 0x00000000021a73c2 */ /* 0x0002ea00000e0000 */
[----:B------:R-:W-:-:S03]  /*0c80*/  @UP0 UIADD3 UR7, UR6, 0x6f, URZ ;  /* 0x0000006f06070890 */ /* 0x000fc6000fffe03f */
[----:B------:R-:W-:Y:S02]  /*0c90*/  @UP0 UMOV UR6, URZ ;  /* 0x0000003f00060c82 */ /* 0x000fe40008000000 */
[----:B------:R-:W-:-:S04]  /*0ca0*/  @UP0 UIMAD.WIDE UR8, UR7, -0x6db6db6d, UR6 ;  /* 0x92492493070808a5 */ /* 0x000fc8000f8e0206 */
[----:B------:R-:W-:Y:S02]  /*0cb0*/  @UP0 USHF.R.U32.HI UR6, URZ, 0x1f, UR9 ;  /* 0x0000001f3f060899 */ /* 0x000fe40008011609 */
[----:B--2---:R-:W-:Y:S02]  /*0cc0*/  UMOV UR11, UR27 ;  /* 0x0000001b000b7c82 */ /* 0x004fe40008000000 */
[----:B------:R-:W-:Y:S02]  /*0cd0*/  @UP0 ULEA.HI.SX32 UR11, UR9, UR6, 0x1a ;  /* 0x00000006090b0291 */ /* 0x000fe4000f8fd23f */
[----:B------:R-:W-:Y:S02]  /*0ce0*/  UMOV UR7, UR27 ;  /* 0x0000001b00077c82 */ /* 0x000fe40008000000 */
[----:B------:R-:W-:-:S06]  /*0cf0*/  UISETP.GT.AND UP0, UPT, UR11, UR27, UPT ;  /* 0x0000001b0b00728c */ /* 0x000fcc000bf04270 */
[----:B------:R-:W-:-:S13]  /*0d00*/  PLOP3.LUT P0, PT, PT, PT, UP0, 0x80, 0x0 ;  /* 0x000000000000781c */ /* 0x000fda0003f0f008 */
[----:B-1-3--:R-:W-:Y:S05]  /*0d10*/  @!P0 BRA `(.L_x_684) ;  /* 0x0000762000008947 */ /* 0x00afea0003800000 */
        /* <DEDUP_REMOVED lines=9> */
[----:B------:R-:W-:-:S03]  /*0db0*/  ULDC.64 UR8, c[0x0][0x240] ;  /* 0x0000900000087ab9 */ /* 0x000fc60000000a00 */
[----:B------:R-:W-:Y:S01]  /*0dc0*/  LEA.HI R0, R28, R246, RZ, 0x3 ;  /* 0x000000f61c007211 */ /* 0x000fe200078f18ff */
[----:B------:R1:W2:Y:S01]  /*0dd0*/  @P5 LDG.E R17, [R2.64] ;  /* 0x0000001602115981 */ /* 0x0002a2000c1e1900 */
[----:B------:R-:W-:Y:S01]  /*0de0*/  UIADD3 UR6, UR11, -0x1, URZ ;  /* 0xffffffff0b067890 */ /* 0x000fe2000fffe03f */
[----:B------:R-:W-:Y:S01]  /*0df0*/  IMAD.MOV.U32 R148, RZ, RZ, c[0x0][0x238] ;  /* 0x00008e00ff947624 */ /* 0x000fe200078e00ff */
[----:B------:R-:W-:Y:S01]  /*0e00*/  SHF.R.S32.HI R8, RZ, 0x3, R0 ;  /* 0x00000003ff087819 */ /* 0x000fe20000011400 */
[----:B------:R-:W-:Y:S01]  /*0e10*/  UMOV UR5, 0x70 ;  /* 0x0000007000057882 */ /* 0x000fe20000000000 */
[----:B------:R-:W-:Y:S01]  /*0e20*/  LOP3.LUT R0, R0, 0x1ffffff8, RZ, 0xc0, !PT ;  /* 0x1ffffff800007812 */ /* 0x000fe200078ec0ff */
[----:B------:R-:W-:Y:S01]  /*0e30*/  ULDC.64 UR10, c[0x0][0x238] ;  /* 0x00008e00000a7ab9 */ /* 0x000fe20000000a00 */
        /* <DEDUP_REMOVED lines=9> */
[----:B------:R-:W-:Y:S01]  /*0ed0*/  IMAD.WIDE.U32 R12, R148, 0x20, RZ ;  /* 0x00000020940c7825 */ /* 0x000fe200078e00ff */
[----:B------:R-:W-:Y:S01]  /*0ee0*/  USEL UR28, UR21, URZ, !UP3 ;  /* 0x0000003f151c7287 */ /* 0x000fe2000d800000 */
[----:B------:R-:W-:Y:S01]  /*0ef0*/  LEA.HI R90, R28, R246, RZ, 0x6 ;  /* 0x000000f61c5a7211 */ /* 0x000fe200078f30ff */
[----:B------:R-:W-:Y:S01]  /*0f00*/  USEL UR25, UR10, URZ, !UP3 ;  /* 0x0000003f0a197287 */ /* 0x000fe2000d800000 */
[----:B------:R-:W-:Y:S01]  /*0f10*/  SHF.R.S32.HI R5, RZ, 0x1f, R4 ;  /* 0x0000001fff057819 */ /* 0x000fe20000011404 */
[----:B------:R-:W-:Y:S01]  /*0f20*/  ULDC.64 UR8, c[0x0][0x248] ;  /* 0x0000920000087ab9 */ /* 0x000fe20000000a00 */
[----:B------:R-:W-:Y:S01]  /*0f30*/  IMAD.U32 R6, RZ, RZ, UR26 ;  /* 0x0000001aff067e24 */ /* 0x000fe2000f8e00ff */
[----:B------:R-:W-:Y:S01]  /*0f40*/  UIMAD UR8, UR25, UR8, URZ ;  /* 0x00000008190872a4 */ /* 0x000fe2000f8e023f */
[----:B------:R-:W-:Y:S01]  /*0f50*/  IMAD.U32 R96, RZ, RZ, UR28 ;  /* 0x0000001cff607e24 */ /* 0x000fe2000f8e00ff */
[----:B-1----:R-:W-:Y:S01]  /*0f60*/  SHF.R.S32.HI R2, RZ, 0x1f, R10 ;  /* 0x0000001fff027819 */ /* 0x002fe2000001140a */
[----:B------:R-:W-:Y:S01]  /*0f70*/  UIMAD UR11, UR5, UR11, URZ ;  /* 0x0000000b050b72a4 */ /* 0x000fe2000f8e023f */
[----:B------:R-:W-:Y:S01]  /*0f80*/  IMAD.MOV.U32 R145, RZ, RZ, R6 ;  /* 0x000000ffff917224 */ /* 0x000fe200078e0006 */
[----:B------:R-:W-:Y:S01]  /*0f90*/  UIMAD UR8, UR28, UR9, UR8 ;  /* 0x000000091c0872a4 */ /* 0x000fe2000f8e0208 */
[----:B------:R-:W-:Y:S01]  /*0fa0*/  LEA.HI.X.SX32 R129, R8, R2, 0x1, P0 ;  /* 0x0000000208817211 */ /* 0x000fe200000f0eff */
[----:B------:R-:W-:Y:S01]  /*0fb0*/  IMAD.WIDE.U32 R2, R128, c[0x0][0x238], R4 ;  /* 0x00008e0080027a25 */ /* 0x000fe200078e0004 */
[----:B------:R-:W-:Y:S01]  /*0fc0*/  UIADD3 UR11, UR27, UR11, URZ ;  /* 0x0000000b1b0b7290 */ /* 0x000fe2000fffe03f */
[----:B------:R-:W-:-:S02]  /*0fd0*/  ISETP.GE.AND P6, PT, R4, c[0x0][0x1d4], PT ;  /* 0x0000750004007a0c */ /* 0x000fc40003fc6270 */
[----:B------:R-:W-:Y:S01]  /*0fe0*/  IMAD R0, R129, c[0x0][0x238], RZ ;  /* 0x00008e0081007a24 */ /* 0x000fe200078e02ff */
[----:B------:R-:W-:Y:S01]  /*0ff0*/  UIMAD UR9, UR11, UR6, URZ ;  /* 0x000000060b0972a4 */ /* 0x000fe2000f8e023f */
[----:B------:R-:W-:Y:S01]  /*1000*/  IMAD.U32 R7, RZ, RZ, UR27 ;  /* 0x0000001bff077e24 */ /* 0x000fe2000f8e00ff */
[----:B------:R-:W-:Y:S01]  /*1010*/  LEA.HI R22, R28, R246, RZ, 0x2 ;  /* 0x000000f61c167211 */ /* 0x000fe200078f10ff */
[----:B------:R-:W-:Y:S01]  /*1020*/  IMAD R0, R128, c[0x0][0x23c], R0 ;  /* 0x00008f0080007a24 */ /* 0x000fe200078e0200 */
[----:B------:R-:W-:Y:S01]  /*1030*/  IADD3 R146, R23, UR24, RZ ;  /* 0x0000001817927c10 */ /* 0x000fe2000fffe0ff */
[----:B------:R-:W-:Y:S01]  /*1040*/  IMAD.SHL.U32 R11, R29, 0x20, RZ ;  /* 0x000000201d0b7824 */ /* 0x000fe200078e00ff */
[----:B------:R-:W-:Y:S01]  /*1050*/  SHF.R.S32.HI R38, RZ, 0x2, R22 ;  /* 0x00000002ff267819 */ /* 0x000fe20000011416 */
[----:B------:R-:W-:Y:S01]  /*1060*/  IMAD.IADD R3, R3, 0x1, R0 ;  /* 0x0000000103037824 */ /* 0x000fe200078e0200 */
[----:B------:R-:W-:Y:S01]  /*1070*/  ULDC UR24, c[0x0][0x294] ;  /* 0x0000a50000187ab9 */ /* 0x000fe20000000800 */
[----:B------:R-:W-:Y:S01]  /*1080*/  IMAD.U32 R0, RZ, RZ, UR16 ;  /* 0x00000010ff007e24 */ /* 0x000fe2000f8e00ff */
[----:B------:R-:W-:Y:S01]  /*1090*/  IADD3 R157, R38, 0x40, RZ ;  /* 0x00000040269d7810 */ /* 0x000fe20007ffe0ff */
[----:B------:R-:W-:Y:S01]  /*10a0*/  IMAD.SHL.U32 R90, R90, 0x8, RZ ;  /* 0x000000085a5a7824 */ /* 0x000fe200078e00ff */
[----:B------:R-:W-:Y:S01]  /*10b0*/  IADD3 R158, R38, 0x20, RZ ;  /* 0x00000020269e7810 */ /* 0x000fe20007ffe0ff */
[----:B------:R-:W-:Y:S01]  /*10c0*/  IMAD.WIDE.U32 R2, R0, c[0x0][0x240], R2 ;  /* 0x0000900000027a25 */ /* 0x000fe200078e0002 */
[----:B------:R-:W-:Y:S01]  /*10d0*/  IADD3 R156, R38, 0x60, RZ ;  /* 0x00000060269c7810 */ /* 0x000fe20007ffe0ff */
[----:B------:R-:W-:Y:S01]  /*10e0*/  UIMAD UR24, UR5, UR24, URZ ;  /* 0x00000018051872a4 */ /* 0x000fe2000f8e023f */
[----:B------:R-:W-:Y:S01]  /*10f0*/  P2R R121, PR, RZ, 0x40 ;  /* 0x00000040ff797803 */ /* 0x000fe20000000000 */
[----:B------:R-:W-:Y:S01]  /*1100*/  IMAD.U32 R0, RZ, RZ, UR6 ;  /* 0x00000006ff007e24 */ /* 0x000fe2000f8e00ff */
[----:B------:R-:W-:Y:S01]  /*1110*/  IADD3 R3, R3, UR29, RZ ;  /* 0x0000001d03037c10 */ /* 0x000fe2000fffe0ff */
[----:B------:R-:W-:Y:S01]  /*1120*/  USHF.R.S32.HI UR29, URZ, 0x1f, UR6 ;  /* 0x0000001f3f1d7899 */ /* 0x000fe20008011406 */
[----:B------:R-:W-:-:S02]  /*1130*/  IMAD.MOV.U32 R153, RZ, RZ, 0x6 ;  /* 0x00000006ff997424 */ /* 0x000fc400078e00ff */
        /* <DEDUP_REMOVED lines=8> */
[----:B------:R-:W-:Y:S01]  /*11c0*/  IMAD.MOV.U32 R155, RZ, RZ, 0x5 ;  /* 0x00000005ff9b7424 */ /* 0x000fe200078e00ff */
[----:B------:R-:W-:Y:S01]  /*11d0*/  LOP3.LUT R0, R0, 0x1c0, RZ, 0xc0, !PT ;  /* 0x000001c000007812 */ /* 0x000fe200078ec0ff */
[----:B------:R-:W-:Y:S01]  /*11e0*/  IMAD.SHL.U32 R150, R148, 0x20, RZ ;  /* 0x0000002094967824 */ /* 0x000fe200078e00ff */
        /* <DEDUP_REMOVED lines=14> */
[----:B------:R-:W-:Y:S01]  /*12d0*/  IMAD.MOV.U32 R174, RZ, RZ, c[0x0][0x27c] ;  /* 0x00009f00ffae7624 */ /* 0x000fe200078e00ff */
[----:B------:R-:W-:Y:S01]  /*12e0*/  @P0 LEA R6, P2, R0, c[0x0][0x220], 0x1 ;  /* 0x0000880000060a11 */ /* 0x000fe200078408ff */
[----:B------:R-:W-:Y:S01]  /*12f0*/  IMAD.MOV.U32 R151, RZ, RZ, c[0x0][0x27c] ;  /* 0x00009f00ff977624 */ /* 0x000fe200078e00ff */
[----:B------:R-:W-:Y:S01]  /*1300*/  @P4 IADD3.X R11, R3, R13, R11, P3, !PT ;  /* 0x0000000d030b4210 */ /* 0x000fe20001ffe40b */
[----:B------:R-:W-:Y:S01]  /*1310*/  IMAD.WIDE.U32 R12, R12, c[0x0][0x260], R4 ;  /* 0x000098000c0c7a25 */ /* 0x000fe200078e0004 */
[----:B------:R-:W-:-:S02]  /*1320*/  LOP3.LUT R90, R9, 0xfffffe00, R90, 0xf8, !PT ;  /* 0xfffffe00095a7812 */ /* 0x000fc400078ef85a */
[----:B------:R-:W-:Y:S01]  /*1330*/  @P1 LEA R4, P3, R2, c[0x0][0x220], 0x1 ;  /* 0x0000880002041a11 */ /* 0x000fe200078608ff */
[----:B------:R-:W-:Y:S01]  /*1340*/  IMAD.SHL.U32 R151, R151, 0x2, RZ ;  /* 0x0000000297977824 */ /* 0x000fe200078e00ff */
[----:B------:R-:W-:Y:S01]  /*1350*/  @P0 LEA.HI.X R7, R0, c[0x0][0x224], R7, 0x1, P2 ;  /* 0x0000890000070a11 */ /* 0x000fe200010f0c07 */
[----:B------:R-:W-:Y:S01]  /*1360*/  IMAD.SHL.U32 R90, R90, 0x2, RZ ;  /* 0x000000025a5a7824 */ /* 0x000fe200078e00ff */
[----:B------:R-:W-:Y:S02]  /*1370*/  LOP3.LUT R0, R22, 0xfffffffc, RZ, 0xc0, !PT ;  /* 0xfffffffc16007812 */ /* 0x000fe400078ec0ff */
[----:B------:R-:W-:Y:S02]  /*1380*/  @P1 LEA.HI.X R5, R2, c[0x0][0x224], R3, 0x1, P3 ;  /* 0x0000890002051a11 */ /* 0x000fe400018f0c03 */
        /* <DEDUP_REMOVED lines=44> */
[C---:B---3--:R-:W-:Y:S01]  /*1650*/  IMAD.WIDE.U32 R6, R38.reuse, c[0x0][0x290], R36 ;  /* 0x0000a40026067a25 */ /* 0x048fe200078e0024 */
        /* <DEDUP_REMOVED lines=30> */
[----:B--2---:R1:W2:Y:S02]  /*1840*/  @P5 R2UR UR30, R17 ;  /* 0x00000000111e53c2 */ /* 0x0042a400000e0000 */
[----:B-1----:R-:W-:Y:S01]  /*1850*/  IMAD.IADD R17, R16, 0x1, R7 ;  /* 0x0000000110117824 */ /* 0x002fe200078e0207 */
[----:B--2---:R-:W-:Y:S01]  /*1860*/  @UP0 USHF.R.S32.HI UR39, URZ, 0x1f, UR30 ;  /* 0x0000001f3f270899 */ /* 0x004fe2000801141e */
[----:B------:R-:W-:Y:S01]  /*1870*/  IMAD.IADD R7, R20, 0x1, R8 ;  /* 0x0000000114077824 */ /* 0x000fe200078e0208 */
[----:B------:R-:W-:Y:S01]  /*1880*/  @UP0 UMOV UR38, UR30 ;  /* 0x0000001e00260c82 */ /* 0x000fe20008000000 */
[----:B------:R-:W-:Y:S01]  /*1890*/  IMAD.MOV.U32 R16, RZ, RZ, R6 ;  /* 0x000000ffff107224 */ /* 0x000fe200078e0006 */
[C---:B------:R-:W-:Y:S01]  /*18a0*/  @P3 LEA R6, P4, R148.reuse, R2, 0x6 ;  /* 0x0000000294063211 */ /* 0x040fe200078830ff */
[----:B------:R-:W-:Y:S01]  /*18b0*/  @!UP0 UMOV UR38, UR21 ;  /* 0x0000001500268c82 */ /* 0x000fe20008000000 */
[----:B----4-:R-:W-:Y:S01]  /*18c0*/  SHF.R.S32.HI R14, RZ, 0x1f, R7 ;  /* 0x0000001fff0e7819 */ /* 0x010fe20000011407 */
        /* <DEDUP_REMOVED lines=116> */
.L_x_731:
        /* <DEDUP_REMOVED lines=77> */
.L_x_689:
[----:B------:R-:W-:Y:S05]  /*24e0*/  BSYNC B0 ;  /* 0x0000000000007941 */ /* 0x000fea0003800000 */
.L_x_688:
        /* <DEDUP_REMOVED lines=39> */
.L_x_691:
[----:B------:R-:W-:Y:S05]  /*2760*/  BSYNC B0 ;  /* 0x0000000000007941 */ /* 0x000fea0003800000 */
.L_x_690:
        /* <DEDUP_REMOVED lines=40> */
.L_x_693:
[----:B------:R-:W-:Y:S05]  /*29f0*/  BSYNC B0 ;  /* 0x0000000000007941 */ /* 0x000fea0003800000 */
.L_x_692:
        /* <DEDUP_REMOVED lines=38> */
.L_x_695:
[----:B------:R-:W-:Y:S05]  /*2c60*/  BSYNC B0 ;  /* 0x0000000000007941 */ /* 0x000fea0003800000 */
.L_x_694:
        /* <DEDUP_REMOVED lines=74> */
.L_x_699:
[----:B------:R-:W-:Y:S05]  /*3110*/  BSYNC B0 ;  /* 0x0000000000007941 */ /* 0x000fea0003800000 */
.L_x_698:
        /* <DEDUP_REMOVED lines=57> */
.L_x_697:
[----:B------:R-:W-:Y:S05]  /*34b0*/  BSYNC B1 ;  /* 0x0000000000017941 */ /* 0x000fea0003800000 */
.L_x_696:
        /* <DEDUP_REMOVED lines=62> */
.L_x_703:
[----:B------:R-:W-:Y:S05]  /*38a0*/  BSYNC B0 ;  /* 0x0000000000007941 */ /* 0x000fea0003800000 */
.L_x_702:
        /* <DEDUP_REMOVED lines=57> */
.L_x_701:
[----:B------:R-:W-:Y:S05]  /*3c40*/  BSYNC B1 ;  /* 0x0000000000017941 */ /* 0x000fea0003800000 */
.L_x_700:
        /* <DEDUP_REMOVED lines=62> */
.L_x_707:
[----:B------:R-:W-:Y:S05]  /*4030*/  BSYNC B0 ;  /* 0x0000000000007941 */ /* 0x000fea0003800000 */
.L_x_706:
        /* <DEDUP_REMOVED lines=57> */
.L_x_705:
[----:B------:R-:W-:Y:S05]  /*43d0*/  BSYNC B1 ;  /* 0x0000000000017941 */ /* 0x000fea0003800000 */
.L_x_704:
        /* <DEDUP_REMOVED lines=61> */
.L_x_710:
[----:B------:R-:W-:Y:S05]  /*47b0*/  BSYNC B0 ;  /* 0x0000000000007941 */ /* 0x000fea0003800000 */
.L_x_709:
        /* <DEDUP_REMOVED lines=58> */
.L_x_687:
        /* <DEDUP_REMOVED lines=232> */
.L_x_712:
[----:B------:R-:W-:Y:S05]  /*59e0*/  BSYNC B0 ;  /* 0x0000000000007941 */ /* 0x000fea0003800000 */
.L_x_711:
        /* <DEDUP_REMOVED lines=118> */
.L_x_714:
[----:B------:R-:W-:Y:S05]  /*6150*/  BSYNC B0 ;  /* 0x0000000000007941 */ /* 0x000fea0003800000 */
.L_x_713:
        /* <DEDUP_REMOVED lines=118> */
.L_x_716:
[----:B------:R-:W-:Y:S05]  /*68c0*/  BSYNC B0 ;  /* 0x0000000000007941 */ /* 0x000fea0003800000 */
.L_x_715:
        /* <DEDUP_REMOVED lines=120> */
.L_x_686:
        /* <DEDUP_REMOVED lines=22> */
.L_x_718:
[----:B-123--:R-:W-:Y:S05]  /*71b0*/  BSYNC B0 ;  /* 0x0000000000007941 */ /* 0x00efea0003800000 */
.L_x_717:
        /* <DEDUP_REMOVED lines=17> */
.L_x_720:
[----:B------:R-:W-:Y:S05]  /*72d0*/  BSYNC B0 ;  /* 0x0000000000007941 */ /* 0x000fea0003800000 */
.L_x_719:
[----:B--2---:R2:W4:Y:S01]  /*72e0*/  SHFL.IDX PT, R5, R88, 0x2, 0x1c1f ;  /* 0x005c1f0058057f89 */ /* 0x00452200000e0000 */
[----:B------:R-:W-:Y:S01]  /*72f0*/  ISETP.GE.AND P0, PT, R12, 0x41, PT ;  /* 0x000000410c00780c */ /* 0x000fe20003f06270 */
[----:B------:R-:W-:Y:S02]  /*7300*/  BSSY B0, `(.L_x_721) ;  /* 0x000000f000007945 */ /* 0x000fe40003800000 */
[----:B------:R2:W1:Y:S10]  /*7310*/  SHFL.IDX PT, R4, R89, 0x2, 0x1c1f ;  /* 0x005c1f0059047f89 */ /* 0x00047400000e0000 */
[----:B------:R-:W-:-:S05]  /*7320*/  @!P0 BRA `(.L_x_722) ;  /* 0x000000c000008947 */ /* 0x000fca0003800000 */
[C---:B------:R-:W-:Y:S11]  /*7330*/  ISETP.GE.AND P1, PT, R20.reuse, c[0x0][0x1d4], PT ;  /* 0x0000750014007a0c */ /* 0x040ff60003f26270 */
[----:B------:R-:W-:Y:S02]  /*7340*/  @!UPT UIADD3 URZ, URZ, URZ, URZ ;  /* 0x0000003f3f3ff290 */ /* 0x000fe4000fffe03f */
[----:B------:R-:W5:Y:S01]  /*7350*/  @!P1 LDS.128 R8, [R91+0x5800] ;  /* 0x005800005b089984 */ /* 0x000f620000000c00 */
[CC--:B-1-3--:R-:W-:Y:S04]  /*7360*/  @!P1 LEA R2, P0, R20.reuse, R4.reuse, 0x1 ;  /* 0x0000000414029211 */ /* 0x0cafe800078008ff */
        /* <DEDUP_REMOVED lines=8> */
.L_x_722:
[----:B------:R-:W-:Y:S05]  /*73f0*/  BSYNC B0 ;  /* 0x0000000000007941 */ /* 0x000fea0003800000 */
.L_x_721:
[----:B-1--4-:R1:W4:Y:S01]  /*7400*/  SHFL.IDX PT, R5, R88, 0x3, 0x1c1f ;  /* 0x007c1f0058057f89 */ /* 0x01232200000e0000 */
[----:B------:R-:W-:Y:S03]  /*7410*/  ISETP.GE.AND P0, PT, R12, 0x61, PT ;  /* 0x000000610c00780c */ /* 0x000fe60003f06270 */
[----:B------:R1:W2:Y:S10]  /*7420*/  SHFL.IDX PT, R4, R89, 0x3, 0x1c1f ;  /* 0x007c1f0059047f89 */ /* 0x0002b400000e0000 */
[----:B------:R-:W-:-:S05]  /*7430*/  @!P0 BRA `(.L_x_708) ;  /* 0x000000c000008947 */ /* 0x000fca0003800000 */
[C---:B------:R-:W-:Y:S11]  /*7440*/  ISETP.GE.AND P1, PT, R20.reuse, c[0x0][0x1d4], PT ;  /* 0x0000750014007a0c */ /* 0x040ff60003f26270 */
[----:B------:R-:W-:Y:S02]  /*7450*/  @!UPT UIADD3 URZ, URZ, URZ, URZ ;  /* 0x0000003f3f3ff290 */ /* 0x000fe4000fffe03f */
[----:B------:R-:W5:Y:S01]  /*7460*/  @!P1 LDS.128 R8, [R91+0x6800] ;  /* 0x006800005b089984 */ /* 0x000f620000000c00 */
[CC--:B--23--:R-:W-:Y:S04]  /*7470*/  @!P1 LEA R2, P0, R20.reuse, R4.reuse, 0x1 ;  /* 0x0000000414029211 */ /* 0x0ccfe800078008ff */
[-C--:B----4-:R-:W-:Y:S02]  /*7480*/  @!P1 LEA.HI.X R3, R20, R5.reuse, R21, 0x1, P0 ;  /* 0x0000000514039211 */ /* 0x090fe400000f0c15 */
[----:B------:R-:W-:Y:S11]  /*7490*/  ISETP.GE.AND P0, PT, R94, c[0x0][0x1d4], PT ;  /* 0x000075005e007a0c */ /* 0x000ff60003f06270 */
[----:B------:R-:W-:Y:S02]  /*74a0*/  @!UPT UIADD3 URZ, URZ, URZ, URZ ;  /* 0x0000003f3f3ff290 */ /* 0x000fe4000fffe03f */
[C---:B------:R-:W-:Y:S04]  /*74b0*/  @!P0 LEA R4, P2, R83.reuse, R4, 0x1 ;  /* 0x0000000453048211 */ /* 0x040fe800078408ff */
[----:B------:R-:W-:Y:S01]  /*74c0*/  @!P0 LEA.HI.X R5, R83, R5, R93, 0x1, P2 ;  /* 0x0000000553058211 */ /* 0x000fe200010f0c5d */
[----:B-----5:R-:W-:Y:S04]  /*74d0*/  @!P1 ST.E.128 [R2.64], R8 ;  /* 0x0000000802009985 */ /* 0x020fe8000c101d16 */
[----:B------:R-:W2:Y:S04]  /*74e0*/  @!P0 LDS.128 R8, [R92+0x6800] ;  /* 0x006800005c088984 */ /* 0x000ea80000000c00 */
[----:B--2---:R2:W-:Y:S02]  /*74f0*/  @!P0 ST.E.128 [R4.64], R8 ;  /* 0x0000000804008985 */ /* 0x0045e4000c101d16 */
.L_x_708:
[----:B------:R-:W-:Y:S05]  /*7500*/  BSYNC B2 ;  /* 0x0000000000027941 */ /* 0x000fea0003800000 */
.L_x_685:
[----:B---3--:R-:W-:Y:S01]  /*7510*/  IMAD.U32 R2, RZ, RZ, UR6 ;  /* 0x00000006ff027e24 */ /* 0x008fe2000f8e00ff */
[----:B------:R-:W-:Y:S01]  /*7520*/  UIMAD UR5, UR6, -0x70, URZ ;  /* 0xffffff90060578a4 */ /* 0x000fe2000f8e023f */
[----:B------:R-:W-:Y:S02]  /*7530*/  BSSY B0, `(.L_x_723) ;  /* 0x0000085000007945 */ /* 0x000fe40003800000 */
[----:B------:R-:W-:Y:S03]  /*7540*/  IMAD.WIDE R2, R2, 0x70, R128 ;  /* 0x0000007002027825 */ /* 0x000fe600078e0280 */
[----:B--2-4-:R-:W-:Y:S01]  /*7550*/  IADD3 R4, R125, UR5, RZ ;  /* 0x000000057d047c10 */ /* 0x014fe2000fffe0ff */
        /* <DEDUP_REMOVED lines=8> */
[----:B------:R-:W-:Y:S03]  /*75e0*/  P2R R8, PR, RZ, 0x20 ;  /* 0x00000020ff087803 */ /* 0x000fe60000000000 */
        /* <DEDUP_REMOVED lines=89> */
[----:B------:R4:W-:Y:S08]  /*7b80*/  @P1 LDGSTS.E.BYPASS.LTC128B.128 [R90+0x2900], [R4.64], !P6 ;  /* 0x02900000045a1fae */ /* 0x0009f0000f101d56 */
[----:B------:R5:W-:Y:S08]  /*7b90*/  @P0 LDGSTS.E.BYPASS.LTC128B.128 [R90+0x3100], [R6.64], !P6 ;  /* 0x03100000065a0fae */ /* 0x000bf0000f101d56 */
[----:B------:R-:W0:Y:S01]  /*7ba0*/  LDGDEPBAR ;  /* 0x00000000000079af */ /* 0x000e220000000000 */
[C---:B----4-:R-:W-:Y:S02]  /*7bb0*/  IMAD R4, R100.reuse, c[0x0][0x20c], R2 ;  /* 0x0000830064047a24 */ /* 0x050fe400078e0202 */
[----:B------:R-:W-:Y:S04]  /*7bc0*/  IMAD.WIDE.U32 R2, R100, c[0x0][0x208], RZ ;  /* 0x0000820064027a25 */ /* 0x000fe800078e00ff */
[----:B------:R-:W-:Y:S02]  /*7bd0*/  IMAD.IADD R3, R3, 0x1, R4 ;  /* 0x0000000103037824 */ /* 0x000fe400078e0204 */
[----:B------:R-:W-:Y:S01]  /*7be0*/  IMAD R4, R118, c[0x0][0x218], RZ ;  /* 0x0000860076047a24 */ /* 0x000fe200078e02ff */
[----:B-----5:R-:W-:Y:S01]  /*7bf0*/  IADD3 R6, -R38, UR5, RZ ;  /* 0x0000000526067c10 */ /* 0x020fe2000fffe1ff */
[C---:B------:R-:W-:Y:S01]  /*7c00*/  IMAD.WIDE.U32 R2, R99.reuse, c[0x0][0x218], R2 ;  /* 0x0000860063027a25 */ /* 0x040fe200078e0002 */
[----:B------:R-:W-:Y:S04]  /*7c10*/  DEPBAR.LE SB0, 0x0 ;  /* 0x000080000000791a */ /* 0x000fe80000000000 */
[----:B------:R-:W-:Y:S01]  /*7c20*/  BAR.SYNC.DEFER_BLOCKING 0x0 ;  /* 0x0000000000007b1d */ /* 0x000fe20000010000 */
[----:B------:R-:W-:Y:S01]  /*7c30*/  IMAD R4, R99, c[0x0][0x21c], R4 ;  /* 0x0000870063047a24 */ /* 0x000fe200078e0204 */
[----:B------:R-:W-:Y:S04]  /*7c40*/  IADD3 R2, P0, R2, UR32, RZ ;  /* 0x0000002002027c10 */ /* 0x000fe8000ff1e0ff */
[----:B------:R-:W-:Y:S02]  /*7c50*/  IADD3.X R3, R3, UR29, R4, P0, !PT ;  /* 0x0000001d03037c10 */ /* 0x000fe400087fe404 */
[C---:B---3--:R-:W-:Y:S04]  /*7c60*/  LEA R12, P0, R2.reuse, c[0x0][0x1f8], 0x1 ;  /* 0x00007e00020c7a11 */ /* 0x048fe800078008ff */
[----:B------:R-:W-:Y:S01]  /*7c70*/  LEA.HI.X R7, R2, c[0x0][0x1fc], R3, 0x1, P0 ;  /* 0x00007f0002077a11 */ /* 0x000fe200000f0c03 */
[----:B------:R2:W3:Y:S01]  /*7c80*/  SHFL.IDX PT, R4, R12, RZ, 0x1c1f ;  /* 0x001c1fff0c047589 */ /* 0x0004e200000e0000 */
[----:B------:R-:W-:Y:S07]  /*7c90*/  ISETP.GE.AND P0, PT, R6, 0x1, PT ;  /* 0x000000010600780c */ /* 0x000fee0003f06270 */
[----:B------:R2:W4:Y:S06]  /*7ca0*/  SHFL.IDX PT, R5, R7, RZ, 0x1c1f ;  /* 0x001c1fff07057589 */ /* 0x00052c00000e0000 */
[----:B------:R-:W-:-:S05]  /*7cb0*/  @!P0 BRA `(.L_x_724) ;  /* 0x000000c000008947 */ /* 0x000fca0003800000 */
[C---:B------:R-:W-:Y:S11]  /*7cc0*/  ISETP.GE.AND P1, PT, R20.reuse, c[0x0][0x1d4], PT ;  /* 0x0000750014007a0c */ /* 0x040ff60003f26270 */
[----:B------:R-:W-:Y:S02]  /*7cd0*/  @!UPT UIADD3 URZ, URZ, URZ, URZ ;  /* 0x0000003f3f3ff290 */ /* 0x000fe4000fffe03f */
[----:B--2---:R-:W2:Y:S01]  /*7ce0*/  @!P1 LDS.128 R8, [R91] ;  /* 0x000000005b089984 */ /* 0x004ea20000000c00 */
[CC--:B---3--:R-:W-:Y:S04]  /*7cf0*/  @!P1 LEA R2, P0, R20.reuse, R4.reuse, 0x1 ;  /* 0x0000000414029211 */ /* 0x0c8fe800078008ff */
[-C--:B----4-:R-:W-:Y:S02]  /*7d00*/  @!P1 LEA.HI.X R3, R20, R5.reuse, R21, 0x1, P0 ;  /* 0x0000000514039211 */ /* 0x090fe400000f0c15 */
[----:B------:R-:W-:Y:S11]  /*7d10*/  ISETP.GE.AND P0, PT, R94, c[0x0][0x1d4], PT ;  /* 0x000075005e007a0c */ /* 0x000ff60003f06270 */
[----:B------:R-:W-:Y:S02]  /*7d20*/  @!UPT UIADD3 URZ, URZ, URZ, URZ ;  /* 0x0000003f3f3ff290 */ /* 0x000fe4000fffe03f */
[C---:B------:R-:W-:Y:S04]  /*7d30*/  @!P0 LEA R4, P2, R83.reuse, R4, 0x1 ;  /* 0x0000000453048211 */ /* 0x040fe800078408ff */
[----:B------:R-:W-:Y:S01]  /*7d40*/  @!P0 LEA.HI.X R5, R83, R5, R93, 0x1, P2 ;  /* 0x0000000553058211 */ /* 0x000fe200010f0c5d */
[----:B--2---:R-:W-:Y:S04]  /*7d50*/  @!P1 ST.E.128 [R2.64], R8 ;  /* 0x0000000802009985 */ /* 0x004fe8000c101d16 */
[----:B------:R-:W2:Y:S04]  /*7d60*/  @!P0 LDS.128 R8, [R92] ;  /* 0x000000005c088984 */ /* 0x000ea80000000c00 */
[----:B--2---:R2:W-:Y:S02]  /*7d70*/  @!P0 ST.E.128 [R4.64], R8 ;  /* 0x0000000804008985 */ /* 0x0045e4000c101d16 */
.L_x_724:
[----:B------:R-:W-:Y:S05]  /*7d80*/  BSYNC B0 ;  /* 0x0000000000007941 */ /* 0x000fea0003800000 */
.L_x_723:
[----:B--2-4-:R2:W4:Y:S01]  /*7d90*/  SHFL.IDX PT, R5, R7, 0x1, 0x1c1f ;  /* 0x003c1f0007057f89 */ /* 0x01452200000e0000 */
        /* <DEDUP_REMOVED lines=16> */
.L_x_726:
[----:B------:R-:W-:Y:S05]  /*7ea0*/  BSYNC B0 ;  /* 0x0000000000007941 */ /* 0x000fea0003800000 */
.L_x_725:
[----:B---34-:R3:W4:Y:S01]  /*7eb0*/  SHFL.IDX PT, R5, R7, 0x2, 0x1c1f ;  /* 0x005c1f0007057f89 */ /* 0x01872200000e0000 */
[----:B------:R-:W-:Y:S01]  /*7ec0*/  ISETP.GE.AND P0, PT, R6, 0x41, PT ;  /* 0x000000410600780c */ /* 0x000fe20003f06270 */
[----:B------:R-:W-:Y:S02]  /*7ed0*/  BSSY B0, `(.L_x_727) ;  /* 0x000000f000007945 */ /* 0x000fe40003800000 */
        /* <DEDUP_REMOVED lines=14> */
.L_x_728:
[----:B------:R-:W-:Y:S05]  /*7fc0*/  BSYNC B0 ;  /* 0x0000000000007941 */ /* 0x000fea0003800000 */
.L_x_727:
[----:B------:R2:W3:Y:S01]  /*7fd0*/  SHFL.IDX PT, R3, R7, 0x3, 0x1c1f ;  /* 0x007c1f0007037f89 */ /* 0x0004e200000e0000 */
[----:B------:R-:W-:Y:S01]  /*7fe0*/  ISETP.GE.AND P0, PT, R6, 0x61, PT ;  /* 0x000000610600780c */ /* 0x000fe20003f06270 */
[----:B------:R-:W-:Y:S02]  /*7ff0*/  BSSY B0, `(.L_x_729) ;  /* 0x000000f000007945 */ /* 0x000fe40003800000 */
[----:B------:R2:W4:Y:S10]  /*8000*/  SHFL.IDX PT, R2, R12, 0x3, 0x1c1f ;  /* 0x007c1f000c027f89 */ /* 0x00053400000e0000 */
[----:B------:R-:W-:-:S05]  /*8010*/  @!P0 BRA `(.L_x_730) ;  /* 0x000000c000008947 */ /* 0x000fca0003800000 */
[C---:B------:R-:W-:Y:S11]  /*8020*/  ISETP.GE.AND P1, PT, R20.reuse, c[0x0][0x1d4], PT ;  /* 0x0000750014007a0c */ /* 0x040ff60003f26270 */
[----:B------:R-:W-:Y:S02]  /*8030*/  @!UPT UIADD3 URZ, URZ, URZ, URZ ;  /* 0x0000003f3f3ff290 */ /* 0x000fe4000fffe03f */
[----:B-1----:R-:W1:Y:S01]  /*8040*/  @!P1 LDS.128 R8, [R91+0x3000] ;  /* 0x003000005b089984 */ /* 0x002e620000000c00 */
[CC--:B----4-:R-:W-:Y:S04]  /*8050*/  @!P1 LEA R4, P0, R20.reuse, R2.reuse, 0x1 ;  /* 0x0000000214049211 */ /* 0x0d0fe800078008ff */
[-C--:B---3--:R-:W-:Y:S02]  /*8060*/  @!P1 LEA.HI.X R5, R20, R3.reuse, R21, 0x1, P0 ;  /* 0x0000000314059211 */ /* 0x088fe400000f0c15 */
[----:B------:R-:W-:Y:S11]  /*8070*/  ISETP.GE.AND P0, PT, R94, c[0x0][0x1d4], PT ;  /* 0x000075005e007a0c */ /* 0x000ff60003f06270 */
[----:B------:R-:W-:Y:S02]  /*8080*/  @!UPT UIADD3 URZ, URZ, URZ, URZ ;  /* 0x0000003f3f3ff290 */ /* 0x000fe4000fffe03f */
[C---:B------:R-:W-:Y:S04]  /*8090*/  @!P0 LEA R2, P2, R83.reuse, R2, 0x1 ;  /* 0x0000000253028211 */ /* 0x040fe800078408ff */
[----:B------:R-:W-:Y:S01]  /*80a0*/  @!P0 LEA.HI.X R3, R83, R3, R93, 0x1, P2 ;  /* 0x0000000353038211 */ /* 0x000fe200010f0c5d */
[----:B-1----:R-:W-:Y:S04]  /*80b0*/  @!P1 ST.E.128 [R4.64], R8 ;  /* 0x0000000804009985 */ /* 0x002fe8000c101d16 */
[----:B--2---:R-:W1:Y:S04]  /*80c0*/  @!P0 LDS.128 R4, [R92+0x3000] ;  /* 0x003000005c048984 */ /* 0x004e680000000c00 */
[----:B-1----:R1:W-:Y:S02]  /*80d0*/  @!P0 ST.E.128 [R2.64], R4 ;  /* 0x0000000402008985 */ /* 0x0023e4000c101d16 */
.L_x_730:
[----:B------:R-:W-:Y:S05]  /*80e0*/  BSYNC B0 ;  /* 0x0000000000007941 */ /* 0x000fea0003800000 */
.L_x_729:
[----:B------:R-:W-:Y:S02]  /*80f0*/  UISETP.GT.AND UP0, UPT, UR6, UR7, UPT ;  /* 0x000000070600728c */ /* 0x000fe4000bf04270 */
[----:B------:R-:W-:Y:S04]  /*8100*/  UIADD3 UR6, UR6, -0x1, URZ ;  /* 0xffffffff06067890 */ /* 0x000fe8000fffe03f */
[----:B------:R-:W-:Y:S05]  /*8110*/  PLOP3.LUT P0, PT, PT, PT, UP0, 0x80, 0x0 ;  /* 0x000000000000781c */ /* 0x000fea0003f0f008 */
[----:B------:R-:W-:Y:S02]  /*8120*/  @UP0 USHF.R.S32.HI UR9, URZ, 0x1f, UR6 ;  /* 0x0000001f3f090899 */ /* 0x000fe40008011406 */
[----:B------:R-:W-:Y:S04]  /*8130*/  @UP0 UIMAD UR5, UR11, UR6, URZ ;  /* 0x000000060b0502a4 */ /* 0x000fe8000f8e023f */
[----:B------:R-:W-:Y:S02]  /*8140*/  @UP0 UIMAD UR5, UR9, UR26, UR5 ;  /* 0x0000001a090502a4 */ /* 0x000fe4000f8e0205 */
[----:B-1--4-:R-:W-:Y:S02]  /*8150*/  @P0 IMAD.MOV.U32 R2, RZ, RZ, R130 ;  /* 0x000000ffff020224 */ /* 0x012fe400078e0082 */
[----:B---3--:R-:W-:Y:S04]  /*8160*/  @P0 IMAD.MOV.U32 R3, RZ, RZ, R127 ;  /* 0x000000ffff030224 */ /* 0x008fe800078e007f */
[----:B------:R-:W-:Y:S05]  /*8170*/  @P0 IMAD.WIDE.U32 R2, R145, UR6, R2 ;  /* 0x0000000691020c25 */ /* 0x000fea000f8e0002 */
[C---:B--2---:R-:W-:Y:S02]  /*8180*/  @P0 LEA R12, P1, R2.reuse, c[0x0][0x220], 0x1 ;  /* 0x00008800020c0a11 */ /* 0x044fe400078208ff */
[----:B------:R-:W-:Y:S04]  /*8190*/  @P0 IADD3 R3, R3, UR5, RZ ;  /* 0x0000000503030c10 */ /* 0x000fe8000fffe0ff */
[----:B------:R-:W-:Y:S02]  /*81a0*/  @P0 LEA.HI.X R13, R2, c[0x0][0x224], R3, 0x1, P1 ;  /* 0x00008900020d0a11 */ /* 0x000fe400008f0c03 */
        /* <DEDUP_REMOVED lines=25> */
.L_x_684:
[----:B------:R-:W-:Y:S01]  /*8340*/  UIADD3 UR6, UR17, 0x7f, URZ ;  /* 0x0000007f11067890 */ /* 0x000fe2000fffe03f */
[----:B------:R-:W-:Y:S01]  /*8350*/  PLOP3.LUT P4, PT, PT, PT, PT, 0x80, 0x0 ;  /* 0x000000000000781c */ /* 0x000fe20003f8f070 */
[----:B------:R-:W-:Y:S01]  /*8360*/  ULDC.64 UR4, c[0x0][0x2c8] ;  /* 0x0000b20000047ab9 */ /* 0x000fe20000000a00 */
[----:B------:R-:W-:Y:S01]  /*8370*/  CS2R R178, SRZ ;  /* 0x0000000000b27805 */ /* 0x000fe2000001ff00 */
[----:B------:R-:W-:Y:S01]  /*8380*/  UIMAD.WIDE.U32 UR8, UR6, UR4, URZ ;  /* 0x00000004060872a5 */ /* 0x000fe2000f8e003f */
[----:B------:R-:W-:Y:S01]  /*8390*/  CS2R R176, SRZ ;  /* 0x0000000000b07805 */ /* 0x000fe2000001ff00 */
[----:B------:R-:W-:Y:S01]  /*83a0*/  CS2R R182, SRZ ;  /* 0x0000000000b67805 */ /* 0x000fe2000001ff00 */
[----:B------:R-:W-:Y:S01]  /*83b0*/  UMOV UR4, URZ ;  /* 0x0000003f00047c82 */ /* 0x000fe20008000000 */
[----:B------:R-:W-:Y:S01]  /*83c0*/  CS2R R180, SRZ ;  /* 0x0000000000b47805 */ /* 0x000fe2000001ff00 */
[----:B------:R-:W-:Y:S01]  /*83d0*/  @UP2 USHF.R.U32.HI UR6, URZ, UR5, UR9 ;  /* 0x000000053f062299 */ /* 0x000fe20008011609 */
[----:B-1----:R-:W-:Y:S01]  /*83e0*/  IMAD.MOV.U32 R15, RZ, RZ, RZ ;  /* 0x000000ffff0f7224 */ /* 0x002fe200078e00ff */
[----:B------:R-:W-:Y:S01]  /*83f0*/  MOV R11, RZ ;  /* 0x000000ff000b7202 */ /* 0x000fe20000000f00 */
[----:B------:R-:W-:Y:S01]  /*8400*/  IMAD.MOV.U32 R174, RZ, RZ, RZ ;  /* 0x000000ffffae7224 */ /* 0x000fe200078e00ff */
[----:B------:R-:W-:Y:S01]  /*8410*/  UIADD3 UR5, UR12, UR6, URZ ;  /* 0x000000060c057290 */ /* 0x000fe2000fffe03f */
[----:B------:R-:W-:Y:S01]  /*8420*/  IMAD.MOV.U32 R172, RZ, RZ, RZ ;  /* 0x000000ffffac7224 */ /* 0x000fe200078e00ff */
[----:B------:R-:W-:Y:S01]  /*8430*/  CS2R R16, SRZ ;  /* 0x0000000000107805 */ /* 0x000fe2000001ff00 */
[----:B------:R-:W-:Y:S01]  /*8440*/  MOV R170, RZ ;  /* 0x000000ff00aa7202 */ /* 0x000fe20000000f00 */
[----:B------:R-:W-:Y:S01]  /*8450*/  UIMAD.WIDE UR4, UR5, -0x6db6db6d, UR4 ;  /* 0x92492493050478a5 */ /* 0x000fe2000f8e0204 */
[----:B------:R-:W-:Y:S01]  /*8460*/  IMAD.MOV.U32 R168, RZ, RZ, RZ ;  /* 0x000000ffffa87224 */ /* 0x000fe200078e00ff */
[----:B------:R-:W-:Y:S01]  /*8470*/  CS2R R18, SRZ ;  /* 0x0000000000127805 */ /* 0x000fe2000001ff00 */
[----:B------:R-:W-:Y:S01]  /*8480*/  MOV R162, RZ ;  /* 0x000000ff00a27202 */ /* 0x000fe20000000f00 */
[----:B------:R-:W-:Y:S01]  /*8490*/  USHF.R.U32.HI UR4, URZ, 0x1f, UR5 ;  /* 0x0000001f3f047899 */ /* 0x000fe20008011605 */
[----:B------:R-:W-:Y:S01]  /*84a0*/  CS2R R12, SRZ ;  /* 0x00000000000c7805 */ /* 0x000fe2000001ff00 */
[----:B------:R-:W-:Y:S01]  /*84b0*/  IMAD.MOV.U32 R160, RZ, RZ, RZ ;  /* 0x000000ffffa07224 */ /* 0x000fe200078e00ff */
[----:B------:R-:W-:Y:S01]  /*84c0*/  MOV R166, RZ ;  /* 0x000000ff00a67202 */ /* 0x000fe20000000f00 */
[----:B------:R-:W-:Y:S01]  /*84d0*/  ULEA.HI.SX32 UR4, UR5, UR4, 0x1a ;  /* 0x0000000405047291 */ /* 0x000fe2000f8fd23f */
[----:B------:R-:W-:Y:S01]  /*84e0*/  IMAD.MOV.U32 R164, RZ, RZ, RZ ;  /* 0x000000ffffa47224 */ /* 0x000fe200078e00ff */
[----:B------:R-:W-:Y:S01]  /*84f0*/  CS2R R158, SRZ ;  /* 0x00000000009e7805 */ /* 0x000fe2000001ff00 */
[----:B-----5:R-:W-:Y:S01]  /*8500*/  CS2R R22, SRZ ;  /* 0x0000000000167805 */ /* 0x020fe2000001ff00 */
[----:B------:R-:W-:Y:S01]  /*8510*/  UISETP.LT.AND UP0, UPT, UR13, UR4, UPT ;  /* 0x000000040d00728c */ /* 0x000fe2000bf01270 */
[----:B------:R-:W-:Y:S01]  /*8520*/  MOV R156, RZ ;  /* 0x000000ff009c7202 */ /* 0x000fe20000000f00 */
[----:B------:R-:W-:Y:S01]  /*8530*/  IMAD.MOV.U32 R154, RZ, RZ, RZ ;  /* 0x000000ffff9a7224 */ /* 0x000fe200078e00ff */
[----:B------:R-:W-:Y:S01]  /*8540*/  CS2R R24, SRZ ;  /* 0x0000000000187805 */ /* 0x000fe2000001ff00 */
[----:B------:R-:W-:Y:S01]  /*8550*/  USEL UR13, UR13, UR4, UP0 ;  /* 0x000000040d0d7287 */ /* 0x000fe20008000000 */
[----:B------:R-:W-:Y:S01]  /*8560*/  MOV R152, RZ ;  /* 0x000000ff00987202 */ /* 0x000fe20000000f00 */
[----:B------:R-:W-:Y:S01]  /*8570*/  CS2R R146, SRZ ;  /* 0x0000000000927805 */ /* 0x000fe2000001ff00 */
[----:B------:R-:W-:Y:S01]  /*8580*/  IMAD.MOV.U32 R144, RZ, RZ, RZ ;  /* 0x000000ffff907224 */ /* 0x000fe200078e00ff */
[----:B------:R-:W-:Y:S01]  /*8590*/  UISETP.GE.AND UP0, UPT, UR13, 0x1, UPT ;  /* 0x000000010d00788c */ /* 0x000fe2000bf06270 */
[----:B------:R-:W-:Y:S01]  /*85a0*/  CS2R R20, SRZ ;  /* 0x0000000000147805 */ /* 0x000fe2000001ff00 */
[----:B------:R-:W-:Y:S01]  /*85b0*/  MOV R150, RZ ;  /* 0x000000ff00967202 */ /* 0x000fe20000000f00 */
[----:B------:R-:W-:Y:S01]  /*85c0*/  IMAD.MOV.U32 R148, RZ, RZ, RZ ;  /* 0x000000ffff947224 */ /* 0x000fe200078e00ff */
[----:B------:R-:W-:Y:S01]  /*85d0*/  CS2R R142, SRZ ;  /* 0x00000000008e7805 */ /* 0x000fe2000001ff00 */
[----:B------:R-:W-:Y:S01]  /*85e0*/  CS2R R28, SRZ ;  /* 0x00000000001c7805 */ /* 0x000fe2000001ff00 */
[----:B------:R-:W-:Y:S01]  /*85f0*/  PLOP3.LUT P0, PT, PT, PT, UP0, 0x80, 0x0 ;  /* 0x000000000000781c */ /* 0x000fe20003f0f008 */
[----:B------:R-:W-:Y:S01]  /*8600*/  IMAD.MOV.U32 R138, RZ, RZ, RZ ;  /* 0x000000ffff8a7224 */ /* 0x000fe200078e00ff */
[----:B------:R-:W-:Y:S01]  /*8610*/  MOV R140, RZ ;  /* 0x000000ff008c7202 */ /* 0x000fe20000000f00 */
        /* <DEDUP_REMOVED lines=24> */
[----:B------:R-:W-:Y:S01]  /*87a0*/  USHF.R.S32.HI UR6, URZ, 0x1f, UR19 ;  /* 0x0000001f3f067899 */ /* 0x000fe20008011413 */
[----:B------:R-:W-:Y:S01]  /*87b0*/  SHF.R.S32.HI R244, RZ, 0x1f, R246 ;  /* 0x0000001ffff47819 */ /* 0x000fe200000114f6 */
[----:B------:R-:W-:Y:S02]  /*87c0*/  ULDC.64 UR4, c[0x0][0x178] ;  /* 0x00005e0000047ab9 */ /* 0x000fe40000000a00 */
        /* <DEDUP_REMOVED lines=9> */
[----:B------:R-:W-:Y:S02]  /*8860*/  UISETP.NE.U32.AND UP0, UPT, URZ, UR6, UPT ;  /* 0x000000063f00728c */ /* 0x000fe4000bf05070 */
[----:B------:R-:W-:Y:S02]  /*8870*/  ULDC.64 UR4, c[0x0][0x1b8] ;  /* 0x00006e0000047ab9 */ /* 0x000fe40000000a00 */
[----:B------:R-:W-:Y:S02]  /*8880*/  UISETP.NE.AND.EX UP0, UPT, URZ, UR7, UPT, UP0 ;  /* 0x000000073f00728c */ /* 0x000fe4000bf05300 */
[----:B------:R-:W-:Y:S02]  /*8890*/  USHF.R.S32.HI UR7, URZ, 0x1f, UR21 ;  /* 0x0000001f3f077899 */ /* 0x000fe40008011415 */
[----:B------:R-:W-:Y:S02]  /*88a0*/  UIADD3 UR9, UR9, UR19, URZ ;  /* 0x0000001309097290 */ /* 0x000fe4000fffe03f */
[----:B------:R-:W-:-:S02]  /*88b0*/  UIMAD UR6, UR15, UR4, URZ ;  /* 0x000000040f0672a4 */ /* 0x000fc4000f8e023f */
[----:B------:R-:W-:Y:S02]  /*88c0*/  USEL UR7, UR7, URZ, !UP0 ;  /* 0x0000003f07077287 */ /* 0x000fe4000c000000 */
[----:B------:R-:W-:Y:S01]  /*88d0*/  UIMAD UR6, UR16, UR5, UR6 ;  /* 0x00000005100672a4 */ /* 0x000fe2000f8e0206 */
[----:B-1----:R-:W-:Y:S01]  /*88e0*/  LEA.HI R2, R244, R246, RZ, 0x3 ;  /* 0x000000f6f4027211 */ /* 0x002fe200078f18ff */
[----:B------:R-:W-:Y:S02]  /*88f0*/  UIMAD.WIDE.U32 UR10, UR16, UR4, UR8 ;  /* 0x00000004100a72a5 */ /* 0x000fe4000f8e0008 */
[----:B------:R-:W-:Y:S01]  /*8900*/  USEL UR8, UR21, URZ, !UP0 ;  /* 0x0000003f15087287 */ /* 0x000fe2000c000000 */
[----:B------:R-:W-:Y:S01]  /*8910*/  LOP3.LUT R0, R2, 0xfffffff8, RZ, 0xc0, !PT ;  /* 0xfffffff802007812 */ /* 0x000fe200078ec0ff */
[----:B------:R-:W-:Y:S01]  /*8920*/  ULDC.64 UR4, c[0x0][0x1c0] ;  /* 0x0000700000047ab9 */ /* 0x000fe20000000a00 */
[----:B------:R-:W-:Y:S01]  /*8930*/  SHF.R.S32.HI R77, RZ, 0x3, R2 ;  /* 0x00000003ff4d7819 */ /* 0x000fe20000011402 */
[----:B------:R-:W-:-:S02]  /*8940*/  UIMAD UR7, UR7, UR4, URZ ;  /* 0x00000004070772a4 */ /* 0x000fc4000f8e023f */
[----:B------:R-:W-:Y:S01]  /*8950*/  IMAD.IADD R6, R246, 0x1, -R0 ;  /* 0x00000001f6067824 */ /* 0x000fe200078e0a00 */
[----:B------:R-:W-:Y:S02]  /*8960*/  UIADD3 UR11, UR11, UR6, URZ ;  /* 0x000000060b0b7290 */ /* 0x000fe4000fffe03f */
[----:B------:R-:W-:Y:S01]  /*8970*/  UIMAD UR5, UR8, UR5, UR7 ;  /* 0x00000005080572a4 */ /* 0x000fe2000f8e0207 */
[C---:B------:R-:W-:Y:S01]  /*8980*/  IMAD R247, R6.reuse, 0x10, R77 ;  /* 0x0000001006f77824 */ /* 0x040fe200078e024d */
[----:B------:R-:W-:Y:S01]  /*8990*/  UIMAD.WIDE.U32 UR8, UR8, UR4, UR10 ;  /* 0x00000004080872a5 */ /* 0x000fe2000f8e000a */
[----:B------:R-:W-:Y:S02]  /*89a0*/  IMAD.SHL.U32 R6, R6, 0x8, RZ ;  /* 0x0000000806067824 */ /* 0x000fe400078e00ff */
[----:B------:R-:W-:Y:S01]  /*89b0*/  ULDC UR10, c[0x0][0x2c4] ;  /* 0x0000b100000a7ab9 */ /* 0x000fe20000000800 */
[----:B------:R-:W-:Y:S01]  /*89c0*/  IADD3 R4, R247, UR17, RZ ;  /* 0x00000011f7047c10 */ /* 0x000fe2000fffe0ff */
[----:B------:R-:W-:Y:S01]  /*89d0*/  UIADD3 UR5, UR9, UR5, URZ ;  /* 0x0000000509057290 */ /* 0x000fe2000fffe03f */
[----:B------:R-:W-:Y:S01]  /*89e0*/  IMAD.U32 R3, RZ, RZ, UR9 ;  /* 0x00000009ff037e24 */ /* 0x000fe2000f8e00ff */
[----:B------:R-:W-:Y:S01]  /*89f0*/  UIMAD UR10, UR20, UR10, URZ ;  /* 0x0000000a140a72a4 */ /* 0x000fe2000f8e023f */
[----:B------:R1:W-:Y:S01]  /*8a00*/  STL [R1+0x3c], R247 ;  /* 0x00003cf701007387 */ /* 0x0003e20000100800 */
[----:B------:R-:W-:Y:S01]  /*8a10*/  @P1 IMAD.HI.U32 R2, R4, c[0x0][0x2c8], RZ ;  /* 0x0000b20004021a27 */ /* 0x000fe200078e00ff */
[----:B------:R-:W-:-:S03]  /*8a20*/  ISETP.GE.AND P4, PT, R6, c[0x0][0x198], PT ;  /* 0x0000660006007a0c */ /* 0x000fc60003f86270 */
[----:B------:R-:W-:Y:S01]  /*8a30*/  IMAD.MOV.U32 R0, RZ, RZ, R4 ;  /* 0x000000ffff007224 */ /* 0x000fe200078e0004 */
[----:B------:R-:W-:Y:S01]  /*8a40*/  @P0 SHF.R.U32.HI R0, RZ, c[0x0][0x2cc], R2 ;  /* 0x0000b300ff000a19 */ /* 0x000fe20000011602 */
[----:B------:R-:W-:Y:S02]  /*8a50*/  IMAD.U32 R2, RZ, RZ, UR8 ;  /* 0x00000008ff027e24 */ /* 0x000fe4000f8e00ff */
[----:B------:R-:W-:Y:S01]  /*8a60*/  IMAD.U32 R3, RZ, RZ, UR5 ;  /* 0x00000005ff037e24 */ /* 0x000fe2000f8e00ff */
        /* <DEDUP_REMOVED lines=25> */
[----:B------:R-:W-:Y:S02]  /*8c00*/  LEA.HI R83, R2, R0, RZ, 0x3 ;  /* 0x0000000002537211 */ /* 0x000fe400078f18ff */
[----:B------:R-:W-:Y:S02]  /*8c10*/  IADD3 R5, R77, UR17, RZ ;  /* 0x000000114d057c10 */ /* 0x000fe4000fffe0ff */
[----:B------:R-:W-:Y:S02]  /*8c20*/  LOP3.LUT R2, R3, 0xfffffff8, RZ, 0xc0, !PT ;  /* 0xfffffff803027812 */ /* 0x000fe400078ec0ff */
[----:B------:R-:W-:-:S02]  /*8c30*/  LOP3.LUT R3, R83, 0xfffffff8, RZ, 0xc0, !PT ;  /* 0xfffffff853037812 */ /* 0x000fc400078ec0ff */
[----:B------:R-:W-:Y:S01]  /*8c40*/  ISETP.GE.AND P0, PT, R5, UR10, PT ;  /* 0x0000000a05007c0c */ /* 0x000fe2000bf06270 */
[----:B------:R-:W-:Y:S02]  /*8c50*/  IMAD.IADD R70, R246, 0x1, -R2 ;  /* 0x00000001f6467824 */ /* 0x000fe400078e0a02 */
[----:B------:R-:W-:Y:S02]  /*8c60*/  IMAD.IADD R82, R0, 0x1, -R3 ;  /* 0x0000000100527824 */ /* 0x000fe400078e0a03 */
[----:B------:R-:W-:Y:S02]  /*8c70*/  IMAD.SHL.U32 R71, R70, 0x8, RZ ;  /* 0x0000000846477824 */ /* 0x000fe400078e00ff */
[----:B------:R-:W-:Y:S02]  /*8c80*/  IMAD.MOV.U32 R2, RZ, RZ, 0x10 ;  /* 0x00000010ff027424 */ /* 0x000fe400078e00ff */
[----:B------:R-:W-:Y:S01]  /*8c90*/  IMAD.MOV.U32 R3, RZ, RZ, 0x20 ;  /* 0x00000020ff037424 */ /* 0x000fe200078e00ff */
        /* <DEDUP_REMOVED lines=15> */
.L_x_734:
[----:B-1-34-:R-:W-:Y:S05]  /*8d90*/  BSYNC B0 ;  /* 0x0000000000007941 */ /* 0x01afea0003800000 */
.L_x_733:
        /* <DEDUP_REMOVED lines=11> */
.L_x_736:
[----:B------:R-:W-:Y:S05]  /*8e50*/  BSYNC B0 ;  /* 0x0000000000007941 */ /* 0x000fea0003800000 */
.L_x_735:
        /* <DEDUP_REMOVED lines=11> */
.L_x_738:
[----:B------:R-:W-:Y:S05]  /*8f10*/  BSYNC B0 ;  /* 0x0000000000007941 */ /* 0x000fea0003800000 */
.L_x_737:
        /* <DEDUP_REMOVED lines=11> */
.L_x_740:
[----:B------:R-:W-:Y:S05]  /*8fd0*/  BSYNC B0 ;  /* 0x0000000000007941 */ /* 0x000fea0003800000 */
.L_x_739:
        /* <DEDUP_REMOVED lines=11> */
.L_x_742:
[----:B------:R-:W-:Y:S05]  /*9090*/  BSYNC B0 ;  /* 0x0000000000007941 */ /* 0x000fea0003800000 */
.L_x_741:
        /* <DEDUP_REMOVED lines=11> */
.L_x_744:
[----:B------:R-:W-:Y:S05]  /*9150*/  BSYNC B0 ;  /* 0x0000000000007941 */ /* 0x000fea0003800000 */
.L_x_743:
        /* <DEDUP_REMOVED lines=11> */
.L_x_746:
[----:B------:R-:W-:Y:S05]  /*9210*/  BSYNC B0 ;  /* 0x0000000000007941 */ /* 0x000fea0003800000 */
.L_x_745:
[----:B-123--:R-:W1:Y:S01]  /*9220*/  SHFL.IDX PT, R8, R8, 0x7, 0x181f ;  /* 0x00f81f0008087f89 */ /* 0x00ee6200000e0000 */
[----:B----4-:R-:W-:Y:S01]  /*9230*/  IADD3 R3, R5, 0x70, RZ ;  /* 0x0000007005037810 */ /* 0x010fe20007ffe0ff */
[----:B------:R-:W-:Y:S01]  /*9240*/  UMOV UR6, 0x70 ;  /* 0x0000007000067882 */ /* 0x000fe20000000000 */
[----:B------:R-:W-:Y:S01]  /*9250*/  IMAD.MOV.U32 R248, RZ, RZ, c[0x0][0x2b8] ;  /* 0x0000ae00fff87624 */ /* 0x000fe200078e00ff */
[----:B------:R-:W2:Y:S01]  /*9260*/  SHFL.IDX PT, R9, R9, 0x7, 0x181f ;  /* 0x00f81f0009097f89 */ /* 0x000ea200000e0000 */
[----:B------:R-:W-:Y:S01]  /*9270*/  ISETP.GE.AND P1, PT, R3, UR10, PT ;  /* 0x0000000a03007c0c */ /* 0x000fe2000bf26270 */
[----:B------:R-:W-:Y:S01]  /*9280*/  UIMAD UR6, UR13, UR6, -0x70 ;  /* 0xffffff900d0674a4 */ /* 0x000fe2000f8e0206 */
[----:B------:R-:W-:Y:S01]  /*9290*/  IMAD.MOV.U32 R98, RZ, RZ, RZ ;  /* 0x000000ffff627224 */ /* 0x000fe200078e00ff */
[----:B------:R-:W-:Y:S01]  /*92a0*/  ISETP.NE.AND P2, PT, R248, 0x1, PT ;  /* 0x00000001f800780c */ /* 0x000fe20003f45270 */
[----:B------:R-:W-:Y:S02]  /*92b0*/  USHF.R.S32.HI UR7, URZ, 0x1f, UR11 ;  /* 0x0000001f3f077899 */ /* 0x000fe4000801140b */
[----:B------:R-:W-:Y:S01]  /*92c0*/  ULDC.64 UR4, c[0x0][0x2b0] ;  /* 0x0000ac0000047ab9 */ /* 0x000fe20000000a00 */
[----:B------:R-:W-:Y:S01]  /*92d0*/  IADD3 R0, R247, UR6, RZ ;  /* 0x00000006f7007c10 */ /* 0x000fe2000fffe0ff */
[----:B------:R-:W-:-:S02]  /*92e0*/  UIMAD UR7, UR7, UR4, URZ ;  /* 0x00000004070772a4 */ /* 0x000fc4000f8e023f */
[----:B------:R-:W-:Y:S01]  /*92f0*/  UIMAD.WIDE.U32 UR8, UR11, UR4, URZ ;  /* 0x000000040b0872a5 */ /* 0x000fe2000f8e003f */
[C---:B------:R-:W-:Y:S01]  /*9300*/  ISETP.GE.AND P0, PT, R0.reuse, UR14, PT ;  /* 0x0000000e00007c0c */ /* 0x040fe2000bf06270 */
[----:B------:R-:W-:Y:S01]  /*9310*/  UIMAD UR7, UR11, UR5, UR7 ;  /* 0x000000050b0772a4 */ /* 0x000fe2000f8e0207 */
[----:B------:R-:W-:Y:S01]  /*9320*/  @!P1 IMAD.SHL.U32 R10, R69, 0x2, RZ ;  /* 0x00000002450a9824 */ /* 0x000fe200078e00ff */
[----:B------:R-:W-:Y:S01]  /*9330*/  IADD3 R5, R0, UR18, RZ ;  /* 0x0000001200057c10 */ /* 0x000fe2000fffe0ff */
[----:B------:R-:W-:Y:S01]  /*9340*/  ULDC.64 UR4, c[0x0][0x1e8] ;  /* 0x00007a0000047ab9 */ /* 0x000fe20000000a00 */
[----:B------:R-:W-:Y:S01]  /*9350*/  ISETP.GT.OR P0, PT, R247, 0x6f, P0 ;  /* 0x0000006ff700780c */ /* 0x000fe20000704670 */
[----:B------:R-:W-:Y:S01]  /*9360*/  UIADD3 UR7, UR9, UR7, URZ ;  /* 0x0000000709077290 */ /* 0x000fe2000fffe03f */
[----:B-1----:R-:W-:Y:S01]  /*9370*/  @!P1 LEA R8, P3, R71, R8, 0x1 ;  /* 0x0000000847089211 */ /* 0x002fe200078608ff */
[----:B------:R-:W-:-:S03]  /*9380*/  @P2 IMAD.HI.U32 R3, R5, c[0x0][0x2bc], RZ ;  /* 0x0000af0005032a27 */ /* 0x000fc600078e00ff */
[----:B--2---:R-:W-:Y:S01]  /*9390*/  @!P1 LEA.HI.X R9, R71, R9, R241, 0x1, P3 ;  /* 0x0000000947099211 */ /* 0x004fe200018f0cf1 */
[----:B------:R-:W-:Y:S01]  /*93a0*/  IMAD.MOV.U32 R0, RZ, RZ, R5 ;  /* 0x000000ffff007224 */ /* 0x000fe200078e0005 */
[----:B------:R-:W-:-:S03]  /*93b0*/  @P2 SHF.R.U32.HI R0, RZ, c[0x0][0x2c0], R3 ;  /* 0x0000b000ff002a19 */ /* 0x000fc60000011603 */
[----:B------:R-:W-:Y:S01]  /*93c0*/  @!PT LDS RZ, [RZ] ;  /* 0x00000000fffff984 */ /* 0x000fe20000000800 */
[----:B------:R1:W-:Y:S02]  /*93d0*/  @!P1 LDGSTS.E.BYPASS.LTC128B.128 [R10+0xa900], [R8.64], !P4 ;  /* 0x0a900000080a9fae */ /* 0x0003e4000e101d56 */
[C---:B------:R-:W-:Y:S02]  /*93e0*/  @!P0 IADD3 R3, P2, R0.reuse, UR8, RZ ;  /* 0x0000000800038c10 */ /* 0x040fe4000ff5e0ff */
[----:B------:R-:W0:Y:S02]  /*93f0*/  LDGDEPBAR ;  /* 0x00000000000079af */ /* 0x000e240000000000 */
[----:B------:R-:W-:Y:S02]  /*9400*/  @!P0 LEA.HI.X.SX32 R7, R0, UR7, 0x1, P2 ;  /* 0x0000000700078c11 */ /* 0x000fe400090f0eff */
[----:B------:R-:W-:-:S04]  /*9410*/  @!P0 LEA R6, P2, R3, c[0x0][0x2a0], 0x2 ;  /* 0x0000a80003068a11 */ /* 0x000fc800078410ff */
[----:B------:R-:W-:Y:S01]  /*9420*/  @!P0 LEA.HI.X R7, R3, c[0x0][0x2a4], R7, 0x2, P2 ;  /* 0x0000a90003078a11 */ /* 0x000fe200010f1407 */
[----:B------:R-:W-:Y:S06]  /*9430*/  BAR.SYNC.DEFER_BLOCKING 0x0 ;  /* 0x0000000000007b1d */ /* 0x000fec0000010000 */
[----:B------:R2:W3:Y:S01]  /*9440*/  @!P0 LDG.E R98, [R6.64] ;  /* 0x0000001606628981 */ /* 0x0004e2000c1e1900 */
[----:B------:R-:W-:Y:S01]  /*9450*/  IMAD.MOV R0, RZ, RZ, -R0 ;  /* 0x000000ffff007224 */ /* 0x000fe200078e0a00 */
[----:B------:R-:W-:Y:S01]  /*9460*/  UIMAD UR11, UR15, UR4, URZ ;  /* 0x000000040f0b72a4 */ /* 0x000fe2000f8e023f */
[----:B------:R-:W-:Y:S01]  /*9470*/  ISETP.GE.AND P5, PT, R71, c[0x0][0x1d4], PT ;  /* 0x0000750047007a0c */ /* 0x000fe20003fa6270 */
[----:B------:R-:W-:Y:S01]  /*9480*/  UIMAD.WIDE.U32 UR24, UR16, UR4, URZ ;  /* 0x00000004101872a5 */ /* 0x000fe2000f8e003f */
[----:B------:R-:W-:Y:S01]  /*9490*/  IMAD R99, R0, c[0x0][0x2b8], R5 ;  /* 0x0000ae0000637a24 */ /* 0x000fe200078e0205 */
[----:B------:R-:W-:Y:S01]  /*94a0*/  UIMAD UR11, UR16, UR5, UR11 ;  /* 0x00000005100b72a4 */ /* 0x000fe2000f8e020b */
[----:B-1----:R-:W-:Y:S01]  /*94b0*/  IMAD.U32 R10, RZ, RZ, UR16 ;  /* 0x00000010ff0a7e24 */ /* 0x002fe2000f8e00ff */
[----:B------:R-:W-:Y:S01]  /*94c0*/  UIADD3 UR12, UR13, -0x1, URZ ;  /* 0xffffffff0d0c7890 */ /* 0x000fe2000fffe03f */
[----:B------:R-:W-:Y:S01]  /*94d0*/  IMAD R8, R99, c[0x0][0x1e0], RZ ;  /* 0x0000780063087a24 */ /* 0x000fe200078e02ff */
[----:B------:R-:W-:Y:S01]  /*94e0*/  SHF.R.S32.HI R96, RZ, 0x1f, R99 ;  /* 0x0000001fff607819 */ /* 0x000fe20000011463 */
[----:B------:R-:W-:Y:S01]  /*94f0*/  UIADD3 UR11, UR25, UR11, URZ ;  /* 0x0000000b190b7290 */ /* 0x000fe2000fffe03f */
[----:B------:R-:W-:Y:S01]  /*9500*/  STL [R1+0x1c], R99 ;  /* 0x00001c6301007387 */ /* 0x000fe20000100800 */
[----:B------:R-:W-:Y:S01]  /*9510*/  UIMAD UR12, UR12, -0x70, UR14 ;  /* 0xffffff900c0c78a4 */ /* 0x000fe2000f8e020e */
[----:B------:R-:W-:Y:S01]  /*9520*/  LEA.HI R243, R244, R246, RZ, 0x5 ;  /* 0x000000f6f4f37211 */ /* 0x000fe200078f28ff */
[----:B------:R-:W-:Y:S01]  /*9530*/  IMAD R0, R96, c[0x0][0x1e0], RZ ;  /* 0x0000780060007a24 */ /* 0x000fe200078e02ff */
[----:B------:R-:W-:Y:S01]  /*9540*/  ULDC.64 UR4, c[0x0][0x210] ;  /* 0x0000840000047ab9 */ /* 0x000fe20000000a00 */
[----:B------:R-:W-:Y:S01]  /*9550*/  ISETP.GT.AND P6, PT, R247, 0x6f, PT ;  /* 0x0000006ff700780c */ /* 0x000fe20003fc4270 */
[----:B------:R-:W-:Y:S01]  /*9560*/  UIMAD UR15, UR15, UR4, URZ ;  /* 0x000000040f0f72a4 */ /* 0x000fe2000f8e023f */
[----:B------:R-:W-:Y:S01]  /*9570*/  IMAD R0, R99, c[0x0][0x1e4], R0 ;  /* 0x0000790063007a24 */ /* 0x000fe200078e0200 */
[----:B------:R-:W-:Y:S01]  /*9580*/  IADD3 R68, -R77, UR12, RZ ;  /* 0x0000000c4d447c10 */ /* 0x000fe2000fffe1ff */
[----:B------:R-:W-:Y:S01]  /*9590*/  UIMAD.WIDE.U32 UR26, UR16, UR4, URZ ;  /* 0x00000004101a72a5 */ /* 0x000fe2000f8e003f */
[----:B------:R-:W-:Y:S01]  /*95a0*/  SHF.R.S32.HI R245, RZ, 0x5, R243 ;  /* 0x00000005fff57819 */ /* 0x000fe200000114f3 */
[----:B------:R-:W-:Y:S01]  /*95b0*/  UIMAD UR15, UR16, UR5, UR15 ;  /* 0x00000005100f72a4 */ /* 0x000fe2000f8e020f */
[C---:B------:R-:W-:Y:S01]  /*95c0*/  ISETP.GE.AND P1, PT, R68.reuse, 0x1, PT ;  /* 0x000000014400780c */ /* 0x040fe20003f26270 */
[----:B--2---:R-:W-:Y:S01]  /*95d0*/  IMAD.WIDE.U32 R6, R99, c[0x0][0x1e0], RZ ;  /* 0x0000780063067a25 */ /* 0x004fe200078e00ff */
[C---:B------:R-:W-:Y:S01]  /*95e0*/  ISETP.GE.AND P3, PT, R68.reuse, 0x21, PT ;  /* 0x000000214400780c */ /* 0x040fe20003f66270 */
[----:B------:R-:W-:Y:S01]  /*95f0*/  UIADD3 UR15, UR27, UR15, URZ ;  /* 0x0000000f1b0f7290 */ /* 0x000fe2000fffe03f */
[----:B------:R-:W-:Y:S01]  /*9600*/  ISETP.GE.AND P4, PT, R68, 0x31, PT ;  /* 0x000000314400780c */ /* 0x000fe20003f86270 */
[----:B------:R-:W-:Y:S01]  /*9610*/  IMAD.IADD R7, R7, 0x1, R0 ;  /* 0x0000000107077824 */ /* 0x000fe200078e0200 */
[----:B---3--:R-:W-:-:S03]  /*9620*/  SHF.R.S32.HI R97, RZ, 0x1f, R98 ;  /* 0x0000001fff617819 */ /* 0x008fc60000011462 */
[----:B------:R-:W-:Y:S01]  /*9630*/  IMAD.WIDE.U32 R6, R98, c[0x0][0x1f0], R6 ;  /* 0x00007c0062067a25 */ /* 0x000fe200078e0006 */
[----:B------:R-:W-:Y:S03]  /*9640*/  STL [R1+0x18], R98 ;  /* 0x0000186201007387 */ /* 0x000fe60000100800 */
[----:B------:R-:W-:Y:S01]  /*9650*/  IMAD R3, R97, c[0x0][0x1f0], RZ ;  /* 0x00007c0061037a24 */ /* 0x000fe200078e02ff */
[----:B------:R-:W-:Y:S01]  /*9660*/  IADD3 R0, P0, R6, UR24, RZ ;  /* 0x0000001806007c10 */ /* 0x000fe2000ff1e0ff */
[C---:B------:R-:W-:Y:S02]  /*9670*/  IMAD R8, R98.reuse, c[0x0][0x1f0], R8 ;  /* 0x00007c0062087a24 */ /* 0x040fe400078e0208 */
[----:B------:R-:W-:Y:S02]  /*9680*/  IMAD R3, R98, c[0x0][0x1f4], R3 ;  /* 0x00007d0062037a24 */ /* 0x000fe400078e0203 */
[----:B------:R-:W-:-:S03]  /*9690*/  IMAD R8, R10, c[0x0][0x1e8], R8 ;  /* 0x00007a000a087a24 */ /* 0x000fc600078e0208 */
[----:B------:R-:W-:Y:S02]  /*96a0*/  IADD3.X R6, R7, UR11, R3, P0, !PT ;  /* 0x0000000b07067c10 */ /* 0x000fe400087fe403 */
[----:B------:R-:W-:-:S04]  /*96b0*/  LEA R3, P0, R0, c[0x0][0x1c8], 0x1 ;  /* 0x0000720000037a11 */ /* 0x000fc800078008ff */
[----:B------:R-:W-:Y:S01]  /*96c0*/  LEA.HI.X R0, R0, c[0x0][0x1cc], R6, 0x1, P0 ;  /* 0x0000730000007a11 */ /* 0x000fe200000f0c06 */
[----:B------:R-:W-:Y:S01]  /*96d0*/  SHFL.IDX PT, R9, R3, 0x1, 0x181f ;  /* 0x00381f0003097f89 */ /* 0x000fe200000e0000 */
[----:B------:R-:W-:-:S03]  /*96e0*/  ISETP.GE.AND P0, PT, R68, 0x11, PT ;  /* 0x000000114400780c */ /* 0x000fc60003f06270 */
[----:B------:R-:W1:Y:S04]  /*96f0*/  SHFL.IDX PT, R6, R3, RZ, 0x181f ;  /* 0x00181fff03067589 */ /* 0x000e6800000e0000 */
[----:B------:R-:W2:Y:S04]  /*9700*/  SHFL.IDX PT, R5, R0, RZ, 0x181f ;  /* 0x00181fff00057589 */ /* 0x000ea800000e0000 */
[----:B------:R-:W3:Y:S02]  /*9710*/  SHFL.IDX PT, R14, R3, 0x2, 0x181f ;  /* 0x00581f00030e7f89 */ /* 0x000ee400000e0000 */
[----:B------:R-:W-:-:S02]  /*9720*/  @P0 IMAD.SHL.U32 R10, R69, 0x2, RZ ;  /* 0x00000002450a0824 */ /* 0x000fc400078e00ff */
[----:B------:R-:W4:Y:S04]  /*9730*/  SHFL.IDX PT, R17, R0, 0x1, 0x181f ;  /* 0x00381f0000117f89 */ /* 0x000f2800000e0000 */
[----:B------:R-:W5:Y:S04]  /*9740*/  SHFL.IDX PT, R16, R0, 0x2, 0x181f ;  /* 0x00581f0000107f89 */ /* 0x000f6800000e0000 */
[----:B------:R-:W3:Y:S01]  /*9750*/  SHFL.IDX PT, R13, R3, 0x3, 0x181f ;  /* 0x00781f00030d7f89 */ /* 0x000ee200000e0000 */
[----:B-1----:R-:W-:-:S03]  /*9760*/  @P1 LEA R6, P2, R71, R6, 0x1 ;  /* 0x0000000647061211 */ /* 0x002fc600078408ff */
[----:B------:R-:W1:Y:S01]  /*9770*/  SHFL.IDX PT, R11, R0, 0x3, 0x181f ;  /* 0x00781f00000b7f89 */ /* 0x000e6200000e0000 */
[----:B--2---:R-:W-:Y:S01]  /*9780*/  @P1 LEA.HI.X R7, R71, R5, R241, 0x1, P2 ;  /* 0x0000000547071211 */ /* 0x004fe200010f0cf1 */
[C---:B------:R-:W-:Y:S02]  /*9790*/  @P1 IMAD.SHL.U32 R5, R69.reuse, 0x2, RZ ;  /* 0x0000000245051824 */ /* 0x040fe400078e00ff */
[----:B------:R-:W2:Y:S04]  /*97a0*/  SHFL.IDX PT, R12, R3, 0x4, 0x181f ;  /* 0x00981f00030c7f89 */ /* 0x000ea800000e0000 */
[----:B------:R1:W-:Y:S04]  /*97b0*/  @P1 LDGSTS.E.BYPASS.LTC128B.128 [R5+0x3900], [R6.64], !P5 ;  /* 0x0390000006051fae */ /* 0x0003e8000e901d56 */
[----:B------:R-:W2:Y:S04]  /*97c0*/  SHFL.IDX PT, R3, R3, 0x5, 0x181f ;  /* 0x00b81f0003037f89 */ /* 0x000ea800000e0000 */
[----:B------:R-:W2:Y:S01]  /*97d0*/  SHFL.IDX PT, R15, R0, 0x4, 0x181f ;  /* 0x00981f00000f7f89 */ /* 0x000ea200000e0000 */
[----:B-1----:R-:W-:Y:S01]  /*97e0*/  LEA R7, R8, c[0x0][0x1c8], 0x1 ;  /* 0x0000720008077a11 */ /* 0x002fe200078e08ff */
[----:B------:R-:W-:Y:S01]  /*97f0*/  @P3 IMAD.SHL.U32 R5, R69, 0x2, RZ ;  /* 0x0000000245053824 */ /* 0x000fe200078e00ff */
[----:B------:R-:W-:-:S02]  /*9800*/  @P0 LEA R8, P2, R71, R9, 0x1 ;  /* 0x0000000947080211 */ /* 0x000fc400078408ff */
[C---:B---3--:R-:W-:Y:S02]  /*9810*/  @P3 LEA R6, P1, R71.reuse, R14, 0x1 ;  /* 0x0000000e47063211 */ /* 0x048fe400078208ff */
[----:B------:R5:W-:Y:S01]  /*9820*/  SHFL.IDX PT, R14, R7, 0x6, 0x181f ;  /* 0x00d81f00070e7f89 */ /* 0x000be200000e0000 */
[----:B----4-:R-:W-:Y:S02]  /*9830*/  @P0 LEA.HI.X R9, R71, R17, R241, 0x1, P2 ;  /* 0x0000001147090211 */ /* 0x010fe400010f0cf1 */
[C---:B------:R-:W-:Y:S01]  /*9840*/  ISETP.GE.AND P2, PT, R68.reuse, 0x41, PT ;  /* 0x000000414400780c */ /* 0x040fe20003f46270 */
[----:B------:R-:W1:Y:S04]  /*9850*/  SHFL.IDX PT, R17, R0, 0x5, 0x181f ;  /* 0x00b81f0000117f89 */ /* 0x000e6800000e0000 */
[----:B------:R2:W-:Y:S01]  /*9860*/  @P0 LDGSTS.E.BYPASS.LTC128B.128 [R10+0x4100], [R8.64], !P5 ;  /* 0x04100000080a0fae */ /* 0x0005e2000e901d56 */
[----:B------:R-:W-:-:S02]  /*9870*/  ISETP.GE.AND P0, PT, R68, 0x61, PT ;  /* 0x000000614400780c */ /* 0x000fc40003f06270 */
[----:B-----5:R-:W-:Y:S02]  /*9880*/  @P3 LEA.HI.X R7, R71, R16, R241, 0x1, P1 ;  /* 0x0000001047073211 */ /* 0x020fe400008f0cf1 */
[----:B------:R3:W4:Y:S01]  /*9890*/  SHFL.IDX PT, R16, R0, 0x6, 0x181f ;  /* 0x00d81f0000107f89 */ /* 0x00072200000e0000 */
[----:B------:R-:W-:-:S03]  /*98a0*/  ISETP.GE.AND P1, PT, R68, 0x51, PT ;  /* 0x000000514400780c */ /* 0x000fc60003f26270 */
[----:B------:R5:W-:Y:S01]  /*98b0*/  @P3 LDGSTS.E.BYPASS.LTC128B.128 [R5+0x4900], [R6.64], !P5 ;  /* 0x0490000006053fae */ /* 0x000be2000e901d56 */
[----:B---3--:R-:W-:Y:S01]  /*98c0*/  @P4 IMAD.SHL.U32 R0, R69, 0x2, RZ ;  /* 0x0000000245004824 */ /* 0x008fe200078e00ff */
[----:B-----5:R-:W-:Y:S01]  /*98d0*/  @P4 LEA R6, P3, R71, R13, 0x1 ;  /* 0x0000000d47064211 */ /* 0x020fe200078608ff */
[----:B------:R-:W-:-:S03]  /*98e0*/  @P2 IMAD.SHL.U32 R5, R69, 0x2, RZ ;  /* 0x0000000245052824 */ /* 0x000fc600078e00ff */
[C---:B------:R-:W-:Y:S02]  /*98f0*/  @P4 LEA.HI.X R7, R71.reuse, R11, R241, 0x1, P3 ;  /* 0x0000000b47074211 */ /* 0x040fe400018f0cf1 */
[----:B--2---:R-:W-:-:S03]  /*9900*/  @P2 LEA R10, P3, R71, R12, 0x1 ;  /* 0x0000000c470a2211 */ /* 0x004fc600078608ff */
[----:B------:R2:W-:Y:S01]  /*9910*/  @P4 LDGSTS.E.BYPASS.LTC128B.128 [R0+0x5100], [R6.64], !P5 ;  /* 0x0510000006004fae */ /* 0x0005e2000e901d56 */
[----:B------:R-:W-:Y:S01]  /*9920*/  @P1 LEA R8, P4, R71, R3, 0x1 ;  /* 0x0000000347081211 */ /* 0x000fe200078808ff */
[----:B------:R-:W-:Y:S01]  /*9930*/  @P1 IMAD.SHL.U32 R3, R69, 0x2, RZ ;  /* 0x0000000245031824 */ /* 0x000fe200078e00ff */
[C-C-:B------:R-:W-:Y:S02]  /*9940*/  @P2 LEA.HI.X R11, R71.reuse, R15, R241.reuse, 0x1, P3 ;  /* 0x0000000f470b2211 */ /* 0x140fe400018f0cf1 */
[----:B-1----:R-:W-:-:S03]  /*9950*/  @P1 LEA.HI.X R9, R71, R17, R241, 0x1, P4 ;  /* 0x0000001147091211 */ /* 0x002fc600020f0cf1 */
[----:B------:R1:W-:Y:S04]  /*9960*/  @P2 LDGSTS.E.BYPASS.LTC128B.128 [R5+0x5900], [R10.64], !P5 ;  /* 0x059000000a052fae */ /* 0x0003e8000e901d56 */
[----:B------:R1:W-:Y:S01]  /*9970*/  @P1 LDGSTS.E.BYPASS.LTC128B.128 [R3+0x6100], [R8.64], !P5 ;  /* 0x0610000008031fae */ /* 0x0003e2000e901d56 */
[----:B--2---:R-:W-:Y:S01]  /*9980*/  @P0 LEA R6, P3, R71, R14, 0x1 ;  /* 0x0000000e47060211 */ /* 0x004fe200078608ff */
[----:B------:R-:W-:-:S03]  /*9990*/  @P0 IMAD.SHL.U32 R0, R69, 0x2, RZ ;  /* 0x0000000245000824 */ /* 0x000fc600078e00ff */
[----:B----4-:R-:W-:-:S05]  /*99a0*/  @P0 LEA.HI.X R7, R71, R16, R241, 0x1, P3 ;  /* 0x0000001047070211 */ /* 0x010fca00018f0cf1 */
[----:B------:R1:W-:Y:S01]  /*99b0*/  @P0 LDGSTS.E.BYPASS.LTC128B.128 [R0+0x6900], [R6.64], !P5 ;  /* 0x0690000006000fae */ /* 0x0003e2000e901d56 */
[----:B------:R-:W-:-:S03]  /*99c0*/  ISETP.LT.AND P0, PT, RZ, c[0x0][0x27c], PT ;  /* 0x00009f00ff007a0c */ /* 0x000fc60003f01270 */
[----:B------:R-:W0:Y:S10]  /*99d0*/  LDGDEPBAR ;  /* 0x00000000000079af */ /* 0x000e340000000000 */
[----:B------:R-:W-:Y:S05]  /*99e0*/  @P0 BRA `(.L_x_747) ;  /* 0x0000002000000947 */ /* 0x000fea0003800000 */
[----:B------:R-:W-:-:S04]  /*99f0*/  DEPBAR.LE SB0, 0x1 ;  /* 0x000080400000791a */ /* 0x000fc80000000000 */
[----:B------:R-:W-:Y:S05]  /*9a00*/  BRA `(.L_x_748) ;  /* 0x00004b8000007947 */ /* 0x000fea0003800000 */
.L_x_747:
[----:B------:R-:W-:Y:S01]  /*9a10*/  ULDC.U8 UR4, c[0x0][0x298] ;  /* 0x0000a60000047ab9 */ /* 0x000fe20000000000 */
[----:B-1----:R-:W-:Y:S01]  /*9a20*/  SHF.R.S32.HI R0, RZ, 0x1f, R149 ;  /* 0x0000001fff007819 */ /* 0x002fe20000011495 */
        /* <DEDUP_REMOVED lines=18> */
[----:B------:R-:W-:Y:S01]  /*9b50*/  PLOP3.LUT P1, PT, PT, PT, UP2, 0x80, 0x0 ;  /* 0x000000000000781c */ /* 0x000fe20003f2f028 */
[----:B------:R-:W-:Y:S01]  /*9b60*/  IMAD.MOV.U32 R8, RZ, RZ, R12 ;  /* 0x000000ffff087224 */ /* 0x000fe200078e000c */
[----:B------:R-:W-:Y:S01]  /*9b70*/  PLOP3.LUT P0, PT, PT, PT, UP2, 0x80, 0x0 ;  /* 0x000000000000781c */ /* 0x000fe20003f0f028 */
[----:B------:R-:W-:Y:S01]  /*9b80*/  BSSY B0, `(.L_x_750) ;  /* 0x000002f000007945 */ /* 0x000fe20003800000 */
[----:B------:R-:W-:Y:S01]  /*9b90*/  MOV R6, R10 ;  /* 0x0000000a00067202 */ /* 0x000fe20000000f00 */
[----:B------:R-:W-:Y:S01]  /*9ba0*/  IMAD.SHL.U32 R16, R14, 0x4, RZ ;  /* 0x000000040e107824 */ /* 0x000fe200078e00ff */
[----:B------:R-:W-:Y:S01]  /*9bb0*/  CS2R R36, SRZ ;  /* 0x0000000000247805 */ /* 0x000fe2000001ff00 */
[----:B------:R-:W-:Y:S01]  /*9bc0*/  CS2R R26, SRZ ;  /* 0x00000000001a7805 */ /* 0x000fe2000001ff00 */
[----:B------:R-:W-:Y:S01]  /*9bd0*/  CS2R R14, SRZ ;  /* 0x00000000000e7805 */ /* 0x000fe2000001ff00 */
[----:B------:R-:W-:Y:S01]  /*9be0*/  CS2R R28, SRZ ;  /* 0x00000000001c7805 */ /* 0x000fe2000001ff00 */
[----:B------:R-:W-:-:S03]  /*9bf0*/  CS2R R18, SRZ ;  /* 0x0000000000127805 */ /* 0x000fc6000001ff00 */
        /* <DEDUP_REMOVED lines=39> */
.L_x_751:
[----:B------:R-:W-:Y:S05]  /*9e70*/  BSYNC B0 ;  /* 0x0000000000007941 */ /* 0x000fea0003800000 */
.L_x_750:
        /* <DEDUP_REMOVED lines=45> */
.L_x_753:
[----:B----4-:R-:W-:Y:S05]  /*a150*/  BSYNC B0 ;  /* 0x0000000000007941 */ /* 0x010fea0003800000 */
.L_x_752:
        /* <DEDUP_REMOVED lines=47> */
.L_x_755:
[----:B--2---:R-:W-:Y:S05]  /*a450*/  BSYNC B0 ;  /* 0x0000000000007941 */ /* 0x004fea0003800000 */
.L_x_754:
        /* <DEDUP_REMOVED lines=45> */
.L_x_757:
[----:B----4-:R-:W-:Y:S05]  /*a730*/  BSYNC B0 ;  /* 0x0000000000007941 */ /* 0x010fea0003800000 */
.L_x_756:
        /* <DEDUP_REMOVED lines=32> */
[----:B------:R-:W-:Y:S02]  /*a940*/  @P1 IADD3 R3, R0, -0x20, RZ ;  /* 0xffffffe000031810 */ /* 0x000fe40007ffe0ff */
        /* <DEDUP_REMOVED lines=49> */
.L_x_761:
[----:B------:R-:W-:Y:S05]  /*ac60*/  BSYNC B0 ;  /* 0x0000000000007941 */ /* 0x000fea0003800000 */
.L_x_760:
        /* <DEDUP_REMOVED lines=45> */
.L_x_759:
[----:B------:R-:W-:Y:S05]  /*af40*/  BSYNC B1 ;  /* 0x0000000000017941 */ /* 0x000fea0003800000 */
.L_x_758:
        /* <DEDUP_REMOVED lines=49> */
.L_x_765:
[----:B------:R-:W-:Y:S05]  /*b260*/  BSYNC B0 ;  /* 0x0000000000007941 */ /* 0x000fea0003800000 */
.L_x_764:
        /* <DEDUP_REMOVED lines=45> */
.L_x_763:
[----:B------:R-:W-:Y:S05]  /*b540*/  BSYNC B1 ;  /* 0x0000000000017941 */ /* 0x000fea0003800000 */
.L_x_762:
        /* <DEDUP_REMOVED lines=49> */
.L_x_769:
[----:B------:R-:W-:Y:S05]  /*b860*/  BSYNC B0 ;  /* 0x0000000000007941 */ /* 0x000fea0003800000 */
.L_x_768:
        /* <DEDUP_REMOVED lines=45> */
.L_x_767:
[----:B------:R-:W-:Y:S05]  /*bb40*/  BSYNC B1 ;  /* 0x0000000000017941 */ /* 0x000fea0003800000 */
.L_x_766:
        /* <DEDUP_REMOVED lines=48> */
.L_x_772:
[----:B------:R-:W-:Y:S05]  /*be50*/  BSYNC B0 ;  /* 0x0000000000007941 */ /* 0x000fea0003800000 */
.L_x_771:
        /* <DEDUP_REMOVED lines=46> */
.L_x_749:
[----:B------:R-:W-:Y:S01]  /*c140*/  PLOP3.LUT P1, PT, PT, PT, UP2, 0x80, 0x0 ;  /* 0x000000000000781c */ /* 0x000fe20003f2f028 */
[----:B------:R-:W-:Y:S01]  /*c150*/  IMAD.MOV.U32 R8, RZ, RZ, R12 ;  /* 0x000000ffff087224 */ /* 0x000fe200078e000c */
[----:B------:R-:W-:Y:S01]  /*c160*/  PLOP3.LUT P0, PT, PT, PT, UP2, 0x80, 0x0 ;  /* 0x000000000000781c */ /* 0x000fe20003f0f028 */
[----:B------:R-:W-:Y:S01]  /*c170*/  IMAD.MOV.U32 R6, RZ, RZ, R10 ;  /* 0x000000ffff067224 */ /* 0x000fe200078e000a */
[----:B------:R-:W-:Y:S01]  /*c180*/  SHF.R.S32.HI R26, RZ, 0x1f, R25 ;  /* 0x0000001fff1a7819 */ /* 0x000fe20000011419 */
[----:B------:R-:W-:Y:S01]  /*c190*/  CS2R R22, SRZ ;  /* 0x0000000000167805 */ /* 0x000fe2000001ff00 */
[----:B------:R-:W-:-:S07]  /*c1a0*/  CS2R R20, SRZ ;  /* 0x0000000000147805 */ /* 0x000fce000001ff00 */
[----:B------:R-:W-:Y:S01]  /*c1b0*/  @P1 IMAD.HI.U32 R3, R0, c[0x0][0x2c8], RZ ;  /* 0x0000b20000031a27 */ /* 0x000fe200078e00ff */
[----:B------:R-:W-:-:S04]  /*c1c0*/  ISETP.GE.AND P1, PT, R25, c[0x0][0x27c], PT ;  /* 0x00009f0019007a0c */ /* 0x000fc80003f26270 */
        /* <DEDUP_REMOVED lines=69> */
.L_x_774:
[----:B-1-3--:R-:W-:Y:S05]  /*c620*/  BSYNC B0 ;  /* 0x0000000000007941 */ /* 0x00afea0003800000 */
.L_x_773:
        /* <DEDUP_REMOVED lines=73> */
.L_x_776:
[----:B-1-3--:R-:W-:Y:S05]  /*cac0*/  BSYNC B0 ;  /* 0x0000000000007941 */ /* 0x00afea0003800000 */
.L_x_775:
        /* <DEDUP_REMOVED lines=83> */
[----:B------:R-:W-:Y:S01]  /*d000*/  HADD2.F32 R0, -RZ, R59.H0_H0 ;  /* 0x2000003bff007230 */ /* 0x000fe20000004100 */
        /* <DEDUP_REMOVED lines=35> */
.L_x_778:
[----:B------:R-:W-:Y:S05]  /*d240*/  BSYNC B0 ;  /* 0x0000000000007941 */ /* 0x000fea0003800000 */
.L_x_777:
        /* <DEDUP_REMOVED lines=102> */
.L_x_780:
[----:B------:R-:W-:Y:S05]  /*d8b0*/  BSYNC B0 ;  /* 0x0000000000007941 */ /* 0x000fea0003800000 */
.L_x_779:
        /* <DEDUP_REMOVED lines=102> */
.L_x_782:
[----:B------:R-:W-:Y:S05]  /*df20*/  BSYNC B0 ;  /* 0x0000000000007941 */ /* 0x000fea0003800000 */
.L_x_781:
        /* <DEDUP_REMOVED lines=39> */
[--C-:B------:R-:W-:Y:S01]  /*e1a0*/  HADD2.F32 R8, -RZ, R13.reuse.H0_H0 ;  /* 0x2000000dff087230 */ /* 0x100fe20000004100 */
        /* <DEDUP_REMOVED lines=61> */
.L_x_770:
[----:B------:R-:W-:Y:S05]  /*e580*/  BSYNC B2 ;  /* 0x0000000000027941 */ /* 0x000fea0003800000 */
.L_x_748:
[----:B-1----:R-:W-:Y:S01]  /*e590*/  SHF.R.S32.HI R7, RZ, 0x4, R84 ;  /* 0x00000004ff077819 */ /* 0x002fe20000011454 */
[----:B------:R-:W-:Y:S01]  /*e5a0*/  IMAD.SHL.U32 R6, R70, 0x40, RZ ;  /* 0x0000004046067824 */ /* 0x000fe200078e00ff */
[----:B------:R-:W-:-:S04]  /*e5b0*/  DEPBAR.LE SB0, 0x0 ;  /* 0x000080000000791a */ /* 0x000fc80000000000 */
[----:B------:R-:W-:Y:S01]  /*e5c0*/  LEA.HI R0, R84, R7, RZ, 0x1 ;  /* 0x0000000754007211 */ /* 0x000fe200078f08ff */
[----:B------:R-:W-:Y:S01]  /*e5d0*/  IMAD.SHL.U32 R3, R82, 0x40, RZ ;  /* 0x0000004052037824 */ /* 0x000fe200078e00ff */
[----:B------:R-:W-:Y:S01]  /*e5e0*/  LOP3.LUT P0, RZ, R70, 0x2, RZ, 0xc0, !PT ;  /* 0x0000000246ff7812 */ /* 0x000fe2000780c0ff */
[----:B------:R-:W-:Y:S01]  /*e5f0*/  IMAD.SHL.U32 R5, R83, 0x40, RZ ;  /* 0x0000004053057824 */ /* 0x000fe200078e00ff */
[----:B------:R-:W-:Y:S01]  /*e600*/  LOP3.LUT R0, R0, 0xfffffffe, RZ, 0xc0, !PT ;  /* 0xfffffffe00007812 */ /* 0x000fe200078ec0ff */
[----:B------:R-:W-:Y:S01]  /*e610*/  IMAD.SHL.U32 R8, R77, 0x8, RZ ;  /* 0x000000084d087824 */ /* 0x000fe200078e00ff */
        /* <DEDUP_REMOVED lines=9> */
[----:B------:R-:W-:Y:S01]  /*e6b0*/  UISETP.GE.AND UP0, UPT, UR13, 0x2, UPT ;  /* 0x000000020d00788c */ /* 0x000fe2000bf06270 */
[----:B------:R-:W-:Y:S01]  /*e6c0*/  SHF.R.U32.HI R0, RZ, 0x3, R0 ;  /* 0x00000003ff007819 */ /* 0x000fe20000011600 */
[----:B------:R-:W-:Y:S01]  /*e6d0*/  STL [R1+0x8], R118 ;  /* 0x0000087601007387 */ /* 0x000fe20000100800 */
[----:B------:R-:W-:-:S02]  /*e6e0*/  LOP3.LUT R8, R3, 0x8, R6, 0xf8, !PT ;  /* 0x0000000803087812 */ /* 0x000fc400078ef806 */
[----:B------:R-:W-:Y:S01]  /*e6f0*/  SHF.R.U32.HI R6, RZ, 0x3, R3 ;  /* 0x00000003ff067819 */ /* 0x000fe20000011603 */
[----:B------:R-:W-:Y:S01]  /*e700*/  IMAD R3, R245, 0x400, R117 ;  /* 0x00000400f5037824 */ /* 0x000fe200078e0275 */
[----:B------:R-:W-:Y:S02]  /*e710*/  LOP3.LUT R0, R5, R0, RZ, 0x3c, !PT ;  /* 0x0000000005007212 */ /* 0x000fe400078e3cff */
[----:B------:R-:W-:-:S03]  /*e720*/  LOP3.LUT R116, R8, R6, RZ, 0x3c, !PT ;  /* 0x0000000608747212 */ /* 0x000fc600078e3cff */
[----:B------:R-:W-:Y:S02]  /*e730*/  IMAD R0, R7, 0x200, R0 ;  /* 0x0000020007007824 */ /* 0x000fe400078e0200 */
[----:B------:R-:W-:Y:S02]  /*e740*/  IMAD.IADD R3, R116, 0x1, R3 ;  /* 0x0000000174037824 */ /* 0x000fe400078e0203 */
[----:B------:R-:W-:Y:S01]  /*e750*/  IMAD.SHL.U32 R119, R0, 0x2, RZ ;  /* 0x0000000200777824 */ /* 0x000fe200078e00ff */
[----:B------:R-:W-:Y:S01]  /*e760*/  BAR.SYNC.DEFER_BLOCKING 0x0 ;  /* 0x0000000000007b1d */ /* 0x000fe20000010000 */
[----:B------:R-:W-:Y:S02]  /*e770*/  IMAD.SHL.U32 R230, R3, 0x2, RZ ;  /* 0x0000000203e67824 */ /* 0x000fe400078e00ff */
[----:B------:R-:W-:Y:S01]  /*e780*/  IMAD.WIDE.U32 R6, R99, c[0x0][0x208], RZ ;  /* 0x0000820063067a25 */ /* 0x000fe200078e00ff */
[C---:B------:R-:W-:Y:S02]  /*e790*/  IADD3 R0, R119.reuse, 0x3900, RZ ;  /* 0x0000390077007810 */ /* 0x040fe40007ffe0ff */
[----:B------:R-:W-:Y:S01]  /*e7a0*/  IADD3 R234, R119, 0x3920, RZ ;  /* 0x0000392077ea7810 */ /* 0x000fe20007ffe0ff */
[----:B------:R-:W-:Y:S01]  /*e7b0*/  IMAD R3, R97, c[0x0][0x218], RZ ;  /* 0x0000860061037a24 */ /* 0x000fe200078e02ff */
[----:B------:R-:W-:Y:S01]  /*e7c0*/  @P0 IADD3 R234, R0, -0x20, RZ ;  /* 0xffffffe000ea0810 */ /* 0x000fe20007ffe0ff */
[----:B------:R-:W-:-:S02]  /*e7d0*/  IMAD R0, R96, c[0x0][0x208], RZ ;  /* 0x0000820060007a24 */ /* 0x000fc400078e02ff */
[----:B------:R-:W-:Y:S01]  /*e7e0*/  IMAD R3, R98, c[0x0][0x21c], R3 ;  /* 0x0000870062037a24 */ /* 0x000fe200078e0203 */
[C---:B------:R-:W-:Y:S01]  /*e7f0*/  IADD3 R240, R234.reuse, 0x800, RZ ;  /* 0x00000800eaf07810 */ /* 0x040fe20007ffe0ff */
[----:B------:R-:W-:Y:S01]  /*e800*/  IMAD R0, R99, c[0x0][0x20c], R0 ;  /* 0x0000830063007a24 */ /* 0x000fe200078e0200 */
[----:B------:R-:W-:Y:S01]  /*e810*/  IADD3 R235, R234, 0x3000, RZ ;  /* 0x00003000eaeb7810 */ /* 0x000fe20007ffe0ff */
[----:B------:R-:W-:Y:S02]  /*e820*/  IMAD R233, R2, 0x2, R230 ;  /* 0x0000000202e97824 */ /* 0x000fe400078e02e6 */
[----:B------:R-:W-:Y:S02]  /*e830*/  IMAD.IADD R7, R7, 0x1, R0 ;  /* 0x0000000107077824 */ /* 0x000fe400078e0200 */
[----:B------:R-:W-:Y:S02]  /*e840*/  IMAD R231, R4, 0x2, R230 ;  /* 0x0000000204e77824 */ /* 0x000fe400078e02e6 */
[----:B------:R-:W-:Y:S01]  /*e850*/  IMAD.WIDE.U32 R6, R98, c[0x0][0x218], R6 ;  /* 0x0000860062067a25 */ /* 0x000fe200078e0006 */
[----:B------:R-:W-:Y:S03]  /*e860*/  LDSM.16.M88.4 R24, [R119+0x3900] ;  /* 0x003900007718783b */ /* 0x000fe60000000200 */
[----:B------:R-:W-:Y:S01]  /*e870*/  IMAD R232, R2, 0x2, R231 ;  /* 0x0000000202e87824 */ /* 0x000fe200078e02e7 */
[----:B------:R-:W-:Y:S01]  /*e880*/  IADD3 R0, P0, R6, UR26, RZ ;  /* 0x0000001a06007c10 */ /* 0x000fe2000ff1e0ff */
[----:B------:R-:W1:Y:S03]  /*e890*/  LDSM.16.M88.4 R8, [R230+0x9100] ;  /* 0x00910000e608783b */ /* 0x000e660000000200 */
[----:B------:R-:W-:Y:S01]  /*e8a0*/  IADD3.X R6, R7, UR15, R3, P0, !PT ;  /* 0x0000000f07067c10 */ /* 0x000fe200087fe403 */
[----:B------:R-:W2:Y:S01]  /*e8b0*/  LDSM.16.M88.4 R20, [R119+0x4100] ;  /* 0x004100007714783b */ /* 0x000ea20000000200 */
[----:B------:R-:W-:-:S03]  /*e8c0*/  LEA R3, P0, R0, c[0x0][0x1f8], 0x1 ;  /* 0x00007e0000037a11 */ /* 0x000fc600078008ff */
[----:B------:R-:W3:Y:S01]  /*e8d0*/  LDSM.16.M88.4 R16, [R119+0x4900] ;  /* 0x004900007710783b */ /* 0x000ee20000000200 */
[----:B------:R-:W-:Y:S02]  /*e8e0*/  LEA.HI.X R0, R0, c[0x0][0x1fc], R6, 0x1, P0 ;  /* 0x00007f0000007a11 */ /* 0x000fe400000f0c06 */
[----:B------:R-:W-:Y:S01]  /*e8f0*/  ISETP.GE.AND P0, PT, R71, c[0x0][0x1d4], PT ;  /* 0x0000750047007a0c */ /* 0x000fe20003f06270 */
[----:B------:R-:W-:Y:S03]  /*e900*/  LDSM.16.M88.4 R28, [R119+0x5100] ;  /* 0x00510000771c783b */ /* 0x000fe60000000200 */
[C---:B------:R-:W-:Y:S01]  /*e910*/  ISETP.LT.OR P4, PT, R68.reuse, 0x1, P0 ;  /* 0x000000014400780c */ /* 0x040fe20000781670 */
[----:B------:R-:W-:Y:S01]  /*e920*/  LDSM.16.M88.4 R32, [R119+0x5900] ;  /* 0x005900007720783b */ /* 0x000fe20000000200 */
[----:B------:R-:W-:-:S03]  /*e930*/  ISETP.LT.OR P3, PT, R68, 0x21, P0 ;  /* 0x000000214400780c */ /* 0x000fc60000761670 */
[----:B------:R-:W-:Y:S04]  /*e940*/  LDSM.16.M88.4 R36, [R119+0x6100] ;  /* 0x006100007724783b */ /* 0x000fe80000000200 */
[----:B------:R-:W-:Y:S04]  /*e950*/  LDSM.16.M88.4 R40, [R119+0x6900] ;  /* 0x006900007728783b */ /* 0x000fe80000000200 */
[----:B------:R-:W-:Y:S04]  /*e960*/  LDSM.16.M88.4 R12, [R230+0x7100] ;  /* 0x00710000e60c783b */ /* 0x000fe80000000200 */
[----:B------:R-:W-:Y:S04]  /*e970*/  SHFL.IDX PT, R5, R3, RZ, 0x181f ;  /* 0x00181fff03057589 */ /* 0x000fe800000e0000 */
[----:B------:R-:W4:Y:S01]  /*e980*/  SHFL.IDX PT, R6, R3, 0x1, 0x181f ;  /* 0x00381f0003067f89 */ /* 0x000f2200000e0000 */
[C---:B-1----:R-:W-:Y:S03]  /*e990*/  HMMA.16816.F32 R52, R8.reuse, R24, RZ ;  /* 0x000000180834723c */ /* 0x042fe600000018ff */
[----:B------:R-:W1:Y:S04]  /*e9a0*/  SHFL.IDX PT, R7, R0, 0x1, 0x181f ;  /* 0x00381f0000077f89 */ /* 0x000e6800000e0000 */
[----:B------:R-:W-:Y:S01]  /*e9b0*/  LDSM.16.M88.4 R80, [R234] ;  /* 0x00000000ea50783b */ /* 0x000fe20000000200 */
[C---:B--2---:R-:W-:Y:S03]  /*e9c0*/  HMMA.16816.F32 R56, R8.reuse, R20, RZ ;  /* 0x000000140838723c */ /* 0x044fe600000018ff */
[----:B------:R-:W-:Y:S04]  /*e9d0*/  LDSM.16.M88.4 R76, [R234+0x800] ;  /* 0x00080000ea4c783b */ /* 0x000fe80000000200 */
[----:B------:R-:W-:Y:S01]  /*e9e0*/  LDSM.16.M88.4 R48, [R234+0x1000] ;  /* 0x00100000ea30783b */ /* 0x000fe20000000200 */
[----:B---3--:R-:W-:Y:S03]  /*e9f0*/  HMMA.16816.F32 R60, R8, R16, RZ ;  /* 0x00000010083c723c */ /* 0x008fe600000018ff */
[----:B------:R-:W-:Y:S01]  /*ea00*/  LDSM.16.M88.4 R44, [R234+0x1800] ;  /* 0x00180000ea2c783b */ /* 0x000fe20000000200 */
[----:B----4-:R-:W-:-:S04]  /*ea10*/  IADD3 R6, P1, R6, R242, RZ ;  /* 0x000000f206067210 */ /* 0x010fc80007f3e0ff */
[----:B------:R-:W-:Y:S01]  /*ea20*/  HMMA.16816.F32 R64, R8, R28, RZ ;  /* 0x0000001c0840723c */ /* 0x000fe200000018ff */
[----:B-1----:R-:W-:-:S07]  /*ea30*/  IMAD.X R7, R7, 0x1, R241, P1 ;  /* 0x0000000107077824 */ /* 0x002fce00008e06f1 */
        /* <DEDUP_REMOVED lines=10> */
[----:B------:R-:W-:Y:S04]  /*eae0*/  SHFL.IDX PT, R9, R0, RZ, 0x181f ;  /* 0x00181fff00097589 */ /* 0x000fe800000e0000 */
[----:B------:R-:W1:Y:S03]  /*eaf0*/  SHFL.IDX PT, R8, R3, 0x2, 0x181f ;  /* 0x00581f0003087f89 */ /* 0x000e6600000e0000 */
[C---:B------:R-:W-:Y:S01]  /*eb00*/  HMMA.16816.F32 R188, R12.reuse, R24, RZ ;  /* 0x000000180cbc723c */ /* 0x040fe200000018ff */
[----:B------:R-:W2:Y:S07]  /*eb10*/  SHFL.IDX PT, R10, R0, 0x2, 0x181f ;  /* 0x00581f00000a7f89 */ /* 0x000eae00000e0000 */
[C---:B------:R-:W-:Y:S01]  /*eb20*/  HMMA.16816.F32 R176, R12.reuse, R26, RZ ;  /* 0x0000001a0cb0723c */ /* 0x040fe200000018ff */
[----:B------:R-:W-:Y:S07]  /*eb30*/  LDSM.16.M88.4 R24, [R234+0x3000] ;  /* 0x00300000ea18783b */ /* 0x000fee0000000200 */
[C---:B------:R-:W-:Y:S07]  /*eb40*/  HMMA.16816.F32 R192, R12.reuse, R20, RZ ;  /* 0x000000140cc0723c */ /* 0x040fee00000018ff */
[-C--:B-1----:R-:W-:Y:S01]  /*eb50*/  IADD3 R20, P1, R8, R242.reuse, RZ ;  /* 0x000000f208147210 */ /* 0x082fe20007f3e0ff */
[C---:B------:R-:W-:Y:S01]  /*eb60*/  HMMA.16816.F32 R172, R12.reuse, R22, RZ ;  /* 0x000000160cac723c */ /* 0x040fe200000018ff */
[----:B------:R-:W-:Y:S03]  /*eb70*/  SHFL.IDX PT, R22, R3, 0x5, 0x181f ;  /* 0x00b81f0003167f89 */ /* 0x000fe600000e0000 */
[--C-:B--2---:R-:W-:Y:S01]  /*eb80*/  IMAD.X R21, R10, 0x1, R241.reuse, P1 ;  /* 0x000000010a157824 */ /* 0x104fe200008e06f1 */
[----:B------:R-:W-:Y:S03]  /*eb90*/  SHFL.IDX PT, R23, R0, 0x5, 0x181f ;  /* 0x00b81f0000177f89 */ /* 0x000fe600000e0000 */
[C---:B------:R-:W-:Y:S08]  /*eba0*/  HMMA.16816.F32 R148, R12.reuse, R16, RZ ;  /* 0x000000100c94723c */ /* 0x040ff000000018ff */
        /* <DEDUP_REMOVED lines=8> */
[C---:B------:R-:W-:Y:S01]  /*ec30*/  HMMA.16816.F32 R136, R12.reuse, R36, RZ ;  /* 0x000000240c88723c */ /* 0x040fe200000018ff */
[----:B------:R-:W-:Y:S04]  /*ec40*/  SHFL.IDX PT, R36, R3, 0x4, 0x181f ;  /* 0x00981f0003247f89 */ /* 0x000fe800000e0000 */
[----:B------:R-:W-:Y:S03]  /*ec50*/  SHFL.IDX PT, R37, R0, 0x4, 0x181f ;  /* 0x00981f0000257f89 */ /* 0x000fe600000e0000 */
[C---:B------:R-:W-:Y:S08]  /*ec60*/  HMMA.16816.F32 R184, R12.reuse, R38, RZ ;  /* 0x000000260cb8723c */ /* 0x040ff000000018ff */
[C---:B------:R-:W-:Y:S08]  /*ec70*/  HMMA.16816.F32 R120, R12.reuse, R40, RZ ;  /* 0x000000280c78723c */ /* 0x040ff000000018ff */
[----:B------:R-:W-:Y:S01]  /*ec80*/  HMMA.16816.F32 R112, R12, R42, RZ ;  /* 0x0000002a0c70723c */ /* 0x000fe200000018ff */
[----:B------:R-:W2:Y:S04]  /*ec90*/  SHFL.IDX PT, R14, R3, 0x3, 0x181f ;  /* 0x00781f00030e7f89 */ /* 0x000ea800000e0000 */
[----:B------:R-:W3:Y:S02]  /*eca0*/  SHFL.IDX PT, R15, R0, 0x3, 0x181f ;  /* 0x00781f00000f7f89 */ /* 0x000ee400000e0000 */
[----:B------:R-:W-:Y:S01]  /*ecb0*/  IADD3 R12, P2, R5, R242, RZ ;  /* 0x000000f2050c7210 */ /* 0x000fe20007f5e0ff */
[C---:B-1----:R-:W-:Y:S01]  /*ecc0*/  HMMA.16816.F32 R40, R16.reuse, R24, R72 ;  /* 0x000000181028723c */ /* 0x042fe20000001848 */
[----:B------:R-:W1:Y:S03]  /*ecd0*/  SHFL.IDX PT, R3, R3, 0x6, 0x181f ;  /* 0x00d81f0003037f89 */ /* 0x000e6600000e0000 */
[----:B------:R-:W-:Y:S01]  /*ece0*/  IMAD.X R13, R9, 0x1, R241, P2 ;  /* 0x00000001090d7824 */ /* 0x000fe200010e06f1 */
[C---:B------:R-:W-:Y:S01]  /*ecf0*/  ISETP.LT.OR P2, PT, R68.reuse, 0x11, P0 ;  /* 0x000000114400780c */ /* 0x040fe20000741670 */
[----:B------:R-:W-:Y:S02]  /*ed00*/  LDSM.16.M88.4 R8, [R233+0x7100] ;  /* 0x00710000e908783b */ /* 0x000fe40000000200 */
[----:B------:R-:W-:Y:S02]  /*ed10*/  HMMA.16816.F32 R108, R16, R80, R52 ;  /* 0x00000050106c723c */ /* 0x000fe40000001834 */
[----:B------:R-:W-:Y:S01]  /*ed20*/  @!PT LDS RZ, [RZ] ;  /* 0x00000000fffff984 */ /* 0x000fe20000000800 */
[----:B------:R-:W-:Y:S01]  /*ed30*/  @!PT LDS RZ, [RZ] ;  /* 0x00000000fffff984 */ /* 0x000fe20000000800 */
[----:B------:R-:W-:Y:S01]  /*ed40*/  @!PT LDS RZ, [RZ] ;  /* 0x00000000fffff984 */ /* 0x000fe20000000800 */
[----:B------:R4:W-:Y:S01]  /*ed50*/  LDGSTS.E.BYPASS.LTC128B.128 [R118+0x100], [R12.64], !P4 ;  /* 0x001000000c767fae */ /* 0x0009e2000e101d56 */
[----:B------:R-:W-:-:S03]  /*ed60*/  ISETP.LT.OR P4, PT, R68, 0x41, P0 ;  /* 0x000000414400780c */ /* 0x000fc60000781670 */
[----:B------:R5:W1:Y:S02]  /*ed70*/  SHFL.IDX PT, R5, R0, 0x6, 0x181f ;  /* 0x00d81f0000057f89 */ /* 0x000a6400000e0000 */
[----:B------:R-:W-:Y:S01]  /*ed80*/  HMMA.16816.F32 R104, R16, R76, R56 ;  /* 0x0000004c1068723c */ /* 0x000fe20000001838 */
[----:B--2---:R-:W-:Y:S01]  /*ed90*/  IADD3 R14, P1, R14, R242, RZ ;  /* 0x000000f20e0e7210 */ /* 0x004fe20007f3e0ff */
[----:B------:R2:W-:Y:S01]  /*eda0*/  LDGSTS.E.BYPASS.LTC128B.128 [R118+0x900], [R6.64], !P2 ;  /* 0x0090000006767fae */ /* 0x0005e2000d101d56 */
[----:B------:R-:W-:-:S03]  /*edb0*/  ISETP.LT.OR P2, PT, R68, 0x31, P0 ;  /* 0x000000314400780c */ /* 0x000fc60000741670 */
[----:B---3--:R-:W-:Y:S01]  /*edc0*/  IMAD.X R15, R15, 0x1, R241, P1 ;  /* 0x000000010f0f7824 */ /* 0x008fe200008e06f1 */
[----:B------:R3:W-:Y:S01]  /*edd0*/  LDGSTS.E.BYPASS.LTC128B.128 [R118+0x1100], [R20.64], !P3 ;  /* 0x0110000014767fae */ /* 0x0007e2000d901d56 */
[----:B------:R-:W-:Y:S01]  /*ede0*/  ISETP.LT.OR P3, PT, R68, 0x51, P0 ;  /* 0x000000514400780c */ /* 0x000fe20000761670 */
[C---:B------:R-:W-:Y:S07]  /*edf0*/  HMMA.16816.F32 R100, R16.reuse, R48, R60 ;  /* 0x000000301064723c */ /* 0x040fee000000183c */
[----:B------:R1:W-:Y:S01]  /*ee00*/  LDGSTS.E.BYPASS.LTC128B.128 [R118+0x1900], [R14.64], !P2 ;  /* 0x019000000e767fae */ /* 0x0003e2000d101d56 */
[----:B------:R-:W-:Y:S01]  /*ee10*/  LOP3.LUT P2, RZ, R70, 0x4, RZ, 0xc0, !PT ;  /* 0x0000000446ff7812 */ /* 0x000fe2000784c0ff */
[----:B------:R-:W-:Y:S01]  /*ee20*/  HMMA.16816.F32 R96, R16, R44, R64 ;  /* 0x0000002c1060723c */ /* 0x000fe20000001840 */
[----:B-----5:R-:W-:-:S05]  /*ee30*/  IMAD.MOV.U32 R0, RZ, RZ, 0x40 ;  /* 0x00000040ff007424 */ /* 0x020fca00078e00ff */
[----:B------:R-:W-:Y:S02]  /*ee40*/  SEL R0, R0, 0xffffffc0, !P2 ;  /* 0xffffffc000007807 */ /* 0x000fe40005000000 */
[C---:B------:R-:W-:Y:S01]  /*ee50*/  HMMA.16816.F32 R224, R16.reuse, R78, R124 ;  /* 0x0000004e10e0723c */ /* 0x040fe2000000187c */
[-C--:B--2---:R-:W-:Y:S02]  /*ee60*/  IADD3 R6, P1, R36, R242.reuse, RZ ;  /* 0x000000f224067210 */ /* 0x084fe40007f3e0ff */
[----:B------:R-:W-:Y:S02]  /*ee70*/  IMAD.IADD R229, R119, 0x1, R0 ;  /* 0x0000000177e57824 */ /* 0x000fe400078e0200 */
[----:B------:R-:W-:Y:S01]  /*ee80*/  IMAD.IADD R228, R0, 0x1, R234 ;  /* 0x0000000100e47824 */ /* 0x000fe200078e02ea */
[----:B------:R-:W-:Y:S01]  /*ee90*/  LOP3.LUT R0, R116, R117, RZ, 0xfc, !PT ;  /* 0x0000007574007212 */ /* 0x000fe200078efcff */
[--C-:B------:R-:W-:Y:S01]  /*eea0*/  IMAD.X R7, R37, 0x1, R241.reuse, P1 ;  /* 0x0000000125077824 */ /* 0x100fe200008e06f1 */
[----:B----4-:R-:W-:Y:S01]  /*eeb0*/  IADD3 R12, P1, R22, R242, RZ ;  /* 0x000000f2160c7210 */ /* 0x010fe20007f3e0ff */
[----:B------:R-:W-:Y:S03]  /*eec0*/  HMMA.16816.F32 R36, R16, R82, R84 ;  /* 0x000000521024723c */ /* 0x000fe60000001854 */
[----:B------:R1:W-:Y:S01]  /*eed0*/  LDGSTS.E.BYPASS.LTC128B.128 [R118+0x2100], [R6.64], !P4 ;  /* 0x0210000006767fae */ /* 0x0003e2000e101d56 */
[----:B------:R-:W-:Y:S01]  /*eee0*/  IMAD.X R13, R23, 0x1, R241, P1 ;  /* 0x00000001170d7824 */ /* 0x000fe200008e06f1 */
[----:B------:R-:W-:-:S03]  /*eef0*/  ISETP.LT.OR P1, PT, R68, 0x61, P0 ;  /* 0x000000614400780c */ /* 0x000fc60000721670 */
[C---:B------:R-:W-:Y:S01]  /*ef00*/  HMMA.16816.F32 R88, R16.reuse, R32, R88 ;  /* 0x000000201058723c */ /* 0x040fe20000001858 */
[----:B------:R2:W-:Y:S07]  /*ef10*/  LDGSTS.E.BYPASS.LTC128B.128 [R118+0x2900], [R12.64], !P3 ;  /* 0x029000000c767fae */ /* 0x0005ee000d901d56 */
[C---:B------:R-:W-:Y:S08]  /*ef20*/  HMMA.16816.F32 R92, R16.reuse, R28, R92 ;  /* 0x0000001c105c723c */ /* 0x040ff0000000185c */
[----:B------:R-:W-:Y:S01]  /*ef30*/  HMMA.16816.F32 R124, R16, R50, R128 ;  /* 0x00000032107c723c */ /* 0x000fe20000001880 */
[----:B-1----:R-:W-:-:S07]  /*ef40*/  IADD3 R6, P0, R3, R242, RZ ;  /* 0x000000f203067210 */ /* 0x002fce0007f1e0ff */
[----:B------:R-:W-:Y:S01]  /*ef50*/  HMMA.16816.F32 R208, R16, R46, R132 ;  /* 0x0000002e10d0723c */ /* 0x000fe20000001884 */
[----:B------:R-:W-:Y:S01]  /*ef60*/  IMAD.X R7, R5, 0x1, R241, P0 ;  /* 0x0000000105077824 */ /* 0x000fe200000e06f1 */
[----:B------:R-:W-:-:S04]  /*ef70*/  PLOP3.LUT P0, PT, PT, PT, UP0, 0x80, 0x0 ;  /* 0x000000000000781c */ /* 0x000fc80003f0f008 */
[----:B------:R1:W-:Y:S02]  /*ef80*/  LDGSTS.E.BYPASS.LTC128B.128 [R118+0x3100], [R6.64], !P1 ;  /* 0x0310000006767fae */ /* 0x0003e4000c901d56 */
[C---:B------:R-:W-:Y:S02]  /*ef90*/  HMMA.16816.F32 R204, R16.reuse, R34, R152 ;  /* 0x0000002210cc723c */ /* 0x040fe40000001898 */
[----:B---3--:R-:W-:Y:S04]  /*efa0*/  LDSM.16.M88.4 R20, [R231+0x9100] ;  /* 0x00910000e714783b */ /* 0x008fe80000000200 */
[----:B------:R-:W-:Y:S02]  /*efb0*/  LDSM.16.M88.4 R72, [R229+0x3900] ;  /* 0x00390000e548783b */ /* 0x000fe40000000200 */
[C---:B------:R-:W-:Y:S02]  /*efc0*/  HMMA.16816.F32 R200, R16.reuse, R30, R156 ;  /* 0x0000001e10c8723c */ /* 0x040fe4000000189c */
[----:B------:R-:W3:Y:S04]  /*efd0*/  LDSM.16.M88.4 R84, [R229+0x6900] ;  /* 0x00690000e554783b */ /* 0x000ee80000000200 */
[----:B------:R-:W4:Y:S02]  /*efe0*/  LDSM.16.M88.4 R64, [R229+0x4900] ;  /* 0x00490000e540783b */ /* 0x000f240000000200 */
[----:B------:R-:W-:Y:S02]  /*eff0*/  HMMA.16816.F32 R180, R16, R26, R180 ;  /* 0x0000001a10b4723c */ /* 0x000fe400000018b4 */
[----:B------:R-:W5:Y:S04]  /*f000*/  LDSM.16.M88.4 R60, [R229+0x5100] ;  /* 0x00510000e53c783b */ /* 0x000f680000000200 */
[----:B------:R-:W1:Y:S02]  /*f010*/  LDSM.16.M88.4 R56, [R229+0x5900] ;  /* 0x00590000e538783b */ /* 0x000e640000000200 */
[C---:B------:R-:W-:Y:S02]  /*f020*/  HMMA.16816.F32 R188, R8.reuse, R80, R188 ;  /* 0x0000005008bc723c */ /* 0x040fe400000018bc */
[----:B------:R-:W1:Y:S04]  /*f030*/  LDSM.16.M88.4 R52, [R229+0x6100] ;  /* 0x00610000e534783b */ /* 0x000e680000000200 */
[----:B------:R-:W1:Y:S02]  /*f040*/  LDSM.16.M88.4 R68, [R229+0x4100] ;  /* 0x00410000e544783b */ /* 0x000e640000000200 */
[C---:B------:R-:W-:Y:S02]  /*f050*/  HMMA.16816.F32 R192, R8.reuse, R76, R192 ;  /* 0x0000004c08c0723c */ /* 0x040fe400000018c0 */
[----:B------:R-:W1:Y:S04]  /*f060*/  LDSM.16.M88.4 R16, [R231+0x7100] ;  /* 0x00710000e710783b */ /* 0x000e680000000200 */
[----:B--2---:R-:W-:Y:S02]  /*f070*/  LDSM.16.M88.4 R12, [R232+0x7100] ;  /* 0x00710000e80c783b */ /* 0x004fe40000000200 */
[C---:B------:R-:W-:Y:S02]  /*f080*/  HMMA.16816.F32 R196, R8.reuse, R48, R148 ;  /* 0x0000003008c4723c */ /* 0x040fe40000001894 */
[----:B------:R-:W0:Y:S06]  /*f090*/  LDGDEPBAR ;  /* 0x00000000000079af */ /* 0x000e2c0000000000 */
[C---:B------:R-:W-:Y:S08]  /*f0a0*/  HMMA.16816.F32 R80, R8.reuse, R82, R176 ;  /* 0x000000520850723c */ /* 0x040ff000000018b0 */
[C---:B------:R-:W-:Y:S08]  /*f0b0*/  HMMA.16816.F32 R76, R8.reuse, R78, R172 ;  /* 0x0000004e084c723c */ /* 0x040ff000000018ac */
[C---:B------:R-:W-:Y:S08]  /*f0c0*/  HMMA.16816.F32 R212, R8.reuse, R44, R144 ;  /* 0x0000002c08d4723c */ /* 0x040ff00000001890 */
[C---:B------:R-:W-:Y:S01]  /*f0d0*/  HMMA.16816.F32 R148, R8.reuse, R50, R164 ;  /* 0x000000320894723c */ /* 0x040fe200000018a4 */
[----:B------:R-:W-:Y:S07]  /*f0e0*/  LDSM.16.M88.4 R48, [R228] ;  /* 0x00000000e430783b */ /* 0x000fee0000000200 */
[C---:B------:R-:W-:Y:S01]  /*f0f0*/  HMMA.16816.F32 R156, R8.reuse, R46, R160 ;  /* 0x0000002e089c723c */ /* 0x040fe200000018a0 */
[----:B------:R-:W-:Y:S07]  /*f100*/  LDSM.16.M88.4 R44, [R228+0x800] ;  /* 0x00080000e42c783b */ /* 0x000fee0000000200 */
        /* <DEDUP_REMOVED lines=9> */
[----:B------:R-:W2:Y:S03]  /*f1a0*/  LDSM.16.M88.4 R24, [R228+0x3000] ;  /* 0x00300000e418783b */ /* 0x000ea60000000200 */
[C---:B---3--:R-:W-:Y:S01]  /*f1b0*/  HMMA.16816.F32 R136, R20.reuse, R84, R40 ;  /* 0x000000541488723c */ /* 0x048fe20000001828 */
[----:B------:R-:W3:Y:S07]  /*f1c0*/  LDSM.16.M88.4 R40, [R228+0x1000] ;  /* 0x00100000e428783b */ /* 0x000eee0000000200 */
[----:B------:R-:W-:Y:S01]  /*f1d0*/  HMMA.16816.F32 R132, R20, R74, R36 ;  /* 0x0000004a1484723c */ /* 0x000fe20000001824 */
[----:B------:R-:W2:Y:S01]  /*f1e0*/  LDSM.16.M88.4 R36, [R228+0x1800] ;  /* 0x00180000e424783b */ /* 0x000ea20000000200 */
[----:B------:R-:W-:-:S06]  /*f1f0*/  DEPBAR.LE SB0, 0x0 ;  /* 0x000080000000791a */ /* 0x000fcc0000000000 */
[C---:B----4-:R-:W-:Y:S08]  /*f200*/  HMMA.16816.F32 R160, R20.reuse, R64, R100 ;  /* 0x0000004014a0723c */ /* 0x050ff00000001864 */
[C---:B-----5:R-:W-:Y:S08]  /*f210*/  HMMA.16816.F32 R152, R20.reuse, R60, R96 ;  /* 0x0000003c1498723c */ /* 0x060ff00000001860 */
[C---:B-1----:R-:W-:Y:S08]  /*f220*/  HMMA.16816.F32 R144, R20.reuse, R56, R88 ;  /* 0x000000381490723c */ /* 0x042ff00000001858 */
        /* <DEDUP_REMOVED lines=21> */
[C---:B------:R-:W-:Y:S07]  /*f380*/  HMMA.16816.F32 R20, R16.reuse, R84, R236 ;  /* 0x000000541014723c */ /* 0x040fee00000018ec */
[C---:B------:R-:W-:Y:S01]  /*f390*/  IADD3 R239, R234.reuse, 0x1000, RZ ;  /* 0x00001000eaef7810 */ /* 0x040fe20007ffe0ff */
[----:B------:R-:W-:Y:S01]  /*f3a0*/  HMMA.16816.F32 R16, R16, R86, R176 ;  /* 0x000000561010723c */ /* 0x000fe200000018b0 */
[----:B------:R-:W-:-:S02]  /*f3b0*/  IADD3 R238, R234, 0x1800, RZ ;  /* 0x00001800eaee7810 */ /* 0x000fc40007ffe0ff */
[C---:B------:R-:W-:Y:S02]  /*f3c0*/  IADD3 R237, R234.reuse, 0x2000, RZ ;  /* 0x00002000eaed7810 */ /* 0x040fe40007ffe0ff */
[----:B------:R-:W-:-:S03]  /*f3d0*/  IADD3 R236, R234, 0x2800, RZ ;  /* 0x00002800eaec7810 */ /* 0x000fc60007ffe0ff */
[C---:B--2---:R-:W-:Y:S08]  /*f3e0*/  HMMA.16816.F32 R136, R8.reuse, R24, R136 ;  /* 0x000000180888723c */ /* 0x044ff00000001888 */
[----:B------:R-:W-:Y:S08]  /*f3f0*/  HMMA.16816.F32 R104, R8, R26, R104 ;  /* 0x0000001a0868723c */ /* 0x000ff00000001868 */
[----:B------:R-:W-:Y:S08]  /*f400*/  HMMA.16816.F32 R20, R12, R24, R20 ;  /* 0x000000180c14723c */ /* 0x000ff00000001814 */
[C---:B------:R-:W-:Y:S08]  /*f410*/  HMMA.16816.F32 R172, R8.reuse, R48, R172 ;  /* 0x0000003008ac723c */ /* 0x040ff000000018ac */
[C---:B------:R-:W-:Y:S08]  /*f420*/  HMMA.16816.F32 R132, R8.reuse, R50, R132 ;  /* 0x000000320884723c */ /* 0x040ff00000001884 */
[C---:B------:R-:W-:Y:S08]  /*f430*/  HMMA.16816.F32 R164, R8.reuse, R44, R164 ;  /* 0x0000002c08a4723c */ /* 0x040ff000000018a4 */
[C---:B------:R-:W-:Y:S08]  /*f440*/  HMMA.16816.F32 R128, R8.reuse, R46, R128 ;  /* 0x0000002e0880723c */ /* 0x040ff00000001880 */
[C---:B---3--:R-:W-:Y:S08]  /*f450*/  HMMA.16816.F32 R160, R8.reuse, R40, R160 ;  /* 0x0000002808a0723c */ /* 0x048ff000000018a0 */
        /* <DEDUP_REMOVED lines=87> */
.L_x_783:
        /* <DEDUP_REMOVED lines=8> */
[----:B------:R-:W-:Y:S01]  /*fa50*/  STL [R1+0x40], R119 ;  /* 0x0000407701007387 */ /* 0x000fe20000100800 */
[----:B------:R-:W-:Y:S01]  /*fa60*/  LOP3.LUT R6, R6, 0xfffffffc, RZ, 0xc0, !PT ;  /* 0xfffffffc06067812 */ /* 0x000fe200078ec0ff */
[----:B------:R-:W-:Y:S01]  /*fa70*/  FMUL.FTZ R39, R55, c[0x0][0x320] ;  /* 0x0000c80037277a20 */ /* 0x000fe20000410000 */
[----:B------:R-:W-:Y:S01]  /*fa80*/  PLOP3.LUT P0, PT, PT, PT, UP2, 0x80, 0x0 ;  /* 0x000000000000781c */ /* 0x000fe20003f0f028 */
[----:B------:R-:W-:Y:S01]  /*fa90*/  FMUL.FTZ R10, R175, c[0x0][0x320] ;  /* 0x0000c800af0a7a20 */ /* 0x000fe20000410000 */
[----:B------:R-:W-:Y:S01]  /*faa0*/  ULDC.64 UR4, c[0x0][0x2c8] ;  /* 0x0000b20000047ab9 */ /* 0x000fe20000000a00 */
[----:B------:R-:W-:Y:S01]  /*fab0*/  FMUL.FTZ R37, R54, c[0x0][0x320] ;  /* 0x0000c80036257a20 */ /* 0x000fe20000410000 */
[----:B------:R-:W0:Y:S01]  /*fac0*/  LDGDEPBAR ;  /* 0x00000000000079af */ /* 0x000e220000000000 */
[----:B------:R-:W-:-:S02]  /*fad0*/  FMUL.FTZ R38, R22, c[0x0][0x320] ;  /* 0x0000c80016267a20 */ /* 0x000fc40000410000 */
[----:B------:R-:W-:Y:S02]  /*fae0*/  FMUL.FTZ R42, R23, c[0x0][0x320] ;  /* 0x0000c800172a7a20 */ /* 0x000fe40000410000 */
[----:B-1----:R-:W-:Y:S02]  /*faf0*/  FMUL.FTZ R3, R92, c[0x0][0x320] ;  /* 0x0000c8005c037a20 */ /* 0x002fe40000410000 */
[----:B------:R-:W-:Y:S02]  /*fb00*/  FMUL.FTZ R23, R71, c[0x0][0x320] ;  /* 0x0000c80047177a20 */ /* 0x000fe40000410000 */
[----:B------:R1:W-:Y:S01]  /*fb10*/  MUFU.TANH R182, R3 ;  /* 0x0000000300b67308 */ /* 0x0003e20000002400 */
[----:B------:R-:W-:Y:S02]  /*fb20*/  FMUL.FTZ R36, R59, c[0x0][0x320] ;  /* 0x0000c8003b247a20 */ /* 0x000fe40000410000 */
[----:B------:R-:W-:Y:S02]  /*fb30*/  FMUL.FTZ R26, R26, c[0x0][0x320] ;  /* 0x0000c8001a1a7a20 */ /* 0x000fe40000410000 */
[----:B------:R-:W-:-:S02]  /*fb40*/  FMUL.FTZ R27, R27, c[0x0][0x320] ;  /* 0x0000c8001b1b7a20 */ /* 0x000fc40000410000 */
[----:B------:R-:W-:-:S04]  /*fb50*/  IMAD.SHL.U32 R224, R0, 0x2, RZ ;  /* 0x0000000200e07824 */ /* 0x000fc800078e00ff */
[--C-:B------:R-:W-:Y:S02]  /*fb60*/  IMAD R225, R4, 0x2, R224.reuse ;  /* 0x0000000204e17824 */ /* 0x100fe400078e02e0 */
[C---:B------:R-:W-:Y:S02]  /*fb70*/  IMAD R227, R2.reuse, 0x2, R224 ;  /* 0x0000000202e37824 */ /* 0x040fe400078e02e0 */
[----:B------:R-:W-:Y:S02]  /*fb80*/  IMAD R226, R2, 0x2, R225 ;  /* 0x0000000202e27824 */ /* 0x000fe400078e02e1 */
[----:B-1----:R-:W-:-:S04]  /*fb90*/  FMUL.FTZ R3, R93, c[0x0][0x320] ;  /* 0x0000c8005d037a20 */ /* 0x002fc80000410000 */
        /* <DEDUP_REMOVED lines=40> */
[----:B------:R1:W-:Y:S08]  /*fe20*/  MUFU.TANH R24, R10 ;  /* 0x0000000a00187308 */ /* 0x0003f00000002400 */
[----:B------:R2:W-:Y:S01]  /*fe30*/  MUFU.TANH R85, R3 ;  /* 0x0000000300557308 */ /* 0x0005e20000002400 */
[----:B-1----:R-:W-:-:S07]  /*fe40*/  FMUL.FTZ R10, R90, c[0x0][0x320] ;  /* 0x0000c8005a0a7a20 */ /* 0x002fce0000410000 */
[----:B------:R1:W-:Y:S01]  /*fe50*/  MUFU.TANH R19, R10 ;  /* 0x0000000a00137308 */ /* 0x0003e20000002400 */
[----:B--2---:R-:W-:-:S07]  /*fe60*/  FMUL.FTZ R3, R25, c[0x0][0x320] ;  /* 0x0000c80019037a20 */ /* 0x004fce0000410000 */
[----:B------:R2:W-:Y:S01]  /*fe70*/  MUFU.TANH R84, R3 ;  /* 0x0000000300547308 */ /* 0x0005e20000002400 */
[----:B-1----:R-:W-:-:S07]  /*fe80*/  FMUL.FTZ R10, R129, c[0x0][0x320] ;  /* 0x0000c800810a7a20 */ /* 0x002fce0000410000 */
[----:B------:R-:W-:Y:S01]  /*fe90*/  MUFU.TANH R10, R10 ;  /* 0x0000000a000a7308 */ /* 0x000fe20000002400 */
[----:B--2---:R-:W-:-:S07]  /*fea0*/  FMUL.FTZ R3, R100, c[0x0][0x320] ;  /* 0x0000c80064037a20 */ /* 0x004fce0000410000 */
[----:B------:R1:W2:Y:S02]  /*feb0*/  MUFU.TANH R20, R3 ;  /* 0x0000000300147308 */ /* 0x0002a40000002400 */
[----:B-1----:R-:W-:-:S06]  /*fec0*/  FMUL.FTZ R3, R101, c[0x0][0x320] ;  /* 0x0000c80065037a20 */ /* 0x002fcc0000410000 */
[----:B------:R1:W3:Y:S02]  /*fed0*/  MUFU.TANH R29, R3 ;  /* 0x00000003001d7308 */ /* 0x0002e40000002400 */
[----:B-1----:R-:W-:-:S06]  /*fee0*/  FMUL.FTZ R3, R96, c[0x0][0x320] ;  /* 0x0000c80060037a20 */ /* 0x002fcc0000410000 */
[----:B------:R1:W4:Y:S02]  /*fef0*/  MUFU.TANH R30, R3 ;  /* 0x00000003001e7308 */ /* 0x0003240000002400 */
[----:B-1----:R-:W-:-:S06]  /*ff00*/  FMUL.FTZ R3, R68, c[0x0][0x320] ;  /* 0x0000c80044037a20 */ /* 0x002fcc0000410000 */
[----:B------:R1:W1:Y:S02]  /*ff10*/  MUFU.TANH R32, R3 ;  /* 0x0000000300207308 */ /* 0x0002640000002400 */
        /* <DEDUP_REMOVED lines=99> */
[----:B------:R-:W-:Y:S08]  /*10550*/  MUFU.TANH R58, R9 ;  /* 0x00000009003a7308 */ /* 0x000ff00000002400 */
        /* <DEDUP_REMOVED lines=33> */
[----:B------:R-:W-:Y:S01]  /*10770*/  LOP3.LUT R8, R3, 0xffffffc, RZ, 0xc0, !PT ;  /* 0x0ffffffc03087812 */ /* 0x000fe200078ec0ff */
[----:B------:R-:W-:Y:S01]  /*10780*/  IMAD.IADD R3, R246, 0x1, -R6 ;  /* 0x00000001f6037824 */ /* 0x000fe200078e0a06 */
[----:B------:R-:W-:-:S03]  /*10790*/  LEA.HI R7, R7, R5, RZ, 0x2 ;  /* 0x0000000507077211 */ /* 0x000fc600078f10ff */
[----:B------:R-:W-:Y:S01]  /*107a0*/  IMAD.IADD R9, R245, 0x1, -R8 ;  /* 0x00000001f5097824 */ /* 0x000fe200078e0a08 */
[----:B------:R-:W-:Y:S02]  /*107b0*/  LEA.HI.SX32 R8, R7, UR17, 0x1e ;  /* 0x0000001107087c11 */ /* 0x000fe4000f8ff2ff */
[----:B------:R-:W-:-:S03]  /*107c0*/  LEA.HI R6, R3, R3, RZ, 0x1 ;  /* 0x0000000303067211 */ /* 0x000fc600078f08ff */
[----:B------:R-:W-:Y:S01]  /*107d0*/  IMAD R11, R9, 0x10, R8 ;  /* 0x00000010090b7824 */ /* 0x000fe200078e0208 */
[C---:B------:R-:W-:Y:S01]  /*107e0*/  LOP3.LUT R9, R6.reuse, 0x1ffffffe, RZ, 0xc0, !PT ;  /* 0x1ffffffe06097812 */ /* 0x040fe200078ec0ff */
[----:B------:R-:W-:-:S05]  /*107f0*/  IMAD.SHL.U32 R8, R6, 0x20, RZ ;  /* 0x0000002006087824 */ /* 0x000fca00078e00ff */
[----:B------:R-:W-:Y:S02]  /*10800*/  LOP3.LUT R6, R8, 0xffffffc0, RZ, 0xc0, !PT ;  /* 0xffffffc008067812 */ /* 0x000fe400078ec0ff */
[----:B------:R-:W-:Y:S01]  /*10810*/  IADD3 R8, R3, -R9, RZ ;  /* 0x8000000903087210 */ /* 0x000fe20007ffe0ff */
[----:B------:R-:W-:Y:S02]  /*10820*/  FMUL.FTZ R9, R130, c[0x0][0x320] ;  /* 0x0000c80082097a20 */ /* 0x000fe40000410000 */
[----:B------:R-:W-:Y:S02]  /*10830*/  IMAD.IADD R3, R6, 0x1, R11 ;  /* 0x0000000106037824 */ /* 0x000fe400078e020b */
[----:B------:R-:W-:Y:S02]  /*10840*/  FMUL.FTZ R6, R105, c[0x0][0x320] ;  /* 0x0000c80069067a20 */ /* 0x000fe40000410000 */
[----:B------:R-:W-:Y:S01]  /*10850*/  IMAD R12, R8, 0x8, R3 ;  /* 0x00000008080c7824 */ /* 0x000fe200078e0203 */
[----:B------:R-:W-:Y:S01]  /*10860*/  MUFU.TANH R9, R9 ;  /* 0x0000000900097308 */ /* 0x000fe20000002400 */
[----:B------:R-:W-:-:S02]  /*10870*/  FMUL.FTZ R3, R104, c[0x0][0x320] ;  /* 0x0000c80068037a20 */ /* 0x000fc40000410000 */
[----:B------:R-:W-:Y:S01]  /*10880*/  @P1 IMAD.HI.U32 R8, R12, c[0x0][0x2c8], RZ ;  /* 0x0000b2000c081a27 */ /* 0x000fe200078e00ff */
[----:B------:R-:W-:Y:S03]  /*10890*/  STL [R1+0x24], R12 ;  /* 0x0000240c01007387 */ /* 0x000fe60000100800 */
[----:B------:R-:W-:Y:S01]  /*108a0*/  FMUL.FTZ R11, R128, c[0x0][0x320] ;  /* 0x0000c800800b7a20 */ /* 0x000fe20000410000 */
[----:B------:R1:W-:Y:S08]  /*108b0*/  MUFU.TANH R18, R3 ;  /* 0x0000000300127308 */ /* 0x0003f00000002400 */
[----:B------:R2:W-:Y:S01]  /*108c0*/  MUFU.TANH R17, R6 ;  /* 0x0000000600117308 */ /* 0x0005e20000002400 */
[----:B-1----:R-:W-:Y:S01]  /*108d0*/  IMAD.MOV.U32 R3, RZ, RZ, R12 ;  /* 0x000000ffff037224 */ /* 0x002fe200078e000c */
[----:B------:R-:W-:-:S06]  /*108e0*/  @P0 SHF.R.U32.HI R3, RZ, c[0x0][0x2cc], R8 ;  /* 0x0000b300ff030a19 */ /* 0x000fcc0000011608 */
[----:B------:R-:W-:Y:S01]  /*108f0*/  MUFU.TANH R11, R11 ;  /* 0x0000000b000b7308 */ /* 0x000fe20000002400 */
[----:B------:R-:W1:Y:S01]  /*10900*/  SHFL.IDX PT, R12, R3, RZ, 0x1c1f ;  /* 0x001c1fff030c7589 */ /* 0x000e6200000e0000 */
[----:B--2---:R-:W-:-:S03]  /*10910*/  FMUL.FTZ R6, R106, c[0x0][0x320] ;  /* 0x0000c8006a067a20 */ /* 0x004fc60000410000 */
[----:B------:R-:W2:Y:S03]  /*10920*/  SHFL.IDX PT, R13, R3, 0x1, 0x1c1f ;  /* 0x003c1f00030d7f89 */ /* 0x000ea600000e0000 */
[----:B------:R1:W-:Y:S01]  /*10930*/  MUFU.TANH R55, R6 ;  /* 0x0000000600377308 */ /* 0x0003e20000002400 */
[----:B------:R-:W1:Y:S04]  /*10940*/  SHFL.IDX PT, R15, R3, 0x2, 0x1c1f ;  /* 0x005c1f00030f7f89 */ /* 0x000e6800000e0000 */
[----:B------:R1:W2:Y:S02]  /*10950*/  SHFL.IDX PT, R14, R3, 0x3, 0x1c1f ;  /* 0x007c1f00030e7f89 */ /* 0x0002a400000e0000 */
[----:B-1----:R-:W-:-:S05]  /*10960*/  LOP3.LUT R3, R7, 0x7ffffffc, RZ, 0xc0, !PT ;  /* 0x7ffffffc07037812 */ /* 0x002fca00078ec0ff */
[----:B------:R-:W-:Y:S01]  /*10970*/  IMAD.IADD R6, R5, 0x1, -R3 ;  /* 0x0000000105067824 */ /* 0x000fe200078e0a03 */
[----:B------:R-:W-:Y:S01]  /*10980*/  MOV R3, UR12 ;  /* 0x0000000c00037c02 */ /* 0x000fe20008000f00 */
[----:B------:R-:W-:Y:S02]  /*10990*/  FMUL.FTZ R5, R107, c[0x0][0x320] ;  /* 0x0000c8006b057a20 */ /* 0x000fe40000410000 */
[----:B------:R-:W-:Y:S02]  /*109a0*/  IMAD.SHL.U32 R74, R6, 0x2, RZ ;  /* 0x00000002064a7824 */ /* 0x000fe400078e00ff */
[----:B------:R1:W-:Y:S03]  /*109b0*/  MUFU.TANH R54, R5 ;  /* 0x0000000500367308 */ /* 0x0003e60000002400 */
[C---:B------:R-:W-:Y:S01]  /*109c0*/  IADD3 R3, -R74.reuse, 0x1, R3 ;  /* 0x000000014a037810 */ /* 0x040fe20007ffe103 */
[----:B------:R4:W-:Y:S01]  /*109d0*/  STL [R1+0x28], R74 ;  /* 0x0000284a01007387 */ /* 0x0009e20000100800 */
[----:B------:R-:W-:-:S02]  /*109e0*/  IADD3 R8, -R74, UR12, RZ ;  /* 0x0000000c4a087c10 */ /* 0x000fc4000fffe1ff */
[----:B------:R-:W-:-:S05]  /*109f0*/  IADD3 R3, R3, -UR20, RZ ;  /* 0x8000001403037c10 */ /* 0x000fca000fffe0ff */
[C---:B------:R-:W-:Y:S02]  /*10a00*/  IMAD.IADD R6, R3.reuse, 0x1, R12 ;  /* 0x0000000103067824 */ /* 0x040fe400078e020c */
[----:B--2---:R-:W-:Y:S01]  /*10a10*/  IMAD.IADD R7, R3, 0x1, R13 ;  /* 0x0000000103077824 */ /* 0x004fe200078e020d */
[----:B------:R-:W-:Y:S01]  /*10a20*/  MUFU.TANH R12, R39 ;  /* 0x00000027000c7308 */ /* 0x000fe20000002400 */
[----:B-1----:R-:W-:Y:S01]  /*10a30*/  FMUL.FTZ R5, R91, c[0x0][0x320] ;  /* 0x0000c8005b057a20 */ /* 0x002fe20000410000 */
[C---:B------:R-:W-:Y:S02]  /*10a40*/  IMNMX R6, R8.reuse, R6, PT ;  /* 0x0000000608067217 */ /* 0x040fe40003800200 */
[----:B------:R-:W-:Y:S02]  /*10a50*/  IMNMX R7, R8, R7, PT ;  /* 0x0000000708077217 */ /* 0x000fe40003800200 */
[C---:B------:R-:W-:Y:S02]  /*10a60*/  ISETP.GT.AND P0, PT, R6.reuse, RZ, PT ;  /* 0x000000ff0600720c */ /* 0x040fe40003f04270 */
[----:B------:R-:W-:Y:S01]  /*10a70*/  ISETP.GT.AND P1, PT, R6, 0x1, PT ;  /* 0x000000010600780c */ /* 0x000fe20003f24270 */
[----:B------:R1:W2:Y:S01]  /*10a80*/  MUFU.TANH R16, R5 ;  /* 0x0000000500107308 */ /* 0x0002a20000002400 */
[----:B------:R-:W-:-:S02]  /*10a90*/  FSEL R20, R20, -INF , P0 ;  /* 0xff80000014147808 */ /* 0x000fc40000000000 */
[----:B---3--:R-:W-:Y:S02]  /*10aa0*/  FSEL R29, R29, -INF , P1 ;  /* 0xff8000001d1d7808 */ /* 0x008fe40000800000 */
[C---:B------:R-:W-:Y:S02]  /*10ab0*/  ISETP.GT.AND P2, PT, R6.reuse, 0x8, PT ;  /* 0x000000080600780c */ /* 0x040fe40003f44270 */
[C---:B------:R-:W-:Y:S01]  /*10ac0*/  ISETP.GT.AND P3, PT, R6.reuse, 0x9, PT ;  /* 0x000000090600780c */ /* 0x040fe20003f64270 */
[----:B------:R-:W-:Y:S01]  /*10ad0*/  MUFU.TANH R13, R37 ;  /* 0x00000025000d7308 */ /* 0x000fe20000002400 */
[C---:B------:R-:W-:Y:S02]  /*10ae0*/  ISETP.GT.AND P0, PT, R6.reuse, 0x10, PT ;  /* 0x000000100600780c */ /* 0x040fe40003f04270 */
[----:B------:R-:W-:Y:S02]  /*10af0*/  ISETP.GT.AND P1, PT, R6, 0x11, PT ;  /* 0x000000110600780c */ /* 0x000fe40003f24270 */
[----:B----4-:R-:W-:-:S02]  /*10b00*/  FSEL R30, R30, -INF , P2 ;  /* 0xff8000001e1e7808 */ /* 0x010fc40001000000 */
[----:B------:R-:W-:Y:S01]  /*10b10*/  FSEL R31, R31, -INF , P3 ;  /* 0xff8000001f1f7808 */ /* 0x000fe20001800000 */
[----:B-1----:R-:W-:Y:S01]  /*10b20*/  IMAD.IADD R5, R3, 0x1, R15 ;  /* 0x0000000103057824 */ /* 0x002fe200078e020f */
[----:B------:R-:W-:Y:S02]  /*10b30*/  FSEL R93, R182, -INF , P0 ;  /* 0xff800000b65d7808 */ /* 0x000fe40000000000 */
[----:B------:R-:W-:Y:S02]  /*10b40*/  FSEL R94, R181, -INF , P1 ;  /* 0xff800000b55e7808 */ /* 0x000fe40000800000 */
[C---:B------:R-:W-:Y:S02]  /*10b50*/  ISETP.GT.AND P2, PT, R6.reuse, 0x18, PT ;  /* 0x000000180600780c */ /* 0x040fe40003f44270 */
[C---:B------:R-:W-:Y:S02]  /*10b60*/  ISETP.GT.AND P3, PT, R6.reuse, 0x19, PT ;  /* 0x000000190600780c */ /* 0x040fe40003f64270 */
[----:B------:R-:W-:-:S02]  /*10b70*/  ISETP.GT.AND P0, PT, R6, 0x20, PT ;  /* 0x000000200600780c */ /* 0x000fc40003f04270 */
[----:B------:R-:W-:Y:S02]  /*10b80*/  ISETP.GT.AND P1, PT, R6, 0x21, PT ;  /* 0x000000210600780c */ /* 0x000fe40003f24270 */
[----:B------:R-:W-:Y:S02]  /*10b90*/  FSEL R95, R180, -INF , P2 ;  /* 0xff800000b45f7808 */ /* 0x000fe40001000000 */
[----:B------:R-:W-:Y:S02]  /*10ba0*/  FSEL R96, R171, -INF , P3 ;  /* 0xff800000ab607808 */ /* 0x000fe40001800000 */
[----:B------:R-:W-:Y:S02]  /*10bb0*/  FSEL R131, R158, -INF , P0 ;  /* 0xff8000009e837808 */ /* 0x000fe40000000000 */
[----:B------:R-:W-:Y:S02]  /*10bc0*/  FSEL R139, R157, -INF , P1 ;  /* 0xff8000009d8b7808 */ /* 0x000fe40000800000 */
[----:B------:R-:W-:-:S02]  /*10bd0*/  ISETP.GT.AND P2, PT, R6, 0x28, PT ;  /* 0x000000280600780c */ /* 0x000fc40003f44270 */
[C---:B------:R-:W-:Y:S02]  /*10be0*/  ISETP.GT.AND P3, PT, R6.reuse, 0x29, PT ;  /* 0x000000290600780c */ /* 0x040fe40003f64270 */
[C---:B------:R-:W-:Y:S02]  /*10bf0*/  ISETP.GT.AND P0, PT, R6.reuse, 0x30, PT ;  /* 0x000000300600780c */ /* 0x040fe40003f04270 */
[----:B------:R-:W-:Y:S02]  /*10c00*/  ISETP.GT.AND P1, PT, R6, 0x31, PT ;  /* 0x000000310600780c */ /* 0x000fe40003f24270 */
[----:B------:R-:W-:Y:S02]  /*10c10*/  FSEL R140, R149, -INF , P2 ;  /* 0xff800000958c7808 */ /* 0x000fe40001000000 */
[----:B------:R-:W-:Y:S02]  /*10c20*/  FSEL R146, R148, -INF , P3 ;  /* 0xff80000094927808 */ /* 0x000fe40001800000 */
[----:B------:R-:W-:-:S02]  /*10c30*/  FSEL R151, R151, -INF , P0 ;  /* 0xff80000097977808 */ /* 0x000fc40000000000 */
[----:B------:R-:W-:Y:S02]  /*10c40*/  FSEL R153, R118, -INF , P1 ;  /* 0xff80000076997808 */ /* 0x000fe40000800000 */
[C---:B------:R-:W-:Y:S02]  /*10c50*/  ISETP.GT.AND P2, PT, R6.reuse, 0x38, PT ;  /* 0x000000380600780c */ /* 0x040fe40003f44270 */
[C---:B------:R-:W-:Y:S02]  /*10c60*/  ISETP.GT.AND P3, PT, R6.reuse, 0x39, PT ;  /* 0x000000390600780c */ /* 0x040fe40003f64270 */
[C---:B------:R-:W-:Y:S02]  /*10c70*/  ISETP.GT.AND P0, PT, R6.reuse, 0x40, PT ;  /* 0x000000400600780c */ /* 0x040fe40003f04270 */
[----:B------:R-:W-:Y:S02]  /*10c80*/  ISETP.GT.AND P1, PT, R6, 0x41, PT ;  /* 0x000000410600780c */ /* 0x000fe40003f24270 */
[----:B------:R-:W-:-:S02]  /*10c90*/  FSEL R155, R32, -INF , P2 ;  /* 0xff800000209b7808 */ /* 0x000fc40001000000 */
[----:B------:R-:W-:Y:S02]  /*10ca0*/  FSEL R159, R159, -INF , P3 ;  /* 0xff8000009f9f7808 */ /* 0x000fe40001800000 */
        /* <DEDUP_REMOVED lines=19> */
[----:B------:R-:W-:Y:S02]  /*10de0*/  ISETP.GT.AND P3, PT, R6, 0x69, PT ;  /* 0x000000690600780c */ /* 0x000fe40003f64270 */
[C---:B------:R-:W-:Y:S02]  /*10df0*/  ISETP.GT.AND P0, PT, R7.reuse, RZ, PT ;  /* 0x000000ff0700720c */ /* 0x040fe40003f04270 */
        /* <DEDUP_REMOVED lines=17> */
[----:B------:R-:W-:Y:S02]  /*10f10*/  IMNMX R5, R8, R5, PT ;  /* 0x0000000508057217 */ /* 0x000fe40003800200 */
[----:B------:R-:W-:Y:S02]  /*10f20*/  FSEL R118, R19, -INF , P2 ;  /* 0xff80000013767808 */ /* 0x000fe40001000000 */
[----:B--2---:R-:W-:-:S02]  /*10f30*/  FSEL R129, R16, -INF , P3 ;  /* 0xff80000010817808 */ /* 0x004fc40001800000 */
[----:B------:R-:W-:Y:S02]  /*10f40*/  FSEL R150, R150, -INF , P0 ;  /* 0xff80000096967808 */ /* 0x000fe40000000000 */
[----:B------:R-:W-:Y:S02]  /*10f50*/  FSEL R152, R80, -INF , P1 ;  /* 0xff80000050987808 */ /* 0x000fe40000800000 */
[C---:B------:R-:W-:Y:S02]  /*10f60*/  ISETP.GT.AND P2, PT, R5.reuse, RZ, PT ;  /* 0x000000ff0500720c */ /* 0x040fe40003f44270 */
[C---:B------:R-:W-:Y:S02]  /*10f70*/  ISETP.GT.AND P3, PT, R5.reuse, 0x1, PT ;  /* 0x000000010500780c */ /* 0x040fe40003f64270 */
[C---:B------:R-:W-:Y:S02]  /*10f80*/  ISETP.GT.AND P0, PT, R5.reuse, 0x8, PT ;  /* 0x000000080500780c */ /* 0x040fe40003f04270 */
[----:B------:R-:W-:-:S02]  /*10f90*/  ISETP.GT.AND P1, PT, R5, 0x9, PT ;  /* 0x000000090500780c */ /* 0x000fc40003f24270 */
[----:B------:R-:W-:Y:S02]  /*10fa0*/  FSEL R16, R53, -INF , P2 ;  /* 0xff80000035107808 */ /* 0x000fe40001000000 */
        /* <DEDUP_REMOVED lines=10> */
[----:B------:R-:W-:Y:S01]  /*11050*/  FSEL R80, R10, -INF , P1 ;  /* 0xff8000000a507808 */ /* 0x000fe20000800000 */
[----:B------:R-:W-:Y:S01]  /*11060*/  MUFU.TANH R11, R38 ;  /* 0x00000026000b7308 */ /* 0x000fe20000002400 */
        /* <DEDUP_REMOVED lines=36> */
[----:B------:R-:W-:-:S02]  /*112b0*/  FMNMX.FTZ R5, R20, R29, !PT ;  /* 0x0000001d14057209 */ /* 0x000fc40007810000 */
[----:B------:R-:W-:Y:S02]  /*112c0*/  FMNMX.FTZ R6, R16, R19, !PT ;  /* 0x0000001310067209 */ /* 0x000fe40007810000 */
[----:B------:R-:W-:Y:S02]  /*112d0*/  FMNMX.FTZ R5, R30, R5, !PT ;  /* 0x000000051e057209 */ /* 0x000fe40007810000 */
[----:B------:R-:W-:Y:S02]  /*112e0*/  IADD3 R3, R3, R14, RZ ;  /* 0x0000000e03037210 */ /* 0x000fe40007ffe0ff */
[----:B------:R-:W-:Y:S02]  /*112f0*/  FMNMX.FTZ R5, R31, R5, !PT ;  /* 0x000000051f057209 */ /* 0x000fe40007810000 */
[----:B------:R-:W-:Y:S02]  /*11300*/  FMNMX.FTZ R6, R21, R6, !PT ;  /* 0x0000000615067209 */ /* 0x000fe40007810000 */
[----:B------:R-:W-:-:S02]  /*11310*/  FMNMX.FTZ R5, R93, R5, !PT ;  /* 0x000000055d057209 */ /* 0x000fc40007810000 */
[----:B------:R-:W-:Y:S02]  /*11320*/  IMNMX R3, R8, R3, PT ;  /* 0x0000000308037217 */ /* 0x000fe40003800200 */
[----:B------:R-:W-:Y:S02]  /*11330*/  FMNMX.FTZ R5, R94, R5, !PT ;  /* 0x000000055e057209 */ /* 0x000fe40007810000 */
[----:B------:R-:W-:Y:S02]  /*11340*/  FMNMX.FTZ R6, R22, R6, !PT ;  /* 0x0000000616067209 */ /* 0x000fe40007810000 */
[----:B------:R-:W-:Y:S02]  /*11350*/  FMNMX.FTZ R5, R95, R5, !PT ;  /* 0x000000055f057209 */ /* 0x000fe40007810000 */
[----:B------:R-:W-:Y:S02]  /*11360*/  FSEL R187, R28, -INF , P2 ;  /* 0xff8000001cbb7808 */ /* 0x000fe40001000000 */
[----:B------:R-:W-:-:S02]  /*11370*/  FMNMX.FTZ R5, R96, R5, !PT ;  /* 0x0000000560057209 */ /* 0x000fc40007810000 */
[----:B------:R-:W-:Y:S02]  /*11380*/  FSEL R104, R25, -INF , P3 ;  /* 0xff80000019687808 */ /* 0x000fe40001800000 */
[----:B------:R-:W-:Y:S02]  /*11390*/  FMNMX.FTZ R5, R131, R5, !PT ;  /* 0x0000000583057209 */ /* 0x000fe40007810000 */
[----:B------:R-:W-:Y:S02]  /*113a0*/  ISETP.GT.AND P2, PT, R3, RZ, PT ;  /* 0x000000ff0300720c */ /* 0x000fe40003f44270 */
[----:B------:R-:W-:Y:S02]  /*113b0*/  FMNMX.FTZ R5, R139, R5, !PT ;  /* 0x000000058b057209 */ /* 0x000fe40007810000 */
[----:B------:R-:W-:Y:S02]  /*113c0*/  ISETP.GT.AND P3, PT, R3, 0x1, PT ;  /* 0x000000010300780c */ /* 0x000fe40003f64270 */
[----:B------:R-:W-:-:S02]  /*113d0*/  FMNMX.FTZ R5, R140, R5, !PT ;  /* 0x000000058c057209 */ /* 0x000fc40007810000 */
[----:B------:R-:W-:Y:S02]  /*113e0*/  FMNMX.FTZ R6, R40, R6, !PT ;  /* 0x0000000628067209 */ /* 0x000fe40007810000 */
[----:B------:R-:W-:Y:S02]  /*113f0*/  FMNMX.FTZ R5, R146, R5, !PT ;  /* 0x0000000592057209 */ /* 0x000fe40007810000 */
[----:B------:R-:W-:Y:S02]  /*11400*/  FSEL R186, R18, -INF , P0 ;  /* 0xff80000012ba7808 */ /* 0x000fe40000000000 */
[----:B------:R-:W-:Y:S02]  /*11410*/  FMNMX.FTZ R5, R151, R5, !PT ;  /* 0x0000000597057209 */ /* 0x000fe40007810000 */
[----:B------:R-:W-:Y:S02]  /*11420*/  ISETP.GT.AND P0, PT, R3, 0x8, PT ;  /* 0x000000080300780c */ /* 0x000fe40003f04270 */
[----:B------:R-:W-:-:S02]  /*11430*/  FSEL R14, R45, -INF , P2 ;  /* 0xff8000002d0e7808 */ /* 0x000fc40001000000 */
[----:B------:R-:W-:Y:S02]  /*11440*/  FSEL R15, R24, -INF , P3 ;  /* 0xff800000180f7808 */ /* 0x000fe40001800000 */
[----:B------:R-:W-:Y:S02]  /*11450*/  FMNMX.FTZ R5, R153, R5, !PT ;  /* 0x0000000599057209 */ /* 0x000fe40007810000 */
[----:B------:R-:W-:Y:S02]  /*11460*/  FMNMX.FTZ R6, R41, R6, !PT ;  /* 0x0000000629067209 */ /* 0x000fe40007810000 */
[----:B------:R-:W-:Y:S02]  /*11470*/  FSEL R119, R17, -INF , P1 ;  /* 0xff80000011777808 */ /* 0x000fe40000800000 */
        /* <DEDUP_REMOVED lines=70> */
[----:B------:R-:W-:Y:S01]  /*118e0*/  ISETP.GT.AND P4, PT, R3, 0x41, PT ;  /* 0x000000410300780c */ /* 0x000fe20003f84270 */
[----:B------:R-:W1:Y:S01]  /*118f0*/  SHFL.BFLY PT, R10, R5, 0x2, 0x1f ;  /* 0x0c401f00050a7f89 */ /* 0x000e6200000e0000 */
[----:B------:R-:W-:Y:S02]  /*11900*/  FSEL R162, R162, -INF , P3 ;  /* 0xff800000a2a27808 */ /* 0x000fe40001800000 */
[----:B------:R-:W-:Y:S02]  /*11910*/  FMNMX.FTZ R8, R145, R8, !PT ;  /* 0x0000000891087209 */ /* 0x000fe40007810000 */
[----:B------:R-:W-:-:S02]  /*11920*/  FMNMX.FTZ R6, R207, R6, !PT ;  /* 0x00000006cf067209 */ /* 0x000fc40007810000 */
[----:B------:R-:W-:Y:S02]  /*11930*/  ISETP.GT.AND P1, PT, R3, 0x48, PT ;  /* 0x000000480300780c */ /* 0x000fe40003f24270 */
[----:B------:R-:W-:Y:S02]  /*11940*/  FSEL R163, R163, -INF , P4 ;  /* 0xff800000a3a37808 */ /* 0x000fe40002000000 */
        /* <DEDUP_REMOVED lines=16> */
[----:B------:R-:W-:Y:S02]  /*11a50*/  ISETP.GT.AND P0, PT, R3, 0x59, PT ;  /* 0x000000590300780c */ /* 0x000fe40003f04270 */
[----:B------:R-:W-:Y:S02]  /*11a60*/  FMNMX.FTZ R9, R35, R9, !PT ;  /* 0x0000000923097209 */ /* 0x000fe40007810000 */
[----:B------:R-:W-:Y:S02]  /*11a70*/  FSEL R178, R178, -INF , P4 ;  /* 0xff800000b2b27808 */ /* 0x000fe40002000000 */
[----:B------:R-:W-:Y:S02]  /*11a80*/  FMNMX.FTZ R8, R176, R8, !PT ;  /* 0x00000008b0087209 */ /* 0x000fe40007810000 */
[----:B------:R-:W-:Y:S02]  /*11a90*/  FMNMX.FTZ R6, R104, R6, !PT ;  /* 0x0000000668067209 */ /* 0x000fe40007810000 */
[----:B------:R-:W-:-:S02]  /*11aa0*/  FSEL R179, R179, -INF , P0 ;  /* 0xff800000b3b37808 */ /* 0x000fc40000000000 */
[----:B------:R-:W-:Y:S02]  /*11ab0*/  FMNMX.FTZ R9, R97, R9, !PT ;  /* 0x0000000961097209 */ /* 0x000fe40007810000 */
[C---:B------:R-:W-:Y:S02]  /*11ac0*/  ISETP.GT.AND P2, PT, R3.reuse, 0x58, PT ;  /* 0x000000580300780c */ /* 0x040fe40003f44270 */
[C---:B------:R-:W-:Y:S02]  /*11ad0*/  ISETP.GT.AND P1, PT, R3.reuse, 0x60, PT ;  /* 0x000000600300780c */ /* 0x040fe40003f24270 */
[C---:B------:R-:W-:Y:S02]  /*11ae0*/  ISETP.GT.AND P4, PT, R3.reuse, 0x61, PT ;  /* 0x000000610300780c */ /* 0x040fe40003f84270 */
[C---:B------:R-:W-:Y:S02]  /*11af0*/  ISETP.GT.AND P3, PT, R3.reuse, 0x68, PT ;  /* 0x000000680300780c */ /* 0x040fe40003f64270 */
[----:B------:R-:W-:-:S02]  /*11b00*/  ISETP.GT.AND P0, PT, R3, 0x69, PT ;  /* 0x000000690300780c */ /* 0x000fc40003f04270 */
[----:B------:R-:W-:Y:S02]  /*11b10*/  FMNMX.FTZ R3, R178, R8, !PT ;  /* 0x00000008b2037209 */ /* 0x000fe40007810000 */
[----:B------:R-:W-:Y:S02]  /*11b20*/  FMNMX.FTZ R6, R186, R6, !PT ;  /* 0x00000006ba067209 */ /* 0x000fe40007810000 */
[----:B-1----:R-:W-:Y:S02]  /*11b30*/  FMNMX.FTZ R8, R10, R5, !PT ;  /* 0x000000050a087209 */ /* 0x002fe40007810000 */
[----:B------:R-:W-:Y:S01]  /*11b40*/  FMNMX.FTZ R5, R116, R9, !PT ;  /* 0x0000000974057209 */ /* 0x000fe20007810000 */
[----:B------:R1:W-:Y:S01]  /*11b50*/  MUFU.TANH R10, R36 ;  /* 0x00000024000a7308 */ /* 0x0003e20000002400 */
[----:B------:R-:W-:Y:S01]  /*11b60*/  FMNMX.FTZ R6, R119, R6, !PT ;  /* 0x0000000677067209 */ /* 0x000fe20007810000 */
[----:B------:R-:W-:Y:S01]  /*11b70*/  SHFL.BFLY PT, R73, R8, 0x1, 0x1f ;  /* 0x0c201f0008497f89 */ /* 0x000fe200000e0000 */
[----:B------:R-:W-:-:S02]  /*11b80*/  FSEL R177, R177, -INF , P2 ;  /* 0xff800000b1b17808 */ /* 0x000fc40001000000 */
[----:B------:R-:W-:Y:S01]  /*11b90*/  FMNMX.FTZ R5, R118, R5, !PT ;  /* 0x0000000576057209 */ /* 0x000fe20007810000 */
[----:B------:R-:W2:Y:S01]  /*11ba0*/  SHFL.BFLY PT, R71, R6, 0x2, 0x1f ;  /* 0x0c401f0006477f89 */ /* 0x000ea200000e0000 */
[----:B------:R-:W-:Y:S01]  /*11bb0*/  FMNMX.FTZ R3, R177, R3, !PT ;  /* 0x00000003b1037209 */ /* 0x000fe20007810000 */
[----:B------:R-:W3:Y:S01]  /*11bc0*/  MUFU.TANH R9, R23 ;  /* 0x0000001700097308 */ /* 0x000ee20000002400 */
[----:B------:R-:W-:Y:S02]  /*11bd0*/  FMNMX.FTZ R5, R129, R5, !PT ;  /* 0x0000000581057209 */ /* 0x000fe40007810000 */
[----:B------:R-:W-:Y:S02]  /*11be0*/  FSEL R250, R62, -INF , P1 ;  /* 0xff8000003efa7808 */ /* 0x000fe40000800000 */
[----:B------:R-:W-:Y:S02]  /*11bf0*/  FMNMX.FTZ R3, R179, R3, !PT ;  /* 0x00000003b3037209 */ /* 0x000fe40007810000 */
[----:B------:R-:W-:Y:S01]  /*11c00*/  ISETP.GT.AND P1, PT, R7, 0x28, PT ;  /* 0x000000280700780c */ /* 0x000fe20003f24270 */
[----:B-1----:R-:W-:Y:S01]  /*11c10*/  LDSM.16.MT88.4 R36, [R226+0x100] ;  /* 0x00010000e224783b */ /* 0x002fe20000004200 */
[----:B------:R-:W-:-:S02]  /*11c20*/  FMNMX.FTZ R5, R150, R5, !PT ;  /* 0x0000000596057209 */ /* 0x000fc40007810000 */
[----:B------:R-:W-:Y:S02]  /*11c30*/  FSEL R248, R58, -INF , P4 ;  /* 0xff8000003af87808 */ /* 0x000fe40002000000 */
[----:B------:R-:W-:Y:S02]  /*11c40*/  FMNMX.FTZ R3, R250, R3, !PT ;  /* 0x00000003fa037209 */ /* 0x000fe40007810000 */
[----:B------:R-:W-:Y:S02]  /*11c50*/  ISETP.GT.AND P2, PT, R7, 0x29, PT ;  /* 0x000000290700780c */ /* 0x000fe40003f44270 */
[----:B------:R-:W-:Y:S02]  /*11c60*/  FSEL R117, R184, -INF , P1 ;  /* 0xff800000b8757808 */ /* 0x000fe40000800000 */
[----:B------:R-:W-:Y:S02]  /*11c70*/  FMNMX.FTZ R5, R152, R5, !PT ;  /* 0x0000000598057209 */ /* 0x000fe40007810000 */
[----:B------:R-:W-:-:S02]  /*11c80*/  FSEL R197, R54, -INF , P0 ;  /* 0xff80000036c57808 */ /* 0x000fc40000000000 */
[----:B------:R-:W-:Y:S02]  /*11c90*/  FSEL R189, R55, -INF , P3 ;  /* 0xff80000037bd7808 */ /* 0x000fe40001800000 */
[----:B------:R-:W-:Y:S02]  /*11ca0*/  FMNMX.FTZ R3, R248, R3, !PT ;  /* 0x00000003f8037209 */ /* 0x000fe40007810000 */
[----:B------:R-:W-:Y:S02]  /*11cb0*/  ISETP.GT.AND P0, PT, R7, 0x30, PT ;  /* 0x000000300700780c */ /* 0x000fe40003f04270 */
        /* <DEDUP_REMOVED lines=10> */
[----:B--2---:R-:W-:Y:S02]  /*11d60*/  FMNMX.FTZ R71, R6, R71, !PT ;  /* 0x0000004706477209 */ /* 0x004fe40007810000 */
[C---:B------:R-:W-:Y:S01]  /*11d70*/  ISETP.GT.AND P1, PT, R7.reuse, 0x39, PT ;  /* 0x000000390700780c */ /* 0x040fe20003f24270 */
[----:B------:R-:W1:Y:S01]  /*11d80*/  SHFL.BFLY PT, R6, R3, 0x2, 0x1f ;  /* 0x0c401f0003067f89 */ /* 0x000e6200000e0000 */
[----:B------:R-:W-:Y:S02]  /*11d90*/  FSEL R148, R124, -INF , P0 ;  /* 0xff8000007c947808 */ /* 0x000fe40000000000 */
[----:B------:R-:W-:Y:S02]  /*11da0*/  FMNMX.FTZ R5, R144, R5, !PT ;  /* 0x0000000590057209 */ /* 0x000fe40007810000 */
[----:B------:R-:W-:-:S02]  /*11db0*/  ISETP.GT.AND P0, PT, R7, 0x40, PT ;  /* 0x000000400700780c */ /* 0x000fc40003f04270 */
[----:B---3--:R-:W-:Y:S02]  /*11dc0*/  FSEL R149, R9, -INF , P1 ;  /* 0xff80000009957808 */ /* 0x008fe40000800000 */
[----:B------:R-:W-:Y:S01]  /*11dd0*/  FMNMX.FTZ R5, R148, R5, !PT ;  /* 0x0000000594057209 */ /* 0x000fe20007810000 */
[----:B------:R-:W2:Y:S01]  /*11de0*/  SHFL.BFLY PT, R9, R71, 0x1, 0x1f ;  /* 0x0c201f0047097f89 */ /* 0x000ea200000e0000 */
[----:B------:R-:W-:Y:S02]  /*11df0*/  ISETP.GT.AND P1, PT, R7, 0x41, PT ;  /* 0x000000410700780c */ /* 0x000fe40003f24270 */
[----:B------:R-:W-:Y:S02]  /*11e00*/  FSEL R160, R160, -INF , P0 ;  /* 0xff800000a0a07808 */ /* 0x000fe40000000000 */
[----:B------:R-:W-:Y:S02]  /*11e10*/  FMNMX.FTZ R5, R149, R5, !PT ;  /* 0x0000000595057209 */ /* 0x000fe40007810000 */
[----:B------:R-:W-:-:S02]  /*11e20*/  ISETP.GT.AND P0, PT, R7, 0x48, PT ;  /* 0x000000480700780c */ /* 0x000fc40003f04270 */
[----:B------:R-:W-:Y:S02]  /*11e30*/  FSEL R161, R161, -INF , P1 ;  /* 0xff800000a1a17808 */ /* 0x000fe40000800000 */
[----:B------:R-:W-:Y:S02]  /*11e40*/  FMNMX.FTZ R5, R160, R5, !PT ;  /* 0x00000005a0057209 */ /* 0x000fe40007810000 */
        /* <DEDUP_REMOVED lines=9> */
[----:B-1----:R-:W-:-:S02]  /*11ee0*/  FMNMX.FTZ R3, R3, R6, !PT ;  /* 0x0000000603037209 */ /* 0x002fc40007810000 */
[----:B------:R-:W1:Y:S01]  /*11ef0*/  MUFU.TANH R6, R42 ;  /* 0x0000002a00067308 */ /* 0x000e620000002400 */
[C---:B------:R-:W-:Y:S02]  /*11f00*/  ISETP.GT.AND P0, PT, R7.reuse, 0x58, PT ;  /* 0x000000580700780c */ /* 0x040fe40003f04270 */
[----:B------:R-:W-:Y:S01]  /*11f10*/  FSEL R181, R10, -INF , P1 ;  /* 0xff8000000ab57808 */ /* 0x000fe20000800000 */
[----:B------:R-:W3:Y:S01]  /*11f20*/  SHFL.BFLY PT, R70, R3, 0x1, 0x1f ;  /* 0x0c201f0003467f89 */ /* 0x000ee200000e0000 */
[----:B------:R-:W-:Y:S02]  /*11f30*/  FMNMX.FTZ R5, R180, R5, !PT ;  /* 0x00000005b4057209 */ /* 0x000fe40007810000 */
[----:B------:R-:W-:Y:S01]  /*11f40*/  ISETP.GT.AND P2, PT, R7, 0x59, PT ;  /* 0x000000590700780c */ /* 0x000fe20003f44270 */
[----:B------:R-:W4:Y:S01]  /*11f50*/  MUFU.TANH R10, R26 ;  /* 0x0000001a000a7308 */ /* 0x000f220000002400 */
[----:B------:R-:W-:Y:S02]  /*11f60*/  FSEL R182, R13, -INF , P0 ;  /* 0xff8000000db67808 */ /* 0x000fe40000000000 */
[----:B------:R-:W-:-:S02]  /*11f70*/  FMNMX.FTZ R5, R181, R5, !PT ;  /* 0x00000005b5057209 */ /* 0x000fc40007810000 */
[----:B------:R-:W-:Y:S02]  /*11f80*/  FMNMX.FTZ R73, R8, R73, !PT ;  /* 0x0000004908497209 */ /* 0x000fe40007810000 */
[C---:B------:R-:W-:Y:S01]  /*11f90*/  ISETP.GT.AND P1, PT, R7.reuse, 0x60, PT ;  /* 0x000000600700780c */ /* 0x040fe20003f24270 */
[----:B------:R2:W2:Y:S01]  /*11fa0*/  MUFU.TANH R8, R27 ;  /* 0x0000001b00087308 */ /* 0x0004a20000002400 */
[----:B------:R-:W-:Y:S02]  /*11fb0*/  FSEL R183, R12, -INF , P2 ;  /* 0xff8000000cb77808 */ /* 0x000fe40001000000 */
[----:B------:R-:W-:Y:S02]  /*11fc0*/  FMNMX.FTZ R5, R182, R5, !PT ;  /* 0x00000005b6057209 */ /* 0x000fe40007810000 */
[----:B------:R-:W-:Y:S02]  /*11fd0*/  ISETP.GT.AND P0, PT, R7, 0x61, PT ;  /* 0x000000610700780c */ /* 0x000fe40003f04270 */
[----:B------:R-:W-:-:S02]  /*11fe0*/  FSEL R210, R11, -INF , P1 ;  /* 0xff8000000bd27808 */ /* 0x000fc40000800000 */
[----:B------:R-:W-:Y:S02]  /*11ff0*/  FMNMX.FTZ R5, R183, R5, !PT ;  /* 0x00000005b7057209 */ /* 0x000fe40007810000 */
[----:B-1----:R-:W-:Y:S01]  /*12000*/  FSEL R251, R6, -INF , P0 ;  /* 0xff80000006fb7808 */ /* 0x002fe20000000000 */
[----:B------:R-:W-:Y:S01]  /*12010*/  FMUL.FTZ R6, R73, c[0x0][0x2d0] ;  /* 0x0000b40049067a20 */ /* 0x000fe20000410000 */
[----:B------:R-:W-:Y:S02]  /*12020*/  ISETP.GT.AND P2, PT, R7, 0x68, PT ;  /* 0x000000680700780c */ /* 0x000fe40003f44270 */
[----:B------:R-:W-:Y:S01]  /*12030*/  FMNMX.FTZ R5, R210, R5, !PT ;  /* 0x00000005d2057209 */ /* 0x000fe20007810000 */
[----:B--2---:R-:W-:Y:S01]  /*12040*/  LDSM.16.MT88.4 R24, [R225+0x100] ;  /* 0x00010000e118783b */ /* 0x004fe20000004200 */
[----:B------:R-:W-:Y:S02]  /*12050*/  FSETP.NEU.FTZ.AND P0, PT, R73, -INF , PT ;  /* 0xff8000004900780b */ /* 0x000fe40003f1d000 */
[----:B------:R-:W-:-:S02]  /*12060*/  ISETP.GT.AND P1, PT, R7, 0x69, PT ;  /* 0x000000690700780c */ /* 0x000fc40003f24270 */
[----:B----4-:R-:W-:Y:S02]  /*12070*/  FSEL R249, R10, -INF , P2 ;  /* 0xff8000000af97808 */ /* 0x010fe40001000000 */
[----:B------:R-:W-:Y:S02]  /*12080*/  FMNMX.FTZ R7, R251, R5, !PT ;  /* 0x00000005fb077209 */ /* 0x000fe40007810000 */
[----:B------:R-:W-:Y:S02]  /*12090*/  FSEL R6, R6, RZ, P0 ;  /* 0x000000ff06067208 */ /* 0x000fe40000000000 */
[----:B------:R-:W-:Y:S02]  /*120a0*/  FSEL R243, R8, -INF , P1 ;  /* 0xff80000008f37808 */ /* 0x000fe40000800000 */
[----:B------:R-:W-:Y:S01]  /*120b0*/  FMNMX.FTZ R8, R249, R7, !PT ;  /* 0x00000007f9087209 */ /* 0x000fe20007810000 */
[----:B------:R-:W-:Y:S01]  /*120c0*/  FFMA.FTZ R7, R20, c[0x0][0x2d0], -R6 ;  /* 0x0000b40014077a23 */ /* 0x000fe20000010806 */
[----:B------:R-:W-:-:S02]  /*120d0*/  FMNMX.FTZ R71, R71, R9, !PT ;  /* 0x0000000947477209 */ /* 0x000fc40007810000 */
[----:B---3--:R-:W-:Y:S01]  /*120e0*/  FMNMX.FTZ R70, R70, R3, !PT ;  /* 0x0000000346467209 */ /* 0x008fe20007810000 */
[----:B------:R1:W-:Y:S01]  /*120f0*/  MUFU.EX2 R221, R7 ;  /* 0x0000000700dd7308 */ /* 0x0003e20000000800 */
[C---:B------:R-:W-:Y:S01]  /*12100*/  FSETP.NEU.FTZ.AND P0, PT, R71.reuse, -INF , PT ;  /* 0xff8000004700780b */ /* 0x040fe20003f1d000 */
[----:B------:R-:W-:-:S05]  /*12110*/  FMUL.FTZ R5, R71, c[0x0][0x2d0] ;  /* 0x0000b40047057a20 */ /* 0x000fca0000410000 */
[----:B------:R-:W-:Y:S02]  /*12120*/  FSEL R5, R5, RZ, P0 ;  /* 0x000000ff05057208 */ /* 0x000fe40000000000 */
[----:B------:R-:W-:-:S03]  /*12130*/  FSETP.NEU.FTZ.AND P0, PT, R70, -INF , PT ;  /* 0xff8000004600780b */ /* 0x000fc60003f1d000 */
[--C-:B------:R-:W-:Y:S01]  /*12140*/  FFMA.FTZ R3, R19, c[0x0][0x2d0], -R5.reuse ;  /* 0x0000b40013037a23 */ /* 0x100fe20000010805 */
[----:B-1----:R-:W-:Y:S01]  /*12150*/  FMNMX.FTZ R7, R243, R8, !PT ;  /* 0x00000008f3077209 */ /* 0x002fe20007810000 */
[----:B------:R-:W-:Y:S02]  /*12160*/  FFMA.FTZ R8, R16, c[0x0][0x2d0], -R5 ;  /* 0x0000b40010087a23 */ /* 0x000fe40000010805 */
[----:B------:R1:W-:Y:S02]  /*12170*/  MUFU.EX2 R202, R3 ;  /* 0x0000000300ca7308 */ /* 0x0003e40000000800 */
[----:B------:R-:W2:Y:S06]  /*12180*/  SHFL.BFLY PT, R9, R7, 0x2, 0x1f ;  /* 0x0c401f0007097f89 */ /* 0x000eac00000e0000 */
[----:B------:R3:W-:Y:S01]  /*12190*/  MUFU.EX2 R201, R8 ;  /* 0x0000000800c97308 */ /* 0x0007e20000000800 */
[----:B-1----:R-:W-:-:S05]  /*121a0*/  FMUL.FTZ R3, R70, c[0x0][0x2d0] ;  /* 0x0000b40046037a20 */ /* 0x002fca0000410000 */
[----:B------:R-:W-:Y:S01]  /*121b0*/  FSEL R3, R3, RZ, P0 ;  /* 0x000000ff03037208 */ /* 0x000fe20000000000 */
[----:B---3--:R-:W-:-:S04]  /*121c0*/  FFMA.FTZ R8, R21, c[0x0][0x2d0], -R5 ;  /* 0x0000b40015087a23 */ /* 0x008fc80000010805 */
[----:B------:R-:W-:Y:S01]  /*121d0*/  FFMA.FTZ R0, R15, c[0x0][0x2d0], -R3 ;  /* 0x0000b4000f007a23 */ /* 0x000fe20000010803 */
[----:B--2---:R-:W-:Y:S01]  /*121e0*/  FMNMX.FTZ R7, R7, R9, !PT ;  /* 0x0000000907077209 */ /* 0x004fe20007810000 */
[----:B------:R1:W-:Y:S08]  /*121f0*/  MUFU.EX2 R59, R8 ;  /* 0x00000008003b7308 */ /* 0x0003f00000000800 */
[----:B------:R2:W-:Y:S01]  /*12200*/  MUFU.EX2 R208, R0 ;  /* 0x0000000000d07308 */ /* 0x0005e20000000800 */
[----:B-1----:R-:W-:-:S02]  /*12210*/  FFMA.FTZ R8, R22, c[0x0][0x2d0], -R5 ;  /* 0x0000b40016087a23 */ /* 0x002fc40000010805 */
[----:B------:R-:W-:Y:S05]  /*12220*/  LDSM.16.MT88.4 R20, [R224+0x100] ;  /* 0x00010000e014783b */ /* 0x000fea0000004200 */
[----:B------:R1:W-:Y:S01]  /*12230*/  MUFU.EX2 R198, R8 ;  /* 0x0000000800c67308 */ /* 0x0003e20000000800 */
[--C-:B--2---:R-:W-:Y:S02]  /*12240*/  FFMA.FTZ R0, R17, c[0x0][0x2d0], -R3.reuse ;  /* 0x0000b40011007a23 */ /* 0x104fe40000010803 */
[----:B------:R-:W-:Y:S05]  /*12250*/  LDSM.16.MT88.4 R16, [R227+0x100] ;  /* 0x00010000e310783b */ /* 0x000fea0000004200 */
[----:B------:R2:W-:Y:S01]  /*12260*/  MUFU.EX2 R212, R0 ;  /* 0x0000000000d47308 */ /* 0x0005e20000000800 */
[----:B-1----:R-:W-:-:S07]  /*12270*/  FFMA.FTZ R8, R14, c[0x0][0x2d0], -R3 ;  /* 0x0000b4000e087a23 */ /* 0x002fce0000010803 */
[----:B------:R1:W3:Y:S01]  /*12280*/  MUFU.EX2 R205, R8 ;  /* 0x0000000800cd7308 */ /* 0x0002e20000000800 */
[----:B--2---:R-:W-:-:S07]  /*12290*/  FFMA.FTZ R0, R28, c[0x0][0x2d0], -R3 ;  /* 0x0000b4001c007a23 */ /* 0x004fce0000010803 */
[----:B------:R2:W4:Y:S01]  /*122a0*/  MUFU.EX2 R195, R0 ;  /* 0x0000000000c37308 */ /* 0x0005220000000800 */
[----:B-1----:R-:W1:Y:S01]  /*122b0*/  SHFL.BFLY PT, R8, R7, 0x1, 0x1f ;  /* 0x0c201f0007087f89 */ /* 0x002e6200000e0000 */
[----:B---3--:R-:W-:Y:S01]  /*122c0*/  F2FP.PACK_AB R9, R208, R205 ;  /* 0x000000cdd009723e */ /* 0x008fe200000000ff */
[----:B--2---:R-:W-:Y:S01]  /*122d0*/  FFMA.FTZ R0, R29, c[0x0][0x2d0], -R6 ;  /* 0x0000b4001d007a23 */ /* 0x004fe20000010806 */
[----:B----4-:R-:W-:-:S04]  /*122e0*/  F2FP.PACK_AB R11, R195, R212 ;  /* 0x000000d4c30b723e */ /* 0x010fc800000000ff */
[----:B------:R2:W3:Y:S01]  /*122f0*/  MUFU.EX2 R211, R0 ;  /* 0x0000000000d37308 */ /* 0x0004e20000000800 */
[----:B-1----:R-:W-:Y:S02]  /*12300*/  FMNMX.FTZ R72, R7, R8, !PT ;  /* 0x0000000807487209 */ /* 0x002fe40007810000 */
[----:B------:R-:W-:Y:S01]  /*12310*/  MOV R7, R59 ;  /* 0x0000003b00077202 */ /* 0x000fe20000000f00 */
[----:B--2---:R-:W-:Y:S01]  /*12320*/  FFMA.FTZ R0, R30, c[0x0][0x2d0], -R6 ;  /* 0x0000b4001e007a23 */ /* 0x004fe20000010806 */
[C---:B------:R-:W-:Y:S01]  /*12330*/  FSETP.NEU.FTZ.AND P0, PT, R72.reuse, -INF , PT ;  /* 0xff8000004800780b */ /* 0x040fe20003f1d000 */
[----:B------:R-:W-:Y:S01]  /*12340*/  FMUL.FTZ R2, R72, c[0x0][0x2d0] ;  /* 0x0000b40048027a20 */ /* 0x000fe20000410000 */
[----:B------:R-:W-:Y:S01]  /*12350*/  F2FP.PACK_AB R8, R202, R201 ;  /* 0x000000c9ca08723e */ /* 0x000fe200000000ff */
[----:B------:R1:W-:Y:S01]  /*12360*/  MUFU.EX2 R4, R0 ;  /* 0x0000000000047308 */ /* 0x0003e20000000800 */
[----:B------:R-:W-:Y:S02]  /*12370*/  F2FP.PACK_AB R10, R198, R7 ;  /* 0x00000007c60a723e */ /* 0x000fe400000000ff */
[----:B---3--:R-:W-:-:S05]  /*12380*/  F2FP.PACK_AB R12, R211, R221 ;  /* 0x000000ddd30c723e */ /* 0x008fca00000000ff */
        /* <DEDUP_REMOVED lines=13> */
[----:B-1----:R-:W-:-:S07]  /*12460*/  FFMA.FTZ R2, R33, c[0x0][0x2d0], -R0 ;  /* 0x0000b40021027a23 */ /* 0x002fce0000010800 */
[----:B------:R-:W-:Y:S01]  /*12470*/  HMMA.16816.F32 R48, R8, R26, RZ ;  /* 0x0000001a0830723c */ /* 0x000fe200000018ff */
        /* <DEDUP_REMOVED lines=14> */
[----:B------:R1:W3:Y:S02]  /*12560*/  MUFU.EX2 R204, R2 ;  /* 0x0000000200cc7308 */ /* 0x0002e40000000800 */
[C---:B------:R-:W-:Y:S08]  /*12570*/  HMMA.16816.F32 R84, R12.reuse, R16, RZ ;  /* 0x000000100c54723c */ /* 0x040ff000000018ff */
[----:B------:R-:W-:Y:S01]  /*12580*/  HMMA.16816.F32 R108, R12, R18, RZ ;  /* 0x000000120c6c723c */ /* 0x000fe200000018ff */
[----:B------:R-:W4:Y:S01]  /*12590*/  LDSM.16.MT88.4 R16, [R225+0x900] ;  /* 0x00090000e110783b */ /* 0x000f220000004200 */
[----:B-1----:R-:W-:-:S06]  /*125a0*/  FFMA.FTZ R2, R75, c[0x0][0x2d0], -R5 ;  /* 0x0000b4004b027a23 */ /* 0x002fcc0000010805 */
[----:B------:R-:W-:Y:S01]  /*125b0*/  HMMA.16816.F32 R40, R8, R38, RZ ;  /* 0x000000260828723c */ /* 0x000fe200000018ff */
[----:B------:R1:W-:Y:S06]  /*125c0*/  MUFU.EX2 R184, R2 ;  /* 0x0000000200b87308 */ /* 0x0003ec0000000800 */
[----:B---3--:R-:W-:Y:S01]  /*125d0*/  F2FP.PACK_AB R8, R204, R194 ;  /* 0x000000c2cc08723e */ /* 0x008fe200000000ff */
[----:B------:R-:W-:Y:S01]  /*125e0*/  HMMA.16816.F32 R120, R12, R26, RZ ;  /* 0x0000001a0c78723c */ /* 0x000fe200000018ff */
[----:B-1----:R-:W-:-:S07]  /*125f0*/  FFMA.FTZ R2, R80, c[0x0][0x2d0], -R5 ;  /* 0x0000b40050027a23 */ /* 0x002fce0000010805 */
[C---:B------:R-:W-:Y:S01]  /*12600*/  HMMA.16816.F32 R80, R12.reuse, R24, RZ ;  /* 0x000000180c50723c */ /* 0x040fe200000018ff */
[----:B------:R1:W3:Y:S07]  /*12610*/  MUFU.EX2 R75, R2 ;  /* 0x00000002004b7308 */ /* 0x0002ee0000000800 */
[----:B------:R-:W-:Y:S07]  /*12620*/  HMMA.16816.F32 R24, R12, R36, RZ ;  /* 0x000000240c18723c */ /* 0x000fee00000018ff */
[----:B------:R-:W-:Y:S01]  /*12630*/  MOV R37, R208 ;  /* 0x000000d000257202 */ /* 0x000fe20000000f00 */
[----:B-1----:R-:W-:Y:S01]  /*12640*/  FFMA.FTZ R2, R68, c[0x0][0x2d0], -R3 ;  /* 0x0000b40044027a23 */ /* 0x002fe20000010803 */
[----:B---3--:R-:W-:-:S03]  /*12650*/  F2FP.PACK_AB R10, R75, R184 ;  /* 0x000000b84b0a723e */ /* 0x008fc600000000ff */
[----:B------:R1:W-:Y:S02]  /*12660*/  MUFU.EX2 R185, R2 ;  /* 0x0000000200b97308 */ /* 0x0003e40000000800 */
[----:B-1----:R-:W-:-:S06]  /*12670*/  FFMA.FTZ R2, R69, c[0x0][0x2d0], -R3 ;  /* 0x0000b40045027a23 */ /* 0x002fcc0000010803 */
[----:B------:R1:W3:Y:S02]  /*12680*/  MUFU.EX2 R69, R2 ;  /* 0x0000000200457308 */ /* 0x0002e40000000800 */
[----:B-1----:R-:W-:Y:S01]  /*12690*/  FFMA.FTZ R2, R74, c[0x0][0x2d0], -R3 ;  /* 0x0000b4004a027a23 */ /* 0x002fe20000010803 */
[----:B---3--:R-:W-:Y:S01]  /*126a0*/  F2FP.PACK_AB R9, R69, R185 ;  /* 0x000000b94509723e */ /* 0x008fe200000000ff */
[----:B------:R-:W-:-:S04]  /*126b0*/  IMAD.MOV.U32 R74, RZ, RZ, R104 ;  /* 0x000000ffff4a7224 */ /* 0x000fc800078e0068 */
[----:B------:R1:W-:Y:S01]  /*126c0*/  MUFU.EX2 R206, R2 ;  /* 0x0000000200ce7308 */ /* 0x0003e20000000800 */
[----:B------:R-:W-:Y:S01]  /*126d0*/  HMMA.16816.F32 R104, R12, R38, RZ ;  /* 0x000000260c68723c */ /* 0x000fe200000018ff */
[----:B------:R-:W3:Y:S01]  /*126e0*/  LDSM.16.MT88.4 R12, [R224+0x1100] ;  /* 0x00110000e00c783b */ /* 0x000ee20000004200 */
[----:B-1----:R-:W-:-:S05]  /*126f0*/  FFMA.FTZ R2, R92, c[0x0][0x2d0], -R3 ;  /* 0x0000b4005c027a23 */ /* 0x002fca0000010803 */
[----:B------:R1:W1:Y:S02]  /*12700*/  MUFU.EX2 R68, R2 ;  /* 0x0000000200447308 */ /* 0x0002640000000800 */
[----:B-1----:R-:W-:Y:S01]  /*12710*/  FFMA.FTZ R2, R93, c[0x0][0x2d0], -R6 ;  /* 0x0000b4005d027a23 */ /* 0x002fe20000010806 */
[----:B------:R-:W-:-:S05]  /*12720*/  F2FP.PACK_AB R11, R68, R206 ;  /* 0x000000ce440b723e */ /* 0x000fca00000000ff */
[----:B------:R1:W-:Y:S02]  /*12730*/  MUFU.EX2 R247, R2 ;  /* 0x0000000200f77308 */ /* 0x0003e40000000800 */
[C---:B--2---:R-:W-:Y:S08]  /*12740*/  HMMA.16816.F32 R124, R8.reuse, R20, R76 ;  /* 0x00000014087c723c */ /* 0x044ff0000000184c */
[----:B------:R-:W-:Y:S01]  /*12750*/  HMMA.16816.F32 R76, R8, R22, R64 ;  /* 0x00000016084c723c */ /* 0x000fe20000001840 */
[----:B-1----:R-:W-:-:S04]  /*12760*/  FFMA.FTZ R2, R94, c[0x0][0x2d0], -R6 ;  /* 0x0000b4005e027a23 */ /* 0x002fc80000010806 */
[----:B------:R1:W2:Y:S03]  /*12770*/  MUFU.EX2 R246, R2 ;  /* 0x0000000200f67308 */ /* 0x0002a60000000800 */
[C---:B------:R-:W-:Y:S07]  /*12780*/  HMMA.16816.F32 R64, R8.reuse, R34, R56 ;  /* 0x000000220840723c */ /* 0x040fee0000001838 */
[----:B------:R-:W-:Y:S01]  /*12790*/  IMAD.MOV.U32 R59, RZ, RZ, R210 ;  /* 0x000000ffff3b7224 */ /* 0x000fe200078e00d2 */
        /* <DEDUP_REMOVED lines=11> */
[----:B--2---:R-:W-:-:S02]  /*12850*/  F2FP.PACK_AB R8, R246, R247 ;  /* 0x000000f7f608723e */ /* 0x004fc400000000ff */
[----:B----4-:R-:W-:Y:S01]  /*12860*/  F2FP.PACK_AB R10, R245, R223 ;  /* 0x000000dff50a723e */ /* 0x010fe200000000ff */
[----:B-1----:R-:W-:Y:S02]  /*12870*/  FFMA.FTZ R2, R116, c[0x0][0x2d0], -R0 ;  /* 0x0000b40074027a23 */ /* 0x002fe40000010800 */
[----:B------:R-:W-:Y:S02]  /*12880*/  IMAD.MOV.U32 R116, RZ, RZ, R214 ;  /* 0x000000ffff747224 */ /* 0x000fe400078e00d6 */
[----:B------:R1:W2:Y:S02]  /*12890*/  MUFU.EX2 R218, R2 ;  /* 0x0000000200da7308 */ /* 0x0002a40000000800 */
[----:B-1----:R-:W-:Y:S01]  /*128a0*/  FFMA.FTZ R2, R118, c[0x0][0x2d0], -R0 ;  /* 0x0000b40076027a23 */ /* 0x002fe20000010800 */
[----:B--2---:R-:W-:Y:S01]  /*128b0*/  F2FP.PACK_AB R9, R218, R215 ;  /* 0x000000d7da09723e */ /* 0x004fe200000000ff */
[----:B------:R-:W-:-:S04]  /*128c0*/  IMAD.MOV.U32 R118, RZ, RZ, R212 ;  /* 0x000000ffff767224 */ /* 0x000fc800078e00d4 */
        /* <DEDUP_REMOVED lines=8> */
[----:B-1----:R-:W-:-:S06]  /*12950*/  FFMA.FTZ R2, R130, c[0x0][0x2d0], -R5 ;  /* 0x0000b40082027a23 */ /* 0x002fcc0000010805 */
[----:B------:R-:W-:Y:S01]  /*12960*/  IMAD.MOV.U32 R104, RZ, RZ, R201 ;  /* 0x000000ffff687224 */ /* 0x000fe200078e00c9 */
[----:B------:R1:W-:Y:S01]  /*12970*/  MUFU.EX2 R212, R2 ;  /* 0x0000000200d47308 */ /* 0x0003e20000000800 */
[----:B------:R-:W-:Y:S01]  /*12980*/  HMMA.16816.F32 R40, R8, R22, R100 ;  /* 0x000000160828723c */ /* 0x000fe20000001864 */
[----:B------:R-:W2:Y:S01]  /*12990*/  LDSM.16.MT88.4 R20, [R227+0x1100] ;  /* 0x00110000e314783b */ /* 0x000ea20000004200 */
[----:B------:R-:W-:Y:S01]  /*129a0*/  IMAD.MOV.U32 R107, RZ, RZ, R190 ;  /* 0x000000ffff6b7224 */ /* 0x000fe200078e00be */
[----:B------:R-:W-:Y:S01]  /*129b0*/  MOV R105, R188 ;  /* 0x000000bc00697202 */ /* 0x000fe20000000f00 */
[----:B------:R-:W-:-:S04]  /*129c0*/  IMAD.MOV.U32 R106, RZ, RZ, R189 ;  /* 0x000000ffff6a7224 */ /* 0x000fc800078e00bd */
[----:B------:R-:W-:Y:S01]  /*129d0*/  HMMA.16816.F32 R52, R8, R32, R84 ;  /* 0x000000200834723c */ /* 0x000fe20000001854 */
[----:B-1----:R-:W-:-:S07]  /*129e0*/  FFMA.FTZ R2, R136, c[0x0][0x2d0], -R5 ;  /* 0x0000b40088027a23 */ /* 0x002fce0000010805 */
[----:B------:R-:W-:Y:S01]  /*129f0*/  HMMA.16816.F32 R80, R8, R16, R80 ;  /* 0x000000100850723c */ /* 0x000fe20000001850 */
[----:B------:R-:W-:Y:S01]  /*12a00*/  IMAD.MOV.U32 R136, RZ, RZ, R206 ;  /* 0x000000ffff887224 */ /* 0x000fe200078e00ce */
[----:B------:R1:W4:Y:S02]  /*12a10*/  MUFU.EX2 R214, R2 ;  /* 0x0000000200d67308 */ /* 0x0003240000000800 */
[----:B-1----:R-:W-:Y:S02]  /*12a20*/  FFMA.FTZ R2, R137, c[0x0][0x2d0], -R5 ;  /* 0x0000b40089027a23 */ /* 0x002fe40000010805 */
[----:B------:R-:W-:-:S04]  /*12a30*/  IMAD.MOV.U32 R137, RZ, RZ, R205 ;  /* 0x000000ffff897224 */ /* 0x000fc800078e00cd */
[----:B------:R1:W-:Y:S02]  /*12a40*/  MUFU.EX2 R210, R2 ;  /* 0x0000000200d27308 */ /* 0x0003e40000000800 */
[----:B-1----:R-:W-:Y:S02]  /*12a50*/  FFMA.FTZ R2, R138, c[0x0][0x2d0], -R5 ;  /* 0x0000b4008a027a23 */ /* 0x002fe40000010805 */
[----:B------:R-:W-:-:S04]  /*12a60*/  IMAD.MOV.U32 R138, RZ, RZ, R116 ;  /* 0x000000ffff8a7224 */ /* 0x000fc800078e0074 */
[----:B------:R1:W-:Y:S02]  /*12a70*/  MUFU.EX2 R208, R2 ;  /* 0x0000000200d07308 */ /* 0x0003e40000000800 */
[--C-:B-1----:R-:W-:Y:S02]  /*12a80*/  FFMA.FTZ R2, R128, c[0x0][0x2d0], -R3.reuse ;  /* 0x0000b40080027a23 */ /* 0x102fe40000010803 */
[----:B------:R-:W-:Y:S01]  /*12a90*/  HMMA.16816.F32 R128, R8, R28, R24 ;  /* 0x0000001c0880723c */ /* 0x000fe20000001818 */
[----:B------:R-:W1:Y:S03]  /*12aa0*/  LDSM.16.MT88.4 R24, [R225+0x1100] ;  /* 0x00110000e118783b */ /* 0x000e660000004200 */
[----:B------:R2:W-:Y:S02]  /*12ab0*/  MUFU.EX2 R206, R2 ;  /* 0x0000000200ce7308 */ /* 0x0005e40000000800 */
[----:B--2---:R-:W-:-:S02]  /*12ac0*/  FFMA.FTZ R2, R133, c[0x0][0x2d0], -R3 ;  /* 0x0000b40085027a23 */ /* 0x004fc40000010803 */
[----:B------:R-:W-:-:S04]  /*12ad0*/  IMAD.MOV.U32 R133, RZ, RZ, R204 ;  /* 0x000000ffff857224 */ /* 0x000fc800078e00cc */
[----:B------:R2:W1:Y:S02]  /*12ae0*/  MUFU.EX2 R205, R2 ;  /* 0x0000000200cd7308 */ /* 0x0004640000000800 */
[----:B--2---:R-:W-:Y:S02]  /*12af0*/  FFMA.FTZ R2, R134, c[0x0][0x2d0], -R3 ;  /* 0x0000b40086027a23 */ /* 0x004fe40000010803 */
[----:B------:R-:W-:-:S04]  /*12b00*/  IMAD.MOV.U32 R134, RZ, RZ, R37 ;  /* 0x000000ffff867224 */ /* 0x000fc800078e0025 */
[----:B------:R2:W-:Y:S01]  /*12b10*/  MUFU.EX2 R204, R2 ;  /* 0x0000000200cc7308 */ /* 0x0005e20000000800 */
[C---:B------:R-:W-:Y:S01]  /*12b20*/  HMMA.16816.F32 R36, R8.reuse, R34, R108 ;  /* 0x000000220824723c */ /* 0x040fe2000000186c */
[----:B------:R-:W3:Y:S06]  /*12b30*/  LDSM.16.MT88.4 R32, [R226+0x1100] ;  /* 0x00110000e220783b */ /* 0x000eec0000004200 */
[----:B------:R-:W-:Y:S01]  /*12b40*/  IMAD.MOV.U32 R109, RZ, RZ, R203 ;  /* 0x000000ffff6d7224 */ /* 0x000fe200078e00cb */
[----:B------:R-:W-:Y:S01]  /*12b50*/  MOV R110, R59 ;  /* 0x0000003b006e7202 */ /* 0x000fe20000000f00 */
[----:B------:R-:W-:Y:S01]  /*12b60*/  IMAD.MOV.U32 R111, RZ, RZ, R197 ;  /* 0x000000ffff6f7224 */ /* 0x000fe200078e00c5 */
[----:B------:R-:W-:Y:S01]  /*12b70*/  HMMA.16816.F32 R56, R8, R18, R120 ;  /* 0x000000120838723c */ /* 0x000fe20000001878 */
[----:B------:R-:W-:Y:S01]  /*12b80*/  IMAD.MOV.U32 R108, RZ, RZ, R4 ;  /* 0x000000ffff6c7224 */ /* 0x000fe200078e0004 */
[----:B------:R-:W-:Y:S01]  /*12b90*/  MOV R4, R192 ;  /* 0x000000c000047202 */ /* 0x000fe20000000f00 */
[----:B------:R-:W-:Y:S01]  /*12ba0*/  LDSM.16.MT88.4 R16, [R224+0x1900] ;  /* 0x00190000e010783b */ /* 0x000fe20000004200 */
[----:B--2---:R-:W-:-:S02]  /*12bb0*/  FFMA.FTZ R2, R135, c[0x0][0x2d0], -R3 ;  /* 0x0000b40087027a23 */ /* 0x004fc40000010803 */
[----:B------:R-:W-:Y:S01]  /*12bc0*/  IMAD.MOV.U32 R135, RZ, RZ, R202 ;  /* 0x000000ffff877224 */ /* 0x000fe200078e00ca */
[----:B------:R-:W-:Y:S01]  /*12bd0*/  MOV R122, R136 ;  /* 0x00000088007a7202 */ /* 0x000fe20000000f00 */
[----:B------:R2:W2:Y:S01]  /*12be0*/  MUFU.EX2 R203, R2 ;  /* 0x0000000200cb7308 */ /* 0x0004a20000000800 */
[----:B------:R-:W-:Y:S01]  /*12bf0*/  MOV R136, R68 ;  /* 0x0000004400887202 */ /* 0x000fe20000000f00 */
[----:B------:R-:W-:Y:S01]  /*12c00*/  IMAD.MOV.U32 R68, RZ, RZ, R193 ;  /* 0x000000ffff447224 */ /* 0x000fe200078e00c1 */
[----:B----4-:R-:W-:Y:S01]  /*12c10*/  F2FP.PACK_AB R8, R214, R212 ;  /* 0x000000d4d608723e */ /* 0x010fe200000000ff */
[----:B------:R-:W-:Y:S01]  /*12c20*/  IMAD.MOV.U32 R120, RZ, RZ, R191 ;  /* 0x000000ffff787224 */ /* 0x000fe200078e00bf */
[----:B-1----:R-:W-:Y:S01]  /*12c30*/  F2FP.PACK_AB R9, R205, R206 ;  /* 0x000000cecd09723e */ /* 0x002fe200000000ff */
[----:B------:R-:W-:Y:S01]  /*12c40*/  IMAD.MOV.U32 R121, RZ, RZ, R184 ;  /* 0x000000ffff797224 */ /* 0x000fe200078e00b8 */
[----:B------:R-:W-:Y:S01]  /*12c50*/  F2FP.PACK_AB R10, R208, R210 ;  /* 0x000000d2d00a723e */ /* 0x000fe200000000ff */
[----:B------:R-:W-:-:S02]  /*12c60*/  IMAD.MOV.U32 R123, RZ, RZ, R118 ;  /* 0x000000ffff7b7224 */ /* 0x000fc400078e0076 */
[----:B--2---:R-:W-:Y:S01]  /*12c70*/  FFMA.FTZ R2, R139, c[0x0][0x2d0], -R6 ;  /* 0x0000b4008b027a23 */ /* 0x004fe20000010806 */
[----:B------:R-:W-:Y:S01]  /*12c80*/  F2FP.PACK_AB R11, R203, R204 ;  /* 0x000000cccb0b723e */ /* 0x000fe200000000ff */
[----:B------:R-:W-:Y:S02]  /*12c90*/  IMAD.MOV.U32 R139, RZ, RZ, R196 ;  /* 0x000000ffff8b7224 */ /* 0x000fe400078e00c4 */
[----:B------:R1:W2:Y:S04]  /*12ca0*/  MUFU.EX2 R202, R2 ;  /* 0x0000000200ca7308 */ /* 0x0002a80000000800 */
[C---:B---3--:R-:W-:Y:S08]  /*12cb0*/  HMMA.16816.F32 R84, R8.reuse, R14, R76 ;  /* 0x0000000e0854723c */ /* 0x048ff0000000184c */
[----:B------:R-:W-:Y:S01]  /*12cc0*/  HMMA.16816.F32 R76, R8, R22, R64 ;  /* 0x00000016084c723c */ /* 0x000fe20000001840 */
[----:B-1----:R-:W-:-:S04]  /*12cd0*/  FFMA.FTZ R2, R140, c[0x0][0x2d0], -R6 ;  /* 0x0000b4008c027a23 */ /* 0x002fc80000010806 */
[----:B------:R1:W-:Y:S03]  /*12ce0*/  MUFU.EX2 R201, R2 ;  /* 0x0000000200c97308 */ /* 0x0003e60000000800 */
[C---:B------:R-:W-:Y:S08]  /*12cf0*/  HMMA.16816.F32 R64, R8.reuse, R26, R60 ;  /* 0x0000001a0840723c */ /* 0x040ff0000000183c */
[----:B------:R-:W-:Y:S01]  /*12d00*/  HMMA.16816.F32 R124, R8, R12, R124 ;  /* 0x0000000c087c723c */ /* 0x000fe2000000187c */
[----:B-1----:R-:W-:-:S07]  /*12d10*/  FFMA.FTZ R2, R146, c[0x0][0x2d0], -R6 ;  /* 0x0000b40092027a23 */ /* 0x002fce0000010806 */
[C---:B------:R-:W-:Y:S01]  /*12d20*/  HMMA.16816.F32 R112, R8.reuse, R20, R112 ;  /* 0x000000140870723c */ /* 0x040fe20000001870 */
[----:B------:R-:W-:Y:S02]  /*12d30*/  IMAD.MOV.U32 R146, RZ, RZ, R137 ;  /* 0x000000ffff927224 */ /* 0x000fe400078e0089 */
[----:B------:R-:W-:Y:S02]  /*12d40*/  IMAD.MOV.U32 R137, RZ, RZ, R75 ;  /* 0x000000ffff897224 */ /* 0x000fe400078e004b */
[----:B------:R-:W-:Y:S02]  /*12d50*/  IMAD.MOV.U32 R75, RZ, RZ, R200 ;  /* 0x000000ffff4b7224 */ /* 0x000fe400078e00c8 */
[----:B------:R1:W3:Y:S01]  /*12d60*/  MUFU.EX2 R200, R2 ;  /* 0x0000000200c87308 */ /* 0x0002e20000000800 */
[C---:B------:R-:W-:Y:S08]  /*12d70*/  HMMA.16816.F32 R96, R8.reuse, R24, R96 ;  /* 0x000000180860723c */ /* 0x040ff00000001860 */
[----:B------:R-:W-:Y:S01]  /*12d80*/  HMMA.16816.F32 R100, R8, R32, R92 ;  /* 0x000000200864723c */ /* 0x000fe2000000185c */
[----:B-1----:R-:W-:-:S07]  /*12d90*/  FFMA.FTZ R2, R151, c[0x0][0x2d0], -R6 ;  /* 0x0000b40097027a23 */ /* 0x002fce0000010806 */
[----:B------:R-:W-:Y:S01]  /*12da0*/  HMMA.16816.F32 R60, R8, R34, R44 ;  /* 0x00000022083c723c */ /* 0x000fe2000000182c */
[----:B------:R-:W-:Y:S02]  /*12db0*/  IMAD.MOV.U32 R151, RZ, RZ, R199 ;  /* 0x000000ffff977224 */ /* 0x000fe400078e00c7 */
[----:B------:R1:W-:Y:S04]  /*12dc0*/  MUFU.EX2 R199, R2 ;  /* 0x0000000200c77308 */ /* 0x0003e80000000800 */
[----:B--2---:R-:W-:Y:S02]  /*12dd0*/  F2FP.PACK_AB R8, R202, R219 ;  /* 0x000000dbca08723e */ /* 0x004fe400000000ff */
[----:B---3--:R-:W-:Y:S01]  /*12de0*/  F2FP.PACK_AB R10, R200, R201 ;  /* 0x000000c9c80a723e */ /* 0x008fe200000000ff */
[----:B-1----:R-:W-:-:S02]  /*12df0*/  FFMA.FTZ R2, R150, c[0x0][0x2d0], -R0 ;  /* 0x0000b40096027a23 */ /* 0x002fc40000010800 */
[----:B------:R-:W-:Y:S02]  /*12e00*/  IMAD.MOV.U32 R150, RZ, RZ, R198 ;  /* 0x000000ffff967224 */ /* 0x000fe400078e00c6 */
[----:B------:R1:W-:Y:S02]  /*12e10*/  MUFU.EX2 R198, R2 ;  /* 0x0000000200c67308 */ /* 0x0003e40000000800 */
[----:B-1----:R-:W-:Y:S01]  /*12e20*/  FFMA.FTZ R2, R152, c[0x0][0x2d0], -R0 ;  /* 0x0000b40098027a23 */ /* 0x002fe20000010800 */
[----:B------:R-:W-:-:S05]  /*12e30*/  MOV R152, R195 ;  /* 0x000000c300987202 */ /* 0x000fca0000000f00 */
[----:B------:R1:W2:Y:S02]  /*12e40*/  MUFU.EX2 R197, R2 ;  /* 0x0000000200c57308 */ /* 0x0002a40000000800 */
[----:B-1----:R-:W-:Y:S01]  /*12e50*/  FFMA.FTZ R2, R117, c[0x0][0x2d0], -R0 ;  /* 0x0000b40075027a23 */ /* 0x002fe20000010800 */
[----:B--2---:R-:W-:-:S05]  /*12e60*/  F2FP.PACK_AB R9, R197, R198 ;  /* 0x000000c6c509723e */ /* 0x004fca00000000ff */
        /* <DEDUP_REMOVED lines=8> */
[C---:B------:R-:W-:Y:S08]  /*12ef0*/  HMMA.16816.F32 R48, R8.reuse, R12, R48 ;  /* 0x0000000c0830723c */ /* 0x040ff00000001830 */
[----:B------:R-:W-:Y:S01]  /*12f00*/  HMMA.16816.F32 R44, R8, R14, R40 ;  /* 0x0000000e082c723c */ /* 0x000fe20000001828 */
[----:B------:R-:W-:Y:S01]  /*12f10*/  LDSM.16.MT88.4 R12, [R227+0x1900] ;  /* 0x00190000e30c783b */ /* 0x000fe20000004200 */
[----:B-1----:R-:W-:-:S02]  /*12f20*/  FFMA.FTZ R2, R155, c[0x0][0x2d0], -R6 ;  /* 0x0000b4009b027a23 */ /* 0x002fc40000010806 */
[----:B------:R-:W-:Y:S02]  /*12f30*/  IMAD.MOV.U32 R155, RZ, RZ, R187 ;  /* 0x000000ffff9b7224 */ /* 0x000fe400078e00bb */
[----:B------:R1:W-:Y:S02]  /*12f40*/  MUFU.EX2 R193, R2 ;  /* 0x0000000200c17308 */ /* 0x0003e40000000800 */
[C---:B------:R-:W-:Y:S08]  /*12f50*/  HMMA.16816.F32 R40, R8.reuse, R20, R52 ;  /* 0x000000140828723c */ /* 0x040ff00000001834 */
[----:B------:R-:W-:Y:S01]  /*12f60*/  HMMA.16816.F32 R36, R8, R22, R36 ;  /* 0x000000160824723c */ /* 0x000fe20000001824 */
[----:B------:R-:W-:Y:S01]  /*12f70*/  LDSM.16.MT88.4 R20, [R224+0x2100] ;  /* 0x00210000e014783b */ /* 0x000fe20000004200 */
[----:B-1----:R-:W-:-:S06]  /*12f80*/  FFMA.FTZ R2, R154, c[0x0][0x2d0], -R5 ;  /* 0x0000b4009a027a23 */ /* 0x002fcc0000010805 */
[C---:B------:R-:W-:Y:S01]  /*12f90*/  HMMA.16816.F32 R28, R8.reuse, R24, R80 ;  /* 0x00000018081c723c */ /* 0x040fe20000001850 */
[----:B------:R-:W-:Y:S01]  /*12fa0*/  IMAD.MOV.U32 R154, RZ, RZ, R186 ;  /* 0x000000ffff9a7224 */ /* 0x000fe200078e00ba */
[----:B------:R1:W-:Y:S06]  /*12fb0*/  MUFU.EX2 R192, R2 ;  /* 0x0000000200c07308 */ /* 0x0003ec0000000800 */
[C---:B------:R-:W-:Y:S01]  /*12fc0*/  HMMA.16816.F32 R56, R8.reuse, R26, R56 ;  /* 0x0000001a0838723c */ /* 0x040fe20000001838 */
[----:B------:R-:W-:Y:S07]  /*12fd0*/  LDSM.16.MT88.4 R24, [R225+0x1900] ;  /* 0x00190000e118783b */ /* 0x000fee0000004200 */
[----:B------:R-:W-:Y:S01]  /*12fe0*/  HMMA.16816.F32 R92, R8, R32, R128 ;  /* 0x00000020085c723c */ /* 0x000fe20000001880 */
[----:B-1----:R-:W-:-:S04]  /*12ff0*/  FFMA.FTZ R2, R156, c[0x0][0x2d0], -R5 ;  /* 0x0000b4009c027a23 */ /* 0x002fc80000010805 */
[----:B------:R1:W2:Y:S03]  /*13000*/  MUFU.EX2 R191, R2 ;  /* 0x0000000200bf7308 */ /* 0x0002a60000000800 */
[----:B------:R-:W-:Y:S01]  /*13010*/  HMMA.16816.F32 R88, R8, R34, R88 ;  /* 0x000000220858723c */ /* 0x000fe20000001858 */
[----:B------:R-:W3:Y:S01]  /*13020*/  LDSM.16.MT88.4 R32, [R226+0x1900] ;  /* 0x00190000e220783b */ /* 0x000ee20000004200 */
[----:B-1----:R-:W-:-:S05]  /*13030*/  FFMA.FTZ R2, R157, c[0x0][0x2d0], -R5 ;  /* 0x0000b4009d027a23 */ /* 0x002fca0000010805 */
[----:B--2---:R-:W-:Y:S01]  /*13040*/  F2FP.PACK_AB R8, R191, R192 ;  /* 0x000000c0bf08723e */ /* 0x004fe200000000ff */
        /* <DEDUP_REMOVED lines=16> */
[C---:B---3--:R-:W-:Y:S08]  /*13150*/  HMMA.16816.F32 R80, R8.reuse, R32, R100 ;  /* 0x000000200850723c */ /* 0x048ff00000001864 */
[----:B------:R-:W-:Y:S01]  /*13160*/  HMMA.16816.F32 R156, R8, R24, R96 ;  /* 0x00000018089c723c */ /* 0x000fe20000001860 */
[----:B-1----:R-:W-:-:S02]  /*13170*/  FFMA.FTZ R2, R165, c[0x0][0x2d0], -R6 ;  /* 0x0000b400a5027a23 */ /* 0x002fc40000010806 */
[----:B------:R-:W-:Y:S02]  /*13180*/  IMAD.MOV.U32 R165, RZ, RZ, R110 ;  /* 0x000000ffffa57224 */ /* 0x000fe400078e006e */
[----:B------:R1:W-:Y:S03]  /*13190*/  MUFU.EX2 R118, R2 ;  /* 0x0000000200767308 */ /* 0x0003e60000000800 */
[C---:B------:R-:W-:Y:S08]  /*131a0*/  HMMA.16816.F32 R128, R8.reuse, R18, R84 ;  /* 0x000000120880723c */ /* 0x040ff00000001854 */
[----:B------:R-:W-:Y:S01]  /*131b0*/  HMMA.16816.F32 R124, R8, R16, R124 ;  /* 0x00000010087c723c */ /* 0x000fe2000000187c */
[----:B-1----:R-:W-:-:S07]  /*131c0*/  FFMA.FTZ R2, R169, c[0x0][0x2d0], -R6 ;  /* 0x0000b400a9027a23 */ /* 0x002fce0000010806 */
[----:B------:R-:W-:Y:S01]  /*131d0*/  HMMA.16816.F32 R84, R8, R26, R64 ;  /* 0x0000001a0854723c */ /* 0x000fe20000001840 */
[----:B------:R-:W-:Y:S01]  /*131e0*/  IMAD.MOV.U32 R169, RZ, RZ, R120 ;  /* 0x000000ffffa97224 */ /* 0x000fe200078e0078 */
[----:B------:R1:W-:Y:S01]  /*131f0*/  MUFU.EX2 R117, R2 ;  /* 0x0000000200757308 */ /* 0x0003e20000000800 */
[----:B------:R-:W-:Y:S02]  /*13200*/  IMAD.MOV.U32 R120, RZ, RZ, R108 ;  /* 0x000000ffff787224 */ /* 0x000fe400078e006c */
[----:B-1----:R-:W-:Y:S02]  /*13210*/  FFMA.FTZ R2, R170, c[0x0][0x2d0], -R6 ;  /* 0x0000b400aa027a23 */ /* 0x002fe40000010806 */
[----:B------:R-:W-:-:S03]  /*13220*/  IMAD.MOV.U32 R170, RZ, RZ, R107 ;  /* 0x000000ffffaa7224 */ /* 0x000fc600078e006b */
[----:B------:R1:W-:Y:S02]  /*13230*/  MUFU.EX2 R116, R2 ;  /* 0x0000000200747308 */ /* 0x0003e40000000800 */
[----:B-1----:R-:W-:Y:S02]  /*13240*/  FFMA.FTZ R2, R141, c[0x0][0x2d0], -R0 ;  /* 0x0000b4008d027a23 */ /* 0x002fe40000010800 */
[----:B------:R-:W-:Y:S04]  /*13250*/  HMMA.16816.F32 R140, R8, R12, R112 ;  /* 0x0000000c088c723c */ /* 0x000fe80000001870 */
[----:B------:R1:W-:Y:S03]  /*13260*/  MUFU.EX2 R110, R2 ;  /* 0x00000002006e7308 */ /* 0x0003e60000000800 */
[----:B------:R-:W-:Y:S01]  /*13270*/  IMAD.MOV.U32 R112, RZ, RZ, R109 ;  /* 0x000000ffff707224 */ /* 0x000fe200078e006d */
[----:B------:R-:W-:Y:S01]  /*13280*/  MOV R115, R106 ;  /* 0x0000006a00737202 */ /* 0x000fe20000000f00 */
[----:B------:R-:W-:Y:S01]  /*13290*/  IMAD.MOV.U32 R114, RZ, RZ, R154 ;  /* 0x000000ffff727224 */ /* 0x000fe200078e009a */
[----:B------:R-:W-:Y:S01]  /*132a0*/  MOV R154, R153 ;  /* 0x00000099009a7202 */ /* 0x000fe20000000f00 */
[----:B------:R-:W-:-:S02]  /*132b0*/  IMAD.MOV.U32 R153, RZ, RZ, R152 ;  /* 0x000000ffff997224 */ /* 0x000fc400078e0098 */
[----:B------:R-:W-:Y:S02]  /*132c0*/  IMAD.MOV.U32 R152, RZ, RZ, R151 ;  /* 0x000000ffff987224 */ /* 0x000fe400078e0097 */
[----:B------:R-:W-:Y:S02]  /*132d0*/  IMAD.MOV.U32 R151, RZ, RZ, R104 ;  /* 0x000000ffff977224 */ /* 0x000fe400078e0068 */
[----:B------:R-:W-:Y:S02]  /*132e0*/  IMAD.MOV.U32 R113, RZ, RZ, R155 ;  /* 0x000000ffff717224 */ /* 0x000fe400078e009b */
[----:B-1----:R-:W-:Y:S02]  /*132f0*/  FFMA.FTZ R2, R144, c[0x0][0x2d0], -R0 ;  /* 0x0000b40090027a23 */ /* 0x002fe40000010800 */
[----:B------:R-:W-:Y:S02]  /*13300*/  IMAD.MOV.U32 R155, RZ, RZ, R132 ;  /* 0x000000ffff9b7224 */ /* 0x000fe400078e0084 */
[----:B------:R1:W2:Y:S01]  /*13310*/  MUFU.EX2 R109, R2 ;  /* 0x00000002006d7308 */ /* 0x0002a20000000800 */
[----:B------:R-:W-:Y:S01]  /*13320*/  IMAD.MOV.U32 R132, RZ, RZ, R150 ;  /* 0x000000ffff847224 */ /* 0x000fe200078e0096 */
[----:B------:R-:W-:-:S02]  /*13330*/  MOV R150, R146 ;  /* 0x0000009200967202 */ /* 0x000fc40000000f00 */
[C---:B------:R-:W-:Y:S08]  /*13340*/  HMMA.16816.F32 R144, R8.reuse, R14, R76 ;  /* 0x0000000e0890723c */ /* 0x040ff0000000184c */
[----:B------:R-:W-:Y:S01]  /*13350*/  HMMA.16816.F32 R76, R8, R34, R60 ;  /* 0x00000022084c723c */ /* 0x000fe2000000183c */
[----:B-1----:R-:W-:Y:S02]  /*13360*/  FFMA.FTZ R2, R148, c[0x0][0x2d0], -R0 ;  /* 0x0000b40094027a23 */ /* 0x002fe40000010800 */
[----:B------:R-:W-:-:S04]  /*13370*/  IMAD.MOV.U32 R148, RZ, RZ, R105 ;  /* 0x000000ffff947224 */ /* 0x000fc800078e0069 */
[----:B------:R-:W-:Y:S01]  /*13380*/  F2FP.PACK_AB R8, R195, R199 ;  /* 0x000000c7c308723e */ /* 0x000fe200000000ff */
[----:B------:R1:W-:Y:S01]  /*13390*/  MUFU.EX2 R108, R2 ;  /* 0x00000002006c7308 */ /* 0x0003e20000000800 */
[----:B--2---:R-:W-:Y:S02]  /*133a0*/  F2FP.PACK_AB R9, R109, R110 ;  /* 0x0000006e6d09723e */ /* 0x004fe400000000ff */
[----:B------:R-:W-:Y:S01]  /*133b0*/  F2FP.PACK_AB R10, R184, R193 ;  /* 0x000000c1b80a723e */ /* 0x000fe200000000ff */
[----:B-1----:R-:W-:Y:S02]  /*133c0*/  FFMA.FTZ R2, R149, c[0x0][0x2d0], -R0 ;  /* 0x0000b40095027a23 */ /* 0x002fe40000010800 */
[----:B------:R-:W-:Y:S01]  /*133d0*/  IMAD.MOV.U32 R149, RZ, RZ, R139 ;  /* 0x000000ffff957224 */ /* 0x000fe200078e008b */
[----:B------:R-:W-:Y:S01]  /*133e0*/  MOV R139, R111 ;  /* 0x0000006f008b7202 */ /* 0x000fe20000000f00 */
        /* <DEDUP_REMOVED lines=10> */
[----:B------:R-:W-:Y:S01]  /*13490*/  HMMA.16816.F32 R64, R8, R16, R48 ;  /* 0x000000100840723c */ /* 0x000fe20000001830 */
[----:B------:R-:W2:Y:S01]  /*134a0*/  LDSM.16.MT88.4 R16, [R227+0x2100] ;  /* 0x00210000e310783b */ /* 0x000ea20000004200 */
[----:B------:R-:W-:Y:S02]  /*134b0*/  IMAD.MOV.U32 R149, RZ, RZ, R112 ;  /* 0x000000ffff957224 */ /* 0x000fe400078e0070 */
[----:B------:R-:W-:Y:S02]  /*134c0*/  IMAD.MOV.U32 R112, RZ, RZ, R114 ;  /* 0x000000ffff707224 */ /* 0x000fe400078e0072 */
[----:B------:R-:W-:-:S02]  /*134d0*/  IMAD.MOV.U32 R114, RZ, RZ, R119 ;  /* 0x000000ffff727224 */ /* 0x000fc400078e0077 */
[----:B------:R-:W-:Y:S01]  /*134e0*/  HMMA.16816.F32 R48, R8, R14, R36 ;  /* 0x0000000e0830723c */ /* 0x000fe20000001824 */
[----:B------:R-:W-:Y:S01]  /*134f0*/  FFMA.FTZ R4, R4, c[0x0][0x2d0], -R6 ;  /* 0x0000b40004047a23 */ /* 0x000fe20000010806 */
[----:B------:R-:W-:Y:S01]  /*13500*/  UIMAD.WIDE.U32 UR24, UR17, UR4, URZ ;  /* 0x00000004111872a5 */ /* 0x000fe2000f8e003f */
[----:B------:R3:W5:Y:S01]  /*13510*/  LDL.LU R119, [R1+0x40] ;  /* 0x0000400001777983 */ /* 0x0007620000300800 */
[----:B-1----:R-:W-:-:S04]  /*13520*/  FFMA.FTZ R2, R172, c[0x0][0x2d0], -R5 ;  /* 0x0000b400ac027a23 */ /* 0x002fc80000010805 */
[C---:B------:R-:W-:Y:S01]  /*13530*/  HMMA.16816.F32 R52, R8.reuse, R12, R40 ;  /* 0x0000000c0834723c */ /* 0x040fe20000001828 */
[----:B------:R-:W1:Y:S01]  /*13540*/  LDSM.16.MT88.4 R12, [R225+0x2100] ;  /* 0x00210000e10c783b */ /* 0x000e620000004200 */
[----:B------:R4:W2:Y:S06]  /*13550*/  MUFU.EX2 R106, R2 ;  /* 0x00000002006a7308 */ /* 0x0008ac0000000800 */
[C---:B------:R-:W-:Y:S01]  /*13560*/  HMMA.16816.F32 R36, R8.reuse, R24, R28 ;  /* 0x000000180824723c */ /* 0x040fe2000000181c */
[----:B------:R-:W1:Y:S07]  /*13570*/  LDSM.16.MT88.4 R28, [R226+0x2100] ;  /* 0x00210000e21c783b */ /* 0x000e6e0000004200 */
[----:B------:R-:W-:Y:S01]  /*13580*/  HMMA.16816.F32 R32, R8, R34, R88 ;  /* 0x000000220820723c */ /* 0x000fe20000001858 */
[----:B----4-:R-:W-:-:S04]  /*13590*/  FFMA.FTZ R2, R174, c[0x0][0x2d0], -R5 ;  /* 0x0000b400ae027a23 */ /* 0x010fc80000010805 */
[----:B------:R4:W-:Y:S03]  /*135a0*/  MUFU.EX2 R104, R2 ;  /* 0x0000000200687308 */ /* 0x0009e60000000800 */
[----:B------:R-:W-:Y:S01]  /*135b0*/  HMMA.16816.F32 R40, R8, R26, R56 ;  /* 0x0000001a0828723c */ /* 0x000fe20000001838 */
[----:B------:R-:W1:Y:S06]  /*135c0*/  LDSM.16.MT88.4 R24, [R224+0x2900] ;  /* 0x00290000e018783b */ /* 0x000e6c0000004200 */
[----:B--2---:R-:W-:Y:S01]  /*135d0*/  F2FP.PACK_AB R8, R106, R105 ;  /* 0x000000696a08723e */ /* 0x004fe200000000ff */
[----:B----4-:R-:W-:-:S04]  /*135e0*/  FFMA.FTZ R2, R175, c[0x0][0x2d0], -R5 ;  /* 0x0000b400af027a23 */ /* 0x010fc80000010805 */
[----:B------:R2:W4:Y:S02]  /*135f0*/  MUFU.EX2 R103, R2 ;  /* 0x0000000200677308 */ /* 0x0005240000000800 */
[----:B--2---:R-:W-:Y:S01]  /*13600*/  FFMA.FTZ R2, R162, c[0x0][0x2d0], -R3 ;  /* 0x0000b400a2027a23 */ /* 0x004fe20000010803 */
[----:B----4-:R-:W-:-:S05]  /*13610*/  F2FP.PACK_AB R10, R103, R104 ;  /* 0x00000068670a723e */ /* 0x010fca00000000ff */
[----:B------:R2:W-:Y:S02]  /*13620*/  MUFU.EX2 R102, R2 ;  /* 0x0000000200667308 */ /* 0x0005e40000000800 */
[----:B--2---:R-:W-:-:S06]  /*13630*/  FFMA.FTZ R2, R163, c[0x0][0x2d0], -R3 ;  /* 0x0000b400a3027a23 */ /* 0x004fcc0000010803 */
        /* <DEDUP_REMOVED lines=9> */
[C---:B------:R-:W-:Y:S08]  /*136d0*/  HMMA.16816.F32 R124, R8.reuse, R20, R124 ;  /* 0x00000014087c723c */ /* 0x040ff0000000187c */
[----:B------:R-:W-:Y:S01]  /*136e0*/  HMMA.16816.F32 R128, R8, R22, R128 ;  /* 0x000000160880723c */ /* 0x000fe20000001880 */
[----:B--2---:R-:W-:-:S04]  /*136f0*/  FFMA.FTZ R2, R161, c[0x0][0x2d0], -R0 ;  /* 0x0000b400a1027a23 */ /* 0x004fc80000010800 */
[----:B------:R2:W4:Y:S03]  /*13700*/  MUFU.EX2 R97, R2 ;  /* 0x0000000200617308 */ /* 0x0005260000000800 */
[C---:B------:R-:W-:Y:S08]  /*13710*/  HMMA.16816.F32 R140, R8.reuse, R16, R140 ;  /* 0x00000010088c723c */ /* 0x040ff0000000188c */
[----:B------:R-:W-:Y:S01]  /*13720*/  HMMA.16816.F32 R144, R8, R18, R144 ;  /* 0x000000120890723c */ /* 0x000fe20000001890 */
[----:B--2---:R-:W-:-:S07]  /*13730*/  FFMA.FTZ R2, R164, c[0x0][0x2d0], -R0 ;  /* 0x0000b400a4027a23 */ /* 0x004fce0000010800 */
[C---:B-1----:R-:W-:Y:S01]  /*13740*/  HMMA.16816.F32 R156, R8.reuse, R12, R156 ;  /* 0x0000000c089c723c */ /* 0x042fe2000000189c */
[----:B------:R1:W-:Y:S07]  /*13750*/  MUFU.EX2 R96, R2 ;  /* 0x0000000200607308 */ /* 0x0003ee0000000800 */
[C---:B------:R-:W-:Y:S08]  /*13760*/  HMMA.16816.F32 R84, R8.reuse, R14, R84 ;  /* 0x0000000e0854723c */ /* 0x040ff00000001854 */
[----:B------:R-:W-:Y:S01]  /*13770*/  HMMA.16816.F32 R80, R8, R28, R80 ;  /* 0x0000001c0850723c */ /* 0x000fe20000001850 */
[----:B-1----:R-:W-:-:S04]  /*13780*/  FFMA.FTZ R2, R167, c[0x0][0x2d0], -R0 ;  /* 0x0000b400a7027a23 */ /* 0x002fc80000010800 */
        /* <DEDUP_REMOVED lines=12> */
[----:B------:R1:W4:Y:S02]  /*13850*/  MUFU.EX2 R93, R2 ;  /* 0x00000002005d7308 */ /* 0x0003240000000800 */
[C---:B------:R-:W-:Y:S08]  /*13860*/  HMMA.16816.F32 R52, R8.reuse, R16, R52 ;  /* 0x000000100834723c */ /* 0x040ff00000001834 */
[----:B------:R-:W-:Y:S01]  /*13870*/  HMMA.16816.F32 R48, R8, R18, R48 ;  /* 0x000000120830723c */ /* 0x000fe20000001830 */
[----:B------:R-:W2:Y:S01]  /*13880*/  LDSM.16.MT88.4 R16, [R225+0x2900] ;  /* 0x00290000e110783b */ /* 0x000ea20000004200 */
[----:B-1----:R-:W-:-:S06]  /*13890*/  FFMA.FTZ R2, R213, c[0x0][0x2d0], -R5 ;  /* 0x0000b400d5027a23 */ /* 0x002fcc0000010805 */
[C---:B------:R-:W-:Y:S01]  /*138a0*/  HMMA.16816.F32 R36, R8.reuse, R12, R36 ;  /* 0x0000000c0824723c */ /* 0x040fe20000001824 */
[----:B------:R1:W-:Y:S07]  /*138b0*/  MUFU.EX2 R92, R2 ;  /* 0x00000002005c7308 */ /* 0x0003ee0000000800 */
[C---:B------:R-:W-:Y:S01]  /*138c0*/  HMMA.16816.F32 R40, R8.reuse, R14, R40 ;  /* 0x0000000e0828723c */ /* 0x040fe20000001828 */
[----:B------:R-:W2:Y:S07]  /*138d0*/  LDSM.16.MT88.4 R12, [R226+0x2900] ;  /* 0x00290000e20c783b */ /* 0x000eae0000004200 */
        /* <DEDUP_REMOVED lines=12> */
[----:B-1----:R-:W-:Y:S02]  /*139a0*/  FFMA.FTZ R2, R173, c[0x0][0x2d0], -R6 ;  /* 0x0000b400ad027a23 */ /* 0x002fe40000010806 */
[----:B------:R-:W-:Y:S01]  /*139b0*/  IMAD.MOV.U32 R173, RZ, RZ, R148 ;  /* 0x000000ffffad7224 */ /* 0x000fe200078e0094 */
[----:B------:R-:W-:Y:S01]  /*139c0*/  MOV R148, R113 ;  /* 0x0000007100947202 */ /* 0x000fe20000000f00 */
[----:B------:R-:W-:Y:S02]  /*139d0*/  IMAD.MOV.U32 R113, RZ, RZ, R74 ;  /* 0x000000ffff717224 */ /* 0x000fe400078e004a */
[----:B------:R1:W-:Y:S02]  /*139e0*/  MUFU.EX2 R74, R2 ;  /* 0x00000002004a7308 */ /* 0x0003e40000000800 */
[----:B-1----:R-:W-:-:S02]  /*139f0*/  FFMA.FTZ R2, R171, c[0x0][0x2d0], -R6 ;  /* 0x0000b400ab027a23 */ /* 0x002fc40000010806 */
[----:B------:R-:W-:Y:S01]  /*13a00*/  IMAD.MOV.U32 R171, RZ, RZ, R173 ;  /* 0x000000ffffab7224 */ /* 0x000fe200078e00ad */
[----:B------:R-:W-:Y:S01]  /*13a10*/  MOV R173, R149 ;  /* 0x0000009500ad7202 */ /* 0x000fe20000000f00 */
[----:B------:R-:W-:Y:S02]  /*13a20*/  IMAD.MOV.U32 R149, RZ, RZ, R148 ;  /* 0x000000ffff957224 */ /* 0x000fe400078e0094 */
[----:B------:R-:W-:Y:S02]  /*13a30*/  IMAD.MOV.U32 R148, RZ, RZ, R112 ;  /* 0x000000ffff947224 */ /* 0x000fe400078e0070 */
[----:B------:R-:W-:Y:S02]  /*13a40*/  IMAD.MOV.U32 R112, RZ, RZ, R113 ;  /* 0x000000ffff707224 */ /* 0x000fe400078e0071 */
[----:B------:R-:W-:Y:S01]  /*13a50*/  IMAD.MOV.U32 R113, RZ, RZ, R114 ;  /* 0x000000ffff717224 */ /* 0x000fe200078e0072 */
[----:B------:R-:W-:Y:S01]  /*13a60*/  MOV R114, R139 ;  /* 0x0000008b00727202 */ /* 0x000fe20000000f00 */
[----:B------:R-:W-:-:S02]  /*13a70*/  IMAD.MOV.U32 R139, RZ, RZ, R69 ;  /* 0x000000ffff8b7224 */ /* 0x000fc400078e0045 */
[----:B------:R1:W1:Y:S02]  /*13a80*/  MUFU.EX2 R69, R2 ;  /* 0x0000000200457308 */ /* 0x0002640000000800 */
[----:B-1----:R-:W-:Y:S02]  /*13a90*/  FFMA.FTZ R2, R171, c[0x0][0x2d0], -R6 ;  /* 0x0000b400ab027a23 */ /* 0x002fe40000010806 */
[----:B------:R-:W-:Y:S02]  /*13aa0*/  IMAD.MOV.U32 R171, RZ, RZ, R173 ;  /* 0x000000ffffab7224 */ /* 0x000fe400078e00ad */
[----:B------:R-:W-:Y:S02]  /*13ab0*/  IMAD.MOV.U32 R173, RZ, RZ, R149 ;  /* 0x000000ffffad7224 */ /* 0x000fe400078e0095 */
[----:B------:R-:W-:Y:S01]  /*13ac0*/  IMAD.MOV.U32 R149, RZ, RZ, R112 ;  /* 0x000000ffff957224 */ /* 0x000fe200078e0070 */
[----:B------:R-:W-:Y:S01]  /*13ad0*/  MOV R112, R113 ;  /* 0x0000007100707202 */ /* 0x000fe20000000f00 */
[----:B------:R-:W-:-:S02]  /*13ae0*/  IMAD.MOV.U32 R113, RZ, RZ, R114 ;  /* 0x000000ffff717224 */ /* 0x000fc400078e0072 */
[----:B------:R-:W-:Y:S02]  /*13af0*/  IMAD.MOV.U32 R114, RZ, RZ, R115 ;  /* 0x000000ffff727224 */ /* 0x000fe400078e0073 */
[----:B------:R-:W-:Y:S02]  /*13b00*/  IMAD.MOV.U32 R115, RZ, RZ, R170 ;  /* 0x000000ffff737224 */ /* 0x000fe400078e00aa */
[----:B------:R-:W-:Y:S01]  /*13b10*/  IMAD.MOV.U32 R170, RZ, RZ, R169 ;  /* 0x000000ffffaa7224 */ /* 0x000fe200078e00a9 */
[----:B------:R-:W-:Y:S02]  /*13b20*/  MOV R169, R68 ;  /* 0x0000004400a97202 */ /* 0x000fe40000000f00 */
[----:B------:R1:W-:Y:S02]  /*13b30*/  MUFU.EX2 R68, R2 ;  /* 0x0000000200447308 */ /* 0x0003e40000000800 */
[----:B-1----:R-:W-:-:S06]  /*13b40*/  FFMA.FTZ R2, R171, c[0x0][0x2d0], -R6 ;  /* 0x0000b400ab027a23 */ /* 0x002fcc0000010806 */
[----:B------:R1:W-:Y:S02]  /*13b50*/  MUFU.EX2 R59, R2 ;  /* 0x00000002003b7308 */ /* 0x0003e40000000800 */
[----:B-1----:R-:W-:-:S06]  /*13b60*/  FFMA.FTZ R2, R180, c[0x0][0x2d0], -R0 ;  /* 0x0000b400b4027a23 */ /* 0x002fcc0000010800 */
[----:B------:R1:W-:Y:S02]  /*13b70*/  MUFU.EX2 R58, R2 ;  /* 0x00000002003a7308 */ /* 0x0003e40000000800 */
[----:B-1----:R-:W-:-:S06]  /*13b80*/  FFMA.FTZ R2, R181, c[0x0][0x2d0], -R0 ;  /* 0x0000b400b5027a23 */ /* 0x002fcc0000010800 */
[----:B------:R1:W1:Y:S02]  /*13b90*/  MUFU.EX2 R57, R2 ;  /* 0x0000000200397308 */ /* 0x0002640000000800 */
[----:B-1----:R-:W-:-:S06]  /*13ba0*/  FFMA.FTZ R2, R182, c[0x0][0x2d0], -R0 ;  /* 0x0000b400b6027a23 */ /* 0x002fcc0000010800 */
[----:B------:R1:W-:Y:S01]  /*13bb0*/  MUFU.EX2 R56, R2 ;  /* 0x0000000200387308 */ /* 0x0003e20000000800 */
[----:B----4-:R-:W-:Y:S02]  /*13bc0*/  F2FP.PACK_AB R8, R93, R94 ;  /* 0x0000005e5d08723e */ /* 0x010fe400000000ff */
[----:B------:R-:W-:Y:S01]  /*13bd0*/  F2FP.PACK_AB R9, R89, R90 ;  /* 0x0000005a5909723e */ /* 0x000fe200000000ff */
[----:B-1----:R-:W-:-:S04]  /*13be0*/  FFMA.FTZ R2, R183, c[0x0][0x2d0], -R0 ;  /* 0x0000b400b7027a23 */ /* 0x002fc80000010800 */
[----:B------:R1:W4:Y:S01]  /*13bf0*/  MUFU.EX2 R31, R2 ;  /* 0x00000002001f7308 */ /* 0x0003220000000800 */
[----:B------:R-:W-:Y:S02]  /*13c00*/  F2FP.PACK_AB R10, R91, R92 ;  /* 0x0000005c5b0a723e */ /* 0x000fe400000000ff */
[----:B------:R-:W-:Y:S01]  /*13c10*/  F2FP.PACK_AB R11, R88, R75 ;  /* 0x0000004b580b723e */ /* 0x000fe200000000ff */
[----:B-1----:R-:W-:-:S04]  /*13c20*/  FFMA.FTZ R2, R173, c[0x0][0x2d0], -R5 ;  /* 0x0000b400ad027a23 */ /* 0x002fc80000010805 */
[----:B------:R1:W-:Y:S02]  /*13c30*/  MUFU.EX2 R29, R2 ;  /* 0x00000002001d7308 */ /* 0x0003e40000000800 */
[C---:B------:R-:W-:Y:S08]  /*13c40*/  HMMA.16816.F32 R124, R8.reuse, R24, R124 ;  /* 0x00000018087c723c */ /* 0x040ff0000000187c */
[----:B------:R-:W-:Y:S01]  /*13c50*/  HMMA.16816.F32 R128, R8, R26, R128 ;  /* 0x0000001a0880723c */ /* 0x000fe20000001880 */
[----:B-1----:R-:W-:-:S07]  /*13c60*/  FFMA.FTZ R2, R149, c[0x0][0x2d0], -R5 ;  /* 0x0000b40095027a23 */ /* 0x002fce0000010805 */
[C---:B--2---:R-:W-:Y:S01]  /*13c70*/  HMMA.16816.F32 R140, R8.reuse, R20, R140 ;  /* 0x00000014088c723c */ /* 0x044fe2000000188c */
[----:B------:R1:W-:Y:S07]  /*13c80*/  MUFU.EX2 R30, R2 ;  /* 0x00000002001e7308 */ /* 0x0003ee0000000800 */
[C---:B------:R-:W-:Y:S08]  /*13c90*/  HMMA.16816.F32 R144, R8.reuse, R22, R144 ;  /* 0x000000160890723c */ /* 0x040ff00000001890 */
[----:B------:R-:W-:Y:S01]  /*13ca0*/  HMMA.16816.F32 R156, R8, R16, R156 ;  /* 0x00000010089c723c */ /* 0x000fe2000000189c */
[----:B-1----:R-:W-:-:S07]  /*13cb0*/  FFMA.FTZ R2, R148, c[0x0][0x2d0], -R5 ;  /* 0x0000b40094027a23 */ /* 0x002fce0000010805 */
[C---:B------:R-:W-:Y:S01]  /*13cc0*/  HMMA.16816.F32 R160, R8.reuse, R18, R84 ;  /* 0x0000001208a0723c */ /* 0x040fe20000001854 */
[----:B------:R1:W-:Y:S07]  /*13cd0*/  MUFU.EX2 R28, R2 ;  /* 0x00000002001c7308 */ /* 0x0003ee0000000800 */
[C---:B------:R-:W-:Y:S08]  /*13ce0*/  HMMA.16816.F32 R80, R8.reuse, R12, R80 ;  /* 0x0000000c0850723c */ /* 0x040ff00000001850 */
[----:B------:R-:W-:Y:S01]  /*13cf0*/  HMMA.16816.F32 R76, R8, R14, R76 ;  /* 0x0000000e084c723c */ /* 0x000fe2000000184c */
[----:B-1----:R-:W-:-:S06]  /*13d00*/  FFMA.FTZ R2, R112, c[0x0][0x2d0], -R5 ;  /* 0x0000b40070027a23 */ /* 0x002fcc0000010805 */
[----:B------:R-:W-:Y:S02]  /*13d10*/  F2FP.PACK_AB R8, R69, R74 ;  /* 0x0000004a4508723e */ /* 0x000fe400000000ff */
[----:B------:R-:W-:Y:S02]  /*13d20*/  F2FP.PACK_AB R9, R57, R58 ;  /* 0x0000003a3909723e */ /* 0x000fe400000000ff */
[----:B------:R-:W-:Y:S02]  /*13d30*/  F2FP.PACK_AB R10, R59, R68 ;  /* 0x000000443b0a723e */ /* 0x000fe400000000ff */
[----:B----4-:R-:W-:Y:S01]  /*13d40*/  F2FP.PACK_AB R11, R31, R56 ;  /* 0x000000381f0b723e */ /* 0x010fe200000000ff */
[----:B------:R-:W-:Y:S01]  /*13d50*/  IMAD.MOV.U32 R175, RZ, RZ, R113 ;  /* 0x000000ffffaf7224 */ /* 0x000fe200078e0071 */
[----:B------:R-:W-:-:S05]  /*13d60*/  MOV R113, R169 ;  /* 0x000000a900717202 */ /* 0x000fca0000000f00 */
[----:B------:R-:W-:Y:S01]  /*13d70*/  HMMA.16816.F32 R64, R8, R24, R64 ;  /* 0x000000180840723c */ /* 0x000fe20000001840 */
[----:B------:R1:W-:Y:S01]  /*13d80*/  MUFU.EX2 R25, R2 ;  /* 0x0000000200197308 */ /* 0x0003e20000000800 */
[----:B------:R-:W-:Y:S02]  /*13d90*/  IMAD.MOV.U32 R148, RZ, RZ, R115 ;  /* 0x000000ffff947224 */ /* 0x000fe400078e0073 */
[----:B------:R-:W-:Y:S02]  /*13da0*/  IMAD.MOV.U32 R149, RZ, RZ, R114 ;  /* 0x000000ffff957224 */ /* 0x000fe400078e0072 */
[----:B------:R-:W-:Y:S02]  /*13db0*/  IMAD.MOV.U32 R112, RZ, RZ, R170 ;  /* 0x000000ffff707224 */ /* 0x000fe400078e00aa */
[----:B------:R-:W-:Y:S02]  /*13dc0*/  IMAD.MOV.U32 R115, RZ, RZ, R154 ;  /* 0x000000ffff737224 */ /* 0x000fe400078e009a */
[----:B------:R-:W-:-:S02]  /*13dd0*/  IMAD.MOV.U32 R114, RZ, RZ, R165 ;  /* 0x000000ffff727224 */ /* 0x000fc400078e00a5 */
[----:B------:R-:W-:Y:S02]  /*13de0*/  IMAD.MOV.U32 R170, RZ, RZ, R155 ;  /* 0x000000ffffaa7224 */ /* 0x000fe400078e009b */
[----:B-1----:R-:W-:Y:S02]  /*13df0*/  FFMA.FTZ R2, R250, c[0x0][0x2d0], -R3 ;  /* 0x0000b400fa027a23 */ /* 0x002fe40000010803 */
[----:B------:R-:W-:Y:S02]  /*13e00*/  IMAD.MOV.U32 R154, RZ, RZ, R152 ;  /* 0x000000ffff9a7224 */ /* 0x000fe400078e0098 */
[----:B------:R1:W-:Y:S01]  /*13e10*/  MUFU.EX2 R24, R2 ;  /* 0x0000000200187308 */ /* 0x0003e20000000800 */
[----:B------:R-:W-:Y:S01]  /*13e20*/  IMAD.MOV.U32 R169, RZ, RZ, R153 ;  /* 0x000000ffffa97224 */ /* 0x000fe200078e0099 */
[----:B------:R-:W-:Y:S01]  /*13e30*/  HMMA.16816.F32 R48, R8, R22, R48 ;  /* 0x000000160830723c */ /* 0x000fe20000001830 */
[----:B------:R-:W-:Y:S01]  /*13e40*/  IMAD.MOV.U32 R155, RZ, RZ, R150 ;  /* 0x000000ffff9b7224 */ /* 0x000fe200078e0096 */
[----:B------:R-:W-:Y:S01]  /*13e50*/  MOV R150, R134 ;  /* 0x0000008600967202 */ /* 0x000fe20000000f00 */
[----:B------:R-:W-:-:S02]  /*13e60*/  IMAD.MOV.U32 R152, RZ, RZ, R135 ;  /* 0x000000ffff987224 */ /* 0x000fc400078e0087 */
[----:B------:R-:W-:Y:S02]  /*13e70*/  IMAD.MOV.U32 R153, RZ, RZ, R151 ;  /* 0x000000ffff997224 */ /* 0x000fe400078e0097 */
[----:B------:R-:W-:Y:S01]  /*13e80*/  IMAD.MOV.U32 R171, RZ, RZ, R113 ;  /* 0x000000ffffab7224 */ /* 0x000fe200078e0071 */
[----:B------:R-:W-:Y:S01]  /*13e90*/  MOV R173, R114 ;  /* 0x0000007200ad7202 */ /* 0x000fe20000000f00 */
[----:B------:R-:W-:Y:S02]  /*13ea0*/  IMAD.MOV.U32 R113, RZ, RZ, R170 ;  /* 0x000000ffff717224 */ /* 0x000fe400078e00aa */
[----:B-1----:R-:W-:Y:S01]  /*13eb0*/  FFMA.FTZ R2, R248, c[0x0][0x2d0], -R3 ;  /* 0x0000b400f8027a23 */ /* 0x002fe20000010803 */
[----:B------:R-:W-:Y:S01]  /*13ec0*/  MOV R170, R154 ;  /* 0x0000009a00aa7202 */ /* 0x000fe20000000f00 */
[----:B------:R-:W-:Y:S02]  /*13ed0*/  IMAD.MOV.U32 R151, RZ, RZ, R133 ;  /* 0x000000ffff977224 */ /* 0x000fe400078e0085 */
[----:B------:R1:W-:Y:S01]  /*13ee0*/  MUFU.EX2 R23, R2 ;  /* 0x0000000200177308 */ /* 0x0003e20000000800 */
[----:B------:R-:W-:-:S02]  /*13ef0*/  IMAD.MOV.U32 R114, RZ, RZ, R169 ;  /* 0x000000ffff727224 */ /* 0x000fc400078e00a9 */
[----:B------:R-:W-:Y:S02]  /*13f00*/  IMAD.MOV.U32 R154, RZ, RZ, R152 ;  /* 0x000000ffff9a7224 */ /* 0x000fe400078e0098 */
[----:B------:R-:W-:Y:S02]  /*13f10*/  IMAD.MOV.U32 R174, RZ, RZ, R148 ;  /* 0x000000ffffae7224 */ /* 0x000fe400078e0094 */
[----:B------:R-:W-:Y:S01]  /*13f20*/  IMAD.MOV.U32 R169, RZ, RZ, R153 ;  /* 0x000000ffffa97224 */ /* 0x000fe200078e0099 */
[----:B------:R-:W-:Y:S01]  /*13f30*/  HMMA.16816.F32 R52, R8, R20, R52 ;  /* 0x000000140834723c */ /* 0x000fe20000001834 */
[----:B------:R-:W-:Y:S02]  /*13f40*/  IMAD.MOV.U32 R153, RZ, RZ, R150 ;  /* 0x000000ffff997224 */ /* 0x000fe400078e0096 */
[----:B------:R-:W-:Y:S02]  /*13f50*/  IMAD.MOV.U32 R152, RZ, RZ, R151 ;  /* 0x000000ffff987224 */ /* 0x000fe400078e0097 */
[----:B-1----:R-:W-:-:S02]  /*13f60*/  FFMA.FTZ R2, R149, c[0x0][0x2d0], -R3 ;  /* 0x0000b40095027a23 */ /* 0x002fc40000010803 */
[----:B------:R-:W-:Y:S02]  /*13f70*/  FFMA.FTZ R3, R175, c[0x0][0x2d0], -R3 ;  /* 0x0000b400af037a23 */ /* 0x000fe40000010803 */
[----:B------:R-:W-:Y:S01]  /*13f80*/  IMAD.MOV.U32 R172, RZ, RZ, R112 ;  /* 0x000000ffffac7224 */ /* 0x000fe200078e0070 */
[----:B------:R-:W-:Y:S01]  /*13f90*/  MOV R165, R132 ;  /* 0x0000008400a57202 */ /* 0x000fe20000000f00 */
[----:B------:R1:W-:Y:S01]  /*13fa0*/  MUFU.EX2 R21, R3 ;  /* 0x0000000300157308 */ /* 0x0003e20000000800 */
[----:B------:R-:W-:Y:S01]  /*13fb0*/  IMAD.MOV.U32 R213, RZ, RZ, R170 ;  /* 0x000000ffffd57224 */ /* 0x000fe200078e00aa */
[----:B------:R-:W-:Y:S01]  /*13fc0*/  MOV R170, R154 ;  /* 0x0000009a00aa7202 */ /* 0x000fe20000000f00 */
[----:B------:R-:W-:Y:S01]  /*13fd0*/  IMAD.MOV.U32 R154, RZ, RZ, R153 ;  /* 0x000000ffff9a7224 */ /* 0x000fe200078e0099 */
[C---:B------:R-:W-:Y:S01]  /*13fe0*/  HMMA.16816.F32 R44, R8.reuse, R12, R44 ;  /* 0x0000000c082c723c */ /* 0x040fe2000000182c */
[----:B------:R-:W-:Y:S01]  /*13ff0*/  IMAD.MOV.U32 R153, RZ, RZ, R152 ;  /* 0x000000ffff997224 */ /* 0x000fe200078e0098 */
[----:B------:R-:W-:Y:S01]  /*14000*/  @UP2 UMOV UR19, UR25 ;  /* 0x0000001900132c82 */ /* 0x000fe20008000000 */
[----:B------:R-:W-:Y:S01]  /*14010*/  IMAD.MOV.U32 R152, RZ, RZ, R139 ;  /* 0x000000ffff987224 */ /* 0x000fe200078e008b */
[----:B------:R2:W-:Y:S01]  /*14020*/  MUFU.EX2 R22, R2 ;  /* 0x0000000200167308 */ /* 0x0005e20000000800 */
[----:B------:R-:W-:Y:S01]  /*14030*/  IMAD.MOV.U32 R139, RZ, RZ, R120 ;  /* 0x000000ffff8b7224 */ /* 0x000fe200078e0078 */
[----:B------:R-:W-:Y:S01]  /*14040*/  MOV R120, R7 ;  /* 0x0000000700787202 */ /* 0x000fe20000000f00 */
[----:B------:R-:W-:Y:S01]  /*14050*/  FFMA.FTZ R5, R173, c[0x0][0x2d0], -R0 ;  /* 0x0000b400ad057a23 */ /* 0x000fe20000010800 */
[----:B------:R-:W-:Y:S01]  /*14060*/  HMMA.16816.F32 R32, R8, R14, R32 ;  /* 0x0000000e0820723c */ /* 0x000fe20000001820 */
[----:B------:R-:W-:Y:S01]  /*14070*/  IMAD.MOV.U32 R112, RZ, RZ, R115 ;  /* 0x000000ffff707224 */ /* 0x000fe200078e0073 */
[----:B------:R-:W4:Y:S01]  /*14080*/  LDSM.16.MT88.4 R132, [R224+0x3100] ;  /* 0x00310000e084783b */ /* 0x000f220000004200 */
[----:B-1----:R-:W-:-:S02]  /*14090*/  FFMA.FTZ R3, R174, c[0x0][0x2d0], -R6 ;  /* 0x0000b400ae037a23 */ /* 0x002fc40000010806 */
[----:B------:R-:W-:Y:S01]  /*140a0*/  FFMA.FTZ R7, R249, c[0x0][0x2d0], -R0 ;  /* 0x0000b400f9077a23 */ /* 0x000fe20000010800 */
[----:B------:R-:W1:Y:S01]  /*140b0*/  LDSM.16.MT88.4 R148, [R227+0x3100] ;  /* 0x00310000e394783b */ /* 0x000e620000004200 */
[----:B------:R3:W1:Y:S01]  /*140c0*/  MUFU.EX2 R20, R3 ;  /* 0x0000000300147308 */ /* 0x0006620000000800 */
[----:B------:R-:W-:Y:S02]  /*140d0*/  FADD.FTZ R12, R221, R211 ;  /* 0x000000d3dd0c7221 */ /* 0x000fe40000010000 */
[----:B--2---:R-:W-:Y:S01]  /*140e0*/  FFMA.FTZ R2, R172, c[0x0][0x2d0], -R6 ;  /* 0x0000b400ac027a23 */ /* 0x004fe20000010806 */
[----:B------:R-:W-:Y:S01]  /*140f0*/  HMMA.16816.F32 R60, R8, R26, R60 ;  /* 0x0000001a083c723c */ /* 0x000fe2000000183c */
[----:B------:R-:W-:-:S03]  /*14100*/  IMAD.MOV.U32 R115, RZ, RZ, R165 ;  /* 0x000000ffff737224 */ /* 0x000fc600078e00a5 */
[----:B------:R2:W-:Y:S04]  /*14110*/  MUFU.EX2 R14, R4 ;  /* 0x00000004000e7308 */ /* 0x0005e80000000800 */
[----:B------:R-:W-:Y:S01]  /*14120*/  HMMA.16816.F32 R36, R8, R16, R36 ;  /* 0x000000100824723c */ /* 0x000fe20000001824 */
[----:B---3--:R-:W-:-:S03]  /*14130*/  FFMA.FTZ R3, R171, c[0x0][0x2d0], -R6 ;  /* 0x0000b400ab037a23 */ /* 0x008fc60000010806 */
[----:B------:R3:W-:Y:S01]  /*14140*/  MUFU.EX2 R15, R2 ;  /* 0x00000002000f7308 */ /* 0x0007e20000000800 */
[----:B------:R-:W-:-:S03]  /*14150*/  FFMA.FTZ R6, R251, c[0x0][0x2d0], -R0 ;  /* 0x0000b400fb067a23 */ /* 0x000fc60000010800 */
[----:B------:R-:W-:Y:S01]  /*14160*/  HMMA.16816.F32 R40, R8, R18, R40 ;  /* 0x000000120828723c */ /* 0x000fe20000001828 */
[----:B------:R-:W-:Y:S02]  /*14170*/  FFMA.FTZ R0, R243, c[0x0][0x2d0], -R0 ;  /* 0x0000b400f3007a23 */ /* 0x000fe40000010800 */
[----:B------:R-:W-:Y:S01]  /*14180*/  IMAD.MOV.U32 R207, RZ, RZ, R114 ;  /* 0x000000ffffcf7224 */ /* 0x000fe200078e0072 */
[----:B------:R1:W-:Y:S01]  /*14190*/  MUFU.EX2 R13, R3 ;  /* 0x00000003000d7308 */ /* 0x0003e20000000800 */
[----:B--2---:R-:W-:Y:S02]  /*141a0*/  FADD.FTZ R4, R244, R222 ;  /* 0x000000def4047221 */ /* 0x004fe40000010000 */
[----:B------:R-:W-:Y:S01]  /*141b0*/  IMAD.MOV.U32 R168, RZ, RZ, R113 ;  /* 0x000000ffffa87224 */ /* 0x000fe200078e0071 */
[----:B------:R-:W-:Y:S01]  /*141c0*/  @UP2 USHF.R.U32.HI UR17, URZ, UR5, UR19 ;  /* 0x000000053f112299 */ /* 0x000fe20008011613 */
[----:B------:R-:W-:Y:S01]  /*141d0*/  FADD.FTZ R4, R252, R4 ;  /* 0x00000004fc047221 */ /* 0x000fe20000010000 */
[----:B------:R-:W2:Y:S02]  /*141e0*/  LDSM.16.MT88.4 R164, [R225+0x3100] ;  /* 0x00310000e1a4783b */ /* 0x000ea40000004200 */
[----:B------:R4:W-:Y:S01]  /*141f0*/  MUFU.EX2 R11, R0 ;  /* 0x00000000000b7308 */ /* 0x0009e20000000800 */
[----:B---3--:R-:W-:-:S02]  /*14200*/  FADD.FTZ R2, R155, R154 ;  /* 0x0000009a9b027221 */ /* 0x008fc40000010000 */
[----:B------:R-:W-:Y:S01]  /*14210*/  IMAD.MOV.U32 R209, RZ, RZ, R115 ;  /* 0x000000ffffd17224 */ /* 0x000fe200078e0073 */
[----:B------:R-:W-:Y:S01]  /*14220*/  MOV R171, R112 ;  /* 0x0000007000ab7202 */ /* 0x000fe20000000f00 */
[----:B------:R-:W3:Y:S01]  /*14230*/  LDSM.16.MT88.4 R16, [R226+0x3100] ;  /* 0x00310000e210783b */ /* 0x000ee20000004200 */
[----:B-1----:R-:W-:Y:S02]  /*14240*/  FADD.FTZ R3, R169, R170 ;  /* 0x000000aaa9037221 */ /* 0x002fe40000010000 */
[----:B------:R1:W1:Y:S01]  /*14250*/  MUFU.EX2 R8, R5 ;  /* 0x0000000500087308 */ /* 0x0002620000000800 */
[----:B------:R-:W-:Y:S02]  /*14260*/  FADD.FTZ R2, R123, R2 ;  /* 0x000000027b027221 */ /* 0x000fe40000010000 */
[----:B------:R-:W-:Y:S02]  /*14270*/  FADD.FTZ R3, R120, R3 ;  /* 0x0000000378037221 */ /* 0x000fe40000010000 */
[----:B----4-:R-:W-:-:S02]  /*14280*/  FADD.FTZ R0, R139, R12 ;  /* 0x0000000c8b007221 */ /* 0x010fc40000010000 */
[----:B------:R-:W-:Y:S02]  /*14290*/  FADD.FTZ R3, R209, R3 ;  /* 0x00000003d1037221 */ /* 0x000fe40000010000 */
[----:B------:R-:W-:Y:S02]  /*142a0*/  FADD.FTZ R2, R207, R2 ;  /* 0x00000002cf027221 */ /* 0x000fe40000010000 */
[----:B-1----:R-:W-:Y:S02]  /*142b0*/  FADD.FTZ R5, R138, R0 ;  /* 0x000000008a057221 */ /* 0x002fe40000010000 */
[----:B------:R-:W-:Y:S02]  /*142c0*/  FADD.FTZ R0, R213, R4 ;  /* 0x00000004d5007221 */ /* 0x000fe40000010000 */
[----:B------:R-:W-:Y:S02]  /*142d0*/  FADD.FTZ R5, R247, R5 ;  /* 0x00000005f7057221 */ /* 0x000fe40000010000 */
[----:B------:R-:W-:-:S02]  /*142e0*/  FADD.FTZ R4, R215, R0 ;  /* 0x00000000d7047221 */ /* 0x000fc40000010000 */
[----:B------:R-:W-:Y:S02]  /*142f0*/  IMAD.MOV.U32 R170, RZ, RZ, R153 ;  /* 0x000000ffffaa7224 */ /* 0x000fe400078e0099 */
[----:B------:R-:W-:Y:S01]  /*14300*/  FADD.FTZ R3, R168, R3 ;  /* 0x00000003a8037221 */ /* 0x000fe20000010000 */
[----:B------:R1:W-:Y:S01]  /*14310*/  MUFU.EX2 R10, R7 ;  /* 0x00000007000a7308 */ /* 0x0003e20000000800 */
[----:B------:R-:W-:Y:S02]  /*14320*/  IMAD.MOV.U32 R169, RZ, RZ, R152 ;  /* 0x000000ffffa97224 */ /* 0x000fe400078e0098 */
[----:B------:R-:W-:Y:S02]  /*14330*/  FADD.FTZ R2, R171, R2 ;  /* 0x00000002ab027221 */ /* 0x000fe40000010000 */
[----:B------:R-:W-:Y:S01]  /*14340*/  FADD.FTZ R0, R246, R5 ;  /* 0x00000005f6007221 */ /* 0x000fe20000010000 */
[----:B------:R-:W-:Y:S01]  /*14350*/  MOV R113, R122 ;  /* 0x0000007a00717202 */ /* 0x000fe20000000f00 */
[----:B------:R-:W-:Y:S01]  /*14360*/  IMAD.MOV.U32 R112, RZ, RZ, R121 ;  /* 0x000000ffff707224 */ /* 0x000fe200078e0079 */
[----:B------:R4:W2:Y:S01]  /*14370*/  MUFU.EX2 R9, R6 ;  /* 0x0000000600097308 */ /* 0x0008a20000000800 */
[----:B------:R-:W-:-:S02]  /*14380*/  FADD.FTZ R5, R169, R2 ;  /* 0x00000002a9057221 */ /* 0x000fc40000010000 */
[----:B------:R-:W-:Y:S02]  /*14390*/  IMAD.MOV.U32 R114, RZ, RZ, R137 ;  /* 0x000000ffff727224 */ /* 0x000fe400078e0089 */
[----:B-1----:R-:W-:Y:S02]  /*143a0*/  FADD.FTZ R7, R218, R4 ;  /* 0x00000004da077221 */ /* 0x002fe40000010000 */
[----:B------:R-:W-:Y:S02]  /*143b0*/  FADD.FTZ R4, R223, R0 ;  /* 0x00000000df047221 */ /* 0x000fe40000010000 */
[----:B----4-:R-:W-:Y:S02]  /*143c0*/  FADD.FTZ R6, R170, R3 ;  /* 0x00000003aa067221 */ /* 0x010fe40000010000 */
        /* <DEDUP_REMOVED lines=67> */
[----:B------:R-:W-:Y:S01]  /*14800*/  UIADD3 UR5, UR17, UR14, -UR20 ;  /* 0x0000000e11057290 */ /* 0x000fe2000fffe814 */
[----:B------:R-:W-:-:S02]  /*14810*/  FADD.FTZ R5, R75, R5 ;  /* 0x000000054b057221 */ /* 0x000fc40000010000 */
[----:B------:R-:W-:Y:S01]  /*14820*/  FADD.FTZ R0, R59, R0 ;  /* 0x000000003b007221 */ /* 0x000fe20000010000 */
[----:B------:R-:W-:Y:S01]  /*14830*/  UMOV UR4, URZ ;  /* 0x0000003f00047c82 */ /* 0x000fe20008000000 */
[----:B------:R-:W-:Y:S02]  /*14840*/  FADD.FTZ R3, R31, R3 ;  /* 0x000000031f037221 */ /* 0x000fe40000010000 */
[----:B------:R-:W-:Y:S01]  /*14850*/  FADD.FTZ R4, R91, R4 ;  /* 0x000000045b047221 */ /* 0x000fe20000010000 */
[----:B------:R-:W-:Y:S01]  /*14860*/  UIMAD.WIDE UR4, UR5, -0x6db6db6d, UR4 ;  /* 0x92492493050478a5 */ /* 0x000fe2000f8e0204 */
[----:B------:R-:W-:Y:S02]  /*14870*/  FADD.FTZ R5, R88, R5 ;  /* 0x0000000558057221 */ /* 0x000fe40000010000 */
[----:B------:R-:W-:Y:S02]  /*14880*/  FADD.FTZ R2, R20, R0 ;  /* 0x0000000014027221 */ /* 0x000fe40000010000 */
[----:B------:R-:W-:-:S02]  /*14890*/  FADD.FTZ R0, R8, R3 ;  /* 0x0000000308007221 */ /* 0x000fc40000010000 */
[----:B------:R-:W-:Y:S01]  /*148a0*/  FADD.FTZ R4, R29, R4 ;  /* 0x000000041d047221 */ /* 0x000fe20000010000 */
[----:B------:R-:W-:Y:S01]  /*148b0*/  USHF.R.U32.HI UR6, URZ, 0x1f, UR5 ;  /* 0x0000001f3f067899 */ /* 0x000fe20008011605 */
[----:B------:R-:W-:Y:S02]  /*148c0*/  FADD.FTZ R5, R24, R5 ;  /* 0x0000000518057221 */ /* 0x000fe40000010000 */
[----:B------:R-:W-:Y:S02]  /*148d0*/  FADD.FTZ R3, R15, R2 ;  /* 0x000000020f037221 */ /* 0x000fe40000010000 */
[----:B--2---:R-:W-:Y:S02]  /*148e0*/  FADD.FTZ R2, R9, R0 ;  /* 0x0000000009027221 */ /* 0x004fe40000010000 */
[----:B------:R-:W-:Y:S01]  /*148f0*/  FADD.FTZ R0, R30, R4 ;  /* 0x000000041e007221 */ /* 0x000fe20000010000 */
[----:B------:R-:W-:Y:S01]  /*14900*/  ULEA.HI.SX32 UR6, UR5, UR6, 0x1a ;  /* 0x0000000605067291 */ /* 0x000fe2000f8fd23f */
[----:B------:R-:W-:-:S02]  /*14910*/  FADD.FTZ R5, R23, R5 ;  /* 0x0000000517057221 */ /* 0x000fc40000010000 */
[----:B------:R-:W-:Y:S02]  /*14920*/  FADD.FTZ R4, R14, R3 ;  /* 0x000000030e047221 */ /* 0x000fe40000010000 */
[----:B------:R-:W-:Y:S02]  /*14930*/  FADD.FTZ R3, R10, R2 ;  /* 0x000000020a037221 */ /* 0x000fe40000010000 */
[----:B------:R-:W-:Y:S01]  /*14940*/  FADD.FTZ R2, R28, R0 ;  /* 0x000000001c027221 */ /* 0x000fe20000010000 */
[----:B------:R-:W-:Y:S01]  /*14950*/  UISETP.LT.AND UP0, UPT, URZ, UR6, UPT ;  /* 0x000000063f00728c */ /* 0x000fe2000bf01270 */
[----:B------:R-:W-:Y:S02]  /*14960*/  FADD.FTZ R0, R22, R5 ;  /* 0x0000000516007221 */ /* 0x000fe40000010000 */
[----:B------:R-:W-:Y:S02]  /*14970*/  FADD.FTZ R4, R13, R4 ;  /* 0x000000040d047221 */ /* 0x000fe40000010000 */
[----:B------:R-:W-:Y:S01]  /*14980*/  FADD.FTZ R3, R11, R3 ;  /* 0x000000030b037221 */ /* 0x000fe20000010000 */
[----:B------:R-:W-:Y:S01]  /*14990*/  UIADD3 UR12, UR13, -0x2, URZ ;  /* 0xfffffffe0d0c7890 */ /* 0x000fe2000fffe03f */
[----:B------:R-:W-:Y:S01]  /*149a0*/  FADD.FTZ R0, R21, R0 ;  /* 0x0000000015007221 */ /* 0x000fe20000010000 */
[----:B------:R-:W-:Y:S01]  /*149b0*/  USEL UR6, URZ, UR6, !UP0 ;  /* 0x000000063f067287 */ /* 0x000fe2000c000000 */
[----:B------:R-:W-:Y:S01]  /*149c0*/  FADD.FTZ R2, R25, R2 ;  /* 0x0000000219027221 */ /* 0x000fe20000010000 */
[----:B------:R1:W-:Y:S02]  /*149d0*/  STL [R1+0x2c], R4 ;  /* 0x00002c0401007387 */ /* 0x0003e40000100800 */
[----:B------:R-:W-:-:S02]  /*149e0*/  UISETP.GE.AND UP0, UPT, UR12, UR6, UPT ;  /* 0x000000060c00728c */ /* 0x000fc4000bf06270 */
[----:B------:R1:W-:Y:S04]  /*149f0*/  STL [R1+0x30], R3 ;  /* 0x0000300301007387 */ /* 0x0003e80000100800 */
[----:B------:R1:W-:Y:S04]  /*14a00*/  STL [R1+0x34], R0 ;  /* 0x0000340001007387 */ /* 0x0003e80000100800 */
[----:B------:R1:W-:Y:S01]  /*14a10*/  STL [R1+0x38], R2 ;  /* 0x0000380201007387 */ /* 0x0003e20000100800 */
[----:B------:R-:W-:Y:S02]  /*14a20*/  PLOP3.LUT P0, PT, PT, PT, UP0, 0x80, 0x0 ;  /* 0x000000000000781c */ /* 0x000fe40003f0f008 */
        /* <DEDUP_REMOVED lines=17> */
[----:B---3--:R-:W-:Y:S08]  /*14b40*/  HMMA.16816.F32 R172, R176, R16, R80 ;  /* 0x00000010b0ac723c */ /* 0x008ff00000001850 */
[C---:B------:R-:W-:Y:S08]  /*14b50*/  HMMA.16816.F32 R132, R180.reuse, R134, R60 ;  /* 0x00000086b484723c */ /* 0x040ff0000000183c */
[C---:B------:R-:W-:Y:S08]  /*14b60*/  HMMA.16816.F32 R148, R180.reuse, R150, R48 ;  /* 0x00000096b494723c */ /* 0x040ff00000001830 */
[C---:B------:R-:W-:Y:S08]  /*14b70*/  HMMA.16816.F32 R164, R180.reuse, R166, R40 ;  /* 0x000000a6b4a4723c */ /* 0x040ff00000001828 */
[----:B------:R-:W-:Y:S08]  /*14b80*/  HMMA.16816.F32 R168, R180, R16, R44 ;  /* 0x00000010b4a8723c */ /* 0x000ff0000000182c */
[-C--:B------:R-:W-:Y:S08]  /*14b90*/  HMMA.16816.F32 R176, R176, R18.reuse, R76 ;  /* 0x00000012b0b0723c */ /* 0x080ff0000000184c */
[----:B------:R-:W-:Y:S01]  /*14ba0*/  HMMA.16816.F32 R180, R180, R18, R32 ;  /* 0x00000012b4b4723c */ /* 0x000fe20000001820 */
[----:B------:R-:W-:Y:S07]  /*14bb0*/  @!P0 BRA `(.L_x_784) ;  /* 0x0000659000008947 */ /* 0x000fee0003800000 */
[----:B-1----:R-:W2:Y:S01]  /*14bc0*/  LDL R115, [R1+0x24] ;  /* 0x0000240001737983 */ /* 0x002ea20000100800 */
[----:B------:R-:W-:Y:S01]  /*14bd0*/  PLOP3.LUT P1, PT, PT, PT, UP2, 0x80, 0x0 ;  /* 0x000000000000781c */ /* 0x000fe20003f2f028 */
[----:B------:R-:W-:Y:S01]  /*14be0*/  IMAD.MOV.U32 R116, RZ, RZ, R72 ;  /* 0x000000ffff747224 */ /* 0x000fe200078e0048 */
[----:B------:R-:W-:Y:S01]  /*14bf0*/  PLOP3.LUT P0, PT, PT, PT, UP2, 0x80, 0x0 ;  /* 0x000000000000781c */ /* 0x000fe20003f0f028 */
[----:B------:R-:W-:Y:S01]  /*14c00*/  IMAD.MOV.U32 R3, RZ, RZ, R73 ;  /* 0x000000ffff037224 */ /* 0x000fe200078e0049 */
[----:B------:R-:W-:Y:S01]  /*14c10*/  MOV R118, R70 ;  /* 0x0000004600767202 */ /* 0x000fe20000000f00 */
[----:B------:R-:W-:Y:S01]  /*14c20*/  IMAD.MOV.U32 R117, RZ, RZ, R71 ;  /* 0x000000ffff757224 */ /* 0x000fe200078e0047 */
[----:B------:R-:W-:-:S02]  /*14c30*/  ULDC UR5, c[0x0][0x210] ;  /* 0x0000840000057ab9 */ /* 0x000fc40000000800 */
[----:B------:R-:W-:Y:S02]  /*14c40*/  ULDC UR4, c[0x0][0x1e8] ;  /* 0x00007a0000047ab9 */ /* 0x000fe40000000800 */
[----:B------:R-:W-:Y:S02]  /*14c50*/  UIMAD UR5, UR16, UR5, URZ ;  /* 0x00000005100572a4 */ /* 0x000fe4000f8e023f */
[----:B------:R-:W-:Y:S01]  /*14c60*/  UIMAD UR4, UR16, UR4, URZ ;  /* 0x00000004100472a4 */ /* 0x000fe2000f8e023f */
[----:B--2---:R-:W-:-:S05]  /*14c70*/  @P1 IMAD.HI.U32 R0, R115, c[0x0][0x2c8], RZ ;  /* 0x0000b20073001a27 */ /* 0x004fca00078e00ff */
[----:B------:R-:W-:-:S05]  /*14c80*/  @P0 SHF.R.U32.HI R0, RZ, c[0x0][0x2cc], R0 ;  /* 0x0000b300ff000a19 */ /* 0x000fca0000011600 */
[----:B------:R1:W-:Y:S02]  /*14c90*/  @P0 STL [R1+0x20], R0 ;  /* 0x0000200001000387 */ /* 0x0003e40000100800 */
.L_x_787:
[----:B------:R-:W-:Y:S04]  /*14ca0*/  DEPBAR.LE SB0, 0x0 ;  /* 0x000080000000791a */ /* 0x000fe80000000000 */
[----:B------:R-:W-:Y:S01]  /*14cb0*/  BAR.SYNC.DEFER_BLOCKING 0x0 ;  /* 0x0000000000007b1d */ /* 0x000fe20000010000 */
[----:B------:R-:W-:Y:S05]  /*14cc0*/  ISETP.LE.AND P0, PT, RZ, UR12, PT ;  /* 0x0000000cff007c0c */ /* 0x000fea000bf03270 */
[----:B--2--5:R2:W3:Y:S04]  /*14cd0*/  LDSM.16.M88.4 R112, [R230+0x7100] ;  /* 0x00710000e670783b */ /* 0x0244e80000000200 */
[----:B------:R2:W4:Y:S04]  /*14ce0*/  LDSM.16.M88.4 R108, [R230+0x9100] ;  /* 0x00910000e66c783b */ /* 0x0005280000000200 */
[----:B-----5:R2:W1:Y:S04]  /*14cf0*/  LDSM.16.M88.4 R16, [R119+0x3900] ;  /* 0x003900007710783b */ /* 0x0204680000000200 */
        /* <DEDUP_REMOVED lines=17> */
[----:B------:R-:W4:Y:S04]  /*14e10*/  LDL R6, [R1+0x18] ;  /* 0x0000180001067983 */ /* 0x000f280000100800 */
[----:B------:R-:W5:Y:S01]  /*14e20*/  LDL R13, [R1+0x8] ;  /* 0x00000800010d7983 */ /* 0x000f620000100800 */
[----:B-1-3--:R-:W-:Y:S01]  /*14e30*/  SHF.R.S32.HI R0, RZ, 0x1f, R2 ;  /* 0x0000001fff007819 */ /* 0x00afe20000011402 */
[----:B------:R-:W-:Y:S04]  /*14e40*/  IMAD.WIDE.U32 R4, R2, c[0x0][0x208], RZ ;  /* 0x0000820002047a25 */ /* 0x000fe800078e00ff */
[----:B------:R-:W-:Y:S04]  /*14e50*/  IMAD R0, R0, c[0x0][0x208], RZ ;  /* 0x0000820000007a24 */ /* 0x000fe800078e02ff */
[----:B------:R-:W-:Y:S01]  /*14e60*/  IMAD R0, R2, c[0x0][0x20c], R0 ;  /* 0x0000830002007a24 */ /* 0x000fe200078e0200 */
[----:B----4-:R-:W-:Y:S03]  /*14e70*/  SHF.R.S32.HI R2, RZ, 0x1f, R6 ;  /* 0x0000001fff027819 */ /* 0x010fe60000011406 */
[----:B------:R-:W-:Y:S02]  /*14e80*/  IMAD.IADD R5, R5, 0x1, R0 ;  /* 0x0000000105057824 */ /* 0x000fe400078e0200 */
[----:B------:R-:W-:Y:S02]  /*14e90*/  IMAD R2, R2, c[0x0][0x218], RZ ;  /* 0x0000860002027a24 */ /* 0x000fe400078e02ff */
[----:B------:R-:W-:Y:S05]  /*14ea0*/  IMAD.WIDE.U32 R4, R6, c[0x0][0x218], R4 ;  /* 0x0000860006047a25 */ /* 0x000fea00078e0004 */
[----:B------:R-:W-:Y:S01]  /*14eb0*/  IADD3 R0, P1, R4, UR5, RZ ;  /* 0x0000000504007c10 */ /* 0x000fe2000ff3e0ff */
[----:B------:R-:W-:Y:S03]  /*14ec0*/  IMAD R4, R6, c[0x0][0x21c], R2 ;  /* 0x0000870006047a24 */ /* 0x000fe600078e0202 */
[C---:B------:R-:W-:Y:S02]  /*14ed0*/  LEA R2, P0, R0.reuse, c[0x0][0x1f8], 0x1 ;  /* 0x00007e0000027a11 */ /* 0x040fe400078008ff */
[----:B------:R-:W-:Y:S03]  /*14ee0*/  IADD3.X R4, R5, UR15, R4, P1, !PT ;  /* 0x0000000f05047c10 */ /* 0x000fe60008ffe404 */
[----:B------:R-:W1:Y:S01]  /*14ef0*/  SHFL.IDX PT, R6, R2, RZ, 0x181f ;  /* 0x00181fff02067589 */ /* 0x000e6200000e0000 */
[----:B------:R-:W-:Y:S03]  /*14f00*/  LEA.HI.X R0, R0, c[0x0][0x1fc], R4, 0x1, P0 ;  /* 0x00007f0000007a11 */ /* 0x000fe600000f0c04 */
[----:B------:R-:W3:Y:S04]  /*14f10*/  SHFL.IDX PT, R4, R2, 0x1, 0x181f ;  /* 0x00381f0002047f89 */ /* 0x000ee800000e0000 */
[----:B------:R-:W4:Y:S04]  /*14f20*/  SHFL.IDX PT, R5, R0, RZ, 0x181f ;  /* 0x00181fff00057589 */ /* 0x000f2800000e0000 */
[----:B------:R-:W2:Y:S04]  /*14f30*/  SHFL.IDX PT, R8, R0, 0x1, 0x181f ;  /* 0x00381f0000087f89 */ /* 0x000ea800000e0000 */
[----:B------:R-:W-:Y:S04]  /*14f40*/  SHFL.IDX PT, R11, R0, 0x2, 0x181f ;  /* 0x00581f00000b7f89 */ /* 0x000fe800000e0000 */
[----:B------:R-:W-:Y:S04]  /*14f50*/  SHFL.IDX PT, R22, R0, 0x3, 0x181f ;  /* 0x00781f0000167f89 */ /* 0x000fe800000e0000 */
[----:B------:R-:W-:Y:S01]  /*14f60*/  SHFL.IDX PT, R21, R0, 0x4, 0x181f ;  /* 0x00981f0000157f89 */ /* 0x000fe200000e0000 */
[-C--:B-1----:R-:W-:Y:S03]  /*14f70*/  IADD3 R6, P1, R6, R242.reuse, RZ ;  /* 0x000000f206067210 */ /* 0x082fe60007f3e0ff */
[----:B------:R-:W-:Y:S01]  /*14f80*/  SHFL.IDX PT, R20, R0, 0x5, 0x181f ;  /* 0x00b81f0000147f89 */ /* 0x000fe200000e0000 */
[-C--:B---3--:R-:W-:Y:S03]  /*14f90*/  IADD3 R4, P0, R4, R242.reuse, RZ ;  /* 0x000000f204047210 */ /* 0x088fe60007f1e0ff */
[----:B------:R5:W-:Y:S01]  /*14fa0*/  SHFL.IDX PT, R15, R0, 0x6, 0x181f ;  /* 0x00d81f00000f7f89 */ /* 0x000be200000e0000 */
[--C-:B----4-:R-:W-:Y:S03]  /*14fb0*/  IMAD.X R7, R5, 0x1, R241.reuse, P1 ;  /* 0x0000000105077824 */ /* 0x110fe600008e06f1 */
[----:B------:R-:W1:Y:S01]  /*14fc0*/  SHFL.IDX PT, R12, R2, 0x2, 0x181f ;  /* 0x00581f00020c7f89 */ /* 0x000e6200000e0000 */
[--C-:B--2---:R-:W-:Y:S03]  /*14fd0*/  IMAD.X R5, R8, 0x1, R241.reuse, P0 ;  /* 0x0000000108057824 */ /* 0x104fe600000e06f1 */
[----:B------:R-:W2:Y:S04]  /*14fe0*/  SHFL.IDX PT, R10, R2, 0x3, 0x181f ;  /* 0x00781f00020a7f89 */ /* 0x000ea800000e0000 */
[----:B------:R-:W3:Y:S04]  /*14ff0*/  SHFL.IDX PT, R9, R2, 0x4, 0x181f ;  /* 0x00981f0002097f89 */ /* 0x000ee800000e0000 */
[----:B------:R-:W4:Y:S04]  /*15000*/  SHFL.IDX PT, R14, R2, 0x5, 0x181f ;  /* 0x00b81f00020e7f89 */ /* 0x000f2800000e0000 */
[----:B------:R-:W4:Y:S01]  /*15010*/  SHFL.IDX PT, R2, R2, 0x6, 0x181f ;  /* 0x00d81f0002027f89 */ /* 0x000f2200000e0000 */
[----:B-----5:R-:W-:Y:S05]  /*15020*/  IADD3 R0, R13, 0x100, RZ ;  /* 0x000001000d007810 */ /* 0x020fea0007ffe0ff */
[----:B------:R4:W-:Y:S01]  /*15030*/  LDGSTS.E.BYPASS.LTC128B.128 [R0], [R6.64], !P5 ;  /* 0x0000000006007fae */ /* 0x0009e2000e901d56 */
[-C--:B-1----:R-:W-:Y:S03]  /*15040*/  IADD3 R12, P0, R12, R242.reuse, RZ ;  /* 0x000000f20c0c7210 */ /* 0x082fe60007f1e0ff */
[----:B------:R1:W-:Y:S01]  /*15050*/  LDGSTS.E.BYPASS.LTC128B.128 [R0+0x800], [R4.64], !P5 ;  /* 0x0080000004007fae */ /* 0x0003e2000e901d56 */
[-C--:B--2---:R-:W-:Y:S01]  /*15060*/  IADD3 R10, P3, R10, R242.reuse, RZ ;  /* 0x000000f20a0a7210 */ /* 0x084fe20007f7e0ff */
[--C-:B------:R-:W-:Y:S01]  /*15070*/  IMAD.X R13, R11, 0x1, R241.reuse, P0 ;  /* 0x000000010b0d7824 */ /* 0x100fe200000e06f1 */
[-C--:B---3--:R-:W-:Y:S03]  /*15080*/  IADD3 R8, P2, R9, R242.reuse, RZ ;  /* 0x000000f209087210 */ /* 0x088fe60007f5e0ff */
[--C-:B------:R-:W-:Y:S01]  /*15090*/  IMAD.X R11, R22, 0x1, R241.reuse, P3 ;  /* 0x00000001160b7824 */ /* 0x100fe200018e06f1 */
[----:B------:R2:W-:Y:S01]  /*150a0*/  LDGSTS.E.BYPASS.LTC128B.128 [R0+0x1000], [R12.64], !P5 ;  /* 0x010000000c007fae */ /* 0x0005e2000e901d56 */
[--C-:B------:R-:W-:Y:S03]  /*150b0*/  IMAD.X R9, R21, 0x1, R241.reuse, P2 ;  /* 0x0000000115097824 */ /* 0x100fe600010e06f1 */
[----:B------:R2:W-:Y:S04]  /*150c0*/  LDGSTS.E.BYPASS.LTC128B.128 [R0+0x1800], [R10.64], !P5 ;  /* 0x018000000a007fae */ /* 0x0005e8000e901d56 */
[----:B------:R2:W-:Y:S01]  /*150d0*/  LDGSTS.E.BYPASS.LTC128B.128 [R0+0x2000], [R8.64], !P5 ;  /* 0x0200000008007fae */ /* 0x0005e2000e901d56 */
[-C--:B----4-:R-:W-:Y:S02]  /*150e0*/  IADD3 R6, P1, R14, R242.reuse, RZ ;  /* 0x000000f20e067210 */ /* 0x090fe40007f3e0ff */
[----:B-1----:R-:W-:Y:S03]  /*150f0*/  IADD3 R4, P0, R2, R242, RZ ;  /* 0x000000f202047210 */ /* 0x002fe60007f1e0ff */
[--C-:B------:R-:W-:Y:S02]  /*15100*/  IMAD.X R7, R20, 0x1, R241.reuse, P1 ;  /* 0x0000000114077824 */ /* 0x100fe400008e06f1 */
[----:B------:R-:W-:Y:S03]  /*15110*/  IMAD.X R5, R15, 0x1, R241, P0 ;  /* 0x000000010f057824 */ /* 0x000fe600000e06f1 */
[----:B------:R2:W-:Y:S04]  /*15120*/  LDGSTS.E.BYPASS.LTC128B.128 [R0+0x2800], [R6.64], !P5 ;  /* 0x0280000006007fae */ /* 0x0005e8000e901d56 */
[----:B------:R2:W-:Y:S02]  /*15130*/  LDGSTS.E.BYPASS.LTC128B.128 [R0+0x3000], [R4.64], !P5 ;  /* 0x0300000004007fae */ /* 0x0005e4000e901d56 */
.L_x_785:
        /* <DEDUP_REMOVED lines=65> */
[----:B------:R-:W4:Y:S07]  /*15550*/  LDSM.16.M88.4 R196, [R229+0x4900] ;  /* 0x00490000e5c4783b */ /* 0x000f2e0000000200 */
[----:B------:R-:W-:Y:S01]  /*15560*/  HMMA.16816.F32 R112, R188, R222, R112 ;  /* 0x000000debc70723c */ /* 0x000fe20000001870 */
[----:B------:R-:W5:Y:S08]  /*15570*/  LDSM.16.M88.4 R188, [R229+0x5100] ;  /* 0x00510000e5bc783b */ /* 0x000f700000000200 */
[----:B------:R-:W-:Y:S01]  /*15580*/  LDSM.16.M88.4 R220, [R228] ;  /* 0x00000000e4dc783b */ /* 0x000fe20000000200 */
        /* <DEDUP_REMOVED lines=17> */
[----:B------:R-:W2:Y:S07]  /*156a0*/  LDSM.16.M88.4 R188, [R232+0x9100] ;  /* 0x00910000e8bc783b */ /* 0x000eae0000000200 */
        /* <DEDUP_REMOVED lines=41> */
[----:B------:R-:W-:Y:S01]  /*15940*/  MUFU.TANH R249, R12 ;  /* 0x0000000c00f97308 */ /* 0x000fe20000002400 */
[----:B--2---:R2:W-:Y:S09]  /*15950*/  STL [R1+0xc], R2 ;  /* 0x00000c0201007387 */ /* 0x0045f20000100800 */
[----:B------:R-:W-:Y:S01]  /*15960*/  MUFU.TANH R250, R13 ;  /* 0x0000000d00fa7308 */ /* 0x000fe20000002400 */
[----:B---3--:R-:W3:Y:S01]  /*15970*/  LDSM.16.M88.4 R8, [R228+0x1000] ;  /* 0x00100000e408783b */ /* 0x008ee20000000200 */
[-C--:B-1----:R-:W-:Y:S08]  /*15980*/  HMMA.16816.F32 R20, R216, R4.reuse, R20 ;  /* 0x00000004d814723c */ /* 0x082ff00000001814 */
[----:B------:R-:W-:Y:S01]  /*15990*/  MUFU.TANH R192, R16 ;  /* 0x0000001000c07308 */ /* 0x000fe20000002400 */
[----:B----4-:R1:W-:Y:S01]  /*159a0*/  STL [R1+0x10], R0 ;  /* 0x0000100001007387 */ /* 0x0103e20000100800 */
[C---:B------:R-:W-:Y:S08]  /*159b0*/  HMMA.16816.F32 R24, R188.reuse, R4, R24 ;  /* 0x00000004bc18723c */ /* 0x040ff00000001818 */
[----:B--2---:R-:W2:Y:S01]  /*159c0*/  MUFU.TANH R2, R14 ;  /* 0x0000000e00027308 */ /* 0x004ea20000002400 */
[-C--:B------:R-:W-:Y:S08]  /*159d0*/  HMMA.16816.F32 R28, R188, R6.reuse, R28 ;  /* 0x00000006bc1c723c */ /* 0x080ff0000000181c */
[C---:B------:R-:W-:Y:S01]  /*159e0*/  HMMA.16816.F32 R32, R216.reuse, R6, R32 ;  /* 0x00000006d820723c */ /* 0x040fe20000001820 */
[----:B------:R-:W-:Y:S01]  /*159f0*/  MUFU.TANH R187, R17 ;  /* 0x0000001100bb7308 */ /* 0x000fe20000002400 */
[----:B------:R-:W4:Y:S02]  /*15a00*/  LDSM.16.M88.4 R4, [R228+0x1800] ;  /* 0x00180000e404783b */ /* 0x000f240000000200 */
[----:B------:R-:W-:Y:S02]  /*15a10*/  FMUL.FTZ R20, R20, c[0x0][0x320] ;  /* 0x0000c80014147a20 */ /* 0x000fe40000410000 */
[----:B------:R-:W-:Y:S02]  /*15a20*/  FMUL.FTZ R21, R21, c[0x0][0x320] ;  /* 0x0000c80015157a20 */ /* 0x000fe40000410000 */
[----:B------:R-:W-:Y:S03]  /*15a30*/  FMUL.FTZ R24, R24, c[0x0][0x320] ;  /* 0x0000c80018187a20 */ /* 0x000fe60000410000 */
[----:B-1----:R-:W1:Y:S01]  /*15a40*/  MUFU.TANH R0, R15 ;  /* 0x0000000f00007308 */ /* 0x002e620000002400 */
[----:B------:R-:W-:Y:S02]  /*15a50*/  FMUL.FTZ R25, R25, c[0x0][0x320] ;  /* 0x0000c80019197a20 */ /* 0x000fe40000410000 */
[----:B------:R-:W-:Y:S01]  /*15a60*/  FMUL.FTZ R27, R27, c[0x0][0x320] ;  /* 0x0000c8001b1b7a20 */ /* 0x000fe20000410000 */
[----:B--2---:R-:W-:Y:S01]  /*15a70*/  STL [R1], R2 ;  /* 0x0000000201007387 */ /* 0x004fe20000100800 */
[-C--:B---3--:R-:W-:Y:S03]  /*15a80*/  HMMA.16816.F32 R36, R216, R8.reuse, R36 ;  /* 0x00000008d824723c */ /* 0x088fe60000001824 */
[----:B------:R-:W-:Y:S02]  /*15a90*/  FMUL.FTZ R28, R28, c[0x0][0x320] ;  /* 0x0000c8001c1c7a20 */ /* 0x000fe40000410000 */
[----:B------:R2:W3:Y:S01]  /*15aa0*/  MUFU.TANH R212, R18 ;  /* 0x0000001200d47308 */ /* 0x0004e20000002400 */
[----:B------:R-:W-:Y:S02]  /*15ab0*/  FMUL.FTZ R30, R30, c[0x0][0x320] ;  /* 0x0000c8001e1e7a20 */ /* 0x000fe40000410000 */
[C---:B------:R-:W-:Y:S04]  /*15ac0*/  HMMA.16816.F32 R40, R188.reuse, R8, R40 ;  /* 0x00000008bc28723c */ /* 0x040fe80000001828 */
[----:B------:R-:W-:Y:S02]  /*15ad0*/  FMUL.FTZ R32, R32, c[0x0][0x320] ;  /* 0x0000c80020207a20 */ /* 0x000fe40000410000 */
[----:B------:R-:W-:Y:S01]  /*15ae0*/  FMUL.FTZ R33, R33, c[0x0][0x320] ;  /* 0x0000c80021217a20 */ /* 0x000fe20000410000 */
[----:B------:R2:W2:Y:S01]  /*15af0*/  MUFU.TANH R211, R19 ;  /* 0x0000001300d37308 */ /* 0x0004a20000002400 */
[-C--:B------:R-:W-:Y:S01]  /*15b00*/  HMMA.16816.F32 R44, R188, R10.reuse, R44 ;  /* 0x0000000abc2c723c */ /* 0x080fe2000000182c */
[----:B-1----:R-:W-:Y:S03]  /*15b10*/  STL [R1+0x4], R0 ;  /* 0x0000040001007387 */ /* 0x002fe60000100800 */
[----:B------:R-:W-:Y:S02]  /*15b20*/  FMUL.FTZ R22, R22, c[0x0][0x320] ;  /* 0x0000c80016167a20 */ /* 0x000fe40000410000 */
[----:B------:R-:W-:Y:S02]  /*15b30*/  FMUL.FTZ R23, R23, c[0x0][0x320] ;  /* 0x0000c80017177a20 */ /* 0x000fe40000410000 */
[C---:B------:R-:W-:Y:S01]  /*15b40*/  HMMA.16816.F32 R48, R216.reuse, R10, R48 ;  /* 0x0000000ad830723c */ /* 0x040fe20000001830 */
[----:B------:R1:W1:Y:S01]  /*15b50*/  MUFU.TANH R184, R20 ;  /* 0x0000001400b87308 */ /* 0x0002620000002400 */
[----:B------:R-:W5:Y:S02]  /*15b60*/  LDSM.16.M88.4 R8, [R228+0x2000] ;  /* 0x00200000e408783b */ /* 0x000f640000000200 */
[----:B------:R-:W-:Y:S02]  /*15b70*/  FMUL.FTZ R36, R36, c[0x0][0x320] ;  /* 0x0000c80024247a20 */ /* 0x000fe40000410000 */
[----:B------:R-:W-:Y:S02]  /*15b80*/  FMUL.FTZ R37, R37, c[0x0][0x320] ;  /* 0x0000c80025257a20 */ /* 0x000fe40000410000 */
[-C--:B----4-:R-:W-:Y:S03]  /*15b90*/  HMMA.16816.F32 R52, R216, R4.reuse, R52 ;  /* 0x00000004d834723c */ /* 0x090fe60000001834 */
[----:B------:R-:W4:Y:S01]  /*15ba0*/  MUFU.TANH R21, R21 ;  /* 0x0000001500157308 */ /* 0x000f220000002400 */
        /* <DEDUP_REMOVED lines=11> */
[----:B------:R-:W1:Y:S03]  /*15c60*/  LDSM.16.M88.4 R4, [R228+0x2800] ;  /* 0x00280000e404783b */ /* 0x000e660000000200 */
[----:B------:R-:W-:Y:S02]  /*15c70*/  FMUL.FTZ R52, R52, c[0x0][0x320] ;  /* 0x0000c80034347a20 */ /* 0x000fe40000410000 */
[----:B------:R-:W-:Y:S02]  /*15c80*/  FMUL.FTZ R53, R53, c[0x0][0x320] ;  /* 0x0000c80035357a20 */ /* 0x000fe40000410000 */
[----:B------:R-:W-:Y:S01]  /*15c90*/  FMUL.FTZ R54, R54, c[0x0][0x320] ;  /* 0x0000c80036367a20 */ /* 0x000fe20000410000 */
[----:B------:R1:W1:Y:S01]  /*15ca0*/  MUFU.TANH R223, R24 ;  /* 0x0000001800df7308 */ /* 0x0002620000002400 */
[-C--:B-----5:R-:W-:Y:S03]  /*15cb0*/  HMMA.16816.F32 R68, R216, R8.reuse, R68 ;  /* 0x00000008d844723c */ /* 0x0a0fe60000001844 */
[----:B------:R-:W-:Y:S02]  /*15cc0*/  FMUL.FTZ R55, R55, c[0x0][0x320] ;  /* 0x0000c80037377a20 */ /* 0x000fe40000410000 */
[----:B------:R-:W-:Y:S02]  /*15cd0*/  FMUL.FTZ R57, R57, c[0x0][0x320] ;  /* 0x0000c80039397a20 */ /* 0x000fe40000410000 */
[----:B------:R-:W-:Y:S01]  /*15ce0*/  FMUL.FTZ R59, R59, c[0x0][0x320] ;  /* 0x0000c8003b3b7a20 */ /* 0x000fe20000410000 */
[C---:B------:R-:W-:Y:S01]  /*15cf0*/  HMMA.16816.F32 R72, R188.reuse, R8, R72 ;  /* 0x00000008bc48723c */ /* 0x040fe20000001848 */
[----:B------:R2:W2:Y:S03]  /*15d00*/  MUFU.TANH R222, R25 ;  /* 0x0000001900de7308 */ /* 0x0004a60000002400 */
[----:B------:R-:W-:Y:S02]  /*15d10*/  FMUL.FTZ R61, R61, c[0x0][0x320] ;  /* 0x0000c8003d3d7a20 */ /* 0x000fe40000410000 */
[----:B------:R-:W-:Y:S02]  /*15d20*/  FMUL.FTZ R64, R64, c[0x0][0x320] ;  /* 0x0000c80040407a20 */ /* 0x000fe40000410000 */
[-C--:B------:R-:W-:Y:S03]  /*15d30*/  HMMA.16816.F32 R76, R188, R10.reuse, R76 ;  /* 0x0000000abc4c723c */ /* 0x080fe6000000184c */
[----:B------:R2:W2:Y:S01]  /*15d40*/  MUFU.TANH R247, R26 ;  /* 0x0000001a00f77308 */ /* 0x0004a20000002400 */
[----:B------:R-:W-:Y:S02]  /*15d50*/  FMUL.FTZ R65, R65, c[0x0][0x320] ;  /* 0x0000c80041417a20 */ /* 0x000fe40000410000 */
[----:B------:R-:W-:Y:S02]  /*15d60*/  FMUL.FTZ R66, R66, c[0x0][0x320] ;  /* 0x0000c80042427a20 */ /* 0x000fe40000410000 */
[C---:B------:R-:W-:Y:S01]  /*15d70*/  HMMA.16816.F32 R80, R216.reuse, R10, R80 ;  /* 0x0000000ad850723c */ /* 0x040fe20000001850 */
[----:B------:R-:W5:Y:S01]  /*15d80*/  LDSM.16.M88.4 R8, [R228+0x3000] ;  /* 0x00300000e408783b */ /* 0x000f620000000200 */
[----:B------:R-:W-:Y:S04]  /*15d90*/  DEPBAR.LE SB0, 0x0 ;  /* 0x000080000000791a */ /* 0x000fe80000000000 */
[----:B------:R2:W2:Y:S01]  /*15da0*/  MUFU.TANH R248, R27 ;  /* 0x0000001b00f87308 */ /* 0x0004a20000002400 */
[----:B------:R-:W-:Y:S01]  /*15db0*/  FMUL.FTZ R67, R67, c[0x0][0x320] ;  /* 0x0000c80043437a20 */ /* 0x000fe20000410000 */
[-C--:B-1----:R-:W-:Y:S01]  /*15dc0*/  HMMA.16816.F32 R84, R216, R4.reuse, R84 ;  /* 0x00000004d854723c */ /* 0x082fe20000001854 */
        /* <DEDUP_REMOVED lines=89> */
[----:B------:R-:W-:Y:S03]  /*16360*/  FMUL.FTZ R111, R111, c[0x0][0x320] ;  /* 0x0000c8006f6f7a20 */ /* 0x000fe60000410000 */
        /* <DEDUP_REMOVED lines=77> */
[----:B------:R-:W3:Y:S04]  /*16840*/  LDL R0, [R1+0x8] ;  /* 0x0000080001007983 */ /* 0x000ee80000100800 */
[----:B------:R-:W-:Y:S01]  /*16850*/  ISETP.NE.AND P1, PT, R2, 0x1, PT ;  /* 0x000000010200780c */ /* 0x000fe20003f25270 */
[----:B------:R-:W-:Y:S02]  /*16860*/  IMAD.U32 R2, RZ, RZ, UR10 ;  /* 0x0000000aff027e24 */ /* 0x000fe4000f8e00ff */
[----:B---3--:R-:W-:Y:S03]  /*16870*/  IMAD.MOV.U32 R22, RZ, RZ, R0 ;  /* 0x000000ffff167224 */ /* 0x008fe600078e0000 */
[----:B--2---:R-:W-:Y:S07]  /*16880*/  IADD3 R2, R2, -0x70, R12 ;  /* 0xffffff9002027810 */ /* 0x004fee0007ffe00c */
        /* <DEDUP_REMOVED lines=11> */
[----:B------:R2:W3:Y:S02]  /*16940*/  @!P6 LDG.E R7, [R4.64] ;  /* 0x000000160407e981 */ /* 0x0004e4000c1e1900 */
[----:B------:R-:W-:Y:S04]  /*16950*/  IMAD R0, R0, c[0x0][0x1e0], RZ ;  /* 0x0000780000007a24 */ /* 0x000fe800078e02ff */
[C---:B------:R-:W-:Y:S02]  /*16960*/  IMAD R0, R8.reuse, c[0x0][0x1e4], R0 ;  /* 0x0000790008007a24 */ /* 0x040fe400078e0200 */
[----:B--2---:R-:W-:Y:S04]  /*16970*/  IMAD.WIDE.U32 R4, R8, c[0x0][0x1e0], RZ ;  /* 0x0000780008047a25 */ /* 0x004fe800078e00ff */
[----:B------:R-:W-:Y:S01]  /*16980*/  IMAD.IADD R5, R5, 0x1, R0 ;  /* 0x0000000105057824 */ /* 0x000fe200078e0200 */
[----:B---3--:R-:W-:Y:S01]  /*16990*/  STL [R1+0x18], R7 ;  /* 0x0000180701007387 */ /* 0x008fe20000100800 */
[----:B------:R-:W-:Y:S02]  /*169a0*/  SHF.R.S32.HI R2, RZ, 0x1f, R7 ;  /* 0x0000001fff027819 */ /* 0x000fe40000011407 */
        /* <DEDUP_REMOVED lines=9> */
[----:B------:R-:W3:Y:S04]  /*16a40*/  SHFL.IDX PT, R7, R0, RZ, 0x181f ;  /* 0x00181fff00077589 */ /* 0x000ee800000e0000 */
[----:B------:R-:W4:Y:S04]  /*16a50*/  SHFL.IDX PT, R4, R2, 0x1, 0x181f ;  /* 0x00381f0002047f89 */ /* 0x000f2800000e0000 */
[----:B------:R-:W5:Y:S04]  /*16a60*/  SHFL.IDX PT, R5, R0, 0x1, 0x181f ;  /* 0x00381f0000057f89 */ /* 0x000f6800000e0000 */
[----:B------:R-:W1:Y:S04]  /*16a70*/  SHFL.IDX PT, R10, R2, 0x3, 0x181f ;  /* 0x00781f00020a7f89 */ /* 0x000e6800000e0000 */
[----:B------:R-:W1:Y:S01]  /*16a80*/  SHFL.IDX PT, R9, R0, 0x2, 0x181f ;  /* 0x00581f0000097f89 */ /* 0x000e6200000e0000 */
[-C--:B--2---:R-:W-:Y:S03]  /*16a90*/  IADD3 R6, P1, R6, R242.reuse, RZ ;  /* 0x000000f206067210 */ /* 0x084fe60007f3e0ff */
[----:B------:R-:W2:Y:S04]  /*16aa0*/  SHFL.IDX PT, R8, R2, 0x4, 0x181f ;  /* 0x00981f0002087f89 */ /* 0x000ea800000e0000 */
[----:B------:R-:W2:Y:S01]  /*16ab0*/  SHFL.IDX PT, R11, R2, 0x5, 0x181f ;  /* 0x00b81f00020b7f89 */ /* 0x000ea200000e0000 */
[-C--:B---3--:R-:W-:Y:S03]  /*16ac0*/  IADD3.X R7, R7, R241.reuse, RZ, P1, !PT ;  /* 0x000000f107077210 */ /* 0x088fe60000ffe4ff */
[----:B------:R-:W3:Y:S01]  /*16ad0*/  SHFL.IDX PT, R16, R0, 0x3, 0x181f ;  /* 0x00781f0000107f89 */ /* 0x000ee200000e0000 */
[-C--:B----4-:R-:W-:Y:S03]  /*16ae0*/  IADD3 R4, P0, R4, R242.reuse, RZ ;  /* 0x000000f204047210 */ /* 0x090fe60007f1e0ff */
[----:B------:R4:W-:Y:S02]  /*16af0*/  LDGSTS.E.BYPASS.LTC128B.128 [R22+0x3900], [R6.64], !P5 ;  /* 0x0390000006167fae */ /* 0x0009e4000e901d56 */
[--C-:B-----5:R-:W-:Y:S01]  /*16b00*/  IMAD.X R5, R5, 0x1, R241.reuse, P0 ;  /* 0x0000000105057824 */ /* 0x120fe200000e06f1 */
[-C--:B------:R-:W-:Y:S01]  /*16b10*/  IADD3 R12, P0, R12, R242.reuse, RZ ;  /* 0x000000f20c0c7210 */ /* 0x080fe20007f1e0ff */
[----:B------:R-:W5:Y:S01]  /*16b20*/  SHFL.IDX PT, R15, R0, 0x4, 0x181f ;  /* 0x00981f00000f7f89 */ /* 0x000f6200000e0000 */
[-C--:B-1----:R-:W-:Y:S03]  /*16b30*/  IADD3 R10, P3, R10, R242.reuse, RZ ;  /* 0x000000f20a0a7210 */ /* 0x082fe60007f7e0ff */
[----:B------:R1:W-:Y:S01]  /*16b40*/  LDGSTS.E.BYPASS.LTC128B.128 [R22+0x4100], [R4.64], !P5 ;  /* 0x0410000004167fae */ /* 0x0003e2000e901d56 */
[--C-:B------:R-:W-:Y:S03]  /*16b50*/  IMAD.X R13, R9, 0x1, R241.reuse, P0 ;  /* 0x00000001090d7824 */ /* 0x100fe600000e06f1 */
[----:B------:R-:W1:Y:S01]  /*16b60*/  SHFL.IDX PT, R2, R2, 0x6, 0x181f ;  /* 0x00d81f0002027f89 */ /* 0x000e6200000e0000 */
[-C--:B--2---:R-:W-:Y:S03]  /*16b70*/  IADD3 R8, P2, R8, R242.reuse, RZ ;  /* 0x000000f208087210 */ /* 0x084fe60007f5e0ff */
[----:B------:R-:W2:Y:S04]  /*16b80*/  SHFL.IDX PT, R14, R0, 0x5, 0x181f ;  /* 0x00b81f00000e7f89 */ /* 0x000ea800000e0000 */
[----:B------:R-:W2:Y:S04]  /*16b90*/  SHFL.IDX PT, R0, R0, 0x6, 0x181f ;  /* 0x00d81f0000007f89 */ /* 0x000ea800000e0000 */
[----:B------:R2:W-:Y:S01]  /*16ba0*/  LDGSTS.E.BYPASS.LTC128B.128 [R22+0x4900], [R12.64], !P5 ;  /* 0x049000000c167fae */ /* 0x0005e2000e901d56 */
[-C--:B----4-:R-:W-:Y:S01]  /*16bb0*/  IADD3 R6, P1, R11, R242.reuse, RZ ;  /* 0x000000f20b067210 */ /* 0x090fe20007f3e0ff */
[--C-:B---3--:R-:W-:Y:S01]  /*16bc0*/  IMAD.X R11, R16, 0x1, R241.reuse, P3 ;  /* 0x00000001100b7824 */ /* 0x108fe200018e06f1 */
[----:B-----5:R-:W-:Y:S04]  /*16bd0*/  IADD3.X R9, R15, R241, RZ, P2, !PT ;  /* 0x000000f10f097210 */ /* 0x020fe800017fe4ff */
[----:B------:R3:W-:Y:S01]  /*16be0*/  LDGSTS.E.BYPASS.LTC128B.128 [R22+0x5100], [R10.64], !P5 ;  /* 0x051000000a167fae */ /* 0x0007e2000e901d56 */
[----:B-1----:R-:W-:Y:S03]  /*16bf0*/  IADD3 R4, P0, R2, R242, RZ ;  /* 0x000000f202047210 */ /* 0x002fe60007f1e0ff */
[----:B------:R3:W-:Y:S01]  /*16c00*/  LDGSTS.E.BYPASS.LTC128B.128 [R22+0x5900], [R8.64], !P5 ;  /* 0x0590000008167fae */ /* 0x0007e2000e901d56 */
[--C-:B--2---:R-:W-:Y:S02]  /*16c10*/  IMAD.X R7, R14, 0x1, R241.reuse, P1 ;  /* 0x000000010e077824 */ /* 0x104fe400008e06f1 */
[----:B------:R-:W-:Y:S03]  /*16c20*/  IMAD.X R5, R0, 0x1, R241, P0 ;  /* 0x0000000100057824 */ /* 0x000fe600000e06f1 */
[----:B------:R3:W-:Y:S04]  /*16c30*/  LDGSTS.E.BYPASS.LTC128B.128 [R22+0x6100], [R6.64], !P5 ;  /* 0x0610000006167fae */ /* 0x0007e8000e901d56 */
[----:B------:R3:W-:Y:S02]  /*16c40*/  LDGSTS.E.BYPASS.LTC128B.128 [R22+0x6900], [R4.64], !P5 ;  /* 0x0690000004167fae */ /* 0x0007e4000e901d56 */
.L_x_786:
[----:B--234-:R-:W2:Y:S01]  /*16c50*/  LDL.LU R6, [R1] ;  /* 0x0000000001067983 */ /* 0x01cea20000300800 */
[----:B------:R-:W-:Y:S01]  /*16c60*/  PLOP3.LUT P0, PT, PT, PT, UP2, 0x80, 0x0 ;  /* 0x000000000000781c */ /* 0x000fe20003f0f028 */
[----:B------:R-:W-:Y:S02]  /*16c70*/  UIMAD UR10, UR12, -0x70, URZ ;  /* 0xffffff900c0a78a4 */ /* 0x000fe4000f8e023f */
[----:B------:R-:W3:Y:S01]  /*16c80*/  LDL.LU R5, [R1+0x4] ;  /* 0x0000040001057983 */ /* 0x000ee20000300800 */
[----:B------:R-:W-:Y:S02]  /*16c90*/  UISETP.GT.AND UP0, UPT, UR12, UR6, UPT ;  /* 0x000000060c00728c */ /* 0x000fe4000bf04270 */
[----:B------:R-:W-:Y:S01]  /*16ca0*/  UIADD3 UR12, UR12, -0x1, URZ ;  /* 0xffffffff0c0c7890 */ /* 0x000fe2000fffe03f */
[----:B------:R-:W4:Y:S04]  /*16cb0*/  LDL.LU R4, [R1+0xc] ;  /* 0x00000c0001047983 */ /* 0x000f280000300800 */
[----:B------:R-:W4:Y:S04]  /*16cc0*/  LDL.LU R0, [R1+0x10] ;  /* 0x0000100001007983 */ /* 0x000f280000300800 */
        /* <DEDUP_REMOVED lines=13> */
[----:B---3--:R-:W-:Y:S02]  /*16da0*/  IMAD.MOV.U32 R8, RZ, RZ, R5 ;  /* 0x000000ffff087224 */ /* 0x008fe400078e0005 */
[----:B------:R-:W-:Y:S02]  /*16db0*/  IMAD.U32 R5, RZ, RZ, UR20 ;  /* 0x00000014ff057e24 */ /* 0x000fe4000f8e00ff */
[----:B----4-:R-:W-:Y:S02]  /*16dc0*/  IMAD.MOV.U32 R11, RZ, RZ, R4 ;  /* 0x000000ffff0b7224 */ /* 0x010fe400078e0004 */
[----:B------:R-:W-:Y:S02]  /*16dd0*/  IMAD.MOV.U32 R10, RZ, RZ, R0 ;  /* 0x000000ffff0a7224 */ /* 0x000fe400078e0000 */
[----:B------:R2:W3:Y:S02]  /*16de0*/  LDL R0, [R1+0x24] ;  /* 0x0000240001007983 */ /* 0x0004e40000100800 */
[----:B---3--:R-:W-:Y:S05]  /*16df0*/  @P0 IMAD.MOV.U32 R0, RZ, RZ, R2 ;  /* 0x000000ffff000224 */ /* 0x008fea00078e0002 */
[----:B------:R-:W-:Y:S08]  /*16e00*/  SHFL.IDX PT, R7, R0, 0x2, 0x1c1f ;  /* 0x005c1f0000077f89 */ /* 0x000ff000000e0000 */
[----:B------:R-:W3:Y:S08]  /*16e10*/  SHFL.IDX PT, R4, R0, RZ, 0x1c1f ;  /* 0x001c1fff00047589 */ /* 0x000ef000000e0000 */
[----:B------:R-:W4:Y:S08]  /*16e20*/  SHFL.IDX PT, R2, R0, 0x1, 0x1c1f ;  /* 0x003c1f0000027f89 */ /* 0x000f3000000e0000 */
[----:B------:R1:W2:Y:S02]  /*16e30*/  SHFL.IDX PT, R6, R0, 0x3, 0x1c1f ;  /* 0x007c1f0000067f89 */ /* 0x0002a400000e0000 */
[----:B-1----:R-:W-:Y:S05]  /*16e40*/  IMAD.U32 R0, RZ, RZ, UR10 ;  /* 0x0000000aff007e24 */ /* 0x002fea000f8e00ff */
[----:B------:R-:W-:Y:S01]  /*16e50*/  IADD3 R0, -R12, 0x1, R0 ;  /* 0x000000010c007810 */ /* 0x000fe20007ffe100 */
[----:B------:R-:W-:Y:S03]  /*16e60*/  IMAD.MOV.U32 R12, RZ, RZ, R10 ;  /* 0x000000ffff0c7224 */ /* 0x000fe600078e000a */
[----:B------:R-:W-:Y:S01]  /*16e70*/  IADD3 R5, -R5, UR14, R0 ;  /* 0x0000000e05057c10 */ /* 0x000fe2000fffe100 */
[----:B------:R-:W-:Y:S04]  /*16e80*/  IMAD.MOV.U32 R48, RZ, RZ, R12 ;  /* 0x000000ffff307224 */ /* 0x000fe800078e000c */
[C---:B---3--:R-:W-:Y:S02]  /*16e90*/  IMAD.IADD R4, R5.reuse, 0x1, R4 ;  /* 0x0000000105047824 */ /* 0x048fe400078e0204 */
[C---:B----4-:R-:W-:Y:S02]  /*16ea0*/  IMAD.IADD R2, R5.reuse, 0x1, R2 ;  /* 0x0000000105027824 */ /* 0x050fe400078e0202 */
[C---:B------:R-:W-:Y:S01]  /*16eb0*/  IMAD.IADD R0, R5.reuse, 0x1, R7 ;  /* 0x0000000105007824 */ /* 0x040fe200078e0207 */
[C---:B------:R-:W-:Y:S01]  /*16ec0*/  ISETP.GT.AND P0, PT, R4.reuse, RZ, PT ;  /* 0x000000ff0400720c */ /* 0x040fe20003f04270 */
[----:B--2---:R-:W-:Y:S01]  /*16ed0*/  IMAD.IADD R5, R5, 0x1, R6 ;  /* 0x0000000105057824 */ /* 0x004fe200078e0206 */
[----:B------:R-:W-:Y:S02]  /*16ee0*/  ISETP.GT.AND P1, PT, R4, 0x1, PT ;  /* 0x000000010400780c */ /* 0x000fe40003f24270 */
        /* <DEDUP_REMOVED lines=8> */
[C---:B------:R-:W-:Y:S02]  /*16f70*/  ISETP.GT.AND P0, PT, R4.reuse, 0x10, PT ;  /* 0x000000100400780c */ /* 0x040fe40003f04270 */
[C---:B------:R-:W-:Y:S02]  /*16f80*/  ISETP.GT.AND P1, PT, R4.reuse, 0x11, PT ;  /* 0x000000110400780c */ /* 0x040fe40003f24270 */
[----:B------:R-:W-:Y:S02]  /*16f90*/  FSEL R29, R187, -INF , P3 ;  /* 0xff800000bb1d7808 */ /* 0x000fe40001800000 */
[C---:B------:R-:W-:Y:S02]  /*16fa0*/  ISETP.GT.AND P2, PT, R4.reuse, 0x18, PT ;  /* 0x000000180400780c */ /* 0x040fe40003f44270 */
[----:B------:R-:W-:Y:S02]  /*16fb0*/  ISETP.GT.AND P3, PT, R4, 0x19, PT ;  /* 0x000000190400780c */ /* 0x000fe40003f64270 */
[----:B------:R-:W-:Y:S02]  /*16fc0*/  FSEL R38, R184, -INF , P0 ;  /* 0xff800000b8267808 */ /* 0x000fe40000000000 */
[----:B------:R-:W-:Y:S02]  /*16fd0*/  FSEL R40, R21, -INF , P1 ;  /* 0xff80000015287808 */ /* 0x000fe40000800000 */
[----:B------:R-:W-:Y:S02]  /*16fe0*/  FMNMX.FTZ R6, R29, R6, !PT ;  /* 0x000000061d067209 */ /* 0x000fe40007810000 */
        /* <DEDUP_REMOVED lines=9> */
[----:B------:R-:W-:Y:S02]  /*17080*/  FSEL R46, R46, -INF , P2 ;  /* 0xff8000002e2e7808 */ /* 0x000fe40001000000 */
[C---:B------:R-:W-:Y:S02]  /*17090*/  ISETP.GT.AND P2, PT, R4.reuse, 0x38, PT ;  /* 0x000000380400780c */ /* 0x040fe40003f44270 */
[----:B------:R-:W-:Y:S02]  /*170a0*/  FSEL R51, R49, -INF , P3 ;  /* 0xff80000031337808 */ /* 0x000fe40001800000 */
[C---:B------:R-:W-:Y:S02]  /*170b0*/  ISETP.GT.AND P3, PT, R4.reuse, 0x39, PT ;  /* 0x000000390400780c */ /* 0x040fe40003f64270 */
[C---:B------:R-:W-:Y:S02]  /*170c0*/  ISETP.GT.AND P0, PT, R4.reuse, 0x30, PT ;  /* 0x000000300400780c */ /* 0x040fe40003f04270 */
[----:B------:R-:W-:Y:S02]  /*170d0*/  ISETP.GT.AND P1, PT, R4, 0x31, PT ;  /* 0x000000310400780c */ /* 0x000fe40003f24270 */
[----:B------:R-:W-:Y:S02]  /*170e0*/  FSEL R93, R64, -INF , P2 ;  /* 0xff800000405d7808 */ /* 0x000fe40001000000 */
[----:B------:R-:W-:Y:S02]  /*170f0*/  FSEL R94, R65, -INF , P3 ;  /* 0xff800000415e7808 */ /* 0x000fe40001800000 */
[----:B------:R-:W-:Y:S02]  /*17100*/  FSEL R63, R17, -INF , P1 ;  /* 0xff800000113f7808 */ /* 0x000fe40000800000 */
[C---:B------:R-:W-:Y:S02]  /*17110*/  ISETP.GT.AND P1, PT, R4.reuse, 0x41, PT ;  /* 0x000000410400780c */ /* 0x040fe40003f24270 */
[C---:B------:R-:W-:Y:S02]  /*17120*/  ISETP.GT.AND P2, PT, R4.reuse, 0x48, PT ;  /* 0x000000480400780c */ /* 0x040fe40003f44270 */
[----:B------:R-:W-:Y:S02]  /*17130*/  ISETP.GT.AND P3, PT, R4, 0x49, PT ;  /* 0x000000490400780c */ /* 0x000fe40003f64270 */
        /* <DEDUP_REMOVED lines=11> */
[----:B------:R-:W-:Y:S02]  /*171f0*/  FMNMX.FTZ R6, R42, R6, !PT ;  /* 0x000000062a067209 */ /* 0x000fe40007810000 */
[----:B------:R-:W-:Y:S02]  /*17200*/  FSEL R84, R84, -INF , P0 ;  /* 0xff80000054547808 */ /* 0x000fe40000000000 */
[----:B------:R-:W-:Y:S02]  /*17210*/  FSEL R85, R85, -INF , P1 ;  /* 0xff80000055557808 */ /* 0x000fe40000800000 */
[----:B------:R-:W-:Y:S02]  /*17220*/  ISETP.GT.AND P1, PT, R4, 0x61, PT ;  /* 0x000000610400780c */ /* 0x000fe40003f24270 */
[----:B------:R-:W-:Y:S02]  /*17230*/  FSEL R218, R96, -INF , P2 ;  /* 0xff80000060da7808 */ /* 0x000fe40001000000 */
[C---:B------:R-:W-:Y:S02]  /*17240*/  ISETP.GT.AND P2, PT, R4.reuse, 0x68, PT ;  /* 0x000000680400780c */ /* 0x040fe40003f44270 */
[----:B------:R-:W-:Y:S02]  /*17250*/  FSEL R65, R97, -INF , P3 ;  /* 0xff80000061417808 */ /* 0x000fe40001800000 */
[C---:B------:R-:W-:Y:S02]  /*17260*/  ISETP.GT.AND P3, PT, R4.reuse, 0x69, PT ;  /* 0x000000690400780c */ /* 0x040fe40003f64270 */
        /* <DEDUP_REMOVED lines=16> */
[----:B------:R-:W-:Y:S02]  /*17370*/  FSEL R15, R100, -INF , P0 ;  /* 0xff800000640f7808 */ /* 0x000fe40000000000 */
[----:B------:R-:W-:Y:S02]  /*17380*/  FMNMX.FTZ R4, R94, R4, !PT ;  /* 0x000000045e047209 */ /* 0x000fe40007810000 */
[C---:B------:R-:W-:Y:S02]  /*17390*/  ISETP.GT.AND P0, PT, R2.reuse, RZ, PT ;  /* 0x000000ff0200720c */ /* 0x040fe40003f04270 */
        /* <DEDUP_REMOVED lines=11> */
[----:B------:R-:W-:Y:S02]  /*17450*/  ISETP.GT.AND P0, PT, R2, 0x10, PT ;  /* 0x000000100200780c */ /* 0x000fe40003f04270 */
[----:B------:R-:W-:Y:S02]  /*17460*/  FMNMX.FTZ R4, R218, R4, !PT ;  /* 0x00000004da047209 */ /* 0x000fe40007810000 */
[C---:B------:R-:W-:Y:S02]  /*17470*/  ISETP.GT.AND P1, PT, R2.reuse, 0x21, PT ;  /* 0x000000210200780c */ /* 0x040fe40003f24270 */
[----:B------:R-:W-:Y:S02]  /*17480*/  ISETP.GT.AND P4, PT, R2, 0x29, PT ;  /* 0x000000290200780c */ /* 0x000fe40003f84270 */
[----:B------:R-:W-:Y:S01]  /*17490*/  FSEL R92, R66, -INF , P3 ;  /* 0xff800000425c7808 */ /* 0x000fe20001800000 */
[----:B------:R-:W-:Y:S01]  /*174a0*/  IMAD.MOV.U32 R66, RZ, RZ, R15 ;  /* 0x000000ffff427224 */ /* 0x000fe200078e000f */
[----:B------:R-:W-:Y:S02]  /*174b0*/  ISETP.GT.AND P3, PT, R2, 0x48, PT ;  /* 0x000000480200780c */ /* 0x000fe40003f64270 */
[----:B------:R-:W-:Y:S02]  /*174c0*/  FMNMX.FTZ R4, R65, R4, !PT ;  /* 0x0000000441047209 */ /* 0x000fe40007810000 */
[----:B------:R-:W-:Y:S02]  /*174d0*/  FSEL R35, R208, -INF , P0 ;  /* 0xff800000d0237808 */ /* 0x000fe40000000000 */
[C---:B------:R-:W-:Y:S02]  /*174e0*/  ISETP.GT.AND P0, PT, R2.reuse, 0x20, PT ;  /* 0x000000200200780c */ /* 0x040fe40003f04270 */
[----:B------:R-:W-:Y:S02]  /*174f0*/  FSEL R41, R25, -INF , P1 ;  /* 0xff80000019297808 */ /* 0x000fe40000800000 */
[----:B------:R-:W-:Y:S02]  /*17500*/  ISETP.GT.AND P1, PT, R2, 0x31, PT ;  /* 0x000000310200780c */ /* 0x000fe40003f24270 */
[----:B------:R-:W-:Y:S02]  /*17510*/  FSEL R49, R24, -INF , P4 ;  /* 0xff80000018317808 */ /* 0x000fe40002000000 */
[----:B------:R-:W-:Y:S02]  /*17520*/  ISETP.GT.AND P4, PT, R2, 0x39, PT ;  /* 0x000000390200780c */ /* 0x000fe40003f84270 */
[----:B------:R-:W-:Y:S01]  /*17530*/  FSEL R189, R82, -INF , P3 ;  /* 0xff80000052bd7808 */ /* 0x000fe20001800000 */
[----:B------:R-:W-:Y:S01]  /*17540*/  IMAD.MOV.U32 R82, RZ, RZ, R31 ;  /* 0x000000ffff527224 */ /* 0x000fe200078e001f */
[----:B------:R-:W-:Y:S02]  /*17550*/  FMNMX.FTZ R4, R66, R4, !PT ;  /* 0x0000000442047209 */ /* 0x000fe40007810000 */
[----:B------:R-:W-:Y:S02]  /*17560*/  FSEL R39, R27, -INF , P0 ;  /* 0xff8000001b277808 */ /* 0x000fe40000000000 */
[----:B------:R-:W-:Y:S02]  /*17570*/  FSEL R89, R19, -INF , P1 ;  /* 0xff80000013597808 */ /* 0x000fe40000800000 */
[----:B------:R-:W-:Y:S02]  /*17580*/  ISETP.GT.AND P0, PT, R2, 0x30, PT ;  /* 0x000000300200780c */ /* 0x000fe40003f04270 */
[----:B------:R-:W-:Y:S02]  /*17590*/  FSEL R107, R67, -INF , P4 ;  /* 0xff800000436b7808 */ /* 0x000fe40002000000 */
[----:B------:R-:W-:Y:S02]  /*175a0*/  ISETP.GT.AND P1, PT, R0, 0x1, PT ;  /* 0x000000010000780c */ /* 0x000fe40003f24270 */
[----:B------:R-:W-:Y:S02]  /*175b0*/  ISETP.GT.AND P4, PT, R2, 0x41, PT ;  /* 0x000000410200780c */ /* 0x000fe40003f84270 */
[----:B------:R-:W-:Y:S02]  /*175c0*/  FSEL R81, R112, -INF , P2 ;  /* 0xff80000070517808 */ /* 0x000fe40001000000 */
[----:B------:R-:W-:Y:S02]  /*175d0*/  FMNMX.FTZ R4, R82, R4, !PT ;  /* 0x0000000452047209 */ /* 0x000fe40007810000 */
[----:B------:R-:W-:Y:S02]  /*175e0*/  FSEL R88, R20, -INF , P0 ;  /* 0xff80000014587808 */ /* 0x000fe40000000000 */
[C---:B------:R-:W-:Y:S02]  /*175f0*/  ISETP.GT.AND P2, PT, R2.reuse, 0x8, PT ;  /* 0x000000080200780c */ /* 0x040fe40003f44270 */
[----:B------:R-:W-:Y:S02]  /*17600*/  FSEL R16, R251, -INF , P1 ;  /* 0xff800000fb107808 */ /* 0x000fe40000800000 */
[----:B------:R-:W-:Y:S02]  /*17610*/  FSEL R184, R71, -INF , P4 ;  /* 0xff80000047b87808 */ /* 0x000fe40002000000 */
[----:B------:R-:W-:Y:S02]  /*17620*/  FMNMX.FTZ R6, R13, R116, !PT ;  /* 0x000000740d067209 */ /* 0x000fe40007810000 */
[C---:B------:R-:W-:Y:S02]  /*17630*/  ISETP.GT.AND P4, PT, R2.reuse, 0x49, PT ;  /* 0x000000490200780c */ /* 0x040fe40003f84270 */
[----:B------:R-:W-:Y:S02]  /*17640*/  ISETP.GT.AND P3, PT, R2, 0x50, PT ;  /* 0x000000500200780c */ /* 0x000fe40003f64270 */
[C---:B------:R-:W-:Y:S02]  /*17650*/  ISETP.GT.AND P0, PT, R0.reuse, RZ, PT ;  /* 0x000000ff0000720c */ /* 0x040fe40003f04270 */
[----:B------:R-:W-:Y:S02]  /*17660*/  ISETP.GT.AND P1, PT, R0, 0x10, PT ;  /* 0x000000100000780c */ /* 0x000fe40003f24270 */
[----:B------:R-:W-:Y:S02]  /*17670*/  FMNMX.FTZ R4, R81, R4, !PT ;  /* 0x0000000451047209 */ /* 0x000fe40007810000 */
[----:B------:R-:W-:Y:S02]  /*17680*/  FSEL R22, R212, -INF , P2 ;  /* 0xff800000d4167808 */ /* 0x000fe40001000000 */
[----:B------:R-:W-:Y:S02]  /*17690*/  FMNMX.FTZ R6, R21, R6, !PT ;  /* 0x0000000615067209 */ /* 0x000fe40007810000 */
[----:B------:R-:W-:Y:S02]  /*176a0*/  ISETP.GT.AND P2, PT, R2, 0x18, PT ;  /* 0x000000180200780c */ /* 0x000fe40003f44270 */
[----:B------:R-:W-:Y:S01]  /*176b0*/  FSEL R190, R83, -INF , P4 ;  /* 0xff80000053be7808 */ /* 0x000fe20002000000 */
[----:B------:R-:W-:Y:S01]  /*176c0*/  IMAD.MOV.U32 R83, RZ, RZ, R66 ;  /* 0x000000ffff537224 */ /* 0x000fe200078e0042 */
[----:B------:R-:W-:Y:S02]  /*176d0*/  FSEL R217, R86, -INF , P3 ;  /* 0xff80000056d97808 */ /* 0x000fe40001800000 */
[----:B------:R-:W-:Y:S02]  /*176e0*/  ISETP.GT.AND P4, PT, R2, 0x51, PT ;  /* 0x000000510200780c */ /* 0x000fe40003f84270 */
[----:B------:R-:W-:Y:S02]  /*176f0*/  FSEL R32, R223, -INF , P1 ;  /* 0xff800000df207808 */ /* 0x000fe40000800000 */
[----:B------:R-:W-:Y:S02]  /*17700*/  ISETP.GT.AND P1, PT, R5, 0x1, PT ;  /* 0x000000010500780c */ /* 0x000fe40003f24270 */
[----:B------:R-:W-:Y:S02]  /*17710*/  FSEL R12, R252, -INF , P0 ;  /* 0xff800000fc0c7808 */ /* 0x000fe40000000000 */
[C---:B------:R-:W-:Y:S02]  /*17720*/  ISETP.GT.AND P0, PT, R0.reuse, 0x8, PT ;  /* 0x000000080000780c */ /* 0x040fe40003f04270 */
[----:B------:R-:W-:Y:S02]  /*17730*/  ISETP.GT.AND P3, PT, R0, 0x18, PT ;  /* 0x000000180000780c */ /* 0x000fe40003f64270 */
[----:B------:R-:W-:Y:S02]  /*17740*/  FMNMX.FTZ R4, R80, R4, !PT ;  /* 0x0000000450047209 */ /* 0x000fe40007810000 */
[----:B------:R-:W-:Y:S02]  /*17750*/  FSEL R37, R30, -INF , P2 ;  /* 0xff8000001e257808 */ /* 0x000fe40001000000 */
[----:B------:R-:W-:Y:S01]  /*17760*/  FMNMX.FTZ R6, R22, R6, !PT ;  /* 0x0000000616067209 */ /* 0x000fe20007810000 */
[----:B------:R-:W1:Y:S01]  /*17770*/  SHFL.BFLY PT, R7, R4, 0x2, 0x1f ;  /* 0x0c401f0004077f89 */ /* 0x000e6200000e0000 */
[----:B------:R-:W-:Y:S02]  /*17780*/  FSEL R243, R87, -INF , P4 ;  /* 0xff80000057f37808 */ /* 0x000fe40002000000 */
[C---:B------:R-:W-:Y:S02]  /*17790*/  ISETP.GT.AND P2, PT, R2.reuse, 0x28, PT ;  /* 0x000000280200780c */ /* 0x040fe40003f44270 */
[----:B------:R-:W-:Y:S02]  /*177a0*/  ISETP.GT.AND P4, PT, R2, 0x59, PT ;  /* 0x000000590200780c */ /* 0x000fe40003f84270 */
[----:B------:R-:W-:Y:S02]  /*177b0*/  FSEL R18, R48, -INF , P1 ;  /* 0xff80000030127808 */ /* 0x000fe40000800000 */
[----:B------:R-:W-:Y:S01]  /*177c0*/  FSEL R15, R249, -INF , P0 ;  /* 0xff800000f90f7808 */ /* 0x000fe20000000000 */
[----:B------:R-:W-:Y:S01]  /*177d0*/  IMAD.MOV.U32 R249, RZ, RZ, R65 ;  /* 0x000000fffff97224 */ /* 0x000fe200078e0041 */
[----:B------:R-:W-:Y:S02]  /*177e0*/  ISETP.GT.AND P0, PT, R0, 0x11, PT ;  /* 0x000000110000780c */ /* 0x000fe40003f04270 */
[----:B------:R-:W-:Y:S02]  /*177f0*/  FSEL R31, R220, -INF , P3 ;  /* 0xff800000dc1f7808 */ /* 0x000fe40001800000 */
[----:B------:R-:W-:Y:S02]  /*17800*/  ISETP.GT.AND P3, PT, R2, 0x60, PT ;  /* 0x000000600200780c */ /* 0x000fe40003f64270 */
[----:B------:R-:W-:Y:S02]  /*17810*/  ISETP.GT.AND P1, PT, R0, 0x20, PT ;  /* 0x000000200000780c */ /* 0x000fe40003f24270 */
[----:B------:R-:W-:Y:S02]  /*17820*/  FSEL R47, R47, -INF , P2 ;  /* 0xff8000002f2f7808 */ /* 0x000fe40001000000 */
[----:B------:R-:W-:Y:S02]  /*17830*/  ISETP.GT.AND P2, PT, R2, 0x40, PT ;  /* 0x000000400200780c */ /* 0x000fe40003f44270 */
        /* <DEDUP_REMOVED lines=9> */
[----:B-1----:R-:W-:Y:S02]  /*178d0*/  FMNMX.FTZ R73, R7, R4, !PT ;  /* 0x0000000407497209 */ /* 0x002fe40007810000 */
        /* <DEDUP_REMOVED lines=8> */
[----:B------:R-:W-:Y:S02]  /*17960*/  FMNMX.FTZ R2, R39, R2, !PT ;  /* 0x0000000227027209 */ /* 0x000fe40007810000 */
[----:B------:R-:W-:Y:S02]  /*17970*/  FSEL R19, R250, -INF , P2 ;  /* 0xff800000fa137808 */ /* 0x000fe40001000000 */
[----:B------:R-:W-:Y:S02]  /*17980*/  FMNMX.FTZ R2, R41, R2, !PT ;  /* 0x0000000229027209 */ /* 0x000fe40007810000 */
[----:B------:R-:W-:Y:S02]  /*17990*/  FMNMX.FTZ R4, R15, R4, !PT ;  /* 0x000000040f047209 */ /* 0x000fe40007810000 */
[----:B------:R-:W-:Y:S02]  /*179a0*/  FMNMX.FTZ R2, R47, R2, !PT ;  /* 0x000000022f027209 */ /* 0x000fe40007810000 */
[----:B------:R-:W-:Y:S02]  /*179b0*/  ISETP.GT.AND P2, PT, R5, RZ, PT ;  /* 0x000000ff0500720c */ /* 0x000fe40003f44270 */
[----:B------:R-:W-:Y:S02]  /*179c0*/  FMNMX.FTZ R2, R49, R2, !PT ;  /* 0x0000000231027209 */ /* 0x000fe40007810000 */
[----:B------:R-:W-:Y:S02]  /*179d0*/  FMNMX.FTZ R4, R19, R4, !PT ;  /* 0x0000000413047209 */ /* 0x000fe40007810000 */
[----:B------:R-:W-:Y:S02]  /*179e0*/  FMNMX.FTZ R2, R88, R2, !PT ;  /* 0x0000000258027209 */ /* 0x000fe40007810000 */
[----:B------:R-:W-:Y:S02]  /*179f0*/  FSEL R11, R11, -INF , P2 ;  /* 0xff8000000b0b7808 */ /* 0x000fe40001000000 */
[----:B------:R-:W-:Y:S02]  /*17a00*/  FMNMX.FTZ R4, R32, R4, !PT ;  /* 0x0000000420047209 */ /* 0x000fe40007810000 */
[----:B------:R-:W-:Y:S02]  /*17a10*/  FMNMX.FTZ R2, R89, R2, !PT ;  /* 0x0000000259027209 */ /* 0x000fe40007810000 */
[----:B------:R-:W-:Y:S02]  /*17a20*/  FSEL R223, R98, -INF , P0 ;  /* 0xff80000062df7808 */ /* 0x000fe40000000000 */
[----:B------:R-:W-:Y:S02]  /*17a30*/  ISETP.GT.AND P0, PT, R5, 0x8, PT ;  /* 0x000000080500780c */ /* 0x000fe40003f04270 */
[----:B------:R-:W-:Y:S02]  /*17a40*/  FMNMX.FTZ R6, R11, R118, !PT ;  /* 0x000000760b067209 */ /* 0x000fe40007810000 */
[----:B------:R-:W-:Y:S02]  /*17a50*/  ISETP.GT.AND P2, PT, R0, 0x19, PT ;  /* 0x000000190000780c */ /* 0x000fe40003f44270 */
[----:B------:R-:W-:Y:S02]  /*17a60*/  FMNMX.FTZ R4, R30, R4, !PT ;  /* 0x000000041e047209 */ /* 0x000fe40007810000 */
[----:B------:R-:W-:Y:S02]  /*17a70*/  FMNMX.FTZ R2, R92, R2, !PT ;  /* 0x000000025c027209 */ /* 0x000fe40007810000 */
[----:B------:R-:W-:Y:S02]  /*17a80*/  FSEL R20, R9, -INF , P0 ;  /* 0xff80000009147808 */ /* 0x000fe40000000000 */
[----:B------:R-:W-:Y:S01]  /*17a90*/  FMNMX.FTZ R6, R18, R6, !PT ;  /* 0x0000000612067209 */ /* 0x000fe20007810000 */
[----:B------:R-:W-:Y:S01]  /*17aa0*/  SHFL.BFLY PT, R9, R73, 0x1, 0x1f ;  /* 0x0c201f0049097f89 */ /* 0x000fe200000e0000 */
        /* <DEDUP_REMOVED lines=8> */
[----:B------:R-:W-:Y:S02]  /*17b30*/  ISETP.GT.AND P0, PT, R5, 0x10, PT ;  /* 0x000000100500780c */ /* 0x000fe40003f04270 */
[----:B------:R-:W-:Y:S02]  /*17b40*/  FMNMX.FTZ R4, R33, R4, !PT ;  /* 0x0000000421047209 */ /* 0x000fe40007810000 */
[----:B------:R-:W-:Y:S02]  /*17b50*/  FMNMX.FTZ R2, R113, R2, !PT ;  /* 0x0000000271027209 */ /* 0x000fe40007810000 */
[----:B------:R-:W-:Y:S02]  /*17b60*/  FSEL R212, R103, -INF , P1 ;  /* 0xff80000067d47808 */ /* 0x000fe40000800000 */
[----:B------:R-:W-:Y:S02]  /*17b70*/  FSEL R28, R247, -INF , P0 ;  /* 0xff800000f71c7808 */ /* 0x000fe40000000000 */
[----:B------:R-:W-:Y:S02]  /*17b80*/  ISETP.GT.AND P2, PT, R5, 0x11, PT ;  /* 0x000000110500780c */ /* 0x000fe40003f44270 */
[----:B------:R-:W-:Y:S02]  /*17b90*/  FMNMX.FTZ R4, R48, R4, !PT ;  /* 0x0000000430047209 */ /* 0x000fe40007810000 */
[----:B------:R-:W-:Y:S02]  /*17ba0*/  ISETP.GT.AND P1, PT, R0, 0x28, PT ;  /* 0x000000280000780c */ /* 0x000fe40003f24270 */
[----:B------:R-:W-:Y:S02]  /*17bb0*/  FMNMX.FTZ R6, R17, R6, !PT ;  /* 0x0000000611067209 */ /* 0x000fe40007810000 */
[----:B------:R-:W-:Y:S02]  /*17bc0*/  FMNMX.FTZ R2, R184, R2, !PT ;  /* 0x00000002b8027209 */ /* 0x000fe40007810000 */
[----:B------:R-:W-:Y:S02]  /*17bd0*/  FSEL R58, R203, -INF , P1 ;  /* 0xff800000cb3a7808 */ /* 0x000fe40000800000 */
[----:B------:R-:W-:Y:S02]  /*17be0*/  ISETP.GT.AND P1, PT, R5, 0x18, PT ;  /* 0x000000180500780c */ /* 0x000fe40003f24270 */
[----:B------:R-:W-:Y:S02]  /*17bf0*/  FSEL R27, R248, -INF , P2 ;  /* 0xff800000f81b7808 */ /* 0x000fe40001000000 */
[----:B------:R-:W-:Y:S02]  /*17c00*/  ISETP.GT.AND P0, PT, R0, 0x29, PT ;  /* 0x000000290000780c */ /* 0x000fe40003f04270 */
[----:B------:R-:W-:Y:S02]  /*17c10*/  FMNMX.FTZ R4, R56, R4, !PT ;  /* 0x0000000438047209 */ /* 0x000fe40007810000 */
        /* <DEDUP_REMOVED lines=11> */
[----:B------:R-:W-:Y:S02]  /*17cd0*/  ISETP.GT.AND P1, PT, R5, 0x20, PT ;  /* 0x000000200500780c */ /* 0x000fe40003f24270 */
[----:B------:R-:W-:Y:S02]  /*17ce0*/  FSEL R97, R197, -INF , P2 ;  /* 0xff800000c5617808 */ /* 0x000fe40001000000 */
[----:B------:R-:W-:Y:S02]  /*17cf0*/  FSEL R24, R246, -INF , P0 ;  /* 0xff800000f6187808 */ /* 0x000fe40000000000 */
[----:B------:R-:W-:Y:S02]  /*17d00*/  FMNMX.FTZ R4, R60, R4, !PT ;  /* 0x000000043c047209 */ /* 0x000fe40007810000 */
[----:B------:R-:W-:Y:S02]  /*17d10*/  FMNMX.FTZ R6, R25, R6, !PT ;  /* 0x0000000619067209 */ /* 0x000fe40007810000 */
[----:B------:R-:W-:Y:S02]  /*17d20*/  FMNMX.FTZ R2, R217, R2, !PT ;  /* 0x00000002d9027209 */ /* 0x000fe40007810000 */
[----:B------:R-:W-:Y:S02]  /*17d30*/  FSEL R98, R50, -INF , P3 ;  /* 0xff80000032627808 */ /* 0x000fe40001800000 */
[----:B------:R-:W-:Y:S02]  /*17d40*/  FMNMX.FTZ R4, R97, R4, !PT ;  /* 0x0000000461047209 */ /* 0x000fe40007810000 */
[----:B------:R-:W-:Y:S02]  /*17d50*/  ISETP.GT.AND P0, PT, R5, 0x21, PT ;  /* 0x000000210500780c */ /* 0x000fe40003f04270 */
[----:B------:R-:W-:Y:S02]  /*17d60*/  FSEL R50, R213, -INF , P1 ;  /* 0xff800000d5327808 */ /* 0x000fe40000800000 */
[----:B------:R-:W-:Y:S02]  /*17d70*/  ISETP.GT.AND P2, PT, R0, 0x38, PT ;  /* 0x000000380000780c */ /* 0x000fe40003f44270 */
[----:B------:R-:W-:Y:S02]  /*17d80*/  FMNMX.FTZ R6, R24, R6, !PT ;  /* 0x0000000618067209 */ /* 0x000fe40007810000 */
[----:B------:R-:W-:Y:S02]  /*17d90*/  FMNMX.FTZ R2, R243, R2, !PT ;  /* 0x00000002f3027209 */ /* 0x000fe40007810000 */
[----:B------:R-:W-:Y:S02]  /*17da0*/  FMNMX.FTZ R4, R98, R4, !PT ;  /* 0x0000000462047209 */ /* 0x000fe40007810000 */
[----:B------:R-:W-:Y:S02]  /*17db0*/  ISETP.GT.AND P3, PT, R0, 0x39, PT ;  /* 0x000000390000780c */ /* 0x000fe40003f64270 */
[----:B------:R-:W-:Y:S02]  /*17dc0*/  ISETP.GT.AND P1, PT, R5, 0x28, PT ;  /* 0x000000280500780c */ /* 0x000fe40003f24270 */
[----:B------:R-:W-:Y:S02]  /*17dd0*/  FMNMX.FTZ R6, R50, R6, !PT ;  /* 0x0000000632067209 */ /* 0x000fe40007810000 */
[----:B------:R-:W-:Y:S02]  /*17de0*/  FSEL R105, R57, -INF , P2 ;  /* 0xff80000039697808 */ /* 0x000fe40001000000 */
[----:B------:R-:W-:Y:S02]  /*17df0*/  FSEL R57, R215, -INF , P0 ;  /* 0xff800000d7397808 */ /* 0x000fe40000000000 */
[----:B------:R-:W-:Y:S02]  /*17e00*/  FMNMX.FTZ R2, R223, R2, !PT ;  /* 0x00000002df027209 */ /* 0x000fe40007810000 */
[----:B------:R-:W-:Y:S02]  /*17e10*/  FSEL R106, R59, -INF , P3 ;  /* 0xff8000003b6a7808 */ /* 0x000fe40001800000 */
[----:B------:R-:W-:Y:S02]  /*17e20*/  ISETP.GT.AND P2, PT, R0, 0x40, PT ;  /* 0x000000400000780c */ /* 0x000fe40003f44270 */
[----:B------:R-:W-:Y:S02]  /*17e30*/  ISETP.GT.AND P0, PT, R5, 0x29, PT ;  /* 0x000000290500780c */ /* 0x000fe40003f04270 */
[----:B------:R-:W-:Y:S02]  /*17e40*/  FSEL R59, R209, -INF , P1 ;  /* 0xff800000d13b7808 */ /* 0x000fe40000800000 */
[----:B------:R-:W-:Y:S02]  /*17e50*/  FMNMX.FTZ R4, R105, R4, !PT ;  /* 0x0000000469047209 */ /* 0x000fe40007810000 */
[----:B------:R-:W-:Y:S02]  /*17e60*/  FMNMX.FTZ R6, R57, R6, !PT ;  /* 0x0000000639067209 */ /* 0x000fe40007810000 */
[----:B------:R-:W-:Y:S02]  /*17e70*/  FMNMX.FTZ R2, R244, R2, !PT ;  /* 0x00000002f4027209 */ /* 0x000fe40007810000 */
[----:B------:R-:W-:Y:S02]  /*17e80*/  FSEL R211, R115, -INF , P4 ;  /* 0xff80000073d37808 */ /* 0x000fe40002000000 */
[----:B------:R-:W-:Y:S02]  /*17e90*/  ISETP.GT.AND P1, PT, R5, 0x30, PT ;  /* 0x000000300500780c */ /* 0x000fe40003f24270 */
[----:B------:R-:W-:Y:S02]  /*17ea0*/  FSEL R115, R61, -INF , P2 ;  /* 0xff8000003d737808 */ /* 0x000fe40001000000 */
[----:B------:R-:W-:Y:S02]  /*17eb0*/  FMNMX.FTZ R4, R106, R4, !PT ;  /* 0x000000046a047209 */ /* 0x000fe40007810000 */
[----:B------:R-:W-:Y:S02]  /*17ec0*/  FSEL R61, R210, -INF , P0 ;  /* 0xff800000d23d7808 */ /* 0x000fe40000000000 */
[----:B------:R-:W-:Y:S02]  /*17ed0*/  FMNMX.FTZ R6, R59, R6, !PT ;  /* 0x000000063b067209 */ /* 0x000fe40007810000 */
[----:B------:R-:W-:Y:S02]  /*17ee0*/  ISETP.GT.AND P4, PT, R0, 0x41, PT ;  /* 0x000000410000780c */ /* 0x000fe40003f84270 */
[----:B------:R-:W-:Y:S02]  /*17ef0*/  FMNMX.FTZ R2, R222, R2, !PT ;  /* 0x00000002de027209 */ /* 0x000fe40007810000 */
[----:B------:R-:W-:Y:S02]  /*17f00*/  FSEL R99, R200, -INF , P1 ;  /* 0xff800000c8637808 */ /* 0x000fe40000800000 */
[----:B------:R-:W-:Y:S02]  /*17f10*/  FMNMX.FTZ R4, R115, R4, !PT ;  /* 0x0000000473047209 */ /* 0x000fe40007810000 */
[----:B------:R-:W-:Y:S02]  /*17f20*/  FMNMX.FTZ R6, R61, R6, !PT ;  /* 0x000000063d067209 */ /* 0x000fe40007810000 */
[----:B------:R-:W-:Y:S02]  /*17f30*/  ISETP.GT.AND P0, PT, R5, 0x31, PT ;  /* 0x000000310500780c */ /* 0x000fe40003f04270 */
[----:B------:R-:W-:Y:S02]  /*17f40*/  FSEL R186, R186, -INF , P4 ;  /* 0xff800000baba7808 */ /* 0x000fe40002000000 */
[C---:B------:R-:W-:Y:S02]  /*17f50*/  ISETP.GT.AND P3, PT, R0.reuse, 0x48, PT ;  /* 0x000000480000780c */ /* 0x040fe40003f64270 */
[----:B------:R-:W-:Y:S02]  /*17f60*/  ISETP.GT.AND P4, PT, R0, 0x49, PT ;  /* 0x000000490000780c */ /* 0x000fe40003f84270 */
[----:B------:R-:W-:Y:S02]  /*17f70*/  FMNMX.FTZ R2, R212, R2, !PT ;  /* 0x00000002d4027209 */ /* 0x000fe40007810000 */
[----:B------:R-:W-:Y:S02]  /*17f80*/  FMNMX.FTZ R7, R99, R6, !PT ;  /* 0x0000000663077209 */ /* 0x000fe40007810000 */
[----:B------:R-:W-:Y:S02]  /*17f90*/  FSEL R102, R201, -INF , P0 ;  /* 0xff800000c9667808 */ /* 0x000fe40000000000 */
[----:B------:R-:W-:Y:S02]  /*17fa0*/  ISETP.GT.AND P2, PT, R5, 0x38, PT ;  /* 0x000000380500780c */ /* 0x000fe40003f44270 */
[----:B------:R-:W-:Y:S02]  /*17fb0*/  FSEL R191, R185, -INF , P3 ;  /* 0xff800000b9bf7808 */ /* 0x000fe40001800000 */
[----:B------:R-:W-:Y:S02]  /*17fc0*/  FMNMX.FTZ R4, R186, R4, !PT ;  /* 0x00000004ba047209 */ /* 0x000fe40007810000 */
[C---:B------:R-:W-:Y:S02]  /*17fd0*/  ISETP.GT.AND P3, PT, R0.reuse, 0x50, PT ;  /* 0x000000500000780c */ /* 0x040fe40003f64270 */
[----:B------:R-:W-:Y:S02]  /*17fe0*/  FSEL R193, R193, -INF , P4 ;  /* 0xff800000c1c17808 */ /* 0x000fe40002000000 */
[----:B------:R-:W-:Y:S02]  /*17ff0*/  ISETP.GT.AND P4, PT, R0, 0x51, PT ;  /* 0x000000510000780c */ /* 0x000fe40003f84270 */
[----:B------:R-:W-:Y:S02]  /*18000*/  FMNMX.FTZ R2, R216, R2, !PT ;  /* 0x00000002d8027209 */ /* 0x000fe40007810000 */
[----:B------:R-:W-:Y:S02]  /*18010*/  ISETP.GT.AND P1, PT, R5, 0x39, PT ;  /* 0x000000390500780c */ /* 0x000fe40003f24270 */
[----:B------:R-:W-:Y:S02]  /*18020*/  FSEL R252, R72, -INF , P3 ;  /* 0xff80000048fc7808 */ /* 0x000fe40001800000 */
[----:B------:R-:W-:Y:S02]  /*18030*/  FSEL R247, R76, -INF , P4 ;  /* 0xff8000004cf77808 */ /* 0x000fe40002000000 */
[----:B------:R-:W-:Y:S02]  /*18040*/  FMNMX.FTZ R6, R191, R4, !PT ;  /* 0x00000004bf067209 */ /* 0x000fe40007810000 */
[----:B------:R-:W-:Y:S02]  /*18050*/  FMNMX.FTZ R4, R102, R7, !PT ;  /* 0x0000000766047209 */ /* 0x000fe40007810000 */
[----:B------:R-:W-:Y:S02]  /*18060*/  FSEL R103, R199, -INF , P2 ;  /* 0xff800000c7677808 */ /* 0x000fe40001000000 */
[----:B------:R-:W-:Y:S02]  /*18070*/  ISETP.GT.AND P2, PT, R5, 0x41, PT ;  /* 0x000000410500780c */ /* 0x000fe40003f44270 */
[C---:B------:R-:W-:Y:S02]  /*18080*/  ISETP.GT.AND P3, PT, R0.reuse, 0x58, PT ;  /* 0x000000580000780c */ /* 0x040fe40003f64270 */
[----:B------:R-:W-:Y:S02]  /*18090*/  ISETP.GT.AND P4, PT, R0, 0x59, PT ;  /* 0x000000590000780c */ /* 0x000fe40003f84270 */
[----:B------:R-:W-:Y:S02]  /*180a0*/  FMNMX.FTZ R2, R211, R2, !PT ;  /* 0x00000002d3027209 */ /* 0x000fe40007810000 */
[----:B------:R-:W-:Y:S02]  /*180b0*/  ISETP.GT.AND P0, PT, R5, 0x40, PT ;  /* 0x000000400500780c */ /* 0x000fe40003f04270 */
[----:B------:R-:W-:Y:S01]  /*180c0*/  FSEL R104, R202, -INF , P1 ;  /* 0xff800000ca687808 */ /* 0x000fe20000800000 */
[----:B------:R-:W1:Y:S01]  /*180d0*/  SHFL.BFLY PT, R8, R2, 0x2, 0x1f ;  /* 0x0c401f0002087f89 */ /* 0x000e6200000e0000 */
[----:B------:R-:W-:Y:S02]  /*180e0*/  ISETP.GT.AND P1, PT, R0, 0x60, PT ;  /* 0x000000600000780c */ /* 0x000fe40003f24270 */
[----:B------:R-:W-:Y:S02]  /*180f0*/  FSEL R202, R77, -INF , P3 ;  /* 0xff8000004dca7808 */ /* 0x000fe40001800000 */
[----:B------:R-:W-:Y:S02]  /*18100*/  FSEL R112, R198, -INF , P2 ;  /* 0xff800000c6707808 */ /* 0x000fe40001000000 */
[C---:B------:R-:W-:Y:S02]  /*18110*/  ISETP.GT.AND P2, PT, R0.reuse, 0x61, PT ;  /* 0x000000610000780c */ /* 0x040fe40003f44270 */
[----:B------:R-:W-:Y:S02]  /*18120*/  FSEL R199, R75, -INF , P4 ;  /* 0xff8000004bc77808 */ /* 0x000fe40002000000 */
[C---:B------:R-:W-:Y:S02]  /*18130*/  ISETP.GT.AND P3, PT, R0.reuse, 0x68, PT ;  /* 0x000000680000780c */ /* 0x040fe40003f64270 */
[----:B------:R-:W-:Y:S02]  /*18140*/  ISETP.GT.AND P4, PT, R0, 0x69, PT ;  /* 0x000000690000780c */ /* 0x000fe40003f84270 */
[----:B------:R-:W-:Y:S02]  /*18150*/  FMNMX.FTZ R0, R193, R6, !PT ;  /* 0x00000006c1007209 */ /* 0x000fe40007810000 */
[----:B------:R-:W-:Y:S02]  /*18160*/  FMNMX.FTZ R4, R103, R4, !PT ;  /* 0x0000000467047209 */ /* 0x000fe40007810000 */
[----:B------:R-:W-:Y:S02]  /*18170*/  FSEL R111, R196, -INF , P0 ;  /* 0xff800000c46f7808 */ /* 0x000fe40000000000 */
[----:B------:R-:W-:Y:S02]  /*18180*/  FMNMX.FTZ R0, R252, R0, !PT ;  /* 0x00000000fc007209 */ /* 0x000fe40007810000 */
[----:B------:R-:W-:Y:S02]  /*18190*/  FMNMX.FTZ R6, R104, R4, !PT ;  /* 0x0000000468067209 */ /* 0x000fe40007810000 */
[----:B------:R-:W-:Y:S02]  /*181a0*/  FMNMX.FTZ R4, R247, R0, !PT ;  /* 0x00000000f7047209 */ /* 0x000fe40007810000 */
[----:B------:R-:W-:Y:S02]  /*181b0*/  FMNMX.FTZ R0, R111, R6, !PT ;  /* 0x000000066f007209 */ /* 0x000fe40007810000 */
[----:B------:R-:W-:Y:S02]  /*181c0*/  ISETP.GT.AND P0, PT, R5, 0x48, PT ;  /* 0x000000480500780c */ /* 0x000fe40003f04270 */
[----:B------:R-:W-:Y:S02]  /*181d0*/  FMNMX.FTZ R0, R112, R0, !PT ;  /* 0x0000000070007209 */ /* 0x000fe40007810000 */
[----:B------:R-:W-:Y:S02]  /*181e0*/  FSEL R185, R195, -INF , P0 ;  /* 0xff800000c3b97808 */ /* 0x000fe40000000000 */
[----:B------:R-:W-:Y:S02]  /*181f0*/  ISETP.GT.AND P0, PT, R5, 0x49, PT ;  /* 0x000000490500780c */ /* 0x000fe40003f04270 */
[----:B------:R-:W-:Y:S02]  /*18200*/  FMNMX.FTZ R0, R185, R0, !PT ;  /* 0x00000000b9007209 */ /* 0x000fe40007810000 */
[----:B------:R-:W-:Y:S02]  /*18210*/  FSEL R114, R79, -INF , P0 ;  /* 0xff8000004f727808 */ /* 0x000fe40000000000 */
[C---:B------:R-:W-:Y:S02]  /*18220*/  ISETP.GT.AND P0, PT, R5.reuse, 0x50, PT ;  /* 0x000000500500780c */ /* 0x040fe40003f04270 */
[----:B------:R-:W-:Y:S02]  /*18230*/  FSEL R251, R52, -INF , P1 ;  /* 0xff80000034fb7808 */ /* 0x000fe40000800000 */
[----:B------:R-:W-:Y:S02]  /*18240*/  FMNMX.FTZ R0, R114, R0, !PT ;  /* 0x0000000072007209 */ /* 0x000fe40007810000 */
[----:B------:R-:W-:Y:S02]  /*18250*/  FSEL R206, R90, -INF , P0 ;  /* 0xff8000005ace7808 */ /* 0x000fe40000000000 */
[----:B------:R-:W-:Y:S02]  /*18260*/  ISETP.GT.AND P1, PT, R5, 0x51, PT ;  /* 0x000000510500780c */ /* 0x000fe40003f24270 */
[----:B------:R-:W-:Y:S02]  /*18270*/  FSEL R215, R108, -INF , P3 ;  /* 0xff8000006cd77808 */ /* 0x000fe40001800000 */
[----:B------:R-:W-:Y:S02]  /*18280*/  FSEL R108, R91, -INF , P1 ;  /* 0xff8000005b6c7808 */ /* 0x000fe40000800000 */
[C---:B------:R-:W-:Y:S02]  /*18290*/  ISETP.GT.AND P0, PT, R5.reuse, 0x58, PT ;  /* 0x000000580500780c */ /* 0x040fe40003f04270 */
[----:B------:R-:W-:Y:S02]  /*182a0*/  FMNMX.FTZ R0, R206, R0, !PT ;  /* 0x00000000ce007209 */ /* 0x000fe40007810000 */
[----:B-1----:R-:W-:Y:S02]  /*182b0*/  FMNMX.FTZ R2, R2, R8, !PT ;  /* 0x0000000802027209 */ /* 0x002fe40007810000 */
[----:B------:R-:W-:Y:S02]  /*182c0*/  FSEL R246, R78, -INF , P0 ;  /* 0xff8000004ef67808 */ /* 0x000fe40000000000 */
[C---:B------:R-:W-:Y:S01]  /*182d0*/  ISETP.GT.AND P3, PT, R5.reuse, 0x59, PT ;  /* 0x000000590500780c */ /* 0x040fe20003f64270 */
[----:B------:R-:W1:Y:S01]  /*182e0*/  SHFL.BFLY PT, R72, R2, 0x1, 0x1f ;  /* 0x0c201f0002487f89 */ /* 0x000e6200000e0000 */
[----:B------:R-:W-:Y:S02]  /*182f0*/  FMNMX.FTZ R0, R108, R0, !PT ;  /* 0x000000006c007209 */ /* 0x000fe40007810000 */
[----:B------:R-:W-:Y:S02]  /*18300*/  ISETP.GT.AND P0, PT, R5, 0x60, PT ;  /* 0x000000600500780c */ /* 0x000fe40003f04270 */
[----:B------:R-:W-:Y:S02]  /*18310*/  FSEL R221, R95, -INF , P3 ;  /* 0xff8000005fdd7808 */ /* 0x000fe40001800000 */
[----:B------:R-:W-:Y:S02]  /*18320*/  FMNMX.FTZ R0, R246, R0, !PT ;  /* 0x00000000f6007209 */ /* 0x000fe40007810000 */
[----:B------:R-:W-:Y:S02]  /*18330*/  FSEL R219, R55, -INF , P0 ;  /* 0xff80000037db7808 */ /* 0x000fe40000000000 */
[----:B------:R-:W-:Y:S02]  /*18340*/  ISETP.GT.AND P3, PT, R5, 0x61, PT ;  /* 0x000000610500780c */ /* 0x000fe40003f64270 */
[----:B------:R-:W-:Y:S02]  /*18350*/  FMNMX.FTZ R0, R221, R0, !PT ;  /* 0x00000000dd007209 */ /* 0x000fe40007810000 */
[----:B------:R-:W-:Y:S02]  /*18360*/  FSEL R214, R54, -INF , P3 ;  /* 0xff80000036d67808 */ /* 0x000fe40001800000 */
[----:B------:R-:W-:Y:S02]  /*18370*/  ISETP.GT.AND P1, PT, R5, 0x68, PT ;  /* 0x000000680500780c */ /* 0x000fe40003f24270 */
[----:B------:R-:W-:Y:S02]  /*18380*/  FMNMX.FTZ R4, R202, R4, !PT ;  /* 0x00000004ca047209 */ /* 0x000fe40007810000 */
[----:B------:R-:W-:Y:S02]  /*18390*/  FMNMX.FTZ R0, R219, R0, !PT ;  /* 0x00000000db007209 */ /* 0x000fe40007810000 */
[----:B------:R-:W-:Y:S02]  /*183a0*/  FMNMX.FTZ R4, R199, R4, !PT ;  /* 0x00000004c7047209 */ /* 0x000fe40007810000 */
[----:B------:R-:W-:Y:S02]  /*183b0*/  ISETP.GT.AND P0, PT, R5, 0x69, PT ;  /* 0x000000690500780c */ /* 0x000fe40003f04270 */
[----:B------:R-:W-:Y:S02]  /*183c0*/  FSEL R209, R110, -INF , P1 ;  /* 0xff8000006ed17808 */ /* 0x000fe40000800000 */
[----:B------:R-:W-:Y:S02]  /*183d0*/  FMNMX.FTZ R0, R214, R0, !PT ;  /* 0x00000000d6007209 */ /* 0x000fe40007810000 */
[----:B------:R-:W-:Y:S02]  /*183e0*/  FSEL R245, R53, -INF , P2 ;  /* 0xff80000035f57808 */ /* 0x000fe40001000000 */
[----:B------:R-:W-:Y:S01]  /*183f0*/  FSEL R74, R74, -INF , P0 ;  /* 0xff8000004a4a7808 */ /* 0x000fe20000000000 */
[----:B------:R-:W-:Y:S01]  /*18400*/  LDSM.16.MT88.4 R52, [R225+0x100] ;  /* 0x00010000e134783b */ /* 0x000fe20000004200 */
        /* <DEDUP_REMOVED lines=9> */
[----:B------:R-:W-:Y:S02]  /*184a0*/  FSETP.NEU.FTZ.AND P1, PT, R72, -INF , PT ;  /* 0xff8000004800780b */ /* 0x000fe40003f3d000 */
[----:B------:R-:W-:Y:S02]  /*184b0*/  FMNMX.FTZ R4, R208, R4, !PT ;  /* 0x00000004d0047209 */ /* 0x000fe40007810000 */
[----:B------:R-:W-:Y:S02]  /*184c0*/  FSEL R96, R96, RZ, P1 ;  /* 0x000000ff60607208 */ /* 0x000fe40000800000 */
[----:B------:R-:W-:Y:S01]  /*184d0*/  FMNMX.FTZ R73, R73, R9, !PT ;  /* 0x0000000949497209 */ /* 0x000fe20007810000 */
[----:B------:R-:W2:Y:S03]  /*184e0*/  SHFL.BFLY PT, R7, R4, 0x2, 0x1f ;  /* 0x0c401f0004077f89 */ /* 0x000ea600000e0000 */
[C---:B------:R-:W-:Y:S01]  /*184f0*/  FSETP.NEU.FTZ.AND P2, PT, R73.reuse, -INF , PT ;  /* 0xff8000004900780b */ /* 0x040fe20003f5d000 */
[----:B------:R-:W-:Y:S05]  /*18500*/  FMUL.FTZ R75, R73, c[0x0][0x2d0] ;  /* 0x0000b400494b7a20 */ /* 0x000fea0000410000 */
[----:B------:R-:W-:Y:S02]  /*18510*/  FSEL R75, R75, RZ, P2 ;  /* 0x000000ff4b4b7208 */ /* 0x000fe40001000000 */
[----:B-1----:R-:W-:Y:S01]  /*18520*/  FMNMX.FTZ R0, R0, R2, !PT ;  /* 0x0000000200007209 */ /* 0x002fe20007810000 */
[--C-:B------:R-:W-:Y:S02]  /*18530*/  FFMA.FTZ R2, R22, c[0x0][0x2d0], -R96.reuse ;  /* 0x0000b40016027a23 */ /* 0x100fe40000010860 */
[--C-:B------:R-:W-:Y:S02]  /*18540*/  FFMA.FTZ R5, R14, c[0x0][0x2d0], -R75.reuse ;  /* 0x0000b4000e057a23 */ /* 0x100fe4000001084b */
[----:B------:R1:W-:Y:S01]  /*18550*/  MUFU.EX2 R200, R2 ;  /* 0x0000000200c87308 */ /* 0x0003e20000000800 */
[--C-:B------:R-:W-:Y:S01]  /*18560*/  FFMA.FTZ R6, R10, c[0x0][0x2d0], -R75.reuse ;  /* 0x0000b4000a067a23 */ /* 0x100fe2000001084b */
[----:B--2---:R-:W-:Y:S01]  /*18570*/  FMNMX.FTZ R4, R4, R7, !PT ;  /* 0x0000000704047209 */ /* 0x004fe20007810000 */
[--C-:B------:R-:W-:Y:S07]  /*18580*/  FFMA.FTZ R7, R38, c[0x0][0x2d0], -R75.reuse ;  /* 0x0000b40026077a23 */ /* 0x100fee000001084b */
[----:B------:R2:W-:Y:S01]  /*18590*/  MUFU.EX2 R220, R6 ;  /* 0x0000000600dc7308 */ /* 0x0005e20000000800 */
[----:B------:R-:W3:Y:S09]  /*185a0*/  SHFL.BFLY PT, R71, R4, 0x1, 0x1f ;  /* 0x0c201f0004477f89 */ /* 0x000ef200000e0000 */
[----:B------:R4:W4:Y:S01]  /*185b0*/  MUFU.EX2 R250, R5 ;  /* 0x0000000500fa7308 */ /* 0x0009220000000800 */
[----:B-1----:R-:W1:Y:S09]  /*185c0*/  SHFL.BFLY PT, R2, R0, 0x1, 0x1f ;  /* 0x0c201f0000027f89 */ /* 0x002e7200000e0000 */
[----:B------:R-:W-:Y:S01]  /*185d0*/  MUFU.EX2 R232, R7 ;  /* 0x0000000700e87308 */ /* 0x000fe20000000800 */
[--C-:B--2---:R-:W-:Y:S01]  /*185e0*/  FFMA.FTZ R6, R40, c[0x0][0x2d0], -R75.reuse ;  /* 0x0000b40028067a23 */ /* 0x104fe2000001084b */
[----:B---3--:R-:W-:Y:S01]  /*185f0*/  FMNMX.FTZ R71, R4, R71, !PT ;  /* 0x0000004704477209 */ /* 0x008fe20007810000 */
[--C-:B------:R-:W-:Y:S03]  /*18600*/  FFMA.FTZ R4, R26, c[0x0][0x2d0], -R96.reuse ;  /* 0x0000b4001a047a23 */ /* 0x100fe60000010860 */
[C---:B------:R-:W-:Y:S04]  /*18610*/  FSETP.NEU.FTZ.AND P0, PT, R71.reuse, -INF , PT ;  /* 0xff8000004700780b */ /* 0x040fe80003f1d000 */
[----:B------:R-:W2:Y:S01]  /*18620*/  MUFU.EX2 R235, R4 ;  /* 0x0000000400eb7308 */ /* 0x000ea20000000800 */
[----:B------:R-:W-:Y:S02]  /*18630*/  FMUL.FTZ R100, R71, c[0x0][0x2d0] ;  /* 0x0000b40047647a20 */ /* 0x000fe40000410000 */
[--C-:B----4-:R-:W-:Y:S01]  /*18640*/  FFMA.FTZ R5, R23, c[0x0][0x2d0], -R75.reuse ;  /* 0x0000b40017057a23 */ /* 0x110fe2000001084b */
[----:B------:R-:W-:Y:S02]  /*18650*/  F2FP.PACK_AB R76, R250, R220 ;  /* 0x000000dcfa4c723e */ /* 0x000fe400000000ff */
[----:B------:R-:W-:Y:S02]  /*18660*/  FSEL R100, R100, RZ, P0 ;  /* 0x000000ff64647208 */ /* 0x000fe40000000000 */
[----:B-1----:R-:W-:Y:S02]  /*18670*/  FMNMX.FTZ R70, R2, R0, !PT ;  /* 0x0000000002467209 */ /* 0x002fe40007810000 */
[----:B------:R1:W-:Y:S01]  /*18680*/  MUFU.EX2 R228, R6 ;  /* 0x0000000600e47308 */ /* 0x0003e20000000800 */
[----:B------:R-:W-:Y:S02]  /*18690*/  FFMA.FTZ R2, R35, c[0x0][0x2d0], -R96 ;  /* 0x0000b40023027a23 */ /* 0x000fe40000010860 */
[--C-:B------:R-:W-:Y:S01]  /*186a0*/  FFMA.FTZ R0, R15, c[0x0][0x2d0], -R100.reuse ;  /* 0x0000b4000f007a23 */ /* 0x100fe20000010864 */
[C---:B------:R-:W-:Y:S01]  /*186b0*/  FSETP.NEU.FTZ.AND P3, PT, R70.reuse, -INF , PT ;  /* 0xff8000004600780b */ /* 0x040fe20003f7d000 */
[----:B------:R-:W-:Y:S05]  /*186c0*/  FMUL.FTZ R101, R70, c[0x0][0x2d0] ;  /* 0x0000b40046657a20 */ /* 0x000fea0000410000 */
[----:B------:R3:W-:Y:S01]  /*186d0*/  MUFU.EX2 R201, R0 ;  /* 0x0000000000c97308 */ /* 0x0007e20000000800 */
[----:B------:R-:W-:Y:S02]  /*186e0*/  FSEL R101, R101, RZ, P3 ;  /* 0x000000ff65657208 */ /* 0x000fe40001800000 */
[----:B--2---:R-:W-:Y:S01]  /*186f0*/  F2FP.PACK_AB R79, R235, R200 ;  /* 0x000000c8eb4f723e */ /* 0x004fe200000000ff */
[--C-:B------:R-:W-:Y:S06]  /*18700*/  FFMA.FTZ R4, R12, c[0x0][0x2d0], -R100.reuse ;  /* 0x0000b4000c047a23 */ /* 0x100fec0000010864 */
[----:B------:R2:W-:Y:S01]  /*18710*/  MUFU.EX2 R231, R2 ;  /* 0x0000000200e77308 */ /* 0x0005e20000000800 */
[----:B-1----:R-:W-:Y:S09]  /*18720*/  FFMA.FTZ R6, R44, c[0x0][0x2d0], -R75 ;  /* 0x0000b4002c067a23 */ /* 0x002ff2000001084b */
[----:B------:R1:W-:Y:S01]  /*18730*/  MUFU.EX2 R205, R4 ;  /* 0x0000000400cd7308 */ /* 0x0003e20000000800 */
[----:B---3--:R-:W-:Y:S09]  /*18740*/  FFMA.FTZ R0, R19, c[0x0][0x2d0], -R100 ;  /* 0x0000b40013007a23 */ /* 0x008ff20000010864 */
[----:B------:R3:W4:Y:S01]  /*18750*/  MUFU.EX2 R234, R0 ;  /* 0x0000000000ea7308 */ /* 0x0007220000000800 */
[----:B--2---:R-:W-:Y:S09]  /*18760*/  FFMA.FTZ R2, R41, c[0x0][0x2d0], -R96 ;  /* 0x0000b40029027a23 */ /* 0x004ff20000010860 */
[----:B------:R2:W-:Y:S01]  /*18770*/  MUFU.EX2 R35, R2 ;  /* 0x0000000200237308 */ /* 0x0005e20000000800 */
[----:B-1----:R-:W-:Y:S09]  /*18780*/  FFMA.FTZ R4, R16, c[0x0][0x2d0], -R100 ;  /* 0x0000b40010047a23 */ /* 0x002ff20000010864 */
[----:B------:R1:W-:Y:S01]  /*18790*/  MUFU.EX2 R68, R4 ;  /* 0x0000000400447308 */ /* 0x0003e20000000800 */
[----:B---3--:R-:W-:Y:S01]  /*187a0*/  FFMA.FTZ R0, R11, c[0x0][0x2d0], -R101 ;  /* 0x0000b4000b007a23 */ /* 0x008fe20000010865 */
[----:B----4-:R-:W-:Y:S08]  /*187b0*/  F2FP.PACK_AB R66, R234, R201 ;  /* 0x000000c9ea42723e */ /* 0x010ff000000000ff */
[----:B------:R3:W-:Y:S01]  /*187c0*/  MUFU.EX2 R204, R0 ;  /* 0x0000000000cc7308 */ /* 0x0007e20000000800 */
[----:B--2---:R-:W-:Y:S09]  /*187d0*/  FSEL R2, R72, RZ, P1 ;  /* 0x000000ff48027208 */ /* 0x004ff20000800000 */
[----:B------:R-:W-:Y:S01]  /*187e0*/  MUFU.EX2 R40, R6 ;  /* 0x0000000600287308 */ /* 0x000fe20000000800 */
[----:B-1----:R-:W-:Y:S09]  /*187f0*/  FFMA.FTZ R4, R43, c[0x0][0x2d0], -R75 ;  /* 0x0000b4002b047a23 */ /* 0x002ff2000001084b */
[----:B------:R1:W-:Y:S01]  /*18800*/  MUFU.EX2 R213, R5 ;  /* 0x0000000500d57308 */ /* 0x0003e20000000800 */
[----:B---3--:R-:W-:Y:S09]  /*18810*/  FFMA.FTZ R0, R18, c[0x0][0x2d0], -R101 ;  /* 0x0000b40012007a23 */ /* 0x008ff20000010865 */
[----:B------:R2:W3:Y:S10]  /*18820*/  MUFU.EX2 R197, R0 ;  /* 0x0000000000c57308 */ /* 0x0004f40000000800 */
[----:B------:R4:W-:Y:S01]  /*18830*/  MUFU.EX2 R196, R4 ;  /* 0x0000000400c47308 */ /* 0x0009e20000000800 */
[----:B-1----:R-:W-:Y:S09]  /*18840*/  FFMA.FTZ R5, R29, c[0x0][0x2d0], -R75 ;  /* 0x0000b4001d057a23 */ /* 0x002ff2000001084b */
[----:B------:R1:W-:Y:S01]  /*18850*/  MUFU.EX2 R64, R5 ;  /* 0x0000000500407308 */ /* 0x0003e20000000800 */
[--C-:B--2---:R-:W-:Y:S01]  /*18860*/  FFMA.FTZ R0, R20, c[0x0][0x2d0], -R101.reuse ;  /* 0x0000b40014007a23 */ /* 0x104fe20000010865 */
[----:B---3--:R-:W-:Y:S08]  /*18870*/  F2FP.PACK_AB R65, R197, R204 ;  /* 0x000000ccc541723e */ /* 0x008ff000000000ff */
[----:B------:R2:W-:Y:S01]  /*18880*/  MUFU.EX2 R67, R0 ;  /* 0x0000000000437308 */ /* 0x0005e20000000800 */
[--C-:B----4-:R-:W-:Y:S09]  /*18890*/  FFMA.FTZ R4, R39, c[0x0][0x2d0], -R96.reuse ;  /* 0x0000b40027047a23 */ /* 0x110ff20000010860 */
[----:B------:R-:W-:Y:S01]  /*188a0*/  MUFU.EX2 R86, R4 ;  /* 0x0000000400567308 */ /* 0x000fe20000000800 */
[--C-:B-1----:R-:W-:Y:S09]  /*188b0*/  FFMA.FTZ R5, R13, c[0x0][0x2d0], -R96.reuse ;  /* 0x0000b4000d057a23 */ /* 0x102ff20000010860 */
[----:B------:R1:W-:Y:S01]  /*188c0*/  MUFU.EX2 R207, R5 ;  /* 0x0000000500cf7308 */ /* 0x0003e20000000800 */
[----:B--2---:R-:W-:Y:S09]  /*188d0*/  FFMA.FTZ R0, R17, c[0x0][0x2d0], -R101 ;  /* 0x0000b40011007a23 */ /* 0x004ff20000010865 */
[----:B------:R2:W-:Y:S01]  /*188e0*/  MUFU.EX2 R233, R0 ;  /* 0x0000000000e97308 */ /* 0x0005e20000000800 */
[--C-:B-1----:R-:W-:Y:S02]  /*188f0*/  FFMA.FTZ R5, R21, c[0x0][0x2d0], -R96.reuse ;  /* 0x0000b40015057a23 */ /* 0x102fe40000010860 */
[----:B------:R-:W1:Y:S07]  /*18900*/  LDSM.16.MT88.4 R20, [R224+0x100] ;  /* 0x00010000e014783b */ /* 0x000e6e0000004200 */
[----:B------:R3:W4:Y:S01]  /*18910*/  MUFU.EX2 R210, R5 ;  /* 0x0000000500d27308 */ /* 0x0007220000000800 */
[--C-:B--2---:R-:W-:Y:S09]  /*18920*/  FFMA.FTZ R0, R34, c[0x0][0x2d0], -R96.reuse ;  /* 0x0000b40022007a23 */ /* 0x104ff20000010860 */
[----:B------:R2:W-:Y:S01]  /*18930*/  MUFU.EX2 R119, R0 ;  /* 0x0000000000777308 */ /* 0x0005e20000000800 */
[--C-:B---3--:R-:W-:Y:S01]  /*18940*/  FFMA.FTZ R5, R42, c[0x0][0x2d0], -R75.reuse ;  /* 0x0000b4002a057a23 */ /* 0x108fe2000001084b */
[----:B----4-:R-:W-:Y:S08]  /*18950*/  F2FP.PACK_AB R77, R210, R207 ;  /* 0x000000cfd24d723e */ /* 0x010ff000000000ff */
[----:B------:R3:W-:Y:S01]  /*18960*/  MUFU.EX2 R90, R5 ;  /* 0x00000005005a7308 */ /* 0x0007e20000000800 */
[--C-:B--2---:R-:W-:Y:S09]  /*18970*/  FFMA.FTZ R0, R37, c[0x0][0x2d0], -R96.reuse ;  /* 0x0000b40025007a23 */ /* 0x104ff20000010860 */
[----:B------:R2:W-:Y:S01]  /*18980*/  MUFU.EX2 R91, R0 ;  /* 0x00000000005b7308 */ /* 0x0005e20000000800 */
[----:B---3--:R-:W-:Y:S09]  /*18990*/  FFMA.FTZ R5, R45, c[0x0][0x2d0], -R75 ;  /* 0x0000b4002d057a23 */ /* 0x008ff2000001084b */
[----:B------:R-:W-:Y:S01]  /*189a0*/  MUFU.EX2 R87, R5 ;  /* 0x0000000500577308 */ /* 0x000fe20000000800 */
[----:B--2---:R-:W-:Y:S02]  /*189b0*/  FFMA.FTZ R0, R36, c[0x0][0x2d0], -R96 ;  /* 0x0000b40024007a23 */ /* 0x004fe40000010860 */
[----:B------:R-:W2:Y:S07]  /*189c0*/  LDSM.16.MT88.4 R36, [R227+0x100] ;  /* 0x00010000e324783b */ /* 0x000eae0000004200 */
[----:B------:R3:W-:Y:S02]  /*189d0*/  MUFU.EX2 R109, R0 ;  /* 0x00000000006d7308 */ /* 0x0007e40000000800 */
[--C-:B---3--:R-:W-:Y:S08]  /*189e0*/  FFMA.FTZ R0, R32, c[0x0][0x2d0], -R100.reuse ;  /* 0x0000b40020007a23 */ /* 0x108ff00000010864 */
[----:B------:R3:W-:Y:S02]  /*189f0*/  MUFU.EX2 R230, R0 ;  /* 0x0000000000e67308 */ /* 0x0007e40000000800 */
[--C-:B---3--:R-:W-:Y:S08]  /*18a00*/  FFMA.FTZ R0, R30, c[0x0][0x2d0], -R100.reuse ;  /* 0x0000b4001e007a23 */ /* 0x108ff00000010864 */
[----:B------:R3:W-:Y:S02]  /*18a10*/  MUFU.EX2 R203, R0 ;  /* 0x0000000000cb7308 */ /* 0x0007e40000000800 */
[--C-:B---3--:R-:W-:Y:S08]  /*18a20*/  FFMA.FTZ R0, R31, c[0x0][0x2d0], -R100.reuse ;  /* 0x0000b4001f007a23 */ /* 0x108ff00000010864 */
[----:B------:R3:W-:Y:S02]  /*18a30*/  MUFU.EX2 R195, R0 ;  /* 0x0000000000c37308 */ /* 0x0007e40000000800 */
[----:B---3--:R-:W-:Y:S08]  /*18a40*/  FFMA.FTZ R0, R33, c[0x0][0x2d0], -R100 ;  /* 0x0000b40021007a23 */ /* 0x008ff00000010864 */
        /* <DEDUP_REMOVED lines=9> */
[----:B---3--:R-:W-:Y:S05]  /*18ae0*/  FSEL R0, R73, RZ, P2 ;  /* 0x000000ff49007208 */ /* 0x008fea0001000000 */
[----:B------:R-:W-:Y:S04]  /*18af0*/  FADD.FTZ R0, -R0, R3 ;  /* 0x0000000300007221 */ /* 0x000fe80000010100 */
[----:B------:R-:W-:Y:S04]  /*18b00*/  FMUL.FTZ R0, R0, c[0x0][0x2d0] ;  /* 0x0000b40000007a20 */ /* 0x000fe80000410000 */
[----:B------:R3:W4:Y:S02]  /*18b10*/  MUFU.EX2 R69, R0 ;  /* 0x0000000000457308 */ /* 0x0007240000000800 */
[----:B---3--:R-:W-:Y:S01]  /*18b20*/  FADD.FTZ R0, -R2, R116 ;  /* 0x0000007402007221 */ /* 0x008fe20000010100 */
[----:B------:R-:W-:Y:S01]  /*18b30*/  FSEL R2, R71, RZ, P0 ;  /* 0x000000ff47027208 */ /* 0x000fe20000000000 */
[----:B------:R-:W-:Y:S01]  /*18b40*/  IMAD.MOV.U32 R116, RZ, RZ, R68 ;  /* 0x000000ffff747224 */ /* 0x000fe200078e0044 */
[----:B------:R-:W-:Y:S01]  /*18b50*/  PLOP3.LUT P0, PT, PT, PT, UP0, 0x80, 0x0 ;  /* 0x000000000000781c */ /* 0x000fe20003f0f008 */
[----:B------:R-:W-:Y:S02]  /*18b60*/  FMUL.FTZ R0, R0, c[0x0][0x2d0] ;  /* 0x0000b40000007a20 */ /* 0x000fe40000410000 */
[C---:B----4-:R-:W-:Y:S02]  /*18b70*/  FMUL.FTZ R4, R69.reuse, R120 ;  /* 0x0000007845047220 */ /* 0x050fe40000410000 */
[----:B------:R3:W4:Y:S01]  /*18b80*/  MUFU.EX2 R68, R0 ;  /* 0x0000000000447308 */ /* 0x0007220000000800 */
[C---:B------:R-:W-:Y:S02]  /*18b90*/  FMUL.FTZ R5, R69.reuse, R121 ;  /* 0x0000007945057220 */ /* 0x040fe40000410000 */
[----:B------:R-:W-:Y:S02]  /*18ba0*/  IMAD.MOV.U32 R120, RZ, RZ, R67 ;  /* 0x000000ffff787224 */ /* 0x000fe400078e0043 */
[C---:B------:R-:W-:Y:S02]  /*18bb0*/  FMUL.FTZ R16, R69.reuse, R132 ;  /* 0x0000008445107220 */ /* 0x040fe40000410000 */
[----:B------:R-:W-:Y:S01]  /*18bc0*/  FMUL.FTZ R17, R69, R133 ;  /* 0x0000008545117220 */ /* 0x000fe20000410000 */
[----:B------:R-:W-:Y:S01]  /*18bd0*/  F2FP.PACK_AB R67, R233, R120 ;  /* 0x00000078e943723e */ /* 0x000fe200000000ff */
[----:B------:R-:W-:Y:S02]  /*18be0*/  FMUL.FTZ R33, R69, R149 ;  /* 0x0000009545217220 */ /* 0x000fe40000410000 */
[----:B------:R-:W-:Y:S02]  /*18bf0*/  IMAD.MOV.U32 R132, RZ, RZ, R201 ;  /* 0x000000ffff847224 */ /* 0x000fe400078e00c9 */
[----:B------:R-:W-:Y:S02]  /*18c00*/  IMAD.MOV.U32 R133, RZ, RZ, R200 ;  /* 0x000000ffff857224 */ /* 0x000fe400078e00c8 */
[----:B---3--:R-:W-:Y:S01]  /*18c10*/  FADD.FTZ R0, -R2, R117 ;  /* 0x0000007502007221 */ /* 0x008fe20000010100 */
[----:B------:R-:W-:Y:S01]  /*18c20*/  FSEL R2, R70, RZ, P3 ;  /* 0x000000ff46027208 */ /* 0x000fe20001800000 */
[----:B----4-:R-:W-:Y:S02]  /*18c30*/  FMUL.FTZ R6, R68, R122 ;  /* 0x0000007a44067220 */ /* 0x010fe40000410000 */
[----:B------:R-:W-:Y:S02]  /*18c40*/  FMUL.FTZ R0, R0, c[0x0][0x2d0] ;  /* 0x0000b40000007a20 */ /* 0x000fe40000410000 */
[C---:B------:R-:W-:Y:S02]  /*18c50*/  FMUL.FTZ R7, R68.reuse, R123 ;  /* 0x0000007b44077220 */ /* 0x040fe40000410000 */
[----:B------:R3:W4:Y:S01]  /*18c60*/  MUFU.EX2 R3, R0 ;  /* 0x0000000000037308 */ /* 0x0007220000000800 */
[C---:B------:R-:W-:Y:S02]  /*18c70*/  FMUL.FTZ R18, R68.reuse, R134 ;  /* 0x0000008644127220 */ /* 0x040fe40000410000 */
[C---:B------:R-:W-:Y:S02]  /*18c80*/  FMUL.FTZ R19, R68.reuse, R135 ;  /* 0x0000008744137220 */ /* 0x040fe40000410000 */
[----:B------:R-:W-:Y:S02]  /*18c90*/  FMUL.FTZ R34, R68, R150 ;  /* 0x0000009644227220 */ /* 0x000fe40000410000 */
[----:B------:R-:W-:Y:S02]  /*18ca0*/  IMAD.MOV.U32 R134, RZ, RZ, R213 ;  /* 0x000000ffff867224 */ /* 0x000fe400078e00d5 */
[----:B------:R-:W-:Y:S02]  /*18cb0*/  IMAD.MOV.U32 R117, RZ, RZ, R199 ;  /* 0x000000ffff757224 */ /* 0x000fe400078e00c7 */
[----:B------:R-:W-:Y:S02]  /*18cc0*/  IMAD.MOV.U32 R135, RZ, RZ, R197 ;  /* 0x000000ffff877224 */ /* 0x000fe400078e00c5 */
[----:B---3--:R-:W-:Y:S02]  /*18cd0*/  FADD.FTZ R0, -R2, R118 ;  /* 0x0000007602007221 */ /* 0x008fe40000010100 */
[----:B------:R-:W-:Y:S02]  /*18ce0*/  FFMA.FTZ R2, R46, c[0x0][0x2d0], -R75 ;  /* 0x0000b4002e027a23 */ /* 0x000fe4000001084b */
[C---:B----4-:R-:W-:Y:S02]  /*18cf0*/  FMUL.FTZ R9, R3.reuse, R125 ;  /* 0x0000007d03097220 */ /* 0x050fe40000410000 */
[----:B------:R3:W4:Y:S01]  /*18d00*/  MUFU.EX2 R32, R2 ;  /* 0x0000000200207308 */ /* 0x0007220000000800 */
[----:B------:R-:W-:Y:S02]  /*18d10*/  FMUL.FTZ R0, R0, c[0x0][0x2d0] ;  /* 0x0000b40000007a20 */ /* 0x000fe40000410000 */
[C---:B------:R-:W-:Y:S02]  /*18d20*/  FMUL.FTZ R12, R3.reuse, R128 ;  /* 0x00000080030c7220 */ /* 0x040fe40000410000 */
[C---:B------:R-:W-:Y:S02]  /*18d30*/  FMUL.FTZ R29, R3.reuse, R145 ;  /* 0x00000091031d7220 */ /* 0x040fe40000410000 */
[C---:B------:R-:W-:Y:S02]  /*18d40*/  FMUL.FTZ R28, R3.reuse, R144 ;  /* 0x00000090031c7220 */ /* 0x040fe40000410000 */
[C---:B------:R-:W-:Y:S01]  /*18d50*/  FMUL.FTZ R8, R3.reuse, R124 ;  /* 0x0000007c03087220 */ /* 0x040fe20000410000 */
[----:B------:R-:W2:Y:S01]  /*18d60*/  MUFU.EX2 R0, R0 ;  /* 0x0000000000007308 */ /* 0x000ea20000000800 */
[----:B------:R-:W-:Y:S01]  /*18d70*/  IMAD.MOV.U32 R118, RZ, RZ, R64 ;  /* 0x000000ffff767224 */ /* 0x000fe200078e0040 */
[----:B------:R-:W-:Y:S01]  /*18d80*/  F2FP.PACK_AB R64, R116, R205 ;  /* 0x000000cd7440723e */ /* 0x000fe200000000ff */
[C---:B------:R-:W-:Y:S02]  /*18d90*/  FMUL.FTZ R13, R3.reuse, R129 ;  /* 0x00000081030d7220 */ /* 0x040fe40000410000 */
[C---:B------:R-:W-:Y:S01]  /*18da0*/  FMUL.FTZ R24, R3.reuse, R140 ;  /* 0x0000008c03187220 */ /* 0x040fe20000410000 */
[----:B------:R-:W-:Y:S01]  /*18db0*/  F2FP.PACK_AB R78, R118, R213 ;  /* 0x000000d5764e723e */ /* 0x000fe200000000ff */
[----:B------:R-:W-:Y:S02]  /*18dc0*/  IMAD.MOV.U32 R129, RZ, RZ, R86 ;  /* 0x000000ffff817224 */ /* 0x000fe400078e0056 */
[----:B------:R-:W-:Y:S02]  /*18dd0*/  IMAD.MOV.U32 R86, RZ, RZ, R83 ;  /* 0x000000ffff567224 */ /* 0x000fe400078e0053 */
[----:B------:R-:W-:Y:S02]  /*18de0*/  FMUL.FTZ R25, R3, R141 ;  /* 0x0000008d03197220 */ /* 0x000fe40000410000 */
[-C--:B-1----:R-:W-:Y:S01]  /*18df0*/  HMMA.16816.F32 R4, R76, R20.reuse, R4 ;  /* 0x000000144c04723c */ /* 0x082fe20000001804 */
[----:B---3--:R-:W-:Y:S02]  /*18e00*/  FFMA.FTZ R2, R51, c[0x0][0x2d0], -R75 ;  /* 0x0000b40033027a23 */ /* 0x008fe4000001084b */
[----:B----4-:R-:W-:Y:S02]  /*18e10*/  IMAD.MOV.U32 R121, RZ, RZ, R32 ;  /* 0x000000ffff797224 */ /* 0x010fe400078e0020 */
[----:B------:R1:W-:Y:S01]  /*18e20*/  MUFU.EX2 R125, R2 ;  /* 0x00000002007d7308 */ /* 0x0003e20000000800 */
[----:B------:R-:W-:Y:S02]  /*18e30*/  FMUL.FTZ R32, R69, R148 ;  /* 0x0000009445207220 */ /* 0x000fe40000410000 */
[----:B------:R-:W-:Y:S04]  /*18e40*/  IMAD.MOV.U32 R140, RZ, RZ, R40 ;  /* 0x000000ffff8c7224 */ /* 0x000fe800078e0028 */
[C---:B--2---:R-:W-:Y:S02]  /*18e50*/  FMUL.FTZ R11, R0.reuse, R127 ;  /* 0x0000007f000b7220 */ /* 0x044fe40000410000 */
[C---:B------:R-:W-:Y:S02]  /*18e60*/  FMUL.FTZ R14, R0.reuse, R130 ;  /* 0x00000082000e7220 */ /* 0x040fe40000410000 */
[C---:B------:R-:W-:Y:S02]  /*18e70*/  FMUL.FTZ R15, R0.reuse, R131 ;  /* 0x00000083000f7220 */ /* 0x040fe40000410000 */
[C---:B------:R-:W-:Y:S02]  /*18e80*/  FMUL.FTZ R10, R0.reuse, R126 ;  /* 0x0000007e000a7220 */ /* 0x040fe40000410000 */
[C---:B------:R-:W-:Y:S02]  /*18e90*/  FMUL.FTZ R26, R0.reuse, R142 ;  /* 0x0000008e001a7220 */ /* 0x040fe40000410000 */
[----:B------:R-:W-:Y:S02]  /*18ea0*/  IMAD.MOV.U32 R142, RZ, RZ, R95 ;  /* 0x000000ffff8e7224 */ /* 0x000fe400078e005f */
[----:B------:R-:W-:Y:S01]  /*18eb0*/  IMAD.MOV.U32 R141, RZ, RZ, R110 ;  /* 0x000000ffff8d7224 */ /* 0x000fe200078e006e */
[C---:B------:R-:W-:Y:S01]  /*18ec0*/  HMMA.16816.F32 R8, R64.reuse, R20, R8 ;  /* 0x000000144008723c */ /* 0x040fe20000001808 */
[----:B------:R-:W-:Y:S02]  /*18ed0*/  IMAD.MOV.U32 R126, RZ, RZ, R87 ;  /* 0x000000ffff7e7224 */ /* 0x000fe400078e0057 */
[----:B------:R-:W-:Y:S02]  /*18ee0*/  IMAD.MOV.U32 R87, RZ, RZ, R82 ;  /* 0x000000ffff577224 */ /* 0x000fe400078e0052 */
[----:B-1----:R-:W-:Y:S02]  /*18ef0*/  FFMA.FTZ R2, R47, c[0x0][0x2d0], -R96 ;  /* 0x0000b4002f027a23 */ /* 0x002fe40000010860 */
[C---:B------:R-:W-:Y:S01]  /*18f00*/  FMUL.FTZ R20, R69.reuse, R136 ;  /* 0x0000008845147220 */ /* 0x040fe20000410000 */
[-C--:B------:R-:W-:Y:S01]  /*18f10*/  HMMA.16816.F32 R12, R64, R22.reuse, R12 ;  /* 0x00000016400c723c */ /* 0x080fe2000000180c */
[----:B------:R1:W-:Y:S03]  /*18f20*/  MUFU.EX2 R122, R2 ;  /* 0x00000002007a7308 */ /* 0x0003e60000000800 */
[----:B------:R-:W-:Y:S02]  /*18f30*/  IMAD.MOV.U32 R136, RZ, RZ, R91 ;  /* 0x000000ffff887224 */ /* 0x000fe400078e005b */
[----:B------:R-:W-:Y:S02]  /*18f40*/  FMUL.FTZ R21, R69, R137 ;  /* 0x0000008945157220 */ /* 0x000fe40000410000 */
[C---:B------:R-:W-:Y:S01]  /*18f50*/  HMMA.16816.F32 R16, R76.reuse, R22, R16 ;  /* 0x000000164c10723c */ /* 0x040fe20000001810 */
[C---:B------:R-:W-:Y:S03]  /*18f60*/  FMUL.FTZ R27, R0.reuse, R143 ;  /* 0x0000008f001b7220 */ /* 0x040fe60000410000 */
[----:B------:R-:W-:Y:S02]  /*18f70*/  FMUL.FTZ R30, R0, R146 ;  /* 0x00000092001e7220 */ /* 0x000fe40000410000 */
[----:B------:R-:W-:Y:S02]  /*18f80*/  FMUL.FTZ R40, R3, R156 ;  /* 0x0000009c03287220 */ /* 0x000fe40000410000 */
[C---:B------:R-:W-:Y:S04]  /*18f90*/  FMUL.FTZ R22, R68.reuse, R138 ;  /* 0x0000008a44167220 */ /* 0x040fe80000410000 */
[----:B------:R-:W-:Y:S02]  /*18fa0*/  FMUL.FTZ R23, R68, R139 ;  /* 0x0000008b44177220 */ /* 0x000fe40000410000 */
[----:B------:R-:W-:Y:S02]  /*18fb0*/  IMAD.MOV.U32 R137, RZ, RZ, R90 ;  /* 0x000000ffff897224 */ /* 0x000fe400078e005a */
[----:B------:R-:W-:Y:S02]  /*18fc0*/  IMAD.MOV.U32 R138, RZ, RZ, R248 ;  /* 0x000000ffff8a7224 */ /* 0x000fe400078e00f8 */
[----:B-1----:R-:W-:Y:S01]  /*18fd0*/  FFMA.FTZ R2, R49, c[0x0][0x2d0], -R96 ;  /* 0x0000b40031027a23 */ /* 0x002fe20000010860 */
[-C--:B------:R-:W-:Y:S01]  /*18fe0*/  HMMA.16816.F32 R20, R76, R36.reuse, R20 ;  /* 0x000000244c14723c */ /* 0x080fe20000001814 */
[----:B------:R-:W-:Y:S02]  /*18ff0*/  IMAD.MOV.U32 R248, RZ, RZ, R80 ;  /* 0x000000fffff87224 */ /* 0x000fe400078e0050 */
[----:B------:R1:W-:Y:S01]  /*19000*/  MUFU.EX2 R127, R2 ;  /* 0x00000002007f7308 */ /* 0x0003e20000000800 */
[----:B------:R-:W-:Y:S02]  /*19010*/  IMAD.MOV.U32 R139, RZ, RZ, R203 ;  /* 0x000000ffff8b7224 */ /* 0x000fe400078e00cb */
[----:B------:R-:W-:Y:S02]  /*19020*/  IMAD.MOV.U32 R203, RZ, RZ, R81 ;  /* 0x000000ffffcb7224 */ /* 0x000fe400078e0051 */
[C---:B------:R-:W-:Y:S01]  /*19030*/  HMMA.16816.F32 R24, R64.reuse, R36, R24 ;  /* 0x000000244018723c */ /* 0x040fe20000001818 */
[----:B------:R-:W-:Y:S01]  /*19040*/  FMUL.FTZ R41, R3, R157 ;  /* 0x0000009d03297220 */ /* 0x000fe20000410000 */
[----:B------:R-:W2:Y:S02]  /*19050*/  LDSM.16.MT88.4 R80, [R226+0x100] ;  /* 0x00010000e250783b */ /* 0x000ea40000004200 */
[C---:B------:R-:W-:Y:S02]  /*19060*/  FMUL.FTZ R42, R0.reuse, R158 ;  /* 0x0000009e002a7220 */ /* 0x040fe40000410000 */
[----:B------:R-:W-:Y:S02]  /*19070*/  FMUL.FTZ R43, R0, R159 ;  /* 0x0000009f002b7220 */ /* 0x000fe40000410000 */
[C---:B------:R-:W-:Y:S04]  /*19080*/  FMUL.FTZ R36, R69.reuse, R152 ;  /* 0x0000009845247220 */ /* 0x040fe80000410000 */
[----:B------:R-:W-:Y:S02]  /*19090*/  FMUL.FTZ R37, R69, R153 ;  /* 0x0000009945257220 */ /* 0x000fe40000410000 */
[----:B------:R-:W-:Y:S02]  /*190a0*/  IMAD.MOV.U32 R150, RZ, RZ, R248 ;  /* 0x000000ffff967224 */ /* 0x000fe400078e00f8 */
[----:B------:R-:W-:Y:S02]  /*190b0*/  IMAD.MOV.U32 R110, RZ, RZ, R203 ;  /* 0x000000ffff6e7224 */ /* 0x000fe400078e00cb */
[----:B------:R-:W-:Y:S02]  /*190c0*/  IMAD.MOV.U32 R143, RZ, RZ, R109 ;  /* 0x000000ffff8f7224 */ /* 0x000fe400078e006d */
[----:B-1----:R-:W-:Y:S02]  /*190d0*/  FFMA.FTZ R2, R48, c[0x0][0x2d0], -R100 ;  /* 0x0000b40030027a23 */ /* 0x002fe40000010864 */
[----:B------:R-:W-:Y:S02]  /*190e0*/  IMAD.MOV.U32 R109, RZ, RZ, R202 ;  /* 0x000000ffff6d7224 */ /* 0x000fe400078e00ca */
[----:B------:R1:W-:Y:S01]  /*190f0*/  MUFU.EX2 R128, R2 ;  /* 0x0000000200807308 */ /* 0x0003e20000000800 */
[C---:B------:R-:W-:Y:S02]  /*19100*/  FMUL.FTZ R47, R0.reuse, R163 ;  /* 0x000000a3002f7220 */ /* 0x040fe40000410000 */
[----:B------:R-:W-:Y:S02]  /*19110*/  FMUL.FTZ R46, R0, R162 ;  /* 0x000000a2002e7220 */ /* 0x000fe40000410000 */
[C---:B------:R-:W-:Y:S02]  /*19120*/  FMUL.FTZ R44, R3.reuse, R160 ;  /* 0x000000a0032c7220 */ /* 0x040fe40000410000 */
[----:B------:R-:W-:Y:S02]  /*19130*/  FMUL.FTZ R45, R3, R161 ;  /* 0x000000a1032d7220 */ /* 0x000fe40000410000 */
[C---:B------:R-:W-:Y:S02]  /*19140*/  FMUL.FTZ R48, R69.reuse, R164 ;  /* 0x000000a445307220 */ /* 0x040fe40000410000 */
[----:B------:R-:W-:Y:S02]  /*19150*/  FMUL.FTZ R49, R69, R165 ;  /* 0x000000a545317220 */ /* 0x000fe40000410000 */
[----:B------:R-:W-:Y:S02]  /*19160*/  FMUL.FTZ R51, R68, R167 ;  /* 0x000000a744337220 */ /* 0x000fe40000410000 */
[----:B------:R-:W-:Y:S02]  /*19170*/  IMAD.MOV.U32 R165, RZ, RZ, R198 ;  /* 0x000000ffffa57224 */ /* 0x000fe400078e00c6 */
[----:B------:R-:W-:Y:S02]  /*19180*/  IMAD.MOV.U32 R167, RZ, RZ, R86 ;  /* 0x000000ffffa77224 */ /* 0x000fe400078e0056 */
[----:B------:R-:W-:Y:S02]  /*19190*/  IMAD.MOV.U32 R164, RZ, RZ, R195 ;  /* 0x000000ffffa47224 */ /* 0x000fe400078e00c3 */
[----:B------:R-:W-:Y:S02]  /*191a0*/  FFMA.FTZ R110, R110, c[0x0][0x2d0], -R75 ;  /* 0x0000b4006e6e7a23 */ /* 0x000fe4000001084b */
[----:B-1----:R-:W-:Y:S02]  /*191b0*/  FFMA.FTZ R2, R56, c[0x0][0x2d0], -R100 ;  /* 0x0000b40038027a23 */ /* 0x002fe40000010864 */
[----:B------:R-:W-:Y:S02]  /*191c0*/  FMUL.FTZ R56, R3, R172 ;  /* 0x000000ac03387220 */ /* 0x000fe40000410000 */
[----:B------:R-:W-:Y:S01]  /*191d0*/  MUFU.EX2 R110, R110 ;  /* 0x0000006e006e7308 */ /* 0x000fe20000000800 */
[----:B------:R-:W-:Y:S09]  /*191e0*/  IMAD.MOV.U32 R172, RZ, RZ, R218 ;  /* 0x000000ffffac7224 */ /* 0x000ff200078e00da */
[----:B------:R1:W3:Y:S02]  /*191f0*/  MUFU.EX2 R31, R2 ;  /* 0x00000002001f7308 */ /* 0x0002e40000000800 */
[----:B-1----:R-:W-:Y:S02]  /*19200*/  FFMA.FTZ R2, R50, c[0x0][0x2d0], -R101 ;  /* 0x0000b40032027a23 */ /* 0x002fe40000010865 */
[----:B---3--:R-:W-:Y:S06]  /*19210*/  IMAD.MOV.U32 R146, RZ, RZ, R31 ;  /* 0x000000ffff927224 */ /* 0x008fec00078e001f */
[----:B------:R1:W-:Y:S01]  /*19220*/  MUFU.EX2 R145, R2 ;  /* 0x0000000200917308 */ /* 0x0003e20000000800 */
[----:B------:R-:W-:Y:S02]  /*19230*/  FMUL.FTZ R31, R0, R147 ;  /* 0x00000093001f7220 */ /* 0x000fe40000410000 */
[----:B------:R-:W-:Y:S02]  /*19240*/  IMAD.MOV.U32 R147, RZ, RZ, R35 ;  /* 0x000000ffff937224 */ /* 0x000fe400078e0023 */
[C---:B------:R-:W-:Y:S02]  /*19250*/  FMUL.FTZ R35, R68.reuse, R151 ;  /* 0x0000009744237220 */ /* 0x040fe40000410000 */
[----:B------:R-:W-:Y:S01]  /*19260*/  IMAD.MOV.U32 R151, RZ, RZ, R87 ;  /* 0x000000ffff977224 */ /* 0x000fe200078e0057 */
[-C--:B------:R-:W-:Y:S01]  /*19270*/  HMMA.16816.F32 R28, R64, R38.reuse, R28 ;  /* 0x00000026401c723c */ /* 0x080fe2000000181c */
[C---:B------:R-:W-:Y:S02]  /*19280*/  FMUL.FTZ R50, R68.reuse, R166 ;  /* 0x000000a644327220 */ /* 0x040fe40000410000 */
[----:B------:R-:W-:Y:S05]  /*19290*/  IMAD.MOV.U32 R166, RZ, RZ, R196 ;  /* 0x000000ffffa67224 */ /* 0x000fea00078e00c4 */
[C---:B------:R-:W-:Y:S07]  /*192a0*/  HMMA.16816.F32 R32, R76.reuse, R38, R32 ;  /* 0x000000264c20723c */ /* 0x040fee0000001820 */
[C---:B------:R-:W-:Y:S02]  /*192b0*/  FMUL.FTZ R39, R68.reuse, R155 ;  /* 0x0000009b44277220 */ /* 0x040fe40000410000 */
[----:B-1----:R-:W-:Y:S03]  /*192c0*/  FFMA.FTZ R2, R57, c[0x0][0x2d0], -R101 ;  /* 0x0000b40039027a23 */ /* 0x002fe60000010865 */
[----:B------:R-:W-:Y:S01]  /*192d0*/  FMUL.FTZ R38, R68, R154 ;  /* 0x0000009a44267220 */ /* 0x000fe20000410000 */
[----:B------:R1:W-:Y:S01]  /*192e0*/  MUFU.EX2 R144, R2 ;  /* 0x0000000200907308 */ /* 0x0003e20000000800 */
[----:B------:R-:W-:Y:S02]  /*192f0*/  FMUL.FTZ R57, R3, R173 ;  /* 0x000000ad03397220 */ /* 0x000fe40000410000 */
[----:B------:R-:W-:Y:S03]  /*19300*/  IMAD.MOV.U32 R173, RZ, RZ, R85 ;  /* 0x000000ffffad7224 */ /* 0x000fe600078e0055 */
[-C--:B------:R-:W-:Y:S08]  /*19310*/  HMMA.16816.F32 R36, R76, R52.reuse, R36 ;  /* 0x000000344c24723c */ /* 0x080ff00000001824 */
[C---:B------:R-:W-:Y:S07]  /*19320*/  HMMA.16816.F32 R40, R64.reuse, R52, R40 ;  /* 0x000000344028723c */ /* 0x040fee0000001828 */
[C---:B------:R-:W-:Y:S01]  /*19330*/  FMUL.FTZ R52, R69.reuse, R168 ;  /* 0x000000a845347220 */ /* 0x040fe20000410000 */
[-C--:B------:R-:W-:Y:S01]  /*19340*/  HMMA.16816.F32 R44, R64, R54.reuse, R44 ;  /* 0x00000036402c723c */ /* 0x080fe2000000182c */
[----:B------:R-:W-:Y:S03]  /*19350*/  IMAD.MOV.U32 R168, RZ, RZ, R249 ;  /* 0x000000ffffa87224 */ /* 0x000fe600078e00f9 */
[----:B-1----:R-:W-:Y:S02]  /*19360*/  FFMA.FTZ R2, R58, c[0x0][0x2d0], -R100 ;  /* 0x0000b4003a027a23 */ /* 0x002fe40000010864 */
[----:B------:R-:W-:Y:S02]  /*19370*/  FMUL.FTZ R53, R69, R169 ;  /* 0x000000a945357220 */ /* 0x000fe40000410000 */
[C---:B------:R-:W-:Y:S01]  /*19380*/  HMMA.16816.F32 R48, R76.reuse, R54, R48 ;  /* 0x000000364c30723c */ /* 0x040fe20000001830 */
[----:B------:R1:W-:Y:S03]  /*19390*/  MUFU.EX2 R123, R2 ;  /* 0x00000002007b7308 */ /* 0x0003e60000000800 */
[----:B------:R-:W-:Y:S02]  /*193a0*/  FMUL.FTZ R58, R0, R174 ;  /* 0x000000ae003a7220 */ /* 0x000fe40000410000 */
[----:B------:R-:W-:Y:S02]  /*193b0*/  IMAD.MOV.U32 R169, RZ, RZ, R84 ;  /* 0x000000ffffa97224 */ /* 0x000fe400078e0054 */
[C---:B------:R-:W-:Y:S01]  /*193c0*/  FMUL.FTZ R54, R68.reuse, R170 ;  /* 0x000000aa44367220 */ /* 0x040fe20000410000 */
[----:B------:R-:W3:Y:S03]  /*193d0*/  LDSM.16.MT88.4 R84, [R224+0x900] ;  /* 0x00090000e054783b */ /* 0x000ee60000004200 */
[----:B------:R-:W-:Y:S07]  /*193e0*/  FMUL.FTZ R55, R68, R171 ;  /* 0x000000ab44377220 */ /* 0x000fee0000410000 */
[-C--:B--2---:R-:W-:Y:S01]  /*193f0*/  HMMA.16816.F32 R52, R76, R80.reuse, R52 ;  /* 0x000000504c34723c */ /* 0x084fe20000001834 */
[----:B-1----:R-:W-:Y:S02]  /*19400*/  FFMA.FTZ R2, R60, c[0x0][0x2d0], -R100 ;  /* 0x0000b4003c027a23 */ /* 0x002fe40000010864 */
[----:B------:R-:W-:Y:S02]  /*19410*/  FMUL.FTZ R60, R3, R176 ;  /* 0x000000b0033c7220 */ /* 0x000fe40000410000 */
[----:B------:R1:W-:Y:S02]  /*19420*/  MUFU.EX2 R130, R2 ;  /* 0x0000000200827308 */ /* 0x0003e40000000800 */
[--C-:B-1----:R-:W-:Y:S02]  /*19430*/  FFMA.FTZ R2, R59, c[0x0][0x2d0], -R101.reuse ;  /* 0x0000b4003b027a23 */ /* 0x102fe40000010865 */
[----:B------:R-:W-:Y:S06]  /*19440*/  FMUL.FTZ R59, R0, R175 ;  /* 0x000000af003b7220 */ /* 0x000fec0000410000 */
[----:B------:R1:W2:Y:S01]  /*19450*/  MUFU.EX2 R124, R2 ;  /* 0x00000002007c7308 */ /* 0x0002a20000000800 */
[C---:B------:R-:W-:Y:S07]  /*19460*/  HMMA.16816.F32 R56, R64.reuse, R80, R56 ;  /* 0x000000504038723c */ /* 0x040fee0000001838 */
[----:B------:R-:W-:Y:S02]  /*19470*/  F2FP.PACK_AB R80, R139, R230 ;  /* 0x000000e68b50723e */ /* 0x000fe400000000ff */
[----:B------:R-:W-:Y:S03]  /*19480*/  F2FP.PACK_AB R81, R138, R229 ;  /* 0x000000e58a51723e */ /* 0x000fe600000000ff */
[----:B-1----:R-:W-:Y:S02]  /*19490*/  FFMA.FTZ R2, R61, c[0x0][0x2d0], -R101 ;  /* 0x0000b4003d027a23 */ /* 0x002fe40000010865 */
[----:B------:R-:W-:Y:S02]  /*194a0*/  FMUL.FTZ R61, R3, R177 ;  /* 0x000000b1033d7220 */ /* 0x000fe40000410000 */
[----:B------:R1:W4:Y:S02]  /*194b0*/  MUFU.EX2 R131, R2 ;  /* 0x0000000200837308 */ /* 0x0003240000000800 */
[--C-:B-1----:R-:W-:Y:S02]  /*194c0*/  FFMA.FTZ R2, R62, c[0x0][0x2d0], -R75.reuse ;  /* 0x0000b4003e027a23 */ /* 0x102fe4000001084b */
[C---:B------:R-:W-:Y:S06]  /*194d0*/  FMUL.FTZ R62, R0.reuse, R178 ;  /* 0x000000b2003e7220 */ /* 0x040fec0000410000 */
[----:B------:R1:W1:Y:S02]  /*194e0*/  MUFU.EX2 R148, R2 ;  /* 0x0000000200947308 */ /* 0x0002640000000800 */
[--C-:B-1----:R-:W-:Y:S02]  /*194f0*/  FFMA.FTZ R2, R63, c[0x0][0x2d0], -R75.reuse ;  /* 0x0000b4003f027a23 */ /* 0x102fe4000001084b */
[----:B------:R-:W-:Y:S06]  /*19500*/  FMUL.FTZ R63, R0, R179 ;  /* 0x000000b3003f7220 */ /* 0x000fec0000410000 */
[----:B------:R1:W-:Y:S01]  /*19510*/  MUFU.EX2 R149, R2 ;  /* 0x0000000200957308 */ /* 0x0003e20000000800 */
[-C--:B------:R-:W-:Y:S07]  /*19520*/  HMMA.16816.F32 R60, R64, R82.reuse, R60 ;  /* 0x00000052403c723c */ /* 0x080fee000000183c */
[C---:B------:R-:W-:Y:S02]  /*19530*/  FMUL.FTZ R64, R69.reuse, R180 ;  /* 0x000000b445407220 */ /* 0x040fe40000410000 */
[----:B------:R-:W-:Y:S03]  /*19540*/  FMUL.FTZ R65, R69, R181 ;  /* 0x000000b545417220 */ /* 0x000fe60000410000 */
[C---:B------:R-:W-:Y:S02]  /*19550*/  FMUL.FTZ R66, R68.reuse, R182 ;  /* 0x000000b644427220 */ /* 0x040fe40000410000 */
[----:B------:R-:W-:Y:S02]  /*19560*/  FMUL.FTZ R67, R68, R183 ;  /* 0x000000b744437220 */ /* 0x000fe40000410000 */
[--C-:B-1----:R-:W-:Y:S05]  /*19570*/  FFMA.FTZ R2, R88, c[0x0][0x2d0], -R96.reuse ;  /* 0x0000b40058027a23 */ /* 0x102fea0000010860 */
        /* <DEDUP_REMOVED lines=8> */
[-C--:B---3--:R-:W-:Y:S01]  /*19600*/  HMMA.16816.F32 R4, R76, R84.reuse, R4 ;  /* 0x000000544c04723c */ /* 0x088fe20000001804 */
[--C-:B-1----:R-:W-:Y:S02]  /*19610*/  FFMA.FTZ R2, R89, c[0x0][0x2d0], -R96.reuse ;  /* 0x0000b40059027a23 */ /* 0x102fe40000010860 */
[----:B------:R-:W1:Y:S05]  /*19620*/  LDSM.16.MT88.4 R88, [R227+0x900] ;  /* 0x00090000e358783b */ /* 0x000e6a0000004200 */
[C---:B------:R-:W-:Y:S01]  /*19630*/  HMMA.16816.F32 R8, R80.reuse, R84, R8 ;  /* 0x000000545008723c */ /* 0x040fe20000001808 */
[----:B------:R3:W-:Y:S07]  /*19640*/  MUFU.EX2 R154, R2 ;  /* 0x00000002009a7308 */ /* 0x0007ee0000000800 */
[-C--:B------:R-:W-:Y:S08]  /*19650*/  HMMA.16816.F32 R12, R80, R86.reuse, R12 ;  /* 0x00000056500c723c */ /* 0x080ff0000000180c */
[C---:B------:R-:W-:Y:S01]  /*19660*/  HMMA.16816.F32 R16, R76.reuse, R86, R16 ;  /* 0x000000564c10723c */ /* 0x040fe20000001810 */
[----:B------:R-:W-:Y:S03]  /*19670*/  LDSM.16.MT88.4 R84, [R226+0x900] ;  /* 0x00090000e254783b */ /* 0x000fe60000004200 */
[--C-:B---3--:R-:W-:Y:S04]  /*19680*/  FFMA.FTZ R2, R93, c[0x0][0x2d0], -R75.reuse ;  /* 0x0000b4005d027a23 */ /* 0x108fe8000001084b */
[----:B------:R3:W-:Y:S01]  /*19690*/  MUFU.EX2 R249, R2 ;  /* 0x0000000200f97308 */ /* 0x0007e20000000800 */
[-C--:B-1----:R-:W-:Y:S08]  /*196a0*/  HMMA.16816.F32 R20, R76, R88.reuse, R20 ;  /* 0x000000584c14723c */ /* 0x082ff00000001814 */
[C---:B------:R-:W-:Y:S01]  /*196b0*/  HMMA.16816.F32 R24, R80.reuse, R88, R24 ;  /* 0x000000585018723c */ /* 0x040fe20000001818 */
[----:B---3--:R-:W-:Y:S07]  /*196c0*/  FFMA.FTZ R2, R94, c[0x0][0x2d0], -R75 ;  /* 0x0000b4005e027a23 */ /* 0x008fee000001084b */
[-C--:B------:R-:W-:Y:S01]  /*196d0*/  HMMA.16816.F32 R28, R80, R90.reuse, R28 ;  /* 0x0000005a501c723c */ /* 0x080fe2000000181c */
[----:B------:R-:W-:Y:S01]  /*196e0*/  FFMA.FTZ R88, R99, c[0x0][0x2d0], -R101 ;  /* 0x0000b40063587a23 */ /* 0x000fe20000010865 */
[----:B------:R1:W-:Y:S06]  /*196f0*/  MUFU.EX2 R248, R2 ;  /* 0x0000000200f87308 */ /* 0x0003ec0000000800 */
[C---:B------:R-:W-:Y:S04]  /*19700*/  HMMA.16816.F32 R32, R76.reuse, R90, R32 ;  /* 0x0000005a4c20723c */ /* 0x040fe80000001820 */
[----:B------:R3:W-:Y:S01]  /*19710*/  MUFU.EX2 R152, R88 ;  /* 0x0000005800987308 */ /* 0x0007e20000000800 */
[--C-:B-1----:R-:W-:Y:S02]  /*19720*/  FFMA.FTZ R2, R92, c[0x0][0x2d0], -R96.reuse ;  /* 0x0000b4005c027a23 */ /* 0x102fe40000010860 */
[----:B------:R-:W1:Y:S07]  /*19730*/  LDSM.16.MT88.4 R92, [R225+0x900] ;  /* 0x00090000e15c783b */ /* 0x000e6e0000004200 */
[----:B------:R2:W-:Y:S01]  /*19740*/  MUFU.EX2 R213, R2 ;  /* 0x0000000200d57308 */ /* 0x0005e20000000800 */
[----:B---3--:R-:W3:Y:S01]  /*19750*/  LDSM.16.MT88.4 R88, [R224+0x1100] ;  /* 0x00110000e058783b */ /* 0x008ee20000004200 */
[----:B--2---:R-:W-:Y:S02]  /*19760*/  FFMA.FTZ R2, R107, c[0x0][0x2d0], -R96 ;  /* 0x0000b4006b027a23 */ /* 0x004fe40000010860 */
[--C-:B------:R-:W-:Y:S06]  /*19770*/  FFMA.FTZ R107, R151, c[0x0][0x2d0], -R75.reuse ;  /* 0x0000b400976b7a23 */ /* 0x100fec000001084b */
[----:B------:R2:W-:Y:S01]  /*19780*/  MUFU.EX2 R218, R2 ;  /* 0x0000000200da7308 */ /* 0x0005e20000000800 */
[-C--:B-1----:R-:W-:Y:S08]  /*19790*/  HMMA.16816.F32 R36, R76, R92.reuse, R36 ;  /* 0x0000005c4c24723c */ /* 0x082ff00000001824 */
[C---:B------:R-:W-:Y:S01]  /*197a0*/  HMMA.16816.F32 R40, R80.reuse, R92, R40 ;  /* 0x0000005c5028723c */ /* 0x040fe20000001828 */
[--C-:B--2---:R-:W-:Y:S07]  /*197b0*/  FFMA.FTZ R2, R97, c[0x0][0x2d0], -R100.reuse ;  /* 0x0000b40061027a23 */ /* 0x104fee0000010864 */
[-C--:B------:R-:W-:Y:S01]  /*197c0*/  HMMA.16816.F32 R44, R80, R94.reuse, R44 ;  /* 0x0000005e502c723c */ /* 0x080fe2000000182c */
[----:B------:R-:W-:Y:S01]  /*197d0*/  FFMA.FTZ R97, R115, c[0x0][0x2d0], -R100 ;  /* 0x0000b40073617a23 */ /* 0x000fe20000010864 */
[----:B------:R1:W-:Y:S02]  /*197e0*/  MUFU.EX2 R153, R2 ;  /* 0x0000000200997308 */ /* 0x0003e40000000800 */
[----:B------:R-:W-:Y:S02]  /*197f0*/  FFMA.FTZ R115, R216, c[0x0][0x2d0], -R96 ;  /* 0x0000b400d8737a23 */ /* 0x000fe40000010860 */
[----:B------:R-:W-:Y:S02]  /*19800*/  IMAD.MOV.U32 R216, RZ, RZ, R124 ;  /* 0x000000ffffd87224 */ /* 0x000fe400078e007c */
[C---:B------:R-:W-:Y:S01]  /*19810*/  HMMA.16816.F32 R48, R76.reuse, R94, R48 ;  /* 0x0000005e4c30723c */ /* 0x040fe20000001830 */
[----:B------:R-:W2:Y:S03]  /*19820*/  LDSM.16.MT88.4 R92, [R227+0x1100] ;  /* 0x00110000e35c783b */ /* 0x000ea60000004200 */
[----:B------:R3:W-:Y:S04]  /*19830*/  MUFU.EX2 R161, R97 ;  /* 0x0000006100a17308 */ /* 0x0007e80000000800 */
[-C--:B------:R-:W-:Y:S08]  /*19840*/  HMMA.16816.F32 R52, R76, R84.reuse, R52 ;  /* 0x000000544c34723c */ /* 0x080ff00000001834 */
[C---:B------:R-:W-:Y:S01]  /*19850*/  HMMA.16816.F32 R56, R80.reuse, R84, R56 ;  /* 0x000000545038723c */ /* 0x040fe20000001838 */
[----:B-1----:R-:W-:Y:S07]  /*19860*/  FFMA.FTZ R2, R98, c[0x0][0x2d0], -R100 ;  /* 0x0000b40062027a23 */ /* 0x002fee0000010864 */
[-C--:B------:R-:W-:Y:S01]  /*19870*/  HMMA.16816.F32 R60, R80, R86.reuse, R60 ;  /* 0x00000056503c723c */ /* 0x080fe2000000183c */
[----:B------:R1:W-:Y:S03]  /*19880*/  MUFU.EX2 R159, R2 ;  /* 0x00000002009f7308 */ /* 0x0003e60000000800 */
[----:B---3--:R-:W-:Y:S03]  /*19890*/  FFMA.FTZ R97, R172, c[0x0][0x2d0], -R75 ;  /* 0x0000b400ac617a23 */ /* 0x008fe6000001084b */
[----:B------:R-:W-:Y:S01]  /*198a0*/  F2FP.PACK_AB R80, R146, R128 ;  /* 0x000000809250723e */ /* 0x000fe200000000ff */
[----:B------:R-:W-:Y:S01]  /*198b0*/  HMMA.16816.F32 R64, R76, R86, R64 ;  /* 0x000000564c40723c */ /* 0x000fe20000001840 */
[----:B------:R-:W-:Y:S01]  /*198c0*/  F2FP.PACK_AB R81, R144, R145 ;  /* 0x000000919051723e */ /* 0x000fe200000000ff */
[----:B------:R-:W3:Y:S02]  /*198d0*/  LDSM.16.MT88.4 R84, [R225+0x1100] ;  /* 0x00110000e154783b */ /* 0x000ee40000004200 */
[----:B------:R-:W-:Y:S02]  /*198e0*/  F2FP.PACK_AB R82, R130, R123 ;  /* 0x0000007b8252723e */ /* 0x000fe400000000ff */
[----:B----4-:R-:W-:Y:S02]  /*198f0*/  F2FP.PACK_AB R83, R131, R124 ;  /* 0x0000007c8353723e */ /* 0x010fe400000000ff */
[----:B------:R-:W-:Y:S04]  /*19900*/  F2FP.PACK_AB R76, R126, R140 ;  /* 0x0000008c7e4c723e */ /* 0x000fe800000000ff */
[----:B------:R-:W-:Y:S02]  /*19910*/  F2FP.PACK_AB R77, R147, R129 ;  /* 0x00000081934d723e */ /* 0x000fe400000000ff */
[----:B------:R-:W-:Y:S02]  /*19920*/  F2FP.PACK_AB R78, R125, R121 ;  /* 0x000000797d4e723e */ /* 0x000fe400000000ff */
[----:B------:R-:W-:Y:S01]  /*19930*/  F2FP.PACK_AB R79, R127, R122 ;  /* 0x0000007a7f4f723e */ /* 0x000fe200000000ff */
[----:B-1----:R-:W-:Y:S02]  /*19940*/  FFMA.FTZ R2, R102, c[0x0][0x2d0], -R101 ;  /* 0x0000b40066027a23 */ /* 0x002fe40000010865 */
[----:B------:R-:W-:Y:S02]  /*19950*/  FFMA.FTZ R102, R223, c[0x0][0x2d0], -R96 ;  /* 0x0000b400df667a23 */ /* 0x000fe40000010860 */
[----:B------:R1:W4:Y:S01]  /*19960*/  MUFU.EX2 R158, R2 ;  /* 0x00000002009e7308 */ /* 0x0003220000000800 */
[----:B------:R-:W-:Y:S01]  /*19970*/  IMAD.MOV.U32 R223, RZ, RZ, R131 ;  /* 0x000000ffffdf7224 */ /* 0x000fe200078e0083 */
[-C--:B------:R-:W-:Y:S08]  /*19980*/  HMMA.16816.F32 R4, R76, R88.reuse, R4 ;  /* 0x000000584c04723c */ /* 0x080ff00000001804 */
[C---:B------:R-:W-:Y:S08]  /*19990*/  HMMA.16816.F32 R8, R80.reuse, R88, R8 ;  /* 0x000000585008723c */ /* 0x040ff00000001808 */
[-C--:B------:R-:W-:Y:S01]  /*199a0*/  HMMA.16816.F32 R12, R80, R90.reuse, R12 ;  /* 0x0000005a500c723c */ /* 0x080fe2000000180c */
[--C-:B-1----:R-:W-:Y:S07]  /*199b0*/  FFMA.FTZ R2, R105, c[0x0][0x2d0], -R100.reuse ;  /* 0x0000b40069027a23 */ /* 0x102fee0000010864 */
[C---:B------:R-:W-:Y:S01]  /*199c0*/  HMMA.16816.F32 R16, R76.reuse, R90, R16 ;  /* 0x0000005a4c10723c */ /* 0x040fe20000001810 */
[----:B------:R-:W1:Y:S01]  /*199d0*/  LDSM.16.MT88.4 R88, [R226+0x1100] ;  /* 0x00110000e258783b */ /* 0x000e620000004200 */
[----:B------:R3:W-:Y:S02]  /*199e0*/  MUFU.EX2 R157, R2 ;  /* 0x00000002009d7308 */ /* 0x0007e40000000800 */
[----:B------:R-:W-:Y:S04]  /*199f0*/  FFMA.FTZ R105, R219, c[0x0][0x2d0], -R101 ;  /* 0x0000b400db697a23 */ /* 0x000fe80000010865 */
[-C--:B--2---:R-:W-:Y:S08]  /*19a00*/  HMMA.16816.F32 R20, R76, R92.reuse, R20 ;  /* 0x0000005c4c14723c */ /* 0x084ff00000001814 */
[C---:B------:R-:W-:Y:S08]  /*19a10*/  HMMA.16816.F32 R24, R80.reuse, R92, R24 ;  /* 0x0000005c5018723c */ /* 0x040ff00000001818 */
[-C--:B------:R-:W-:Y:S01]  /*19a20*/  HMMA.16816.F32 R28, R80, R94.reuse, R28 ;  /* 0x0000005e501c723c */ /* 0x080fe2000000181c */
[----:B---3--:R-:W-:Y:S03]  /*19a30*/  FFMA.FTZ R2, R106, c[0x0][0x2d0], -R100 ;  /* 0x0000b4006a027a23 */ /* 0x008fe60000010864 */
[--C-:B------:R-:W-:Y:S04]  /*19a40*/  FFMA.FTZ R106, R222, c[0x0][0x2d0], -R96.reuse ;  /* 0x0000b400de6a7a23 */ /* 0x100fe80000010860 */
[C---:B------:R-:W-:Y:S01]  /*19a50*/  HMMA.16816.F32 R32, R76.reuse, R94, R32 ;  /* 0x0000005e4c20723c */ /* 0x040fe20000001820 */
[----:B------:R2:W3:Y:S01]  /*19a60*/  MUFU.EX2 R203, R2 ;  /* 0x0000000200cb7308 */ /* 0x0004e20000000800 */
[----:B------:R-:W-:Y:S02]  /*19a70*/  LDSM.16.MT88.4 R92, [R227+0x1900] ;  /* 0x00190000e35c783b */ /* 0x000fe40000004200 */
[----:B------:R-:W-:Y:S04]  /*19a80*/  IMAD.MOV.U32 R222, RZ, RZ, R127 ;  /* 0x000000ffffde7224 */ /* 0x000fe800078e007f */
[-C--:B------:R-:W-:Y:S08]  /*19a90*/  HMMA.16816.F32 R36, R76, R84.reuse, R36 ;  /* 0x000000544c24723c */ /* 0x080ff00000001824 */
[C---:B------:R-:W-:Y:S08]  /*19aa0*/  HMMA.16816.F32 R40, R80.reuse, R84, R40 ;  /* 0x000000545028723c */ /* 0x040ff00000001828 */
[-C--:B------:R-:W-:Y:S01]  /*19ab0*/  HMMA.16816.F32 R44, R80, R86.reuse, R44 ;  /* 0x00000056502c723c */ /* 0x080fe2000000182c */
[----:B--2---:R-:W-:Y:S03]  /*19ac0*/  FFMA.FTZ R2, R103, c[0x0][0x2d0], -R101 ;  /* 0x0000b40067027a23 */ /* 0x004fe60000010865 */
[----:B------:R-:W-:Y:S01]  /*19ad0*/  FFMA.FTZ R103, R168, c[0x0][0x2d0], -R75 ;  /* 0x0000b400a8677a23 */ /* 0x000fe2000001084b */
[----:B------:R2:W-:Y:S03]  /*19ae0*/  MUFU.EX2 R156, R2 ;  /* 0x00000002009c7308 */ /* 0x0005e60000000800 */
[C---:B------:R-:W-:Y:S01]  /*19af0*/  HMMA.16816.F32 R48, R76.reuse, R86, R48 ;  /* 0x000000564c30723c */ /* 0x040fe20000001830 */
[----:B------:R-:W3:Y:S07]  /*19b00*/  LDSM.16.MT88.4 R84, [R224+0x1900] ;  /* 0x00190000e054783b */ /* 0x000eee0000004200 */
[-C--:B-1----:R-:W-:Y:S08]  /*19b10*/  HMMA.16816.F32 R52, R76, R88.reuse, R52 ;  /* 0x000000584c34723c */ /* 0x082ff00000001834 */
[C---:B------:R-:W-:Y:S01]  /*19b20*/  HMMA.16816.F32 R56, R80.reuse, R88, R56 ;  /* 0x000000585038723c */ /* 0x040fe20000001838 */
[----:B--2---:R-:W-:Y:S03]  /*19b30*/  FFMA.FTZ R2, R104, c[0x0][0x2d0], -R101 ;  /* 0x0000b40068027a23 */ /* 0x004fe60000010865 */
[--C-:B------:R-:W-:Y:S04]  /*19b40*/  FFMA.FTZ R104, R167, c[0x0][0x2d0], -R75.reuse ;  /* 0x0000b400a7687a23 */ /* 0x100fe8000001084b */
[-C--:B------:R-:W-:Y:S01]  /*19b50*/  HMMA.16816.F32 R60, R80, R90.reuse, R60 ;  /* 0x0000005a503c723c */ /* 0x080fe2000000183c */
[----:B------:R1:W2:Y:S06]  /*19b60*/  MUFU.EX2 R202, R2 ;  /* 0x0000000200ca7308 */ /* 0x0002ac0000000800 */
[----:B------:R-:W-:Y:S01]  /*19b70*/  FFMA.FTZ R80, R243, c[0x0][0x2d0], -R96 ;  /* 0x0000b400f3507a23 */ /* 0x000fe20000010860 */
[----:B------:R-:W-:Y:S01]  /*19b80*/  HMMA.16816.F32 R64, R76, R90, R64 ;  /* 0x0000005a4c40723c */ /* 0x000fe20000001840 */
[----:B------:R-:W-:Y:S01]  /*19b90*/  IMAD.MOV.U32 R243, RZ, RZ, R148 ;  /* 0x000000fffff37224 */ /* 0x000fe200078e0094 */
[----:B------:R-:W2:Y:S02]  /*19ba0*/  LDSM.16.MT88.4 R88, [R225+0x1900] ;  /* 0x00190000e158783b */ /* 0x000ea40000004200 */
[----:B------:R-:W-:Y:S01]  /*19bb0*/  IMAD.MOV.U32 R148, RZ, RZ, R134 ;  /* 0x000000ffff947224 */ /* 0x000fe200078e0086 */
[----:B----4-:R-:W-:Y:S01]  /*19bc0*/  F2FP.PACK_AB R81, R158, R152 ;  /* 0x000000989e51723e */ /* 0x010fe200000000ff */
[----:B------:R-:W-:Y:S01]  /*19bd0*/  IMAD.MOV.U32 R134, RZ, RZ, R132 ;  /* 0x000000ffff867224 */ /* 0x000fe200078e0084 */
[----:B------:R-:W-:Y:S01]  /*19be0*/  F2FP.PACK_AB R77, R154, R155 ;  /* 0x0000009b9a4d723e */ /* 0x000fe200000000ff */
[----:B------:R-:W-:Y:S01]  /*19bf0*/  IMAD.MOV.U32 R132, RZ, RZ, R118 ;  /* 0x000000ffff847224 */ /* 0x000fe200078e0076 */
[----:B------:R-:W-:Y:S01]  /*19c00*/  F2FP.PACK_AB R78, R248, R249 ;  /* 0x000000f9f84e723e */ /* 0x000fe200000000ff */
[----:B------:R-:W4:Y:S02]  /*19c10*/  LDL.LU R118, [R1+0x2c] ;  /* 0x00002c0001767983 */ /* 0x000f240000300800 */
[----:B------:R-:W-:Y:S02]  /*19c20*/  F2FP.PACK_AB R79, R218, R213 ;  /* 0x000000d5da4f723e */ /* 0x000fe400000000ff */
[----:B---3--:R-:W-:Y:S01]  /*19c30*/  F2FP.PACK_AB R82, R203, R157 ;  /* 0x0000009dcb52723e */ /* 0x008fe200000000ff */
[----:B-1----:R-:W-:Y:S01]  /*19c40*/  FFMA.FTZ R2, R187, c[0x0][0x2d0], -R75 ;  /* 0x0000b400bb027a23 */ /* 0x002fe2000001084b */
[----:B--2---:R-:W-:Y:S01]  /*19c50*/  F2FP.PACK_AB R83, R202, R156 ;  /* 0x0000009cca53723e */ /* 0x004fe200000000ff */
[----:B------:R1:W-:Y:S10]  /*19c60*/  MUFU.EX2 R187, R102 ;  /* 0x0000006600bb7308 */ /* 0x0003f40000000800 */
[----:B------:R2:W-:Y:S01]  /*19c70*/  MUFU.EX2 R163, R2 ;  /* 0x0000000200a37308 */ /* 0x0005e20000000800 */
[----:B-1----:R-:W-:Y:S02]  /*19c80*/  FFMA.FTZ R102, R245, c[0x0][0x2d0], -R100 ;  /* 0x0000b400f5667a23 */ /* 0x002fe40000010864 */
[----:B------:R-:W-:Y:S07]  /*19c90*/  IMAD.MOV.U32 R245, RZ, RZ, R129 ;  /* 0x000000fffff57224 */ /* 0x000fee00078e0081 */
[----:B------:R-:W-:Y:S01]  /*19ca0*/  MUFU.EX2 R102, R102 ;  /* 0x0000006600667308 */ /* 0x000fe20000000800 */
[--C-:B--2---:R-:W-:Y:S09]  /*19cb0*/  FFMA.FTZ R2, R188, c[0x0][0x2d0], -R75.reuse ;  /* 0x0000b400bc027a23 */ /* 0x104ff2000001084b */
[----:B------:R1:W-:Y:S10]  /*19cc0*/  MUFU.EX2 R201, R2 ;  /* 0x0000000200c97308 */ /* 0x0003f40000000800 */
[----:B------:R2:W-:Y:S01]  /*19cd0*/  MUFU.EX2 R188, R103 ;  /* 0x0000006700bc7308 */ /* 0x0005e20000000800 */
[----:B-1----:R-:W-:Y:S09]  /*19ce0*/  FFMA.FTZ R2, R113, c[0x0][0x2d0], -R96 ;  /* 0x0000b40071027a23 */ /* 0x002ff20000010860 */
[----:B------:R1:W-:Y:S01]  /*19cf0*/  MUFU.EX2 R162, R2 ;  /* 0x0000000200a27308 */ /* 0x0003e20000000800 */
[----:B--2---:R-:W-:Y:S02]  /*19d00*/  FFMA.FTZ R103, R251, c[0x0][0x2d0], -R100 ;  /* 0x0000b400fb677a23 */ /* 0x004fe40000010864 */
[----:B------:R-:W-:Y:S07]  /*19d10*/  IMAD.MOV.U32 R251, RZ, RZ, R128 ;  /* 0x000000fffffb7224 */ /* 0x000fee00078e0080 */
[----:B------:R-:W2:Y:S01]  /*19d20*/  MUFU.EX2 R103, R103 ;  /* 0x0000006700677308 */ /* 0x000ea20000000800 */
[--C-:B-1----:R-:W-:Y:S09]  /*19d30*/  FFMA.FTZ R2, R184, c[0x0][0x2d0], -R96.reuse ;  /* 0x0000b400b8027a23 */ /* 0x102ff20000010860 */
[----:B------:R1:W-:Y:S01]  /*19d40*/  MUFU.EX2 R200, R2 ;  /* 0x0000000200c87308 */ /* 0x0003e20000000800 */
[----:B--2---:R-:W-:Y:S01]  /*19d50*/  F2FP.PACK_AB R176, R102, R103 ;  /* 0x0000006766b0723e */ /* 0x004fe200000000ff */
[--C-:B-1----:R-:W-:Y:S08]  /*19d60*/  FFMA.FTZ R2, R192, c[0x0][0x2d0], -R75.reuse ;  /* 0x0000b400c0027a23 */ /* 0x102ff0000001084b */
[----:B------:R1:W-:Y:S02]  /*19d70*/  MUFU.EX2 R198, R2 ;  /* 0x0000000200c67308 */ /* 0x0003e40000000800 */
[----:B-1----:R-:W-:Y:S08]  /*19d80*/  FFMA.FTZ R2, R194, c[0x0][0x2d0], -R75 ;  /* 0x0000b400c2027a23 */ /* 0x002ff0000001084b */
[----:B------:R1:W-:Y:S02]  /*19d90*/  MUFU.EX2 R199, R2 ;  /* 0x0000000200c77308 */ /* 0x0003e40000000800 */
[--C-:B-1----:R-:W-:Y:S08]  /*19da0*/  FFMA.FTZ R2, R189, c[0x0][0x2d0], -R96.reuse ;  /* 0x0000b400bd027a23 */ /* 0x102ff00000010860 */
[----:B------:R-:W-:Y:S10]  /*19db0*/  MUFU.EX2 R189, R97 ;  /* 0x0000006100bd7308 */ /* 0x000ff40000000800 */
[----:B------:R1:W-:Y:S02]  /*19dc0*/  MUFU.EX2 R197, R2 ;  /* 0x0000000200c57308 */ /* 0x0003e40000000800 */
[----:B-1----:R-:W-:Y:S08]  /*19dd0*/  FFMA.FTZ R2, R190, c[0x0][0x2d0], -R96 ;  /* 0x0000b400be027a23 */ /* 0x002ff00000010860 */
[----:B------:R1:W-:Y:S10]  /*19de0*/  MUFU.EX2 R190, R80 ;  /* 0x0000005000be7308 */ /* 0x0003f40000000800 */
[----:B------:R2:W-:Y:S01]  /*19df0*/  MUFU.EX2 R196, R2 ;  /* 0x0000000200c47308 */ /* 0x0005e20000000800 */
[----:B-1----:R-:W-:Y:S01]  /*19e00*/  F2FP.PACK_AB R80, R159, R153 ;  /* 0x000000999f50723e */ /* 0x002fe200000000ff */
[----:B--2---:R-:W-:Y:S08]  /*19e10*/  FFMA.FTZ R2, R186, c[0x0][0x2d0], -R100 ;  /* 0x0000b400ba027a23 */ /* 0x004ff00000010864 */
[----:B------:R1:W-:Y:S02]  /*19e20*/  MUFU.EX2 R195, R2 ;  /* 0x0000000200c37308 */ /* 0x0003e40000000800 */
[----:B-1----:R-:W-:Y:S08]  /*19e30*/  FFMA.FTZ R2, R111, c[0x0][0x2d0], -R101 ;  /* 0x0000b4006f027a23 */ /* 0x002ff00000010865 */
[----:B------:R1:W-:Y:S01]  /*19e40*/  MUFU.EX2 R160, R2 ;  /* 0x0000000200a07308 */ /* 0x0003e20000000800 */
[----:B----4-:R-:W-:Y:S04]  /*19e50*/  FFMA.FTZ R69, R69, R118, R220 ;  /* 0x0000007645457223 */ /* 0x010fe800000100dc */
[----:B------:R-:W-:Y:S02]  /*19e60*/  FADD.FTZ R69, R250, R69 ;  /* 0x00000045fa457221 */ /* 0x000fe40000010000 */
[--C-:B-1----:R-:W-:Y:S02]  /*19e70*/  FFMA.FTZ R2, R112, c[0x0][0x2d0], -R101.reuse ;  /* 0x0000b40070027a23 */ /* 0x102fe40000010865 */
[----:B------:R-:W-:Y:S02]  /*19e80*/  FFMA.FTZ R112, R215, c[0x0][0x2d0], -R100 ;  /* 0x0000b400d7707a23 */ /* 0x000fe40000010864 */
[----:B------:R1:W2:Y:S01]  /*19e90*/  MUFU.EX2 R194, R2 ;  /* 0x0000000200c27308 */ /* 0x0002a20000000800 */
[----:B------:R-:W-:Y:S02]  /*19ea0*/  IMAD.MOV.U32 R215, RZ, RZ, R166 ;  /* 0x000000ffffd77224 */ /* 0x000fe400078e00a6 */
[--C-:B-1----:R-:W-:Y:S07]  /*19eb0*/  FFMA.FTZ R2, R191, c[0x0][0x2d0], -R100.reuse ;  /* 0x0000b400bf027a23 */ /* 0x102fee0000010864 */
[----:B------:R1:W-:Y:S02]  /*19ec0*/  MUFU.EX2 R192, R2 ;  /* 0x0000000200c07308 */ /* 0x0003e40000000800 */
[----:B-1----:R-:W-:Y:S08]  /*19ed0*/  FFMA.FTZ R2, R193, c[0x0][0x2d0], -R100 ;  /* 0x0000b400c1027a23 */ /* 0x002ff00000010864 */
[----:B------:R1:W3:Y:S02]  /*19ee0*/  MUFU.EX2 R193, R2 ;  /* 0x0000000200c17308 */ /* 0x0002e40000000800 */
[--C-:B-1----:R-:W-:Y:S08]  /*19ef0*/  FFMA.FTZ R2, R185, c[0x0][0x2d0], -R101.reuse ;  /* 0x0000b400b9027a23 */ /* 0x102ff00000010865 */
[----:B------:R1:W-:Y:S02]  /*19f00*/  MUFU.EX2 R171, R2 ;  /* 0x0000000200ab7308 */ /* 0x0003e40000000800 */
[----:B-1----:R-:W-:Y:S02]  /*19f10*/  FFMA.FTZ R2, R114, c[0x0][0x2d0], -R101 ;  /* 0x0000b40072027a23 */ /* 0x002fe40000010865 */
[----:B------:R-:W4:Y:S06]  /*19f20*/  LDL.LU R114, [R1+0x30] ;  /* 0x0000300001727983 */ /* 0x000f2c0000300800 */
[----:B------:R1:W1:Y:S01]  /*19f30*/  MUFU.EX2 R170, R2 ;  /* 0x0000000200aa7308 */ /* 0x0002620000000800 */
[----:B------:R-:W4:Y:S04]  /*19f40*/  LDL.LU R113, [R1+0x38] ;  /* 0x0000380001717983 */ /* 0x000f280000300800 */
[----:B------:R-:W4:Y:S01]  /*19f50*/  LDL.LU R111, [R1+0x34] ;  /* 0x00003400016f7983 */ /* 0x000f220000300800 */
[--C-:B-1----:R-:W-:Y:S04]  /*19f60*/  FFMA.FTZ R2, R169, c[0x0][0x2d0], -R75.reuse ;  /* 0x0000b400a9027a23 */ /* 0x102fe8000001084b */
[----:B------:R1:W-:Y:S02]  /*19f70*/  MUFU.EX2 R169, R2 ;  /* 0x0000000200a97308 */ /* 0x0003e40000000800 */
[--C-:B-1----:R-:W-:Y:S02]  /*19f80*/  FFMA.FTZ R2, R173, c[0x0][0x2d0], -R75.reuse ;  /* 0x0000b400ad027a23 */ /* 0x102fe4000001084b */
[----:B------:R-:W-:Y:S06]  /*19f90*/  FFMA.FTZ R75, R150, c[0x0][0x2d0], -R75 ;  /* 0x0000b400964b7a23 */ /* 0x000fec000001084b */
[----:B------:R1:W-:Y:S01]  /*19fa0*/  MUFU.EX2 R191, R2 ;  /* 0x0000000200bf7308 */ /* 0x0003e20000000800 */
[----:B------:R-:W-:Y:S02]  /*19fb0*/  IMAD.MOV.U32 R150, RZ, RZ, R109 ;  /* 0x000000ffff967224 */ /* 0x000fe400078e006d */
[--C-:B------:R-:W-:Y:S02]  /*19fc0*/  FFMA.FTZ R109, R212, c[0x0][0x2d0], -R96.reuse ;  /* 0x0000b400d46d7a23 */ /* 0x100fe40000010860 */
[----:B------:R-:W-:Y:S05]  /*19fd0*/  IMAD.MOV.U32 R212, RZ, RZ, R125 ;  /* 0x000000ffffd47224 */ /* 0x000fea00078e007d */
[----:B------:R-:W-:Y:S01]  /*19fe0*/  MUFU.EX2 R109, R109 ;  /* 0x0000006d006d7308 */ /* 0x000fe20000000800 */
[----:B-1----:R-:W-:Y:S02]  /*19ff0*/  FFMA.FTZ R2, R217, c[0x0][0x2d0], -R96 ;  /* 0x0000b400d9027a23 */ /* 0x002fe40000010860 */
[----:B------:R-:W-:Y:S07]  /*1a000*/  IMAD.MOV.U32 R217, RZ, RZ, R149 ;  /* 0x000000ffffd97224 */ /* 0x000fee00078e0095 */
[----:B------:R1:W-:Y:S01]  /*1a010*/  MUFU.EX2 R168, R2 ;  /* 0x0000000200a87308 */ /* 0x0003e20000000800 */
[----:B------:R-:W-:Y:S01]  /*1a020*/  IMAD.MOV.U32 R149, RZ, RZ, R135 ;  /* 0x000000ffff957224 */ /* 0x000fe200078e0087 */
[----:B------:R-:W-:Y:S01]  /*1a030*/  F2FP.PACK_AB R76, R217, R243 ;  /* 0x000000f3d94c723e */ /* 0x000fe200000000ff */
[----:B------:R-:W-:Y:S02]  /*1a040*/  IMAD.MOV.U32 R135, RZ, RZ, R133 ;  /* 0x000000ffff877224 */ /* 0x000fe400078e0085 */
[----:B------:R-:W-:Y:S02]  /*1a050*/  IMAD.MOV.U32 R133, RZ, RZ, R120 ;  /* 0x000000ffff857224 */ /* 0x000fe400078e0078 */
[--C-:B------:R-:W-:Y:S02]  /*1a060*/  FFMA.FTZ R120, R211, c[0x0][0x2d0], -R96.reuse ;  /* 0x0000b400d3787a23 */ /* 0x100fe40000010860 */
[-C--:B------:R-:W-:Y:S01]  /*1a070*/  HMMA.16816.F32 R4, R76, R84.reuse, R4 ;  /* 0x000000544c04723c */ /* 0x080fe20000001804 */
[----:B------:R-:W-:Y:S07]  /*1a080*/  IMAD.MOV.U32 R211, RZ, RZ, R123 ;  /* 0x000000ffffd37224 */ /* 0x000fee00078e007b */
[C---:B------:R-:W-:Y:S01]  /*1a090*/  HMMA.16816.F32 R8, R80.reuse, R84, R8 ;  /* 0x000000545008723c */ /* 0x040fe20000001808 */
[----:B-1----:R-:W-:Y:S07]  /*1a0a0*/  FFMA.FTZ R2, R244, c[0x0][0x2d0], -R96 ;  /* 0x0000b400f4027a23 */ /* 0x002fee0000010860 */
[-C--:B------:R-:W-:Y:S01]  /*1a0b0*/  HMMA.16816.F32 R12, R80, R86.reuse, R12 ;  /* 0x00000056500c723c */ /* 0x080fe2000000180c */
[----:B------:R-:W1:Y:S01]  /*1a0c0*/  LDSM.16.MT88.4 R96, [R226+0x1900] ;  /* 0x00190000e260783b */ /* 0x000e620000004200 */
[----:B------:R2:W-:Y:S02]  /*1a0d0*/  MUFU.EX2 R186, R2 ;  /* 0x0000000200ba7308 */ /* 0x0005e40000000800 */
[----:B------:R-:W-:Y:S04]  /*1a0e0*/  IMAD.MOV.U32 R244, RZ, RZ, R130 ;  /* 0x000000fffff47224 */ /* 0x000fe800078e0082 */
[C---:B------:R-:W-:Y:S01]  /*1a0f0*/  HMMA.16816.F32 R16, R76.reuse, R86, R16 ;  /* 0x000000564c10723c */ /* 0x040fe20000001810 */
[----:B------:R-:W1:Y:S07]  /*1a100*/  LDSM.16.MT88.4 R84, [R224+0x2100] ;  /* 0x00210000e054783b */ /* 0x000e6e0000004200 */
[-C--:B------:R-:W-:Y:S08]  /*1a110*/  HMMA.16816.F32 R20, R76, R92.reuse, R20 ;  /* 0x0000005c4c14723c */ /* 0x080ff00000001814 */
[C---:B------:R-:W-:Y:S01]  /*1a120*/  HMMA.16816.F32 R24, R80.reuse, R92, R24 ;  /* 0x0000005c5018723c */ /* 0x040fe20000001818 */
[----:B--2---:R-:W-:Y:S03]  /*1a130*/  FFMA.FTZ R2, R252, c[0x0][0x2d0], -R100 ;  /* 0x0000b400fc027a23 */ /* 0x004fe60000010864 */
[----:B------:R-:W-:Y:S04]  /*1a140*/  IMAD.MOV.U32 R252, RZ, RZ, R122 ;  /* 0x000000fffffc7224 */ /* 0x000fe800078e007a */
[-C--:B------:R-:W-:Y:S01]  /*1a150*/  HMMA.16816.F32 R28, R80, R94.reuse, R28 ;  /* 0x0000005e501c723c */ /* 0x080fe2000000181c */
[----:B------:R2:W-:Y:S07]  /*1a160*/  MUFU.EX2 R175, R2 ;  /* 0x0000000200af7308 */ /* 0x0005ee0000000800 */
[C---:B------:R-:W-:Y:S01]  /*1a170*/  HMMA.16816.F32 R32, R76.reuse, R94, R32 ;  /* 0x0000005e4c20723c */ /* 0x040fe20000001820 */
[----:B------:R-:W-:Y:S07]  /*1a180*/  LDSM.16.MT88.4 R92, [R225+0x2100] ;  /* 0x00210000e15c783b */ /* 0x000fee0000004200 */
[-C--:B------:R-:W-:Y:S08]  /*1a190*/  HMMA.16816.F32 R36, R76, R88.reuse, R36 ;  /* 0x000000584c24723c */ /* 0x080ff00000001824 */
[C---:B------:R-:W-:Y:S01]  /*1a1a0*/  HMMA.16816.F32 R40, R80.reuse, R88, R40 ;  /* 0x000000585028723c */ /* 0x040fe20000001828 */
[----:B--2---:R-:W-:Y:S03]  /*1a1b0*/  FFMA.FTZ R2, R247, c[0x0][0x2d0], -R100 ;  /* 0x0000b400f7027a23 */ /* 0x004fe60000010864 */
[----:B------:R-:W-:Y:S01]  /*1a1c0*/  IMAD.MOV.U32 R247, RZ, RZ, R121 ;  /* 0x000000fffff77224 */ /* 0x000fe200078e0079 */
[----:B------:R2:W-:Y:S03]  /*1a1d0*/  MUFU.EX2 R174, R2 ;  /* 0x0000000200ae7308 */ /* 0x0005e60000000800 */
[-C--:B------:R-:W-:Y:S08]  /*1a1e0*/  HMMA.16816.F32 R44, R80, R90.reuse, R44 ;  /* 0x0000005a502c723c */ /* 0x080ff0000000182c */
[C---:B------:R-:W-:Y:S01]  /*1a1f0*/  HMMA.16816.F32 R48, R76.reuse, R90, R48 ;  /* 0x0000005a4c30723c */ /* 0x040fe20000001830 */
[----:B------:R-:W4:Y:S07]  /*1a200*/  LDSM.16.MT88.4 R88, [R227+0x2100] ;  /* 0x00210000e358783b */ /* 0x000f2e0000004200 */
[-C--:B-1----:R-:W-:Y:S01]  /*1a210*/  HMMA.16816.F32 R52, R76, R96.reuse, R52 ;  /* 0x000000604c34723c */ /* 0x082fe20000001834 */
[--C-:B--2---:R-:W-:Y:S03]  /*1a220*/  FFMA.FTZ R2, R206, c[0x0][0x2d0], -R101.reuse ;  /* 0x0000b400ce027a23 */ /* 0x104fe60000010865 */
[----:B------:R-:W-:Y:S04]  /*1a230*/  IMAD.MOV.U32 R206, RZ, RZ, R126 ;  /* 0x000000ffffce7224 */ /* 0x000fe800078e007e */
[C---:B------:R-:W-:Y:S01]  /*1a240*/  HMMA.16816.F32 R56, R80.reuse, R96, R56 ;  /* 0x000000605038723c */ /* 0x040fe20000001838 */
[----:B------:R1:W-:Y:S07]  /*1a250*/  MUFU.EX2 R173, R2 ;  /* 0x0000000200ad7308 */ /* 0x0003ee0000000800 */
[-C--:B------:R-:W-:Y:S07]  /*1a260*/  HMMA.16816.F32 R60, R80, R98.reuse, R60 ;  /* 0x00000062503c723c */ /* 0x080fee000000183c */
[--C-:B------:R-:W-:Y:S01]  /*1a270*/  FFMA.FTZ R80, R221, c[0x0][0x2d0], -R101.reuse ;  /* 0x0000b400dd507a23 */ /* 0x100fe20000010865 */
[----:B------:R-:W-:Y:S01]  /*1a280*/  HMMA.16816.F32 R64, R76, R98, R64 ;  /* 0x000000624c40723c */ /* 0x000fe20000001840 */
[----:B------:R-:W-:Y:S01]  /*1a290*/  F2FP.PACK_AB R81, R194, R160 ;  /* 0x000000a0c251723e */ /* 0x000fe200000000ff */
[----:B------:R-:W2:Y:S02]  /*1a2a0*/  LDSM.16.MT88.4 R96, [R226+0x2100] ;  /* 0x00210000e260783b */ /* 0x000ea40000004200 */
[----:B---3--:R-:W-:Y:S02]  /*1a2b0*/  F2FP.PACK_AB R82, R193, R192 ;  /* 0x000000c0c152723e */ /* 0x008fe400000000ff */
[----:B------:R-:W-:Y:S02]  /*1a2c0*/  F2FP.PACK_AB R83, R170, R171 ;  /* 0x000000abaa53723e */ /* 0x000fe400000000ff */
[----:B------:R-:W-:Y:S01]  /*1a2d0*/  F2FP.PACK_AB R76, R201, R163 ;  /* 0x000000a3c94c723e */ /* 0x000fe200000000ff */
[--C-:B-1----:R-:W-:Y:S03]  /*1a2e0*/  FFMA.FTZ R2, R108, c[0x0][0x2d0], -R101.reuse ;  /* 0x0000b4006c027a23 */ /* 0x102fe60000010865 */
[----:B------:R-:W-:Y:S01]  /*1a2f0*/  F2FP.PACK_AB R77, R200, R162 ;  /* 0x000000a2c84d723e */ /* 0x000fe200000000ff */
[----:B------:R1:W-:Y:S01]  /*1a300*/  MUFU.EX2 R172, R2 ;  /* 0x0000000200ac7308 */ /* 0x0003e20000000800 */
[----:B------:R-:W-:Y:S01]  /*1a310*/  F2FP.PACK_AB R78, R199, R198 ;  /* 0x000000c6c74e723e */ /* 0x000fe200000000ff */
[----:B------:R-:W-:Y:S01]  /*1a320*/  FFMA.FTZ R108, R214, c[0x0][0x2d0], -R101 ;  /* 0x0000b400d66c7a23 */ /* 0x000fe20000010865 */
[----:B------:R-:W-:Y:S07]  /*1a330*/  F2FP.PACK_AB R79, R196, R197 ;  /* 0x000000c5c44f723e */ /* 0x000fee00000000ff */
[-C--:B------:R-:W-:Y:S01]  /*1a340*/  HMMA.16816.F32 R4, R76, R84.reuse, R4 ;  /* 0x000000544c04723c */ /* 0x080fe20000001804 */
[----:B-1----:R-:W-:Y:S02]  /*1a350*/  FFMA.FTZ R2, R150, c[0x0][0x2d0], -R100 ;  /* 0x0000b40096027a23 */ /* 0x002fe40000010864 */
[----:B------:R-:W-:Y:S02]  /*1a360*/  IMAD.MOV.U32 R150, RZ, RZ, R116 ;  /* 0x000000ffff967224 */ /* 0x000fe400078e0074 */
[----:B------:R1:W-:Y:S10]  /*1a370*/  MUFU.EX2 R116, R80 ;  /* 0x0000005000747308 */ /* 0x0003f40000000800 */
[----:B------:R3:W-:Y:S01]  /*1a380*/  MUFU.EX2 R185, R2 ;  /* 0x0000000200b97308 */ /* 0x0007e20000000800 */
[----:B-1----:R-:W-:Y:S07]  /*1a390*/  F2FP.PACK_AB R80, R195, R161 ;  /* 0x000000a1c350723e */ /* 0x002fee00000000ff */
[C---:B------:R-:W-:Y:S01]  /*1a3a0*/  HMMA.16816.F32 R8, R80.reuse, R84, R8 ;  /* 0x000000545008723c */ /* 0x040fe20000001808 */
[--C-:B---3--:R-:W-:Y:S02]  /*1a3b0*/  FFMA.FTZ R2, R117, c[0x0][0x2d0], -R100.reuse ;  /* 0x0000b40075027a23 */ /* 0x108fe40000010864 */
[----:B------:R-:W-:Y:S02]  /*1a3c0*/  FFMA.FTZ R100, R208, c[0x0][0x2d0], -R100 ;  /* 0x0000b400d0647a23 */ /* 0x000fe40000010864 */
[----:B------:R-:W-:Y:S03]  /*1a3d0*/  IMAD.MOV.U32 R208, RZ, RZ, R165 ;  /* 0x000000ffffd07224 */ /* 0x000fe600078e00a5 */
[-C--:B------:R-:W-:Y:S01]  /*1a3e0*/  HMMA.16816.F32 R12, R80, R86.reuse, R12 ;  /* 0x00000056500c723c */ /* 0x080fe2000000180c */
[----:B------:R1:W-:Y:S03]  /*1a3f0*/  MUFU.EX2 R184, R2 ;  /* 0x0000000200b87308 */ /* 0x0003e60000000800 */
[----:B----4-:R-:W-:Y:S02]  /*1a400*/  FFMA.FTZ R68, R68, R114, R207 ;  /* 0x0000007244447223 */ /* 0x010fe400000100cf */
[--C-:B------:R-:W-:Y:S02]  /*1a410*/  FFMA.FTZ R117, R209, c[0x0][0x2d0], -R101.reuse ;  /* 0x0000b400d1757a23 */ /* 0x100fe40000010865 */
[C---:B------:R-:W-:Y:S01]  /*1a420*/  HMMA.16816.F32 R16, R76.reuse, R86, R16 ;  /* 0x000000564c10723c */ /* 0x040fe20000001810 */
[----:B------:R-:W3:Y:S02]  /*1a430*/  LDSM.16.MT88.4 R84, [R224+0x2900] ;  /* 0x00290000e054783b */ /* 0x000ee40000004200 */
[----:B------:R-:W-:Y:S01]  /*1a440*/  MUFU.EX2 R100, R100 ;  /* 0x0000006400647308 */ /* 0x000fe20000000800 */
[----:B------:R-:W-:Y:S04]  /*1a450*/  FFMA.FTZ R0, R0, R111, R204 ;  /* 0x0000006f00007223 */ /* 0x000fe800000100cc */
[-C--:B------:R-:W-:Y:S01]  /*1a460*/  HMMA.16816.F32 R20, R76, R88.reuse, R20 ;  /* 0x000000584c14723c */ /* 0x080fe20000001814 */
[----:B------:R-:W-:Y:S04]  /*1a470*/  FADD.FTZ R0, R149, R0 ;  /* 0x0000000095007221 */ /* 0x000fe80000010000 */
[----:B------:R-:W-:Y:S03]  /*1a480*/  MUFU.EX2 R114, R104 ;  /* 0x0000006800727308 */ /* 0x000fe60000000800 */
[C---:B------:R-:W-:Y:S01]  /*1a490*/  HMMA.16816.F32 R24, R80.reuse, R88, R24 ;  /* 0x000000585018723c */ /* 0x040fe20000001818 */
[--C-:B-1----:R-:W-:Y:S03]  /*1a4a0*/  FFMA.FTZ R2, R246, c[0x0][0x2d0], -R101.reuse ;  /* 0x0000b400f6027a23 */ /* 0x102fe60000010865 */
[----:B------:R-:W-:Y:S02]  /*1a4b0*/  IMAD.MOV.U32 R246, RZ, RZ, R164 ;  /* 0x000000fffff67224 */ /* 0x000fe400078e00a4 */
[----:B------:R-:W-:Y:S01]  /*1a4c0*/  LDSM.16.MT88.4 R164, [R225+0x3100] ;  /* 0x00310000e1a4783b */ /* 0x000fe20000004200 */
[----:B------:R1:W-:Y:S01]  /*1a4d0*/  MUFU.EX2 R118, R2 ;  /* 0x0000000200767308 */ /* 0x0003e20000000800 */
[-C--:B------:R-:W-:Y:S01]  /*1a4e0*/  HMMA.16816.F32 R28, R80, R90.reuse, R28 ;  /* 0x0000005a501c723c */ /* 0x080fe2000000181c */
[----:B------:R-:W-:Y:S03]  /*1a4f0*/  FFMA.FTZ R101, R74, c[0x0][0x2d0], -R101 ;  /* 0x0000b4004a657a23 */ /* 0x000fe60000010865 */
[----:B------:R-:W-:Y:S02]  /*1a500*/  FFMA.FTZ R74, R3, R113, R205 ;  /* 0x00000071034a7223 */ /* 0x000fe400000100cd */
[----:B------:R-:W-:Y:S02]  /*1a510*/  FADD.FTZ R3, R210, R68 ;  /* 0x00000044d2037221 */ /* 0x000fe40000010000 */
[C---:B------:R-:W-:Y:S01]  /*1a520*/  HMMA.16816.F32 R32, R76.reuse, R90, R32 ;  /* 0x0000005a4c20723c */ /* 0x040fe20000001820 */
[----:B------:R-:W4:Y:S01]  /*1a530*/  LDSM.16.MT88.4 R88, [R227+0x2900] ;  /* 0x00290000e358783b */ /* 0x000f220000004200 */
[----:B------:R-:W-:Y:S02]  /*1a540*/  MUFU.EX2 R104, R120 ;  /* 0x0000007800687308 */ /* 0x000fe40000000800 */
[----:B------:R-:W-:Y:S02]  /*1a550*/  FADD.FTZ R3, R135, R3 ;  /* 0x0000000387037221 */ /* 0x000fe40000010000 */
[----:B------:R-:W-:Y:S02]  /*1a560*/  FADD.FTZ R68, R148, R69 ;  /* 0x0000004594447221 */ /* 0x000fe40000010000 */
[-C--:B------:R-:W-:Y:S04]  /*1a570*/  HMMA.16816.F32 R36, R76, R92.reuse, R36 ;  /* 0x0000005c4c24723c */ /* 0x080fe80000001824 */
[----:B------:R-:W2:Y:S01]  /*1a580*/  MUFU.EX2 R113, R107 ;  /* 0x0000006b00717308 */ /* 0x000ea20000000800 */
[----:B------:R-:W-:Y:S02]  /*1a590*/  FADD.FTZ R69, R132, R68 ;  /* 0x0000004484457221 */ /* 0x000fe40000010000 */
[----:B-1----:R-:W-:Y:S01]  /*1a5a0*/  FADD.FTZ R2, R150, R74 ;  /* 0x0000004a96027221 */ /* 0x002fe20000010000 */
[C---:B------:R-:W-:Y:S01]  /*1a5b0*/  HMMA.16816.F32 R40, R80.reuse, R92, R40 ;  /* 0x0000005c5028723c */ /* 0x040fe20000001828 */
[----:B------:R-:W-:Y:S03]  /*1a5c0*/  LDSM.16.MT88.4 R148, [R227+0x3100] ;  /* 0x00310000e394783b */ /* 0x000fe60000004200 */
[----:B------:R-:W-:Y:S02]  /*1a5d0*/  FADD.FTZ R74, R133, R0 ;  /* 0x00000000854a7221 */ /* 0x000fe40000010000 */
[----:B------:R1:W1:Y:S02]  /*1a5e0*/  MUFU.EX2 R107, R75 ;  /* 0x0000004b006b7308 */ /* 0x0002640000000800 */
[-C--:B------:R-:W-:Y:S01]  /*1a5f0*/  HMMA.16816.F32 R44, R80, R94.reuse, R44 ;  /* 0x0000005e502c723c */ /* 0x080fe2000000182c */
[----:B------:R-:W-:Y:S07]  /*1a600*/  FADD.FTZ R68, R233, R74 ;  /* 0x0000004ae9447221 */ /* 0x000fee0000010000 */
[C---:B------:R-:W-:Y:S01]  /*1a610*/  HMMA.16816.F32 R48, R76.reuse, R94, R48 ;  /* 0x0000005e4c30723c */ /* 0x040fe20000001830 */
[----:B------:R-:W3:Y:S01]  /*1a620*/  LDSM.16.MT88.4 R92, [R225+0x2900] ;  /* 0x00290000e15c783b */ /* 0x000ee20000004200 */
[----:B------:R-:W-:Y:S02]  /*1a630*/  MUFU.EX2 R101, R101 ;  /* 0x0000006500657308 */ /* 0x000fe40000000800 */
[----:B--2---:R-:W-:Y:S04]  /*1a640*/  F2FP.PACK_AB R180, R113, R114 ;  /* 0x0000007271b4723e */ /* 0x004fe800000000ff */
[-C--:B------:R-:W-:Y:S04]  /*1a650*/  HMMA.16816.F32 R52, R76, R96.reuse, R52 ;  /* 0x000000604c34723c */ /* 0x080fe80000001834 */
[----:B------:R-:W2:Y:S01]  /*1a660*/  MUFU.EX2 R111, R106 ;  /* 0x0000006a006f7308 */ /* 0x000ea20000000800 */
[----:B-1----:R-:W-:Y:S01]  /*1a670*/  FADD.FTZ R75, R134, R2 ;  /* 0x00000002864b7221 */ /* 0x002fe20000010000 */
[----:B------:R-:W-:Y:S02]  /*1a680*/  F2FP.PACK_AB R182, R107, R110 ;  /* 0x0000006e6bb6723e */ /* 0x000fe400000000ff */
[C---:B------:R-:W-:Y:S01]  /*1a690*/  HMMA.16816.F32 R56, R80.reuse, R96, R56 ;  /* 0x000000605038723c */ /* 0x040fe20000001838 */
[----:B------:R-:W-:Y:S01]  /*1a6a0*/  FADD.FTZ R2, R235, R3 ;  /* 0x00000003eb027221 */ /* 0x000fe20000010000 */
[----:B------:R-:W-:Y:S02]  /*1a6b0*/  LDSM.16.MT88.4 R132, [R224+0x3100] ;  /* 0x00310000e084783b */ /* 0x000fe40000004200 */
[----:B------:R-:W-:Y:S02]  /*1a6c0*/  FADD.FTZ R0, R234, R75 ;  /* 0x0000004bea007221 */ /* 0x000fe40000010000 */
[----:B------:R-:W-:Y:S01]  /*1a6d0*/  FADD.FTZ R3, R232, R69 ;  /* 0x00000045e8037221 */ /* 0x000fe20000010000 */
[----:B------:R-:W1:Y:S01]  /*1a6e0*/  MUFU.EX2 R106, R115 ;  /* 0x00000073006a7308 */ /* 0x000e620000000800 */
[-C--:B------:R-:W-:Y:S01]  /*1a6f0*/  HMMA.16816.F32 R60, R80, R98.reuse, R60 ;  /* 0x00000062503c723c */ /* 0x080fe2000000183c */
[----:B------:R-:W-:Y:S01]  /*1a700*/  FADD.FTZ R2, R231, R2 ;  /* 0x00000002e7027221 */ /* 0x000fe20000010000 */
[----:B------:R1:W5:Y:S02]  /*1a710*/  LDL.LU R235, [R1+0x60] ;  /* 0x0000600001eb7983 */ /* 0x0003640000300800 */
[----:B------:R-:W-:Y:S02]  /*1a720*/  FADD.FTZ R74, R230, R0 ;  /* 0x00000000e64a7221 */ /* 0x000fe40000010000 */
[----:B------:R1:W5:Y:S01]  /*1a730*/  LDL.LU R234, [R1+0x5c] ;  /* 0x00005c0001ea7983 */ /* 0x0003620000300800 */
[----:B------:R-:W-:Y:S01]  /*1a740*/  FADD.FTZ R69, R229, R68 ;  /* 0x00000044e5457221 */ /* 0x000fe20000010000 */
[----:B------:R-:W-:Y:S01]  /*1a750*/  HMMA.16816.F32 R64, R76, R98, R64 ;  /* 0x000000624c40723c */ /* 0x000fe20000001840 */
[----:B------:R-:W-:Y:S01]  /*1a760*/  FADD.FTZ R0, R228, R3 ;  /* 0x00000003e4007221 */ /* 0x000fe20000010000 */
[----:B------:R1:W5:Y:S02]  /*1a770*/  LDL.LU R233, [R1+0x58] ;  /* 0x0000580001e97983 */ /* 0x0003640000300800 */
[----:B------:R-:W-:Y:S01]  /*1a780*/  FADD.FTZ R68, R119, R2 ;  /* 0x0000000277447221 */ /* 0x000fe20000010000 */
[----:B------:R-:W-:Y:S01]  /*1a790*/  F2FP.PACK_AB R80, R174, R175 ;  /* 0x000000afae50723e */ /* 0x000fe200000000ff */
[----:B------:R4:W5:Y:S01]  /*1a7a0*/  LDL.LU R232, [R1+0x54] ;  /* 0x0000540001e87983 */ /* 0x0009620000300800 */
[----:B------:R-:W-:Y:S01]  /*1a7b0*/  F2FP.PACK_AB R76, R191, R169 ;  /* 0x000000a9bf4c723e */ /* 0x000fe200000000ff */
[----:B------:R-:W-:Y:S01]  /*1a7c0*/  FADD.FTZ R3, R139, R74 ;  /* 0x0000004a8b037221 */ /* 0x000fe20000010000 */
[----:B------:R-:W-:Y:S01]  /*1a7d0*/  F2FP.PACK_AB R77, R190, R168 ;  /* 0x000000a8be4d723e */ /* 0x000fe200000000ff */
[----:B------:R4:W5:Y:S02]  /*1a7e0*/  LDL.LU R231, [R1+0x50] ;  /* 0x0000500001e77983 */ /* 0x0009640000300800 */
[----:B------:R-:W-:Y:S01]  /*1a7f0*/  F2FP.PACK_AB R78, R188, R189 ;  /* 0x000000bdbc4e723e */ /* 0x000fe200000000ff */
[----:B------:R-:W-:Y:S01]  /*1a800*/  FADD.FTZ R3, R246, R3 ;  /* 0x00000003f6037221 */ /* 0x000fe20000010000 */
[----:B------:R4:W5:Y:S01]  /*1a810*/  LDL.LU R230, [R1+0x4c] ;  /* 0x00004c0001e67983 */ /* 0x0009620000300800 */
[----:B------:R-:W-:Y:S01]  /*1a820*/  F2FP.PACK_AB R79, R186, R187 ;  /* 0x000000bbba4f723e */ /* 0x000fe200000000ff */
[----:B------:R-:W-:Y:S01]  /*1a830*/  FADD.FTZ R2, R138, R69 ;  /* 0x000000458a027221 */ /* 0x000fe20000010000 */
[----:B------:R-:W-:Y:S01]  /*1a840*/  F2FP.PACK_AB R81, R172, R173 ;  /* 0x000000adac51723e */ /* 0x000fe200000000ff */
[----:B------:R4:W5:Y:S01]  /*1a850*/  LDL.LU R229, [R1+0x48] ;  /* 0x0000480001e57983 */ /* 0x0009620000300800 */
[----:B------:R-:W-:Y:S01]  /*1a860*/  F2FP.PACK_AB R82, R184, R185 ;  /* 0x000000b9b852723e */ /* 0x000fe200000000ff */
[----:B------:R-:W-:Y:S01]  /*1a870*/  FADD.FTZ R2, R208, R2 ;  /* 0x00000002d0027221 */ /* 0x000fe20000010000 */
[----:B------:R-:W-:Y:S01]  /*1a880*/  F2FP.PACK_AB R83, R116, R118 ;  /* 0x000000767453723e */ /* 0x000fe200000000ff */
[-C--:B---3--:R-:W-:Y:S01]  /*1a890*/  HMMA.16816.F32 R4, R76, R84.reuse, R4 ;  /* 0x000000544c04723c */ /* 0x088fe20000001804 */
[----:B------:R3:W5:Y:S01]  /*1a8a0*/  LDL.LU R228, [R1+0x44] ;  /* 0x0000440001e47983 */ /* 0x0007620000300800 */
[----:B--2---:R-:W-:Y:S01]  /*1a8b0*/  F2FP.PACK_AB R181, R109, R111 ;  /* 0x0000006f6db5723e */ /* 0x004fe200000000ff */
[----:B------:R-:W-:Y:S01]  /*1a8c0*/  FADD.FTZ R0, R137, R0 ;  /* 0x0000000089007221 */ /* 0x000fe20000010000 */
[----:B-1----:R-:W-:Y:S01]  /*1a8d0*/  F2FP.PACK_AB R183, R104, R106 ;  /* 0x0000006a68b7723e */ /* 0x002fe200000000ff */
[----:B------:R3:W5:Y:S02]  /*1a8e0*/  LDL.LU R119, [R1+0x40] ;  /* 0x0000400001777983 */ /* 0x0007640000300800 */
[----:B------:R-:W-:Y:S01]  /*1a8f0*/  FADD.FTZ R0, R215, R0 ;  /* 0x00000000d7007221 */ /* 0x000fe20000010000 */
[C---:B------:R-:W-:Y:S01]  /*1a900*/  HMMA.16816.F32 R8, R80.reuse, R84, R8 ;  /* 0x000000545008723c */ /* 0x040fe20000001808 */
[----:B------:R-:W1:Y:S01]  /*1a910*/  LDSM.16.MT88.4 R96, [R226+0x2900] ;  /* 0x00290000e260783b */ /* 0x000e620000004200 */
[----:B------:R-:W2:Y:S06]  /*1a920*/  MUFU.EX2 R85, R112 ;  /* 0x0000007000557308 */ /* 0x000eac0000000800 */
[-C--:B------:R-:W-:Y:S04]  /*1a930*/  HMMA.16816.F32 R12, R80, R86.reuse, R12 ;  /* 0x00000056500c723c */ /* 0x080fe8000000180c */
[----:B------:R-:W3:Y:S04]  /*1a940*/  MUFU.EX2 R84, R117 ;  /* 0x0000007500547308 */ /* 0x000ee80000000800 */
[C---:B------:R-:W-:Y:S06]  /*1a950*/  HMMA.16816.F32 R16, R76.reuse, R86, R16 ;  /* 0x000000564c10723c */ /* 0x040fec0000001810 */
[----:B------:R-:W-:Y:S02]  /*1a960*/  MUFU.EX2 R87, R105 ;  /* 0x0000006900577308 */ /* 0x000fe40000000800 */
[-C--:B----4-:R-:W-:Y:S01]  /*1a970*/  HMMA.16816.F32 R20, R76, R88.reuse, R20 ;  /* 0x000000584c14723c */ /* 0x090fe20000001814 */
[----:B--2---:R-:W-:Y:S07]  /*1a980*/  F2FP.PACK_AB R178, R100, R85 ;  /* 0x0000005564b2723e */ /* 0x004fee00000000ff */
[C---:B------:R-:W-:Y:S01]  /*1a990*/  HMMA.16816.F32 R24, R80.reuse, R88, R24 ;  /* 0x000000585018723c */ /* 0x040fe20000001818 */
[----:B------:R-:W2:Y:S03]  /*1a9a0*/  MUFU.EX2 R86, R108 ;  /* 0x0000006c00567308 */ /* 0x000ea60000000800 */
[----:B---3--:R-:W-:Y:S01]  /*1a9b0*/  F2FP.PACK_AB R179, R101, R84 ;  /* 0x0000005465b3723e */ /* 0x008fe200000000ff */
[----:B------:R-:W-:Y:S03]  /*1a9c0*/  IMAD.MOV.U32 R117, RZ, RZ, R71 ;  /* 0x000000ffff757224 */ /* 0x000fe600078e0047 */
[-C--:B------:R-:W-:Y:S08]  /*1a9d0*/  HMMA.16816.F32 R28, R80, R90.reuse, R28 ;  /* 0x0000005a501c723c */ /* 0x080ff0000000181c */
[C---:B------:R-:W-:Y:S08]  /*1a9e0*/  HMMA.16816.F32 R32, R76.reuse, R90, R32 ;  /* 0x0000005a4c20723c */ /* 0x040ff00000001820 */
[-C--:B------:R-:W-:Y:S01]  /*1a9f0*/  HMMA.16816.F32 R36, R76, R92.reuse, R36 ;  /* 0x0000005c4c24723c */ /* 0x080fe20000001824 */
[----:B--2---:R-:W-:Y:S07]  /*1aa00*/  F2FP.PACK_AB R177, R86, R87 ;  /* 0x0000005756b1723e */ /* 0x004fee00000000ff */
[C---:B------:R-:W-:Y:S08]  /*1aa10*/  HMMA.16816.F32 R40, R80.reuse, R92, R40 ;  /* 0x0000005c5028723c */ /* 0x040ff00000001828 */
[-C--:B------:R-:W-:Y:S08]  /*1aa20*/  HMMA.16816.F32 R44, R80, R94.reuse, R44 ;  /* 0x0000005e502c723c */ /* 0x080ff0000000182c */
[C---:B------:R-:W-:Y:S08]  /*1aa30*/  HMMA.16816.F32 R48, R76.reuse, R94, R48 ;  /* 0x0000005e4c30723c */ /* 0x040ff00000001830 */
[-C--:B-1----:R-:W-:Y:S08]  /*1aa40*/  HMMA.16816.F32 R52, R76, R96.reuse, R52 ;  /* 0x000000604c34723c */ /* 0x082ff00000001834 */
        /* <DEDUP_REMOVED lines=24> */
[----:B------:R-:W-:Y:S02]  /*1abd0*/  FADD.FTZ R11, R216, R4 ;  /* 0x00000004d80b7221 */ /* 0x000fe40000010000 */
[----:B------:R-:W1:Y:S01]  /*1abe0*/  LDSM.16.MT88.4 R4, [R226+0x3100] ;  /* 0x00310000e204783b */ /* 0x000e620000004200 */
        /* <DEDUP_REMOVED lines=86> */
.L_x_784:
[----:B-1----:R-:W-:-:S13]  /*1b150*/  ISETP.LE.AND P0, PT, RZ, UR12, PT ;  /* 0x0000000cff007c0c */ /* 0x002fda000bf03270 */
[----:B------:R-:W-:Y:S05]  /*1b160*/  @!P0 BRA `(.L_x_788) ;  /* 0x000058e000008947 */ /* 0x000fea0003800000 */
[----:B--2---:R-:W2:Y:S01]  /*1b170*/  LDL R0, [R1+0x8] ;  /* 0x0000080001007983 */ /* 0x004ea20000100800 */
[----:B------:R-:W-:Y:S01]  /*1b180*/  IMAD.MOV.U32 R3, RZ, RZ, R72 ;  /* 0x000000ffff037224 */ /* 0x000fe200078e0048 */
[----:B------:R-:W-:Y:S01]  /*1b190*/  MOV R117, R70 ;  /* 0x0000004600757202 */ /* 0x000fe20000000f00 */
[----:B------:R-:W-:Y:S01]  /*1b1a0*/  IMAD.MOV.U32 R2, RZ, RZ, R73 ;  /* 0x000000ffff027224 */ /* 0x000fe200078e0049 */
[----:B------:R-:W-:Y:S01]  /*1b1b0*/  MOV R116, R71 ;  /* 0x0000004700747202 */ /* 0x000fe20000000f00 */
[----:B------:R-:W-:Y:S02]  /*1b1c0*/  ULDC UR5, c[0x0][0x210] ;  /* 0x0000840000057ab9 */ /* 0x000fe40000000800 */
[----:B------:R-:W-:Y:S02]  /*1b1d0*/  ULDC UR4, c[0x0][0x1e8] ;  /* 0x00007a0000047ab9 */ /* 0x000fe40000000800 */
[----:B------:R-:W-:Y:S02]  /*1b1e0*/  UIMAD UR5, UR16, UR5, URZ ;  /* 0x00000005100572a4 */ /* 0x000fe4000f8e023f */
[----:B------:R-:W-:Y:S01]  /*1b1f0*/  UIMAD UR4, UR16, UR4, URZ ;  /* 0x00000004100472a4 */ /* 0x000fe2000f8e023f */
[----:B--2---:R-:W-:Y:S01]  /*1b200*/  IADD3 R252, R0, 0x100, RZ ;  /* 0x0000010000fc7810 */ /* 0x004fe20007ffe0ff */
[----:B------:R-:W-:Y:S05]  /*1b210*/  BRA `(.L_x_789) ;  /* 0x0000045000007947 */ /* 0x000fea0003800000 */
.L_x_791:
[----:B------:R-:W2:Y:S01]  /*1b220*/  LDL R5, [R1+0x3c] ;  /* 0x00003c0001057983 */ /* 0x000ea20000100800 */
[----:B------:R-:W-:Y:S01]  /*1b230*/  IMAD.MOV.U32 R4, RZ, RZ, c[0x0][0x2b8] ;  /* 0x0000ae00ff047624 */ /* 0x000fe200078e00ff */
[----:B------:R-:W-:Y:S01]  /*1b240*/  UIMAD UR6, UR12, 0x70, UR18 ;  /* 0x000000700c0678a4 */ /* 0x000fe2000f8e0212 */
[----:B------:R-:W-:Y:S01]  /*1b250*/  IMAD.MOV.U32 R8, RZ, RZ, RZ ;  /* 0x000000ffff087224 */ /* 0x000fe200078e00ff */
[----:B------:R-:W3:Y:S02]  /*1b260*/  LDL R67, [R1+0x8] ;  /* 0x0000080001437983 */ /* 0x000ee40000100800 */
        /* <DEDUP_REMOVED lines=12> */
[C---:B------:R-:W-:Y:S01]  /*1b330*/  IMAD.WIDE.U32 R4, R9.reuse, c[0x0][0x1e0], RZ ;  /* 0x0000780009047a25 */ /* 0x040fe200078e00ff */
[----:B------:R-:W-:Y:S01]  /*1b340*/  STL [R1+0x1c], R9 ;  /* 0x00001c0901007387 */ /* 0x000fe20000100800 */
[----:B------:R-:W-:Y:S03]  /*1b350*/  SHF.R.S32.HI R0, RZ, 0x1f, R9 ;  /* 0x0000001fff007819 */ /* 0x000fe60000011409 */
[----:B------:R-:W2:Y:S02]  /*1b360*/  @!P6 LDG.E R8, [R6.64] ;  /* 0x000000160608e981 */ /* 0x000ea4000c1e1900 */
[----:B------:R-:W-:Y:S04]  /*1b370*/  IMAD R0, R0, c[0x0][0x1e0], RZ ;  /* 0x0000780000007a24 */ /* 0x000fe800078e02ff */
[----:B------:R-:W-:Y:S04]  /*1b380*/  IMAD R0, R9, c[0x0][0x1e4], R0 ;  /* 0x0000790009007a24 */ /* 0x000fe800078e0200 */
[----:B------:R-:W-:Y:S01]  /*1b390*/  IMAD.IADD R5, R5, 0x1, R0 ;  /* 0x0000000105057824 */ /* 0x000fe200078e0200 */
[----:B--2---:R-:W-:Y:S01]  /*1b3a0*/  STL [R1+0x18], R8 ;  /* 0x0000180801007387 */ /* 0x004fe20000100800 */
[----:B------:R-:W-:Y:S02]  /*1b3b0*/  SHF.R.S32.HI R6, RZ, 0x1f, R8 ;  /* 0x0000001fff067819 */ /* 0x000fe40000011408 */
[----:B------:R-:W-:Y:S04]  /*1b3c0*/  IMAD.WIDE.U32 R4, R8, c[0x0][0x1f0], R4 ;  /* 0x00007c0008047a25 */ /* 0x000fe800078e0004 */
        /* <DEDUP_REMOVED lines=17> */
[-C--:B--2---:R-:W-:Y:S03]  /*1b4e0*/  IADD3.X R7, R7, R241.reuse, RZ, P1, !PT ;  /* 0x000000f107077210 */ /* 0x084fe60000ffe4ff */
        /* <DEDUP_REMOVED lines=16> */
[----:B----4-:R-:W-:Y:S01]  /*1b5f0*/  IADD3.X R9, R17, R241, RZ, P2, !PT ;  /* 0x000000f111097210 */ /* 0x010fe200017fe4ff */
[--C-:B-----5:R-:W-:Y:S04]  /*1b600*/  IMAD.X R7, R16, 0x1, R241.reuse, P1 ;  /* 0x0000000110077824 */ /* 0x120fe800008e06f1 */
[----:B------:R2:W-:Y:S04]  /*1b610*/  LDGSTS.E.BYPASS.LTC128B.128 [R67+0x5900], [R8.64], !P5 ;  /* 0x0590000008437fae */ /* 0x0005e8000e901d56 */
[----:B------:R2:W-:Y:S01]  /*1b620*/  LDGSTS.E.BYPASS.LTC128B.128 [R67+0x6100], [R6.64], !P5 ;  /* 0x0610000006437fae */ /* 0x0005e2000e901d56 */
[----:B-1----:R-:W-:Y:S05]  /*1b630*/  IADD3 R4, P0, R15, R242, RZ ;  /* 0x000000f20f047210 */ /* 0x002fea0007f1e0ff */
[----:B------:R-:W-:Y:S05]  /*1b640*/  IMAD.X R5, R0, 0x1, R241, P0 ;  /* 0x0000000100057824 */ /* 0x000fea00000e06f1 */
[----:B------:R2:W-:Y:S01]  /*1b650*/  LDGSTS.E.BYPASS.LTC128B.128 [R67+0x6900], [R4.64], !P5 ;  /* 0x0690000004437fae */ /* 0x0005e2000e901d56 */
[----:B------:R-:W-:-:S05]  /*1b660*/  BRA `(.L_x_790) ;  /* 0x00001b0000007947 */ /* 0x000fca0003800000 */
.L_x_789:
        /* <DEDUP_REMOVED lines=43> */
[----:B---3--:R-:W-:Y:S03]  /*1b920*/  SHF.R.S32.HI R0, RZ, 0x1f, R70 ;  /* 0x0000001fff007819 */ /* 0x008fe60000011446 */
[----:B------:R-:W-:Y:S02]  /*1b930*/  MOV R64, R68 ;  /* 0x0000004400407202 */ /* 0x000fe40000000f00 */
[----:B------:R-:W-:Y:S03]  /*1b940*/  IMAD R0, R0, c[0x0][0x218], RZ ;  /* 0x0000860000007a24 */ /* 0x000fe600078e02ff */
[C---:B------:R-:W-:Y:S02]  /*1b950*/  IMAD.WIDE.U32 R72, R70.reuse, c[0x0][0x218], R64 ;  /* 0x0000860046487a25 */ /* 0x040fe400078e0040 */
[C---:B------:R-:W-:Y:S02]  /*1b960*/  HMMA.16816.F32 R64, R112.reuse, R66, RZ ;  /* 0x000000427040723c */ /* 0x040fe400000018ff */
[----:B------:R-:W-:Y:S01]  /*1b970*/  IMAD R74, R70, c[0x0][0x21c], R0 ;  /* 0x00008700464a7a24 */ /* 0x000fe200078e0200 */
[----:B------:R-:W-:Y:S04]  /*1b980*/  IADD3 R0, P0, R72, UR5, RZ ;  /* 0x0000000548007c10 */ /* 0x000fe8000ff1e0ff */
[----:B------:R-:W-:Y:S01]  /*1b990*/  IADD3.X R72, R73, UR15, R74, P0, !PT ;  /* 0x0000000f49487c10 */ /* 0x000fe200087fe44a */
[-C--:B------:R-:W-:Y:S01]  /*1b9a0*/  HMMA.16816.F32 R68, R112, R80.reuse, RZ ;  /* 0x000000507044723c */ /* 0x080fe200000018ff */
[C---:B------:R-:W-:Y:S04]  /*1b9b0*/  LEA R100, P0, R0.reuse, c[0x0][0x1f8], 0x1 ;  /* 0x00007e0000647a11 */ /* 0x040fe800078008ff */
[----:B------:R-:W-:Y:S01]  /*1b9c0*/  LEA.HI.X R0, R0, c[0x0][0x1fc], R72, 0x1, P0 ;  /* 0x00007f0000007a11 */ /* 0x000fe200000f0c48 */
[----:B------:R-:W1:Y:S02]  /*1b9d0*/  SHFL.IDX PT, R94, R100, RZ, 0x181f ;  /* 0x00181fff645e7589 */ /* 0x000e6400000e0000 */
[C---:B------:R-:W-:Y:S06]  /*1b9e0*/  HMMA.16816.F32 R72, R108.reuse, R80, RZ ;  /* 0x000000506c48723c */ /* 0x040fec00000018ff */
[----:B------:R-:W2:Y:S02]  /*1b9f0*/  SHFL.IDX PT, R88, R0, RZ, 0x181f ;  /* 0x00181fff00587589 */ /* 0x000ea400000e0000 */
[-C--:B------:R-:W-:Y:S06]  /*1ba00*/  HMMA.16816.F32 R76, R108, R82.reuse, RZ ;  /* 0x000000526c4c723c */ /* 0x080fec00000018ff */
[----:B------:R-:W3:Y:S02]  /*1ba10*/  SHFL.IDX PT, R92, R100, 0x1, 0x181f ;  /* 0x00381f00645c7f89 */ /* 0x000ee400000e0000 */
[C---:B------:R-:W-:Y:S04]  /*1ba20*/  HMMA.16816.F32 R80, R112.reuse, R82, RZ ;  /* 0x000000527050723c */ /* 0x040fe800000018ff */
[-C--:B-1----:R-:W-:Y:S02]  /*1ba30*/  IADD3 R94, P0, R94, R242.reuse, RZ ;  /* 0x000000f25e5e7210 */ /* 0x082fe40007f1e0ff */
[----:B------:R-:W1:Y:S02]  /*1ba40*/  SHFL.IDX PT, R93, R0, 0x1, 0x181f ;  /* 0x00381f00005d7f89 */ /* 0x000e6400000e0000 */
[-C--:B------:R-:W-:Y:S01]  /*1ba50*/  HMMA.16816.F32 R84, R112, R96.reuse, RZ ;  /* 0x000000607054723c */ /* 0x080fe200000018ff */
[-C--:B--2---:R-:W-:Y:S05]  /*1ba60*/  IADD3.X R95, R88, R241.reuse, RZ, P0, !PT ;  /* 0x000000f1585f7210 */ /* 0x084fea00007fe4ff */
[----:B------:R-:W2:Y:S02]  /*1ba70*/  SHFL.IDX PT, R102, R100, 0x2, 0x181f ;  /* 0x00581f0064667f89 */ /* 0x000ea400000e0000 */
[C---:B------:R-:W-:Y:S04]  /*1ba80*/  HMMA.16816.F32 R88, R108.reuse, R96, RZ ;  /* 0x000000606c58723c */ /* 0x040fe800000018ff */
[-C--:B---3--:R-:W-:Y:S02]  /*1ba90*/  IADD3 R92, P1, R92, R242.reuse, RZ ;  /* 0x000000f25c5c7210 */ /* 0x088fe40007f3e0ff */
[----:B------:R3:W-:Y:S02]  /*1baa0*/  LDGSTS.E.BYPASS.LTC128B.128 [R252], [R94.64], !P5 ;  /* 0x000000005efc7fae */ /* 0x0007e4000e901d56 */
[-C--:B-1----:R-:W-:Y:S06]  /*1bab0*/  IADD3.X R93, R93, R241.reuse, RZ, P1, !PT ;  /* 0x000000f15d5d7210 */ /* 0x082fec0000ffe4ff */
        /* <DEDUP_REMOVED lines=363> */
.L_x_790:
        /* <DEDUP_REMOVED lines=910> */
.L_x_788:
[----:B--2---:R-:W2:Y:S04]  /*20a50*/  LDL.LU R0, [R1+0x2c] ;  /* 0x00002c0001007983 */ /* 0x004ea80000300800 */
        /* <DEDUP_REMOVED lines=119> */
.L_x_732:
        /* <DEDUP_REMOVED lines=76> */
[----:B------:R1:W-:Y:S01]  /*21690*/  STS [R3+0x2480], R130 ;  /* 0x0024808203007388 */ /* 0x0003e20000000800 */
[----:B------:R-:W-:-:S02]  /*216a0*/  PLOP3.LUT P0, PT, PT, PT, UP1, 0x80, 0x0 ;  /* 0x000000000000781c */ /* 0x000fc40003f0f018 */
[----:B------:R-:W-:-:S05]  /*216b0*/  SEL R6, R6, 0xffffffe0, !P1 ;  /* 0xffffffe006067807 */ /* 0x000fca0004800000 */
[----:B------:R-:W-:-:S05]  /*216c0*/  IMAD.IADD R4, R0, 0x1, R6 ;  /* 0x0000000100047824 */ /* 0x000fca00078e0206 */
[----:B------:R-:W-:Y:S01]  /*216d0*/  STS [R4+0x80], R30 ;  /* 0x0000801e04007388 */ /* 0x000fe20000000800 */
[----:B--2---:R-:W-:-:S03]  /*216e0*/  IMAD.IADD R0, R6, 0x1, R3 ;  /* 0x0000000106007824 */ /* 0x004fc600078e0203 */
        /* <DEDUP_REMOVED lines=53> */
.L_x_793:
        /* <DEDUP_REMOVED lines=17> */
[----:B------:R-:W-:Y:S01]  /*21b50*/  UIMAD UR11, UR16, UR11, UR4 ;  /* 0x0000000b100b72a4 */ /* 0x000fe2000f8e0204 */
[----:B------:R-:W-:Y:S01]  /*21b60*/  SHF.R.S32.HI R2, RZ, 0x1f, R5 ;  /* 0x0000001fff027819 */ /* 0x000fe20000011405 */
[----:B------:R-:W-:Y:S01]  /*21b70*/  USHF.R.S32.HI UR9, URZ, 0x1f, UR21 ;  /* 0x0000001f3f097899 */ /* 0x000fe20008011415 */
[----:B------:R-:W-:Y:S01]  /*21b80*/  LEA.HI R0, R0, R34, RZ, 0x2 ;  /* 0x0000002200007211 */ /* 0x000fe200078f10ff */
[----:B------:R-:W-:Y:S01]  /*21b90*/  ULDC.64 UR4, c[0x0][0x3a0] ;  /* 0x0000e80000047ab9 */ /* 0x000fe20000000a00 */
[----:B------:R-:W-:Y:S01]  /*21ba0*/  LEA.HI R2, R2, R5, RZ, 0x2 ;  /* 0x0000000502027211 */ /* 0x000fe200078f10ff */
[----:B------:R-:W-:Y:S01]  /*21bb0*/  UIMAD UR13, UR7, UR4, URZ ;  /* 0x00000004070d72a4 */ /* 0x000fe2000f8e023f */
[----:B------:R-:W-:Y:S01]  /*21bc0*/  LOP3.LUT R0, R0, 0xffffffc, RZ, 0xc0, !PT ;  /* 0x0ffffffc00007812 */ /* 0x000fe200078ec0ff */
[----:B------:R-:W-:Y:S01]  /*21bd0*/  UMOV UR14, UR6 ;  /* 0x00000006000e7c82 */ /* 0x000fe20008000000 */
[----:B------:R-:W-:Y:S01]  /*21be0*/  SHF.R.S32.HI R2, RZ, 0x2, R2 ;  /* 0x00000002ff027819 */ /* 0x000fe20000011402 */
[----:B------:R-:W-:Y:S01]  /*21bf0*/  UMOV UR15, UR7 ;  /* 0x00000007000f7c82 */ /* 0x000fe20008000000 */
[----:B------:R-:W-:Y:S01]  /*21c00*/  LEA.HI R21, R41, R40, RZ, 0x6 ;  /* 0x0000002829157211 */ /* 0x000fe200078f30ff */
[----:B------:R-:W-:Y:S01]  /*21c10*/  IMAD.IADD R0, R34, 0x1, -R0 ;  /* 0x0000000122007824 */ /* 0x000fe200078e0a00 */
[----:B------:R-:W-:-:S02]  /*21c20*/  USEL UR9, UR9, URZ, !UP1 ;  /* 0x0000003f09097287 */ /* 0x000fc4000c800000 */
[----:B------:R-:W-:Y:S01]  /*21c30*/  UIMAD.WIDE.U32 UR14, UR16, UR10, UR14 ;  /* 0x0000000a100e72a5 */ /* 0x000fe2000f8e000e */
        /* <DEDUP_REMOVED lines=50> */
[----:B------:R-:W-:-:S03]  /*21f60*/  SHF.R.S32.HI R53, RZ, 0x1f, R0 ;  /* 0x0000001fff357819 */ /* 0x000fc60000011400 */
        /* <DEDUP_REMOVED lines=9> */
[C---:B------:R-:W-:Y:S01]  /*22000*/  IMAD R5, R7.reuse, c[0x0][0x3e4], R6 ;  /* 0x0000f90007057a24 */ /* 0x040fe200078e0206 */
[----:B------:R-:W-:Y:S01]  /*22010*/  SHFL.IDX PT, R14, R9, 0x1, 0x1c1f ;  /* 0x003c1f00090e7f89 */ /* 0x000fe200000e0000 */
[----:B------:R-:W-:Y:S01]  /*22020*/  IMAD.WIDE.U32 R6, R7, c[0x0][0x3e0], R2 ;  /* 0x0000f80007067a25 */ /* 0x000fe200078e0002 */
[----:B------:R-:W-:Y:S02]  /*22030*/  LEA.HI.X R3, R4, c[0x0][0x454], R8, 0x2, P0 ;  /* 0x0001150004037a11 */ /* 0x000fe400000f1408 */
[----:B------:R-:W-:Y:S01]  /*22040*/  SHF.R.S32.HI R10, RZ, 0x1f, R18 ;  /* 0x0000001fff0a7819 */ /* 0x000fe20000011412 */
[----:B-----5:R-:W-:Y:S02]  /*22050*/  IMAD R2, R12, c[0x0][0x4e8], RZ ;  /* 0x00013a000c027a24 */ /* 0x020fe400078e02ff */
[----:B------:R-:W1:Y:S01]  /*22060*/  SHFL.IDX PT, R17, R3, RZ, 0x1c1f ;  /* 0x001c1fff03117589 */ /* 0x000e6200000e0000 */
[----:B------:R-:W-:Y:S02]  /*22070*/  IMAD.MOV.U32 R4, RZ, RZ, R6 ;  /* 0x000000ffff047224 */ /* 0x000fe400078e0006 */
[----:B------:R-:W-:Y:S01]  /*22080*/  IMAD R8, R22, 0x80, R11 ;  /* 0x0000008016087824 */ /* 0x000fe200078e020b */
[----:B------:R-:W2:Y:S01]  /*22090*/  SHFL.IDX PT, R15, R3, 0x1, 0x1c1f ;  /* 0x003c1f00030f7f89 */ /* 0x000ea200000e0000 */
[----:B------:R-:W-:-:S02]  /*220a0*/  IMAD R6, R10, c[0x0][0x3d8], RZ ;  /* 0x0000f6000a067a24 */ /* 0x000fc400078e02ff */
[----:B------:R-:W-:Y:S01]  /*220b0*/  IMAD.IADD R5, R7, 0x1, R5 ;  /* 0x0000000107057824 */ /* 0x000fe200078e0205 */
[----:B------:R-:W-:Y:S01]  /*220c0*/  SHFL.IDX PT, R12, R9, 0x2, 0x1c1f ;  /* 0x005c1f00090c7f89 */ /* 0x000fe200000e0000 */
[----:B------:R-:W-:Y:S01]  /*220d0*/  IADD3 R7, R8, 0x8, RZ ;  /* 0x0000000808077810 */ /* 0x000fe20007ffe0ff */
[----:B------:R-:W-:Y:S01]  /*220e0*/  IMAD R6, R18, c[0x0][0x3dc], R6 ;  /* 0x0000f70012067a24 */ /* 0x000fe200078e0206 */
[-C--:B------:R-:W-:Y:S01]  /*220f0*/  ISETP.GE.OR P5, PT, R8, R2.reuse, P1 ;  /* 0x000000020800720c */ /* 0x080fe20000fa6670 */
[----:B------:R-:W3:Y:S01]  /*22100*/  SHFL.IDX PT, R13, R3, 0x2, 0x1c1f ;  /* 0x005c1f00030d7f89 */ /* 0x000ee200000e0000 */
[----:B------:R-:W-:Y:S01]  /*22110*/  IMAD.WIDE.U32 R4, R18, c[0x0][0x3d8], R4 ;  /* 0x0000f60012047a25 */ /* 0x000fe200078e0004 */
[----:B------:R-:W-:Y:S02]  /*22120*/  ISETP.GE.OR P4, PT, R7, R2, P1 ;  /* 0x000000020700720c */ /* 0x000fe40000f86670 */
[----:B------:R-:W-:Y:S01]  /*22130*/  SHFL.IDX PT, R10, R9, 0x3, 0x1c1f ;  /* 0x007c1f00090a7f89 */ /* 0x000fe200000e0000 */
[----:B------:R-:W-:Y:S01]  /*22140*/  IMAD.IADD R6, R5, 0x1, R6 ;  /* 0x0000000105067824 */ /* 0x000fe200078e0206 */
[C---:B------:R-:W-:Y:S01]  /*22150*/  LEA R5, P2, R4.reuse, c[0x0][0x380], 0x1 ;  /* 0x0000e00004057a11 */ /* 0x040fe200078408ff */
[----:B------:R-:W-:Y:S01]  /*22160*/  IMAD.SHL.U32 R7, R21, 0x8, RZ ;  /* 0x0000000815077824 */ /* 0x000fe200078e00ff */
[----:B------:R4:W3:Y:S02]  /*22170*/  SHFL.IDX PT, R11, R3, 0x3, 0x1c1f ;  /* 0x007c1f00030b7f89 */ /* 0x0008e400000e0000 */
[----:B------:R-:W-:-:S02]  /*22180*/  LEA.HI.X R4, R4, c[0x0][0x384], R6, 0x1, P2 ;  /* 0x0000e10004047a11 */ /* 0x000fc400010f0c06 */
[----:B------:R-:W-:Y:S01]  /*22190*/  LOP3.LUT R7, R20, 0x7ffffe00, R7, 0xf8, !PT ;  /* 0x7ffffe0014077812 */ /* 0x000fe200078ef807 */
[----:B-1----:R-:W-:Y:S04]  /*221a0*/  @!P5 ST.E [R16.64], R36 ;  /* 0x000000241000d985 */ /* 0x002fe8000c101916 */
[----:B--2---:R-:W-:Y:S01]  /*221b0*/  @!P4 ST.E [R14.64], R37 ;  /* 0x000000250e00c985 */ /* 0x004fe2000c101916 */
[----:B------:R-:W-:-:S03]  /*221c0*/  IMAD.SHL.U32 R6, R7, 0x2, RZ ;  /* 0x0000000207067824 */ /* 0x000fc600078e00ff */
[----:B------:R-:W-:Y:S04]  /*221d0*/  SHFL.IDX PT, R9, R4, RZ, 0x181f ;  /* 0x00181fff04097589 */ /* 0x000fe800000e0000 */
[----:B------:R-:W-:Y:S04]  /*221e0*/  SHFL.IDX PT, R14, R5, 0x2, 0x181f ;  /* 0x00581f00050e7f89 */ /* 0x000fe800000e0000 */
[----:B------:R-:W-:Y:S01]  /*221f0*/  SHFL.IDX PT, R44, R4, 0x2, 0x181f ;  /* 0x00581f00042c7f89 */ /* 0x000fe200000e0000 */
[C---:B----4-:R-:W-:Y:S02]  /*22200*/  IADD3 R3, R8.reuse, 0x40, RZ ;  /* 0x0000004008037810 */ /* 0x050fe40007ffe0ff */
[----:B------:R-:W-:Y:S01]  /*22210*/  IADD3 R8, R8, 0x48, RZ ;  /* 0x0000004808087810 */ /* 0x000fe20007ffe0ff */
[----:B------:R-:W-:Y:S01]  /*22220*/  SHFL.IDX PT, R15, R5, 0x3, 0x181f ;  /* 0x00781f00050f7f89 */ /* 0x000fe200000e0000 */
        /* <DEDUP_REMOVED lines=69> */
.L_x_792:
        /* <DEDUP_REMOVED lines=31> */
.L_x_794:
        /* <DEDUP_REMOVED lines=43> */
.L_x_796:
[----:B------:R-:W-:Y:S05]  /*22b20*/  BSYNC B0 ;  /* 0x0000000000007941 */ /* 0x000fea0003800000 */
.L_x_795:
        /* <DEDUP_REMOVED lines=109> */
.L_x_797:
        /* <DEDUP_REMOVED lines=16> */
.L_x_1606:


//--------------------- .text._ZN7cutlass13device_kernelIN5flash19enable_sm80_to_sm89INS1_16FlashAttnFwdSm80INS1_25CollectiveMainloopFwdSm80ILi4ELi1ELb0EN4cute5tupleIJNS5_1CILi128EEENS7_ILi112EEENS7_ILi64EEEEEELi64ENS_6half_tEfNS_4arch4Sm80ELb0ELb0ELb0ELb0ELb1ELb0ELb1ELb0EEENS1_21CollectiveEpilogueFwdINS6_IJS8_SA_S9_EEENS6_IJNS7_ILi1EEESI_SI_EEESC_SE_Li128ELb0ELb1ELb0ELb0EEENS1_19SingleTileSchedulerILb0ELb0ELb1ELi128EEEEEEEEEvNT_6ParamsE --------------------------
	.section	.text._ZN7cutlass13device_kernelIN5flash19enable_sm80_to_sm89INS1_16FlashAttnFwdSm80INS1_25CollectiveMainloopFwdSm80ILi4ELi1ELb0EN4cute5tupleIJNS5_1CILi128EEENS7_ILi112EEENS7_ILi64EEEEEELi64ENS_6half_tEfNS_4arch4Sm80ELb0ELb0ELb0ELb0ELb1ELb0ELb1ELb0EEENS1_21CollectiveEpilogueFwdINS6_IJS8_SA_S9_EEENS6_IJNS7_ILi1EEESI_SI_EEESC_SE_Li128ELb0ELb1ELb0ELb0EEENS1_19SingleTileSchedulerILb0ELb0ELb1ELi128EEEEEEEEEvNT_6ParamsE,"ax",@progbits
	.sectioninfo	@"SHI_REGISTERS=255"
	.align	128
.text._ZN7cutlass13device_kernelIN5flash19enable_sm80_to_sm89INS1_16FlashAttnFwdSm80INS1_25CollectiveMainloopFwdSm80ILi4ELi1ELb0EN4cute5tupleIJNS5_1CILi128EEENS7_ILi112EEENS7_ILi64EEEEEELi64ENS_6half_tEfNS_4arch4Sm80ELb0ELb0ELb0ELb0ELb1ELb0ELb1ELb0EEENS1_21CollectiveEpilogueFwdINS6_IJS8_SA_S9_EEENS6_IJNS7_ILi1EEESI_SI_EEESC_SE_Li128ELb0ELb1ELb0ELb0EEENS1_19SingleTileSchedulerILb0ELb0ELb1ELi128EEEEEEEEEvNT_6ParamsE:
        .type           _ZN7cutlass13device_kernelIN5flash19enable_sm80_to_sm89INS1_16FlashAttnFwdSm80INS1_25CollectiveMainloopFwdSm80ILi4ELi1ELb0EN4cute5tupleIJNS5_1CILi128EEENS7_ILi112EEENS7_ILi64EEEEEELi64ENS_6half_tEfNS_4arch4Sm80ELb0ELb0ELb0ELb0ELb1ELb0ELb1ELb0EEENS1_21CollectiveEpilogueFwdINS6_IJS8_SA_S9_EEENS6_IJNS7_ILi1EEESI_SI_EEESC_SE_Li128ELb0ELb1ELb0ELb0EEENS1_19SingleTileSchedulerILb0ELb0ELb1ELi128EEEEEEEEEvNT_6ParamsE,@function
        .size           _ZN7cutlass13device_kernelIN5flash19enable_sm80_to_sm89INS1_16FlashAttnFwdSm80INS1_25CollectiveMainloopFwdSm80ILi4ELi1ELb0EN4cute5tupleIJNS5_1CILi128EEENS7_ILi112EEENS7_ILi64EEEEEELi64ENS_6half_tEfNS_4arch4Sm80ELb0ELb0ELb0ELb0ELb1ELb0ELb1ELb0EEENS1_21CollectiveEpilogueFwdINS6_IJS8_SA_S9_EEENS6_IJNS7_ILi1EEESI_SI_EEESC_SE_Li128ELb0ELb1ELb0ELb0EEENS1_19SingleTileSchedulerILb0ELb0ELb1ELi128EEEEEEEEEvNT_6ParamsE,(.L_x_1607 - _ZN7cutlass13device_kernelIN5flash19enable_sm80_to_sm89INS1_16FlashAttnFwdSm80INS1_25CollectiveMainloopFwdSm80ILi4ELi1ELb0EN4cute5tupleIJNS5_1CILi128EEENS7_ILi112EEENS7_ILi64EEEEEELi64ENS_6half_tEfNS_4arch4Sm80ELb0ELb0ELb0ELb0ELb1ELb0ELb1ELb0EEENS1_21CollectiveEpilogueFwdINS6_IJS8_SA_S9_EEENS6_IJNS7_ILi1EEESI_SI_EEESC_SE_Li128ELb0ELb1ELb0ELb0EEENS1_19SingleTileSchedulerILb0ELb0ELb1ELi128EEEEEEEEEvNT_6ParamsE)
        .other          _ZN7cutlass13device_kernelIN5flash19enable_sm80_to_sm89INS1_16FlashAttnFwdSm80INS1_25CollectiveMainloopFwdSm80ILi4ELi1ELb0EN4cute5tupleIJNS5_1CILi128EEENS7_ILi112EEENS7_ILi64EEEEEELi64ENS_6half_tEfNS_4arch4Sm80ELb0ELb0ELb0ELb0ELb1ELb0ELb1ELb0EEENS1_21CollectiveEpilogueFwdINS6_IJS8_SA_S9_EEENS6_IJNS7_ILi1EEESI_SI_EEESC_SE_Li128ELb0ELb1ELb0ELb0EEENS1_19SingleTileSchedulerILb0ELb0ELb1ELi128EEEEEEEEEvNT_6ParamsE,@"STO_CUDA_ENTRY STV_DEFAULT"
_ZN7cutlass13device_kernelIN5flash19enable_sm80_to_sm89INS1_16FlashAttnFwdSm80INS1_25CollectiveMainloopFwdSm80ILi4ELi1ELb0EN4cute5tupleIJNS5_1CILi128EEENS7_ILi112EEENS7_ILi64EEEEEELi64ENS_6half_tEfNS_4arch4Sm80ELb0ELb0ELb0ELb0ELb1ELb0ELb1ELb0EEENS1_21CollectiveEpilogueFwdINS6_IJS8_SA_S9_EEENS6_IJNS7_ILi1EEESI_SI_EEESC_SE_Li128ELb0ELb1ELb0ELb0EEENS1_19SingleTileSchedulerILb0ELb0ELb1ELi128EEEEEEEEEvNT_6ParamsE:
        /* <DEDUP_REMOVED lines=128> */
[C---:B-1----:R-:W-:Y:S02]  /*0800*/  IADD3 R12, R13.reuse, 0x40, RZ ;  /* 0x000000400d0c7810 */ /* 0x042fe40007ffe0ff */
[----:B--2---:R-:W-:Y:S01]  /*0810*/  @!P3 LEA R2, P6, R76, R4, 0x1 ;  /* 0x000000044c02b211 */ /* 0x004fe200078c08ff */
        /* <DEDUP_REMOVED lines=17> */
[----:B----4-:R-:W-:Y:S01]  /*0930*/  @!P4 LEA R2, P1, R76, R9, 0x1 ;  /* 0x000000094c02c211 */ /* 0x010fe200078208ff */
        /* <DEDUP_REMOVED lines=9> */
[----:B------:R-:W-:Y:S01]  /*09d0*/  @!P6 IMAD.SHL.U32 R8, R132, 0x2, RZ ;  /* 0x000000028408e824 */ /* 0x000fe200078e00ff */
        /* <DEDUP_REMOVED lines=42> */
[----:B------:R-:W-:Y:S01]  /*0c80*/  ULDC.64 UR4, c[0x0][0x210] ;  /* 0x0000840000047ab9 */ /* 0x000fe20000000a00 */
[----:B------:R-:W-:Y:S01]  /*0c90*/  IADD3 R31, -R16, UR18, RZ ;  /* 0x00000012101f7c10 */ /* 0x000fe2000fffe1ff */
[----:B------:R-:W-:Y:S01]  /*0ca0*/  UIMAD UR6, UR6, UR4, URZ ;  /* 0x00000004060672a4 */ /* 0x000fe2000f8e023f */
[----:B------:R-:W-:Y:S01]  /*0cb0*/  SHF.R.S32.HI R9, RZ, 0x4, R10 ;  /* 0x00000004ff097819 */ /* 0x000fe2000001140a */
[----:B------:R-:W-:Y:S01]  /*0cc0*/  IMAD R0, R24, c[0x0][0x1e0], RZ ;  /* 0x0000780018007a24 */ /* 0x000fe200078e02ff */
[C---:B------:R-:W-:Y:S01]  /*0cd0*/  ISETP.GE.AND P5, PT, R31.reuse, 0x1, PT ;  /* 0x000000011f00780c */ /* 0x040fe20003fa6270 */
[----:B------:R-:W-:Y:S01]  /*0ce0*/  UIMAD.WIDE.U32 UR22, UR7, UR4, URZ ;  /* 0x00000004071672a5 */ /* 0x000fe2000f8e003f */
[----:B------:R-:W-:Y:S01]  /*0cf0*/  ISETP.GE.AND P4, PT, R31, 0x11, PT ;  /* 0x000000111f00780c */ /* 0x000fe20003f86270 */
[----:B------:R-:W-:Y:S01]  /*0d00*/  IMAD R0, R249, c[0x0][0x1e4], R0 ;  /* 0x00007900f9007a24 */ /* 0x000fe200078e0200 */
[----:B------:R-:W-:Y:S01]  /*0d10*/  ISETP.GE.AND P6, PT, R31, 0x41, PT ;  /* 0x000000411f00780c */ /* 0x000fe20003fc6270 */
        /* <DEDUP_REMOVED lines=26> */
[C---:B--2---:R-:W-:Y:S02]  /*0ec0*/  @P5 LEA.HI.X R5, R76.reuse, R5, R133, 0x1, P2 ;  /* 0x000000054c055211 */ /* 0x044fe400010f0c85 */
[----:B------:R-:W-:Y:S01]  /*0ed0*/  ISETP.GE.AND P2, PT, R31, 0x31, PT ;  /* 0x000000311f00780c */ /* 0x000fe20003f46270 */
[----:B------:R-:W-:Y:S01]  /*0ee0*/  SHFL.IDX PT, R18, R6, 0x5, 0x181f ;  /* 0x00b81f0006127f89 */ /* 0x000fe200000e0000 */
[----:B---3--:R-:W-:-:S03]  /*0ef0*/  @P4 LEA R2, P1, R76, R2, 0x1 ;  /* 0x000000024c024211 */ /* 0x008fc600078208ff */
[----:B------:R1:W-:Y:S01]  /*0f00*/  @P5 LDGSTS.E.BYPASS.LTC128B.128 [R0+0x3900], [R4.64], !P3 ;  /* 0x0390000004005fae */ /* 0x0003e2000d901d4c */
[----:B----4-:R-:W-:Y:S02]  /*0f10*/  @P4 LEA.HI.X R3, R76, R8, R133, 0x1, P1 ;  /* 0x000000084c034211 */ /* 0x010fe400008f0c85 */
[C---:B------:R-:W-:Y:S01]  /*0f20*/  ISETP.GE.AND P1, PT, R31.reuse, 0x21, PT ;  /* 0x000000211f00780c */ /* 0x040fe20003f26270 */
        /* <DEDUP_REMOVED lines=21> */
[C---:B-1----:R-:W-:Y:S01]  /*1080*/  @P2 IMAD.SHL.U32 R7, R132.reuse, 0x2, RZ ;  /* 0x0000000284072824 */ /* 0x042fe200078e00ff */
[----:B------:R-:W-:Y:S01]  /*1090*/  LOP3.LUT R4, R9, 0x8, R4, 0xf8, !PT ;  /* 0x0000000809047812 */ /* 0x000fe200078ef804 */
[----:B--2---:R-:W-:-:S05]  /*10a0*/  @P1 IMAD.SHL.U32 R0, R132, 0x2, RZ ;  /* 0x0000000284001824 */ /* 0x004fca00078e00ff */
[----:B------:R3:W-:Y:S02]  /*10b0*/  @P1 LDGSTS.E.BYPASS.LTC128B.128 [R0+0x4900], [R2.64], !P3 ;  /* 0x0490000002001fae */ /* 0x0007e4000d901d4c */
[----:B---3--:R-:W-:Y:S02]  /*10c0*/  @P2 LEA R2, P1, R76, R5, 0x1 ;  /* 0x000000054c022211 */ /* 0x008fe400078208ff */
[----:B------:R-:W-:Y:S01]  /*10d0*/  SHF.R.U32.HI R0, RZ, 0x3, R9 ;  /* 0x00000003ff007819 */ /* 0x000fe20000011609 */
[----:B------:R-:W-:Y:S01]  /*10e0*/  @P6 IMAD.SHL.U32 R9, R132, 0x2, RZ ;  /* 0x0000000284096824 */ /* 0x000fe200078e00ff */
        /* <DEDUP_REMOVED lines=131> */
.L_x_798:
[C---:B-1234-:R-:W-:Y:S01]  /*1920*/  HMMA.16816.F32 R32, R8.reuse, R60, RZ ;  /* 0x0000003c0820723c */ /* 0x05efe200000018ff */
[----:B------:R-:W-:Y:S01]  /*1930*/  IMAD.MOV.U32 R0, RZ, RZ, 0x40 ;  /* 0x00000040ff007424 */ /* 0x000fe200078e00ff */
[----:B------:R-:W-:Y:S01]  /*1940*/  LOP3.LUT P2, RZ, R30, 0x4, RZ, 0xc0, !PT ;  /* 0x000000041eff7812 */ /* 0x000fe2000784c0ff */
[----:B------:R-:W-:Y:S01]  /*1950*/  IMAD R235, R4, 0x2, R234 ;  /* 0x0000000204eb7824 */ /* 0x000fe200078e02ea */
[----:B------:R-:W0:Y:S01]  /*1960*/  LDGDEPBAR ;  /* 0x00000000000079af */ /* 0x000e220000000000 */
[----:B------:R-:W-:Y:S01]  /*1970*/  UISETP.GE.AND UP0, UPT, UR10, 0x71, UPT ;  /* 0x000000710a00788c */ /* 0x000fe2000bf06270 */
[----:B------:R-:W-:Y:S01]  /*1980*/  SEL R0, R0, 0xffffffc0, !P2 ;  /* 0xffffffc000007807 */ /* 0x000fe20005000000 */
[----:B------:R-:W-:Y:S01]  /*1990*/  IMAD R236, R3, 0x2, R235 ;  /* 0x0000000203ec7824 */ /* 0x000fe200078e02eb */
[----:B------:R-:W-:Y:S02]  /*19a0*/  HMMA.16816.F32 R24, R8, R56, RZ ;  /* 0x000000380818723c */ /* 0x000fe400000018ff */
[----:B------:R-:W-:-:S02]  /*19b0*/  IADD3 R233, R135, R0, RZ ;  /* 0x0000000087e97210 */ /* 0x000fc40007ffe0ff */
[----:B------:R-:W-:Y:S01]  /*19c0*/  IADD3 R232, R238, R0, RZ ;  /* 0x00000000eee87210 */ /* 0x000fe20007ffe0ff */
[----:B------:R-:W-:Y:S01]  /*19d0*/  IMAD.IADD R0, R79, 0x1, R78 ;  /* 0x000000014f007824 */ /* 0x000fe200078e024e */
[----:B------:R-:W-:Y:S02]  /*19e0*/  PLOP3.LUT P2, PT, PT, PT, UP0, 0x80, 0x0 ;  /* 0x000000000000781c */ /* 0x000fe40003f4f008 */
[C---:B------:R-:W-:Y:S01]  /*19f0*/  HMMA.16816.F32 R36, R8.reuse, R64, RZ ;  /* 0x000000400824723c */ /* 0x040fe200000018ff */
[----:B------:R-:W-:Y:S07]  /*1a00*/  LDSM.16.M88.4 R28, [R232+0x2800] ;  /* 0x00280000e81c783b */ /* 0x000fee0000000200 */
[C---:B------:R-:W-:Y:S08]  /*1a10*/  HMMA.16816.F32 R68, R8.reuse, R52, RZ ;  /* 0x000000340844723c */ /* 0x040ff000000018ff */
[C---:B------:R-:W-:Y:S08]  /*1a20*/  HMMA.16816.F32 R72, R8.reuse, R48, RZ ;  /* 0x000000300848723c */ /* 0x040ff000000018ff */
[----:B------:R-:W-:Y:S08]  /*1a30*/  HMMA.16816.F32 R80, R8, R44, RZ ;  /* 0x0000002c0850723c */ /* 0x000ff000000018ff */
[-C--:B------:R-:W-:Y:S08]  /*1a40*/  HMMA.16816.F32 R164, R12, R40.reuse, RZ ;  /* 0x000000280ca4723c */ /* 0x080ff000000018ff */
[C---:B------:R-:W-:Y:S08]  /*1a50*/  HMMA.16816.F32 R84, R8.reuse, R40, RZ ;  /* 0x000000280854723c */ /* 0x040ff000000018ff */
[C---:B------:R-:W-:Y:S08]  /*1a60*/  HMMA.16816.F32 R100, R8.reuse, R66, RZ ;  /* 0x000000420864723c */ /* 0x040ff000000018ff */
[C---:B------:R-:W-:Y:S08]  /*1a70*/  HMMA.16816.F32 R96, R8.reuse, R62, RZ ;  /* 0x0000003e0860723c */ /* 0x040ff000000018ff */
[C---:B------:R-:W-:Y:S08]  /*1a80*/  HMMA.16816.F32 R92, R8.reuse, R58, RZ ;  /* 0x0000003a085c723c */ /* 0x040ff000000018ff */
[C---:B------:R-:W-:Y:S08]  /*1a90*/  HMMA.16816.F32 R136, R8.reuse, R54, RZ ;  /* 0x000000360888723c */ /* 0x040ff000000018ff */
[C---:B------:R-:W-:Y:S08]  /*1aa0*/  HMMA.16816.F32 R184, R8.reuse, R50, RZ ;  /* 0x0000003208b8723c */ /* 0x040ff000000018ff */
[C---:B------:R-:W-:Y:S08]  /*1ab0*/  HMMA.16816.F32 R200, R8.reuse, R46, RZ ;  /* 0x0000002e08c8723c */ /* 0x040ff000000018ff */
[----:B------:R-:W-:Y:S08]  /*1ac0*/  HMMA.16816.F32 R196, R8, R42, RZ ;  /* 0x0000002a08c4723c */ /* 0x000ff000000018ff */
[C---:B------:R-:W-:Y:S08]  /*1ad0*/  HMMA.16816.F32 R168, R12.reuse, R44, RZ ;  /* 0x0000002c0ca8723c */ /* 0x040ff000000018ff */
[----:B------:R-:W-:Y:S08]  /*1ae0*/  HMMA.16816.F32 R140, R12, R46, RZ ;  /* 0x0000002e0c8c723c */ /* 0x000ff000000018ff */
[----:B------:R-:W-:Y:S08]  /*1af0*/  HMMA.16816.F32 R44, R16, R124, R32 ;  /* 0x0000007c102c723c */ /* 0x000ff00000001820 */
[C---:B------:R-:W-:Y:S08]  /*1b00*/  HMMA.16816.F32 R192, R12.reuse, R64, RZ ;  /* 0x000000400cc0723c */ /* 0x040ff000000018ff */
[C---:B------:R-:W-:Y:S08]  /*1b10*/  HMMA.16816.F32 R188, R12.reuse, R60, RZ ;  /* 0x0000003c0cbc723c */ /* 0x040ff000000018ff */
[C---:B------:R-:W-:Y:S08]  /*1b20*/  HMMA.16816.F32 R180, R12.reuse, R56, RZ ;  /* 0x000000380cb4723c */ /* 0x040ff000000018ff */
[C---:B------:R-:W-:Y:S08]  /*1b30*/  HMMA.16816.F32 R176, R12.reuse, R52, RZ ;  /* 0x000000340cb0723c */ /* 0x040ff000000018ff */
[C---:B------:R-:W-:Y:S08]  /*1b40*/  HMMA.16816.F32 R172, R12.reuse, R48, RZ ;  /* 0x000000300cac723c */ /* 0x040ff000000018ff */
[C---:B------:R-:W-:Y:S01]  /*1b50*/  HMMA.16816.F32 R160, R12.reuse, R66, RZ ;  /* 0x000000420ca0723c */ /* 0x040fe200000018ff */
[----:B------:R-:W-:Y:S07]  /*1b60*/  LDSM.16.M88.4 R64, [R233+0x4900] ;  /* 0x00490000e940783b */ /* 0x000fee0000000200 */
[C---:B------:R-:W-:Y:S01]  /*1b70*/  HMMA.16816.F32 R156, R12.reuse, R62, RZ ;  /* 0x0000003e0c9c723c */ /* 0x040fe200000018ff */
[----:B------:R-:W-:Y:S07]  /*1b80*/  LDSM.16.M88.4 R60, [R233+0x5100] ;  /* 0x00510000e93c783b */ /* 0x000fee0000000200 */
[C---:B------:R-:W-:Y:S01]  /*1b90*/  HMMA.16816.F32 R152, R12.reuse, R58, RZ ;  /* 0x0000003a0c98723c */ /* 0x040fe200000018ff */
[----:B------:R-:W-:Y:S07]  /*1ba0*/  LDSM.16.M88.4 R56, [R233+0x5900] ;  /* 0x00590000e938783b */ /* 0x000fee0000000200 */
[C---:B------:R-:W-:Y:S01]  /*1bb0*/  HMMA.16816.F32 R148, R12.reuse, R54, RZ ;  /* 0x000000360c94723c */ /* 0x040fe200000018ff */
[----:B------:R-:W-:Y:S07]  /*1bc0*/  LDSM.16.M88.4 R52, [R233+0x6100] ;  /* 0x00610000e934783b */ /* 0x000fee0000000200 */
[C---:B------:R-:W-:Y:S08]  /*1bd0*/  HMMA.16816.F32 R144, R12.reuse, R50, RZ ;  /* 0x000000320c90723c */ /* 0x040ff000000018ff */
[----:B------:R-:W-:Y:S08]  /*1be0*/  HMMA.16816.F32 R88, R12, R42, RZ ;  /* 0x0000002a0c58723c */ /* 0x000ff000000018ff */
[C---:B------:R-:W-:Y:S01]  /*1bf0*/  HMMA.16816.F32 R32, R16.reuse, R120, R24 ;  /* 0x000000781020723c */ /* 0x040fe20000001818 */
[----:B------:R-:W1:Y:S07]  /*1c00*/  LDSM.16.M88.4 R24, [R235+0x9100] ;  /* 0x00910000eb18783b */ /* 0x000e6e0000000200 */
[C---:B------:R-:W-:Y:S08]  /*1c10*/  HMMA.16816.F32 R48, R16.reuse, R128, R36 ;  /* 0x000000801030723c */ /* 0x040ff00000001824 */
[C---:B------:R-:W-:Y:S01]  /*1c20*/  HMMA.16816.F32 R12, R16.reuse, R116, R68 ;  /* 0x00000074100c723c */ /* 0x040fe20000001844 */
[----:B------:R-:W-:Y:S07]  /*1c30*/  LDSM.16.M88.4 R68, [R233+0x4100] ;  /* 0x00410000e944783b */ /* 0x000fee0000000200 */
[C---:B------:R-:W-:Y:S01]  /*1c40*/  HMMA.16816.F32 R8, R16.reuse, R112, R72 ;  /* 0x000000701008723c */ /* 0x040fe20000001848 */
[----:B------:R-:W2:Y:S07]  /*1c50*/  LDSM.16.M88.4 R72, [R233+0x3900] ;  /* 0x00390000e948783b */ /* 0x000eae0000000200 */
[----:B------:R-:W-:Y:S01]  /*1c60*/  HMMA.16816.F32 R36, R16, R108, R80 ;  /* 0x0000006c1024723c */ /* 0x000fe20000001850 */
[----:B------:R-:W3:Y:S07]  /*1c70*/  LDSM.16.M88.4 R80, [R233+0x6900] ;  /* 0x00690000e950783b */ /* 0x000eee0000000200 */
[-C--:B------:R-:W-:Y:S08]  /*1c80*/  HMMA.16816.F32 R164, R20, R104.reuse, R164 ;  /* 0x0000006814a4723c */ /* 0x080ff000000018a4 */
[C---:B------:R-:W-:Y:S08]  /*1c90*/  HMMA.16816.F32 R40, R16.reuse, R104, R84 ;  /* 0x000000681028723c */ /* 0x040ff00000001854 */
[C---:B------:R-:W-:Y:S08]  /*1ca0*/  HMMA.16816.F32 R204, R16.reuse, R130, R100 ;  /* 0x0000008210cc723c */ /* 0x040ff00000001864 */
[----:B------:R-:W-:Y:S01]  /*1cb0*/  HMMA.16816.F32 R208, R16, R126, R96 ;  /* 0x0000007e10d0723c */ /* 0x000fe20000001860 */
[----:B------:R-:W-:Y:S01]  /*1cc0*/  IMAD.MOV.U32 R7, RZ, RZ, R164 ;  /* 0x000000ffff077224 */ /* 0x000fe200078e00a4 */
[----:B------:R-:W-:Y:S01]  /*1cd0*/  MOV R6, R165 ;  /* 0x000000a500067202 */ /* 0x000fe20000000f00 */
[----:B------:R-:W-:Y:S01]  /*1ce0*/  IMAD.MOV.U32 R5, RZ, RZ, R166 ;  /* 0x000000ffff057224 */ /* 0x000fe200078e00a6 */
[----:B------:R-:W-:-:S04]  /*1cf0*/  MOV R2, R167 ;  /* 0x000000a700027202 */ /* 0x000fc80000000f00 */
[C---:B------:R-:W-:Y:S08]  /*1d00*/  HMMA.16816.F32 R220, R16.reuse, R122, R92 ;  /* 0x0000007a10dc723c */ /* 0x040ff0000000185c */
[C---:B------:R-:W-:Y:S08]  /*1d10*/  HMMA.16816.F32 R216, R16.reuse, R118, R136 ;  /* 0x0000007610d8723c */ /* 0x040ff00000001888 */
[C---:B------:R-:W-:Y:S08]  /*1d20*/  HMMA.16816.F32 R212, R16.reuse, R114, R184 ;  /* 0x0000007210d4723c */ /* 0x040ff000000018b8 */
[C---:B------:R-:W-:Y:S08]  /*1d30*/  HMMA.16816.F32 R200, R16.reuse, R110, R200 ;  /* 0x0000006e10c8723c */ /* 0x040ff000000018c8 */
[----:B------:R-:W-:Y:S01]  /*1d40*/  HMMA.16816.F32 R196, R16, R106, R196 ;  /* 0x0000006a10c4723c */ /* 0x000fe200000018c4 */
[----:B------:R-:W4:Y:S07]  /*1d50*/  LDSM.16.M88.4 R16, [R235+0x7100] ;  /* 0x00710000eb10783b */ /* 0x000f2e0000000200 */
        /* <DEDUP_REMOVED lines=14> */
[C---:B-1----:R-:W-:Y:S01]  /*1e40*/  HMMA.16816.F32 R148, R24.reuse, R56, R8 ;  /* 0x000000381894723c */ /* 0x042fe20000001808 */
[----:B------:R-:W-:Y:S07]  /*1e50*/  LDSM.16.M88.4 R8, [R236+0x9100] ;  /* 0x00910000ec08783b */ /* 0x000fee0000000200 */
[C---:B------:R-:W-:Y:S01]  /*1e60*/  HMMA.16816.F32 R144, R24.reuse, R52, R36 ;  /* 0x000000341890723c */ /* 0x040fe20000001824 */
[----:B------:R-:W1:Y:S07]  /*1e70*/  LDSM.16.M88.4 R36, [R232+0x1800] ;  /* 0x00180000e824783b */ /* 0x000e6e0000000200 */
[C---:B--2---:R-:W-:Y:S01]  /*1e80*/  HMMA.16816.F32 R168, R24.reuse, R72, R48 ;  /* 0x0000004818a8723c */ /* 0x044fe20000001830 */
[----:B------:R-:W2:Y:S07]  /*1e90*/  LDSM.16.M88.4 R48, [R232] ;  /* 0x00000000e830783b */ /* 0x000eae0000000200 */
[C---:B------:R-:W-:Y:S01]  /*1ea0*/  HMMA.16816.F32 R160, R24.reuse, R68, R44 ;  /* 0x0000004418a0723c */ /* 0x040fe2000000182c */
[----:B------:R-:W5:Y:S07]  /*1eb0*/  LDSM.16.M88.4 R44, [R232+0x800] ;  /* 0x00080000e82c783b */ /* 0x000f6e0000000200 */
[C---:B------:R-:W-:Y:S01]  /*1ec0*/  HMMA.16816.F32 R152, R24.reuse, R60, R12 ;  /* 0x0000003c1898723c */ /* 0x040fe2000000180c */
[----:B------:R-:W1:Y:S07]  /*1ed0*/  LDSM.16.M88.4 R12, [R236+0x7100] ;  /* 0x00710000ec0c783b */ /* 0x000e6e0000000200 */
[C---:B------:R-:W-:Y:S01]  /*1ee0*/  HMMA.16816.F32 R156, R24.reuse, R64, R32 ;  /* 0x00000040189c723c */ /* 0x040fe20000001820 */
[----:B------:R-:W-:Y:S07]  /*1ef0*/  LDSM.16.M88.4 R32, [R232+0x2000] ;  /* 0x00200000e820783b */ /* 0x000fee0000000200 */
[----:B---3--:R-:W-:Y:S01]  /*1f00*/  HMMA.16816.F32 R112, R24, R80, R40 ;  /* 0x000000501870723c */ /* 0x008fe20000001828 */
[----:B------:R-:W3:Y:S01]  /*1f10*/  LDSM.16.M88.4 R40, [R232+0x1000] ;  /* 0x00100000e828783b */ /* 0x000ee20000000200 */
[----:B------:R-:W-:-:S06]  /*1f20*/  DEPBAR.LE SB0, 0x0 ;  /* 0x000080000000791a */ /* 0x000fcc0000000000 */
[C---:B------:R-:W-:Y:S07]  /*1f30*/  HMMA.16816.F32 R140, R24.reuse, R74, R204 ;  /* 0x0000004a188c723c */ /* 0x040fee00000018cc */
[----:B------:R-:W-:Y:S01]  /*1f40*/  IMAD.MOV.U32 R204, RZ, RZ, R7 ;  /* 0x000000ffffcc7224 */ /* 0x000fe200078e0007 */
[----:B------:R-:W-:Y:S01]  /*1f50*/  MOV R205, R6 ;  /* 0x0000000600cd7202 */ /* 0x000fe20000000f00 */
[----:B------:R-:W-:Y:S01]  /*1f60*/  IMAD.MOV.U32 R206, RZ, RZ, R5 ;  /* 0x000000ffffce7224 */ /* 0x000fe200078e0005 */
[----:B------:R-:W-:Y:S01]  /*1f70*/  MOV R207, R2 ;  /* 0x0000000200cf7202 */ /* 0x000fe20000000f00 */
[----:B------:R-:W-:Y:S08]  /*1f80*/  HMMA.16816.F32 R136, R24, R70, R208 ;  /* 0x000000461888723c */ /* 0x000ff000000018d0 */
[C---:B----4-:R-:W-:Y:S08]  /*1f90*/  HMMA.16816.F32 R104, R16.reuse, R72, R192 ;  /* 0x000000481068723c */ /* 0x050ff000000018c0 */
        /* <DEDUP_REMOVED lines=18> */
[C---:B-1----:R-:W-:Y:S08]  /*20c0*/  HMMA.16816.F32 R172, R8.reuse, R36, R152 ;  /* 0x0000002408ac723c */ /* 0x042ff00000001898 */
[C---:B--2---:R-:W-:Y:S08]  /*20d0*/  HMMA.16816.F32 R168, R8.reuse, R48, R168 ;  /* 0x0000003008a8723c */ /* 0x044ff000000018a8 */
[C---:B------:R-:W-:Y:S08]  /*20e0*/  HMMA.16816.F32 R140, R8.reuse, R50, R140 ;  /* 0x00000032088c723c */ /* 0x040ff0000000188c */
[C---:B-----5:R-:W-:Y:S08]  /*20f0*/  HMMA.16816.F32 R160, R8.reuse, R44, R160 ;  /* 0x0000002c08a0723c */ /* 0x060ff000000018a0 */
[C---:B------:R-:W-:Y:S08]  /*2100*/  HMMA.16816.F32 R136, R8.reuse, R46, R136 ;  /* 0x0000002e0888723c */ /* 0x040ff00000001888 */
[----:B------:R-:W-:Y:S08]  /*2110*/  HMMA.16816.F32 R152, R8, R38, R124 ;  /* 0x000000260898723c */ /* 0x000ff0000000187c */
[C---:B------:R-:W-:Y:S08]  /*2120*/  HMMA.16816.F32 R104, R12.reuse, R48, R104 ;  /* 0x000000300c68723c */ /* 0x040ff00000001868 */
[C---:B------:R-:W-:Y:S08]  /*2130*/  HMMA.16816.F32 R100, R12.reuse, R50, R100 ;  /* 0x000000320c64723c */ /* 0x040ff00000001864 */
[C---:B------:R-:W-:Y:S08]  /*2140*/  HMMA.16816.F32 R96, R12.reuse, R44, R96 ;  /* 0x0000002c0c60723c */ /* 0x040ff00000001860 */
[C---:B------:R-:W-:Y:S08]  /*2150*/  HMMA.16816.F32 R72, R12.reuse, R36, R72 ;  /* 0x000000240c48723c */ /* 0x040ff00000001848 */
[----:B------:R-:W-:Y:S08]  /*2160*/  HMMA.16816.F32 R68, R12, R38, R68 ;  /* 0x000000260c44723c */ /* 0x000ff00000001844 */
        /* <DEDUP_REMOVED lines=19> */
[----:B------:R-:W-:Y:S02]  /*22a0*/  IMAD.U32 R2, RZ, RZ, UR11 ;  /* 0x0000000bff027e24 */ /* 0x000fe4000f8e00ff */
        /* <DEDUP_REMOVED lines=28> */
[----:B------:R-:W-:Y:S04]  /*2470*/  SHFL.IDX PT, R10, R2, RZ, 0x181f ;  /* 0x00181fff020a7589 */ /* 0x000fe800000e0000 */
[----:B------:R-:W2:Y:S04]  /*2480*/  SHFL.IDX PT, R8, R5, 0x2, 0x181f ;  /* 0x00581f0005087f89 */ /* 0x000ea800000e0000 */
[----:B------:R-:W3:Y:S04]  /*2490*/  SHFL.IDX PT, R9, R5, 0x3, 0x181f ;  /* 0x00781f0005097f89 */ /* 0x000ee800000e0000 */
[----:B------:R-:W4:Y:S04]  /*24a0*/  SHFL.IDX PT, R13, R2, 0x1, 0x181f ;  /* 0x00381f00020d7f89 */ /* 0x000f2800000e0000 */
[----:B------:R-:W5:Y:S04]  /*24b0*/  SHFL.IDX PT, R15, R2, 0x2, 0x181f ;  /* 0x00581f00020f7f89 */ /* 0x000f6800000e0000 */
[----:B------:R-:W-:Y:S04]  /*24c0*/  SHFL.IDX PT, R22, R2, 0x3, 0x181f ;  /* 0x00781f0002167f89 */ /* 0x000fe800000e0000 */
[----:B------:R-:W1:Y:S04]  /*24d0*/  SHFL.IDX PT, R11, R5, 0x4, 0x181f ;  /* 0x00981f00050b7f89 */ /* 0x000e6800000e0000 */
        /* <DEDUP_REMOVED lines=9> */
[-C--:B------:R-:W-:Y:S01]  /*2570*/  IADD3 R14, P5, R8, R2.reuse, RZ ;  /* 0x00000002080e7210 */ /* 0x080fe20007fbe0ff */
[--C-:B------:R-:W-:Y:S01]  /*2580*/  IMAD.X R19, R10, 0x1, R5.reuse, P4 ;  /* 0x000000010a137824 */ /* 0x100fe200020e0605 */
[-C--:B---3--:R-:W-:Y:S02]  /*2590*/  IADD3 R12, P4, R9, R2.reuse, RZ ;  /* 0x00000002090c7210 */ /* 0x088fe40007f9e0ff */
[----:B----4-:R-:W-:Y:S01]  /*25a0*/  IADD3.X R17, R13, R5, RZ, P6, !PT ;  /* 0x000000050d117210 */ /* 0x010fe200037fe4ff */
[--C-:B-----5:R-:W-:Y:S01]  /*25b0*/  IMAD.X R15, R15, 0x1, R5.reuse, P5 ;  /* 0x000000010f0f7824 */ /* 0x120fe200028e0605 */
[-C--:B------:R-:W-:Y:S01]  /*25c0*/  IADD3 R10, P6, R11, R2.reuse, RZ ;  /* 0x000000020b0a7210 */ /* 0x080fe20007fde0ff */
        /* <DEDUP_REMOVED lines=14> */
.L_x_799:
[----:B-1----:R-:W-:Y:S01]  /*26b0*/  SHF.R.S32.HI R2, RZ, 0x1f, R77 ;  /* 0x0000001fff027819 */ /* 0x002fe2000001144d */
[----:B------:R-:W-:Y:S01]  /*26c0*/  STL [R1+0x3c], R239 ;  /* 0x00003cef01007387 */ /* 0x000fe20000100800 */
[----:B------:R-:W-:-:S02]  /*26d0*/  IMAD.SHL.U32 R228, R0, 0x2, RZ ;  /* 0x0000000200e47824 */ /* 0x000fc400078e00ff */
[----:B------:R-:W-:Y:S01]  /*26e0*/  LEA.HI R5, R2, R77, RZ, 0x2 ;  /* 0x0000004d02057211 */ /* 0x000fe200078f10ff */
[----:B------:R-:W-:Y:S01]  /*26f0*/  STL [R1+0x38], R238 ;  /* 0x000038ee01007387 */ /* 0x000fe20000100800 */
[----:B------:R-:W-:Y:S01]  /*2700*/  IMAD R231, R3, 0x2, R228 ;  /* 0x0000000203e77824 */ /* 0x000fe200078e02e4 */
[----:B------:R-:W-:Y:S02]  /*2710*/  LEA R229, R4, R228, 0x1 ;  /* 0x000000e404e57211 */ /* 0x000fe400078e08ff */
[----:B------:R-:W-:Y:S01]  /*2720*/  STL [R1+0x34], R237 ;  /* 0x000034ed01007387 */ /* 0x000fe20000100800 */
[----:B------:R-:W-:Y:S02]  /*2730*/  LOP3.LUT R2, R5, 0x7ffffffc, RZ, 0xc0, !PT ;  /* 0x7ffffffc05027812 */ /* 0x000fe400078ec0ff */
[----:B------:R-:W-:Y:S01]  /*2740*/  IMAD R230, R3, 0x2, R229 ;  /* 0x0000000203e67824 */ /* 0x000fe200078e02e5 */
[----:B------:R-:W-:Y:S02]  /*2750*/  STL [R1+0x30], R236 ;  /* 0x000030ec01007387 */ /* 0x000fe40000100800 */
[----:B------:R-:W-:-:S02]  /*2760*/  IMAD.IADD R2, R77, 0x1, -R2 ;  /* 0x000000014d027824 */ /* 0x000fc400078e0a02 */
[----:B------:R-:W-:Y:S04]  /*2770*/  STL [R1+0x2c], R235 ;  /* 0x00002ceb01007387 */ /* 0x000fe80000100800 */
[----:B------:R-:W-:Y:S04]  /*2780*/  STL [R1+0x28], R234 ;  /* 0x000028ea01007387 */ /* 0x000fe80000100800 */
[----:B------:R-:W-:Y:S04]  /*2790*/  STL [R1+0x24], R233 ;  /* 0x000024e901007387 */ /* 0x000fe80000100800 */
[----:B------:R-:W-:Y:S04]  /*27a0*/  STL [R1+0x20], R232 ;  /* 0x000020e801007387 */ /* 0x000fe80000100800 */
[----:B------:R-:W-:Y:S04]  /*27b0*/  STL [R1+0x1c], R135 ;  /* 0x00001c8701007387 */ /* 0x000fe80000100800 */
[----:B------:R-:W-:Y:S04]  /*27c0*/  STL [R1+0x18], R76 ;  /* 0x0000184c01007387 */ /* 0x000fe80000100800 */
[----:B------:R1:W-:Y:S04]  /*27d0*/  STL [R1+0x14], R5 ;  /* 0x0000140501007387 */ /* 0x0003e80000100800 */
[----:B------:R-:W-:Y:S04]  /*27e0*/  LDSM.16.MT88.4 R20, [R228+0x100] ;  /* 0x00010000e414783b */ /* 0x000fe80000004200 */
[----:B------:R-:W-:Y:S04]  /*27f0*/  LDSM.16.MT88.4 R24, [R229+0x100] ;  /* 0x00010000e518783b */ /* 0x000fe80000004200 */
[----:B------:R-:W0:Y:S01]  /*2800*/  LDGDEPBAR ;  /* 0x00000000000079af */ /* 0x000e220000000000 */
[----:B-1----:R-:W-:-:S04]  /*2810*/  IMAD.MOV.U32 R5, RZ, RZ, -0x2 ;  /* 0xfffffffeff057424 */ /* 0x002fc800078e00ff */
        /* <DEDUP_REMOVED lines=9> */
[----:B------:R-:W-:Y:S02]  /*28b0*/  FSEL R32, R106, -INF , P4 ;  /* 0xff8000006a207808 */ /* 0x000fe40002000000 */
[----:B------:R-:W-:Y:S02]  /*28c0*/  ISETP.GT.AND P4, PT, R2, 0x9, PT ;  /* 0x000000090200780c */ /* 0x000fe40003f84270 */
[----:B------:R-:W-:Y:S02]  /*28d0*/  FSEL R30, R100, -INF , P5 ;  /* 0xff800000641e7808 */ /* 0x000fe40002800000 */
[----:B------:R-:W-:-:S02]  /*28e0*/  FMNMX.FTZ R5, R10, R29, !PT ;  /* 0x0000001d0a057209 */ /* 0x000fc40007810000 */
[----:B------:R-:W-:Y:S02]  /*28f0*/  FSEL R17, R142, -INF , P5 ;  /* 0xff8000008e117808 */ /* 0x000fe40002800000 */
[----:B------:R-:W-:Y:S02]  /*2900*/  FSEL R13, R140, -INF , P5 ;  /* 0xff8000008c0d7808 */ /* 0x000fe40002800000 */
[----:B------:R-:W-:Y:S02]  /*2910*/  FSEL R34, R102, -INF , P5 ;  /* 0xff80000066227808 */ /* 0x000fe40002800000 */
[----:B------:R-:W-:Y:S02]  /*2920*/  FSEL R16, R171, -INF , P6 ;  /* 0xff800000ab107808 */ /* 0x000fe40003000000 */
[----:B------:R-:W-:Y:S02]  /*2930*/  FSEL R33, R107, -INF , P6 ;  /* 0xff8000006b217808 */ /* 0x000fe40003000000 */
[----:B------:R-:W-:-:S02]  /*2940*/  ISETP.GT.AND P5, PT, R2, 0x11, PT ;  /* 0x000000110200780c */ /* 0x000fc40003fa4270 */
[----:B------:R-:W-:Y:S02]  /*2950*/  FMNMX.FTZ R6, R11, R12, !PT ;  /* 0x0000000c0b067209 */ /* 0x000fe40007810000 */
[----:B------:R-:W-:Y:S02]  /*2960*/  ISETP.GT.AND P6, PT, R2, 0x10, PT ;  /* 0x000000100200780c */ /* 0x000fe40003fc4270 */
[----:B------:R-:W-:Y:S02]  /*2970*/  FSEL R31, R101, -INF , P4 ;  /* 0xff800000651f7808 */ /* 0x000fe40002000000 */
[----:B------:R-:W-:Y:S02]  /*2980*/  FMNMX.FTZ R5, R30, R5, !PT ;  /* 0x000000051e057209 */ /* 0x000fe40007810000 */
[----:B------:R-:W-:Y:S02]  /*2990*/  FSEL R14, R141, -INF , P4 ;  /* 0xff8000008d0e7808 */ /* 0x000fe40002000000 */
[----:B------:R-:W-:-:S02]  /*29a0*/  FSEL R92, R163, -INF , P5 ;  /* 0xff800000a35c7808 */ /* 0x000fc40002800000 */
[----:B------:R-:W-:Y:S02]  /*29b0*/  FSEL R41, R161, -INF , P5 ;  /* 0xff800000a1297808 */ /* 0x000fe40002800000 */
[----:B------:R-:W-:Y:S02]  /*29c0*/  FSEL R120, R99, -INF , P5 ;  /* 0xff80000063787808 */ /* 0x000fe40002800000 */
[----:B------:R-:W-:Y:S02]  /*29d0*/  FSEL R100, R97, -INF , P5 ;  /* 0xff80000061647808 */ /* 0x000fe40002800000 */
[----:B------:R-:W-:Y:S02]  /*29e0*/  FMNMX.FTZ R6, R13, R6, !PT ;  /* 0x000000060d067209 */ /* 0x000fe40007810000 */
[----:B------:R-:W-:Y:S02]  /*29f0*/  FSEL R35, R103, -INF , P4 ;  /* 0xff80000067237808 */ /* 0x000fe40002000000 */
[----:B------:R-:W-:-:S02]  /*2a00*/  FSEL R95, R96, -INF , P6 ;  /* 0xff800000605f7808 */ /* 0x000fc40003000000 */
[----:B------:R-:W-:Y:S02]  /*2a10*/  ISETP.GT.AND P5, PT, R2, 0x20, PT ;  /* 0x000000200200780c */ /* 0x000fe40003fa4270 */
[----:B------:R-:W-:Y:S02]  /*2a20*/  FMNMX.FTZ R5, R31, R5, !PT ;  /* 0x000000051f057209 */ /* 0x000fe40007810000 */
[----:B------:R-:W-:Y:S02]  /*2a30*/  FSEL R28, R143, -INF , P4 ;  /* 0xff8000008f1c7808 */ /* 0x000fe40002000000 */
[----:B------:R-:W-:Y:S02]  /*2a40*/  FSEL R79, R162, -INF , P6 ;  /* 0xff800000a24f7808 */ /* 0x000fe40003000000 */
[----:B------:R-:W-:Y:S02]  /*2a50*/  FSEL R40, R160, -INF , P6 ;  /* 0xff800000a0287808 */ /* 0x000fe40003000000 */
[----:B------:R-:W-:-:S02]  /*2a60*/  FSEL R103, R98, -INF , P6 ;  /* 0xff80000062677808 */ /* 0x000fc40003000000 */
[C---:B------:R-:W-:Y:S02]  /*2a70*/  ISETP.GT.AND P4, PT, R2.reuse, 0x18, PT ;  /* 0x000000180200780c */ /* 0x040fe40003f84270 */
[----:B------:R-:W-:Y:S02]  /*2a80*/  ISETP.GT.AND P6, PT, R2, 0x19, PT ;  /* 0x000000190200780c */ /* 0x000fe40003fc4270 */
[----:B------:R-:W-:Y:S02]  /*2a90*/  FMNMX.FTZ R6, R14, R6, !PT ;  /* 0x000000060e067209 */ /* 0x000fe40007810000 */
[----:B------:R-:W-:Y:S02]  /*2aa0*/  FSEL R124, R156, -INF , P5 ;  /* 0xff8000009c7c7808 */ /* 0x000fe40002800000 */
        /* <DEDUP_REMOVED lines=14> */
[----:B------:R-:W-:Y:S02]  /*2b90*/  ISETP.GT.AND P6, PT, R2, 0x28, PT ;  /* 0x000000280200780c */ /* 0x000fe40003fc4270 */
        /* <DEDUP_REMOVED lines=11> */
[C---:B------:R-:W-:Y:S02]  /*2c50*/  ISETP.GT.AND P5, PT, R2.reuse, 0x38, PT ;  /* 0x000000380200780c */ /* 0x040fe40003fa4270 */
[----:B------:R-:W-:Y:S02]  /*2c60*/  FMNMX.FTZ R6, R41, R6, !PT ;  /* 0x0000000629067209 */ /* 0x000fe40007810000 */
        /* <DEDUP_REMOVED lines=16> */
[----:B------:R-:W-:Y:S02]  /*2d70*/  FSEL R167, R74, -INF , P4 ;  /* 0xff8000004aa77808 */ /* 0x000fe40002000000 */
[----:B------:R-:W-:Y:S02]  /*2d80*/  FSEL R143, R72, -INF , P4 ;  /* 0xff800000488f7808 */ /* 0x000fe40002000000 */
[----:B------:R-:W-:Y:S02]  /*2d90*/  ISETP.GT.AND P6, PT, R2, 0x40, PT ;  /* 0x000000400200780c */ /* 0x000fe40003fc4270 */
[----:B------:R-:W-:Y:S02]  /*2da0*/  FSEL R168, R70, -INF , P5 ;  /* 0xff80000046a87808 */ /* 0x000fe40002800000 */
[----:B------:R-:W-:Y:S02]  /*2db0*/  FSEL R152, R68, -INF , P5 ;  /* 0xff80000044987808 */ /* 0x000fe40002800000 */
        /* <DEDUP_REMOVED lines=28> */
[----:B------:R-:W-:Y:S02]  /*2f80*/  FMNMX.FTZ R6, R125, R6, !PT ;  /* 0x000000067d067209 */ /* 0x000fe40007810000 */
[C---:B------:R-:W-:Y:S02]  /*2f90*/  ISETP.GT.AND P4, PT, R2.reuse, 0x51, PT ;  /* 0x000000510200780c */ /* 0x040fe40003f84270 */
[----:B------:R-:W-:-:S02]  /*2fa0*/  ISETP.GT.AND P5, PT, R2, 0x58, PT ;  /* 0x000000580200780c */ /* 0x000fc40003fa4270 */
[----:B------:R-:W-:Y:S02]  /*2fb0*/  FMNMX.FTZ R5, R140, R5, !PT ;  /* 0x000000058c057209 */ /* 0x000fe40007810000 */
[----:B------:R-:W-:Y:S02]  /*2fc0*/  FMNMX.FTZ R7, R79, R7, !PT ;  /* 0x000000074f077209 */ /* 0x000fe40007810000 */
[----:B------:R-:W-:Y:S02]  /*2fd0*/  FSEL R171, R148, -INF , P6 ;  /* 0xff80000094ab7808 */ /* 0x000fe40003000000 */
        /* <DEDUP_REMOVED lines=77> */
[----:B------:R-:W-:Y:S02]  /*34b0*/  FSEL R145, R113, -INF , P4 ;  /* 0xff80000071917808 */ /* 0x000fe40002000000 */
        /* <DEDUP_REMOVED lines=15> */
[----:B------:R-:W-:Y:S01]  /*35b0*/  FMNMX.FTZ R6, R220, R6, !PT ;  /* 0x00000006dc067209 */ /* 0x000fe20007810000 */
[----:B------:R-:W1:Y:S01]  /*35c0*/  SHFL.BFLY PT, R7, R133, 0x2, 0x1f ;  /* 0x0c401f0085077f89 */ /* 0x000e6200000e0000 */
[----:B------:R-:W-:Y:S02]  /*35d0*/  FMNMX.FTZ R131, R237, R2, !PT ;  /* 0x00000002ed837209 */ /* 0x000fe40007810000 */
[----:B------:R-:W-:Y:S02]  /*35e0*/  FMNMX.FTZ R5, R158, R5, !PT ;  /* 0x000000059e057209 */ /* 0x000fe40007810000 */
[----:B------:R-:W-:Y:S02]  /*35f0*/  FMNMX.FTZ R2, R218, R6, !PT ;  /* 0x00000006da027209 */ /* 0x000fe40007810000 */
        /* <DEDUP_REMOVED lines=11> */
[----:B------:R-:W-:Y:S02]  /*36b0*/  FMNMX.FTZ R2, R222, R2, !PT ;  /* 0x00000002de027209 */ /* 0x000fe40007810000 */
[----:B------:R-:W-:Y:S02]  /*36c0*/  FMNMX.FTZ R5, R170, R5, !PT ;  /* 0x00000005aa057209 */ /* 0x000fe40007810000 */
[----:B------:R-:W-:Y:S02]  /*36d0*/  FMNMX.FTZ R2, R234, R2, !PT ;  /* 0x00000002ea027209 */ /* 0x000fe40007810000 */
[----:B------:R-:W-:-:S02]  /*36e0*/  FMNMX.FTZ R5, R184, R5, !PT ;  /* 0x00000005b8057209 */ /* 0x000fc40007810000 */
[----:B-1----:R-:W-:Y:S02]  /*36f0*/  FMNMX.FTZ R133, R133, R7, !PT ;  /* 0x0000000785857209 */ /* 0x002fe40007810000 */
[----:B--2---:R-:W-:Y:S02]  /*3700*/  FMNMX.FTZ R131, R131, R6, !PT ;  /* 0x0000000683837209 */ /* 0x004fe40007810000 */
        /* <DEDUP_REMOVED lines=8> */
[----:B------:R-:W-:Y:S01]  /*3790*/  FSEL R226, R51, -INF , P5 ;  /* 0xff80000033e27808 */ /* 0x000fe20002800000 */
[----:B------:R-:W-:Y:S01]  /*37a0*/  LDSM.16.MT88.4 R36, [R230+0x100] ;  /* 0x00010000e624783b */ /* 0x000fe20000004200 */
[----:B------:R-:W-:-:S04]  /*37b0*/  FMNMX.FTZ R5, R202, R5, !PT ;  /* 0x00000005ca057209 */ /* 0x000fc80007810000 */
        /* <DEDUP_REMOVED lines=23> */
[----:B------:R1:W4:Y:S01]  /*3930*/  MUFU.EX2 R18, R9 ;  /* 0x0000000900127308 */ /* 0x0003220000000800 */
[----:B---3--:R-:W-:-:S07]  /*3940*/  FFMA.FTZ R5, R11, c[0x0][0x2d0], -R6 ;  /* 0x0000b4000b057a23 */ /* 0x008fce0000010806 */
[----:B------:R3:W-:Y:S01]  /*3950*/  MUFU.EX2 R144, R5 ;  /* 0x0000000500907308 */ /* 0x0007e20000000800 */
[----:B--2---:R-:W-:Y:S01]  /*3960*/  FMNMX.FTZ R8, R8, R10, !PT ;  /* 0x0000000a08087209 */ /* 0x004fe20007810000 */
[----:B-1----:R-:W-:Y:S02]  /*3970*/  FFMA.FTZ R9, R14, c[0x0][0x2d0], -R6 ;  /* 0x0000b4000e097a23 */ /* 0x002fe40000010806 */
[----:B----4-:R-:W-:-:S04]  /*3980*/  IMAD.MOV.U32 R4, RZ, RZ, R18 ;  /* 0x000000ffff047224 */ /* 0x010fc800078e0012 */
        /* <DEDUP_REMOVED lines=25> */
[----:B------:R-:W-:Y:S01]  /*3b20*/  HMMA.16816.F32 R64, R8, R22, RZ ;  /* 0x000000160840723c */ /* 0x000fe200000018ff */
[----:B-1----:R-:W-:Y:S01]  /*3b30*/  FFMA.FTZ R0, R30, c[0x0][0x2d0], -R7 ;  /* 0x0000b4001e007a23 */ /* 0x002fe20000010807 */
[----:B---3--:R-:W-:-:S03]  /*3b40*/  F2FP.PACK_AB R12, R211, R223 ;  /* 0x000000dfd30c723e */ /* 0x008fc600000000ff */
[----:B------:R1:W-:Y:S03]  /*3b50*/  MUFU.EX2 R235, R0 ;  /* 0x0000000000eb7308 */ /* 0x0003e60000000800 */
[C---:B--2---:R-:W-:Y:S08]  /*3b60*/  HMMA.16816.F32 R60, R8.reuse, R16, RZ ;  /* 0x00000010083c723c */ /* 0x044ff000000018ff */
        /* <DEDUP_REMOVED lines=27> */
[C---:B------:R-:W-:Y:S08]  /*3d20*/  HMMA.16816.F32 R80, R12.reuse, R16, RZ ;  /* 0x000000100c50723c */ /* 0x040ff000000018ff */
[----:B------:R-:W-:Y:S01]  /*3d30*/  HMMA.16816.F32 R108, R12, R18, RZ ;  /* 0x000000120c6c723c */ /* 0x000fe200000018ff */
[----:B------:R-:W3:Y:S01]  /*3d40*/  LDSM.16.MT88.4 R16, [R229+0x900] ;  /* 0x00090000e510783b */ /* 0x000ee20000004200 */
[----:B-1----:R-:W-:-:S06]  /*3d50*/  FFMA.FTZ R3, R77, c[0x0][0x2d0], -R6 ;  /* 0x0000b4004d037a23 */ /* 0x002fcc0000010806 */
[----:B------:R-:W-:Y:S01]  /*3d60*/  HMMA.16816.F32 R40, R8, R38, RZ ;  /* 0x000000260828723c */ /* 0x000fe200000018ff */
[----:B------:R-:W-:Y:S01]  /*3d70*/  IMAD.MOV.U32 R77, RZ, RZ, R73 ;  /* 0x000000ffff4d7224 */ /* 0x000fe200078e0049 */
[----:B------:R1:W-:Y:S06]  /*3d80*/  MUFU.EX2 R236, R3 ;  /* 0x0000000300ec7308 */ /* 0x0003ec0000000800 */
[C---:B------:R-:W-:Y:S08]  /*3d90*/  HMMA.16816.F32 R116, R12.reuse, R26, RZ ;  /* 0x0000001a0c74723c */ /* 0x040ff000000018ff */
[----:B------:R-:W-:Y:S01]  /*3da0*/  HMMA.16816.F32 R104, R12, R38, RZ ;  /* 0x000000260c68723c */ /* 0x000fe200000018ff */
[----:B-1----:R-:W-:Y:S01]  /*3db0*/  FFMA.FTZ R3, R78, c[0x0][0x2d0], -R6 ;  /* 0x0000b4004e037a23 */ /* 0x002fe20000010806 */
[----:B------:R-:W-:-:S03]  /*3dc0*/  MOV R78, R197 ;  /* 0x000000c5004e7202 */ /* 0x000fc60000000f00 */
[----:B------:R1:W4:Y:S02]  /*3dd0*/  MUFU.EX2 R172, R3 ;  /* 0x0000000300ac7308 */ /* 0x0003240000000800 */
[----:B-1----:R-:W-:Y:S01]  /*3de0*/  FFMA.FTZ R3, R79, c[0x0][0x2d0], -R5 ;  /* 0x0000b4004f037a23 */ /* 0x002fe20000010805 */
[----:B----4-:R-:W-:Y:S01]  /*3df0*/  F2FP.PACK_AB R10, R172, R236 ;  /* 0x000000ecac0a723e */ /* 0x010fe200000000ff */
[----:B------:R-:W-:-:S04]  /*3e00*/  IMAD.MOV.U32 R79, RZ, RZ, R72 ;  /* 0x000000ffff4f7224 */ /* 0x000fc800078e0048 */
[----:B------:R1:W-:Y:S01]  /*3e10*/  MUFU.EX2 R88, R3 ;  /* 0x0000000300587308 */ /* 0x0003e20000000800 */
[----:B------:R-:W-:Y:S01]  /*3e20*/  HMMA.16816.F32 R72, R12, R24, RZ ;  /* 0x000000180c48723c */ /* 0x000fe200000018ff */
[----:B------:R-:W-:-:S07]  /*3e30*/  F2FP.PACK_AB R8, R198, R79 ;  /* 0x0000004fc608723e */ /* 0x000fce00000000ff */
[----:B------:R-:W-:Y:S01]  /*3e40*/  HMMA.16816.F32 R24, R12, R36, RZ ;  /* 0x000000240c18723c */ /* 0x000fe200000018ff */
[----:B------:R-:W-:Y:S01]  /*3e50*/  LDSM.16.MT88.4 R12, [R228+0x1100] ;  /* 0x00110000e40c783b */ /* 0x000fe20000004200 */
[----:B-1----:R-:W-:-:S04]  /*3e60*/  FFMA.FTZ R3, R92, c[0x0][0x2d0], -R5 ;  /* 0x0000b4005c037a23 */ /* 0x002fc80000010805 */
        /* <DEDUP_REMOVED lines=9> */
[C---:B--2---:R-:W-:Y:S08]  /*3f00*/  HMMA.16816.F32 R136, R8.reuse, R20, R68 ;  /* 0x000000140888723c */ /* 0x044ff00000001844 */
[----:B------:R-:W-:Y:S01]  /*3f10*/  HMMA.16816.F32 R112, R8, R32, R60 ;  /* 0x000000200870723c */ /* 0x000fe2000000183c */
[----:B-1----:R-:W-:-:S04]  /*3f20*/  FFMA.FTZ R3, R100, c[0x0][0x2d0], -R7 ;  /* 0x0000b40064037a23 */ /* 0x002fc80000010807 */
[----:B------:R1:W2:Y:S03]  /*3f30*/  MUFU.EX2 R246, R3 ;  /* 0x0000000300f67308 */ /* 0x0002a60000000800 */
[C---:B------:R-:W-:Y:S08]  /*3f40*/  HMMA.16816.F32 R92, R8.reuse, R28, R44 ;  /* 0x0000001c085c723c */ /* 0x040ff0000000182c */
[----:B------:R-:W-:Y:S01]  /*3f50*/  HMMA.16816.F32 R68, R8, R34, R56 ;  /* 0x000000220844723c */ /* 0x000fe20000001838 */
[----:B-1----:R-:W-:-:S07]  /*3f60*/  FFMA.FTZ R3, R101, c[0x0][0x2d0], -R7 ;  /* 0x0000b40065037a23 */ /* 0x002fce0000010807 */
[C---:B---3--:R-:W-:Y:S01]  /*3f70*/  HMMA.16816.F32 R60, R8.reuse, R18, R48 ;  /* 0x00000012083c723c */ /* 0x048fe20000001830 */
[----:B------:R1:W-:Y:S07]  /*3f80*/  MUFU.EX2 R225, R3 ;  /* 0x0000000300e17308 */ /* 0x0003ee0000000800 */
[----:B------:R-:W-:Y:S01]  /*3f90*/  HMMA.16816.F32 R44, R8, R30, R40 ;  /* 0x0000001e082c723c */ /* 0x000fe20000001828 */
[----:B-1----:R-:W-:-:S04]  /*3fa0*/  FFMA.FTZ R3, R102, c[0x0][0x2d0], -R7 ;  /* 0x0000b40066037a23 */ /* 0x002fc80000010807 */
[----:B------:R1:W3:Y:S02]  /*3fb0*/  MUFU.EX2 R245, R3 ;  /* 0x0000000300f57308 */ /* 0x0002e40000000800 */
[--C-:B-1----:R-:W-:Y:S02]  /*3fc0*/  FFMA.FTZ R3, R103, c[0x0][0x2d0], -R0.reuse ;  /* 0x0000b40067037a23 */ /* 0x102fe40000010800 */
[----:B------:R-:W-:Y:S04]  /*3fd0*/  HMMA.16816.F32 R100, R8, R16, R52 ;  /* 0x000000100864723c */ /* 0x000fe80000001834 */
[----:B------:R1:W-:Y:S02]  /*3fe0*/  MUFU.EX2 R213, R3 ;  /* 0x0000000300d57308 */ /* 0x0003e40000000800 */
[----:B-1----:R-:W-:-:S02]  /*3ff0*/  FFMA.FTZ R3, R120, c[0x0][0x2d0], -R0 ;  /* 0x0000b40078037a23 */ /* 0x002fc40000010800 */
[----:B------:R-:W-:-:S04]  /*4000*/  IMAD.MOV.U32 R120, RZ, RZ, R88 ;  /* 0x000000ffff787224 */ /* 0x000fc800078e0058 */
[----:B------:R1:W4:Y:S01]  /*4010*/  MUFU.EX2 R215, R3 ;  /* 0x0000000300d77308 */ /* 0x0003220000000800 */
[----:B------:R-:W-:Y:S07]  /*4020*/  HMMA.16816.F32 R88, R8, R22, R64 ;  /* 0x000000160858723c */ /* 0x000fee0000001840 */
[----:B--2---:R-:W-:Y:S02]  /*4030*/  F2FP.PACK_AB R8, R246, R247 ;  /* 0x000000f7f608723e */ /* 0x004fe400000000ff */
[----:B---3--:R-:W-:Y:S01]  /*4040*/  F2FP.PACK_AB R10, R245, R225 ;  /* 0x000000e1f50a723e */ /* 0x008fe200000000ff */
[----:B-1----:R-:W-:Y:S01]  /*4050*/  FFMA.FTZ R3, R121, c[0x0][0x2d0], -R0 ;  /* 0x0000b40079037a23 */ /* 0x002fe20000010800 */
[----:B------:R-:W-:-:S02]  /*4060*/  MOV R121, R201 ;  /* 0x000000c900797202 */ /* 0x000fc40000000f00 */
[----:B----4-:R-:W-:Y:S01]  /*4070*/  F2FP.PACK_AB R9, R215, R213 ;  /* 0x000000d5d709723e */ /* 0x010fe200000000ff */
[----:B------:R1:W-:Y:S02]  /*4080*/  MUFU.EX2 R216, R3 ;  /* 0x0000000300d87308 */ /* 0x0003e40000000800 */
[----:B-1----:R-:W-:Y:S02]  /*4090*/  FFMA.FTZ R3, R122, c[0x0][0x2d0], -R0 ;  /* 0x0000b4007a037a23 */ /* 0x002fe40000010800 */
[----:B------:R-:W-:-:S04]  /*40a0*/  IMAD.MOV.U32 R122, RZ, RZ, R4 ;  /* 0x000000ffff7a7224 */ /* 0x000fc800078e0004 */
[----:B------:R1:W2:Y:S01]  /*40b0*/  MUFU.EX2 R214, R3 ;  /* 0x0000000300d67308 */ /* 0x0002a20000000800 */
[----:B------:R-:W-:Y:S02]  /*40c0*/  IMAD.MOV.U32 R4, RZ, RZ, R200 ;  /* 0x000000ffff047224 */ /* 0x000fe400078e00c8 */
[----:B-1----:R-:W-:Y:S01]  /*40d0*/  FFMA.FTZ R3, R123, c[0x0][0x2d0], -R7 ;  /* 0x0000b4007b037a23 */ /* 0x002fe20000010807 */
[----:B--2---:R-:W-:Y:S01]  /*40e0*/  F2FP.PACK_AB R11, R214, R216 ;  /* 0x000000d8d60b723e */ /* 0x004fe200000000ff */
[----:B------:R-:W-:-:S03]  /*40f0*/  IMAD.MOV.U32 R123, RZ, RZ, R77 ;  /* 0x000000ffff7b7224 */ /* 0x000fc600078e004d */
[----:B------:R1:W-:Y:S01]  /*4100*/  MUFU.EX2 R250, R3 ;  /* 0x0000000300fa7308 */ /* 0x0003e20000000800 */
[----:B------:R-:W-:Y:S02]  /*4110*/  IMAD.MOV.U32 R77, RZ, RZ, R194 ;  /* 0x000000ffff4d7224 */ /* 0x000fe400078e00c2 */
[C---:B------:R-:W-:Y:S07]  /*4120*/  HMMA.16816.F32 R56, R8.reuse, R18, R116 ;  /* 0x000000120838723c */ /* 0x040fee0000001874 */
[----:B------:R-:W-:Y:S01]  /*4130*/  IMAD.MOV.U32 R116, RZ, RZ, R79 ;  /* 0x000000ffff747224 */ /* 0x000fe200078e004f */
[----:B------:R-:W-:Y:S01]  /*4140*/  HMMA.16816.F32 R36, R8, R34, R108 ;  /* 0x000000220824723c */ /* 0x000fe2000000186c */
[----:B------:R-:W-:-:S02]  /*4150*/  IMAD.MOV.U32 R79, RZ, RZ, R199 ;  /* 0x000000ffff4f7224 */ /* 0x000fc400078e00c7 */
[----:B------:R-:W-:Y:S02]  /*4160*/  IMAD.MOV.U32 R117, RZ, RZ, R120 ;  /* 0x000000ffff757224 */ /* 0x000fe400078e0078 */
[----:B-1----:R-:W-:Y:S01]  /*4170*/  FFMA.FTZ R3, R124, c[0x0][0x2d0], -R6 ;  /* 0x0000b4007c037a23 */ /* 0x002fe20000010806 */
[----:B------:R-:W-:Y:S01]  /*4180*/  MOV R124, R78 ;  /* 0x0000004e007c7202 */ /* 0x000fe20000000f00 */
[----:B------:R-:W-:Y:S01]  /*4190*/  IMAD.MOV.U32 R110, RZ, RZ, R196 ;  /* 0x000000ffff6e7224 */ /* 0x000fe200078e00c4 */
[----:B------:R-:W-:Y:S01]  /*41a0*/  HMMA.16816.F32 R48, R8, R20, R84 ;  /* 0x000000140830723c */ /* 0x000fe20000001854 */
[----:B------:R1:W-:Y:S01]  /*41b0*/  MUFU.EX2 R252, R3 ;  /* 0x0000000300fc7308 */ /* 0x0003e20000000800 */
[----:B------:R-:W-:Y:S01]  /*41c0*/  IMAD.MOV.U32 R78, RZ, RZ, R195 ;  /* 0x000000ffff4e7224 */ /* 0x000fe200078e00c3 */
[----:B------:R-:W-:Y:S01]  /*41d0*/  MOV R109, R193 ;  /* 0x000000c1006d7202 */ /* 0x000fe20000000f00 */
[----:B------:R-:W-:Y:S02]  /*41e0*/  IMAD.MOV.U32 R108, RZ, RZ, R192 ;  /* 0x000000ffff6c7224 */ /* 0x000fe400078e00c0 */
[----:B------:R-:W-:-:S02]  /*41f0*/  IMAD.MOV.U32 R120, RZ, RZ, R191 ;  /* 0x000000ffff787224 */ /* 0x000fc400078e00bf */
[C---:B------:R-:W-:Y:S01]  /*4200*/  HMMA.16816.F32 R40, R8.reuse, R22, R96 ;  /* 0x000000160828723c */ /* 0x040fe20000001860 */
[----:B------:R-:W2:Y:S01]  /*4210*/  LDSM.16.MT88.4 R20, [R231+0x1100] ;  /* 0x00110000e714783b */ /* 0x000ea20000004200 */
[----:B------:R-:W-:Y:S02]  /*4220*/  IMAD.MOV.U32 R111, RZ, RZ, R189 ;  /* 0x000000ffff6f7224 */ /* 0x000fe400078e00bd */
[----:B------:R-:W-:Y:S02]  /*4230*/  IMAD.MOV.U32 R118, RZ, RZ, R188 ;  /* 0x000000ffff767224 */ /* 0x000fe400078e00bc */
[----:B------:R-:W-:Y:S02]  /*4240*/  IMAD.MOV.U32 R119, RZ, RZ, R110 ;  /* 0x000000ffff777224 */ /* 0x000fe400078e006e */
[----:B------:R-:W-:Y:S01]  /*4250*/  HMMA.16816.F32 R84, R8, R28, R24 ;  /* 0x0000001c0854723c */ /* 0x000fe20000001818 */
[----:B-1----:R-:W-:Y:S01]  /*4260*/  FFMA.FTZ R3, R125, c[0x0][0x2d0], -R6 ;  /* 0x0000b4007d037a23 */ /* 0x002fe20000010806 */
[----:B------:R-:W1:Y:S01]  /*4270*/  LDSM.16.MT88.4 R24, [R229+0x1100] ;  /* 0x00110000e518783b */ /* 0x000e620000004200 */
[----:B------:R-:W-:-:S02]  /*4280*/  IMAD.MOV.U32 R125, RZ, RZ, R205 ;  /* 0x000000ffff7d7224 */ /* 0x000fc400078e00cd */
[----:B------:R3:W4:Y:S03]  /*4290*/  MUFU.EX2 R212, R3 ;  /* 0x0000000300d47308 */ /* 0x0007260000000800 */
[C---:B------:R-:W-:Y:S01]  /*42a0*/  HMMA.16816.F32 R52, R8.reuse, R32, R80 ;  /* 0x000000200834723c */ /* 0x040fe20000001850 */
[----:B------:R-:W1:Y:S07]  /*42b0*/  LDSM.16.MT88.4 R32, [R230+0x1100] ;  /* 0x00110000e620783b */ /* 0x000e6e0000004200 */
[----:B------:R-:W-:Y:S01]  /*42c0*/  HMMA.16816.F32 R72, R8, R16, R72 ;  /* 0x000000100848723c */ /* 0x000fe20000001848 */
[----:B---3--:R-:W-:Y:S01]  /*42d0*/  FFMA.FTZ R3, R126, c[0x0][0x2d0], -R6 ;  /* 0x0000b4007e037a23 */ /* 0x008fe20000010806 */
[----:B------:R-:W-:-:S05]  /*42e0*/  MOV R126, R204 ;  /* 0x000000cc007e7202 */ /* 0x000fca0000000f00 */
[----:B------:R-:W-:Y:S01]  /*42f0*/  IMAD.MOV.U32 R17, RZ, RZ, R190 ;  /* 0x000000ffff117224 */ /* 0x000fe200078e00be */
[----:B------:R-:W-:Y:S01]  /*4300*/  HMMA.16816.F32 R64, R8, R30, R104 ;  /* 0x0000001e0840723c */ /* 0x000fe20000001868 */
[----:B------:R3:W-:Y:S06]  /*4310*/  MUFU.EX2 R210, R3 ;  /* 0x0000000300d27308 */ /* 0x0007ec0000000800 */
[----:B----4-:R-:W-:Y:S01]  /*4320*/  F2FP.PACK_AB R8, R212, R252 ;  /* 0x000000fcd408723e */ /* 0x010fe200000000ff */
[----:B---3--:R-:W-:Y:S02]  /*4330*/  FFMA.FTZ R3, R127, c[0x0][0x2d0], -R6 ;  /* 0x0000b4007f037a23 */ /* 0x008fe40000010806 */
[----:B------:R-:W-:-:S02]  /*4340*/  IMAD.MOV.U32 R127, RZ, RZ, R203 ;  /* 0x000000ffff7f7224 */ /* 0x000fc400078e00cb */
[----:B------:R3:W4:Y:S02]  /*4350*/  MUFU.EX2 R209, R3 ;  /* 0x0000000300d17308 */ /* 0x0007240000000800 */
[----:B---3--:R-:W-:Y:S01]  /*4360*/  FFMA.FTZ R3, R128, c[0x0][0x2d0], -R5 ;  /* 0x0000b40080037a23 */ /* 0x008fe20000010805 */
[----:B----4-:R-:W-:Y:S01]  /*4370*/  F2FP.PACK_AB R10, R209, R210 ;  /* 0x000000d2d10a723e */ /* 0x010fe200000000ff */
[----:B------:R-:W-:-:S04]  /*4380*/  IMAD.MOV.U32 R128, RZ, RZ, R202 ;  /* 0x000000ffff807224 */ /* 0x000fc800078e00ca */
[----:B------:R3:W-:Y:S02]  /*4390*/  MUFU.EX2 R251, R3 ;  /* 0x0000000300fb7308 */ /* 0x0007e40000000800 */
[----:B---3--:R-:W-:Y:S02]  /*43a0*/  FFMA.FTZ R3, R129, c[0x0][0x2d0], -R5 ;  /* 0x0000b40081037a23 */ /* 0x008fe40000010805 */
[----:B------:R-:W-:-:S04]  /*43b0*/  IMAD.MOV.U32 R129, RZ, RZ, R198 ;  /* 0x000000ffff817224 */ /* 0x000fc800078e00c6 */
[----:B------:R3:W4:Y:S01]  /*43c0*/  MUFU.EX2 R205, R3 ;  /* 0x0000000300cd7308 */ /* 0x0007220000000800 */
[----:B------:R-:W-:Y:S02]  /*43d0*/  IMAD.MOV.U32 R110, RZ, RZ, R129 ;  /* 0x000000ffff6e7224 */ /* 0x000fe400078e0081 */
[--C-:B---3--:R-:W-:Y:S01]  /*43e0*/  FFMA.FTZ R3, R130, c[0x0][0x2d0], -R5.reuse ;  /* 0x0000b40082037a23 */ /* 0x108fe20000010805 */
[----:B------:R-:W-:Y:S02]  /*43f0*/  MOV R130, R197 ;  /* 0x000000c500827202 */ /* 0x000fe40000000f00 */
[----:B----4-:R-:W-:Y:S02]  /*4400*/  F2FP.PACK_AB R9, R205, R251 ;  /* 0x000000fbcd09723e */ /* 0x010fe400000000ff */
[----:B------:R3:W-:Y:S02]  /*4410*/  MUFU.EX2 R204, R3 ;  /* 0x0000000300cc7308 */ /* 0x0007e40000000800 */
[----:B---3--:R-:W-:-:S06]  /*4420*/  FFMA.FTZ R3, R134, c[0x0][0x2d0], -R5 ;  /* 0x0000b40086037a23 */ /* 0x008fcc0000010805 */
[----:B------:R3:W4:Y:S02]  /*4430*/  MUFU.EX2 R203, R3 ;  /* 0x0000000300cb7308 */ /* 0x0007240000000800 */
[----:B---3--:R-:W-:Y:S01]  /*4440*/  FFMA.FTZ R3, R141, c[0x0][0x2d0], -R7 ;  /* 0x0000b4008d037a23 */ /* 0x008fe20000010807 */
[----:B----4-:R-:W-:Y:S01]  /*4450*/  F2FP.PACK_AB R11, R203, R204 ;  /* 0x000000cccb0b723e */ /* 0x010fe200000000ff */
[----:B------:R-:W-:-:S04]  /*4460*/  IMAD.MOV.U32 R141, RZ, RZ, R173 ;  /* 0x000000ffff8d7224 */ /* 0x000fc800078e00ad */
[----:B------:R3:W4:Y:S02]  /*4470*/  MUFU.EX2 R202, R3 ;  /* 0x0000000300ca7308 */ /* 0x0007240000000800 */
[C---:B--2---:R-:W-:Y:S08]  /*4480*/  HMMA.16816.F32 R80, R8.reuse, R22, R68 ;  /* 0x000000160850723c */ /* 0x044ff00000001844 */
[----:B-1----:R-:W-:Y:S01]  /*4490*/  HMMA.16816.F32 R68, R8, R26, R60 ;  /* 0x0000001a0844723c */ /* 0x002fe2000000183c */
[----:B---3--:R-:W-:-:S02]  /*44a0*/  FFMA.FTZ R3, R140, c[0x0][0x2d0], -R7 ;  /* 0x0000b4008c037a23 */ /* 0x008fc40000010807 */
[----:B------:R-:W-:Y:S02]  /*44b0*/  IMAD.MOV.U32 R140, RZ, RZ, R146 ;  /* 0x000000ffff8c7224 */ /* 0x000fe400078e0092 */
[----:B------:R1:W-:Y:S03]  /*44c0*/  MUFU.EX2 R201, R3 ;  /* 0x0000000300c97308 */ /* 0x0003e60000000800 */
[C---:B------:R-:W-:Y:S08]  /*44d0*/  HMMA.16816.F32 R136, R8.reuse, R12, R136 ;  /* 0x0000000c0888723c */ /* 0x040ff00000001888 */
[----:B------:R-:W-:Y:S01]  /*44e0*/  HMMA.16816.F32 R112, R8, R20, R112 ;  /* 0x000000140870723c */ /* 0x000fe20000001870 */
[----:B-1----:R-:W-:-:S07]  /*44f0*/  FFMA.FTZ R3, R142, c[0x0][0x2d0], -R7 ;  /* 0x0000b4008e037a23 */ /* 0x002fce0000010807 */
[C---:B------:R-:W-:Y:S01]  /*4500*/  HMMA.16816.F32 R100, R8.reuse, R24, R100 ;  /* 0x000000180864723c */ /* 0x040fe20000001864 */
[----:B------:R-:W-:Y:S01]  /*4510*/  MOV R142, R147 ;  /* 0x00000093008e7202 */ /* 0x000fe20000000f00 */
[----:B------:R1:W2:Y:S06]  /*4520*/  MUFU.EX2 R200, R3 ;  /* 0x0000000300c87308 */ /* 0x0002ac0000000800 */
[C---:B------:R-:W-:Y:S08]  /*4530*/  HMMA.16816.F32 R96, R8.reuse, R32, R92 ;  /* 0x000000200860723c */ /* 0x040ff0000000185c */
[----:B------:R-:W-:Y:S01]  /*4540*/  HMMA.16816.F32 R88, R8, R14, R88 ;  /* 0x0000000e0858723c */ /* 0x000fe20000001858 */
[----:B-1----:R-:W-:-:S02]  /*4550*/  FFMA.FTZ R3, R143, c[0x0][0x2d0], -R7 ;  /* 0x0000b4008f037a23 */ /* 0x002fc40000010807 */
[----:B------:R-:W-:Y:S02]  /*4560*/  IMAD.MOV.U32 R143, RZ, RZ, R144 ;  /* 0x000000ffff8f7224 */ /* 0x000fe400078e0090 */
[----:B------:R1:W-:Y:S03]  /*4570*/  MUFU.EX2 R199, R3 ;  /* 0x0000000300c77308 */ /* 0x0003e60000000800 */
[----:B------:R-:W-:Y:S07]  /*4580*/  HMMA.16816.F32 R60, R8, R34, R44 ;  /* 0x00000022083c723c */ /* 0x000fee000000182c */
[----:B----4-:R-:W-:-:S02]  /*4590*/  F2FP.PACK_AB R8, R202, R250 ;  /* 0x000000faca08723e */ /* 0x010fc400000000ff */
        /* <DEDUP_REMOVED lines=21> */
[----:B------:R-:W3:Y:S01]  /*46f0*/  LDSM.16.MT88.4 R20, [R229+0x1900] ;  /* 0x00190000e514783b */ /* 0x000ee20000004200 */
[----:B-1----:R-:W-:-:S06]  /*4700*/  FFMA.FTZ R3, R161, c[0x0][0x2d0], -R6 ;  /* 0x0000b400a1037a23 */ /* 0x002fcc0000010806 */
[C---:B------:R-:W-:Y:S01]  /*4710*/  HMMA.16816.F32 R28, R8.reuse, R24, R72 ;  /* 0x00000018081c723c */ /* 0x040fe20000001848 */
[----:B------:R1:W-:Y:S07]  /*4720*/  MUFU.EX2 R192, R3 ;  /* 0x0000000300c07308 */ /* 0x0003ee0000000800 */
[C---:B------:R-:W-:Y:S01]  /*4730*/  HMMA.16816.F32 R56, R8.reuse, R26, R56 ;  /* 0x0000001a0838723c */ /* 0x040fe20000001838 */
[----:B------:R-:W-:Y:S07]  /*4740*/  LDSM.16.MT88.4 R24, [R230+0x1900] ;  /* 0x00190000e618783b */ /* 0x000fee0000004200 */
[----:B------:R-:W-:Y:S01]  /*4750*/  HMMA.16816.F32 R92, R8, R32, R84 ;  /* 0x00000020085c723c */ /* 0x000fe20000001854 */
[----:B-1----:R-:W-:-:S04]  /*4760*/  FFMA.FTZ R3, R162, c[0x0][0x2d0], -R6 ;  /* 0x0000b400a2037a23 */ /* 0x002fc80000010806 */
[----:B------:R1:W4:Y:S03]  /*4770*/  MUFU.EX2 R191, R3 ;  /* 0x0000000300bf7308 */ /* 0x0003260000000800 */
[----:B------:R-:W-:Y:S01]  /*4780*/  HMMA.16816.F32 R72, R8, R34, R64 ;  /* 0x000000220848723c */ /* 0x000fe20000001840 */
[----:B-1----:R-:W-:-:S06]  /*4790*/  FFMA.FTZ R3, R154, c[0x0][0x2d0], -R6 ;  /* 0x0000b4009a037a23 */ /* 0x002fcc0000010806 */
[----:B----4-:R-:W-:Y:S01]  /*47a0*/  F2FP.PACK_AB R8, R191, R192 ;  /* 0x000000c0bf08723e */ /* 0x010fe200000000ff */
[----:B------:R-:W-:Y:S01]  /*47b0*/  IMAD.MOV.U32 R154, RZ, RZ, R77 ;  /* 0x000000ffff9a7224 */ /* 0x000fe200078e004d */
[----:B------:R1:W-:Y:S02]  /*47c0*/  MUFU.EX2 R190, R3 ;  /* 0x0000000300be7308 */ /* 0x0003e40000000800 */
[----:B-1----:R-:W-:Y:S01]  /*47d0*/  FFMA.FTZ R3, R153, c[0x0][0x2d0], -R6 ;  /* 0x0000b40099037a23 */ /* 0x002fe20000010806 */
[----:B------:R-:W-:Y:S02]  /*47e0*/  MOV R153, R17 ;  /* 0x0000001100997202 */ /* 0x000fe40000000f00 */
[----:B------:R-:W1:Y:S03]  /*47f0*/  LDSM.16.MT88.4 R16, [R228+0x1900] ;  /* 0x00190000e410783b */ /* 0x000e660000004200 */
[----:B------:R4:W2:Y:S02]  /*4800*/  MUFU.EX2 R189, R3 ;  /* 0x0000000300bd7308 */ /* 0x0008a40000000800 */
[----:B----4-:R-:W-:Y:S01]  /*4810*/  FFMA.FTZ R3, R163, c[0x0][0x2d0], -R5 ;  /* 0x0000b400a3037a23 */ /* 0x010fe20000010805 */
[----:B--2---:R-:W-:-:S05]  /*4820*/  F2FP.PACK_AB R10, R189, R190 ;  /* 0x000000bebd0a723e */ /* 0x004fca00000000ff */
[----:B------:R2:W-:Y:S02]  /*4830*/  MUFU.EX2 R188, R3 ;  /* 0x0000000300bc7308 */ /* 0x0005e40000000800 */
[----:B--2---:R-:W-:Y:S01]  /*4840*/  FFMA.FTZ R3, R165, c[0x0][0x2d0], -R5 ;  /* 0x0000b400a5037a23 */ /* 0x004fe20000010805 */
[----:B------:R-:W-:Y:S02]  /*4850*/  MOV R165, R109 ;  /* 0x0000006d00a57202 */ /* 0x000fe40000000f00 */
[----:B------:R-:W-:-:S03]  /*4860*/  MOV R109, R128 ;  /* 0x00000080006d7202 */ /* 0x000fc60000000f00 */
[----:B------:R2:W4:Y:S02]  /*4870*/  MUFU.EX2 R134, R3 ;  /* 0x0000000300867308 */ /* 0x0005240000000800 */
[----:B--2---:R-:W-:Y:S01]  /*4880*/  FFMA.FTZ R3, R164, c[0x0][0x2d0], -R5 ;  /* 0x0000b400a4037a23 */ /* 0x004fe20000010805 */
[----:B----4-:R-:W-:Y:S01]  /*4890*/  F2FP.PACK_AB R9, R134, R188 ;  /* 0x000000bc8609723e */ /* 0x010fe200000000ff */
[----:B------:R-:W-:-:S04]  /*48a0*/  IMAD.MOV.U32 R164, RZ, RZ, R108 ;  /* 0x000000ffffa47224 */ /* 0x000fc800078e006c */
[----:B------:R2:W-:Y:S01]  /*48b0*/  MUFU.EX2 R129, R3 ;  /* 0x0000000300817308 */ /* 0x0005e20000000800 */
[----:B------:R-:W-:Y:S02]  /*48c0*/  IMAD.MOV.U32 R108, RZ, RZ, R130 ;  /* 0x000000ffff6c7224 */ /* 0x000fe400078e0082 */
[----:B--2---:R-:W-:Y:S02]  /*48d0*/  FFMA.FTZ R3, R155, c[0x0][0x2d0], -R5 ;  /* 0x0000b4009b037a23 */ /* 0x004fe40000010805 */
[----:B------:R-:W-:-:S03]  /*48e0*/  IMAD.MOV.U32 R155, RZ, RZ, R111 ;  /* 0x000000ffff9b7224 */ /* 0x000fc600078e006f */
[----:B------:R2:W4:Y:S02]  /*48f0*/  MUFU.EX2 R130, R3 ;  /* 0x0000000300827308 */ /* 0x0005240000000800 */
[----:B--2---:R-:W-:Y:S01]  /*4900*/  FFMA.FTZ R3, R166, c[0x0][0x2d0], -R7 ;  /* 0x0000b400a6037a23 */ /* 0x004fe20000010807 */
[----:B----4-:R-:W-:Y:S01]  /*4910*/  F2FP.PACK_AB R11, R130, R129 ;  /* 0x00000081820b723e */ /* 0x010fe200000000ff */
[----:B------:R-:W-:-:S04]  /*4920*/  IMAD.MOV.U32 R166, RZ, RZ, R145 ;  /* 0x000000ffffa67224 */ /* 0x000fc800078e0091 */
[----:B------:R2:W4:Y:S02]  /*4930*/  MUFU.EX2 R128, R3 ;  /* 0x0000000300807308 */ /* 0x0005240000000800 */
[C---:B------:R-:W-:Y:S07]  /*4940*/  HMMA.16816.F32 R156, R8.reuse, R12, R112 ;  /* 0x0000000c089c723c */ /* 0x040fee0000001870 */
[----:B------:R-:W-:Y:S01]  /*4950*/  MOV R114, R175 ;  /* 0x000000af00727202 */ /* 0x000fe20000000f00 */
[----:B------:R-:W-:Y:S01]  /*4960*/  IMAD.MOV.U32 R113, RZ, RZ, R174 ;  /* 0x000000ffff717224 */ /* 0x000fe200078e00ae */
[----:B------:R-:W-:Y:S01]  /*4970*/  HMMA.16816.F32 R160, R8, R14, R80 ;  /* 0x0000000e08a0723c */ /* 0x000fe20000001850 */
[----:B------:R-:W-:Y:S01]  /*4980*/  MOV R115, R79 ;  /* 0x0000004f00737202 */ /* 0x000fe20000000f00 */
[----:B--2---:R-:W-:-:S02]  /*4990*/  FFMA.FTZ R3, R148, c[0x0][0x2d0], -R7 ;  /* 0x0000b40094037a23 */ /* 0x004fc40000010807 */
[----:B------:R-:W-:Y:S02]  /*49a0*/  IMAD.MOV.U32 R148, RZ, RZ, R118 ;  /* 0x000000ffff947224 */ /* 0x000fe400078e0076 */
[----:B------:R2:W-:Y:S01]  /*49b0*/  MUFU.EX2 R111, R3 ;  /* 0x00000003006f7308 */ /* 0x0005e20000000800 */
[----:B------:R-:W-:Y:S01]  /*49c0*/  IMAD.MOV.U32 R118, RZ, RZ, R110 ;  /* 0x000000ffff767224 */ /* 0x000fe200078e006e */
[C---:B---3--:R-:W-:Y:S08]  /*49d0*/  HMMA.16816.F32 R84, R8.reuse, R22, R68 ;  /* 0x000000160854723c */ /* 0x048ff00000001844 */
[----:B-1----:R-:W-:Y:S01]  /*49e0*/  HMMA.16816.F32 R136, R8, R16, R136 ;  /* 0x000000100888723c */ /* 0x002fe20000001888 */
[----:B--2---:R-:W-:-:S02]  /*49f0*/  FFMA.FTZ R3, R150, c[0x0][0x2d0], -R7 ;  /* 0x0000b40096037a23 */ /* 0x004fc40000010807 */
[----:B------:R-:W-:Y:S01]  /*4a00*/  IMAD.MOV.U32 R150, RZ, RZ, R119 ;  /* 0x000000ffff967224 */ /* 0x000fe200078e0077 */
[----:B------:R-:W-:Y:S01]  /*4a10*/  MOV R119, R108 ;  /* 0x0000006c00777202 */ /* 0x000fe20000000f00 */
[----:B------:R1:W-:Y:S03]  /*4a20*/  MUFU.EX2 R110, R3 ;  /* 0x00000003006e7308 */ /* 0x0003e60000000800 */
[C---:B------:R-:W-:Y:S08]  /*4a30*/  HMMA.16816.F32 R88, R8.reuse, R18, R88 ;  /* 0x000000120858723c */ /* 0x040ff00000001858 */
[----:B------:R-:W-:Y:S01]  /*4a40*/  HMMA.16816.F32 R80, R8, R24, R96 ;  /* 0x000000180850723c */ /* 0x000fe20000001860 */
[----:B-1----:R-:W-:-:S07]  /*4a50*/  FFMA.FTZ R3, R149, c[0x0][0x2d0], -R7 ;  /* 0x0000b40095037a23 */ /* 0x002fce0000010807 */
[----:B------:R-:W-:Y:S01]  /*4a60*/  HMMA.16816.F32 R68, R8, R26, R60 ;  /* 0x0000001a0844723c */ /* 0x000fe2000000183c */
[----:B------:R-:W-:Y:S02]  /*4a70*/  IMAD.MOV.U32 R149, RZ, RZ, R109 ;  /* 0x000000ffff957224 */ /* 0x000fe400078e006d */
[----:B------:R1:W-:Y:S02]  /*4a80*/  MUFU.EX2 R109, R3 ;  /* 0x00000003006d7308 */ /* 0x0003e40000000800 */
[----:B-1----:R-:W-:Y:S02]  /*4a90*/  FFMA.FTZ R3, R167, c[0x0][0x2d0], -R0 ;  /* 0x0000b400a7037a23 */ /* 0x002fe40000010800 */
[----:B------:R-:W-:-:S04]  /*4aa0*/  IMAD.MOV.U32 R167, RZ, RZ, R124 ;  /* 0x000000ffffa77224 */ /* 0x000fc800078e007c */
[----:B------:R1:W-:Y:S01]  /*4ab0*/  MUFU.EX2 R107, R3 ;  /* 0x00000003006b7308 */ /* 0x0003e20000000800 */
[----:B------:R-:W-:Y:S02]  /*4ac0*/  IMAD.MOV.U32 R124, RZ, RZ, R172 ;  /* 0x000000ffff7c7224 */ /* 0x000fe400078e00ac */
[----:B------:R-:W-:Y:S07]  /*4ad0*/  HMMA.16816.F32 R172, R8, R20, R100 ;  /* 0x0000001408ac723c */ /* 0x000fee0000001864 */
[----:B------:R-:W-:-:S02]  /*4ae0*/  F2FP.PACK_AB R8, R195, R199 ;  /* 0x000000c7c308723e */ /* 0x000fc400000000ff */
[----:B----4-:R-:W-:Y:S01]  /*4af0*/  F2FP.PACK_AB R10, R128, R193 ;  /* 0x000000c1800a723e */ /* 0x010fe200000000ff */
[----:B-1----:R-:W-:-:S04]  /*4b00*/  FFMA.FTZ R3, R169, c[0x0][0x2d0], -R0 ;  /* 0x0000b400a9037a23 */ /* 0x002fc80000010800 */
        /* <DEDUP_REMOVED lines=12> */
[----:B-1----:R-:W-:-:S04]  /*4bd0*/  FFMA.FTZ R3, R171, c[0x0][0x2d0], -R6 ;  /* 0x0000b400ab037a23 */ /* 0x002fc80000010806 */
[----:B------:R1:W-:Y:S02]  /*4be0*/  MUFU.EX2 R102, R3 ;  /* 0x0000000300667308 */ /* 0x0003e40000000800 */
[C---:B------:R-:W-:Y:S08]  /*4bf0*/  HMMA.16816.F32 R44, R8.reuse, R24, R92 ;  /* 0x00000018082c723c */ /* 0x040ff0000000185c */
[----:B------:R-:W-:Y:S01]  /*4c00*/  HMMA.16816.F32 R52, R8, R12, R40 ;  /* 0x0000000c0834723c */ /* 0x000fe20000001828 */
[----:B-1----:R-:W-:-:S07]  /*4c10*/  FFMA.FTZ R3, R177, c[0x0][0x2d0], -R6 ;  /* 0x0000b400b1037a23 */ /* 0x002fce0000010806 */
[C---:B------:R-:W-:Y:S01]  /*4c20*/  HMMA.16816.F32 R48, R8.reuse, R14, R36 ;  /* 0x0000000e0830723c */ /* 0x040fe20000001824 */
[----:B------:R-:W1:Y:S01]  /*4c30*/  LDSM.16.MT88.4 R12, [R231+0x2100] ;  /* 0x00210000e70c783b */ /* 0x000e620000004200 */
[----:B------:R3:W4:Y:S06]  /*4c40*/  MUFU.EX2 R103, R3 ;  /* 0x0000000300677308 */ /* 0x00072c0000000800 */
[C---:B------:R-:W-:Y:S01]  /*4c50*/  HMMA.16816.F32 R32, R8.reuse, R20, R28 ;  /* 0x000000140820723c */ /* 0x040fe2000000181c */
[----:B------:R-:W-:Y:S07]  /*4c60*/  LDSM.16.MT88.4 R28, [R230+0x2100] ;  /* 0x00210000e61c783b */ /* 0x000fee0000004200 */
[----:B------:R-:W-:Y:S01]  /*4c70*/  HMMA.16816.F32 R36, R8, R22, R56 ;  /* 0x000000160824723c */ /* 0x000fe20000001838 */
[----:B------:R-:W1:Y:S01]  /*4c80*/  LDSM.16.MT88.4 R20, [R229+0x2100] ;  /* 0x00210000e514783b */ /* 0x000e620000004200 */
        /* <DEDUP_REMOVED lines=20> */
[C---:B--2---:R-:W-:Y:S08]  /*4dd0*/  HMMA.16816.F32 R144, R8.reuse, R18, R88 ;  /* 0x000000120890723c */ /* 0x044ff00000001858 */
[----:B------:R-:W-:Y:S01]  /*4de0*/  HMMA.16816.F32 R136, R8, R16, R136 ;  /* 0x000000100888723c */ /* 0x000fe20000001888 */
[----:B---3--:R-:W-:-:S02]  /*4df0*/  FFMA.FTZ R3, R183, c[0x0][0x2d0], -R0 ;  /* 0x0000b400b7037a23 */ /* 0x008fc40000010800 */
[----:B------:R-:W-:Y:S01]  /*4e00*/  FFMA.FTZ R4, R4, c[0x0][0x2d0], -R7 ;  /* 0x0000b40004047a23 */ /* 0x000fe20000010807 */
[----:B------:R-:W-:Y:S01]  /*4e10*/  LDSM.16.MT88.4 R180, [R229+0x3100] ;  /* 0x00310000e5b4783b */ /* 0x000fe20000004200 */
[----:B------:R2:W3:Y:S03]  /*4e20*/  MUFU.EX2 R94, R3 ;  /* 0x00000003005e7308 */ /* 0x0004e60000000800 */
[C---:B-1----:R-:W-:Y:S08]  /*4e30*/  HMMA.16816.F32 R156, R8.reuse, R12, R156 ;  /* 0x0000000c089c723c */ /* 0x042ff0000000189c */
[----:B------:R-:W-:Y:S01]  /*4e40*/  HMMA.16816.F32 R160, R8, R14, R160 ;  /* 0x0000000e08a0723c */ /* 0x000fe200000018a0 */
[----:B--2---:R-:W-:-:S07]  /*4e50*/  FFMA.FTZ R3, R185, c[0x0][0x2d0], -R0 ;  /* 0x0000b400b9037a23 */ /* 0x004fce0000010800 */
[C---:B------:R-:W-:Y:S01]  /*4e60*/  HMMA.16816.F32 R172, R8.reuse, R20, R172 ;  /* 0x0000001408ac723c */ /* 0x040fe200000018ac */
[----:B------:R1:W-:Y:S07]  /*4e70*/  MUFU.EX2 R93, R3 ;  /* 0x00000003005d7308 */ /* 0x0003ee0000000800 */
[C---:B------:R-:W-:Y:S08]  /*4e80*/  HMMA.16816.F32 R84, R8.reuse, R22, R84 ;  /* 0x000000160854723c */ /* 0x040ff00000001854 */
[----:B------:R-:W-:Y:S01]  /*4e90*/  HMMA.16816.F32 R80, R8, R28, R80 ;  /* 0x0000001c0850723c */ /* 0x000fe20000001850 */
[----:B-1----:R-:W-:-:S04]  /*4ea0*/  FFMA.FTZ R3, R186, c[0x0][0x2d0], -R0 ;  /* 0x0000b400ba037a23 */ /* 0x002fc80000010800 */
[----:B------:R1:W2:Y:S03]  /*4eb0*/  MUFU.EX2 R92, R3 ;  /* 0x00000003005c7308 */ /* 0x0002a60000000800 */
[----:B------:R-:W-:Y:S07]  /*4ec0*/  HMMA.16816.F32 R68, R8, R30, R68 ;  /* 0x0000001e0844723c */ /* 0x000fee0000001844 */
[----:B------:R-:W-:-:S02]  /*4ed0*/  F2FP.PACK_AB R8, R110, R111 ;  /* 0x0000006f6e08723e */ /* 0x000fc400000000ff */
[----:B---3--:R-:W-:Y:S02]  /*4ee0*/  F2FP.PACK_AB R9, R94, R95 ;  /* 0x0000005f5e09723e */ /* 0x008fe400000000ff */
[----:B------:R-:W-:Y:S01]  /*4ef0*/  F2FP.PACK_AB R10, R108, R109 ;  /* 0x0000006d6c0a723e */ /* 0x000fe200000000ff */
[----:B-1----:R-:W-:Y:S01]  /*4f00*/  FFMA.FTZ R3, R187, c[0x0][0x2d0], -R6 ;  /* 0x0000b400bb037a23 */ /* 0x002fe20000010806 */
[----:B--2---:R-:W-:-:S03]  /*4f10*/  F2FP.PACK_AB R11, R92, R93 ;  /* 0x0000005d5c0b723e */ /* 0x004fc600000000ff */
[----:B------:R1:W-:Y:S04]  /*4f20*/  MUFU.EX2 R91, R3 ;  /* 0x00000003005b7308 */ /* 0x0003e80000000800 */
        /* <DEDUP_REMOVED lines=15> */
[----:B------:R1:W-:Y:S03]  /*5020*/  MUFU.EX2 R88, R3 ;  /* 0x0000000300587308 */ /* 0x0003e60000000800 */
[----:B------:R-:W-:Y:S01]  /*5030*/  HMMA.16816.F32 R44, R8, R28, R44 ;  /* 0x0000001c082c723c */ /* 0x000fe2000000182c */
[----:B-1----:R-:W-:-:S04]  /*5040*/  FFMA.FTZ R3, R217, c[0x0][0x2d0], -R5 ;  /* 0x0000b400d9037a23 */ /* 0x002fc80000010805 */
[----:B------:R1:W-:Y:S02]  /*5050*/  MUFU.EX2 R79, R3 ;  /* 0x00000003004f7308 */ /* 0x0003e40000000800 */
[----:B-1----:R-:W-:-:S06]  /*5060*/  FFMA.FTZ R3, R220, c[0x0][0x2d0], -R5 ;  /* 0x0000b400dc037a23 */ /* 0x002fcc0000010805 */
[----:B------:R1:W4:Y:S02]  /*5070*/  MUFU.EX2 R78, R3 ;  /* 0x00000003004e7308 */ /* 0x0003240000000800 */
        /* <DEDUP_REMOVED lines=8> */
[----:B------:R-:W-:Y:S01]  /*5100*/  IMAD.MOV.U32 R167, RZ, RZ, R149 ;  /* 0x000000ffffa77224 */ /* 0x000fe200078e0095 */
[----:B------:R1:W-:Y:S01]  /*5110*/  MUFU.EX2 R74, R3 ;  /* 0x00000003004a7308 */ /* 0x0003e20000000800 */
[----:B------:R-:W-:Y:S01]  /*5120*/  IMAD.MOV.U32 R149, RZ, RZ, R150 ;  /* 0x000000ffff957224 */ /* 0x000fe200078e0096 */
[----:B------:R-:W-:Y:S01]  /*5130*/  MOV R150, R148 ;  /* 0x0000009400967202 */ /* 0x000fe20000000f00 */
[----:B------:R-:W-:-:S02]  /*5140*/  IMAD.MOV.U32 R148, RZ, RZ, R153 ;  /* 0x000000ffff947224 */ /* 0x000fc400078e0099 */
[----:B------:R-:W-:Y:S02]  /*5150*/  IMAD.MOV.U32 R153, RZ, RZ, R127 ;  /* 0x000000ffff997224 */ /* 0x000fe400078e007f */
[----:B------:R-:W-:Y:S01]  /*5160*/  IMAD.MOV.U32 R127, RZ, RZ, R126 ;  /* 0x000000ffff7f7224 */ /* 0x000fe200078e007e */
[----:B--2---:R-:W-:Y:S02]  /*5170*/  F2FP.PACK_AB R8, R90, R91 ;  /* 0x0000005b5a08723e */ /* 0x004fe400000000ff */
[----:B----4-:R-:W-:Y:S02]  /*5180*/  F2FP.PACK_AB R9, R78, R79 ;  /* 0x0000004f4e09723e */ /* 0x010fe400000000ff */
[----:B------:R-:W-:Y:S02]  /*5190*/  F2FP.PACK_AB R10, R88, R89 ;  /* 0x00000059580a723e */ /* 0x000fe400000000ff */
[----:B------:R-:W-:Y:S01]  /*51a0*/  F2FP.PACK_AB R11, R77, R75 ;  /* 0x0000004b4d0b723e */ /* 0x000fe200000000ff */
[----:B-1----:R-:W-:Y:S01]  /*51b0*/  FFMA.FTZ R3, R113, c[0x0][0x2d0], -R7 ;  /* 0x0000b40071037a23 */ /* 0x002fe20000010807 */
[----:B------:R-:W-:Y:S01]  /*51c0*/  MOV R126, R125 ;  /* 0x0000007d007e7202 */ /* 0x000fe20000000f00 */
[----:B------:R-:W-:-:S02]  /*51d0*/  IMAD.MOV.U32 R113, RZ, RZ, R114 ;  /* 0x000000ffff717224 */ /* 0x000fc400078e0072 */
[----:B------:R-:W-:Y:S01]  /*51e0*/  IMAD.MOV.U32 R114, RZ, RZ, R115 ;  /* 0x000000ffff727224 */ /* 0x000fe200078e0073 */
[----:B------:R-:W-:Y:S01]  /*51f0*/  MOV R115, R167 ;  /* 0x000000a700737202 */ /* 0x000fe20000000f00 */
[----:B------:R-:W-:Y:S01]  /*5200*/  IMAD.MOV.U32 R167, RZ, RZ, R149 ;  /* 0x000000ffffa77224 */ /* 0x000fe200078e0095 */
[----:B------:R1:W2:Y:S01]  /*5210*/  MUFU.EX2 R73, R3 ;  /* 0x0000000300497308 */ /* 0x0002a20000000800 */
[----:B------:R-:W-:Y:S02]  /*5220*/  IMAD.MOV.U32 R149, RZ, RZ, R150 ;  /* 0x000000ffff957224 */ /* 0x000fe400078e0096 */
[----:B------:R-:W-:Y:S01]  /*5230*/  IMAD.MOV.U32 R150, RZ, RZ, R148 ;  /* 0x000000ffff967224 */ /* 0x000fe200078e0094 */
[----:B------:R-:W-:Y:S01]  /*5240*/  MOV R148, R127 ;  /* 0x0000007f00947202 */ /* 0x000fe20000000f00 */
[----:B------:R-:W-:Y:S01]  /*5250*/  HMMA.16816.F32 R136, R8, R24, R136 ;  /* 0x000000180888723c */ /* 0x000fe20000001888 */
[----:B------:R-:W-:Y:S02]  /*5260*/  IMAD.MOV.U32 R125, RZ, RZ, R239 ;  /* 0x000000ffff7d7224 */ /* 0x000fe400078e00ef */
[----:B-1----:R-:W-:-:S05]  /*5270*/  FFMA.FTZ R3, R113, c[0x0][0x2d0], -R7 ;  /* 0x0000b40071037a23 */ /* 0x002fca0000010807 */
[C---:B------:R-:W-:Y:S01]  /*5280*/  HMMA.16816.F32 R144, R8.reuse, R26, R144 ;  /* 0x0000001a0890723c */ /* 0x040fe20000001890 */
[----:B------:R-:W-:Y:S01]  /*5290*/  IMAD.MOV.U32 R113, RZ, RZ, R114 ;  /* 0x000000ffff717224 */ /* 0x000fe200078e0072 */
[----:B------:R1:W5:Y:S01]  /*52a0*/  LDL.LU R239, [R1+0x3c] ;  /* 0x00003c0001ef7983 */ /* 0x0003620000300800 */
[----:B------:R-:W-:Y:S02]  /*52b0*/  IMAD.MOV.U32 R114, RZ, RZ, R115 ;  /* 0x000000ffff727224 */ /* 0x000fe400078e0073 */
[----:B------:R-:W-:Y:S01]  /*52c0*/  IMAD.MOV.U32 R115, RZ, RZ, R167 ;  /* 0x000000ffff737224 */ /* 0x000fe200078e00a7 */
[----:B------:R-:W-:Y:S01]  /*52d0*/  MOV R167, R149 ;  /* 0x0000009500a77202 */ /* 0x000fe20000000f00 */
[----:B------:R-:W-:Y:S01]  /*52e0*/  IMAD.MOV.U32 R149, RZ, RZ, R150 ;  /* 0x000000ffff957224 */ /* 0x000fe200078e0096 */
[----:B------:R4:W-:Y:S01]  /*52f0*/  MUFU.EX2 R72, R3 ;  /* 0x0000000300487308 */ /* 0x0009e20000000800 */
[----:B------:R-:W-:Y:S02]  /*5300*/  IMAD.MOV.U32 R150, RZ, RZ, R148 ;  /* 0x000000ffff967224 */ /* 0x000fe400078e0094 */
[----:B------:R-:W-:Y:S01]  /*5310*/  IMAD.MOV.U32 R148, RZ, RZ, R166 ;  /* 0x000000ffff947224 */ /* 0x000fe200078e00a6 */
[----:B------:R-:W-:Y:S01]  /*5320*/  MOV R166, R140 ;  /* 0x0000008c00a67202 */ /* 0x000fe20000000f00 */
[----:B------:R-:W-:Y:S01]  /*5330*/  IMAD.MOV.U32 R140, RZ, RZ, R141 ;  /* 0x000000ffff8c7224 */ /* 0x000fe200078e008d */
[----:B---3--:R-:W-:Y:S01]  /*5340*/  HMMA.16816.F32 R156, R8, R20, R156 ;  /* 0x00000014089c723c */ /* 0x008fe2000000189c */
[----:B------:R-:W-:-:S02]  /*5350*/  IMAD.MOV.U32 R127, RZ, RZ, R126 ;  /* 0x000000ffff7f7224 */ /* 0x000fc400078e007e */
[----:B----4-:R-:W-:Y:S02]  /*5360*/  FFMA.FTZ R3, R113, c[0x0][0x2d0], -R7 ;  /* 0x0000b40071037a23 */ /* 0x010fe40000010807 */
[----:B------:R-:W-:Y:S01]  /*5370*/  IMAD.MOV.U32 R113, RZ, RZ, R114 ;  /* 0x000000ffff717224 */ /* 0x000fe200078e0072 */
[----:B------:R-:W-:Y:S01]  /*5380*/  MOV R114, R115 ;  /* 0x0000007300727202 */ /* 0x000fe20000000f00 */
[----:B------:R-:W-:Y:S01]  /*5390*/  IMAD.MOV.U32 R115, RZ, RZ, R167 ;  /* 0x000000ffff737224 */ /* 0x000fe200078e00a7 */
[----:B------:R3:W-:Y:S01]  /*53a0*/  MUFU.EX2 R59, R3 ;  /* 0x00000003003b7308 */ /* 0x0007e20000000800 */
[----:B------:R-:W-:Y:S02]  /*53b0*/  IMAD.MOV.U32 R167, RZ, RZ, R149 ;  /* 0x000000ffffa77224 */ /* 0x000fe400078e0095 */
[----:B------:R-:W-:Y:S01]  /*53c0*/  IMAD.MOV.U32 R149, RZ, RZ, R150 ;  /* 0x000000ffff957224 */ /* 0x000fe200078e0096 */
[----:B------:R-:W-:Y:S01]  /*53d0*/  MOV R150, R148 ;  /* 0x0000009400967202 */ /* 0x000fe20000000f00 */
[----:B------:R-:W-:-:S02]  /*53e0*/  IMAD.MOV.U32 R148, RZ, RZ, R166 ;  /* 0x000000ffff947224 */ /* 0x000fc400078e00a6 */
[----:B------:R-:W-:Y:S01]  /*53f0*/  IMAD.MOV.U32 R141, RZ, RZ, R237 ;  /* 0x000000ffff8d7224 */ /* 0x000fe200078e00ed */
[----:B------:R-:W-:Y:S01]  /*5400*/  HMMA.16816.F32 R160, R8, R22, R160 ;  /* 0x0000001608a0723c */ /* 0x000fe200000018a0 */
[----:B------:R-:W-:Y:S02]  /*5410*/  IMAD.MOV.U32 R126, RZ, RZ, R125 ;  /* 0x000000ffff7e7224 */ /* 0x000fe400078e007d */
[----:B---3--:R-:W-:Y:S02]  /*5420*/  FFMA.FTZ R3, R113, c[0x0][0x2d0], -R0 ;  /* 0x0000b40071037a23 */ /* 0x008fe40000010800 */
[----:B------:R-:W-:Y:S02]  /*5430*/  IMAD.MOV.U32 R113, RZ, RZ, R114 ;  /* 0x000000ffff717224 */ /* 0x000fe400078e0072 */
[----:B------:R-:W-:Y:S01]  /*5440*/  IMAD.MOV.U32 R114, RZ, RZ, R115 ;  /* 0x000000ffff727224 */ /* 0x000fe200078e0073 */
[----:B------:R3:W-:Y:S01]  /*5450*/  MUFU.EX2 R58, R3 ;  /* 0x00000003003a7308 */ /* 0x0007e20000000800 */
[----:B------:R-:W-:Y:S01]  /*5460*/  IMAD.MOV.U32 R115, RZ, RZ, R167 ;  /* 0x000000ffff737224 */ /* 0x000fe200078e00a7 */
[----:B------:R-:W-:Y:S01]  /*5470*/  MOV R167, R149 ;  /* 0x0000009500a77202 */ /* 0x000fe20000000f00 */
[----:B------:R-:W-:-:S02]  /*5480*/  IMAD.MOV.U32 R149, RZ, RZ, R150 ;  /* 0x000000ffff957224 */ /* 0x000fc400078e0096 */
[----:B------:R-:W-:Y:S02]  /*5490*/  IMAD.MOV.U32 R150, RZ, RZ, R148 ;  /* 0x000000ffff967224 */ /* 0x000fe400078e0094 */
[----:B------:R-:W-:Y:S02]  /*54a0*/  IMAD.MOV.U32 R166, RZ, RZ, R141 ;  /* 0x000000ffffa67224 */ /* 0x000fe400078e008d */
[----:B------:R-:W-:Y:S01]  /*54b0*/  IMAD.MOV.U32 R141, RZ, RZ, R121 ;  /* 0x000000ffff8d7224 */ /* 0x000fe200078e0079 */
[----:B------:R-:W-:Y:S01]  /*54c0*/  HMMA.16816.F32 R172, R8, R16, R172 ;  /* 0x0000001008ac723c */ /* 0x000fe200000018ac */
[----:B------:R-:W-:Y:S02]  /*54d0*/  IMAD.MOV.U32 R125, RZ, RZ, R124 ;  /* 0x000000ffff7d7224 */ /* 0x000fe400078e007c */
[----:B---3--:R-:W-:Y:S02]  /*54e0*/  FFMA.FTZ R3, R113, c[0x0][0x2d0], -R0 ;  /* 0x0000b40071037a23 */ /* 0x008fe40000010800 */
[----:B------:R-:W-:-:S03]  /*54f0*/  IMAD.MOV.U32 R148, RZ, RZ, R166 ;  /* 0x000000ffff947224 */ /* 0x000fc600078e00a6 */
[----:B------:R-:W-:Y:S01]  /*5500*/  HMMA.16816.F32 R176, R8, R18, R84 ;  /* 0x0000001208b0723c */ /* 0x000fe20000001854 */
[----:B------:R-:W-:-:S07]  /*5510*/  IMAD.MOV.U32 R113, RZ, RZ, R114 ;  /* 0x000000ffff717224 */ /* 0x000fce00078e0072 */
[C---:B------:R-:W-:Y:S01]  /*5520*/  HMMA.16816.F32 R80, R8.reuse, R12, R80 ;  /* 0x0000000c0850723c */ /* 0x040fe20000001850 */
[----:B------:R-:W-:Y:S01]  /*5530*/  IMAD.MOV.U32 R114, RZ, RZ, R115 ;  /* 0x000000ffff727224 */ /* 0x000fe200078e0073 */
[----:B------:R-:W-:Y:S01]  /*5540*/  MOV R115, R167 ;  /* 0x000000a700737202 */ /* 0x000fe20000000f00 */
[----:B------:R-:W-:Y:S01]  /*5550*/  IMAD.MOV.U32 R167, RZ, RZ, R149 ;  /* 0x000000ffffa77224 */ /* 0x000fe200078e0095 */
[----:B------:R3:W4:Y:S01]  /*5560*/  MUFU.EX2 R57, R3 ;  /* 0x0000000300397308 */ /* 0x0007220000000800 */
[----:B------:R-:W-:Y:S01]  /*5570*/  IMAD.MOV.U32 R149, RZ, RZ, R150 ;  /* 0x000000ffff957224 */ /* 0x000fe200078e0096 */
[----:B------:R-:W-:Y:S01]  /*5580*/  MOV R166, R141 ;  /* 0x0000008d00a67202 */ /* 0x000fe20000000f00 */
[----:B------:R-:W-:Y:S01]  /*5590*/  IMAD.MOV.U32 R150, RZ, RZ, R148 ;  /* 0x000000ffff967224 */ /* 0x000fe200078e0094 */
[----:B------:R-:W-:Y:S01]  /*55a0*/  HMMA.16816.F32 R68, R8, R14, R68 ;  /* 0x0000000e0844723c */ /* 0x000fe20000001844 */
[----:B------:R-:W-:Y:S02]  /*55b0*/  MOV R121, R236 ;  /* 0x000000ec00797202 */ /* 0x000fe40000000f00 */
[----:B------:R-:W-:Y:S01]  /*55c0*/  MOV R124, R238 ;  /* 0x000000ee007c7202 */ /* 0x000fe20000000f00 */
[----:B---3--:R-:W-:Y:S01]  /*55d0*/  FFMA.FTZ R3, R113, c[0x0][0x2d0], -R0 ;  /* 0x0000b40071037a23 */ /* 0x008fe20000010800 */
[----:B------:R-:W-:Y:S01]  /*55e0*/  MOV R148, R166 ;  /* 0x000000a600947202 */ /* 0x000fe20000000f00 */
[----:B------:R-:W-:Y:S01]  /*55f0*/  IMAD.MOV.U32 R113, RZ, RZ, R114 ;  /* 0x000000ffff717224 */ /* 0x000fe200078e0072 */
[----:B--2---:R-:W-:Y:S01]  /*5600*/  F2FP.PACK_AB R8, R73, R74 ;  /* 0x0000004a4908723e */ /* 0x004fe200000000ff */
[----:B------:R-:W-:Y:S01]  /*5610*/  IMAD.MOV.U32 R114, RZ, RZ, R115 ;  /* 0x000000ffff727224 */ /* 0x000fe200078e0073 */
[----:B------:R-:W-:Y:S01]  /*5620*/  MOV R115, R167 ;  /* 0x000000a700737202 */ /* 0x000fe20000000f00 */
[----:B------:R2:W-:Y:S01]  /*5630*/  MUFU.EX2 R56, R3 ;  /* 0x0000000300387308 */ /* 0x0005e20000000800 */
[----:B------:R-:W-:Y:S01]  /*5640*/  IMAD.MOV.U32 R167, RZ, RZ, R149 ;  /* 0x000000ffffa77224 */ /* 0x000fe200078e0095 */
[----:B----4-:R-:W-:Y:S01]  /*5650*/  F2FP.PACK_AB R9, R57, R58 ;  /* 0x0000003a3909723e */ /* 0x010fe200000000ff */
[----:B------:R-:W-:Y:S01]  /*5660*/  IMAD.MOV.U32 R149, RZ, RZ, R150 ;  /* 0x000000ffff957224 */ /* 0x000fe200078e0096 */
[----:B------:R-:W-:Y:S01]  /*5670*/  F2FP.PACK_AB R10, R59, R72 ;  /* 0x000000483b0a723e */ /* 0x000fe200000000ff */
[----:B------:R-:W-:Y:S01]  /*5680*/  IMAD.MOV.U32 R166, RZ, RZ, R234 ;  /* 0x000000ffffa67224 */ /* 0x000fe200078e00ea */
[----:B------:R1:W5:Y:S01]  /*5690*/  LDL.LU R238, [R1+0x38] ;  /* 0x0000380001ee7983 */ /* 0x0003620000300800 */
[----:B--2---:R-:W-:Y:S01]  /*56a0*/  FFMA.FTZ R3, R113, c[0x0][0x2d0], -R0 ;  /* 0x0000b40071037a23 */ /* 0x004fe20000010800 */
[----:B------:R-:W-:Y:S01]  /*56b0*/  MOV R113, R114 ;  /* 0x0000007200717202 */ /* 0x000fe20000000f00 */
[----:B------:R-:W-:Y:S01]  /*56c0*/  IMAD.MOV.U32 R114, RZ, RZ, R115 ;  /* 0x000000ffff727224 */ /* 0x000fe200078e0073 */
[----:B------:R1:W5:Y:S01]  /*56d0*/  LDL.LU R237, [R1+0x34] ;  /* 0x0000340001ed7983 */ /* 0x0003620000300800 */
[----:B------:R2:W3:Y:S01]  /*56e0*/  MUFU.EX2 R31, R3 ;  /* 0x00000003001f7308 */ /* 0x0004e20000000800 */
[----:B------:R-:W-:-:S02]  /*56f0*/  IMAD.MOV.U32 R115, RZ, RZ, R167 ;  /* 0x000000ffff737224 */ /* 0x000fc400078e00a7 */
[----:B------:R-:W-:Y:S01]  /*5700*/  IMAD.MOV.U32 R167, RZ, RZ, R149 ;  /* 0x000000ffffa77224 */ /* 0x000fe200078e0095 */
[----:B------:R1:W5:Y:S01]  /*5710*/  LDL.LU R236, [R1+0x30] ;  /* 0x0000300001ec7983 */ /* 0x0003620000300800 */
[----:B------:R-:W-:Y:S01]  /*5720*/  IMAD.MOV.U32 R150, RZ, RZ, R148 ;  /* 0x000000ffff967224 */ /* 0x000fe200078e0094 */
[----:B------:R-:W-:Y:S01]  /*5730*/  MOV R148, R166 ;  /* 0x000000a600947202 */ /* 0x000fe20000000f00 */
[----:B------:R-:W-:Y:S02]  /*5740*/  IMAD.MOV.U32 R141, RZ, RZ, R235 ;  /* 0x000000ffff8d7224 */ /* 0x000fe400078e00eb */
[----:B--2---:R-:W-:Y:S01]  /*5750*/  FFMA.FTZ R3, R113, c[0x0][0x2d0], -R6 ;  /* 0x0000b40071037a23 */ /* 0x004fe20000010806 */
[----:B------:R-:W-:Y:S01]  /*5760*/  MOV R149, R150 ;  /* 0x0000009600957202 */ /* 0x000fe20000000f00 */
[----:B------:R-:W-:Y:S01]  /*5770*/  IMAD.MOV.U32 R113, RZ, RZ, R114 ;  /* 0x000000ffff717224 */ /* 0x000fe200078e0072 */
[----:B------:R-:W-:Y:S01]  /*5780*/  MOV R114, R115 ;  /* 0x0000007300727202 */ /* 0x000fe20000000f00 */
[----:B------:R2:W-:Y:S01]  /*5790*/  MUFU.EX2 R29, R3 ;  /* 0x00000003001d7308 */ /* 0x0005e20000000800 */
[----:B------:R-:W-:Y:S01]  /*57a0*/  IMAD.MOV.U32 R115, RZ, RZ, R167 ;  /* 0x000000ffff737224 */ /* 0x000fe200078e00a7 */
[----:B---3--:R-:W-:Y:S01]  /*57b0*/  F2FP.PACK_AB R11, R31, R56 ;  /* 0x000000381f0b723e */ /* 0x008fe200000000ff */
[----:B------:R-:W-:Y:S01]  /*57c0*/  IMAD.MOV.U32 R166, RZ, RZ, R155 ;  /* 0x000000ffffa67224 */ /* 0x000fe200078e009b */
[----:B------:R1:W5:Y:S01]  /*57d0*/  LDL.LU R235, [R1+0x2c] ;  /* 0x00002c0001eb7983 */ /* 0x0003620000300800 */
[----:B------:R-:W-:-:S02]  /*57e0*/  IMAD.MOV.U32 R155, RZ, RZ, R120 ;  /* 0x000000ffff9b7224 */ /* 0x000fc400078e0078 */
[----:B------:R-:W-:Y:S01]  /*57f0*/  IMAD.MOV.U32 R150, RZ, RZ, R148 ;  /* 0x000000ffff967224 */ /* 0x000fe200078e0094 */
[----:B------:R1:W5:Y:S01]  /*5800*/  LDL.LU R234, [R1+0x28] ;  /* 0x0000280001ea7983 */ /* 0x0003620000300800 */
[----:B------:R-:W-:Y:S02]  /*5810*/  IMAD.MOV.U32 R167, RZ, RZ, R149 ;  /* 0x000000ffffa77224 */ /* 0x000fe400078e0095 */
[----:B--2---:R-:W-:Y:S02]  /*5820*/  FFMA.FTZ R3, R113, c[0x0][0x2d0], -R6 ;  /* 0x0000b40071037a23 */ /* 0x004fe40000010806 */
[----:B------:R-:W-:Y:S01]  /*5830*/  IMAD.MOV.U32 R113, RZ, RZ, R114 ;  /* 0x000000ffff717224 */ /* 0x000fe200078e0072 */
[----:B------:R-:W-:Y:S01]  /*5840*/  MOV R114, R115 ;  /* 0x0000007300727202 */ /* 0x000fe20000000f00 */
[----:B------:R2:W3:Y:S01]  /*5850*/  MUFU.EX2 R30, R3 ;  /* 0x00000003001e7308 */ /* 0x0004e20000000800 */
[----:B------:R-:W-:Y:S02]  /*5860*/  IMAD.MOV.U32 R148, RZ, RZ, R166 ;  /* 0x000000ffff947224 */ /* 0x000fe400078e00a6 */
[----:B------:R-:W-:Y:S01]  /*5870*/  IMAD.MOV.U32 R166, RZ, RZ, R155 ;  /* 0x000000ffffa67224 */ /* 0x000fe200078e009b */
[----:B------:R-:W-:Y:S01]  /*5880*/  MOV R155, R164 ;  /* 0x000000a4009b7202 */ /* 0x000fe20000000f00 */
[----:B------:R-:W-:-:S02]  /*5890*/  IMAD.MOV.U32 R164, RZ, RZ, R165 ;  /* 0x000000ffffa47224 */ /* 0x000fc400078e00a5 */
[----:B------:R-:W-:Y:S01]  /*58a0*/  IMAD.MOV.U32 R115, RZ, RZ, R167 ;  /* 0x000000ffff737224 */ /* 0x000fe200078e00a7 */
[C---:B------:R-:W-:Y:S01]  /*58b0*/  HMMA.16816.F32 R60, R8.reuse, R26, R60 ;  /* 0x0000001a083c723c */ /* 0x040fe2000000183c */
[----:B------:R-:W-:Y:S02]  /*58c0*/  IMAD.MOV.U32 R165, RZ, RZ, R232 ;  /* 0x000000ffffa57224 */ /* 0x000fe400078e00e8 */
[----:B------:R-:W-:Y:S02]  /*58d0*/  IMAD.MOV.U32 R120, RZ, RZ, R233 ;  /* 0x000000ffff787224 */ /* 0x000fe400078e00e9 */
[----:B------:R-:W-:Y:S02]  /*58e0*/  IMAD.MOV.U32 R149, RZ, RZ, R150 ;  /* 0x000000ffff957224 */ /* 0x000fe400078e0096 */
[----:B--2---:R-:W-:Y:S01]  /*58f0*/  FFMA.FTZ R3, R113, c[0x0][0x2d0], -R6 ;  /* 0x0000b40071037a23 */ /* 0x004fe20000010806 */
[----:B------:R-:W-:Y:S01]  /*5900*/  HMMA.16816.F32 R64, R8, R24, R64 ;  /* 0x000000180840723c */ /* 0x000fe20000001840 */
[----:B------:R1:W5:Y:S02]  /*5910*/  LDL.LU R233, [R1+0x24] ;  /* 0x0000240001e97983 */ /* 0x0003640000300800 */
[----:B------:R2:W-:Y:S01]  /*5920*/  MUFU.EX2 R28, R3 ;  /* 0x00000003001c7308 */ /* 0x0005e20000000800 */
[----:B------:R-:W-:Y:S01]  /*5930*/  MOV R150, R148 ;  /* 0x0000009400967202 */ /* 0x000fe20000000f00 */
[----:B------:R-:W-:Y:S01]  /*5940*/  IMAD.MOV.U32 R148, RZ, RZ, R166 ;  /* 0x000000ffff947224 */ /* 0x000fe200078e00a6 */
[----:B------:R1:W5:Y:S01]  /*5950*/  LDL.LU R232, [R1+0x20] ;  /* 0x0000200001e87983 */ /* 0x0003620000300800 */
[----:B------:R-:W-:-:S02]  /*5960*/  IMAD.MOV.U32 R166, RZ, RZ, R155 ;  /* 0x000000ffffa67224 */ /* 0x000fc400078e009b */
[----:B------:R-:W-:Y:S01]  /*5970*/  IMAD.MOV.U32 R155, RZ, RZ, R164 ;  /* 0x000000ffff9b7224 */ /* 0x000fe200078e00a4 */
[----:B------:R-:W-:Y:S01]  /*5980*/  MOV R164, R165 ;  /* 0x000000a500a47202 */ /* 0x000fe20000000f00 */
[----:B------:R-:W-:Y:S02]  /*5990*/  IMAD.MOV.U32 R167, RZ, RZ, R149 ;  /* 0x000000ffffa77224 */ /* 0x000fe400078e0095 */
[----:B------:R-:W-:Y:S02]  /*59a0*/  IMAD.MOV.U32 R165, RZ, RZ, R153 ;  /* 0x000000ffffa57224 */ /* 0x000fe400078e0099 */
[----:B--2---:R-:W-:Y:S02]  /*59b0*/  FFMA.FTZ R3, R114, c[0x0][0x2d0], -R6 ;  /* 0x0000b40072037a23 */ /* 0x004fe40000010806 */
[----:B------:R-:W-:Y:S02]  /*59c0*/  IMAD.MOV.U32 R149, RZ, RZ, R150 ;  /* 0x000000ffff957224 */ /* 0x000fe400078e0096 */
[----:B------:R2:W-:Y:S01]  /*59d0*/  MUFU.EX2 R26, R3 ;  /* 0x00000003001a7308 */ /* 0x0005e20000000800 */
[----:B------:R-:W-:Y:S01]  /*59e0*/  MOV R150, R148 ;  /* 0x0000009400967202 */ /* 0x000fe20000000f00 */
[----:B------:R-:W-:-:S02]  /*59f0*/  IMAD.MOV.U32 R153, RZ, RZ, R135 ;  /* 0x000000ffff997224 */ /* 0x000fc400078e0087 */
[----:B------:R-:W-:Y:S01]  /*5a00*/  IMAD.MOV.U32 R148, RZ, RZ, R166 ;  /* 0x000000ffff947224 */ /* 0x000fe200078e00a6 */
[----:B------:R-:W-:Y:S01]  /*5a10*/  HMMA.16816.F32 R48, R8, R22, R48 ;  /* 0x000000160830723c */ /* 0x000fe20000001830 */
[----:B------:R-:W-:Y:S01]  /*5a20*/  IMAD.MOV.U32 R166, RZ, RZ, R155 ;  /* 0x000000ffffa67224 */ /* 0x000fe200078e009b */
[----:B------:R1:W5:Y:S01]  /*5a30*/  LDL.LU R135, [R1+0x1c] ;  /* 0x00001c0001877983 */ /* 0x0003620000300800 */
[----:B------:R-:W-:Y:S01]  /*5a40*/  IMAD.MOV.U32 R155, RZ, RZ, R164 ;  /* 0x000000ffff9b7224 */ /* 0x000fe200078e00a4 */
[----:B------:R-:W-:Y:S01]  /*5a50*/  MOV R164, R165 ;  /* 0x000000a500a47202 */ /* 0x000fe20000000f00 */
[----:B------:R-:W-:Y:S02]  /*5a60*/  IMAD.MOV.U32 R165, RZ, RZ, R153 ;  /* 0x000000ffffa57224 */ /* 0x000fe400078e0099 */
[----:B--2---:R-:W-:Y:S02]  /*5a70*/  FFMA.FTZ R3, R115, c[0x0][0x2d0], -R5 ;  /* 0x0000b40073037a23 */ /* 0x004fe40000010805 */
[----:B------:R-:W-:-:S02]  /*5a80*/  IMAD.MOV.U32 R170, RZ, RZ, R167 ;  /* 0x000000ffffaa7224 */ /* 0x000fc400078e00a7 */
[----:B------:R2:W-:Y:S01]  /*5a90*/  MUFU.EX2 R25, R3 ;  /* 0x0000000300197308 */ /* 0x0005e20000000800 */
[----:B------:R-:W-:Y:S01]  /*5aa0*/  IMAD.MOV.U32 R114, RZ, RZ, R155 ;  /* 0x000000ffff727224 */ /* 0x000fe200078e009b */
[----:B------:R-:W-:Y:S01]  /*5ab0*/  MOV R155, R165 ;  /* 0x000000a5009b7202 */ /* 0x000fe20000000f00 */
[----:B------:R-:W-:Y:S02]  /*5ac0*/  IMAD.MOV.U32 R153, RZ, RZ, R154 ;  /* 0x000000ffff997224 */ /* 0x000fe400078e009a */
[----:B------:R-:W-:Y:S02]  /*5ad0*/  IMAD.MOV.U32 R169, RZ, RZ, R150 ;  /* 0x000000ffffa97224 */ /* 0x000fe400078e0096 */
[----:B------:R-:W-:Y:S01]  /*5ae0*/  IMAD.MOV.U32 R154, RZ, RZ, R152 ;  /* 0x000000ffff9a7224 */ /* 0x000fe200078e0098 */
[----:B------:R-:W-:Y:S01]  /*5af0*/  MOV R152, R76 ;  /* 0x0000004c00987202 */ /* 0x000fe20000000f00 */
[----:B--2---:R-:W-:Y:S01]  /*5b00*/  FFMA.FTZ R3, R219, c[0x0][0x2d0], -R5 ;  /* 0x0000b400db037a23 */ /* 0x004fe20000010805 */
[----:B------:R-:W-:Y:S01]  /*5b10*/  HMMA.16816.F32 R52, R8, R20, R52 ;  /* 0x000000140834723c */ /* 0x000fe20000001834 */
[----:B------:R-:W-:-:S02]  /*5b20*/  IMAD.MOV.U32 R113, RZ, RZ, R166 ;  /* 0x000000ffff717224 */ /* 0x000fc400078e00a6 */
[----:B------:R-:W-:Y:S01]  /*5b30*/  IMAD.MOV.U32 R168, RZ, RZ, R149 ;  /* 0x000000ffffa87224 */ /* 0x000fe200078e0095 */
[----:B------:R2:W4:Y:S01]  /*5b40*/  MUFU.EX2 R24, R3 ;  /* 0x0000000300187308 */ /* 0x0005220000000800 */
[----:B------:R-:W-:Y:S01]  /*5b50*/  IMAD.MOV.U32 R115, RZ, RZ, R164 ;  /* 0x000000ffff737224 */ /* 0x000fe200078e00a4 */
[----:B------:R-:W-:Y:S01]  /*5b60*/  MOV R112, R148 ;  /* 0x0000009400707202 */ /* 0x000fe20000000f00 */
[----:B------:R-:W-:Y:S01]  /*5b70*/  IMAD.MOV.U32 R207, RZ, RZ, R155 ;  /* 0x000000ffffcf7224 */ /* 0x000fe200078e009b */
[C---:B------:R-:W-:Y:S01]  /*5b80*/  HMMA.16816.F32 R44, R8.reuse, R12, R44 ;  /* 0x0000000c082c723c */ /* 0x040fe2000000182c */
[----:B------:R-:W-:Y:S01]  /*5b90*/  IMAD.MOV.U32 R208, RZ, RZ, R154 ;  /* 0x000000ffffd07224 */ /* 0x000fe200078e009a */
[----:B------:R-:W-:Y:S01]  /*5ba0*/  MOV R154, R152 ;  /* 0x00000098009a7202 */ /* 0x000fe20000000f00 */
[--C-:B------:R-:W-:Y:S01]  /*5bb0*/  FFMA.FTZ R6, R114, c[0x0][0x2d0], -R0.reuse ;  /* 0x0000b40072067a23 */ /* 0x100fe20000010800 */
[----:B------:R1:W-:Y:S01]  /*5bc0*/  MUFU.EX2 R21, R4 ;  /* 0x0000000400157308 */ /* 0x0003e20000000800 */
[----:B------:R-:W-:Y:S01]  /*5bd0*/  IMAD.MOV.U32 R206, RZ, RZ, R153 ;  /* 0x000000ffffce7224 */ /* 0x000fe200078e0099 */
[----:B------:R-:W4:Y:S02]  /*5be0*/  LDSM.16.MT88.4 R148, [R228+0x3100] ;  /* 0x00310000e494783b */ /* 0x000f240000004200 */
[C---:B------:R-:W-:Y:S02]  /*5bf0*/  HMMA.16816.F32 R40, R8.reuse, R14, R40 ;  /* 0x0000000e0828723c */ /* 0x040fe40000001828 */
[----:B------:R4:W5:Y:S01]  /*5c00*/  LDL.LU R76, [R1+0x18] ;  /* 0x00001800014c7983 */ /* 0x0009620000300800 */
[----:B------:R-:W-:Y:S01]  /*5c10*/  FFMA.FTZ R12, R115, c[0x0][0x2d0], -R0 ;  /* 0x0000b400730c7a23 */ /* 0x000fe20000010800 */
[----:B------:R-:W-:Y:S01]  /*5c20*/  MOV R152, R141 ;  /* 0x0000008d00987202 */ /* 0x000fe20000000f00 */
[----:B--2---:R-:W-:Y:S01]  /*5c30*/  FFMA.FTZ R3, R222, c[0x0][0x2d0], -R5 ;  /* 0x0000b400de037a23 */ /* 0x004fe20000010805 */
[----:B------:R-:W-:Y:S01]  /*5c40*/  MOV R141, R120 ;  /* 0x00000078008d7202 */ /* 0x000fe20000000f00 */
[----:B------:R-:W-:Y:S01]  /*5c50*/  IMAD.MOV.U32 R155, RZ, RZ, R143 ;  /* 0x000000ffff9b7224 */ /* 0x000fe200078e008f */
[C---:B------:R-:W-:Y:S01]  /*5c60*/  HMMA.16816.F32 R32, R8.reuse, R16, R32 ;  /* 0x000000100820723c */ /* 0x040fe20000001820 */
[----:B------:R2:W-:Y:S01]  /*5c70*/  MUFU.EX2 R23, R3 ;  /* 0x0000000300177308 */ /* 0x0005e20000000800 */
[----:B------:R-:W-:Y:S01]  /*5c80*/  IMAD.MOV.U32 R115, RZ, RZ, R142 ;  /* 0x000000ffff737224 */ /* 0x000fe200078e008e */
[----:B------:R-:W-:Y:S01]  /*5c90*/  MOV R114, R125 ;  /* 0x0000007d00727202 */ /* 0x000fe20000000f00 */
[----:B-1----:R-:W-:Y:S01]  /*5ca0*/  FFMA.FTZ R4, R113, c[0x0][0x2d0], -R0 ;  /* 0x0000b40071047a23 */ /* 0x002fe20000010800 */
[----:B------:R-:W1:Y:S01]  /*5cb0*/  LDSM.16.MT88.4 R164, [R231+0x3100] ;  /* 0x00310000e7a4783b */ /* 0x000e620000004200 */
[----:B------:R-:W-:Y:S01]  /*5cc0*/  IMAD.MOV.U32 R153, RZ, RZ, R140 ;  /* 0x000000ffff997224 */ /* 0x000fe200078e008c */
[----:B---3--:R-:W-:Y:S01]  /*5cd0*/  F2FP.PACK_AB R184, R30, R29 ;  /* 0x0000001d1eb8723e */ /* 0x008fe200000000ff */
[----:B------:R-:W-:Y:S01]  /*5ce0*/  FFMA.FTZ R0, R226, c[0x0][0x2d0], -R0 ;  /* 0x0000b400e2007a23 */ /* 0x000fe20000010800 */
[----:B------:R-:W-:Y:S01]  /*5cf0*/  HMMA.16816.F32 R36, R8, R18, R36 ;  /* 0x000000120824723c */ /* 0x000fe20000001824 */
[----:B------:R-:W-:Y:S01]  /*5d00*/  FADD.FTZ R13, R223, R211 ;  /* 0x000000d3df0d7221 */ /* 0x000fe20000010000 */
[----:B------:R3:W-:Y:S01]  /*5d10*/  MUFU.EX2 R9, R4 ;  /* 0x0000000400097308 */ /* 0x0007e20000000800 */
[----:B------:R-:W-:Y:S01]  /*5d20*/  IMAD.MOV.U32 R143, RZ, RZ, R123 ;  /* 0x000000ffff8f7224 */ /* 0x000fe200078e007b */
[----:B------:R-:W1:Y:S01]  /*5d30*/  LDSM.16.MT88.4 R16, [R230+0x3100] ;  /* 0x00310000e610783b */ /* 0x000e620000004200 */
[----:B------:R-:W-:Y:S01]  /*5d40*/  IMAD.MOV.U32 R142, RZ, RZ, R122 ;  /* 0x000000ffff8e7224 */ /* 0x000fe200078e007a */
[----:B----4-:R-:W-:Y:S01]  /*5d50*/  F2FP.PACK_AB R185, R24, R25 ;  /* 0x0000001918b9723e */ /* 0x010fe200000000ff */
[----:B------:R-:W-:Y:S01]  /*5d60*/  IMAD.MOV.U32 R140, RZ, RZ, R121 ;  /* 0x000000ffff8c7224 */ /* 0x000fe200078e0079 */
[----:B------:R-:W-:Y:S01]  /*5d70*/  F2FP.PACK_AB R186, R26, R28 ;  /* 0x0000001c1aba723e */ /* 0x000fe200000000ff */
[----:B--2---:R-:W-:Y:S01]  /*5d80*/  FFMA.FTZ R3, R170, c[0x0][0x2d0], -R5 ;  /* 0x0000b400aa037a23 */ /* 0x004fe20000010805 */
[----:B------:R-:W-:Y:S01]  /*5d90*/  MUFU.EX2 R11, R12 ;  /* 0x0000000c000b7308 */ /* 0x000fe20000000800 */
[----:B------:R-:W-:-:S02]  /*5da0*/  FFMA.FTZ R5, R169, c[0x0][0x2d0], -R7 ;  /* 0x0000b400a9057a23 */ /* 0x000fc40000010807 */
[----:B------:R-:W-:-:S05]  /*5db0*/  IMAD.MOV.U32 R113, RZ, RZ, R141 ;  /* 0x000000ffff717224 */ /* 0x000fca00078e008d */
[----:B------:R2:W4:Y:S01]  /*5dc0*/  MUFU.EX2 R22, R3 ;  /* 0x0000000300167308 */ /* 0x0005220000000800 */
[----:B---3--:R-:W-:Y:S02]  /*5dd0*/  FADD.FTZ R4, R155, R115 ;  /* 0x000000739b047221 */ /* 0x008fe40000010000 */
[----:B------:R-:W-:Y:S02]  /*5de0*/  IMAD.MOV.U32 R115, RZ, RZ, R124 ;  /* 0x000000ffff737224 */ /* 0x000fe400078e007c */
[----:B------:R-:W-:-:S03]  /*5df0*/  FADD.FTZ R4, R142, R4 ;  /* 0x000000048e047221 */ /* 0x000fc60000010000 */
[----:B------:R3:W-:Y:S01]  /*5e00*/  MUFU.EX2 R15, R5 ;  /* 0x00000005000f7308 */ /* 0x0007e20000000800 */
[----:B--2---:R-:W-:-:S07]  /*5e10*/  FFMA.FTZ R3, R168, c[0x0][0x2d0], -R7 ;  /* 0x0000b400a8037a23 */ /* 0x004fce0000010807 */
[----:B------:R2:W-:Y:S01]  /*5e20*/  MUFU.EX2 R12, R0 ;  /* 0x00000000000c7308 */ /* 0x0005e20000000800 */
[----:B------:R-:W-:Y:S01]  /*5e30*/  FFMA.FTZ R7, R112, c[0x0][0x2d0], -R7 ;  /* 0x0000b40070077a23 */ /* 0x000fe20000010807 */
[----:B----4-:R-:W-:Y:S01]  /*5e40*/  F2FP.PACK_AB R187, R22, R23 ;  /* 0x0000001716bb723e */ /* 0x010fe200000000ff */
[----:B------:R-:W-:Y:S02]  /*5e50*/  IMAD.MOV.U32 R112, RZ, RZ, R140 ;  /* 0x000000ffff707224 */ /* 0x000fe400078e008c */
[----:B---3--:R-:W-:-:S03]  /*5e60*/  FADD.FTZ R5, R227, R224 ;  /* 0x000000e0e3057221 */ /* 0x008fc60000010000 */
[----:B------:R3:W4:Y:S01]  /*5e70*/  MUFU.EX2 R20, R3 ;  /* 0x0000000300147308 */ /* 0x0007220000000800 */
[C---:B------:R-:W-:Y:S07]  /*5e80*/  HMMA.16816.F32 R136, R184.reuse, R148, R136 ;  /* 0x00000094b888723c */ /* 0x040fee0000001888 */
[----:B------:R1:W1:Y:S01]  /*5e90*/  MUFU.EX2 R10, R6 ;  /* 0x00000006000a7308 */ /* 0x0002620000000800 */
[----:B--2---:R-:W-:Y:S01]  /*5ea0*/  FADD.FTZ R0, R152, R13 ;  /* 0x0000000d98007221 */ /* 0x004fe20000010000 */
[----:B------:R-:W-:Y:S01]  /*5eb0*/  HMMA.16816.F32 R144, R184, R150, R144 ;  /* 0x00000096b890723c */ /* 0x000fe20000001890 */
[----:B---3--:R-:W-:-:S05]  /*5ec0*/  FADD.FTZ R3, R154, R153 ;  /* 0x000000999a037221 */ /* 0x008fca0000010000 */
[----:B------:R2:W3:Y:S01]  /*5ed0*/  MUFU.EX2 R14, R7 ;  /* 0x00000007000e7308 */ /* 0x0004e20000000800 */
[----:B----4-:R-:W-:Y:S01]  /*5ee0*/  F2FP.PACK_AB R124, R20, R21 ;  /* 0x00000015147c723e */ /* 0x010fe200000000ff */
[----:B-1----:R-:W-:Y:S01]  /*5ef0*/  HMMA.16816.F32 R156, R184, R164, R156 ;  /* 0x000000a4b89c723c */ /* 0x002fe2000000189c */
[----:B------:R-:W-:Y:S01]  /*5f00*/  FADD.FTZ R6, R143, R5 ;  /* 0x000000058f067221 */ /* 0x000fe20000010000 */
[----:B------:R-:W-:Y:S01]  /*5f10*/  F2FP.PACK_AB R125, R10, R9 ;  /* 0x000000090a7d723e */ /* 0x000fe200000000ff */
[----:B------:R-:W-:Y:S01]  /*5f20*/  FADD.FTZ R5, R127, R3 ;  /* 0x000000037f057221 */ /* 0x000fe20000010000 */
[----:B------:R-:W-:Y:S01]  /*5f30*/  F2FP.PACK_AB R127, R12, R11 ;  /* 0x0000000b0c7f723e */ /* 0x000fe200000000ff */
[----:B------:R-:W-:-:S03]  /*5f40*/  FADD.FTZ R3, R206, R4 ;  /* 0x00000004ce037221 */ /* 0x000fc60000010000 */
[C---:B------:R-:W-:Y:S01]  /*5f50*/  HMMA.16816.F32 R160, R184.reuse, R166, R160 ;  /* 0x000000a6b8a0723c */ /* 0x040fe200000018a0 */
[----:B------:R-:W-:Y:S02]  /*5f60*/  FADD.FTZ R5, R207, R5 ;  /* 0x00000005cf057221 */ /* 0x000fe40000010000 */
[----:B------:R-:W-:Y:S02]  /*5f70*/  FADD.FTZ R4, R116, R3 ;  /* 0x0000000374047221 */ /* 0x000fe40000010000 */
[----:B--2---:R-:W-:Y:S01]  /*5f80*/  FADD.FTZ R7, R126, R0 ;  /* 0x000000007e077221 */ /* 0x004fe20000010000 */
[----:B---3--:R-:W-:Y:S01]  /*5f90*/  F2FP.PACK_AB R126, R14, R15 ;  /* 0x0000000f0e7e723e */ /* 0x008fe200000000ff */
[----:B------:R-:W-:Y:S01]  /*5fa0*/  FADD.FTZ R0, R208, R6 ;  /* 0x00000006d0007221 */ /* 0x000fe20000010000 */
[----:B------:R-:W-:Y:S01]  /*5fb0*/  HMMA.16816.F32 R172, R184, R180, R172 ;  /* 0x000000b4b8ac723c */ /* 0x000fe200000018ac */
[----:B------:R-:W-:Y:S02]  /*5fc0*/  FADD.FTZ R7, R247, R7 ;  /* 0x00000007f7077221 */ /* 0x000fe40000010000 */
[----:B------:R-:W-:-:S02]  /*5fd0*/  FADD.FTZ R6, R213, R0 ;  /* 0x00000000d5067221 */ /* 0x000fc40000010000 */
[----:B------:R-:W-:Y:S02]  /*5fe0*/  FADD.FTZ R3, R117, R5 ;  /* 0x0000000575037221 */ /* 0x000fe40000010000 */
        /* <DEDUP_REMOVED lines=46> */
[-C--:B------:R-:W-:Y:S01]  /*62d0*/  HMMA.16816.F32 R184, R184, R18.reuse, R68 ;  /* 0x00000012b8b8723c */ /* 0x080fe20000001844 */
        /* <DEDUP_REMOVED lines=36> */
[----:B------:R-:W-:Y:S01]  /*6520*/  FADD.FTZ R252, R90, R252 ;  /* 0x000000fc5afc7221 */ /* 0x000fe20000010000 */
[----:B------:R1:W-:Y:S01]  /*6530*/  STL [R1], R0 ;  /* 0x0000000001007387 */ /* 0x0003e20000100800 */
        /* <DEDUP_REMOVED lines=19> */
[----:B------:R-:W-:Y:S05]  /*6670*/  @!P2 BRA `(.L_x_800) ;  /* 0x000043200000a947 */ /* 0x000fea0003800000 */
[----:B-1---5:R-:W-:Y:S01]  /*6680*/  SHF.R.S32.HI R115, RZ, 0x1f, R76 ;  /* 0x0000001fff737819 */ /* 0x022fe2000001144c */
[----:B------:R-:W-:Y:S01]  /*6690*/  IMAD.MOV.U32 R3, RZ, RZ, R132 ;  /* 0x000000ffff037224 */ /* 0x000fe200078e0084 */
[----:B------:R-:W-:Y:S01]  /*66a0*/  MOV R0, R133 ;  /* 0x0000008500007202 */ /* 0x000fe20000000f00 */
[----:B------:R-:W-:Y:S01]  /*66b0*/  IMAD.MOV.U32 R134, RZ, RZ, R2 ;  /* 0x000000ffff867224 */ /* 0x000fe200078e0002 */
[----:B------:R-:W-:Y:S01]  /*66c0*/  MOV R128, R131 ;  /* 0x0000008300807202 */ /* 0x000fe20000000f00 */
[C---:B------:R-:W-:Y:S01]  /*66d0*/  IMAD.SHL.U32 R246, R76.reuse, 0x2, RZ ;  /* 0x000000024cf67824 */ /* 0x040fe200078e00ff */
[----:B------:R-:W-:Y:S01]  /*66e0*/  SHF.L.U64.HI R247, R76, 0x1, R115 ;  /* 0x000000014cf77819 */ /* 0x000fe20000010273 */
[----:B------:R-:W-:-:S03]  /*66f0*/  UIADD3 UR9, UR9, -0x2, URZ ;  /* 0xfffffffe09097890 */ /* 0x000fc6000fffe03f */
[----:B------:R-:W2:Y:S02]  /*6700*/  LDL R115, [R1+0x8] ;  /* 0x0000080001737983 */ /* 0x000ea40000100800 */
[----:B--2---:R-:W-:Y:S01]  /*6710*/  SHF.L.U32 R245, R115, 0x1, RZ ;  /* 0x0000000173f57819 */ /* 0x004fe200000006ff */
[----:B------:R-:W-:Y:S06]  /*6720*/  BRA `(.L_x_801) ;  /* 0x0000040000007947 */ /* 0x000fec0003800000 */
.L_x_803:
[----:B------:R-:W2:Y:S01]  /*6730*/  LDL R130, [R1+0x4] ;  /* 0x0000040001827983 */ /* 0x000ea20000100800 */
[----:B------:R-:W-:Y:S01]  /*6740*/  UIMAD UR4, UR9, 0x70, UR11 ;  /* 0x00000070090478a4 */ /* 0x000fe2000f8e020b */
[----:B------:R-:W-:Y:S05]  /*6750*/  IMAD.MOV.U32 R248, RZ, RZ, RZ ;  /* 0x000000fffff87224 */ /* 0x000fea00078e00ff */
[----:B------:R-:W-:Y:S05]  /*6760*/  IMAD.U32 R129, RZ, RZ, UR4 ;  /* 0x00000004ff817e24 */ /* 0x000fea000f8e00ff */
[----:B--2---:R-:W-:Y:S05]  /*6770*/  IADD3 R129, R129, -0x70, R130 ;  /* 0xffffff9081817810 */ /* 0x004fea0007ffe082 */
        /* <DEDUP_REMOVED lines=59> */
.L_x_801:
[----:B------:R-:W-:Y:S04]  /*6b30*/  DEPBAR.LE SB0, 0x0 ;  /* 0x000080000000791a */ /* 0x000fe80000000000 */
[----:B------:R-:W-:Y:S01]  /*6b40*/  BAR.SYNC.DEFER_BLOCKING 0x0 ;  /* 0x0000000000007b1d */ /* 0x000fe20000010000 */
[C---:B------:R-:W-:Y:S01]  /*6b50*/  IMAD.WIDE.U32 R52, R249.reuse, c[0x0][0x208], RZ ;  /* 0x00008200f9347a25 */ /* 0x040fe200078e00ff */
[----:B------:R-:W-:Y:S01]  /*6b60*/  SHF.R.S32.HI R2, RZ, 0x1f, R249 ;  /* 0x0000001fff027819 */ /* 0x000fe200000114f9 */
[----:B------:R-:W-:Y:S04]  /*6b70*/  UISETP.GE.AND UP0, UPT, UR9, 0x1, UPT ;  /* 0x000000010900788c */ /* 0x000fe8000bf06270 */
[----:B------:R-:W-:Y:S04]  /*6b80*/  IMAD R2, R2, c[0x0][0x208], RZ ;  /* 0x0000820002027a24 */ /* 0x000fe800078e02ff */
[----:B------:R-:W-:Y:S04]  /*6b90*/  IMAD R2, R249, c[0x0][0x20c], R2 ;  /* 0x00008300f9027a24 */ /* 0x000fe800078e0202 */
[----:B------:R-:W-:Y:S01]  /*6ba0*/  IMAD.IADD R53, R53, 0x1, R2 ;  /* 0x0000000135357824 */ /* 0x000fe200078e0202 */
[----:B------:R-:W-:Y:S03]  /*6bb0*/  SHF.R.S32.HI R2, RZ, 0x1f, R248 ;  /* 0x0000001fff027819 */ /* 0x000fe600000114f8 */
[----:B------:R-:W-:Y:S04]  /*6bc0*/  IMAD.WIDE.U32 R60, R248, c[0x0][0x218], R52 ;  /* 0x00008600f83c7a25 */ /* 0x000fe800078e0034 */
[----:B------:R-:W-:Y:S01]  /*6bd0*/  IMAD R2, R2, c[0x0][0x218], RZ ;  /* 0x0000860002027a24 */ /* 0x000fe200078e02ff */
[----:B------:R-:W-:Y:S01]  /*6be0*/  LDSM.16.M88.4 R112, [R234+0x7100] ;  /* 0x00710000ea70783b */ /* 0x000fe20000000200 */
[----:B------:R-:W-:Y:S02]  /*6bf0*/  IADD3 R84, P2, R60, UR22, RZ ;  /* 0x000000163c547c10 */ /* 0x000fe4000ff5e0ff */
[----:B------:R-:W-:Y:S03]  /*6c00*/  IMAD R2, R248, c[0x0][0x21c], R2 ;  /* 0x00008700f8027a24 */ /* 0x000fe600078e0202 */
[----:B------:R-:W1:Y:S06]  /*6c10*/  LDSM.16.M88.4 R16, [R135+0x3900] ;  /* 0x003900008710783b */ /* 0x000e6c0000000200 */
[----:B------:R-:W2:Y:S06]  /*6c20*/  LDSM.16.M88.4 R108, [R234+0x9100] ;  /* 0x00910000ea6c783b */ /* 0x000eac0000000200 */
[----:B------:R-:W3:Y:S06]  /*6c30*/  LDSM.16.M88.4 R32, [R135+0x4100] ;  /* 0x004100008720783b */ /* 0x000eec0000000200 */
[----:B------:R-:W4:Y:S06]  /*6c40*/  LDSM.16.M88.4 R48, [R135+0x4900] ;  /* 0x004900008730783b */ /* 0x000f2c0000000200 */
[----:B------:R-:W5:Y:S06]  /*6c50*/  LDSM.16.M88.4 R64, [R135+0x5100] ;  /* 0x005100008740783b */ /* 0x000f6c0000000200 */
[----:B------:R-:W3:Y:S06]  /*6c60*/  LDSM.16.M88.4 R80, [R135+0x5900] ;  /* 0x005900008750783b */ /* 0x000eec0000000200 */
[----:B------:R-:W-:Y:S01]  /*6c70*/  LDSM.16.M88.4 R96, [R135+0x6100] ;  /* 0x006100008760783b */ /* 0x000fe20000000200 */
[-C--:B-1----:R-:W-:Y:S05]  /*6c80*/  HMMA.16816.F32 R4, R112, R16.reuse, RZ ;  /* 0x000000107004723c */ /* 0x082fea00000018ff */
[----:B------:R-:W-:Y:S03]  /*6c90*/  LDSM.16.M88.4 R188, [R135+0x6900] ;  /* 0x0069000087bc783b */ /* 0x000fe60000000200 */
[C---:B--2---:R-:W-:Y:S03]  /*6ca0*/  HMMA.16816.F32 R8, R108.reuse, R16, RZ ;  /* 0x000000106c08723c */ /* 0x044fe600000018ff */
[----:B------:R-:W-:Y:S06]  /*6cb0*/  LDSM.16.M88.4 R192, [R237+0x7100] ;  /* 0x00710000edc0783b */ /* 0x000fec0000000200 */
[----:B------:R-:W-:Y:S01]  /*6cc0*/  LDSM.16.M88.4 R196, [R238] ;  /* 0x00000000eec4783b */ /* 0x000fe20000000200 */
[-C--:B------:R-:W-:Y:S05]  /*6cd0*/  HMMA.16816.F32 R12, R108, R18.reuse, RZ ;  /* 0x000000126c0c723c */ /* 0x080fea00000018ff */
[----:B------:R-:W-:Y:S03]  /*6ce0*/  LDSM.16.M88.4 R200, [R237+0x9100] ;  /* 0x00910000edc8783b */ /* 0x000fe60000000200 */
[C---:B------:R-:W-:Y:S03]  /*6cf0*/  HMMA.16816.F32 R16, R112.reuse, R18, RZ ;  /* 0x000000127010723c */ /* 0x040fe600000018ff */
[----:B------:R-:W-:Y:S05]  /*6d00*/  LDSM.16.M88.4 R204, [R244] ;  /* 0x00000000f4cc783b */ /* 0x000fea0000000200 */
[-C--:B---3--:R-:W-:Y:S01]  /*6d10*/  HMMA.16816.F32 R20, R112, R32.reuse, RZ ;  /* 0x000000207014723c */ /* 0x088fe200000018ff */
[----:B------:R-:W-:Y:S06]  /*6d20*/  LDSM.16.M88.4 R208, [R243] ;  /* 0x00000000f3d0783b */ /* 0x000fec0000000200 */
[----:B------:R-:W-:Y:S01]  /*6d30*/  LDSM.16.M88.4 R212, [R242] ;  /* 0x00000000f2d4783b */ /* 0x000fe20000000200 */
[C---:B------:R-:W-:Y:S05]  /*6d40*/  HMMA.16816.F32 R24, R108.reuse, R32, RZ ;  /* 0x000000206c18723c */ /* 0x040fea00000018ff */
[----:B------:R-:W-:Y:S03]  /*6d50*/  LDSM.16.M88.4 R216, [R241] ;  /* 0x00000000f1d8783b */ /* 0x000fe60000000200 */
[-C--:B------:R-:W-:Y:S03]  /*6d60*/  HMMA.16816.F32 R28, R108, R34.reuse, RZ ;  /* 0x000000226c1c723c */ /* 0x080fe600000018ff */
[----:B------:R-:W-:Y:S05]  /*6d70*/  LDSM.16.M88.4 R220, [R240] ;  /* 0x00000000f0dc783b */ /* 0x000fea0000000200 */
[C---:B------:R-:W-:Y:S01]  /*6d80*/  HMMA.16816.F32 R32, R112.reuse, R34, RZ ;  /* 0x000000227020723c */ /* 0x040fe200000018ff */
[----:B------:R-:W-:Y:S07]  /*6d90*/  LDSM.16.M88.4 R224, [R239] ;  /* 0x00000000efe0783b */ /* 0x000fee0000000200 */
[-C--:B----4-:R-:W-:Y:S08]  /*6da0*/  HMMA.16816.F32 R36, R112, R48.reuse, RZ ;  /* 0x000000307024723c */ /* 0x090ff000000018ff */
[C---:B------:R-:W-:Y:S08]  /*6db0*/  HMMA.16816.F32 R40, R108.reuse, R48, RZ ;  /* 0x000000306c28723c */ /* 0x040ff000000018ff */
[-C--:B------:R-:W-:Y:S08]  /*6dc0*/  HMMA.16816.F32 R44, R108, R50.reuse, RZ ;  /* 0x000000326c2c723c */ /* 0x080ff000000018ff */
[C---:B------:R-:W-:Y:S08]  /*6dd0*/  HMMA.16816.F32 R48, R112.reuse, R50, RZ ;  /* 0x000000327030723c */ /* 0x040ff000000018ff */
[-C--:B-----5:R-:W-:Y:S08]  /*6de0*/  HMMA.16816.F32 R52, R112, R64.reuse, RZ ;  /* 0x000000407034723c */ /* 0x0a0ff000000018ff */
[C---:B------:R-:W-:Y:S07]  /*6df0*/  HMMA.16816.F32 R56, R108.reuse, R64, RZ ;  /* 0x000000406c38723c */ /* 0x040fee00000018ff */
[----:B------:R-:W-:Y:S02]  /*6e00*/  IADD3.X R64, R61, UR5, R2, P2, !PT ;  /* 0x000000053d407c10 */ /* 0x000fe400097fe402 */
[-C--:B------:R-:W-:Y:S03]  /*6e10*/  HMMA.16816.F32 R60, R108, R66.reuse, RZ ;  /* 0x000000426c3c723c */ /* 0x080fe600000018ff */
[C---:B------:R-:W-:Y:S04]  /*6e20*/  LEA R2, P2, R84.reuse, c[0x0][0x1f8], 0x1 ;  /* 0x00007e0054027a11 */ /* 0x040fe800078408ff */
[----:B------:R-:W-:Y:S01]  /*6e30*/  LEA.HI.X R84, R84, c[0x0][0x1fc], R64, 0x1, P2 ;  /* 0x00007f0054547a11 */ /* 0x000fe200010f0c40 */
[----:B------:R-:W1:Y:S01]  /*6e40*/  SHFL.IDX PT, R86, R2, RZ, 0x181f ;  /* 0x00181fff02567589 */ /* 0x000e6200000e0000 */
[C---:B------:R-:W-:Y:S05]  /*6e50*/  HMMA.16816.F32 R64, R112.reuse, R66, RZ ;  /* 0x000000427040723c */ /* 0x040fea00000018ff */
[----:B------:R-:W2:Y:S03]  /*6e60*/  SHFL.IDX PT, R85, R84, RZ, 0x181f ;  /* 0x00181fff54557589 */ /* 0x000ea600000e0000 */
[-C--:B------:R-:W-:Y:S03]  /*6e70*/  HMMA.16816.F32 R68, R112, R80.reuse, RZ ;  /* 0x000000507044723c */ /* 0x080fe600000018ff */
[----:B------:R-:W3:Y:S05]  /*6e80*/  SHFL.IDX PT, R88, R2, 0x1, 0x181f ;  /* 0x00381f0002587f89 */ /* 0x000eea00000e0000 */
[C---:B------:R-:W-:Y:S01]  /*6e90*/  HMMA.16816.F32 R72, R108.reuse, R80, RZ ;  /* 0x000000506c48723c */ /* 0x040fe200000018ff */
[----:B------:R-:W4:Y:S03]  /*6ea0*/  SHFL.IDX PT, R89, R84, 0x1, 0x181f ;  /* 0x00381f0054597f89 */ /* 0x000f2600000e0000 */
[-C--:B-1----:R-:W-:Y:S04]  /*6eb0*/  IADD3 R86, P2, R86, R246.reuse, RZ ;  /* 0x000000f656567210 */ /* 0x082fe80007f5e0ff */
[-C--:B------:R-:W-:Y:S01]  /*6ec0*/  HMMA.16816.F32 R76, R108, R82.reuse, RZ ;  /* 0x000000526c4c723c */ /* 0x080fe200000018ff */
[----:B------:R-:W1:Y:S03]  /*6ed0*/  SHFL.IDX PT, R94, R2, 0x2, 0x181f ;  /* 0x00581f00025e7f89 */ /* 0x000e6600000e0000 */
[--C-:B--2---:R-:W-:Y:S03]  /*6ee0*/  IMAD.X R87, R85, 0x1, R247.reuse, P2 ;  /* 0x0000000155577824 */ /* 0x104fe600010e06f7 */
[----:B------:R-:W2:Y:S01]  /*6ef0*/  SHFL.IDX PT, R92, R2, 0x3, 0x181f ;  /* 0x00781f00025c7f89 */ /* 0x000ea200000e0000 */
[C---:B------:R-:W-:Y:S04]  /*6f00*/  HMMA.16816.F32 R80, R112.reuse, R82, RZ ;  /* 0x000000527050723c */ /* 0x040fe800000018ff */
[-C--:B---3--:R-:W-:Y:S01]  /*6f10*/  IADD3 R88, P5, R88, R246.reuse, RZ ;  /* 0x000000f658587210 */ /* 0x088fe20007fbe0ff */
[----:B------:R3:W-:Y:S04]  /*6f20*/  LDGSTS.E.BYPASS.LTC128B.128 [R245+0x100], [R86.64], !P3 ;  /* 0x0010000056f57fae */ /* 0x0007e8000d901d4c */
[--C-:B----4-:R-:W-:Y:S02]  /*6f30*/  IMAD.X R89, R89, 0x1, R247.reuse, P5 ;  /* 0x0000000159597824 */ /* 0x110fe400028e06f7 */
[----:B------:R-:W4:Y:S06]  /*6f40*/  SHFL.IDX PT, R91, R84, 0x2, 0x181f ;  /* 0x00581f00545b7f89 */ /* 0x000f2c00000e0000 */
[----:B------:R-:W5:Y:S01]  /*6f50*/  SHFL.IDX PT, R90, R84, 0x3, 0x181f ;  /* 0x00781f00545a7f89 */ /* 0x000f6200000e0000 */
[-C--:B-1----:R-:W-:Y:S05]  /*6f60*/  IADD3 R94, P4, R94, R246.reuse, RZ ;  /* 0x000000f65e5e7210 */ /* 0x082fea0007f9e0ff */
[----:B------:R-:W-:Y:S01]  /*6f70*/  SHFL.IDX PT, R104, R84, 0x4, 0x181f ;  /* 0x00981f0054687f89 */ /* 0x000fe200000e0000 */
[-C--:B--2---:R-:W-:Y:S05]  /*6f80*/  IADD3 R92, P2, R92, R246.reuse, RZ ;  /* 0x000000f65c5c7210 */ /* 0x084fea0007f5e0ff */
[----:B------:R-:W-:Y:S06]  /*6f90*/  SHFL.IDX PT, R103, R84, 0x5, 0x181f ;  /* 0x00b81f0054677f89 */ /* 0x000fec00000e0000 */
[----:B------:R3:W-:Y:S01]  /*6fa0*/  SHFL.IDX PT, R101, R84, 0x6, 0x181f ;  /* 0x00d81f0054657f89 */ /* 0x0007e200000e0000 */
[--C-:B----4-:R-:W-:Y:S05]  /*6fb0*/  IMAD.X R95, R91, 0x1, R247.reuse, P4 ;  /* 0x000000015b5f7824 */ /* 0x110fea00020e06f7 */
[----:B------:R1:W-:Y:S01]  /*6fc0*/  LDGSTS.E.BYPASS.LTC128B.128 [R245+0x900], [R88.64], !P3 ;  /* 0x0090000058f57fae */ /* 0x0003e2000d901d4c */
[--C-:B-----5:R-:W-:Y:S05]  /*6fd0*/  IMAD.X R93, R90, 0x1, R247.reuse, P2 ;  /* 0x000000015a5d7824 */ /* 0x120fea00010e06f7 */
[----:B------:R-:W2:Y:S06]  /*6fe0*/  SHFL.IDX PT, R100, R2, 0x4, 0x181f ;  /* 0x00981f0002647f89 */ /* 0x000eac00000e0000 */
[----:B------:R-:W4:Y:S01]  /*6ff0*/  SHFL.IDX PT, R102, R2, 0x5, 0x181f ;  /* 0x00b81f0002667f89 */ /* 0x000f2200000e0000 */
[-C--:B---3--:R-:W-:Y:S05]  /*7000*/  HMMA.16816.F32 R84, R112, R96.reuse, RZ ;  /* 0x000000607054723c */ /* 0x088fea00000018ff */
[----:B------:R-:W3:Y:S06]  /*7010*/  SHFL.IDX PT, R2, R2, 0x6, 0x181f ;  /* 0x00d81f0002027f89 */ /* 0x000eec00000e0000 */
[----:B------:R5:W-:Y:S01]  /*7020*/  LDGSTS.E.BYPASS.LTC128B.128 [R245+0x1100], [R94.64], !P3 ;  /* 0x011000005ef57fae */ /* 0x000be2000d901d4c */
[C---:B-1----:R-:W-:Y:S05]  /*7030*/  HMMA.16816.F32 R88, R108.reuse, R96, RZ ;  /* 0x000000606c58723c */ /* 0x042fea00000018ff */
[----:B------:R5:W-:Y:S02]  /*7040*/  LDGSTS.E.BYPASS.LTC128B.128 [R245+0x1900], [R92.64], !P3 ;  /* 0x019000005cf57fae */ /* 0x000be4000d901d4c */
[-C--:B--2---:R-:W-:Y:S02]  /*7050*/  IADD3 R96, P5, R100, R246.reuse, RZ ;  /* 0x000000f664607210 */ /* 0x084fe40007fbe0ff */
[-C--:B----4-:R-:W-:Y:S03]  /*7060*/  IADD3 R102, P4, R102, R246.reuse, RZ ;  /* 0x000000f666667210 */ /* 0x090fe60007f9e0ff */
[--C-:B------:R-:W-:Y:S02]  /*7070*/  IMAD.X R97, R104, 0x1, R247.reuse, P5 ;  /* 0x0000000168617824 */ /* 0x100fe400028e06f7 */
[--C-:B------:R-:W-:Y:S01]  /*7080*/  IMAD.X R103, R103, 0x1, R247.reuse, P4 ;  /* 0x0000000167677824 */ /* 0x100fe200020e06f7 */
[----:B---3--:R-:W-:Y:S02]  /*7090*/  IADD3 R100, P2, R2, R246, RZ ;  /* 0x000000f602647210 */ /* 0x008fe40007f5e0ff */
[----:B------:R1:W-:Y:S03]  /*70a0*/  LDGSTS.E.BYPASS.LTC128B.128 [R245+0x2100], [R96.64], !P3 ;  /* 0x0210000060f57fae */ /* 0x0003e6000d901d4c */
[----:B------:R-:W-:Y:S01]  /*70b0*/  IMAD.X R101, R101, 0x1, R247, P2 ;  /* 0x0000000165657824 */ /* 0x000fe200010e06f7 */
[----:B------:R-:W-:Y:S02]  /*70c0*/  PLOP3.LUT P2, PT, PT, PT, UP0, 0x80, 0x0 ;  /* 0x000000000000781c */ /* 0x000fe40003f4f008 */
[----:B------:R2:W-:Y:S06]  /*70d0*/  LDGSTS.E.BYPASS.LTC128B.128 [R245+0x2900], [R102.64], !P3 ;  /* 0x0290000066f57fae */ /* 0x0005ec000d901d4c */
[----:B------:R2:W-:Y:S01]  /*70e0*/  LDGSTS.E.BYPASS.LTC128B.128 [R245+0x3100], [R100.64], !P3 ;  /* 0x0310000064f57fae */ /* 0x0005e2000d901d4c */
[-C--:B-----5:R-:W-:Y:S05]  /*70f0*/  HMMA.16816.F32 R92, R108, R98.reuse, RZ ;  /* 0x000000626c5c723c */ /* 0x0a0fea00000018ff */
[----:B------:R-:W0:Y:S03]  /*7100*/  LDGDEPBAR ;  /* 0x00000000000079af */ /* 0x000e260000000000 */
[C---:B-1----:R-:W-:Y:S08]  /*7110*/  HMMA.16816.F32 R96, R112.reuse, R98, RZ ;  /* 0x000000627060723c */ /* 0x042ff000000018ff */
        /* <DEDUP_REMOVED lines=38> */
[----:B------:R-:W5:Y:S07]  /*7380*/  LDSM.16.M88.4 R200, [R233+0x5100] ;  /* 0x00510000e9c8783b */ /* 0x000f6e0000000200 */
        /* <DEDUP_REMOVED lines=11> */
[----:B------:R-:W-:Y:S07]  /*7440*/  LDSM.16.M88.4 R208, [R232] ;  /* 0x00000000e8d0783b */ /* 0x000fee0000000200 */
[-C--:B----4-:R-:W-:Y:S08]  /*7450*/  HMMA.16816.F32 R36, R188, R212.reuse, R36 ;  /* 0x000000d4bc24723c */ /* 0x090ff00000001824 */
[C---:B------:R-:W-:Y:S08]  /*7460*/  HMMA.16816.F32 R40, R204.reuse, R212, R40 ;  /* 0x000000d4cc28723c */ /* 0x040ff00000001828 */
[-C--:B------:R-:W-:Y:S08]  /*7470*/  HMMA.16816.F32 R44, R204, R214.reuse, R44 ;  /* 0x000000d6cc2c723c */ /* 0x080ff0000000182c */
[C---:B------:R-:W-:Y:S01]  /*7480*/  HMMA.16816.F32 R48, R188.reuse, R214, R48 ;  /* 0x000000d6bc30723c */ /* 0x040fe20000001830 */
[----:B------:R-:W-:Y:S07]  /*7490*/  LDSM.16.M88.4 R212, [R236+0x9100] ;  /* 0x00910000ecd4783b */ /* 0x000fee0000000200 */
[-C--:B-----5:R-:W-:Y:S08]  /*74a0*/  HMMA.16816.F32 R52, R188, R200.reuse, R52 ;  /* 0x000000c8bc34723c */ /* 0x0a0ff00000001834 */
        /* <DEDUP_REMOVED lines=14> */
[-C--:B-1----:R-:W-:Y:S08]  /*7590*/  HMMA.16816.F32 R100, R188, R196.reuse, R100 ;  /* 0x000000c4bc64723c */ /* 0x082ff00000001864 */
[C---:B------:R-:W-:Y:S08]  /*75a0*/  HMMA.16816.F32 R104, R204.reuse, R196, R104 ;  /* 0x000000c4cc68723c */ /* 0x040ff00000001868 */
[-C--:B------:R-:W-:Y:S01]  /*75b0*/  HMMA.16816.F32 R108, R204, R198.reuse, R108 ;  /* 0x000000c6cc6c723c */ /* 0x080fe2000000186c */
[----:B------:R-:W1:Y:S07]  /*75c0*/  LDSM.16.M88.4 R204, [R232+0x2000] ;  /* 0x00200000e8cc783b */ /* 0x000e6e0000000200 */
[----:B------:R-:W-:Y:S01]  /*75d0*/  HMMA.16816.F32 R112, R188, R198, R112 ;  /* 0x000000c6bc70723c */ /* 0x000fe20000001870 */
[----:B------:R-:W5:Y:S06]  /*75e0*/  LDSM.16.M88.4 R188, [R232+0x2800] ;  /* 0x00280000e8bc783b */ /* 0x000f6c0000000200 */
[----:B------:R-:W1:Y:S01]  /*75f0*/  LDSM.16.M88.4 R196, [R232+0x3000] ;  /* 0x00300000e8c4783b */ /* 0x000e620000000200 */
[-C--:B--2---:R-:W-:Y:S01]  /*7600*/  HMMA.16816.F32 R4, R200, R208.reuse, R4 ;  /* 0x000000d0c804723c */ /* 0x084fe20000001804 */
[----:B------:R-:W-:Y:S04]  /*7610*/  DEPBAR.LE SB0, 0x0 ;  /* 0x000080000000791a */ /* 0x000fe80000000000 */
[----:B------:R-:W-:Y:S03]  /*7620*/  BAR.SYNC.DEFER_BLOCKING 0x0 ;  /* 0x0000000000007b1d */ /* 0x000fe60000010000 */
[C---:B------:R-:W-:Y:S08]  /*7630*/  HMMA.16816.F32 R8, R212.reuse, R208, R8 ;  /* 0x000000d0d408723c */ /* 0x040ff00000001808 */
[-C--:B------:R-:W-:Y:S08]  /*7640*/  HMMA.16816.F32 R12, R212, R210.reuse, R12 ;  /* 0x000000d2d40c723c */ /* 0x080ff0000000180c */
[C---:B------:R-:W-:Y:S08]  /*7650*/  HMMA.16816.F32 R16, R200.reuse, R210, R16 ;  /* 0x000000d2c810723c */ /* 0x040ff00000001810 */
[-C--:B---3--:R-:W-:Y:S08]  /*7660*/  HMMA.16816.F32 R20, R200, R216.reuse, R20 ;  /* 0x000000d8c814723c */ /* 0x088ff00000001814 */
[C---:B------:R-:W-:Y:S08]  /*7670*/  HMMA.16816.F32 R24, R212.reuse, R216, R24 ;  /* 0x000000d8d418723c */ /* 0x040ff00000001818 */
[-C--:B------:R-:W-:Y:S08]  /*7680*/  HMMA.16816.F32 R28, R212, R218.reuse, R28 ;  /* 0x000000dad41c723c */ /* 0x080ff0000000181c */
[C---:B------:R-:W-:Y:S08]  /*7690*/  HMMA.16816.F32 R32, R200.reuse, R218, R32 ;  /* 0x000000dac820723c */ /* 0x040ff00000001820 */
[-C--:B------:R-:W-:Y:S08]  /*76a0*/  HMMA.16816.F32 R36, R200, R220.reuse, R36 ;  /* 0x000000dcc824723c */ /* 0x080ff00000001824 */
[C---:B------:R-:W-:Y:S08]  /*76b0*/  HMMA.16816.F32 R40, R212.reuse, R220, R40 ;  /* 0x000000dcd428723c */ /* 0x040ff00000001828 */
[-C--:B------:R-:W-:Y:S08]  /*76c0*/  HMMA.16816.F32 R44, R212, R222.reuse, R44 ;  /* 0x000000ded42c723c */ /* 0x080ff0000000182c */
[C---:B------:R-:W-:Y:S08]  /*76d0*/  HMMA.16816.F32 R48, R200.reuse, R222, R48 ;  /* 0x000000dec830723c */ /* 0x040ff00000001830 */
[-C--:B----4-:R-:W-:Y:S08]  /*76e0*/  HMMA.16816.F32 R52, R200, R192.reuse, R52 ;  /* 0x000000c0c834723c */ /* 0x090ff00000001834 */
[C---:B------:R-:W-:Y:S08]  /*76f0*/  HMMA.16816.F32 R56, R212.reuse, R192, R56 ;  /* 0x000000c0d438723c */ /* 0x040ff00000001838 */
[-C--:B------:R-:W-:Y:S08]  /*7700*/  HMMA.16816.F32 R60, R212, R194.reuse, R60 ;  /* 0x000000c2d43c723c */ /* 0x080ff0000000183c */
[C---:B------:R-:W-:Y:S08]  /*7710*/  HMMA.16816.F32 R64, R200.reuse, R194, R64 ;  /* 0x000000c2c840723c */ /* 0x040ff00000001840 */
[-C--:B-1----:R-:W-:Y:S08]  /*7720*/  HMMA.16816.F32 R68, R200, R204.reuse, R68 ;  /* 0x000000ccc844723c */ /* 0x082ff00000001844 */
        /* <DEDUP_REMOVED lines=10> */
[----:B------:R-:W-:Y:S01]  /*77d0*/  HMMA.16816.F32 R112, R200, R198, R112 ;  /* 0x000000c6c870723c */ /* 0x000fe20000001870 */
[----:B------:R-:W-:-:S07]  /*77e0*/  @P2 BRA `(.L_x_803) ;  /* 0xffffef4000002947 */ /* 0x000fce000383ffff */
.L_x_802:
[----:B--2---:R-:W-:Y:S01]  /*77f0*/  FMNMX.FTZ R133, R4, R0, !PT ;  /* 0x0000000004857209 */ /* 0x004fe20007810000 */
        /* <DEDUP_REMOVED lines=105> */
[----:B--2---:R-:W-:Y:S01]  /*7e90*/  FMNMX.FTZ R2, R2, R132, !PT ;  /* 0x0000008402027209 */ /* 0x004fe20007810000 */
[----:B------:R-:W1:Y:S01]  /*7ea0*/  SHFL.BFLY PT, R188, R133, 0x1, 0x1f ;  /* 0x0c201f0085bc7f89 */ /* 0x000e6200000e0000 */
[----:B------:R-:W-:Y:S02]  /*7eb0*/  FMNMX.FTZ R130, R79, R130, !PT ;  /* 0x000000824f827209 */ /* 0x000fe40007810000 */
[----:B------:R-:W-:Y:S02]  /*7ec0*/  FMNMX.FTZ R129, R108, R129, !PT ;  /* 0x000000816c817209 */ /* 0x000fe40007810000 */
[----:B------:R-:W-:Y:S02]  /*7ed0*/  FMNMX.FTZ R130, R90, R130, !PT ;  /* 0x000000825a827209 */ /* 0x000fe40007810000 */
[----:B------:R-:W-:Y:S01]  /*7ee0*/  FMNMX.FTZ R129, R109, R129, !PT ;  /* 0x000000816d817209 */ /* 0x000fe20007810000 */
[----:B------:R-:W2:Y:S01]  /*7ef0*/  SHFL.BFLY PT, R132, R2, 0x1, 0x1f ;  /* 0x0c201f0002847f89 */ /* 0x000ea200000e0000 */
[----:B------:R-:W-:Y:S02]  /*7f00*/  FMNMX.FTZ R130, R91, R130, !PT ;  /* 0x000000825b827209 */ /* 0x000fe40007810000 */
[----:B------:R-:W-:Y:S01]  /*7f10*/  ISETP.LT.AND P2, PT, RZ, UR9, PT ;  /* 0x00000009ff007c0c */ /* 0x000fe2000bf41270 */
[----:B------:R-:W-:Y:S01]  /*7f20*/  UIADD3 UR9, UR9, -0x1, URZ ;  /* 0xffffffff09097890 */ /* 0x000fe2000fffe03f */
[----:B------:R-:W-:Y:S03]  /*7f30*/  FMNMX.FTZ R130, R94, R130, !PT ;  /* 0x000000825e827209 */ /* 0x000fe60007810000 */
[----:B------:R-:W3:Y:S01]  /*7f40*/  SHFL.BFLY PT, R131, R129, 0x2, 0x1f ;  /* 0x0c401f0081837f89 */ /* 0x000ee200000e0000 */
[----:B------:R-:W-:Y:S04]  /*7f50*/  FMNMX.FTZ R130, R95, R130, !PT ;  /* 0x000000825f827209 */ /* 0x000fe80007810000 */
[----:B------:R-:W-:Y:S02]  /*7f60*/  FMNMX.FTZ R130, R106, R130, !PT ;  /* 0x000000826a827209 */ /* 0x000fe40007810000 */
[----:B-1----:R-:W-:Y:S05]  /*7f70*/  FMNMX.FTZ R133, R133, R188, !PT ;  /* 0x000000bc85857209 */ /* 0x002fea0007810000 */
[C---:B------:R-:W-:Y:S02]  /*7f80*/  FMUL.FTZ R188, R133.reuse, c[0x0][0x2d0] ;  /* 0x0000b40085bc7a20 */ /* 0x040fe40000410000 */
[----:B------:R-:W-:Y:S01]  /*7f90*/  FADD.FTZ R0, -R133, R0 ;  /* 0x0000000085007221 */ /* 0x000fe20000010100 */
[----:B--2---:R-:W-:Y:S01]  /*7fa0*/  FMNMX.FTZ R132, R2, R132, !PT ;  /* 0x0000008402847209 */ /* 0x004fe20007810000 */
[--C-:B------:R-:W-:Y:S02]  /*7fb0*/  FFMA.FTZ R20, R20, c[0x0][0x2d0], -R188.reuse ;  /* 0x0000b40014147a23 */ /* 0x100fe400000108bc */
[--C-:B------:R-:W-:Y:S02]  /*7fc0*/  FFMA.FTZ R21, R21, c[0x0][0x2d0], -R188.reuse ;  /* 0x0000b40015157a23 */ /* 0x100fe400000108bc */
[----:B------:R-:W-:Y:S01]  /*7fd0*/  MUFU.EX2 R202, R20 ;  /* 0x0000001400ca7308 */ /* 0x000fe20000000800 */
[--C-:B------:R-:W-:Y:S02]  /*7fe0*/  FFMA.FTZ R36, R36, c[0x0][0x2d0], -R188.reuse ;  /* 0x0000b40024247a23 */ /* 0x100fe400000108bc */
[--C-:B------:R-:W-:Y:S01]  /*7ff0*/  FFMA.FTZ R37, R37, c[0x0][0x2d0], -R188.reuse ;  /* 0x0000b40025257a23 */ /* 0x100fe200000108bc */
[----:B---3--:R-:W-:Y:S01]  /*8000*/  FMNMX.FTZ R129, R129, R131, !PT ;  /* 0x0000008381817209 */ /* 0x008fe20007810000 */
[--C-:B------:R-:W-:Y:S02]  /*8010*/  FFMA.FTZ R64, R64, c[0x0][0x2d0], -R188.reuse ;  /* 0x0000b40040407a23 */ /* 0x100fe400000108bc */
[--C-:B------:R-:W-:Y:S02]  /*8020*/  FFMA.FTZ R65, R65, c[0x0][0x2d0], -R188.reuse ;  /* 0x0000b40041417a23 */ /* 0x100fe400000108bc */
[--C-:B------:R-:W-:Y:S01]  /*8030*/  FFMA.FTZ R68, R68, c[0x0][0x2d0], -R188.reuse ;  /* 0x0000b40044447a23 */ /* 0x100fe200000108bc */
[----:B------:R-:W-:Y:S01]  /*8040*/  MUFU.EX2 R196, R21 ;  /* 0x0000001500c47308 */ /* 0x000fe20000000800 */
[--C-:B------:R-:W-:Y:S01]  /*8050*/  FFMA.FTZ R69, R69, c[0x0][0x2d0], -R188.reuse ;  /* 0x0000b40045457a23 */ /* 0x100fe200000108bc */
[----:B------:R-:W1:Y:S01]  /*8060*/  SHFL.BFLY PT, R131, R129, 0x1, 0x1f ;  /* 0x0c201f0081837f89 */ /* 0x000e6200000e0000 */
[----:B------:R-:W-:Y:S02]  /*8070*/  FMUL.FTZ R189, R132, c[0x0][0x2d0] ;  /* 0x0000b40084bd7a20 */ /* 0x000fe40000410000 */
        /* <DEDUP_REMOVED lines=12> */
[--C-:B------:R-:W-:Y:S01]  /*8140*/  FFMA.FTZ R18, R18, c[0x0][0x2d0], -R189.reuse ;  /* 0x0000b40012127a23 */ /* 0x100fe200000108bd */
[----:B-1----:R-:W-:Y:S01]  /*8150*/  FMNMX.FTZ R131, R129, R131, !PT ;  /* 0x0000008381837209 */ /* 0x002fe20007810000 */
[--C-:B------:R-:W-:Y:S02]  /*8160*/  FFMA.FTZ R19, R19, c[0x0][0x2d0], -R189.reuse ;  /* 0x0000b40013137a23 */ /* 0x100fe400000108bd */
[--C-:B------:R-:W-:Y:S01]  /*8170*/  FFMA.FTZ R34, R34, c[0x0][0x2d0], -R189.reuse ;  /* 0x0000b40022227a23 */ /* 0x100fe200000108bd */
[----:B------:R1:W-:Y:S01]  /*8180*/  MUFU.EX2 R197, R23 ;  /* 0x0000001700c57308 */ /* 0x0003e20000000800 */
[----:B------:R-:W-:Y:S01]  /*8190*/  FMUL.FTZ R2, R0, c[0x0][0x2d0] ;  /* 0x0000b40000027a20 */ /* 0x000fe20000410000 */
[----:B------:R-:W-:Y:S01]  /*81a0*/  FMNMX.FTZ R0, R107, R130, !PT ;  /* 0x000000826b007209 */ /* 0x000fe20007810000 */
[--C-:B------:R-:W-:Y:S02]  /*81b0*/  FFMA.FTZ R35, R35, c[0x0][0x2d0], -R189.reuse ;  /* 0x0000b40023237a23 */ /* 0x100fe400000108bd */
[--C-:B------:R-:W-:Y:S01]  /*81c0*/  FFMA.FTZ R83, R83, c[0x0][0x2d0], -R189.reuse ;  /* 0x0000b40053537a23 */ /* 0x100fe200000108bd */
[----:B------:R-:W-:Y:S01]  /*81d0*/  FMNMX.FTZ R0, R110, R0, !PT ;  /* 0x000000006e007209 */ /* 0x000fe20007810000 */
[--C-:B------:R-:W-:Y:S02]  /*81e0*/  FFMA.FTZ R4, R4, c[0x0][0x2d0], -R188.reuse ;  /* 0x0000b40004047a23 */ /* 0x100fe400000108bc */
[--C-:B------:R-:W-:Y:S01]  /*81f0*/  FFMA.FTZ R5, R5, c[0x0][0x2d0], -R188.reuse ;  /* 0x0000b40005057a23 */ /* 0x100fe200000108bc */
[----:B------:R2:W3:Y:S01]  /*8200*/  MUFU.EX2 R130, R2 ;  /* 0x0000000200827308 */ /* 0x0004e20000000800 */
[----:B------:R-:W-:Y:S01]  /*8210*/  FMNMX.FTZ R0, R111, R0, !PT ;  /* 0x000000006f007209 */ /* 0x000fe20007810000 */
[--C-:B------:R-:W-:Y:S02]  /*8220*/  FFMA.FTZ R6, R6, c[0x0][0x2d0], -R189.reuse ;  /* 0x0000b40006067a23 */ /* 0x100fe400000108bd */
[--C-:B------:R-:W-:Y:S02]  /*8230*/  FFMA.FTZ R7, R7, c[0x0][0x2d0], -R189.reuse ;  /* 0x0000b40007077a23 */ /* 0x100fe400000108bd */
[--C-:B------:R-:W-:Y:S02]  /*8240*/  FFMA.FTZ R32, R32, c[0x0][0x2d0], -R188.reuse ;  /* 0x0000b40020207a23 */ /* 0x100fe400000108bc */
[--C-:B------:R-:W-:Y:S02]  /*8250*/  FFMA.FTZ R33, R33, c[0x0][0x2d0], -R188.reuse ;  /* 0x0000b40021217a23 */ /* 0x100fe400000108bc */
[----:B------:R4:W-:Y:S01]  /*8260*/  MUFU.EX2 R207, R4 ;  /* 0x0000000400cf7308 */ /* 0x0009e20000000800 */
[--C-:B------:R-:W-:Y:S02]  /*8270*/  FFMA.FTZ R50, R50, c[0x0][0x2d0], -R189.reuse ;  /* 0x0000b40032327a23 */ /* 0x100fe400000108bd */
[--C-:B------:R-:W-:Y:S01]  /*8280*/  FFMA.FTZ R48, R48, c[0x0][0x2d0], -R188.reuse ;  /* 0x0000b40030307a23 */ /* 0x100fe200000108bc */
[----:B-1----:R-:W-:Y:S01]  /*8290*/  LDSM.16.MT88.4 R20, [R228+0x100] ;  /* 0x00010000e414783b */ /* 0x002fe20000004200 */
[--C-:B------:R-:W-:Y:S02]  /*82a0*/  FFMA.FTZ R49, R49, c[0x0][0x2d0], -R188.reuse ;  /* 0x0000b40031317a23 */ /* 0x100fe400000108bc */
[--C-:B------:R-:W-:Y:S02]  /*82b0*/  FFMA.FTZ R51, R51, c[0x0][0x2d0], -R189.reuse ;  /* 0x0000b40033337a23 */ /* 0x100fe400000108bd */
[--C-:B------:R-:W-:Y:S01]  /*82c0*/  FFMA.FTZ R52, R52, c[0x0][0x2d0], -R188.reuse ;  /* 0x0000b40034347a23 */ /* 0x100fe200000108bc */
[----:B------:R-:W1:Y:S01]  /*82d0*/  MUFU.EX2 R208, R5 ;  /* 0x0000000500d07308 */ /* 0x000e620000000800 */
[--C-:B------:R-:W-:Y:S02]  /*82e0*/  FFMA.FTZ R53, R53, c[0x0][0x2d0], -R188.reuse ;  /* 0x0000b40035357a23 */ /* 0x100fe400000108bc */
[----:B------:R-:W-:Y:S02]  /*82f0*/  FFMA.FTZ R54, R54, c[0x0][0x2d0], -R189 ;  /* 0x0000b40036367a23 */ /* 0x000fe400000108bd */
[----:B--2---:R-:W-:Y:S02]  /*8300*/  FADD.FTZ R2, -R132, R3 ;  /* 0x0000000384027221 */ /* 0x004fe40000010100 */
[----:B---3--:R-:W-:Y:S01]  /*8310*/  FMUL.FTZ R16, R130, R148 ;  /* 0x0000009482107220 */ /* 0x008fe20000410000 */
[----:B------:R-:W2:Y:S01]  /*8320*/  SHFL.BFLY PT, R3, R0, 0x2, 0x1f ;  /* 0x0c401f0000037f89 */ /* 0x000ea200000e0000 */
[----:B------:R-:W-:Y:S01]  /*8330*/  FMUL.FTZ R2, R2, c[0x0][0x2d0] ;  /* 0x0000b40002027a20 */ /* 0x000fe20000410000 */
[----:B------:R3:W-:Y:S01]  /*8340*/  MUFU.EX2 R223, R17 ;  /* 0x0000001100df7308 */ /* 0x0007e20000000800 */
[C---:B------:R-:W-:Y:S02]  /*8350*/  FMUL.FTZ R116, R130.reuse, R116 ;  /* 0x0000007482747220 */ /* 0x040fe40000410000 */
[C---:B------:R-:W-:Y:S02]  /*8360*/  FMUL.FTZ R117, R130.reuse, R117 ;  /* 0x0000007582757220 */ /* 0x040fe40000410000 */
[C---:B------:R-:W-:Y:S02]  /*8370*/  FMUL.FTZ R124, R130.reuse, R124 ;  /* 0x0000007c827c7220 */ /* 0x040fe40000410000 */
[C---:B------:R-:W-:Y:S02]  /*8380*/  FMUL.FTZ R125, R130.reuse, R125 ;  /* 0x0000007d827d7220 */ /* 0x040fe40000410000 */
[----:B----4-:R-:W-:Y:S01]  /*8390*/  FMUL.FTZ R4, R130, R140 ;  /* 0x0000008c82047220 */ /* 0x010fe20000410000 */
[----:B------:R4:W4:Y:S01]  /*83a0*/  MUFU.EX2 R129, R2 ;  /* 0x0000000200817308 */ /* 0x0009220000000800 */
[--C-:B------:R-:W-:Y:S02]  /*83b0*/  FFMA.FTZ R55, R55, c[0x0][0x2d0], -R189.reuse ;  /* 0x0000b40037377a23 */ /* 0x100fe400000108bd */
[--C-:B------:R-:W-:Y:S01]  /*83c0*/  FFMA.FTZ R80, R80, c[0x0][0x2d0], -R188.reuse ;  /* 0x0000b40050507a23 */ /* 0x100fe200000108bc */
[----:B-1----:R-:W-:Y:S01]  /*83d0*/  F2FP.PACK_AB R140, R208, R207 ;  /* 0x000000cfd08c723e */ /* 0x002fe200000000ff */
[----:B------:R-:W-:Y:S02]  /*83e0*/  FMUL.FTZ R5, R130, R141 ;  /* 0x0000008d82057220 */ /* 0x000fe40000410000 */
[--C-:B------:R-:W-:Y:S02]  /*83f0*/  FFMA.FTZ R81, R81, c[0x0][0x2d0], -R188.reuse ;  /* 0x0000b40051517a23 */ /* 0x100fe400000108bc */
[--C-:B------:R-:W-:Y:S01]  /*8400*/  FFMA.FTZ R82, R82, c[0x0][0x2d0], -R189.reuse ;  /* 0x0000b40052527a23 */ /* 0x100fe200000108bd */
[----:B------:R1:W-:Y:S01]  /*8410*/  MUFU.EX2 R204, R6 ;  /* 0x0000000600cc7308 */ /* 0x0003e20000000800 */
[--C-:B------:R-:W-:Y:S01]  /*8420*/  FFMA.FTZ R84, R84, c[0x0][0x2d0], -R188.reuse ;  /* 0x0000b40054547a23 */ /* 0x100fe200000108bc */
[----:B--2---:R-:W-:Y:S01]  /*8430*/  FMNMX.FTZ R0, R0, R3, !PT ;  /* 0x0000000300007209 */ /* 0x004fe20007810000 */
[--C-:B------:R-:W-:Y:S02]  /*8440*/  FFMA.FTZ R85, R85, c[0x0][0x2d0], -R188.reuse ;  /* 0x0000b40055557a23 */ /* 0x100fe400000108bc */
[----:B---3--:R-:W-:Y:S02]  /*8450*/  FMUL.FTZ R17, R130, R149 ;  /* 0x0000009582117220 */ /* 0x008fe40000410000 */
[--C-:B------:R-:W-:Y:S02]  /*8460*/  FFMA.FTZ R86, R86, c[0x0][0x2d0], -R189.reuse ;  /* 0x0000b40056567a23 */ /* 0x100fe400000108bd */
[--C-:B------:R-:W-:Y:S01]  /*8470*/  FFMA.FTZ R96, R96, c[0x0][0x2d0], -R188.reuse ;  /* 0x0000b40060607a23 */ /* 0x100fe200000108bc */
[----:B------:R-:W2:Y:S01]  /*8480*/  MUFU.EX2 R209, R7 ;  /* 0x0000000700d17308 */ /* 0x000ea20000000800 */
[----:B------:R-:W-:Y:S02]  /*8490*/  FFMA.FTZ R97, R97, c[0x0][0x2d0], -R188 ;  /* 0x0000b40061617a23 */ /* 0x000fe400000108bc */
[--C-:B------:R-:W-:Y:S02]  /*84a0*/  FFMA.FTZ R87, R87, c[0x0][0x2d0], -R189.reuse ;  /* 0x0000b40057577a23 */ /* 0x100fe400000108bd */
[----:B----4-:R-:W-:Y:S02]  /*84b0*/  FADD.FTZ R2, -R131, R128 ;  /* 0x0000008083027221 */ /* 0x010fe40000010100 */
[C---:B------:R-:W-:Y:S02]  /*84c0*/  FMUL.FTZ R118, R129.reuse, R118 ;  /* 0x0000007681767220 */ /* 0x040fe40000410000 */
[----:B------:R-:W-:Y:S01]  /*84d0*/  FMUL.FTZ R2, R2, c[0x0][0x2d0] ;  /* 0x0000b40002027a20 */ /* 0x000fe20000410000 */
[----:B------:R3:W-:Y:S01]  /*84e0*/  MUFU.EX2 R218, R18 ;  /* 0x0000001200da7308 */ /* 0x0007e20000000800 */
[C---:B------:R-:W-:Y:S02]  /*84f0*/  FMUL.FTZ R119, R129.reuse, R119 ;  /* 0x0000007781777220 */ /* 0x040fe40000410000 */
[C---:B------:R-:W-:Y:S02]  /*8500*/  FMUL.FTZ R126, R129.reuse, R126 ;  /* 0x0000007e817e7220 */ /* 0x040fe40000410000 */
[----:B-1----:R-:W-:Y:S01]  /*8510*/  FMUL.FTZ R6, R129, R142 ;  /* 0x0000008e81067220 */ /* 0x002fe20000410000 */
[----:B------:R-:W-:Y:S01]  /*8520*/  F2FP.PACK_AB R142, R223, R221 ;  /* 0x000000dddf8e723e */ /* 0x000fe200000000ff */
[----:B------:R-:W-:Y:S02]  /*8530*/  FMUL.FTZ R127, R129, R127 ;  /* 0x0000007f817f7220 */ /* 0x000fe40000410000 */
[--C-:B------:R-:W-:Y:S01]  /*8540*/  FFMA.FTZ R98, R98, c[0x0][0x2d0], -R189.reuse ;  /* 0x0000b40062627a23 */ /* 0x100fe200000108bd */
[----:B------:R1:W4:Y:S01]  /*8550*/  MUFU.EX2 R128, R2 ;  /* 0x0000000200807308 */ /* 0x0003220000000800 */
[--C-:B------:R-:W-:Y:S02]  /*8560*/  FFMA.FTZ R99, R99, c[0x0][0x2d0], -R189.reuse ;  /* 0x0000b40063637a23 */ /* 0x100fe400000108bd */
[--C-:B------:R-:W-:Y:S01]  /*8570*/  FFMA.FTZ R100, R100, c[0x0][0x2d0], -R188.reuse ;  /* 0x0000b40064647a23 */ /* 0x100fe200000108bc */
[----:B--2---:R-:W-:Y:S01]  /*8580*/  F2FP.PACK_AB R141, R209, R204 ;  /* 0x000000ccd18d723e */ /* 0x004fe200000000ff */
[----:B------:R-:W-:Y:S02]  /*8590*/  FMUL.FTZ R7, R129, R143 ;  /* 0x0000008f81077220 */ /* 0x000fe40000410000 */
[--C-:B------:R-:W-:Y:S02]  /*85a0*/  FFMA.FTZ R101, R101, c[0x0][0x2d0], -R188.reuse ;  /* 0x0000b40065657a23 */ /* 0x100fe400000108bc */
[--C-:B------:R-:W-:Y:S01]  /*85b0*/  FFMA.FTZ R112, R112, c[0x0][0x2d0], -R188.reuse ;  /* 0x0000b40070707a23 */ /* 0x100fe200000108bc */
[----:B------:R2:W2:Y:S01]  /*85c0*/  MUFU.EX2 R225, R19 ;  /* 0x0000001300e17308 */ /* 0x0004a20000000800 */
[----:B------:R-:W-:Y:S02]  /*85d0*/  FFMA.FTZ R188, R113, c[0x0][0x2d0], -R188 ;  /* 0x0000b40071bc7a23 */ /* 0x000fe400000108bc */
[--C-:B------:R-:W-:Y:S02]  /*85e0*/  FFMA.FTZ R102, R102, c[0x0][0x2d0], -R189.reuse ;  /* 0x0000b40066667a23 */ /* 0x100fe400000108bd */
[----:B---3--:R-:W-:Y:S02]  /*85f0*/  FMUL.FTZ R18, R129, R150 ;  /* 0x0000009681127220 */ /* 0x008fe40000410000 */
[--C-:B------:R-:W-:Y:S02]  /*8600*/  FFMA.FTZ R103, R103, c[0x0][0x2d0], -R189.reuse ;  /* 0x0000b40067677a23 */ /* 0x100fe400000108bd */
[--C-:B------:R-:W-:Y:S01]  /*8610*/  FFMA.FTZ R114, R114, c[0x0][0x2d0], -R189.reuse ;  /* 0x0000b40072727a23 */ /* 0x100fe200000108bd */
[----:B------:R-:W-:Y:S01]  /*8620*/  MUFU.EX2 R192, R34 ;  /* 0x0000002200c07308 */ /* 0x000fe20000000800 */
[----:B------:R-:W-:Y:S01]  /*8630*/  FFMA.FTZ R189, R115, c[0x0][0x2d0], -R189 ;  /* 0x0000b40073bd7a23 */ /* 0x000fe200000108bd */
[----:B-1----:R-:W1:Y:S01]  /*8640*/  SHFL.BFLY PT, R2, R0, 0x1, 0x1f ;  /* 0x0c201f0000027f89 */ /* 0x002e6200000e0000 */
[C---:B----4-:R-:W-:Y:S02]  /*8650*/  FMUL.FTZ R120, R128.reuse, R120 ;  /* 0x0000007880787220 */ /* 0x050fe40000410000 */
[----:B------:R-:W-:Y:S05]  /*8660*/  FMUL.FTZ R121, R128, R121 ;  /* 0x0000007980797220 */ /* 0x000fea0000410000 */
[----:B------:R-:W-:Y:S01]  /*8670*/  MUFU.EX2 R226, R35 ;  /* 0x0000002300e27308 */ /* 0x000fe20000000800 */
[----:B--2---:R-:W-:Y:S01]  /*8680*/  FMUL.FTZ R19, R129, R151 ;  /* 0x0000009781137220 */ /* 0x004fe20000410000 */
[----:B------:R-:W-:Y:S01]  /*8690*/  F2FP.PACK_AB R143, R225, R218 ;  /* 0x000000dae18f723e */ /* 0x000fe200000000ff */
[----:B------:R-:W-:Y:S07]  /*86a0*/  LDSM.16.MT88.4 R148, [R230+0x100] ;  /* 0x00010000e694783b */ /* 0x000fee0000004200 */
[----:B------:R-:W-:Y:S01]  /*86b0*/  MUFU.EX2 R195, R36 ;  /* 0x0000002400c37308 */ /* 0x000fe20000000800 */
[-C--:B------:R-:W-:Y:S05]  /*86c0*/  HMMA.16816.F32 R4, R140, R20.reuse, R4 ;  /* 0x000000148c04723c */ /* 0x080fea0000001804 */
[----:B-1----:R-:W-:Y:S04]  /*86d0*/  FMNMX.FTZ R2, R0, R2, !PT ;  /* 0x0000000200027209 */ /* 0x002fe80007810000 */
[----:B------:R-:W-:Y:S03]  /*86e0*/  MUFU.EX2 R34, R37 ;  /* 0x0000002500227308 */ /* 0x000fe60000000800 */
[C---:B------:R-:W-:Y:S02]  /*86f0*/  FADD.FTZ R0, -R2.reuse, R134 ;  /* 0x0000008602007221 */ /* 0x040fe40000010100 */
[----:B------:R-:W-:Y:S02]  /*8700*/  FMUL.FTZ R134, R131, c[0x0][0x2d0] ;  /* 0x0000b40083867a20 */ /* 0x000fe40000410000 */
[----:B------:R-:W-:Y:S03]  /*8710*/  FMUL.FTZ R3, R2, c[0x0][0x2d0] ;  /* 0x0000b40002037a20 */ /* 0x000fe60000410000 */
[----:B------:R-:W-:Y:S01]  /*8720*/  MUFU.EX2 R194, R38 ;  /* 0x0000002600c27308 */ /* 0x000fe20000000800 */
[----:B------:R-:W-:Y:S02]  /*8730*/  FMUL.FTZ R0, R0, c[0x0][0x2d0] ;  /* 0x0000b40000007a20 */ /* 0x000fe40000410000 */
        /* <DEDUP_REMOVED lines=10> */
[----:B------:R-:W2:Y:S01]  /*87e0*/  MUFU.EX2 R0, R0 ;  /* 0x0000000000007308 */ /* 0x000ea20000000800 */
[--C-:B------:R-:W-:Y:S02]  /*87f0*/  FFMA.FTZ R57, R57, c[0x0][0x2d0], -R134.reuse ;  /* 0x0000b40039397a23 */ /* 0x100fe40000010886 */
[--C-:B------:R-:W-:Y:S02]  /*8800*/  FFMA.FTZ R58, R58, c[0x0][0x2d0], -R3.reuse ;  /* 0x0000b4003a3a7a23 */ /* 0x100fe40000010803 */
[--C-:B------:R-:W-:Y:S02]  /*8810*/  FFMA.FTZ R59, R59, c[0x0][0x2d0], -R3.reuse ;  /* 0x0000b4003b3b7a23 */ /* 0x100fe40000010803 */
[--C-:B------:R-:W-:Y:S02]  /*8820*/  FFMA.FTZ R60, R60, c[0x0][0x2d0], -R134.reuse ;  /* 0x0000b4003c3c7a23 */ /* 0x100fe40000010886 */
[--C-:B------:R-:W-:Y:S01]  /*8830*/  FFMA.FTZ R61, R61, c[0x0][0x2d0], -R134.reuse ;  /* 0x0000b4003d3d7a23 */ /* 0x100fe20000010886 */
[----:B------:R3:W-:Y:S01]  /*8840*/  MUFU.EX2 R203, R8 ;  /* 0x0000000800cb7308 */ /* 0x0007e20000000800 */
[--C-:B------:R-:W-:Y:S02]  /*8850*/  FFMA.FTZ R62, R62, c[0x0][0x2d0], -R3.reuse ;  /* 0x0000b4003e3e7a23 */ /* 0x100fe40000010803 */
[--C-:B------:R-:W-:Y:S01]  /*8860*/  FFMA.FTZ R63, R63, c[0x0][0x2d0], -R3.reuse ;  /* 0x0000b4003f3f7a23 */ /* 0x100fe20000010803 */
[----:B-1----:R-:W1:Y:S01]  /*8870*/  LDSM.16.MT88.4 R36, [R231+0x100] ;  /* 0x00010000e724783b */ /* 0x002e620000004200 */
[--C-:B------:R-:W-:Y:S02]  /*8880*/  FFMA.FTZ R72, R72, c[0x0][0x2d0], -R134.reuse ;  /* 0x0000b40048487a23 */ /* 0x100fe40000010886 */
[--C-:B------:R-:W-:Y:S02]  /*8890*/  FFMA.FTZ R73, R73, c[0x0][0x2d0], -R134.reuse ;  /* 0x0000b40049497a23 */ /* 0x100fe40000010886 */
[--C-:B------:R-:W-:Y:S01]  /*88a0*/  FFMA.FTZ R74, R74, c[0x0][0x2d0], -R3.reuse ;  /* 0x0000b4004a4a7a23 */ /* 0x100fe20000010803 */
[----:B------:R-:W4:Y:S01]  /*88b0*/  MUFU.EX2 R205, R9 ;  /* 0x0000000900cd7308 */ /* 0x000f220000000800 */
[--C-:B------:R-:W-:Y:S02]  /*88c0*/  FFMA.FTZ R75, R75, c[0x0][0x2d0], -R3.reuse ;  /* 0x0000b4004b4b7a23 */ /* 0x100fe40000010803 */
[--C-:B------:R-:W-:Y:S02]  /*88d0*/  FFMA.FTZ R76, R76, c[0x0][0x2d0], -R134.reuse ;  /* 0x0000b4004c4c7a23 */ /* 0x100fe40000010886 */
[--C-:B------:R-:W-:Y:S02]  /*88e0*/  FFMA.FTZ R77, R77, c[0x0][0x2d0], -R134.reuse ;  /* 0x0000b4004d4d7a23 */ /* 0x100fe40000010886 */
[--C-:B------:R-:W-:Y:S02]  /*88f0*/  FFMA.FTZ R78, R78, c[0x0][0x2d0], -R3.reuse ;  /* 0x0000b4004e4e7a23 */ /* 0x100fe40000010803 */
[--C-:B------:R-:W-:Y:S01]  /*8900*/  FFMA.FTZ R79, R79, c[0x0][0x2d0], -R3.reuse ;  /* 0x0000b4004f4f7a23 */ /* 0x100fe20000010803 */
[----:B------:R1:W-:Y:S01]  /*8910*/  MUFU.EX2 R217, R12 ;  /* 0x0000000c00d97308 */ /* 0x0003e20000000800 */
[C---:B--2---:R-:W-:Y:S02]  /*8920*/  FMUL.FTZ R122, R0.reuse, R122 ;  /* 0x0000007a007a7220 */ /* 0x044fe40000410000 */
[----:B------:R-:W-:Y:S02]  /*8930*/  FMUL.FTZ R123, R0, R123 ;  /* 0x0000007b007b7220 */ /* 0x000fe40000410000 */
[----:B---3--:R-:W-:Y:S02]  /*8940*/  FMUL.FTZ R8, R128, R136 ;  /* 0x0000008880087220 */ /* 0x008fe40000410000 */
[--C-:B------:R-:W-:Y:S02]  /*8950*/  FFMA.FTZ R24, R24, c[0x0][0x2d0], -R134.reuse ;  /* 0x0000b40018187a23 */ /* 0x100fe40000010886 */
[--C-:B------:R-:W-:Y:S01]  /*8960*/  FFMA.FTZ R25, R25, c[0x0][0x2d0], -R134.reuse ;  /* 0x0000b40019197a23 */ /* 0x100fe20000010886 */
[----:B------:R2:W3:Y:S01]  /*8970*/  MUFU.EX2 R220, R13 ;  /* 0x0000000d00dc7308 */ /* 0x0004e20000000800 */
[--C-:B------:R-:W-:Y:S02]  /*8980*/  FFMA.FTZ R26, R26, c[0x0][0x2d0], -R3.reuse ;  /* 0x0000b4001a1a7a23 */ /* 0x100fe40000010803 */
[--C-:B------:R-:W-:Y:S01]  /*8990*/  FFMA.FTZ R28, R28, c[0x0][0x2d0], -R134.reuse ;  /* 0x0000b4001c1c7a23 */ /* 0x100fe20000010886 */
[----:B----4-:R-:W-:Y:S01]  /*89a0*/  F2FP.PACK_AB R136, R205, R203 ;  /* 0x000000cbcd88723e */ /* 0x010fe200000000ff */
[----:B------:R-:W-:Y:S02]  /*89b0*/  FMUL.FTZ R9, R128, R137 ;  /* 0x0000008980097220 */ /* 0x000fe40000410000 */
[--C-:B------:R-:W-:Y:S02]  /*89c0*/  FFMA.FTZ R30, R30, c[0x0][0x2d0], -R3.reuse ;  /* 0x0000b4001e1e7a23 */ /* 0x100fe40000010803 */
[--C-:B------:R-:W-:Y:S01]  /*89d0*/  FFMA.FTZ R41, R41, c[0x0][0x2d0], -R134.reuse ;  /* 0x0000b40029297a23 */ /* 0x100fe20000010886 */
[----:B------:R4:W-:Y:S01]  /*89e0*/  MUFU.EX2 R201, R10 ;  /* 0x0000000a00c97308 */ /* 0x0009e20000000800 */
[--C-:B------:R-:W-:Y:S02]  /*89f0*/  FFMA.FTZ R42, R42, c[0x0][0x2d0], -R3.reuse ;  /* 0x0000b4002a2a7a23 */ /* 0x100fe40000010803 */
[--C-:B------:R-:W-:Y:S02]  /*8a00*/  FFMA.FTZ R40, R40, c[0x0][0x2d0], -R134.reuse ;  /* 0x0000b40028287a23 */ /* 0x100fe40000010886 */
[----:B-1----:R-:W-:Y:S02]  /*8a10*/  FMUL.FTZ R12, R128, R144 ;  /* 0x00000090800c7220 */ /* 0x002fe40000410000 */
[--C-:B------:R-:W-:Y:S02]  /*8a20*/  FFMA.FTZ R43, R43, c[0x0][0x2d0], -R3.reuse ;  /* 0x0000b4002b2b7a23 */ /* 0x100fe40000010803 */
[--C-:B------:R-:W-:Y:S01]  /*8a30*/  FFMA.FTZ R44, R44, c[0x0][0x2d0], -R134.reuse ;  /* 0x0000b4002c2c7a23 */ /* 0x100fe20000010886 */
[----:B------:R-:W1:Y:S01]  /*8a40*/  MUFU.EX2 R214, R11 ;  /* 0x0000000b00d67308 */ /* 0x000e620000000800 */
[--C-:B------:R-:W-:Y:S02]  /*8a50*/  FFMA.FTZ R27, R27, c[0x0][0x2d0], -R3.reuse ;  /* 0x0000b4001b1b7a23 */ /* 0x100fe40000010803 */
[--C-:B------:R-:W-:Y:S02]  /*8a60*/  FFMA.FTZ R29, R29, c[0x0][0x2d0], -R134.reuse ;  /* 0x0000b4001d1d7a23 */ /* 0x100fe40000010886 */
[----:B--2---:R-:W-:Y:S02]  /*8a70*/  FMUL.FTZ R13, R128, R145 ;  /* 0x00000091800d7220 */ /* 0x004fe40000410000 */
[--C-:B------:R-:W-:Y:S02]  /*8a80*/  FFMA.FTZ R31, R31, c[0x0][0x2d0], -R3.reuse ;  /* 0x0000b4001f1f7a23 */ /* 0x100fe40000010803 */
[--C-:B------:R-:W-:Y:S01]  /*8a90*/  FFMA.FTZ R45, R45, c[0x0][0x2d0], -R134.reuse ;  /* 0x0000b4002d2d7a23 */ /* 0x100fe20000010886 */
[----:B------:R2:W-:Y:S01]  /*8aa0*/  MUFU.EX2 R135, R15 ;  /* 0x0000000f00877308 */ /* 0x0005e20000000800 */
[--C-:B------:R-:W-:Y:S02]  /*8ab0*/  FFMA.FTZ R46, R46, c[0x0][0x2d0], -R3.reuse ;  /* 0x0000b4002e2e7a23 */ /* 0x100fe40000010803 */
[--C-:B------:R-:W-:Y:S02]  /*8ac0*/  FFMA.FTZ R47, R47, c[0x0][0x2d0], -R3.reuse ;  /* 0x0000b4002f2f7a23 */ /* 0x100fe40000010803 */
[----:B----4-:R-:W-:Y:S01]  /*8ad0*/  FMUL.FTZ R10, R0, R138 ;  /* 0x0000008a000a7220 */ /* 0x010fe20000410000 */
[----:B---3--:R-:W-:Y:S01]  /*8ae0*/  F2FP.PACK_AB R138, R220, R217 ;  /* 0x000000d9dc8a723e */ /* 0x008fe200000000ff */
[--C-:B------:R-:W-:Y:S02]  /*8af0*/  FFMA.FTZ R88, R88, c[0x0][0x2d0], -R134.reuse ;  /* 0x0000b40058587a23 */ /* 0x100fe40000010886 */
[--C-:B------:R-:W-:Y:S01]  /*8b00*/  FFMA.FTZ R89, R89, c[0x0][0x2d0], -R134.reuse ;  /* 0x0000b40059597a23 */ /* 0x100fe20000010886 */
[----:B------:R-:W3:Y:S01]  /*8b10*/  MUFU.EX2 R216, R14 ;  /* 0x0000000e00d87308 */ /* 0x000ee20000000800 */
[--C-:B------:R-:W-:Y:S02]  /*8b20*/  FFMA.FTZ R92, R92, c[0x0][0x2d0], -R134.reuse ;  /* 0x0000b4005c5c7a23 */ /* 0x100fe40000010886 */
[--C-:B------:R-:W-:Y:S01]  /*8b30*/  FFMA.FTZ R93, R93, c[0x0][0x2d0], -R134.reuse ;  /* 0x0000b4005d5d7a23 */ /* 0x100fe20000010886 */
[----:B-1----:R-:W-:Y:S01]  /*8b40*/  F2FP.PACK_AB R137, R214, R201 ;  /* 0x000000c9d689723e */ /* 0x002fe200000000ff */
[----:B------:R-:W-:Y:S02]  /*8b50*/  FMUL.FTZ R11, R0, R139 ;  /* 0x0000008b000b7220 */ /* 0x000fe40000410000 */
[--C-:B------:R-:W-:Y:S02]  /*8b60*/  FFMA.FTZ R90, R90, c[0x0][0x2d0], -R3.reuse ;  /* 0x0000b4005a5a7a23 */ /* 0x100fe40000010803 */
[--C-:B------:R-:W-:Y:S01]  /*8b70*/  FFMA.FTZ R91, R91, c[0x0][0x2d0], -R3.reuse ;  /* 0x0000b4005b5b7a23 */ /* 0x100fe20000010803 */
[----:B------:R1:W-:Y:S01]  /*8b80*/  MUFU.EX2 R199, R24 ;  /* 0x0000001800c77308 */ /* 0x0003e20000000800 */
[--C-:B------:R-:W-:Y:S02]  /*8b90*/  FFMA.FTZ R94, R94, c[0x0][0x2d0], -R3.reuse ;  /* 0x0000b4005e5e7a23 */ /* 0x100fe40000010803 */
[--C-:B------:R-:W-:Y:S02]  /*8ba0*/  FFMA.FTZ R95, R95, c[0x0][0x2d0], -R3.reuse ;  /* 0x0000b4005f5f7a23 */ /* 0x100fe40000010803 */
[----:B--2---:R-:W-:Y:S02]  /*8bb0*/  FMUL.FTZ R15, R0, R147 ;  /* 0x00000093000f7220 */ /* 0x004fe40000410000 */
[--C-:B------:R-:W-:Y:S02]  /*8bc0*/  FFMA.FTZ R106, R106, c[0x0][0x2d0], -R3.reuse ;  /* 0x0000b4006a6a7a23 */ /* 0x100fe40000010803 */
[--C-:B------:R-:W-:Y:S01]  /*8bd0*/  FFMA.FTZ R107, R107, c[0x0][0x2d0], -R3.reuse ;  /* 0x0000b4006b6b7a23 */ /* 0x100fe20000010803 */
[----:B------:R2:W-:Y:S01]  /*8be0*/  MUFU.EX2 R206, R25 ;  /* 0x0000001900ce7308 */ /* 0x0005e20000000800 */
[--C-:B------:R-:W-:Y:S02]  /*8bf0*/  FFMA.FTZ R110, R110, c[0x0][0x2d0], -R3.reuse ;  /* 0x0000b4006e6e7a23 */ /* 0x100fe40000010803 */
[----:B------:R-:W-:Y:S01]  /*8c00*/  FFMA.FTZ R3, R111, c[0x0][0x2d0], -R3 ;  /* 0x0000b4006f037a23 */ /* 0x000fe20000010803 */
[----:B---3--:R-:W-:Y:S01]  /*8c10*/  F2FP.PACK_AB R139, R135, R216 ;  /* 0x000000d8878b723e */ /* 0x008fe200000000ff */
[----:B------:R-:W-:Y:S02]  /*8c20*/  FMUL.FTZ R14, R0, R146 ;  /* 0x00000092000e7220 */ /* 0x000fe40000410000 */
[----:B------:R-:W3:Y:S01]  /*8c30*/  LDSM.16.MT88.4 R144, [R229+0x100] ;  /* 0x00010000e590783b */ /* 0x000ee20000004200 */
[--C-:B------:R-:W-:Y:S02]  /*8c40*/  FFMA.FTZ R104, R104, c[0x0][0x2d0], -R134.reuse ;  /* 0x0000b40068687a23 */ /* 0x100fe40000010886 */
[----:B------:R4:W-:Y:S01]  /*8c50*/  MUFU.EX2 R198, R26 ;  /* 0x0000001a00c67308 */ /* 0x0009e20000000800 */
[C---:B------:R-:W-:Y:S04]  /*8c60*/  HMMA.16816.F32 R8, R136.reuse, R20, R8 ;  /* 0x000000148808723c */ /* 0x040fe80000001808 */
[----:B-1----:R-:W-:Y:S02]  /*8c70*/  FMUL.FTZ R24, R128, R156 ;  /* 0x0000009c80187220 */ /* 0x002fe40000410000 */
[--C-:B------:R-:W-:Y:S02]  /*8c80*/  FFMA.FTZ R105, R105, c[0x0][0x2d0], -R134.reuse ;  /* 0x0000b40069697a23 */ /* 0x100fe40000010886 */
[-C--:B------:R-:W-:Y:S01]  /*8c90*/  HMMA.16816.F32 R12, R136, R22.reuse, R12 ;  /* 0x00000016880c723c */ /* 0x080fe2000000180c */
[----:B------:R-:W1:Y:S03]  /*8ca0*/  MUFU.EX2 R219, R27 ;  /* 0x0000001b00db7308 */ /* 0x000e660000000800 */
[C---:B------:R-:W-:Y:S02]  /*8cb0*/  FMUL.FTZ R20, R130.reuse, R152 ;  /* 0x0000009882147220 */ /* 0x040fe40000410000 */
[----:B------:R-:W-:Y:S02]  /*8cc0*/  FMUL.FTZ R21, R130, R153 ;  /* 0x0000009982157220 */ /* 0x000fe40000410000 */
[C---:B------:R-:W-:Y:S03]  /*8cd0*/  HMMA.16816.F32 R16, R140.reuse, R22, R16 ;  /* 0x000000168c10723c */ /* 0x040fe60000001810 */
[----:B------:R3:W-:Y:S01]  /*8ce0*/  MUFU.EX2 R191, R28 ;  /* 0x0000001c00bf7308 */ /* 0x0007e20000000800 */
[----:B--2---:R-:W-:Y:S02]  /*8cf0*/  FMUL.FTZ R25, R128, R157 ;  /* 0x0000009d80197220 */ /* 0x004fe40000410000 */
[--C-:B------:R-:W-:Y:S02]  /*8d00*/  FFMA.FTZ R108, R108, c[0x0][0x2d0], -R134.reuse ;  /* 0x0000b4006c6c7a23 */ /* 0x100fe40000010886 */
[C---:B------:R-:W-:Y:S04]  /*8d10*/  FMUL.FTZ R22, R129.reuse, R154 ;  /* 0x0000009a81167220 */ /* 0x040fe80000410000 */
[----:B------:R-:W-:Y:S01]  /*8d20*/  FMUL.FTZ R23, R129, R155 ;  /* 0x0000009b81177220 */ /* 0x000fe20000410000 */
[----:B------:R2:W-:Y:S01]  /*8d30*/  MUFU.EX2 R190, R30 ;  /* 0x0000001e00be7308 */ /* 0x0005e20000000800 */
[C---:B----4-:R-:W-:Y:S01]  /*8d40*/  FMUL.FTZ R26, R0.reuse, R158 ;  /* 0x0000009e001a7220 */ /* 0x050fe20000410000 */
[----:B------:R-:W-:Y:S01]  /*8d50*/  MOV R158, R226 ;  /* 0x000000e2009e7202 */ /* 0x000fe20000000f00 */
[----:B------:R-:W-:Y:S01]  /*8d60*/  FFMA.FTZ R134, R109, c[0x0][0x2d0], -R134 ;  /* 0x0000b4006d867a23 */ /* 0x000fe20000010886 */
[----:B-1----:R-:W-:Y:S01]  /*8d70*/  MOV R153, R219 ;  /* 0x000000db00997202 */ /* 0x002fe20000000f00 */
[----:B------:R-:W-:Y:S01]  /*8d80*/  FMUL.FTZ R27, R0, R159 ;  /* 0x0000009f001b7220 */ /* 0x000fe20000410000 */
[-C--:B------:R-:W-:Y:S04]  /*8d90*/  HMMA.16816.F32 R20, R140, R36.reuse, R20 ;  /* 0x000000248c14723c */ /* 0x080fe80000001814 */
[----:B------:R-:W1:Y:S04]  /*8da0*/  MUFU.EX2 R222, R32 ;  /* 0x0000002000de7308 */ /* 0x000e680000000800 */
[C---:B------:R-:W-:Y:S04]  /*8db0*/  HMMA.16816.F32 R24, R136.reuse, R36, R24 ;  /* 0x000000248818723c */ /* 0x040fe80000001818 */
[----:B---3--:R-:W-:Y:S02]  /*8dc0*/  FMUL.FTZ R28, R128, R160 ;  /* 0x000000a0801c7220 */ /* 0x008fe40000410000 */
[----:B------:R-:W3:Y:S01]  /*8dd0*/  MUFU.EX2 R227, R29 ;  /* 0x0000001d00e37308 */ /* 0x000ee20000000800 */
[C---:B------:R-:W-:Y:S02]  /*8de0*/  FMUL.FTZ R36, R130.reuse, R168 ;  /* 0x000000a882247220 */ /* 0x040fe40000410000 */
[----:B------:R-:W-:Y:S03]  /*8df0*/  FMUL.FTZ R37, R130, R169 ;  /* 0x000000a982257220 */ /* 0x000fe60000410000 */
[C---:B--2---:R-:W-:Y:S01]  /*8e00*/  FMUL.FTZ R30, R0.reuse, R162 ;  /* 0x000000a2001e7220 */ /* 0x044fe20000410000 */
[----:B------:R-:W-:Y:S01]  /*8e10*/  MOV R162, R34 ;  /* 0x0000002200a27202 */ /* 0x000fe20000000f00 */
[C---:B------:R-:W-:Y:S01]  /*8e20*/  FMUL.FTZ R34, R129.reuse, R166 ;  /* 0x000000a681227220 */ /* 0x040fe20000410000 */
[----:B------:R-:W-:Y:S01]  /*8e30*/  MOV R166, R199 ;  /* 0x000000c700a67202 */ /* 0x000fe20000000f00 */
[----:B------:R2:W4:Y:S01]  /*8e40*/  MUFU.EX2 R32, R31 ;  /* 0x0000001f00207308 */ /* 0x0005220000000800 */
[----:B-1----:R-:W-:Y:S09]  /*8e50*/  MOV R152, R222 ;  /* 0x000000de00987202 */ /* 0x002ff20000000f00 */
[----:B------:R-:W1:Y:S01]  /*8e60*/  MUFU.EX2 R29, R41 ;  /* 0x00000029001d7308 */ /* 0x000e620000000800 */
[----:B---3--:R-:W-:Y:S09]  /*8e70*/  MOV R157, R227 ;  /* 0x000000e3009d7202 */ /* 0x008ff20000000f00 */
[----:B------:R-:W3:Y:S01]  /*8e80*/  MUFU.EX2 R224, R33 ;  /* 0x0000002100e07308 */ /* 0x000ee20000000800 */
[----:B--2---:R-:W-:Y:S01]  /*8e90*/  FMUL.FTZ R31, R0, R163 ;  /* 0x000000a3001f7220 */ /* 0x004fe20000410000 */
[----:B----4-:R-:W-:Y:S01]  /*8ea0*/  MOV R156, R32 ;  /* 0x00000020009c7202 */ /* 0x010fe20000000f00 */
[----:B------:R-:W-:Y:S01]  /*8eb0*/  FMUL.FTZ R32, R130, R164 ;  /* 0x000000a482207220 */ /* 0x000fe20000410000 */
[----:B------:R-:W-:Y:S06]  /*8ec0*/  MOV R164, R202 ;  /* 0x000000ca00a47202 */ /* 0x000fec0000000f00 */
[----:B------:R-:W2:Y:S01]  /*8ed0*/  MUFU.EX2 R33, R42 ;  /* 0x0000002a00217308 */ /* 0x000ea20000000800 */
[----:B-1----:R-:W-:Y:S01]  /*8ee0*/  MOV R160, R29 ;  /* 0x0000001d00a07202 */ /* 0x002fe20000000f00 */
[C---:B------:R-:W-:Y:S01]  /*8ef0*/  FMUL.FTZ R29, R128.reuse, R161 ;  /* 0x000000a1801d7220 */ /* 0x040fe20000410000 */
[----:B------:R-:W-:Y:S01]  /*8f00*/  MOV R161, R35 ;  /* 0x0000002300a17202 */ /* 0x000fe20000000f00 */
[C---:B------:R-:W-:Y:S01]  /*8f10*/  FMUL.FTZ R35, R129.reuse, R167 ;  /* 0x000000a781237220 */ /* 0x040fe20000410000 */
[----:B------:R-:W-:Y:S01]  /*8f20*/  MOV R167, R198 ;  /* 0x000000c600a77202 */ /* 0x000fe20000000f00 */
[----:B------:R-:W-:Y:S04]  /*8f30*/  FMUL.FTZ R41, R128, R173 ;  /* 0x000000ad80297220 */ /* 0x000fe80000410000 */
[----:B------:R1:W-:Y:S01]  /*8f40*/  MUFU.EX2 R193, R40 ;  /* 0x0000002800c17308 */ /* 0x0003e20000000800 */
[-C--:B------:R-:W-:Y:S03]  /*8f50*/  HMMA.16816.F32 R28, R136, R38.reuse, R28 ;  /* 0x00000026881c723c */ /* 0x080fe6000000181c */
[----:B---3--:R-:W-:Y:S06]  /*8f60*/  MOV R159, R224 ;  /* 0x000000e0009f7202 */ /* 0x008fec0000000f00 */
[----:B------:R3:W-:Y:S03]  /*8f70*/  MUFU.EX2 R212, R43 ;  /* 0x0000002b00d47308 */ /* 0x0007e60000000800 */
[----:B--2---:R-:W-:Y:S01]  /*8f80*/  MOV R163, R33 ;  /* 0x0000002100a37202 */ /* 0x004fe20000000f00 */
[----:B------:R-:W-:Y:S01]  /*8f90*/  FMUL.FTZ R33, R130, R165 ;  /* 0x000000a582217220 */ /* 0x000fe20000410000 */
[----:B------:R-:W-:Y:S01]  /*8fa0*/  MOV R165, R200 ;  /* 0x000000c800a57202 */ /* 0x000fe20000000f00 */
[----:B------:R-:W-:Y:S04]  /*8fb0*/  FMUL.FTZ R42, R0, R174 ;  /* 0x000000ae002a7220 */ /* 0x000fe80000410000 */
[----:B------:R2:W-:Y:S01]  /*8fc0*/  MUFU.EX2 R226, R44 ;  /* 0x0000002c00e27308 */ /* 0x0005e20000000800 */
[C---:B------:R-:W-:Y:S04]  /*8fd0*/  HMMA.16816.F32 R32, R140.reuse, R38, R32 ;  /* 0x000000268c20723c */ /* 0x040fe80000001820 */
[----:B-1----:R-:W-:Y:S03]  /*8fe0*/  FMUL.FTZ R40, R128, R172 ;  /* 0x000000ac80287220 */ /* 0x002fe60000410000 */
[C---:B------:R-:W-:Y:S02]  /*8ff0*/  FMUL.FTZ R38, R129.reuse, R170 ;  /* 0x000000aa81267220 */ /* 0x040fe40000410000 */
[----:B------:R1:W-:Y:S03]  /*9000*/  MUFU.EX2 R227, R45 ;  /* 0x0000002d00e37308 */ /* 0x0003e60000000800 */
[C---:B------:R-:W-:Y:S02]  /*9010*/  FMUL.FTZ R39, R129.reuse, R171 ;  /* 0x000000ab81277220 */ /* 0x040fe40000410000 */
[----:B---3--:R-:W-:Y:S05]  /*9020*/  FMUL.FTZ R43, R0, R175 ;  /* 0x000000af002b7220 */ /* 0x008fea0000410000 */
[-C--:B------:R-:W-:Y:S01]  /*9030*/  HMMA.16816.F32 R36, R140, R144.reuse, R36 ;  /* 0x000000908c24723c */ /* 0x080fe20000001824 */
[----:B------:R3:W-:Y:S02]  /*9040*/  MUFU.EX2 R222, R46 ;  /* 0x0000002e00de7308 */ /* 0x0007e40000000800 */
[C---:B--2---:R-:W-:Y:S05]  /*9050*/  FMUL.FTZ R44, R128.reuse, R176 ;  /* 0x000000b0802c7220 */ /* 0x044fea0000410000 */
[C---:B------:R-:W-:Y:S03]  /*9060*/  HMMA.16816.F32 R40, R136.reuse, R144, R40 ;  /* 0x000000908828723c */ /* 0x040fe60000001828 */
[----:B------:R2:W-:Y:S01]  /*9070*/  MUFU.EX2 R224, R47 ;  /* 0x0000002f00e07308 */ /* 0x0005e20000000800 */
[----:B-1----:R-:W-:Y:S09]  /*9080*/  FMUL.FTZ R45, R128, R177 ;  /* 0x000000b1802d7220 */ /* 0x002ff20000410000 */
[----:B------:R-:W1:Y:S01]  /*9090*/  MUFU.EX2 R215, R50 ;  /* 0x0000003200d77308 */ /* 0x000e620000000800 */
[C---:B---3--:R-:W-:Y:S09]  /*90a0*/  FMUL.FTZ R46, R0.reuse, R178 ;  /* 0x000000b2002e7220 */ /* 0x048ff20000410000 */
[----:B------:R3:W4:Y:S01]  /*90b0*/  MUFU.EX2 R213, R48 ;  /* 0x0000003000d57308 */ /* 0x0007220000000800 */
[----:B--2---:R-:W-:Y:S09]  /*90c0*/  FMUL.FTZ R47, R0, R179 ;  /* 0x000000b3002f7220 */ /* 0x004ff20000410000 */
[----:B------:R2:W2:Y:S01]  /*90d0*/  MUFU.EX2 R211, R49 ;  /* 0x0000003100d37308 */ /* 0x0004a20000000800 */
[-C--:B------:R-:W-:Y:S03]  /*90e0*/  HMMA.16816.F32 R44, R136, R146.reuse, R44 ;  /* 0x00000092882c723c */ /* 0x080fe6000000182c */
[----:B-1----:R-:W-:Y:S01]  /*90f0*/  MOV R154, R215 ;  /* 0x000000d7009a7202 */ /* 0x002fe20000000f00 */
[C---:B------:R-:W-:Y:S03]  /*9100*/  FMUL.FTZ R50, R129.reuse, R182 ;  /* 0x000000b681327220 */ /* 0x040fe60000410000 */
[----:B------:R-:W-:Y:S02]  /*9110*/  MOV R109, R154 ;  /* 0x0000009a006d7202 */ /* 0x000fe40000000f00 */
[----:B------:R1:W1:Y:S03]  /*9120*/  MUFU.EX2 R210, R51 ;  /* 0x0000003300d27308 */ /* 0x0002660000000800 */
[C---:B---3--:R-:W-:Y:S01]  /*9130*/  FMUL.FTZ R48, R130.reuse, R180 ;  /* 0x000000b482307220 */ /* 0x048fe20000410000 */
[----:B------:R-:W-:Y:S02]  /*9140*/  MOV R180, R212 ;  /* 0x000000d400b47202 */ /* 0x000fe40000000f00 */
[----:B----4-:R-:W-:Y:S04]  /*9150*/  MOV R155, R213 ;  /* 0x000000d5009b7202 */ /* 0x010fe80000000f00 */
[----:B------:R3:W-:Y:S01]  /*9160*/  MUFU.EX2 R219, R52 ;  /* 0x0000003400db7308 */ /* 0x0007e20000000800 */
[----:B------:R-:W-:Y:S01]  /*9170*/  MOV R111, R155 ;  /* 0x0000009b006f7202 */ /* 0x000fe20000000f00 */
[C---:B--2---:R-:W-:Y:S01]  /*9180*/  FMUL.FTZ R49, R130.reuse, R181 ;  /* 0x000000b582317220 */ /* 0x044fe20000410000 */
[----:B------:R-:W-:Y:S01]  /*9190*/  MOV R181, R211 ;  /* 0x000000d300b57202 */ /* 0x000fe20000000f00 */
[----:B------:R-:W-:Y:S01]  /*91a0*/  FFMA.FTZ R130, R130, R250, R207 ;  /* 0x000000fa82827223 */ /* 0x000fe200000100cf */
[----:B------:R-:W-:Y:S02]  /*91b0*/  MOV R207, R180 ;  /* 0x000000b400cf7202 */ /* 0x000fe40000000f00 */
[----:B------:R-:W-:Y:S03]  /*91c0*/  MOV R115, R181 ;  /* 0x000000b500737202 */ /* 0x000fe60000000f00 */
[----:B------:R2:W-:Y:S01]  /*91d0*/  MUFU.EX2 R171, R53 ;  /* 0x0000003500ab7308 */ /* 0x0005e20000000800 */
[----:B------:R-:W-:Y:S02]  /*91e0*/  FADD.FTZ R130, R208, R130 ;  /* 0x00000082d0827221 */ /* 0x000fe40000010000 */
[----:B-1----:R-:W-:Y:S01]  /*91f0*/  FMUL.FTZ R51, R129, R183 ;  /* 0x000000b781337220 */ /* 0x002fe20000410000 */
[----:B------:R-:W-:Y:S02]  /*9200*/  MOV R183, R206 ;  /* 0x000000ce00b77202 */ /* 0x000fe40000000f00 */
[----:B------:R-:W-:Y:S04]  /*9210*/  MOV R182, R210 ;  /* 0x000000d200b67202 */ /* 0x000fe80000000f00 */
[----:B------:R1:W-:Y:S01]  /*9220*/  MUFU.EX2 R170, R54 ;  /* 0x0000003600aa7308 */ /* 0x0003e20000000800 */
[C---:B------:R-:W-:Y:S01]  /*9230*/  HMMA.16816.F32 R48, R140.reuse, R146, R48 ;  /* 0x000000928c30723c */ /* 0x040fe20000001830 */
[----:B------:R-:W4:Y:S03]  /*9240*/  LDSM.16.MT88.4 R144, [R228+0x900] ;  /* 0x00090000e490783b */ /* 0x000f260000004200 */
[----:B------:R-:W-:Y:S01]  /*9250*/  MOV R113, R182 ;  /* 0x000000b600717202 */ /* 0x000fe20000000f00 */
[C---:B---3--:R-:W-:Y:S01]  /*9260*/  FMUL.FTZ R52, R128.reuse, R184 ;  /* 0x000000b880347220 */ /* 0x048fe20000410000 */
[----:B------:R-:W-:Y:S02]  /*9270*/  MOV R184, R197 ;  /* 0x000000c500b87202 */ /* 0x000fe40000000f00 */
[-C--:B------:R-:W-:Y:S01]  /*9280*/  HMMA.16816.F32 R116, R140, R148.reuse, R116 ;  /* 0x000000948c74723c */ /* 0x080fe20000001874 */
[----:B------:R3:W-:Y:S03]  /*9290*/  MUFU.EX2 R215, R55 ;  /* 0x0000003700d77308 */ /* 0x0007e60000000800 */
[C---:B--2---:R-:W-:Y:S01]  /*92a0*/  FMUL.FTZ R53, R128.reuse, R185 ;  /* 0x000000b980357220 */ /* 0x044fe20000410000 */
[----:B------:R-:W-:Y:S01]  /*92b0*/  MOV R185, R196 ;  /* 0x000000c400b97202 */ /* 0x000fe20000000f00 */
[----:B------:R-:W-:Y:S02]  /*92c0*/  FFMA.FTZ R128, R128, R252, R203 ;  /* 0x000000fc80807223 */ /* 0x000fe400000100cb */
[C---:B------:R-:W-:Y:S03]  /*92d0*/  HMMA.16816.F32 R120, R136.reuse, R148, R120 ;  /* 0x000000948878723c */ /* 0x040fe60000001878 */
[----:B------:R-:W-:Y:S01]  /*92e0*/  MUFU.EX2 R212, R64 ;  /* 0x0000004000d47308 */ /* 0x000fe20000000800 */
[----:B------:R-:W-:Y:S02]  /*92f0*/  FADD.FTZ R128, R205, R128 ;  /* 0x00000080cd807221 */ /* 0x000fe40000010000 */
[C---:B-1----:R-:W-:Y:S01]  /*9300*/  FMUL.FTZ R54, R0.reuse, R186 ;  /* 0x000000ba00367220 */ /* 0x042fe20000410000 */
[----:B------:R-:W-:Y:S05]  /*9310*/  MOV R186, R195 ;  /* 0x000000c300ba7202 */ /* 0x000fea0000000f00 */
[----:B------:R-:W-:Y:S01]  /*9320*/  MOV R203, R186 ;  /* 0x000000ba00cb7202 */ /* 0x000fe20000000f00 */
[----:B------:R-:W-:Y:S01]  /*9330*/  MUFU.EX2 R213, R65 ;  /* 0x0000004100d57308 */ /* 0x000fe20000000800 */
[C---:B---3--:R-:W-:Y:S01]  /*9340*/  FMUL.FTZ R55, R0.reuse, R187 ;  /* 0x000000bb00377220 */ /* 0x048fe20000410000 */
[----:B------:R-:W-:Y:S01]  /*9350*/  MOV R187, R194 ;  /* 0x000000c200bb7202 */ /* 0x000fe20000000f00 */
[----:B------:R-:W-:Y:S07]  /*9360*/  FFMA.FTZ R0, R0, R251, R201 ;  /* 0x000000fb00007223 */ /* 0x000fee00000100c9 */
[----:B------:R-:W-:Y:S01]  /*9370*/  MUFU.EX2 R210, R66 ;  /* 0x0000004200d27308 */ /* 0x000fe20000000800 */
[-C--:B------:R-:W-:Y:S03]  /*9380*/  HMMA.16816.F32 R52, R136, R150.reuse, R52 ;  /* 0x000000968834723c */ /* 0x080fe60000001834 */
[----:B------:R-:W-:Y:S04]  /*9390*/  FADD.FTZ R0, R214, R0 ;  /* 0x00000000d6007221 */ /* 0x000fe80000010000 */
[----:B------:R-:W-:Y:S01]  /*93a0*/  F2FP.PACK_AB R136, R185, R164 ;  /* 0x000000a4b988723e */ /* 0x000fe200000000ff */
[----:B------:R-:W-:Y:S01]  /*93b0*/  HMMA.16816.F32 R124, R140, R150, R124 ;  /* 0x000000968c7c723c */ /* 0x000fe2000000187c */
[----:B------:R-:W1:Y:S01]  /*93c0*/  LDSM.16.MT88.4 R148, [R231+0x900] ;  /* 0x00090000e794783b */ /* 0x000e620000004200 */
[----:B------:R2:W-:Y:S02]  /*93d0*/  MUFU.EX2 R211, R67 ;  /* 0x0000004300d37308 */ /* 0x0005e40000000800 */
[----:B------:R-:W-:Y:S01]  /*93e0*/  F2FP.PACK_AB R137, R184, R165 ;  /* 0x000000a5b889723e */ /* 0x000fe200000000ff */
[----:B------:R-:W-:Y:S01]  /*93f0*/  FADD.FTZ R0, R216, R0 ;  /* 0x00000000d8007221 */ /* 0x000fe20000010000 */
[----:B------:R-:W-:Y:S02]  /*9400*/  F2FP.PACK_AB R138, R159, R152 ;  /* 0x000000989f8a723e */ /* 0x000fe400000000ff */
[----:B------:R-:W-:Y:S01]  /*9410*/  F2FP.PACK_AB R139, R158, R192 ;  /* 0x000000c09e8b723e */ /* 0x000fe200000000ff */
[----:B------:R-:W-:Y:S03]  /*9420*/  FADD.FTZ R0, R135, R0 ;  /* 0x0000000087007221 */ /* 0x000fe60000010000 */
[----:B------:R-:W-:Y:S01]  /*9430*/  F2FP.PACK_AB R140, R183, R166 ;  /* 0x000000a6b78c723e */ /* 0x000fe200000000ff */
[----:B------:R-:W-:Y:S01]  /*9440*/  MUFU.EX2 R169, R56 ;  /* 0x0000003800a97308 */ /* 0x000fe20000000800 */
[----:B------:R-:W-:Y:S01]  /*9450*/  F2FP.PACK_AB R141, R153, R167 ;  /* 0x000000a7998d723e */ /* 0x000fe200000000ff */
[-C--:B----4-:R-:W-:Y:S05]  /*9460*/  HMMA.16816.F32 R4, R136, R144.reuse, R4 ;  /* 0x000000908804723c */ /* 0x090fea0000001804 */
[----:B------:R-:W-:Y:S02]  /*9470*/  F2FP.PACK_AB R142, R157, R191 ;  /* 0x000000bf9d8e723e */ /* 0x000fe400000000ff */
[-C--:B------:R-:W-:Y:S01]  /*9480*/  F2FP.PACK_AB R143, R156, R190.reuse ;  /* 0x000000be9c8f723e */ /* 0x080fe200000000ff */
[----:B------:R-:W3:Y:S01]  /*9490*/  MUFU.EX2 R175, R57 ;  /* 0x0000003900af7308 */ /* 0x000ee20000000800 */
[----:B--2---:R-:W2:Y:S05]  /*94a0*/  LDSM.16.MT88.4 R64, [R229+0x900] ;  /* 0x00090000e540783b */ /* 0x004eaa0000004200 */
[C---:B------:R-:W-:Y:S04]  /*94b0*/  HMMA.16816.F32 R8, R140.reuse, R144, R8 ;  /* 0x000000908c08723c */ /* 0x040fe80000001808 */
[----:B------:R-:W-:Y:S03]  /*94c0*/  MUFU.EX2 R168, R58 ;  /* 0x0000003a00a87308 */ /* 0x000fe60000000800 */
[----:B------:R-:W-:Y:S01]  /*94d0*/  MOV R145, R193 ;  /* 0x000000c100917202 */ /* 0x000fe20000000f00 */
[-C--:B------:R-:W-:Y:S04]  /*94e0*/  HMMA.16816.F32 R12, R140, R146.reuse, R12 ;  /* 0x000000928c0c723c */ /* 0x080fe8000000180c */
[----:B------:R-:W-:Y:S02]  /*94f0*/  MOV R144, R190 ;  /* 0x000000be00907202 */ /* 0x000fe40000000f00 */
[----:B------:R4:W2:Y:S01]  /*9500*/  MUFU.EX2 R174, R59 ;  /* 0x0000003b00ae7308 */ /* 0x0008a20000000800 */
[----:B------:R-:W-:Y:S01]  /*9510*/  MOV R250, R145 ;  /* 0x0000009100fa7202 */ /* 0x000fe20000000f00 */
[C---:B------:R-:W-:Y:S04]  /*9520*/  HMMA.16816.F32 R16, R136.reuse, R146, R16 ;  /* 0x000000928810723c */ /* 0x040fe80000001810 */
[----:B------:R-:W-:Y:S03]  /*9530*/  MOV R252, R144 ;  /* 0x0000009000fc7202 */ /* 0x000fe60000000f00 */
[----:B------:R-:W-:Y:S01]  /*9540*/  MOV R146, R192 ;  /* 0x000000c000927202 */ /* 0x000fe20000000f00 */
[-C--:B-1----:R-:W-:Y:S01]  /*9550*/  HMMA.16816.F32 R20, R136, R148.reuse, R20 ;  /* 0x000000948814723c */ /* 0x082fe20000001814 */
[----:B------:R-:W-:Y:S03]  /*9560*/  MUFU.EX2 R173, R60 ;  /* 0x0000003c00ad7308 */ /* 0x000fe60000000800 */
[----:B------:R-:W-:Y:S02]  /*9570*/  MOV R147, R191 ;  /* 0x000000bf00937202 */ /* 0x000fe40000000f00 */
[----:B------:R-:W-:Y:S02]  /*9580*/  MOV R251, R146 ;  /* 0x0000009200fb7202 */ /* 0x000fe40000000f00 */
[C---:B------:R-:W-:Y:S01]  /*9590*/  HMMA.16816.F32 R24, R140.reuse, R148, R24 ;  /* 0x000000948c18723c */ /* 0x040fe20000001818 */
[----:B------:R-:W3:Y:S02]  /*95a0*/  LDL.LU R149, [R1] ;  /* 0x0000000001957983 */ /* 0x000ee40000300800 */
[----:B------:R-:W1:Y:S01]  /*95b0*/  MUFU.EX2 R206, R61 ;  /* 0x0000003d00ce7308 */ /* 0x000e620000000800 */
[----:B------:R-:W-:Y:S01]  /*95c0*/  MOV R201, R147 ;  /* 0x0000009300c97202 */ /* 0x000fe20000000f00 */
[----:B------:R1:W5:Y:S03]  /*95d0*/  LDL.LU R135, [R1+0x18] ;  /* 0x0000180001877983 */ /* 0x0003660000300800 */
[-C--:B------:R-:W-:Y:S01]  /*95e0*/  HMMA.16816.F32 R28, R140, R150.reuse, R28 ;  /* 0x000000968c1c723c */ /* 0x080fe2000000181c */
[----:B----4-:R-:W4:Y:S04]  /*95f0*/  LDSM.16.MT88.4 R56, [R230+0x900] ;  /* 0x00090000e638783b */ /* 0x010f280000004200 */
[----:B------:R-:W-:Y:S03]  /*9600*/  MUFU.EX2 R172, R62 ;  /* 0x0000003e00ac7308 */ /* 0x000fe60000000800 */
[C---:B------:R-:W-:Y:S07]  /*9610*/  HMMA.16816.F32 R32, R136.reuse, R150, R32 ;  /* 0x000000968820723c */ /* 0x040fee0000001820 */
[----:B------:R1:W1:Y:S01]  /*9620*/  MUFU.EX2 R179, R63 ;  /* 0x0000003f00b37308 */ /* 0x0002620000000800 */
[-C--:B--2---:R-:W-:Y:S08]  /*9630*/  HMMA.16816.F32 R36, R136, R64.reuse, R36 ;  /* 0x000000408824723c */ /* 0x084ff00000001824 */
[C---:B------:R-:W-:Y:S01]  /*9640*/  HMMA.16816.F32 R40, R140.reuse, R64, R40 ;  /* 0x000000408c28723c */ /* 0x040fe20000001828 */
[----:B------:R-:W-:Y:S06]  /*9650*/  MUFU.EX2 R178, R68 ;  /* 0x0000004400b27308 */ /* 0x000fec0000000800 */
[----:B------:R-:W-:Y:S01]  /*9660*/  F2FP.PACK_AB R64, R160, R145 ;  /* 0x00000091a040723e */ /* 0x000fe200000000ff */
[-C--:B------:R-:W-:Y:S03]  /*9670*/  HMMA.16816.F32 R44, R140, R66.reuse, R44 ;  /* 0x000000428c2c723c */ /* 0x080fe6000000182c */
[----:B------:R-:W-:Y:S01]  /*9680*/  MUFU.EX2 R202, R69 ;  /* 0x0000004500ca7308 */ /* 0x000fe20000000800 */
[----:B------:R-:W-:Y:S01]  /*9690*/  F2FP.PACK_AB R65, R180, R163 ;  /* 0x000000a3b441723e */ /* 0x000fe200000000ff */
[----:B-1----:R-:W1:Y:S03]  /*96a0*/  LDSM.16.MT88.4 R60, [R228+0x1100] ;  /* 0x00110000e43c783b */ /* 0x002e660000004200 */
[C---:B------:R-:W-:Y:S05]  /*96b0*/  HMMA.16816.F32 R48, R136.reuse, R66, R48 ;  /* 0x000000428830723c */ /* 0x040fea0000001830 */
[----:B------:R-:W-:Y:S02]  /*96c0*/  MUFU.EX2 R177, R70 ;  /* 0x0000004600b17308 */ /* 0x000fe40000000800 */
[----:B------:R-:W-:Y:S01]  /*96d0*/  F2FP.PACK_AB R66, R227, R226 ;  /* 0x000000e2e342723e */ /* 0x000fe200000000ff */
[-C--:B----4-:R-:W-:Y:S04]  /*96e0*/  HMMA.16816.F32 R116, R136, R56.reuse, R116 ;  /* 0x000000388874723c */ /* 0x090fe80000001874 */
[----:B------:R-:W-:Y:S03]  /*96f0*/  F2FP.PACK_AB R67, R224, R222 ;  /* 0x000000dee043723e */ /* 0x000fe600000000ff */
[----:B------:R2:W-:Y:S01]  /*9700*/  MUFU.EX2 R200, R71 ;  /* 0x0000004700c87308 */ /* 0x0005e20000000800 */
[C---:B------:R-:W-:Y:S07]  /*9710*/  HMMA.16816.F32 R120, R140.reuse, R56, R120 ;  /* 0x000000388c78723c */ /* 0x040fee0000001878 */
[----:B------:R-:W-:Y:S01]  /*9720*/  F2FP.PACK_AB R56, R162, R186 ;  /* 0x000000baa238723e */ /* 0x000fe200000000ff */
[-C--:B------:R-:W-:Y:S01]  /*9730*/  HMMA.16816.F32 R52, R140, R58.reuse, R52 ;  /* 0x0000003a8c34723c */ /* 0x080fe20000001834 */
[----:B------:R-:W-:Y:S03]  /*9740*/  MUFU.EX2 R176, R72 ;  /* 0x0000004800b07308 */ /* 0x000fe60000000800 */
[----:B------:R-:W-:Y:S03]  /*9750*/  F2FP.PACK_AB R57, R161, R187 ;  /* 0x000000bba139723e */ /* 0x000fe600000000ff */
[----:B------:R-:W-:Y:S01]  /*9760*/  MOV R143, R167 ;  /* 0x000000a7008f7202 */ /* 0x000fe20000000f00 */
[----:B------:R-:W-:Y:S01]  /*9770*/  HMMA.16816.F32 R124, R136, R58, R124 ;  /* 0x0000003a887c723c */ /* 0x000fe2000000187c */
[----:B------:R-:W-:Y:S02]  /*9780*/  LDSM.16.MT88.4 R136, [R229+0x1100] ;  /* 0x00110000e588783b */ /* 0x000fe40000004200 */
[----:B------:R-:W4:Y:S01]  /*9790*/  MUFU.EX2 R195, R73 ;  /* 0x0000004900c37308 */ /* 0x000f220000000800 */
[----:B------:R-:W-:Y:S01]  /*97a0*/  MOV R142, R166 ;  /* 0x000000a6008e7202 */ /* 0x000fe20000000f00 */
[----:B------:R-:W-:Y:S01]  /*97b0*/  FADD.FTZ R0, R143, R0 ;  /* 0x000000008f007221 */ /* 0x000fe20000010000 */
[----:B------:R-:W-:Y:S02]  /*97c0*/  MOV R141, R165 ;  /* 0x000000a5008d7202 */ /* 0x000fe40000000f00 */
[----:B------:R-:W-:Y:S01]  /*97d0*/  F2FP.PACK_AB R58, R181, R155 ;  /* 0x0000009bb53a723e */ /* 0x000fe200000000ff */
[----:B--2---:R-:W2:Y:S03]  /*97e0*/  LDSM.16.MT88.4 R68, [R231+0x1100] ;  /* 0x00110000e744783b */ /* 0x004ea60000004200 */
[----:B------:R-:W-:Y:S01]  /*97f0*/  F2FP.PACK_AB R59, R182, R154 ;  /* 0x0000009ab63b723e */ /* 0x000fe200000000ff */
[----:B------:R-:W-:Y:S01]  /*9800*/  MUFU.EX2 R194, R74 ;  /* 0x0000004a00c27308 */ /* 0x000fe20000000800 */
[----:B------:R-:W-:Y:S01]  /*9810*/  MOV R140, R164 ;  /* 0x000000a4008c7202 */ /* 0x000fe20000000f00 */
[----:B------:R-:W-:Y:S02]  /*9820*/  FADD.FTZ R0, R153, R0 ;  /* 0x0000000099007221 */ /* 0x000fe40000010000 */
[----:B------:R-:W-:Y:S02]  /*9830*/  LDSM.16.MT88.4 R164, [R231+0x3100] ;  /* 0x00310000e7a4783b */ /* 0x000fe40000004200 */
[-C--:B-1----:R-:W-:Y:S04]  /*9840*/  HMMA.16816.F32 R4, R56, R60.reuse, R4 ;  /* 0x0000003c3804723c */ /* 0x082fe80000001804 */
[----:B------:R1:W1:Y:S01]  /*9850*/  MUFU.EX2 R193, R75 ;  /* 0x0000004b00c17308 */ /* 0x0002620000000800 */
[----:B------:R-:W-:Y:S03]  /*9860*/  FADD.FTZ R0, R252, R0 ;  /* 0x00000000fc007221 */ /* 0x000fe60000010000 */
[C---:B------:R-:W-:Y:S06]  /*9870*/  HMMA.16816.F32 R8, R64.reuse, R60, R8 ;  /* 0x0000003c4008723c */ /* 0x040fec0000001808 */
[----:B------:R-:W-:Y:S02]  /*9880*/  MUFU.EX2 R192, R76 ;  /* 0x0000004c00c07308 */ /* 0x000fe40000000800 */
[-C--:B------:R-:W-:Y:S08]  /*9890*/  HMMA.16816.F32 R12, R64, R62.reuse, R12 ;  /* 0x0000003e400c723c */ /* 0x080ff0000000180c */
[C---:B------:R-:W-:Y:S01]  /*98a0*/  HMMA.16816.F32 R16, R56.reuse, R62, R16 ;  /* 0x0000003e3810723c */ /* 0x040fe20000001810 */
[----:B------:R-:W4:Y:S01]  /*98b0*/  LDSM.16.MT88.4 R60, [R230+0x1100] ;  /* 0x00110000e63c783b */ /* 0x000f220000004200 */
[----:B------:R-:W3:Y:S06]  /*98c0*/  MUFU.EX2 R191, R77 ;  /* 0x0000004d00bf7308 */ /* 0x000eec0000000800 */
[-C--:B--2---:R-:W-:Y:S01]  /*98d0*/  HMMA.16816.F32 R20, R56, R68.reuse, R20 ;  /* 0x000000443814723c */ /* 0x084fe20000001814 */
[----:B-1----:R-:W-:Y:S03]  /*98e0*/  LDSM.16.MT88.4 R72, [R229+0x1900] ;  /* 0x00190000e548783b */ /* 0x002fe60000004200 */
[----:B------:R-:W-:Y:S04]  /*98f0*/  MUFU.EX2 R190, R78 ;  /* 0x0000004e00be7308 */ /* 0x000fe80000000800 */
[C---:B------:R-:W-:Y:S06]  /*9900*/  HMMA.16816.F32 R24, R64.reuse, R68, R24 ;  /* 0x000000444018723c */ /* 0x040fec0000001818 */
[----:B------:R-:W-:Y:S02]  /*9910*/  MUFU.EX2 R196, R83 ;  /* 0x0000005300c47308 */ /* 0x000fe40000000800 */
[-C--:B------:R-:W-:Y:S08]  /*9920*/  HMMA.16816.F32 R28, R64, R70.reuse, R28 ;  /* 0x00000046401c723c */ /* 0x080ff0000000181c */
[C---:B------:R-:W-:Y:S01]  /*9930*/  HMMA.16816.F32 R32, R56.reuse, R70, R32 ;  /* 0x000000463820723c */ /* 0x040fe20000001820 */
[----:B------:R-:W1:Y:S01]  /*9940*/  LDSM.16.MT88.4 R68, [R228+0x1900] ;  /* 0x00190000e444783b */ /* 0x000e620000004200 */
[----:B------:R2:W-:Y:S06]  /*9950*/  MUFU.EX2 R83, R79 ;  /* 0x0000004f00537308 */ /* 0x0005ec0000000800 */
[-C--:B------:R-:W-:Y:S04]  /*9960*/  HMMA.16816.F32 R36, R56, R136.reuse, R36 ;  /* 0x000000883824723c */ /* 0x080fe80000001824 */
[----:B------:R-:W-:Y:S04]  /*9970*/  MUFU.EX2 R189, R189 ;  /* 0x000000bd00bd7308 */ /* 0x000fe80000000800 */
[C---:B------:R-:W-:Y:S06]  /*9980*/  HMMA.16816.F32 R40, R64.reuse, R136, R40 ;  /* 0x000000884028723c */ /* 0x040fec0000001828 */
[----:B------:R-:W-:Y:S02]  /*9990*/  MUFU.EX2 R199, R80 ;  /* 0x0000005000c77308 */ /* 0x000fe40000000800 */
[-C--:B------:R-:W-:Y:S01]  /*99a0*/  HMMA.16816.F32 R44, R64, R138.reuse, R44 ;  /* 0x0000008a402c723c */ /* 0x080fe2000000182c */
[----:B--2---:R-:W-:Y:S07]  /*99b0*/  LDSM.16.MT88.4 R76, [R230+0x1900] ;  /* 0x00190000e64c783b */ /* 0x004fee0000004200 */
[C---:B------:R-:W-:Y:S01]  /*99c0*/  HMMA.16816.F32 R48, R56.reuse, R138, R48 ;  /* 0x0000008a3830723c */ /* 0x040fe20000001830 */
[----:B------:R-:W2:Y:S07]  /*99d0*/  MUFU.EX2 R198, R81 ;  /* 0x0000005100c67308 */ /* 0x000eae0000000800 */
[-C--:B----4-:R-:W-:Y:S03]  /*99e0*/  HMMA.16816.F32 R116, R56, R60.reuse, R116 ;  /* 0x0000003c3874723c */ /* 0x090fe60000001874 */
[----:B------:R-:W4:Y:S05]  /*99f0*/  MUFU.EX2 R197, R82 ;  /* 0x0000005200c57308 */ /* 0x000f2a0000000800 */
[C---:B------:R-:W-:Y:S05]  /*9a00*/  HMMA.16816.F32 R120, R64.reuse, R60, R120 ;  /* 0x0000003c4078723c */ /* 0x040fea0000001878 */
[----:B------:R-:W-:Y:S02]  /*9a10*/  MUFU.EX2 R114, R114 ;  /* 0x0000007200727308 */ /* 0x000fe40000000800 */
[----:B---3--:R-:W-:Y:S01]  /*9a20*/  F2FP.PACK_AB R60, R175, R169 ;  /* 0x000000a9af3c723e */ /* 0x008fe200000000ff */
[-C--:B------:R-:W-:Y:S01]  /*9a30*/  HMMA.16816.F32 R52, R64, R62.reuse, R52 ;  /* 0x0000003e4034723c */ /* 0x080fe20000001834 */
[----:B------:R-:W3:Y:S03]  /*9a40*/  LDSM.16.MT88.4 R64, [R231+0x1900] ;  /* 0x00190000e740783b */ /* 0x000ee60000004200 */
[----:B------:R-:W-:Y:S03]  /*9a50*/  F2FP.PACK_AB R61, R174, R168 ;  /* 0x000000a8ae3d723e */ /* 0x000fe600000000ff */
[----:B------:R-:W-:Y:S01]  /*9a60*/  MUFU.EX2 R107, R107 ;  /* 0x0000006b006b7308 */ /* 0x000fe20000000800 */
[----:B------:R-:W-:Y:S07]  /*9a70*/  HMMA.16816.F32 R124, R56, R62, R124 ;  /* 0x0000003e387c723c */ /* 0x000fee000000187c */
[----:B------:R-:W-:Y:S02]  /*9a80*/  F2FP.PACK_AB R56, R171, R219 ;  /* 0x000000dbab38723e */ /* 0x000fe400000000ff */
[----:B------:R-:W-:Y:S01]  /*9a90*/  F2FP.PACK_AB R57, R215, R170 ;  /* 0x000000aad739723e */ /* 0x000fe200000000ff */
[----:B------:R-:W-:Y:S02]  /*9aa0*/  MUFU.EX2 R110, R110 ;  /* 0x0000006e006e7308 */ /* 0x000fe40000000800 */
[----:B------:R-:W-:Y:S02]  /*9ab0*/  F2FP.PACK_AB R58, R213, R212 ;  /* 0x000000d4d53a723e */ /* 0x000fe400000000ff */
[----:B------:R-:W-:Y:S02]  /*9ac0*/  F2FP.PACK_AB R59, R211, R210 ;  /* 0x000000d2d33b723e */ /* 0x000fe400000000ff */
[----:B------:R-:W-:Y:S02]  /*9ad0*/  F2FP.PACK_AB R62, R206, R173 ;  /* 0x000000adce3e723e */ /* 0x000fe400000000ff */
[----:B------:R-:W-:Y:S02]  /*9ae0*/  F2FP.PACK_AB R63, R179, R172 ;  /* 0x000000acb33f723e */ /* 0x000fe400000000ff */
[----:B------:R-:W-:Y:S01]  /*9af0*/  MUFU.EX2 R88, R88 ;  /* 0x0000005800587308 */ /* 0x000fe20000000800 */
[-C--:B-1----:R-:W-:Y:S08]  /*9b00*/  HMMA.16816.F32 R4, R56, R68.reuse, R4 ;  /* 0x000000443804723c */ /* 0x082ff00000001804 */
[C---:B------:R-:W-:Y:S01]  /*9b10*/  HMMA.16816.F32 R8, R60.reuse, R68, R8 ;  /* 0x000000443c08723c */ /* 0x040fe20000001808 */
[----:B------:R-:W-:Y:S07]  /*9b20*/  MUFU.EX2 R89, R89 ;  /* 0x0000005900597308 */ /* 0x000fee0000000800 */
[-C--:B------:R-:W-:Y:S03]  /*9b30*/  HMMA.16816.F32 R12, R60, R70.reuse, R12 ;  /* 0x000000463c0c723c */ /* 0x080fe6000000180c */
[----:B------:R-:W-:Y:S05]  /*9b40*/  MUFU.EX2 R90, R90 ;  /* 0x0000005a005a7308 */ /* 0x000fea0000000800 */
[C---:B------:R-:W-:Y:S01]  /*9b50*/  HMMA.16816.F32 R16, R56.reuse, R70, R16 ;  /* 0x000000463810723c */ /* 0x040fe20000001810 */
[----:B------:R-:W-:Y:S04]  /*9b60*/  LDSM.16.MT88.4 R68, [R231+0x2100] ;  /* 0x00210000e744783b */ /* 0x000fe80000004200 */
[----:B------:R-:W-:Y:S03]  /*9b70*/  MUFU.EX2 R91, R91 ;  /* 0x0000005b005b7308 */ /* 0x000fe60000000800 */
[-C--:B---3--:R-:W-:Y:S07]  /*9b80*/  HMMA.16816.F32 R20, R56, R64.reuse, R20 ;  /* 0x000000403814723c */ /* 0x088fee0000001814 */
[----:B------:R-:W-:Y:S01]  /*9b90*/  MUFU.EX2 R92, R92 ;  /* 0x0000005c005c7308 */ /* 0x000fe20000000800 */
[C---:B------:R-:W-:Y:S08]  /*9ba0*/  HMMA.16816.F32 R24, R60.reuse, R64, R24 ;  /* 0x000000403c18723c */ /* 0x040ff00000001818 */
[-C--:B------:R-:W-:Y:S01]  /*9bb0*/  HMMA.16816.F32 R28, R60, R66.reuse, R28 ;  /* 0x000000423c1c723c */ /* 0x080fe2000000181c */
[----:B------:R-:W-:Y:S07]  /*9bc0*/  MUFU.EX2 R93, R93 ;  /* 0x0000005d005d7308 */ /* 0x000fee0000000800 */
[C---:B------:R-:W-:Y:S01]  /*9bd0*/  HMMA.16816.F32 R32, R56.reuse, R66, R32 ;  /* 0x000000423820723c */ /* 0x040fe20000001820 */
[----:B------:R-:W1:Y:S02]  /*9be0*/  LDSM.16.MT88.4 R64, [R228+0x2100] ;  /* 0x00210000e440783b */ /* 0x000e640000004200 */
[----:B------:R-:W-:Y:S01]  /*9bf0*/  MUFU.EX2 R94, R94 ;  /* 0x0000005e005e7308 */ /* 0x000fe20000000800 */
[----:B------:R-:W-:Y:S01]  /*9c00*/  FFMA.FTZ R129, R129, R149, R204 ;  /* 0x0000009581817223 */ /* 0x000fe200000100cc */
[----:B------:R-:W-:Y:S03]  /*9c10*/  MOV R204, R187 ;  /* 0x000000bb00cc7202 */ /* 0x000fe60000000f00 */
[-C--:B------:R-:W-:Y:S01]  /*9c20*/  HMMA.16816.F32 R36, R56, R72.reuse, R36 ;  /* 0x000000483824723c */ /* 0x080fe20000001824 */
[----:B------:R-:W-:Y:S03]  /*9c30*/  LDSM.16.MT88.4 R148, [R228+0x3100] ;  /* 0x00310000e494783b */ /* 0x000fe60000004200 */
[----:B------:R-:W-:Y:S01]  /*9c40*/  FADD.FTZ R129, R209, R129 ;  /* 0x00000081d1817221 */ /* 0x000fe20000010000 */
[----:B------:R-:W-:Y:S03]  /*9c50*/  MUFU.EX2 R95, R95 ;  /* 0x0000005f005f7308 */ /* 0x000fe60000000800 */
[C---:B------:R-:W-:Y:S07]  /*9c60*/  HMMA.16816.F32 R40, R60.reuse, R72, R40 ;  /* 0x000000483c28723c */ /* 0x040fee0000001828 */
[----:B------:R-:W-:Y:S01]  /*9c70*/  MUFU.EX2 R103, R103 ;  /* 0x0000006700677308 */ /* 0x000fe20000000800 */
[-C--:B------:R-:W-:Y:S08]  /*9c80*/  HMMA.16816.F32 R44, R60, R74.reuse, R44 ;  /* 0x0000004a3c2c723c */ /* 0x080ff0000000182c */
[C---:B------:R-:W-:Y:S01]  /*9c90*/  HMMA.16816.F32 R48, R56.reuse, R74, R48 ;  /* 0x0000004a3830723c */ /* 0x040fe20000001830 */
[----:B------:R-:W3:Y:S01]  /*9ca0*/  LDSM.16.MT88.4 R72, [R229+0x2100] ;  /* 0x00210000e548783b */ /* 0x000ee20000004200 */
[----:B------:R-:W-:Y:S06]  /*9cb0*/  MUFU.EX2 R104, R104 ;  /* 0x0000006800687308 */ /* 0x000fec0000000800 */
[-C--:B------:R-:W-:Y:S04]  /*9cc0*/  HMMA.16816.F32 R116, R56, R76.reuse, R116 ;  /* 0x0000004c3874723c */ /* 0x080fe80000001874 */
[----:B------:R-:W-:Y:S04]  /*9cd0*/  MUFU.EX2 R105, R105 ;  /* 0x0000006900697308 */ /* 0x000fe80000000800 */
[C---:B------:R-:W-:Y:S06]  /*9ce0*/  HMMA.16816.F32 R120, R60.reuse, R76, R120 ;  /* 0x0000004c3c78723c */ /* 0x040fec0000001878 */
[----:B------:R-:W-:Y:S02]  /*9cf0*/  MUFU.EX2 R106, R106 ;  /* 0x0000006a006a7308 */ /* 0x000fe40000000800 */
[-C--:B------:R-:W-:Y:S07]  /*9d00*/  HMMA.16816.F32 R52, R60, R78.reuse, R52 ;  /* 0x0000004e3c34723c */ /* 0x080fee0000001834 */
[----:B------:R-:W-:Y:S01]  /*9d10*/  F2FP.PACK_AB R60, R195, R176 ;  /* 0x000000b0c33c723e */ /* 0x000fe200000000ff */
[----:B------:R-:W-:Y:S01]  /*9d20*/  HMMA.16816.F32 R124, R56, R78, R124 ;  /* 0x0000004e387c723c */ /* 0x000fe2000000187c */
[----:B------:R-:W3:Y:S01]  /*9d30*/  LDSM.16.MT88.4 R76, [R230+0x2100] ;  /* 0x00210000e64c783b */ /* 0x000ee20000004200 */
[----:B------:R-:W-:Y:S02]  /*9d40*/  MUFU.EX2 R108, R108 ;  /* 0x0000006c006c7308 */ /* 0x000fe40000000800 */
[----:B------:R-:W-:Y:S02]  /*9d50*/  F2FP.PACK_AB R61, R193, R194 ;  /* 0x000000c2c13d723e */ /* 0x000fe400000000ff */
[----:B------:R-:W-:Y:S02]  /*9d60*/  F2FP.PACK_AB R62, R191, R192 ;  /* 0x000000c0bf3e723e */ /* 0x000fe400000000ff */
[----:B------:R-:W-:Y:S04]  /*9d70*/  F2FP.PACK_AB R56, R202, R178 ;  /* 0x000000b2ca38723e */ /* 0x000fe800000000ff */
[----:B------:R-:W-:Y:S01]  /*9d80*/  F2FP.PACK_AB R57, R200, R177 ;  /* 0x000000b1c839723e */ /* 0x000fe200000000ff */
[----:B------:R-:W3:Y:S01]  /*9d90*/  MUFU.EX2 R134, R134 ;  /* 0x0000008600867308 */ /* 0x000ee20000000800 */
[----:B--2---:R-:W-:Y:S02]  /*9da0*/  F2FP.PACK_AB R58, R198, R199 ;  /* 0x000000c7c63a723e */ /* 0x004fe400000000ff */
[----:B----4-:R-:W-:Y:S02]  /*9db0*/  F2FP.PACK_AB R59, R196, R197 ;  /* 0x000000c5c43b723e */ /* 0x010fe400000000ff */
[----:B------:R-:W-:Y:S05]  /*9dc0*/  F2FP.PACK_AB R63, R83, R190 ;  /* 0x000000be533f723e */ /* 0x000fea00000000ff */
[-C--:B-1----:R-:W-:Y:S01]  /*9dd0*/  HMMA.16816.F32 R4, R56, R64.reuse, R4 ;  /* 0x000000403804723c */ /* 0x082fe20000001804 */
[----:B------:R-:W-:Y:S07]  /*9de0*/  MUFU.EX2 R84, R84 ;  /* 0x0000005400547308 */ /* 0x000fee0000000800 */
[C---:B------:R-:W-:Y:S03]  /*9df0*/  HMMA.16816.F32 R8, R60.reuse, R64, R8 ;  /* 0x000000403c08723c */ /* 0x040fe60000001808 */
[----:B------:R-:W1:Y:S01]  /*9e00*/  MUFU.EX2 R85, R85 ;  /* 0x0000005500557308 */ /* 0x000e620000000800 */
[----:B---3--:R-:W-:Y:S04]  /*9e10*/  F2FP.PACK_AB R186, R134, R108 ;  /* 0x0000006c86ba723e */ /* 0x008fe800000000ff */
[-C--:B------:R-:W-:Y:S05]  /*9e20*/  HMMA.16816.F32 R12, R60, R66.reuse, R12 ;  /* 0x000000423c0c723c */ /* 0x080fea000000180c */
[----:B------:R-:W-:Y:S03]  /*9e30*/  MUFU.EX2 R86, R86 ;  /* 0x0000005600567308 */ /* 0x000fe60000000800 */
[C---:B------:R-:W-:Y:S01]  /*9e40*/  HMMA.16816.F32 R16, R56.reuse, R66, R16 ;  /* 0x000000423810723c */ /* 0x040fe20000001810 */
[----:B------:R-:W2:Y:S06]  /*9e50*/  LDSM.16.MT88.4 R64, [R228+0x2900] ;  /* 0x00290000e440783b */ /* 0x000eac0000004200 */
[----:B------:R-:W3:Y:S01]  /*9e60*/  MUFU.EX2 R87, R87 ;  /* 0x0000005700577308 */ /* 0x000ee20000000800 */
[-C--:B------:R-:W-:Y:S08]  /*9e70*/  HMMA.16816.F32 R20, R56, R68.reuse, R20 ;  /* 0x000000443814723c */ /* 0x080ff00000001814 */
[C---:B------:R-:W-:Y:S01]  /*9e80*/  HMMA.16816.F32 R24, R60.reuse, R68, R24 ;  /* 0x000000443c18723c */ /* 0x040fe20000001818 */
[----:B------:R-:W-:Y:S07]  /*9e90*/  MUFU.EX2 R96, R96 ;  /* 0x0000006000607308 */ /* 0x000fee0000000800 */
[-C--:B------:R-:W-:Y:S03]  /*9ea0*/  HMMA.16816.F32 R28, R60, R70.reuse, R28 ;  /* 0x000000463c1c723c */ /* 0x080fe6000000181c */
[----:B------:R-:W4:Y:S05]  /*9eb0*/  MUFU.EX2 R97, R97 ;  /* 0x0000006100617308 */ /* 0x000f2a0000000800 */
[C---:B------:R-:W-:Y:S01]  /*9ec0*/  HMMA.16816.F32 R32, R56.reuse, R70, R32 ;  /* 0x000000463820723c */ /* 0x040fe20000001820 */
[----:B------:R-:W1:Y:S04]  /*9ed0*/  LDSM.16.MT88.4 R68, [R231+0x2900] ;  /* 0x00290000e744783b */ /* 0x000e680000004200 */
[----:B------:R-:W-:Y:S03]  /*9ee0*/  MUFU.EX2 R98, R98 ;  /* 0x0000006200627308 */ /* 0x000fe60000000800 */
[-C--:B------:R-:W-:Y:S07]  /*9ef0*/  HMMA.16816.F32 R36, R56, R72.reuse, R36 ;  /* 0x000000483824723c */ /* 0x080fee0000001824 */
[----:B------:R-:W1:Y:S01]  /*9f00*/  MUFU.EX2 R99, R99 ;  /* 0x0000006300637308 */ /* 0x000e620000000800 */
[C---:B------:R-:W-:Y:S08]  /*9f10*/  HMMA.16816.F32 R40, R60.reuse, R72, R40 ;  /* 0x000000483c28723c */ /* 0x040ff00000001828 */
[-C--:B------:R-:W-:Y:S01]  /*9f20*/  HMMA.16816.F32 R44, R60, R74.reuse, R44 ;  /* 0x0000004a3c2c723c */ /* 0x080fe2000000182c */
[----:B------:R-:W-:Y:S07]  /*9f30*/  MUFU.EX2 R100, R100 ;  /* 0x0000006400647308 */ /* 0x000fee0000000800 */
[C---:B------:R-:W-:Y:S01]  /*9f40*/  HMMA.16816.F32 R48, R56.reuse, R74, R48 ;  /* 0x0000004a3830723c */ /* 0x040fe20000001830 */
[----:B------:R-:W2:Y:S02]  /*9f50*/  LDSM.16.MT88.4 R72, [R229+0x2900] ;  /* 0x00290000e548783b */ /* 0x000ea40000004200 */
[----:B------:R-:W-:Y:S05]  /*9f60*/  MUFU.EX2 R101, R101 ;  /* 0x0000006500657308 */ /* 0x000fea0000000800 */
[-C--:B------:R-:W-:Y:S05]  /*9f70*/  HMMA.16816.F32 R116, R56, R76.reuse, R116 ;  /* 0x0000004c3874723c */ /* 0x080fea0000001874 */
[----:B------:R-:W-:Y:S03]  /*9f80*/  MUFU.EX2 R102, R102 ;  /* 0x0000006600667308 */ /* 0x000fe60000000800 */
[C---:B------:R-:W-:Y:S07]  /*9f90*/  HMMA.16816.F32 R120, R60.reuse, R76, R120 ;  /* 0x0000004c3c78723c */ /* 0x040fee0000001878 */
[----:B------:R-:W-:Y:S01]  /*9fa0*/  MUFU.EX2 R112, R112 ;  /* 0x0000007000707308 */ /* 0x000fe20000000800 */
[-C--:B------:R-:W-:Y:S07]  /*9fb0*/  HMMA.16816.F32 R52, R60, R78.reuse, R52 ;  /* 0x0000004e3c34723c */ /* 0x080fee0000001834 */
[----:B------:R-:W-:Y:S01]  /*9fc0*/  F2FP.PACK_AB R63, R95, R94 ;  /* 0x0000005e5f3f723e */ /* 0x000fe200000000ff */
[----:B------:R-:W-:Y:S01]  /*9fd0*/  HMMA.16816.F32 R124, R56, R78, R124 ;  /* 0x0000004e387c723c */ /* 0x000fe2000000187c */
[----:B------:R-:W2:Y:S01]  /*9fe0*/  LDSM.16.MT88.4 R76, [R230+0x2900] ;  /* 0x00290000e64c783b */ /* 0x000ea20000004200 */
[----:B------:R-:W-:Y:S02]  /*9ff0*/  MUFU.EX2 R188, R188 ;  /* 0x000000bc00bc7308 */ /* 0x000fe40000000800 */
[----:B------:R-:W-:Y:S02]  /*a000*/  FADD.FTZ R60, R221, R130 ;  /* 0x00000082dd3c7221 */ /* 0x000fe40000010000 */
[----:B------:R-:W-:Y:S01]  /*a010*/  FADD.FTZ R62, R218, R129 ;  /* 0x00000081da3e7221 */ /* 0x000fe20000010000 */
[----:B-1----:R-:W-:Y:S01]  /*a020*/  F2FP.PACK_AB R56, R85, R84 ;  /* 0x000000545538723e */ /* 0x002fe200000000ff */
[----:B------:R-:W-:Y:S01]  /*a030*/  FADD.FTZ R61, R217, R128 ;  /* 0x00000080d93d7221 */ /* 0x000fe20000010000 */
[----:B---3--:R-:W-:Y:S03]  /*a040*/  F2FP.PACK_AB R57, R87, R86 ;  /* 0x000000565739723e */ /* 0x008fe600000000ff */
[----:B----4-:R-:W-:Y:S01]  /*a050*/  F2FP.PACK_AB R58, R97, R96 ;  /* 0x00000060613a723e */ /* 0x010fe200000000ff */
[----:B------:R-:W-:Y:S01]  /*a060*/  FADD.FTZ R80, R220, R61 ;  /* 0x0000003ddc507221 */ /* 0x000fe20000010000 */
[----:B------:R-:W-:Y:S01]  /*a070*/  F2FP.PACK_AB R59, R99, R98 ;  /* 0x00000062633b723e */ /* 0x000fe200000000ff */
[----:B------:R-:W-:Y:S01]  /*a080*/  FADD.FTZ R82, R223, R60 ;  /* 0x0000003cdf527221 */ /* 0x000fe20000010000 */
[----:B------:R-:W-:Y:S01]  /*a090*/  F2FP.PACK_AB R60, R89, R88 ;  /* 0x00000058593c723e */ /* 0x000fe200000000ff */
[----:B------:R-:W-:Y:S01]  /*a0a0*/  FADD.FTZ R81, R225, R62 ;  /* 0x0000003ee1517221 */ /* 0x000fe20000010000 */
[----:B------:R-:W-:Y:S02]  /*a0b0*/  F2FP.PACK_AB R61, R91, R90 ;  /* 0x0000005a5b3d723e */ /* 0x000fe400000000ff */
[----:B------:R-:W-:Y:S01]  /*a0c0*/  F2FP.PACK_AB R62, R93, R92 ;  /* 0x0000005c5d3e723e */ /* 0x000fe200000000ff */
[-C--:B--2---:R-:W-:Y:S03]  /*a0d0*/  HMMA.16816.F32 R4, R56, R64.reuse, R4 ;  /* 0x000000403804723c */ /* 0x084fe60000001804 */
[----:B------:R-:W-:Y:S05]  /*a0e0*/  MOV R128, R131 ;  /* 0x0000008300807202 */ /* 0x000fea0000000f00 */
[C---:B------:R-:W-:Y:S01]  /*a0f0*/  HMMA.16816.F32 R8, R60.reuse, R64, R8 ;  /* 0x000000403c08723c */ /* 0x040fe20000001808 */
[----:B------:R1:W2:Y:S07]  /*a100*/  MUFU.EX2 R64, R3 ;  /* 0x0000000300407308 */ /* 0x0002ae0000000800 */
[-C--:B------:R-:W-:Y:S08]  /*a110*/  HMMA.16816.F32 R12, R60, R66.reuse, R12 ;  /* 0x000000423c0c723c */ /* 0x080ff0000000180c */
[C---:B------:R-:W-:Y:S08]  /*a120*/  HMMA.16816.F32 R16, R56.reuse, R66, R16 ;  /* 0x000000423810723c */ /* 0x040ff00000001810 */
[-C--:B------:R-:W-:Y:S04]  /*a130*/  HMMA.16816.F32 R20, R56, R68.reuse, R20 ;  /* 0x000000443814723c */ /* 0x080fe80000001814 */
[----:B-1----:R-:W-:Y:S01]  /*a140*/  FADD.FTZ R3, R142, R80 ;  /* 0x000000508e037221 */ /* 0x002fe20000010000 */
[----:B--2---:R-:W-:Y:S03]  /*a150*/  F2FP.PACK_AB R187, R64, R110 ;  /* 0x0000006e40bb723e */ /* 0x004fe600000000ff */
[C---:B------:R-:W-:Y:S04]  /*a160*/  HMMA.16816.F32 R24, R60.reuse, R68, R24 ;  /* 0x000000443c18723c */ /* 0x040fe80000001818 */
[----:B------:R-:W-:Y:S02]  /*a170*/  FADD.FTZ R3, R183, R3 ;  /* 0x00000003b7037221 */ /* 0x000fe40000010000 */
[----:B------:R-:W1:Y:S02]  /*a180*/  LDSM.16.MT88.4 R180, [R229+0x3100] ;  /* 0x00310000e5b4783b */ /* 0x000e640000004200 */
[-C--:B------:R-:W-:Y:S04]  /*a190*/  HMMA.16816.F32 R28, R60, R70.reuse, R28 ;  /* 0x000000463c1c723c */ /* 0x080fe8000000181c */
[----:B------:R-:W-:Y:S04]  /*a1a0*/  FADD.FTZ R3, R201, R3 ;  /* 0x00000003c9037221 */ /* 0x000fe80000010000 */
[C---:B------:R-:W-:Y:S08]  /*a1b0*/  HMMA.16816.F32 R32, R56.reuse, R70, R32 ;  /* 0x000000463820723c */ /* 0x040ff00000001820 */
[-C--:B------:R-:W-:Y:S08]  /*a1c0*/  HMMA.16816.F32 R36, R56, R72.reuse, R36 ;  /* 0x000000483824723c */ /* 0x080ff00000001824 */
[C---:B------:R-:W-:Y:S08]  /*a1d0*/  HMMA.16816.F32 R40, R60.reuse, R72, R40 ;  /* 0x000000483c28723c */ /* 0x040ff00000001828 */
[-C--:B------:R-:W-:Y:S08]  /*a1e0*/  HMMA.16816.F32 R44, R60, R74.reuse, R44 ;  /* 0x0000004a3c2c723c */ /* 0x080ff0000000182c */
[C---:B------:R-:W-:Y:S08]  /*a1f0*/  HMMA.16816.F32 R48, R56.reuse, R74, R48 ;  /* 0x0000004a3830723c */ /* 0x040ff00000001830 */
[-C--:B------:R-:W-:Y:S08]  /*a200*/  HMMA.16816.F32 R116, R56, R76.reuse, R116 ;  /* 0x0000004c3874723c */ /* 0x080ff00000001874 */
[C---:B------:R-:W-:Y:S08]  /*a210*/  HMMA.16816.F32 R120, R60.reuse, R76, R120 ;  /* 0x0000004c3c78723c */ /* 0x040ff00000001878 */
[-C--:B------:R-:W-:Y:S07]  /*a220*/  HMMA.16816.F32 R52, R60, R78.reuse, R52 ;  /* 0x0000004e3c34723c */ /* 0x080fee0000001834 */
[----:B------:R-:W-:Y:S01]  /*a230*/  FADD.FTZ R61, R140, R82 ;  /* 0x000000528c3d7221 */ /* 0x000fe20000010000 */
[----:B------:R-:W-:Y:S04]  /*a240*/  HMMA.16816.F32 R124, R56, R78, R124 ;  /* 0x0000004e387c723c */ /* 0x000fe8000000187c */
[----:B------:R-:W-:Y:S02]  /*a250*/  FADD.FTZ R60, R141, R81 ;  /* 0x000000518d3c7221 */ /* 0x000fe40000010000 */
[----:B------:R-:W-:Y:S01]  /*a260*/  FADD.FTZ R61, R185, R61 ;  /* 0x0000003db93d7221 */ /* 0x000fe20000010000 */
[----:B------:R-:W-:Y:S01]  /*a270*/  F2FP.PACK_AB R185, R107, R106 ;  /* 0x0000006a6bb9723e */ /* 0x000fe200000000ff */
[----:B------:R-:W-:Y:S01]  /*a280*/  FADD.FTZ R60, R184, R60 ;  /* 0x0000003cb83c7221 */ /* 0x000fe20000010000 */
[----:B------:R-:W-:Y:S03]  /*a290*/  F2FP.PACK_AB R184, R105, R104 ;  /* 0x0000006869b8723e */ /* 0x000fe600000000ff */
[----:B------:R-:W-:Y:S02]  /*a2a0*/  F2FP.PACK_AB R56, R101, R100 ;  /* 0x000000646538723e */ /* 0x000fe400000000ff */
[----:B------:R-:W-:Y:S02]  /*a2b0*/  F2FP.PACK_AB R57, R103, R102 ;  /* 0x000000666739723e */ /* 0x000fe400000000ff */
[----:B------:R-:W-:Y:S02]  /*a2c0*/  F2FP.PACK_AB R58, R188, R112 ;  /* 0x00000070bc3a723e */ /* 0x000fe400000000ff */
[----:B------:R-:W-:Y:S07]  /*a2d0*/  F2FP.PACK_AB R59, R189, R114 ;  /* 0x00000072bd3b723e */ /* 0x000fee00000000ff */
[-C--:B------:R-:W-:Y:S07]  /*a2e0*/  HMMA.16816.F32 R140, R56, R148.reuse, R4 ;  /* 0x00000094388c723c */ /* 0x080fee0000001804 */
        /* <DEDUP_REMOVED lines=60> */
[-C--:B--2---:R-:W-:Y:S03]  /*a6b0*/  HMMA.16816.F32 R116, R56, R4.reuse, R116 ;  /* 0x000000043874723c */ /* 0x084fe60000001874 */
        /* <DEDUP_REMOVED lines=40> */
[----:B------:R-:W-:Y:S01]  /*a940*/  MOV R134, R2 ;  /* 0x0000000200867202 */ /* 0x000fe20000000f00 */
[----:B------:R1:W-:Y:S01]  /*a950*/  STL [R1], R4 ;  /* 0x0000000401007387 */ /* 0x0003e20000100800 */
[----:B------:R-:W-:Y:S01]  /*a960*/  MOV R3, R132 ;  /* 0x0000008400037202 */ /* 0x000fe20000000f00 */
[----:B------:R-:W-:Y:S01]  /*a970*/  FADD.FTZ R251, R64, R0 ;  /* 0x0000000040fb7221 */ /* 0x000fe20000010000 */
[----:B------:R-:W-:Y:S01]  /*a980*/  MOV R0, R133 ;  /* 0x0000008500007202 */ /* 0x000fe20000000f00 */
[----:B-1---5:R-:W-:-:S05]  /*a990*/  @P2 BRA `(.L_x_801) ;  /* 0xffffc19000002947 */ /* 0x022fca000383ffff */
.L_x_800:
[----:B-1----:R-:W2:Y:S04]  /*a9a0*/  LDL.LU R4, [R1] ;  /* 0x0000000001047983 */ /* 0x002ea80000300800 */
[----:B------:R-:W1:Y:S04]  /*a9b0*/  SHFL.BFLY PT, R16, R250, 0x2, 0x1f ;  /* 0x0c401f00fa107f89 */ /* 0x000e6800000e0000 */
[----:B------:R-:W3:Y:S04]  /*a9c0*/  SHFL.BFLY PT, R10, R252, 0x2, 0x1f ;  /* 0x0c401f00fc0a7f89 */ /* 0x000ee800000e0000 */
[----:B------:R-:W4:Y:S04]  /*a9d0*/  SHFL.BFLY PT, R15, R251, 0x2, 0x1f ;  /* 0x0c401f00fb0f7f89 */ /* 0x000f2800000e0000 */
[----:B------:R-:W4:Y:S01]  /*a9e0*/  S2R R8, SR_TID.X ;  /* 0x0000000000087919 */ /* 0x000f220000002100 */
[----:B------:R-:W-:Y:S01]  /*a9f0*/  IMAD.MOV.U32 R57, RZ, RZ, c[0x0][0x4e8] ;  /* 0x00013a00ff397624 */ /* 0x000fe200078e00ff */
[----:B------:R-:W4:Y:S01]  /*aa00*/  S2UR UR7, SR_CTAID.Y ;  /* 0x00000000000779c3 */ /* 0x000f220000002600 */
[----:B------:R-:W-:Y:S01]  /*aa10*/  ULDC.64 UR4, c[0x0][0x490] ;  /* 0x0001240000047ab9 */ /* 0x000fe20000000a00 */
[----:B------:R-:W2:Y:S02]  /*aa20*/  LDL.LU R9, [R1+0x10] ;  /* 0x0000100001097983 */ /* 0x000ea40000300800 */
[----:B------:R-:W-:-:S02]  /*aa30*/  ISETP.NE.AND P0, PT, R57, 0x1, PT ;  /* 0x000000013900780c */ /* 0x000fc40003f05270 */
[----:B------:R-:W2:Y:S01]  /*aa40*/  LDL.LU R58, [R1+0x14] ;  /* 0x00001400013a7983 */ /* 0x000ea20000300800 */
[----:B-1----:R-:W-:-:S03]  /*aa50*/  FADD.FTZ R16, R16, R250 ;  /* 0x000000fa10107221 */ /* 0x002fc60000010000 */
[----:B------:R-:W2:Y:S01]  /*aa60*/  LDL.LU R59, [R1+0x8] ;  /* 0x00000800013b7983 */ /* 0x000ea20000300800 */
[----:B---3--:R-:W-:-:S03]  /*aa70*/  FADD.FTZ R10, R10, R252 ;  /* 0x000000fc0a0a7221 */ /* 0x008fc60000010000 */
[----:B------:R-:W1:Y:S01]  /*aa80*/  SHFL.BFLY PT, R5, R16, 0x1, 0x1f ;  /* 0x0c201f0010057f89 */ /* 0x000e6200000e0000 */
[----:B----4-:R-:W-:-:S03]  /*aa90*/  FADD.FTZ R15, R15, R251 ;  /* 0x000000fb0f0f7221 */ /* 0x010fc60000010000 */
[----:B------:R-:W3:Y:S01]  /*aaa0*/  SHFL.BFLY PT, R3, R10, 0x1, 0x1f ;  /* 0x0c201f000a037f89 */ /* 0x000ee200000e0000 */
[----:B------:R-:W-:-:S04]  /*aab0*/  SHF.R.S32.HI R54, RZ, 0x1f, R8 ;  /* 0x0000001fff367819 */ /* 0x000fc80000011408 */
[-C--:B------:R-:W-:Y:S01]  /*aac0*/  LEA.HI R22, R54, R8.reuse, RZ, 0x5 ;  /* 0x0000000836167211 */ /* 0x080fe200078f28ff */
[----:B-1----:R-:W-:Y:S01]  /*aad0*/  FADD.FTZ R16, R16, R5 ;  /* 0x0000000510107221 */ /* 0x002fe20000010000 */
[CC--:B------:R-:W-:Y:S02]  /*aae0*/  LEA.HI R5, R54.reuse, R8.reuse, RZ, 0x2 ;  /* 0x0000000836057211 */ /* 0x0c0fe400078f10ff */
[----:B------:R-:W-:Y:S01]  /*aaf0*/  LEA.HI R54, R54, R8, RZ, 0x3 ;  /* 0x0000000836367211 */ /* 0x000fe200078f18ff */
[----:B---3--:R-:W-:Y:S01]  /*ab00*/  FADD.FTZ R10, R10, R3 ;  /* 0x000000030a0a7221 */ /* 0x008fe20000010000 */
[----:B------:R-:W-:Y:S01]  /*ab10*/  FSETP.NE.FTZ.AND P4, PT, R16, RZ, PT ;  /* 0x000000ff1000720b */ /* 0x000fe20003f95000 */
[----:B------:R-:W-:Y:S01]  /*ab20*/  USHF.R.S32.HI UR6, URZ, 0x1f, UR7 ;  /* 0x0000001f3f067899 */ /* 0x000fe20008011407 */
[----:B------:R-:W-:Y:S02]  /*ab30*/  LOP3.LUT R7, R54, 0xfffffff8, RZ, 0xc0, !PT ;  /* 0xfffffff836077812 */ /* 0x000fe400078ec0ff */
[----:B------:R-:W-:-:S02]  /*ab40*/  FSETP.NE.FTZ.AND P2, PT, R10, RZ, PT ;  /* 0x000000ff0a00720b */ /* 0x000fc40003f55000 */
[----:B------:R-:W-:Y:S01]  /*ab50*/  LOP3.LUT R17, R5, 0xfffffffc, RZ, 0xc0, !PT ;  /* 0xfffffffc05117812 */ /* 0x000fe200078ec0ff */
[----:B------:R-:W-:Y:S01]  /*ab60*/  UIMAD UR8, UR6, UR4, URZ ;  /* 0x00000004060872a4 */ /* 0x000fe2000f8e023f */
[----:B------:R-:W-:Y:S02]  /*ab70*/  IMAD.IADD R55, R8, 0x1, -R7 ;  /* 0x0000000108377824 */ /* 0x000fe400078e0a07 */
[----:B------:R-:W-:Y:S01]  /*ab80*/  IADD3 R17, -R17, R8, RZ ;  /* 0x0000000811117210 */ /* 0x000fe20007ffe1ff */
        /* <DEDUP_REMOVED lines=10> */
[----:B------:R-:W-:-:S05]  /*ac30*/  MOV R7, UR11 ;  /* 0x0000000b00077c02 */ /* 0x000fca0008000f00 */
[----:B------:R-:W-:Y:S01]  /*ac40*/  IMAD.U32 R7, RZ, RZ, UR5 ;  /* 0x00000005ff077e24 */ /* 0x000fe2000f8e00ff */
[----:B------:R-:W1:Y:S04]  /*ac50*/  S2R R56, SR_CTAID.X ;  /* 0x0000000000387919 */ /* 0x000e680000002500 */
[----:B--2---:R-:W2:Y:S01]  /*ac60*/  SHFL.BFLY PT, R13, R4, 0x2, 0x1f ;  /* 0x0c401f00040d7f89 */ /* 0x004ea200000e0000 */
[----:B------:R-:W-:Y:S01]  /*ac70*/  @P0 IMAD.HI.U32 R3, R9, c[0x0][0x4ec], RZ ;  /* 0x00013b0009030a27 */ /* 0x000fe200078e00ff */
[----:B------:R-:W-:-:S03]  /*ac80*/  MOV R25, R9 ;  /* 0x0000000900197202 */ /* 0x000fc60000000f00 */
[----:B--2---:R-:W-:Y:S01]  /*ac90*/  FADD.FTZ R13, R13, R4 ;  /* 0x000000040d0d7221 */ /* 0x004fe20000010000 */
[----:B------:R-:W-:Y:S01]  /*aca0*/  @P0 SHF.R.U32.HI R25, RZ, c[0x0][0x4f0], R3 ;  /* 0x00013c00ff190a19 */ /* 0x000fe20000011603 */
[----:B------:R-:W2:Y:S04]  /*acb0*/  SHFL.BFLY PT, R4, R15, 0x1, 0x1f ;  /* 0x0c201f000f047f89 */ /* 0x000ea800000e0000 */
[----:B------:R-:W3:Y:S01]  /*acc0*/  SHFL.BFLY PT, R0, R13, 0x1, 0x1f ;  /* 0x0c201f000d007f89 */ /* 0x000ee200000e0000 */
[----:B------:R-:W-:-:S04]  /*acd0*/  IMAD.MOV R6, RZ, RZ, -R25 ;  /* 0x000000ffff067224 */ /* 0x000fc800078e0a19 */
[----:B------:R-:W-:Y:S02]  /*ace0*/  IMAD R49, R6, c[0x0][0x4e8], R9 ;  /* 0x00013a0006317a24 */ /* 0x000fe400078e0209 */
[----:B--2---:R-:W-:Y:S01]  /*acf0*/  FADD.FTZ R15, R15, R4 ;  /* 0x000000040f0f7221 */ /* 0x004fe20000010000 */
[----:B------:R-:W-:Y:S01]  /*ad00*/  LOP3.LUT R4, R22, 0xffffffe0, RZ, 0xc0, !PT ;  /* 0xffffffe016047812 */ /* 0x000fe200078ec0ff */
[----:B---3--:R-:W-:-:S04]  /*ad10*/  FADD.FTZ R13, R13, R0 ;  /* 0x000000000d0d7221 */ /* 0x008fc80000010000 */
[----:B------:R-:W-:Y:S02]  /*ad20*/  IMAD.IADD R3, R8, 0x1, -R4 ;  /* 0x0000000108037824 */ /* 0x000fe400078e0a04 */
[----:B------:R-:W-:Y:S01]  /*ad30*/  IMAD.MOV.U32 R0, RZ, RZ, RZ ;  /* 0x000000ffff007224 */ /* 0x000fe200078e00ff */
[----:B------:R-:W-:Y:S01]  /*ad40*/  FSETP.NE.FTZ.AND P3, PT, R13, RZ, PT ;  /* 0x000000ff0d00720b */ /* 0x000fe20003f75000 */
[----:B------:R-:W-:Y:S01]  /*ad50*/  IMAD.MOV.U32 R4, RZ, RZ, RZ ;  /* 0x000000ffff047224 */ /* 0x000fe200078e00ff */
[----:B------:R-:W-:Y:S02]  /*ad60*/  LOP3.LUT P6, RZ, R3, 0x3, RZ, 0xc0, !PT ;  /* 0x0000000303ff7812 */ /* 0x000fe400078cc0ff */
[----:B------:R-:W-:Y:S01]  /*ad70*/  MOV R3, RZ ;  /* 0x000000ff00037202 */ /* 0x000fe20000000f00 */
[----:B------:R-:W2:Y:S01]  /*ad80*/  @P4 MUFU.RCP R0, R16 ;  /* 0x0000001000004308 */ /* 0x000ea20000001000 */
[----:B------:R-:W-:-:S07]  /*ad90*/  FSETP.NE.FTZ.AND P1, PT, R15, RZ, PT ;  /* 0x000000ff0f00720b */ /* 0x000fce0003f35000 */
[----:B------:R-:W3:Y:S01]  /*ada0*/  @P2 MUFU.RCP R3, R10 ;  /* 0x0000000a00032308 */ /* 0x000ee20000001000 */
[----:B------:R-:W-:-:S07]  /*adb0*/  SHF.R.S32.HI R8, RZ, 0x2, R5 ;  /* 0x00000002ff087819 */ /* 0x000fce0000011405 */
[----:B------:R-:W4:Y:S01]  /*adc0*/  @P3 MUFU.RCP R4, R13 ;  /* 0x0000000d00043308 */ /* 0x000f220000001000 */
[C---:B--2---:R-:W-:Y:S02]  /*add0*/  FMUL.FTZ R141, R0.reuse, R141 ;  /* 0x0000008d008d7220 */ /* 0x044fe40000410000 */
        /* <DEDUP_REMOVED lines=33> */
[----:B------:R-:W2:Y:S03]  /*aff0*/  @P1 MUFU.RCP R0, R15 ;  /* 0x0000000f00001308 */ /* 0x000ea60000001000 */
[----:B------:R-:W-:Y:S01]  /*b000*/  LEA.HI R3, R3, R8, RZ, 0x3 ;  /* 0x0000000803037211 */ /* 0x000fe200078f18ff */
[----:B------:R-:W-:-:S04]  /*b010*/  IMAD.U32 R6, RZ, RZ, UR10 ;  /* 0x0000000aff067e24 */ /* 0x000fc8000f8e00ff */
[----:B------:R-:W3:Y:S01]  /*b020*/  @P1 MUFU.LG2 R15, R15 ;  /* 0x0000000f000f1308 */ /* 0x000ee20000000c00 */
[----:B------:R-:W-:Y:S01]  /*b030*/  LOP3.LUT R3, R3, 0xfffffff8, RZ, 0xc0, !PT ;  /* 0xfffffff803037812 */ /* 0x000fe200078ec0ff */
[C---:B----4-:R-:W-:Y:S02]  /*b040*/  FMUL.FTZ R143, R4.reuse, R143 ;  /* 0x0000008f048f7220 */ /* 0x050fe40000410000 */
        /* <DEDUP_REMOVED lines=20> */
[----:B------:R-:W4:Y:S01]  /*b190*/  @P3 MUFU.LG2 R13, R13 ;  /* 0x0000000d000d3308 */ /* 0x000f220000000c00 */
[C---:B--2---:R-:W-:Y:S01]  /*b1a0*/  FMUL.FTZ R139, R0.reuse, R139 ;  /* 0x0000008b008b7220 */ /* 0x044fe20000410000 */
        /* <DEDUP_REMOVED lines=17> */
[----:B------:R-:W2:Y:S01]  /*b2c0*/  @P2 MUFU.LG2 R10, R10 ;  /* 0x0000000a000a2308 */ /* 0x000ea20000000c00 */
[----:B------:R-:W-:Y:S02]  /*b2d0*/  @P2 IMAD.MOV.U32 R0, RZ, RZ, 0x3f317218 ;  /* 0x3f317218ff002424 */ /* 0x000fe400078e00ff */
[----:B------:R-:W-:Y:S02]  /*b2e0*/  IMAD.U32 R5, RZ, RZ, UR15 ;  /* 0x0000000fff057e24 */ /* 0x000fe4000f8e00ff */
[----:B------:R-:W-:Y:S02]  /*b2f0*/  @P4 FMUL.FTZ R14, R4, c[0x0][0x2d0] ;  /* 0x0000b400040e4a20 */ /* 0x000fe40000410000 */
[----:B------:R-:W-:Y:S02]  /*b300*/  @P3 FMUL.FTZ R5, R3, c[0x0][0x2d0] ;  /* 0x0000b40003053a20 */ /* 0x000fe40000410000 */
[----:B---3--:R-:W-:-:S02]  /*b310*/  @P1 FMUL.FTZ R4, R15, 0.69314718246459960938 ;  /* 0x3f3172180f041820 */ /* 0x008fc40000410000 */
[----:B------:R-:W-:Y:S01]  /*b320*/  @P2 FMUL.FTZ R3, R0, c[0x0][0x2d0] ;  /* 0x0000b40000032a20 */ /* 0x000fe20000410000 */
[----:B------:R-:W3:Y:S01]  /*b330*/  S2R R15, SR_CTAID.Z ;  /* 0x00000000000f7919 */ /* 0x000ee20000002700 */
[----:B------:R-:W-:-:S04]  /*b340*/  @P1 FMUL.FTZ R0, R11, c[0x0][0x2d0] ;  /* 0x0000b4000b001a20 */ /* 0x000fc80000410000 */
[----:B------:R-:W-:Y:S01]  /*b350*/  @P1 FFMA.FTZ R53, R0, R2, R4 ;  /* 0x0000000200351223 */ /* 0x000fe20000010004 */
[----:B------:R-:W-:Y:S01]  /*b360*/  SHF.R.S32.HI R0, RZ, 0x5, R22 ;  /* 0x00000005ff007819 */ /* 0x000fe20000011416 */
[----:B----4-:R-:W-:-:S03]  /*b370*/  @P3 FMUL.FTZ R13, R13, 0.69314718246459960938 ;  /* 0x3f3172180d0d3820 */ /* 0x010fc60000410000 */
[----:B------:R-:W-:Y:S01]  /*b380*/  SHF.R.S32.HI R2, RZ, 0x1f, R0 ;  /* 0x0000001fff027819 */ /* 0x000fe20000011400 */
[----:B--2---:R-:W-:Y:S02]  /*b390*/  @P2 FMUL.FTZ R10, R10, 0.69314718246459960938 ;  /* 0x3f3172180a0a2820 */ /* 0x004fe40000410000 */
[----:B------:R-:W-:Y:S01]  /*b3a0*/  @P3 FFMA.FTZ R51, R5, R132, R13 ;  /* 0x0000008405333223 */ /* 0x000fe2000001000d */
[----:B------:R-:W-:Y:S02]  /*b3b0*/  LEA.HI R2, R2, R0, RZ, 0x2 ;  /* 0x0000000002027211 */ /* 0x000fe400078f10ff */
[----:B------:R-:W-:Y:S01]  /*b3c0*/  LEA.HI R5, R17, R17, RZ, 0x1 ;  /* 0x0000001111057211 */ /* 0x000fe200078f08ff */
[----:B------:R-:W-:Y:S01]  /*b3d0*/  @P2 FFMA.FTZ R50, R3, R131, R10 ;  /* 0x0000008303322223 */ /* 0x000fe2000001000a */
[----:B------:R-:W-:Y:S02]  /*b3e0*/  LOP3.LUT R3, R2, 0xffffffc, RZ, 0xc0, !PT ;  /* 0x0ffffffc02037812 */ /* 0x000fe400078ec0ff */
[----:B------:R-:W-:-:S03]  /*b3f0*/  LOP3.LUT R2, R5, 0x1ffffffe, RZ, 0xc0, !PT ;  /* 0x1ffffffe05027812 */ /* 0x000fc600078ec0ff */
[----:B------:R-:W-:Y:S01]  /*b400*/  IMAD.IADD R13, R0, 0x1, -R3 ;  /* 0x00000001000d7824 */ /* 0x000fe200078e0a03 */
[----:B------:R-:W-:Y:S01]  /*b410*/  IADD3 R11, R17, -R2, RZ ;  /* 0x80000002110b7210 */ /* 0x000fe20007ffe0ff */
[----:B---3--:R-:W-:Y:S01]  /*b420*/  IMAD.WIDE.U32 R2, R15, c[0x0][0x3f0], R6 ;  /* 0x0000fc000f027a25 */ /* 0x008fe200078e0006 */
[----:B------:R-:W-:Y:S02]  /*b430*/  SHF.R.S32.HI R7, RZ, 0x2, R58 ;  /* 0x00000002ff077819 */ /* 0x000fe4000001143a */
[----:B------:R-:W2:Y:S01]  /*b440*/  LDL R58, [R1+0xc] ;  /* 0x00000c00013a7983 */ /* 0x000ea20000100800 */
[----:B------:R-:W3:Y:S01]  /*b450*/  @P4 MUFU.LG2 R16, R16 ;  /* 0x0000001000104308 */ /* 0x000ee20000000c00 */
[----:B------:R-:W-:Y:S01]  /*b460*/  IMAD.MOV.U32 R52, RZ, RZ, -0x800000 ;  /* 0xff800000ff347424 */ /* 0x000fe200078e00ff */
[----:B------:R-:W-:Y:S02]  /*b470*/  SHF.R.S32.HI R4, RZ, 0x1f, R15 ;  /* 0x0000001fff047819 */ /* 0x000fe4000001140f */
[----:B------:R-:W-:-:S03]  /*b480*/  LOP3.LUT R6, R12, 0x1, RZ, 0xc0, !PT ;  /* 0x000000010c067812 */ /* 0x000fc600078ec0ff */
[----:B------:R-:W-:Y:S02]  /*b490*/  IMAD R48, R4, c[0x0][0x498], RZ ;  /* 0x0001260004307a24 */ /* 0x000fe400078e02ff */
[----:B---3--:R-:W-:-:S04]  /*b4a0*/  @P4 FMUL.FTZ R16, R16, 0.69314718246459960938 ;  /* 0x3f31721810104820 */ /* 0x008fc80000410000 */
[----:B------:R-:W-:Y:S02]  /*b4b0*/  @P4 FFMA.FTZ R52, R14, R133, R16 ;  /* 0x000000850e344223 */ /* 0x000fe40000010010 */
[----:B------:R-:W-:Y:S02]  /*b4c0*/  IMAD R14, R0, 0x200, R17 ;  /* 0x00000200000e7824 */ /* 0x000fe400078e0211 */
[----:B------:R-:W-:Y:S02]  /*b4d0*/  IMAD.SHL.U32 R0, R5, 0x20, RZ ;  /* 0x0000002005007824 */ /* 0x000fe400078e00ff */
[----:B------:R-:W-:Y:S02]  /*b4e0*/  IMAD R10, R4, c[0x0][0x3f0], RZ ;  /* 0x0000fc00040a7a24 */ /* 0x000fe400078e02ff */
[----:B------:R-:W-:Y:S01]  /*b4f0*/  IMAD.SHL.U32 R4, R12, 0x40, RZ ;  /* 0x000000400c047824 */ /* 0x000fe200078e00ff */
[----:B------:R-:W-:Y:S02]  /*b500*/  LOP3.LUT R5, R0, 0xffffffc0, RZ, 0xc0, !PT ;  /* 0xffffffc000057812 */ /* 0x000fe400078ec0ff */
[----:B------:R-:W-:-:S02]  /*b510*/  R2P PR, R12, 0x6 ;  /* 0x000000060c007804 */ /* 0x000fc40000000000 */
        /* <DEDUP_REMOVED lines=8> */
[----:B-1----:R-:W-:Y:S01]  /*b5a0*/  IMAD R0, R56, 0x80, R0 ;  /* 0x0000008038007824 */ /* 0x002fe200078e0200 */
        /* <DEDUP_REMOVED lines=38> */
[----:B------:R-:W-:Y:S01]  /*b810*/  BAR.SYNC.DEFER_BLOCKING 0x1, 0x80 ;  /* 0x0042000000007b1d */ /* 0x000fe20000010000 */
[----:B------:R-:W-:Y:S01]  /*b820*/  IMAD.MOV.U32 R16, RZ, RZ, 0x20 ;  /* 0x00000020ff107424 */ /* 0x000fe200078e00ff */
[----:B------:R-:W-:Y:S01]  /*b830*/  F2FP.PACK_AB R19, R143, R19 ;  /* 0x000000138f13723e */ /* 0x000fe200000000ff */
[----:B------:R-:W-:Y:S01]  /*b840*/  IMAD.WIDE.U32 R2, R49, c[0x0][0x3d8], R2 ;  /* 0x0000f60031027a25 */ /* 0x000fe200078e0002 */
[----:B------:R-:W-:Y:S02]  /*b850*/  F2FP.PACK_AB R21, R149, R21 ;  /* 0x000000159515723e */ /* 0x000fe400000000ff */
[----:B------:R-:W-:-:S02]  /*b860*/  IADD3 R6, R0, R15, RZ ;  /* 0x0000000f00067210 */ /* 0x000fc40007ffe0ff */
[----:B------:R-:W-:Y:S02]  /*b870*/  F2FP.PACK_AB R20, R151, R20 ;  /* 0x000000149714723e */ /* 0x000fe400000000ff */
[----:B------:R-:W-:Y:S02]  /*b880*/  IADD3.X R9, R7, R17, R48, P0, !PT ;  /* 0x0000001107097210 */ /* 0x000fe400007fe430 */
[----:B------:R-:W-:Y:S02]  /*b890*/  F2FP.PACK_AB R23, R137, R23 ;  /* 0x000000178917723e */ /* 0x000fe400000000ff */
[----:B------:R-:W-:Y:S02]  /*b8a0*/  F2FP.PACK_AB R24, R139, R24 ;  /* 0x000000188b18723e */ /* 0x000fe400000000ff */
[----:B------:R-:W-:Y:S02]  /*b8b0*/  SHF.R.S32.HI R7, RZ, 0x1f, R4 ;  /* 0x0000001fff077819 */ /* 0x000fe40000011404 */
[----:B------:R-:W-:-:S02]  /*b8c0*/  F2FP.PACK_AB R26, R145, R26 ;  /* 0x0000001a911a723e */ /* 0x000fc400000000ff */
[----:B------:R-:W-:Y:S02]  /*b8d0*/  F2FP.PACK_AB R27, R147, R27 ;  /* 0x0000001b931b723e */ /* 0x000fe400000000ff */
[----:B------:R-:W-:Y:S01]  /*b8e0*/  SEL R16, R16, 0xffffffe0, !P1 ;  /* 0xffffffe010107807 */ /* 0x000fe20004800000 */
[----:B------:R-:W-:Y:S01]  /*b8f0*/  STS [R0+0x80], R18 ;  /* 0x0000801200007388 */ /* 0x000fe20000000800 */
[----:B------:R-:W-:-:S03]  /*b900*/  IADD3 R3, R3, R11, RZ ;  /* 0x0000000b03037210 */ /* 0x000fc60007ffe0ff */
[----:B------:R-:W-:Y:S01]  /*b910*/  STS [R0+0x480], R19 ;  /* 0x0004801300007388 */ /* 0x000fe20000000800 */
[----:B------:R-:W-:-:S03]  /*b920*/  IMAD R7, R7, c[0x0][0x488], RZ ;  /* 0x0001220007077a24 */ /* 0x000fc600078e02ff */
        /* <DEDUP_REMOVED lines=149> */
.L_x_804:
        /* <DEDUP_REMOVED lines=16> */
.L_x_1607:


//--------------------- .text._ZN7cutlass13device_kernelIN5flash19enable_sm80_to_sm89INS1_16FlashAttnFwdSm80INS1_25CollectiveMainloopFwdSm80ILi4ELi1ELb0EN4cute5tupleIJNS5_1CILi128EEENS7_ILi112EEENS7_ILi64EEEEEELi64ENS_6half_tEfNS_4arch4Sm80ELb0ELb0ELb0ELb1ELb1ELb0ELb1ELb0EEENS1_21CollectiveEpilogueFwdINS6_IJS8_SA_S9_EEENS6_IJNS7_ILi1EEESI_SI_EEESC_SE_Li128ELb1ELb1ELb0ELb0EEENS1_19SingleTileSchedulerILb1ELb0ELb1ELi128EEEEEEEEEvNT_6ParamsE --------------------------
	.section	.text._ZN7cutlass13device_kernelIN5flash19enable_sm80_to_sm89INS1_16FlashAttnFwdSm80INS1_25CollectiveMainloopFwdSm80ILi4ELi1ELb0EN4cute5tupleIJNS5_1CILi128EEENS7_ILi112EEENS7_ILi64EEEEEELi64ENS_6half_tEfNS_4arch4Sm80ELb0ELb0ELb0ELb1ELb1ELb0ELb1ELb0EEENS1_21CollectiveEpilogueFwdINS6_IJS8_SA_S9_EEENS6_IJNS7_ILi1EEESI_SI_EEESC_SE_Li128ELb1ELb1ELb0ELb0EEENS1_19SingleTileSchedulerILb1ELb0ELb1ELi128EEEEEEEEEvNT_6ParamsE,"ax",@progbits
	.sectioninfo	@"SHI_REGISTERS=255"
	.align	128
.text._ZN7cutlass13device_kernelIN5flash19enable_sm80_to_sm89INS1_16FlashAttnFwdSm80INS1_25CollectiveMainloopFwdSm80ILi4ELi1ELb0EN4cute5tupleIJNS5_1CILi128EEENS7_ILi112EEENS7_ILi64EEEEEELi64ENS_6half_tEfNS_4arch4Sm80ELb0ELb0ELb0ELb1ELb1ELb0ELb1ELb0EEENS1_21CollectiveEpilogueFwdINS6_IJS8_SA_S9_EEENS6_IJNS7_ILi1EEESI_SI_EEESC_SE_Li128ELb1ELb1ELb0ELb0EEENS1_19SingleTileSchedulerILb1ELb0ELb1ELi128EEEEEEEEEvNT_6ParamsE:
        .type           _ZN7cutlass13device_kernelIN5flash19enable_sm80_to_sm89INS1_16FlashAttnFwdSm80INS1_25CollectiveMainloopFwdSm80ILi4ELi1ELb0EN4cute5tupleIJNS5_1CILi128EEENS7_ILi112EEENS7_ILi64EEEEEELi64ENS_6half_tEfNS_4arch4Sm80ELb0ELb0ELb0ELb1ELb1ELb0ELb1ELb0EEENS1_21CollectiveEpilogueFwdINS6_IJS8_SA_S9_EEENS6_IJNS7_ILi1EEESI_SI_EEESC_SE_Li128ELb1ELb1ELb0ELb0EEENS1_19SingleTileSchedulerILb1ELb0ELb1ELi128EEEEEEEEEvNT_6ParamsE,@function
        .size           _ZN7cutlass13device_kernelIN5flash19enable_sm80_to_sm89INS1_16FlashAttnFwdSm80INS1_25CollectiveMainloopFwdSm80ILi4ELi1ELb0EN4cute5tupleIJNS5_1CILi128EEENS7_ILi112EEENS7_ILi64EEEEEELi64ENS_6half_tEfNS_4arch4Sm80ELb0ELb0ELb0ELb1ELb1ELb0ELb1ELb0EEENS1_21CollectiveEpilogueFwdINS6_IJS8_SA_S9_EEENS6_IJNS7_ILi1EEESI_SI_EEESC_SE_Li128ELb1ELb1ELb0ELb0EEENS1_19SingleTileSchedulerILb1ELb0ELb1ELi128EEEEEEEEEvNT_6ParamsE,(.L_x_1608 - _ZN7cutlass13device_kernelIN5flash19enable_sm80_to_sm89INS1_16FlashAttnFwdSm80INS1_25CollectiveMainloopFwdSm80ILi4ELi1ELb0EN4cute5tupleIJNS5_1CILi128EEENS7_ILi112EEENS7_ILi64EEEEEELi64ENS_6half_tEfNS_4arch4Sm80ELb0ELb0ELb0ELb1ELb1ELb0ELb1ELb0EEENS1_21CollectiveEpilogueFwdINS6_IJS8_SA_S9_EEENS6_IJNS7_ILi1EEESI_SI_EEESC_SE_Li128ELb1ELb1ELb0ELb0EEENS1_19SingleTileSchedulerILb1ELb0ELb1ELi128EEEEEEEEEvNT_6ParamsE)
        .other          _ZN7cutlass13device_kernelIN5flash19enable_sm80_to_sm89INS1_16FlashAttnFwdSm80INS1_25CollectiveMainloopFwdSm80ILi4ELi1ELb0EN4cute5tupleIJNS5_1CILi128EEENS7_ILi112EEENS7_ILi64EEEEEELi64ENS_6half_tEfNS_4arch4Sm80ELb0ELb0ELb0ELb1ELb1ELb0ELb1ELb0EEENS1_21CollectiveEpilogueFwdINS6_IJS8_SA_S9_EEENS6_IJNS7_ILi1EEESI_SI_EEESC_SE_Li128ELb1ELb1ELb0ELb0EEENS1_19SingleTileSchedulerILb1ELb0ELb1ELi128EEEEEEEEEvNT_6ParamsE,@"STO_CUDA_ENTRY STV_DEFAULT"
_ZN7cutlass13device_kernelIN5flash19enable_sm80_to_sm89INS1_16FlashAttnFwdSm80INS1_25CollectiveMainloopFwdSm80ILi4ELi1ELb0EN4cute5tupleIJNS5_1CILi128EEENS7_ILi112EEENS7_ILi64EEEEEELi64ENS_6half_tEfNS_4arch4Sm80ELb0ELb0ELb0ELb1ELb1ELb0ELb1ELb0EEENS1_21CollectiveEpilogueFwdINS6_IJS8_SA_S9_EEENS6_IJNS7_ILi1EEESI_SI_EEESC_SE_Li128ELb1ELb1ELb0ELb0EEENS1_19SingleTileSchedulerILb1ELb0ELb1ELi128EEEEEEEEEvNT_6ParamsE:
        /* <DEDUP_REMOVED lines=21> */
.L_x_806:
        /* <DEDUP_REMOVED lines=13> */
.L_x_808:
[----:B------:R-:W-:Y:S02]  /*0220*/  ULDC UR6, c[0x0][0x54c] ;  /* 0x0001530000067ab9 */ /* 0x000fe40000000800 */
.L_x_807:
[----:B------:R-:W-:Y:S02]  /*0230*/  ULDC UR4, c[0x0][0x548] ;  /* 0x0001520000047ab9 */ /* 0x000fe40000000800 */
[----:B------:R-:W-:-:S02]  /*0240*/  USHF.L.U32 UR5, UR5, 0x7, URZ ;  /* 0x0000000705057899 */ /* 0x000fc4000800063f */
[----:B------:R-:W-:-:S04]  /*0250*/  UIMAD UR4, UR6, UR4, URZ ;  /* 0x00000004060472a4 */ /* 0x000fc8000f8e023f */
[----:B------:R-:W-:-:S04]  /*0260*/  UISETP.GE.AND UP0, UPT, UR5, UR4, UPT ;  /* 0x000000040500728c */ /* 0x000fc8000bf06270 */
[----:B------:R-:W-:Y:S01]  /*0270*/  USEL UR11, UR11, 0xffffffff, !UP0 ;  /* 0xffffffff0b0b7887 */ /* 0x000fe2000c000000 */
[----:B------:R-:W-:Y:S05]  /*0280*/  BRA `(.L_x_809) ;  /* 0x000001b000007947 */ /* 0x000fea0003800000 */
.L_x_805:
        /* <DEDUP_REMOVED lines=8> */
.L_x_810:
        /* <DEDUP_REMOVED lines=13> */
.L_x_812:
[----:B------:R-:W-:Y:S02]  /*03e0*/  ULDC UR6, c[0x0][0x54c] ;  /* 0x0001530000067ab9 */ /* 0x000fe40000000800 */
.L_x_811:
[----:B------:R-:W-:Y:S02]  /*03f0*/  ULDC UR4, c[0x0][0x548] ;  /* 0x0001520000047ab9 */ /* 0x000fe40000000800 */
[----:B------:R-:W-:-:S02]  /*0400*/  USHF.L.U32 UR5, UR5, 0x7, URZ ;  /* 0x0000000705057899 */ /* 0x000fc4000800063f */
[----:B------:R-:W-:-:S04]  /*0410*/  UIMAD UR4, UR6, UR4, URZ ;  /* 0x00000004060472a4 */ /* 0x000fc8000f8e023f */
[----:B------:R-:W-:-:S04]  /*0420*/  UISETP.GE.AND UP0, UPT, UR5, UR4, UPT ;  /* 0x000000040500728c */ /* 0x000fc8000bf06270 */
[----:B------:R-:W-:-:S06]  /*0430*/  USEL UR11, UR11, 0xffffffff, !UP0 ;  /* 0xffffffff0b0b7887 */ /* 0x000fcc000c000000 */
.L_x_809:
        /* <DEDUP_REMOVED lines=44> */
.L_x_813:
        /* <DEDUP_REMOVED lines=10> */
.L_x_814:
        /* <DEDUP_REMOVED lines=12> */
.L_x_815:
        /* <DEDUP_REMOVED lines=151> */
.L_x_818:
[----:B--2---:R-:W-:Y:S05]  /*11d0*/  BSYNC B0 ;  /* 0x0000000000007941 */ /* 0x004fea0003800000 */
.L_x_817:
        /* <DEDUP_REMOVED lines=11> */
.L_x_820:
[----:B------:R-:W-:Y:S05]  /*1290*/  BSYNC B0 ;  /* 0x0000000000007941 */ /* 0x000fea0003800000 */
.L_x_819:
        /* <DEDUP_REMOVED lines=11> */
.L_x_822:
[----:B------:R-:W-:Y:S05]  /*1350*/  BSYNC B0 ;  /* 0x0000000000007941 */ /* 0x000fea0003800000 */
.L_x_821:
        /* <DEDUP_REMOVED lines=11> */
.L_x_824:
[----:B------:R-:W-:Y:S05]  /*1410*/  BSYNC B0 ;  /* 0x0000000000007941 */ /* 0x000fea0003800000 */
.L_x_823:
        /* <DEDUP_REMOVED lines=11> */
.L_x_826:
[----:B------:R-:W-:Y:S05]  /*14d0*/  BSYNC B0 ;  /* 0x0000000000007941 */ /* 0x000fea0003800000 */
.L_x_825:
        /* <DEDUP_REMOVED lines=11> */
.L_x_828:
[----:B------:R-:W-:Y:S05]  /*1590*/  BSYNC B0 ;  /* 0x0000000000007941 */ /* 0x000fea0003800000 */
.L_x_827:
        /* <DEDUP_REMOVED lines=11> */
.L_x_830:
[----:B------:R-:W-:Y:S05]  /*1650*/  BSYNC B0 ;  /* 0x0000000000007941 */ /* 0x000fea0003800000 */
.L_x_829:
[----:B-12---:R-:W1:Y:S01]  /*1660*/  SHFL.IDX PT, R9, R9, 0x7, 0x181f ;  /* 0x00f81f0009097f89 */ /* 0x006e6200000e0000 */
[----:B------:R-:W-:Y:S01]  /*1670*/  UMOV UR14, 0x70 ;  /* 0x00000070000e7882 */ /* 0x000fe20000000000 */
[----:B----4-:R-:W-:Y:S01]  /*1680*/  IMAD.MOV.U32 R0, RZ, RZ, c[0x0][0x2b8] ;  /* 0x0000ae00ff007624 */ /* 0x010fe200078e00ff */
[----:B------:R-:W-:Y:S01]  /*1690*/  UIMAD UR14, UR6, UR14, -0x70 ;  /* 0xffffff90060e74a4 */ /* 0x000fe2000f8e020e */
[----:B------:R2:W4:Y:S01]  /*16a0*/  SHFL.IDX PT, R11, R5, 0x7, 0x181f ;  /* 0x00f81f00050b7f89 */ /* 0x00052200000e0000 */
[----:B------:R-:W-:Y:S01]  /*16b0*/  IMAD.SHL.U32 R248, R10, 0x2, RZ ;  /* 0x000000020af87824 */ /* 0x000fe200078e00ff */
[----:B------:R-:W-:Y:S01]  /*16c0*/  USHF.R.S32.HI UR15, URZ, 0x1f, UR18 ;  /* 0x0000001f3f0f7899 */ /* 0x000fe20008011412 */
[----:B------:R-:W-:Y:S01]  /*16d0*/  ISETP.NE.AND P5, PT, R0, 0x1, PT ;  /* 0x000000010000780c */ /* 0x000fe20003fa5270 */
[----:B------:R-:W-:Y:S01]  /*16e0*/  ULDC.64 UR4, c[0x0][0x2b0] ;  /* 0x0000ac0000047ab9 */ /* 0x000fe20000000a00 */
[----:B------:R-:W-:Y:S01]  /*16f0*/  IADD3 R0, R225, UR14, RZ ;  /* 0x0000000ee1007c10 */ /* 0x000fe2000fffe0ff */
[----:B------:R-:W-:Y:S01]  /*1700*/  UIMAD UR15, UR15, UR4, URZ ;  /* 0x000000040f0f72a4 */ /* 0x000fe2000f8e023f */
[----:B------:R-:W-:Y:S01]  /*1710*/  IMAD.MOV.U32 R247, RZ, RZ, RZ ;  /* 0x000000fffff77224 */ /* 0x000fe200078e00ff */
[----:B------:R-:W-:Y:S01]  /*1720*/  UIMAD.WIDE.U32 UR16, UR18, UR4, URZ ;  /* 0x00000004121072a5 */ /* 0x000fe2000f8e003f */
[C---:B------:R-:W-:Y:S01]  /*1730*/  ISETP.GE.AND P4, PT, R0.reuse, UR7, PT ;  /* 0x0000000700007c0c */ /* 0x040fe2000bf86270 */
[----:B------:R-:W-:Y:S01]  /*1740*/  UIMAD UR15, UR18, UR5, UR15 ;  /* 0x00000005120f72a4 */ /* 0x000fe2000f8e020f */
[----:B------:R-:W-:-:S02]  /*1750*/  IADD3 R2, R0, UR10, RZ ;  /* 0x0000000a00027c10 */ /* 0x000fc4000fffe0ff */
[----:B------:R-:W-:Y:S01]  /*1760*/  ISETP.GT.OR P4, PT, R225, 0x6f, P4 ;  /* 0x0000006fe100780c */ /* 0x000fe20002784670 */
[----:B------:R-:W-:Y:S02]  /*1770*/  UIADD3 UR15, UR17, UR15, URZ ;  /* 0x0000000f110f7290 */ /* 0x000fe4000fffe03f */
[----:B------:R-:W-:Y:S01]  /*1780*/  IMAD.MOV.U32 R0, RZ, RZ, R2 ;  /* 0x000000ffff007224 */ /* 0x000fe200078e0002 */
        /* <DEDUP_REMOVED lines=16> */
[----:B------:R-:W-:Y:S01]  /*1890*/  IMAD.MOV R0, RZ, RZ, -R0 ;  /* 0x000000ffff007224 */ /* 0x000fe200078e0a00 */
[----:B------:R-:W-:Y:S01]  /*18a0*/  UIMAD UR18, UR8, UR4, URZ ;  /* 0x00000004081272a4 */ /* 0x000fe2000f8e023f */
[----:B------:R-:W-:Y:S01]  /*18b0*/  IMAD.U32 R10, RZ, RZ, UR9 ;  /* 0x00000009ff0a7e24 */ /* 0x000fe2000f8e00ff */
[----:B------:R-:W-:Y:S01]  /*18c0*/  UIMAD.WIDE.U32 UR20, UR9, UR4, URZ ;  /* 0x00000004091472a5 */ /* 0x000fe2000f8e003f */
[----:B------:R-:W-:Y:S01]  /*18d0*/  IMAD R249, R0, c[0x0][0x2b8], R2 ;  /* 0x0000ae0000f97a24 */ /* 0x000fe200078e0202 */
[----:B------:R-:W-:Y:S01]  /*18e0*/  UIMAD UR5, UR9, UR5, UR18 ;  /* 0x00000005090572a4 */ /* 0x000fe2000f8e0212 */
[C---:B------:R-:W-:Y:S01]  /*18f0*/  ISETP.GE.AND P6, PT, R24.reuse, c[0x0][0x1d4], PT ;  /* 0x0000750018007a0c */ /* 0x040fe20003fc6270 */
[----:B------:R-:W-:Y:S01]  /*1900*/  UIADD3 UR18, UR6, -0x1, URZ ;  /* 0xffffffff06127890 */ /* 0x000fe2000fffe03f */
[----:B------:R-:W-:Y:S01]  /*1910*/  IMAD R5, R249, c[0x0][0x1e0], RZ ;  /* 0x00007800f9057a24 */ /* 0x000fe200078e02ff */
[----:B------:R-:W-:Y:S01]  /*1920*/  SHF.R.S32.HI R25, RZ, 0x1f, R249 ;  /* 0x0000001fff197819 */ /* 0x000fe200000114f9 */
[----:B------:R-:W-:Y:S01]  /*1930*/  UIADD3 UR19, UR21, UR5, URZ ;  /* 0x0000000515137290 */ /* 0x000fe2000fffe03f */
[----:B------:R-:W-:Y:S01]  /*1940*/  LEA.HI R138, R21, R224, RZ, 0x5 ;  /* 0x000000e0158a7211 */ /* 0x000fe200078f28ff */
[----:B------:R-:W-:Y:S01]  /*1950*/  UIMAD UR18, UR18, -0x70, UR7 ;  /* 0xffffff90121278a4 */ /* 0x000fe2000f8e0207 */
[----:B------:R-:W-:Y:S01]  /*1960*/  IMAD.SHL.U32 R246, R24, 0x2, RZ ;  /* 0x0000000218f67824 */ /* 0x000fe200078e00ff */
[----:B------:R-:W-:Y:S01]  /*1970*/  ULDC.64 UR4, c[0x0][0x210] ;  /* 0x0000840000047ab9 */ /* 0x000fe20000000a00 */
[----:B------:R-:W-:Y:S01]  /*1980*/  IMAD R0, R25, c[0x0][0x1e0], RZ ;  /* 0x0000780019007a24 */ /* 0x000fe200078e02ff */
[----:B------:R-:W-:Y:S01]  /*1990*/  UIMAD UR8, UR8, UR4, URZ ;  /* 0x00000004080872a4 */ /* 0x000fe2000f8e023f */
[----:B------:R-:W-:Y:S01]  /*19a0*/  IADD3 R250, R248, 0x100, RZ ;  /* 0x00000100f8fa7810 */ /* 0x000fe20007ffe0ff */
[----:B------:R-:W-:Y:S01]  /*19b0*/  UIMAD.WIDE.U32 UR22, UR9, UR4, URZ ;  /* 0x00000004091672a5 */ /* 0x000fe2000f8e003f */
[----:B------:R-:W-:Y:S01]  /*19c0*/  IMAD R0, R249, c[0x0][0x1e4], R0 ;  /* 0x00007900f9007a24 */ /* 0x000fe200078e0200 */
[----:B------:R-:W-:Y:S01]  /*19d0*/  IADD3 R27, -R16, UR18, RZ ;  /* 0x00000012101b7c10 */ /* 0x000fe2000fffe1ff */
[----:B------:R-:W-:-:S02]  /*19e0*/  UIMAD UR5, UR9, UR5, UR8 ;  /* 0x00000005090572a4 */ /* 0x000fc4000f8e0208 */
[----:B------:R-:W-:Y:S01]  /*19f0*/  UISETP.GE.AND UP0, UPT, UR7, 0x71, UPT ;  /* 0x000000710700788c */ /* 0x000fe2000bf06270 */
[----:B--2---:R-:W-:Y:S01]  /*1a00*/  IMAD.WIDE.U32 R6, R249, c[0x0][0x1e0], RZ ;  /* 0x00007800f9067a25 */ /* 0x004fe200078e00ff */
[C---:B------:R-:W-:Y:S01]  /*1a10*/  ISETP.GE.AND P1, PT, R27.reuse, 0x1, PT ;  /* 0x000000011b00780c */ /* 0x040fe20003f26270 */
[----:B------:R-:W-:Y:S01]  /*1a20*/  UIADD3 UR5, UR23, UR5, URZ ;  /* 0x0000000517057290 */ /* 0x000fe2000fffe03f */
[----:B------:R-:W-:Y:S01]  /*1a30*/  ISETP.GE.AND P3, PT, R27, 0x11, PT ;  /* 0x000000111b00780c */ /* 0x000fe20003f66270 */
[----:B------:R-:W-:Y:S01]  /*1a40*/  IMAD.IADD R7, R7, 0x1, R0 ;  /* 0x0000000107077824 */ /* 0x000fe200078e0200 */
[----:B------:R-:W-:Y:S02]  /*1a50*/  ISETP.GE.AND P2, PT, R27, 0x21, PT ;  /* 0x000000211b00780c */ /* 0x000fe40003f46270 */
        /* <DEDUP_REMOVED lines=21> */
[----:B------:R-:W2:Y:S04]  /*1bb0*/  SHFL.IDX PT, R10, R2, 0x4, 0x181f ;  /* 0x00981f00020a7f89 */ /* 0x000ea800000e0000 */
[----:B------:R1:W-:Y:S01]  /*1bc0*/  @P1 LDGSTS.E.BYPASS.LTC128B.128 [R248+0x3900], [R6.64], !P6 ;  /* 0x0390000006f81fae */ /* 0x0003e2000f101d4c */
[----:B------:R-:W-:-:S03]  /*1bd0*/  ISETP.GE.AND P1, PT, R27, 0x31, PT ;  /* 0x000000311b00780c */ /* 0x000fc60003f26270 */
[----:B------:R-:W-:Y:S04]  /*1be0*/  SHFL.IDX PT, R15, R5, 0x6, 0x181f ;  /* 0x00d81f00050f7f89 */ /* 0x000fe800000e0000 */
[----:B------:R-:W2:Y:S04]  /*1bf0*/  SHFL.IDX PT, R2, R2, 0x5, 0x181f ;  /* 0x00b81f0002027f89 */ /* 0x000ea800000e0000 */
[----:B------:R-:W2:Y:S04]  /*1c00*/  SHFL.IDX PT, R5, R0, 0x4, 0x181f ;  /* 0x00981f0000057f89 */ /* 0x000ea800000e0000 */
[----:B------:R-:W-:Y:S01]  /*1c10*/  SHFL.IDX PT, R13, R0, 0x6, 0x181f ;  /* 0x00d81f00000d7f89 */ /* 0x000fe200000e0000 */
[----:B-1----:R-:W-:-:S02]  /*1c20*/  @P3 LEA R6, P4, R24, R8, 0x1 ;  /* 0x0000000818063211 */ /* 0x002fc400078808ff */
[C---:B---3--:R-:W-:Y:S02]  /*1c30*/  @P2 LEA R8, P0, R24.reuse, R9, 0x1 ;  /* 0x0000000918082211 */ /* 0x048fe400078008ff */
[C-C-:B----4-:R-:W-:Y:S02]  /*1c40*/  @P3 LEA.HI.X R7, R24.reuse, R12, R245.reuse, 0x1, P4 ;  /* 0x0000000c18073211 */ /* 0x150fe400020f0cf5 */
[----:B------:R1:W3:Y:S01]  /*1c50*/  SHFL.IDX PT, R12, R0, 0x5, 0x181f ;  /* 0x00b81f00000c7f89 */ /* 0x0002e200000e0000 */
[----:B-----5:R-:W-:Y:S02]  /*1c60*/  @P2 LEA.HI.X R9, R24, R17, R245, 0x1, P0 ;  /* 0x0000001118092211 */ /* 0x020fe400000f0cf5 */
[C---:B------:R-:W-:Y:S01]  /*1c70*/  ISETP.GE.AND P4, PT, R27.reuse, 0x41, PT ;  /* 0x000000411b00780c */ /* 0x040fe20003f86270 */
[----:B------:R4:W-:Y:S01]  /*1c80*/  @P3 LDGSTS.E.BYPASS.LTC128B.128 [R248+0x4100], [R6.64], !P6 ;  /* 0x0410000006f83fae */ /* 0x0009e2000f101d4c */
[C---:B------:R-:W-:Y:S02]  /*1c90*/  ISETP.GE.AND P3, PT, R27.reuse, 0x51, PT ;  /* 0x000000511b00780c */ /* 0x040fe40003f66270 */
[----:B------:R-:W-:Y:S01]  /*1ca0*/  SHF.R.S32.HI R17, RZ, 0x4, R20 ;  /* 0x00000004ff117819 */ /* 0x000fe20000011414 */
[----:B------:R5:W-:Y:S01]  /*1cb0*/  @P2 LDGSTS.E.BYPASS.LTC128B.128 [R248+0x4900], [R8.64], !P6 ;  /* 0x0490000008f82fae */ /* 0x000be2000f101d4c */
[----:B------:R-:W-:-:S02]  /*1cc0*/  ISETP.GE.AND P2, PT, R27, 0x61, PT ;  /* 0x000000611b00780c */ /* 0x000fc40003f46270 */
[----:B-1----:R-:W-:-:S04]  /*1cd0*/  LEA.HI R0, R20, R17, RZ, 0x1 ;  /* 0x0000001114007211 */ /* 0x002fc800078f08ff */
[----:B------:R-:W-:Y:S02]  /*1ce0*/  LOP3.LUT R0, R0, 0xfffffffe, RZ, 0xc0, !PT ;  /* 0xfffffffe00007812 */ /* 0x000fe400078ec0ff */
[----:B----4-:R-:W-:-:S04]  /*1cf0*/  @P1 LEA R6, P0, R24, R11, 0x1 ;  /* 0x0000000b18061211 */ /* 0x010fc800078008ff */
[C---:B------:R-:W-:Y:S02]  /*1d00*/  @P1 LEA.HI.X R7, R24.reuse, R14, R245, 0x1, P0 ;  /* 0x0000000e18071211 */ /* 0x040fe400000f0cf5 */
[----:B--2---:R-:W-:-:S03]  /*1d10*/  @P4 LEA R10, P0, R24, R10, 0x1 ;  /* 0x0000000a180a4211 */ /* 0x004fc600078008ff */
[----:B------:R1:W-:Y:S01]  /*1d20*/  @P1 LDGSTS.E.BYPASS.LTC128B.128 [R248+0x5100], [R6.64], !P6 ;  /* 0x0510000006f81fae */ /* 0x0003e2000f101d4c */
[----:B-----5:R-:W-:Y:S01]  /*1d30*/  @P3 LEA R8, P1, R24, R2, 0x1 ;  /* 0x0000000218083211 */ /* 0x020fe200078208ff */
[----:B------:R-:W-:Y:S01]  /*1d40*/  IMAD.SHL.U32 R2, R18, 0x40, RZ ;  /* 0x0000004012027824 */ /* 0x000fe200078e00ff */
[C-C-:B------:R-:W-:Y:S02]  /*1d50*/  @P4 LEA.HI.X R11, R24.reuse, R5, R245.reuse, 0x1, P0 ;  /* 0x00000005180b4211 */ /* 0x140fe400000f0cf5 */
[----:B---3--:R-:W-:Y:S01]  /*1d60*/  @P3 LEA.HI.X R9, R24, R12, R245, 0x1, P1 ;  /* 0x0000000c18093211 */ /* 0x008fe200008f0cf5 */
[----:B------:R-:W-:Y:S01]  /*1d70*/  IMAD.IADD R12, R17, 0x1, -R0 ;  /* 0x00000001110c7824 */ /* 0x000fe200078e0a00 */
[----:B------:R-:W-:Y:S01]  /*1d80*/  LOP3.LUT R2, R2, 0x1c0, RZ, 0xc0, !PT ;  /* 0x000001c002027812 */ /* 0x000fe200078ec0ff */
[----:B------:R2:W-:Y:S01]  /*1d90*/  @P4 LDGSTS.E.BYPASS.LTC128B.128 [R248+0x5900], [R10.64], !P6 ;  /* 0x059000000af84fae */ /* 0x0005e2000f101d4c */
[----:B------:R-:W-:Y:S02]  /*1da0*/  IMAD.SHL.U32 R0, R26, 0x40, RZ ;  /* 0x000000401a007824 */ /* 0x000fe400078e00ff */
[----:B------:R-:W-:Y:S01]  /*1db0*/  IMAD.SHL.U32 R5, R12, 0x8, RZ ;  /* 0x000000080c057824 */ /* 0x000fe200078e00ff */
[----:B------:R3:W-:Y:S02]  /*1dc0*/  @P3 LDGSTS.E.BYPASS.LTC128B.128 [R248+0x6100], [R8.64], !P6 ;  /* 0x0610000008f83fae */ /* 0x0007e4000f101d4c */
[----:B------:R-:W-:-:S02]  /*1dd0*/  LOP3.LUT R0, R0, 0x1c0, RZ, 0xc0, !PT ;  /* 0x000001c000007812 */ /* 0x000fc400078ec0ff */
[----:B-1----:R-:W-:-:S04]  /*1de0*/  @P2 LEA R6, P0, R24, R15, 0x1 ;  /* 0x0000000f18062211 */ /* 0x002fc800078008ff */
[--C-:B------:R-:W-:Y:S02]  /*1df0*/  @P2 LEA.HI.X R7, R24, R13, R245.reuse, 0x1, P0 ;  /* 0x0000000d18072211 */ /* 0x100fe400000f0cf5 */
[----:B------:R-:W-:Y:S02]  /*1e00*/  LOP3.LUT P0, RZ, R26, 0x2, RZ, 0xc0, !PT ;  /* 0x000000021aff7812 */ /* 0x000fe4000780c0ff */
[C---:B------:R-:W-:Y:S01]  /*1e10*/  SHF.L.U64.HI R245, R24.reuse, 0x1, R245 ;  /* 0x0000000118f57819 */ /* 0x040fe200000102f5 */
[----:B------:R1:W-:Y:S01]  /*1e20*/  @P2 LDGSTS.E.BYPASS.LTC128B.128 [R248+0x6900], [R6.64], !P6 ;  /* 0x0690000006f82fae */ /* 0x0003e2000f101d4c */
[----:B------:R-:W-:Y:S01]  /*1e30*/  ISETP.GE.AND P2, PT, R24, c[0x0][0x1d4], PT ;  /* 0x0000750018007a0c */ /* 0x000fe20003f46270 */
[----:B---3--:R-:W-:Y:S02]  /*1e40*/  IMAD.SHL.U32 R8, R16, 0x8, RZ ;  /* 0x0000000810087824 */ /* 0x008fe400078e00ff */
[----:B------:R-:W0:Y:S01]  /*1e50*/  LDGDEPBAR ;  /* 0x00000000000079af */ /* 0x000e220000000000 */
[----:B------:R-:W-:-:S02]  /*1e60*/  ISETP.LT.OR P4, PT, R27, 0x1, P2 ;  /* 0x000000011b00780c */ /* 0x000fc40001781670 */
[----:B------:R-:W-:Y:S02]  /*1e70*/  ISETP.LT.OR P1, PT, R27, 0x11, P2 ;  /* 0x000000111b00780c */ /* 0x000fe40001721670 */
[----:B------:R-:W-:Y:S02]  /*1e80*/  LOP3.LUT R8, R0, 0x8, R8, 0xf8, !PT ;  /* 0x0000000800087812 */ /* 0x000fe400078ef808 */
[----:B-1----:R-:W-:Y:S01]  /*1e90*/  SHF.R.U32.HI R6, RZ, 0x3, R0 ;  /* 0x00000003ff067819 */ /* 0x002fe20000011600 */
[----:B------:R-:W-:-:S04]  /*1ea0*/  DEPBAR.LE SB0, 0x1 ;  /* 0x000080400000791a */ /* 0x000fc80000000000 */
[----:B------:R-:W-:-:S04]  /*1eb0*/  DEPBAR.LE SB0, 0x0 ;  /* 0x000080000000791a */ /* 0x000fc80000000000 */
[----:B------:R-:W-:Y:S01]  /*1ec0*/  LOP3.LUT R7, R2, 0x8, R5, 0xf8, !PT ;  /* 0x0000000802077812 */ /* 0x000fe200078ef805 */
[----:B------:R-:W-:Y:S01]  /*1ed0*/  IMAD.SHL.U32 R5, R19, 0x40, RZ ;  /* 0x0000004013057824 */ /* 0x000fe200078e00ff */
[----:B------:R-:W-:Y:S01]  /*1ee0*/  SHF.R.U32.HI R2, RZ, 0x3, R2 ;  /* 0x00000003ff027819 */ /* 0x000fe20000011602 */
[----:B------:R-:W-:Y:S01]  /*1ef0*/  IMAD.SHL.U32 R0, R138, 0x20, RZ ;  /* 0x000000208a007824 */ /* 0x000fe200078e00ff */
[----:B------:R-:W-:Y:S02]  /*1f00*/  LOP3.LUT R6, R8, R6, RZ, 0x3c, !PT ;  /* 0x0000000608067212 */ /* 0x000fe400078e3cff */
[----:B------:R-:W-:Y:S02]  /*1f10*/  LOP3.LUT R137, R7, R2, RZ, 0x3c, !PT ;  /* 0x0000000207897212 */ /* 0x000fe400078e3cff */
[----:B------:R-:W-:Y:S02]  /*1f20*/  LOP3.LUT R136, R5, 0xfffffe00, RZ, 0xc0, !PT ;  /* 0xfffffe0005887812 */ /* 0x000fe400078ec0ff */
[----:B------:R-:W-:Y:S01]  /*1f30*/  LOP3.LUT R2, R0, 0x7ffffc00, RZ, 0xc0, !PT ;  /* 0x7ffffc0000027812 */ /* 0x000fe200078ec0ff */
[----:B------:R-:W-:-:S02]  /*1f40*/  IMAD R0, R12, 0x200, R6 ;  /* 0x000002000c007824 */ /* 0x000fc400078e0206 */
[----:B------:R-:W-:Y:S01]  /*1f50*/  IMAD.WIDE.U32 R6, R249, c[0x0][0x208], RZ ;  /* 0x00008200f9067a25 */ /* 0x000fe200078e00ff */
[----:B------:R-:W-:-:S03]  /*1f60*/  IADD3 R2, R137, R136, R2 ;  /* 0x0000008889027210 */ /* 0x000fc60007ffe002 */
[----:B------:R-:W-:Y:S01]  /*1f70*/  IMAD.SHL.U32 R139, R0, 0x2, RZ ;  /* 0x00000002008b7824 */ /* 0x000fe200078e00ff */
[----:B------:R-:W-:Y:S01]  /*1f80*/  BAR.SYNC.DEFER_BLOCKING 0x0 ;  /* 0x0000000000007b1d */ /* 0x000fe20000010000 */
[----:B------:R-:W-:Y:S02]  /*1f90*/  IMAD.SHL.U32 R234, R2, 0x2, RZ ;  /* 0x0000000202ea7824 */ /* 0x000fe400078e00ff */
[----:B------:R-:W-:Y:S01]  /*1fa0*/  IMAD R2, R56, c[0x0][0x218], RZ ;  /* 0x0000860038027a24 */ /* 0x000fe200078e02ff */
[----:B------:R-:W-:Y:S01]  /*1fb0*/  IADD3 R0, R139, 0x3900, RZ ;  /* 0x000039008b007810 */ /* 0x000fe20007ffe0ff */
        /* <DEDUP_REMOVED lines=8> */
[C---:B------:R-:W-:Y:S01]  /*2040*/  IADD3 R243, R238.reuse, 0x1000, RZ ;  /* 0x00001000eef37810 */ /* 0x040fe20007ffe0ff */
[----:B------:R-:W-:Y:S01]  /*2050*/  IMAD R236, R3, 0x2, R235 ;  /* 0x0000000203ec7824 */ /* 0x000fe200078e02eb */
[C---:B------:R-:W-:Y:S01]  /*2060*/  IADD3 R242, R238.reuse, 0x1800, RZ ;  /* 0x00001800eef27810 */ /* 0x040fe20007ffe0ff */
[----:B------:R-:W-:Y:S01]  /*2070*/  IMAD.IADD R7, R7, 0x1, R0 ;  /* 0x0000000107077824 */ /* 0x000fe200078e0200 */
[C---:B------:R-:W-:Y:S02]  /*2080*/  IADD3 R241, R238.reuse, 0x2000, RZ ;  /* 0x00002000eef17810 */ /* 0x040fe40007ffe0ff */
[C---:B------:R-:W-:Y:S01]  /*2090*/  IADD3 R240, R238.reuse, 0x2800, RZ ;  /* 0x00002800eef07810 */ /* 0x040fe20007ffe0ff */
[----:B------:R-:W-:Y:S01]  /*20a0*/  IMAD.WIDE.U32 R6, R247, c[0x0][0x218], R6 ;  /* 0x00008600f7067a25 */ /* 0x000fe200078e0006 */
[----:B------:R-:W-:Y:S01]  /*20b0*/  IADD3 R239, R238, 0x3000, RZ ;  /* 0x00003000eeef7810 */ /* 0x000fe20007ffe0ff */
[----:B--2---:R-:W-:Y:S03]  /*20c0*/  LDSM.16.M88.4 R8, [R234+0x9100] ;  /* 0x00910000ea08783b */ /* 0x004fe60000000200 */
[----:B------:R-:W-:Y:S01]  /*20d0*/  IADD3 R0, P0, R6, UR22, RZ ;  /* 0x0000001606007c10 */ /* 0x000fe2000ff1e0ff */
[----:B------:R-:W1:Y:S03]  /*20e0*/  LDSM.16.M88.4 R32, [R139+0x3900] ;  /* 0x003900008b20783b */ /* 0x000e660000000200 */
[----:B------:R-:W-:Y:S01]  /*20f0*/  IADD3.X R6, R7, UR5, R2, P0, !PT ;  /* 0x0000000507067c10 */ /* 0x000fe200087fe402 */
[----:B------:R-:W2:Y:S01]  /*2100*/  LDSM.16.M88.4 R28, [R139+0x4100] ;  /* 0x004100008b1c783b */ /* 0x000ea20000000200 */
[----:B------:R-:W-:-:S03]  /*2110*/  LEA R2, P0, R0, c[0x0][0x1f8], 0x1 ;  /* 0x00007e0000027a11 */ /* 0x000fc600078008ff */
[----:B------:R-:W3:Y:S01]  /*2120*/  LDSM.16.M88.4 R20, [R139+0x4900] ;  /* 0x004900008b14783b */ /* 0x000ee20000000200 */
[----:B------:R-:W-:-:S03]  /*2130*/  LEA.HI.X R0, R0, c[0x0][0x1fc], R6, 0x1, P0 ;  /* 0x00007f0000007a11 */ /* 0x000fc600000f0c06 */
[----:B------:R-:W4:Y:S04]  /*2140*/  LDSM.16.M88.4 R16, [R139+0x5100] ;  /* 0x005100008b10783b */ /* 0x000f280000000200 */
[----:B------:R-:W5:Y:S04]  /*2150*/  LDSM.16.M88.4 R36, [R139+0x5900] ;  /* 0x005900008b24783b */ /* 0x000f680000000200 */
[----:B------:R-:W4:Y:S04]  /*2160*/  LDSM.16.M88.4 R40, [R139+0x6100] ;  /* 0x006100008b28783b */ /* 0x000f280000000200 */
[----:B------:R-:W4:Y:S04]  /*2170*/  LDSM.16.M88.4 R44, [R139+0x6900] ;  /* 0x006900008b2c783b */ /* 0x000f280000000200 */
[----:B------:R-:W5:Y:S04]  /*2180*/  LDSM.16.M88.4 R12, [R234+0x7100] ;  /* 0x00710000ea0c783b */ /* 0x000f680000000200 */
[----:B------:R-:W3:Y:S04]  /*2190*/  SHFL.IDX PT, R5, R2, RZ, 0x181f ;  /* 0x00181fff02057589 */ /* 0x000ee800000e0000 */
[----:B------:R-:W-:Y:S01]  /*21a0*/  SHFL.IDX PT, R6, R2, 0x1, 0x181f ;  /* 0x00381f0002067f89 */ /* 0x000fe200000e0000 */
[C---:B-1----:R-:W-:Y:S03]  /*21b0*/  HMMA.16816.F32 R52, R8.reuse, R32, RZ ;  /* 0x000000200834723c */ /* 0x042fe600000018ff */
[----:B------:R-:W-:Y:S04]  /*21c0*/  SHFL.IDX PT, R7, R2, 0x2, 0x181f ;  /* 0x00581f0002077f89 */ /* 0x000fe800000e0000 */
[----:B------:R-:W-:Y:S01]  /*21d0*/  SHFL.IDX PT, R25, R0, 0x4, 0x181f ;  /* 0x00981f0000197f89 */ /* 0x000fe200000e0000 */
[C---:B--2---:R-:W-:Y:S03]  /*21e0*/  HMMA.16816.F32 R60, R8.reuse, R28, RZ ;  /* 0x0000001c083c723c */ /* 0x044fe600000018ff */
[----:B------:R-:W-:Y:S04]  /*21f0*/  LDSM.16.M88.4 R76, [R238+0x1000] ;  /* 0x00100000ee4c783b */ /* 0x000fe80000000200 */
[----:B------:R-:W-:Y:S01]  /*2200*/  LDSM.16.M88.4 R48, [R238+0x1800] ;  /* 0x00180000ee30783b */ /* 0x000fe20000000200 */
[C---:B---3--:R-:W-:Y:S03]  /*2210*/  HMMA.16816.F32 R64, R8.reuse, R20, RZ ;  /* 0x000000140840723c */ /* 0x048fe600000018ff */
[----:B------:R-:W-:Y:S04]  /*2220*/  LDSM.16.M88.4 R80, [R238+0x800] ;  /* 0x00080000ee50783b */ /* 0x000fe80000000200 */
[----:B------:R-:W-:Y:S01]  /*2230*/  LDSM.16.M88.4 R84, [R238] ;  /* 0x00000000ee54783b */ /* 0x000fe20000000200 */
[C---:B----4-:R-:W-:Y:S08]  /*2240*/  HMMA.16816.F32 R68, R8.reuse, R16, RZ ;  /* 0x000000100844723c */ /* 0x050ff000000018ff */
[C---:B-----5:R-:W-:Y:S08]  /*2250*/  HMMA.16816.F32 R96, R8.reuse, R36, RZ ;  /* 0x000000240860723c */ /* 0x060ff000000018ff */
        /* <DEDUP_REMOVED lines=9> */
[----:B------:R-:W1:Y:S04]  /*22f0*/  SHFL.IDX PT, R8, R0, RZ, 0x181f ;  /* 0x00181fff00087589 */ /* 0x000e6800000e0000 */
[----:B------:R-:W-:Y:S03]  /*2300*/  SHFL.IDX PT, R10, R0, 0x1, 0x181f ;  /* 0x00381f00000a7f89 */ /* 0x000fe600000e0000 */
[C---:B------:R-:W-:Y:S01]  /*2310*/  HMMA.16816.F32 R168, R12.reuse, R32, RZ ;  /* 0x000000200ca8723c */ /* 0x040fe200000018ff */
[----:B------:R-:W-:Y:S04]  /*2320*/  SHFL.IDX PT, R9, R2, 0x3, 0x181f ;  /* 0x00781f0002097f89 */ /* 0x000fe800000e0000 */
[----:B------:R-:W-:Y:S03]  /*2330*/  SHFL.IDX PT, R11, R2, 0x4, 0x181f ;  /* 0x00981f00020b7f89 */ /* 0x000fe600000e0000 */
[C---:B------:R-:W-:Y:S01]  /*2340*/  HMMA.16816.F32 R220, R12.reuse, R34, RZ ;  /* 0x000000220cdc723c */ /* 0x040fe200000018ff */
[----:B------:R-:W-:Y:S07]  /*2350*/  LDSM.16.M88.4 R32, [R238+0x2800] ;  /* 0x00280000ee20783b */ /* 0x000fee0000000200 */
[C---:B------:R-:W-:Y:S08]  /*2360*/  HMMA.16816.F32 R184, R12.reuse, R28, RZ ;  /* 0x0000001c0cb8723c */ /* 0x040ff000000018ff */
[C---:B------:R-:W-:Y:S01]  /*2370*/  HMMA.16816.F32 R216, R12.reuse, R30, RZ ;  /* 0x0000001e0cd8723c */ /* 0x040fe200000018ff */
[----:B------:R-:W-:Y:S07]  /*2380*/  LDSM.16.M88.4 R28, [R238+0x3000] ;  /* 0x00300000ee1c783b */ /* 0x000fee0000000200 */
[C---:B------:R-:W-:Y:S07]  /*2390*/  HMMA.16816.F32 R164, R12.reuse, R20, RZ ;  /* 0x000000140ca4723c */ /* 0x040fee00000018ff */
[-C--:B------:R-:W-:Y:S01]  /*23a0*/  IADD3 R20, P3, R5, R246.reuse, RZ ;  /* 0x000000f605147210 */ /* 0x080fe20007f7e0ff */
[C---:B------:R-:W-:Y:S01]  /*23b0*/  HMMA.16816.F32 R212, R12.reuse, R22, RZ ;  /* 0x000000160cd4723c */ /* 0x040fe200000018ff */
[----:B------:R-:W-:Y:S03]  /*23c0*/  SHFL.IDX PT, R23, R0, 0x3, 0x181f ;  /* 0x00781f0000177f89 */ /* 0x000fe600000e0000 */
[----:B-1----:R-:W-:Y:S01]  /*23d0*/  IMAD.X R21, R8, 0x1, R245, P3 ;  /* 0x0000000108157824 */ /* 0x002fe200018e06f5 */
[----:B------:R-:W-:Y:S03]  /*23e0*/  SHFL.IDX PT, R22, R2, 0x5, 0x181f ;  /* 0x00b81f0002167f89 */ /* 0x000fe600000e0000 */
[C---:B------:R-:W-:Y:S01]  /*23f0*/  HMMA.16816.F32 R160, R12.reuse, R16, RZ ;  /* 0x000000100ca0723c */ /* 0x040fe200000018ff */
[----:B------:R-:W-:Y:S04]  /*2400*/  SHFL.IDX PT, R2, R2, 0x6, 0x181f ;  /* 0x00d81f0002027f89 */ /* 0x000fe800000e0000 */
[----:B------:R-:W-:Y:S03]  /*2410*/  SHFL.IDX PT, R5, R0, 0x6, 0x181f ;  /* 0x00d81f0000057f89 */ /* 0x000fe600000e0000 */
[C---:B------:R-:W-:Y:S01]  /*2420*/  HMMA.16816.F32 R176, R12.reuse, R18, RZ ;  /* 0x000000120cb0723c */ /* 0x040fe200000018ff */
[----:B------:R-:W1:Y:S07]  /*2430*/  LDSM.16.M88.4 R16, [R237+0x9100] ;  /* 0x00910000ed10783b */ /* 0x000e6e0000000200 */
[C---:B------:R-:W-:Y:S08]  /*2440*/  HMMA.16816.F32 R156, R12.reuse, R36, RZ ;  /* 0x000000240c9c723c */ /* 0x040ff000000018ff */
[C---:B------:R-:W-:Y:S01]  /*2450*/  HMMA.16816.F32 R172, R12.reuse, R38, RZ ;  /* 0x000000260cac723c */ /* 0x040fe200000018ff */
[----:B------:R-:W-:Y:S07]  /*2460*/  LDSM.16.M88.4 R36, [R238+0x2000] ;  /* 0x00200000ee24783b */ /* 0x000fee0000000200 */
[C---:B------:R-:W-:Y:S01]  /*2470*/  HMMA.16816.F32 R152, R12.reuse, R40, RZ ;  /* 0x000000280c98723c */ /* 0x040fe200000018ff */
[----:B------:R-:W2:Y:S07]  /*2480*/  SHFL.IDX PT, R40, R0, 0x5, 0x181f ;  /* 0x00b81f0000287f89 */ /* 0x000eae00000e0000 */
[C---:B------:R-:W-:Y:S08]  /*2490*/  HMMA.16816.F32 R180, R12.reuse, R42, RZ ;  /* 0x0000002a0cb4723c */ /* 0x040ff000000018ff */
[C---:B------:R-:W-:Y:S08]  /*24a0*/  HMMA.16816.F32 R144, R12.reuse, R44, RZ ;  /* 0x0000002c0c90723c */ /* 0x040ff000000018ff */
[----:B------:R-:W-:Y:S01]  /*24b0*/  HMMA.16816.F32 R148, R12, R46, RZ ;  /* 0x0000002e0c94723c */ /* 0x000fe200000018ff */
[----:B------:R-:W3:Y:S06]  /*24c0*/  SHFL.IDX PT, R13, R0, 0x2, 0x181f ;  /* 0x00581f00000d7f89 */ /* 0x000eec00000e0000 */
[-C--:B------:R-:W-:Y:S01]  /*24d0*/  IADD3 R14, P0, R6, R246.reuse, RZ ;  /* 0x000000f6060e7210 */ /* 0x080fe20007f1e0ff */
[----:B-1----:R-:W-:Y:S01]  /*24e0*/  HMMA.16816.F32 R128, R16, R76, R64 ;  /* 0x0000004c1080723c */ /* 0x002fe20000001840 */
[----:B------:R-:W-:-:S03]  /*24f0*/  IADD3 R12, P3, R7, R246, RZ ;  /* 0x000000f6070c7210 */ /* 0x000fc60007f7e0ff */
[----:B------:R-:W-:Y:S01]  /*2500*/  IMAD.X R15, R10, 0x1, R245, P0 ;  /* 0x000000010a0f7824 */ /* 0x000fe200000e06f5 */
[----:B------:R-:W-:-:S03]  /*2510*/  IADD3 R6, P0, R9, R246, RZ ;  /* 0x000000f609067210 */ /* 0x000fc60007f1e0ff */
[----:B------:R-:W-:Y:S02]  /*2520*/  HMMA.16816.F32 R124, R16, R48, R68 ;  /* 0x00000030107c723c */ /* 0x000fe40000001844 */
[----:B------:R-:W-:Y:S01]  /*2530*/  IMAD.X R7, R23, 0x1, R245, P0 ;  /* 0x0000000117077824 */ /* 0x000fe200000e06f5 */
[----:B------:R-:W-:-:S05]  /*2540*/  IADD3 R22, P0, R22, R246, RZ ;  /* 0x000000f616167210 */ /* 0x000fca0007f1e0ff */
[--C-:B--2---:R-:W-:Y:S01]  /*2550*/  IMAD.X R23, R40, 0x1, R245.reuse, P0 ;  /* 0x0000000128177824 */ /* 0x104fe200000e06f5 */
[----:B------:R-:W-:Y:S01]  /*2560*/  ISETP.LT.OR P0, PT, R27, 0x31, P2 ;  /* 0x000000311b00780c */ /* 0x000fe20001701670 */
[--C-:B---3--:R-:W-:Y:S01]  /*2570*/  IMAD.X R13, R13, 0x1, R245.reuse, P3 ;  /* 0x000000010d0d7824 */ /* 0x108fe200018e06f5 */
[----:B------:R-:W-:Y:S01]  /*2580*/  IADD3 R24, P3, R11, R246, RZ ;  /* 0x000000f60b187210 */ /* 0x000fe20007f7e0ff */
[----:B------:R-:W-:Y:S01]  /*2590*/  IMAD.MOV.U32 R0, RZ, RZ, 0x40 ;  /* 0x00000040ff007424 */ /* 0x000fe200078e00ff */
[----:B------:R-:W1:Y:S01]  /*25a0*/  LDSM.16.M88.4 R8, [R237+0x7100] ;  /* 0x00710000ed08783b */ /* 0x000e620000000200 */
[----:B------:R-:W-:Y:S02]  /*25b0*/  HMMA.16816.F32 R44, R16, R28, R72 ;  /* 0x0000001c102c723c */ /* 0x000fe40000001848 */
[----:B------:R-:W-:Y:S01]  /*25c0*/  IMAD.X R25, R25, 0x1, R245, P3 ;  /* 0x0000000119197824 */ /* 0x000fe200018e06f5 */
[C---:B------:R-:W-:Y:S01]  /*25d0*/  ISETP.LT.OR P3, PT, R27.reuse, 0x21, P2 ;  /* 0x000000211b00780c */ /* 0x040fe20001761670 */
[----:B------:R-:W-:Y:S01]  /*25e0*/  @!PT LDS RZ, [RZ] ;  /* 0x00000000fffff984 */ /* 0x000fe20000000800 */
[----:B------:R-:W-:Y:S01]  /*25f0*/  @!PT LDS RZ, [RZ] ;  /* 0x00000000fffff984 */ /* 0x000fe20000000800 */
[----:B------:R-:W-:Y:S01]  /*2600*/  @!PT LDS RZ, [RZ] ;  /* 0x00000000fffff984 */ /* 0x000fe20000000800 */
[----:B------:R2:W-:Y:S01]  /*2610*/  LDGSTS.E.BYPASS.LTC128B.128 [R248+0x100], [R20.64], !P4 ;  /* 0x0010000014f87fae */ /* 0x0005e2000e101d4c */
[----:B------:R-:W-:-:S03]  /*2620*/  ISETP.LT.OR P4, PT, R27, 0x41, P2 ;  /* 0x000000411b00780c */ /* 0x000fc60001781670 */
[----:B------:R3:W-:Y:S01]  /*2630*/  LDGSTS.E.BYPASS.LTC128B.128 [R248+0x900], [R14.64], !P1 ;  /* 0x009000000ef87fae */ /* 0x0007e2000c901d4c */
[----:B------:R-:W-:Y:S01]  /*2640*/  LOP3.LUT P1, RZ, R26, 0x4, RZ, 0xc0, !PT ;  /* 0x000000041aff7812 */ /* 0x000fe2000782c0ff */
[----:B------:R-:W-:Y:S03]  /*2650*/  HMMA.16816.F32 R204, R16, R78, R100 ;  /* 0x0000004e10cc723c */ /* 0x000fe60000001864 */
[----:B------:R-:W-:-:S03]  /*2660*/  SEL R0, R0, 0xffffffc0, !P1 ;  /* 0xffffffc000007807 */ /* 0x000fc60004800000 */
[----:B------:R3:W-:Y:S01]  /*2670*/  LDGSTS.E.BYPASS.LTC128B.128 [R248+0x1100], [R12.64], !P3 ;  /* 0x011000000cf87fae */ /* 0x0007e2000d901d4c */
[----:B------:R-:W-:Y:S01]  /*2680*/  ISETP.LT.OR P3, PT, R27, 0x51, P2 ;  /* 0x000000511b00780c */ /* 0x000fe20001761670 */
[----:B------:R-:W-:Y:S01]  /*2690*/  IMAD.IADD R233, R139, 0x1, R0 ;  /* 0x000000018be97824 */ /* 0x000fe200078e0200 */
[----:B------:R-:W-:Y:S01]  /*26a0*/  ISETP.LT.OR P2, PT, R27, 0x61, P2 ;  /* 0x000000611b00780c */ /* 0x000fe20001741670 */
[----:B------:R4:W-:Y:S01]  /*26b0*/  LDGSTS.E.BYPASS.LTC128B.128 [R248+0x1900], [R6.64], !P0 ;  /* 0x0190000006f87fae */ /* 0x0009e2000c101d4c */
[----:B------:R-:W-:Y:S01]  /*26c0*/  HMMA.16816.F32 R140, R16, R84, R52 ;  /* 0x00000054108c723c */ /* 0x000fe20000001834 */
[----:B------:R-:W-:Y:S01]  /*26d0*/  IMAD.IADD R232, R0, 0x1, R238 ;  /* 0x0000000100e87824 */ /* 0x000fe200078e02ee */
[----:B------:R-:W-:Y:S01]  /*26e0*/  LOP3.LUT R0, R137, R136, RZ, 0xfc, !PT ;  /* 0x0000008889007212 */ /* 0x000fe200078efcff */
[----:B------:R5:W-:Y:S01]  /*26f0*/  LDGSTS.E.BYPASS.LTC128B.128 [R248+0x2100], [R24.64], !P4 ;  /* 0x0210000018f87fae */ /* 0x000be2000e101d4c */
[----:B------:R-:W-:-:S04]  /*2700*/  ISETP.GT.AND P4, PT, R225, 0x6f, PT ;  /* 0x0000006fe100780c */ /* 0x000fc80003f84270 */
[C---:B------:R-:W-:Y:S01]  /*2710*/  HMMA.16816.F32 R132, R16.reuse, R80, R60 ;  /* 0x000000501084723c */ /* 0x040fe2000000183c */
[----:B------:R2:W-:Y:S07]  /*2720*/  LDGSTS.E.BYPASS.LTC128B.128 [R248+0x2900], [R22.64], !P3 ;  /* 0x0290000016f87fae */ /* 0x0005ee000d901d4c */
[C---:B------:R-:W-:Y:S08]  /*2730*/  HMMA.16816.F32 R96, R16.reuse, R36, R96 ;  /* 0x000000241060723c */ /* 0x040ff00000001860 */
[----:B---3--:R-:W-:Y:S01]  /*2740*/  HMMA.16816.F32 R12, R16, R82, R88 ;  /* 0x00000052100c723c */ /* 0x008fe20000001858 */
[----:B----4-:R-:W-:-:S05]  /*2750*/  IADD3 R6, P0, R2, R246, RZ ;  /* 0x000000f602067210 */ /* 0x010fca0007f1e0ff */
[----:B------:R-:W-:Y:S02]  /*2760*/  IMAD.X R7, R5, 0x1, R245, P0 ;  /* 0x0000000105077824 */ /* 0x000fe400000e06f5 */
[C---:B------:R-:W-:Y:S01]  /*2770*/  HMMA.16816.F32 R92, R16.reuse, R32, R92 ;  /* 0x00000020105c723c */ /* 0x040fe2000000185c */
[----:B------:R-:W-:Y:S02]  /*2780*/  PLOP3.LUT P0, PT, PT, PT, UP0, 0x80, 0x0 ;  /* 0x000000000000781c */ /* 0x000fe40003f0f008 */
[----:B------:R3:W-:Y:S04]  /*2790*/  LDGSTS.E.BYPASS.LTC128B.128 [R248+0x3100], [R6.64], !P2 ;  /* 0x0310000006f87fae */ /* 0x0007e8000d101d4c */
[----:B--2---:R-:W-:Y:S01]  /*27a0*/  LDSM.16.M88.4 R20, [R235+0x9100] ;  /* 0x00910000eb14783b */ /* 0x004fe20000000200 */
[C---:B------:R-:W-:Y:S03]  /*27b0*/  HMMA.16816.F32 R104, R16.reuse, R86, R104 ;  /* 0x000000561068723c */ /* 0x040fe60000001868 */
[----:B------:R-:W2:Y:S04]  /*27c0*/  LDSM.16.M88.4 R64, [R233+0x4900] ;  /* 0x00490000e940783b */ /* 0x000ea80000000200 */
[----:B------:R-:W4:Y:S01]  /*27d0*/  LDSM.16.M88.4 R72, [R233+0x3900] ;  /* 0x00390000e948783b */ /* 0x000f220000000200 */
[C---:B------:R-:W-:Y:S03]  /*27e0*/  HMMA.16816.F32 R116, R16.reuse, R50, R116 ;  /* 0x000000321074723c */ /* 0x040fe60000001874 */
[----:B------:R-:W2:Y:S04]  /*27f0*/  LDSM.16.M88.4 R68, [R233+0x4100] ;  /* 0x00410000e944783b */ /* 0x000ea80000000200 */
[----:B------:R-:W2:Y:S01]  /*2800*/  LDSM.16.M88.4 R88, [R233+0x6900] ;  /* 0x00690000e958783b */ /* 0x000ea20000000200 */
[C---:B------:R-:W-:Y:S03]  /*2810*/  HMMA.16816.F32 R112, R16.reuse, R38, R112 ;  /* 0x000000261070723c */ /* 0x040fe60000001870 */
[----:B------:R-:W2:Y:S04]  /*2820*/  LDSM.16.M88.4 R56, [R233+0x5900] ;  /* 0x00590000e938783b */ /* 0x000ea80000000200 */
[----:B------:R-:W2:Y:S01]  /*2830*/  LDSM.16.M88.4 R52, [R233+0x6100] ;  /* 0x00610000e934783b */ /* 0x000ea20000000200 */
[C---:B------:R-:W-:Y:S03]  /*2840*/  HMMA.16816.F32 R108, R16.reuse, R34, R108 ;  /* 0x00000022106c723c */ /* 0x040fe6000000186c */
[----:B------:R-:W-:Y:S04]  /*2850*/  LDSM.16.M88.4 R60, [R233+0x5100] ;  /* 0x00510000e93c783b */ /* 0x000fe80000000200 */
[----:B------:R-:W-:Y:S01]  /*2860*/  LDSM.16.M88.4 R40, [R232+0x1000] ;  /* 0x00100000e828783b */ /* 0x000fe20000000200 */
[----:B------:R-:W-:Y:S03]  /*2870*/  HMMA.16816.F32 R100, R16, R30, R120 ;  /* 0x0000001e1064723c */ /* 0x000fe60000001878 */
[----:B------:R-:W2:Y:S04]  /*2880*/  LDSM.16.M88.4 R16, [R235+0x7100] ;  /* 0x00710000eb10783b */ /* 0x000ea80000000200 */
[----:B-----5:R-:W-:Y:S01]  /*2890*/  LDSM.16.M88.4 R24, [R232+0x3000] ;  /* 0x00300000e818783b */ /* 0x020fe20000000200 */
[C---:B-1----:R-:W-:Y:S03]  /*28a0*/  HMMA.16816.F32 R120, R8.reuse, R84, R168 ;  /* 0x000000540878723c */ /* 0x042fe600000018a8 */
        /* <DEDUP_REMOVED lines=18> */
[----:B------:R-:W5:Y:S03]  /*29d0*/  LDSM.16.M88.4 R28, [R232+0x2800] ;  /* 0x00280000e81c783b */ /* 0x000f660000000200 */
[C---:B--2---:R-:W-:Y:S08]  /*29e0*/  HMMA.16816.F32 R160, R20.reuse, R64, R128 ;  /* 0x0000004014a0723c */ /* 0x044ff00000001880 */
[C---:B----4-:R-:W-:Y:S08]  /*29f0*/  HMMA.16816.F32 R172, R20.reuse, R72, R140 ;  /* 0x0000004814ac723c */ /* 0x050ff0000000188c */
[C---:B------:R-:W-:Y:S01]  /*2a00*/  HMMA.16816.F32 R128, R20.reuse, R70, R12 ;  /* 0x000000461480723c */ /* 0x040fe2000000180c */
[----:B------:R-:W2:Y:S07]  /*2a10*/  LDSM.16.M88.4 R12, [R236+0x7100] ;  /* 0x00710000ec0c783b */ /* 0x000eae0000000200 */
[----:B------:R-:W-:Y:S01]  /*2a20*/  HMMA.16816.F32 R140, R20, R88, R44 ;  /* 0x00000058148c723c */ /* 0x000fe2000000182c */
[----:B------:R-:W4:Y:S01]  /*2a30*/  LDSM.16.M88.4 R44, [R232+0x800] ;  /* 0x00080000e82c783b */ /* 0x000f220000000200 */
[----:B------:R-:W-:-:S06]  /*2a40*/  DEPBAR.LE SB0, 0x0 ;  /* 0x000080000000791a */ /* 0x000fcc0000000000 */
[C---:B------:R-:W-:Y:S08]  /*2a50*/  HMMA.16816.F32 R164, R20.reuse, R68, R132 ;  /* 0x0000004414a4723c */ /* 0x040ff00000001884 */
[C---:B------:R-:W-:Y:S08]  /*2a60*/  HMMA.16816.F32 R148, R20.reuse, R56, R96 ;  /* 0x000000381494723c */ /* 0x040ff00000001860 */
[C---:B------:R-:W-:Y:S08]  /*2a70*/  HMMA.16816.F32 R132, R20.reuse, R74, R104 ;  /* 0x0000004a1484723c */ /* 0x040ff00000001868 */
[C---:B------:R-:W-:Y:S08]  /*2a80*/  HMMA.16816.F32 R144, R20.reuse, R52, R92 ;  /* 0x000000341490723c */ /* 0x040ff0000000185c */
[----:B------:R-:W-:Y:S08]  /*2a90*/  HMMA.16816.F32 R104, R20, R90, R100 ;  /* 0x0000005a1468723c */ /* 0x000ff00000001864 */
[----:B------:R-:W-:Y:S08]  /*2aa0*/  HMMA.16816.F32 R96, R16, R74, R84 ;  /* 0x0000004a1060723c */ /* 0x000ff00000001854 */
[----:B------:R-:W-:Y:S08]  /*2ab0*/  HMMA.16816.F32 R152, R20, R60, R124 ;  /* 0x0000003c1498723c */ /* 0x000ff0000000187c */
        /* <DEDUP_REMOVED lines=12> */
[----:B------:R-:W-:Y:S08]  /*2b80*/  HMMA.16816.F32 R108, R20, R54, R108 ;  /* 0x00000036146c723c */ /* 0x000ff0000000186c */
[C---:B------:R-:W-:Y:S08]  /*2b90*/  HMMA.16816.F32 R56, R16.reuse, R52, R200 ;  /* 0x000000341038723c */ /* 0x040ff000000018c8 */
[C---:B------:R-:W-:Y:S08]  /*2ba0*/  HMMA.16816.F32 R52, R16.reuse, R54, R180 ;  /* 0x000000361034723c */ /* 0x040ff000000018b4 */
[C---:B------:R-:W-:Y:S08]  /*2bb0*/  HMMA.16816.F32 R20, R16.reuse, R88, R208 ;  /* 0x000000581014723c */ /* 0x040ff000000018d0 */
[----:B------:R-:W-:Y:S08]  /*2bc0*/  HMMA.16816.F32 R16, R16, R90, R176 ;  /* 0x0000005a1010723c */ /* 0x000ff000000018b0 */
[C---:B-1----:R-:W-:Y:S08]  /*2bd0*/  HMMA.16816.F32 R172, R8.reuse, R48, R172 ;  /* 0x0000003008ac723c */ /* 0x042ff000000018ac */
[C---:B------:R-:W-:Y:S08]  /*2be0*/  HMMA.16816.F32 R132, R8.reuse, R50, R132 ;  /* 0x000000320884723c */ /* 0x040ff00000001884 */
[C---:B------:R-:W-:Y:S08]  /*2bf0*/  HMMA.16816.F32 R168, R8.reuse, R36, R152 ;  /* 0x0000002408a8723c */ /* 0x040ff00000001898 */
[C---:B-----5:R-:W-:Y:S08]  /*2c00*/  HMMA.16816.F32 R144, R8.reuse, R28, R144 ;  /* 0x0000001c0890723c */ /* 0x060ff00000001890 */
[----:B------:R-:W-:Y:S08]  /*2c10*/  HMMA.16816.F32 R108, R8, R30, R108 ;  /* 0x0000001e086c723c */ /* 0x000ff0000000186c */
[C---:B--2---:R-:W-:Y:S08]  /*2c20*/  HMMA.16816.F32 R100, R12.reuse, R48, R100 ;  /* 0x000000300c64723c */ /* 0x044ff00000001864 */
[C---:B------:R-:W-:Y:S08]  /*2c30*/  HMMA.16816.F32 R96, R12.reuse, R50, R96 ;  /* 0x000000320c60723c */ /* 0x040ff00000001860 */
[C---:B------:R-:W-:Y:S08]  /*2c40*/  HMMA.16816.F32 R56, R12.reuse, R28, R56 ;  /* 0x0000001c0c38723c */ /* 0x040ff00000001838 */
[----:B------:R-:W-:Y:S08]  /*2c50*/  HMMA.16816.F32 R52, R12, R30, R52 ;  /* 0x0000001e0c34723c */ /* 0x000ff00000001834 */
        /* <DEDUP_REMOVED lines=21> */
[----:B---3--:R-:W-:Y:S02]  /*2db0*/  IMAD.U32 R2, RZ, RZ, UR10 ;  /* 0x0000000aff027e24 */ /* 0x008fe4000f8e00ff */
        /* <DEDUP_REMOVED lines=37> */
[----:B------:R-:W1:Y:S01]  /*3010*/  SHFL.IDX PT, R19, R2, 0x3, 0x181f ;  /* 0x00781f0002137f89 */ /* 0x000e6200000e0000 */
        /* <DEDUP_REMOVED lines=9> */
[----:B------:R-:W-:-:S03]  /*30b0*/  IADD3 R10, P3, R13, R246, RZ ;  /* 0x000000f60d0a7210 */ /* 0x000fc60007f7e0ff */
        /* <DEDUP_REMOVED lines=13> */
.L_x_831:
[----:B---3--:R-:W-:Y:S01]  /*3190*/  LOP3.LUT R2, R138, 0xffffffe0, RZ, 0xc0, !PT ;  /* 0xffffffe08a027812 */ /* 0x008fe200078ec0ff */
[----:B-1----:R-:W-:Y:S01]  /*31a0*/  IMAD.MOV.U32 R6, RZ, RZ, -0x2 ;  /* 0xfffffffeff067424 */ /* 0x002fe200078e00ff */
[----:B------:R-:W-:Y:S01]  /*31b0*/  STL [R1+0x18], R234 ;  /* 0x000018ea01007387 */ /* 0x000fe20000100800 */
[----:B------:R-:W-:Y:S02]  /*31c0*/  IMAD.SHL.U32 R228, R0, 0x2, RZ ;  /* 0x0000000200e47824 */ /* 0x000fe400078e00ff */
[----:B------:R-:W-:Y:S01]  /*31d0*/  IMAD.IADD R2, R224, 0x1, -R2 ;  /* 0x00000001e0027824 */ /* 0x000fe200078e0a02 */
[----:B------:R-:W-:Y:S01]  /*31e0*/  STL [R1+0x14], R233 ;  /* 0x000014e901007387 */ /* 0x000fe20000100800 */
[----:B------:R-:W-:Y:S01]  /*31f0*/  IMAD R231, R3, 0x2, R228 ;  /* 0x0000000203e77824 */ /* 0x000fe200078e02e4 */
[----:B------:R-:W-:-:S02]  /*3200*/  LEA R229, R4, R228, 0x1 ;  /* 0x000000e404e57211 */ /* 0x000fc400078e08ff */
[----:B------:R-:W-:Y:S01]  /*3210*/  SHF.R.S32.HI R5, RZ, 0x1f, R2 ;  /* 0x0000001fff057819 */ /* 0x000fe20000011402 */
[----:B------:R-:W-:Y:S02]  /*3220*/  STL [R1+0x10], R232 ;  /* 0x000010e801007387 */ /* 0x000fe40000100800 */
[----:B------:R-:W-:Y:S01]  /*3230*/  IMAD R230, R3, 0x2, R229 ;  /* 0x0000000203e67824 */ /* 0x000fe200078e02e5 */
[----:B------:R-:W-:Y:S01]  /*3240*/  LEA.HI R5, R5, R2, RZ, 0x2 ;  /* 0x0000000205057211 */ /* 0x000fe200078f10ff */
[----:B------:R1:W-:Y:S03]  /*3250*/  STL [R1+0xc], R139 ;  /* 0x00000c8b01007387 */ /* 0x0003e60000100800 */
[----:B------:R-:W-:Y:S01]  /*3260*/  LOP3.LUT R5, R5, 0x7ffffffc, RZ, 0xc0, !PT ;  /* 0x7ffffffc05057812 */ /* 0x000fe200078ec0ff */
[----:B------:R-:W-:Y:S04]  /*3270*/  LDSM.16.MT88.4 R40, [R230+0x100] ;  /* 0x00010000e628783b */ /* 0x000fe80000004200 */
[----:B------:R-:W-:Y:S01]  /*3280*/  IMAD.IADD R2, R2, 0x1, -R5 ;  /* 0x0000000102027824 */ /* 0x000fe200078e0a05 */
[----:B------:R-:W0:Y:S03]  /*3290*/  LDGDEPBAR ;  /* 0x00000000000079af */ /* 0x000e260000000000 */
[----:B------:R-:W-:-:S05]  /*32a0*/  IMAD R2, R2, R6, UR18 ;  /* 0x0000001202027e24 */ /* 0x000fca000f8e0206 */
[C---:B------:R-:W-:Y:S02]  /*32b0*/  ISETP.GT.AND P1, PT, R2.reuse, RZ, PT ;  /* 0x000000ff0200720c */ /* 0x040fe40003f24270 */
[----:B------:R-:W-:Y:S02]  /*32c0*/  ISETP.GT.AND P3, PT, R2, 0x1, PT ;  /* 0x000000010200780c */ /* 0x000fe40003f64270 */
        /* <DEDUP_REMOVED lines=10> */
[----:B------:R-:W-:Y:S02]  /*3370*/  FMNMX.FTZ R5, R10, R25, !PT ;  /* 0x000000190a057209 */ /* 0x000fe40007810000 */
[----:B------:R-:W-:Y:S02]  /*3380*/  FMNMX.FTZ R6, R11, R12, !PT ;  /* 0x0000000c0b067209 */ /* 0x000fe40007810000 */
[----:B------:R-:W-:Y:S02]  /*3390*/  FSEL R16, R175, -INF , P3 ;  /* 0xff800000af107808 */ /* 0x000fe40001800000 */
[----:B------:R-:W-:Y:S02]  /*33a0*/  FSEL R33, R103, -INF , P3 ;  /* 0xff80000067217808 */ /* 0x000fe40001800000 */
[----:B------:R-:W-:Y:S02]  /*33b0*/  FSEL R17, R134, -INF , P2 ;  /* 0xff80000086117808 */ /* 0x000fe40001000000 */
[----:B------:R-:W-:-:S02]  /*33c0*/  ISETP.GT.AND P3, PT, R2, 0x10, PT ;  /* 0x000000100200780c */ /* 0x000fc40003f64270 */
        /* <DEDUP_REMOVED lines=16> */
[----:B------:R-:W-:Y:S02]  /*34d0*/  FSEL R113, R51, -INF , P2 ;  /* 0xff80000033717808 */ /* 0x000fe40001000000 */
[----:B------:R-:W-:-:S02]  /*34e0*/  FSEL R97, R49, -INF , P2 ;  /* 0xff80000031617808 */ /* 0x000fc40001000000 */
        /* <DEDUP_REMOVED lines=12> */
[----:B------:R-:W-:Y:S02]  /*35b0*/  FSEL R121, R162, -INF , P2 ;  /* 0xff800000a2797808 */ /* 0x000fe40001000000 */
[----:B------:R-:W-:Y:S02]  /*35c0*/  FSEL R117, R160, -INF , P2 ;  /* 0xff800000a0757808 */ /* 0x000fe40001000000 */
[----:B------:R-:W-:Y:S02]  /*35d0*/  ISETP.GT.AND P3, PT, R2, 0x28, PT ;  /* 0x000000280200780c */ /* 0x000fe40003f64270 */
[----:B------:R-:W-:Y:S02]  /*35e0*/  FSEL R129, R82, -INF , P2 ;  /* 0xff80000052817808 */ /* 0x000fe40001000000 */
[----:B------:R-:W-:Y:S02]  /*35f0*/  FSEL R116, R80, -INF , P2 ;  /* 0xff80000050747808 */ /* 0x000fe40001000000 */
[----:B------:R-:W-:-:S02]  /*3600*/  FMNMX.FTZ R5, R96, R5, !PT ;  /* 0x0000000560057209 */ /* 0x000fc40007810000 */
[----:B------:R-:W-:Y:S02]  /*3610*/  FMNMX.FTZ R6, R36, R6, !PT ;  /* 0x0000000624067209 */ /* 0x000fe40007810000 */
[----:B------:R-:W-:Y:S02]  /*3620*/  ISETP.GT.AND P2, PT, R2, 0x29, PT ;  /* 0x000000290200780c */ /* 0x000fe40003f44270 */
        /* <DEDUP_REMOVED lines=44> */
[----:B------:R-:W-:Y:S02]  /*38f0*/  ISETP.GT.AND P1, PT, R2, 0x48, PT ;  /* 0x000000480200780c */ /* 0x000fe40003f24270 */
[----:B------:R-:W-:-:S02]  /*3900*/  FSEL R183, R67, -INF , P2 ;  /* 0xff80000043b77808 */ /* 0x000fc40001000000 */
[----:B------:R-:W-:Y:S02]  /*3910*/  FSEL R150, R65, -INF , P2 ;  /* 0xff80000041967808 */ /* 0x000fe40001000000 */
        /* <DEDUP_REMOVED lines=13> */
[----:B------:R-:W-:Y:S02]  /*39f0*/  FMNMX.FTZ R5, R126, R5, !PT ;  /* 0x000000057e057209 */ /* 0x000fe40007810000 */
[----:B------:R-:W-:Y:S02]  /*3a00*/  FMNMX.FTZ R6, R118, R6, !PT ;  /* 0x0000000676067209 */ /* 0x000fe40007810000 */
[----:B------:R-:W-:Y:S02]  /*3a10*/  ISETP.GT.AND P2, PT, R2, 0x58, PT ;  /* 0x000000580200780c */ /* 0x000fe40003f44270 */
[----:B------:R-:W-:-:S02]  /*3a20*/  FMNMX.FTZ R7, R24, R7, !PT ;  /* 0x0000000718077209 */ /* 0x000fc40007810000 */
[----:B------:R-:W-:Y:S02]  /*3a30*/  FSEL R171, R148, -INF , P3 ;  /* 0xff80000094ab7808 */ /* 0x000fe40001800000 */
[----:B------:R-:W-:Y:S02]  /*3a40*/  FSEL R146, R145, -INF , P1 ;  /* 0xff80000091927808 */ /* 0x000fe40000800000 */
        /* <DEDUP_REMOVED lines=28> */
[----:B-1----:R-:W-:Y:S02]  /*3c10*/  FSEL R139, R22, -INF , P2 ;  /* 0xff800000168b7808 */ /* 0x002fe40001000000 */
[----:B------:R-:W-:Y:S02]  /*3c20*/  FSEL R233, R20, -INF , P2 ;  /* 0xff80000014e97808 */ /* 0x000fe40001000000 */
[C---:B------:R-:W-:Y:S02]  /*3c30*/  ISETP.GT.AND P1, PT, R2.reuse, 0x61, PT ;  /* 0x000000610200780c */ /* 0x040fe40003f24270 */
[C---:B------:R-:W-:Y:S02]  /*3c40*/  ISETP.GT.AND P3, PT, R2.reuse, 0x68, PT ;  /* 0x000000680200780c */ /* 0x040fe40003f64270 */
[----:B------:R-:W-:Y:S02]  /*3c50*/  ISETP.GT.AND P2, PT, R2, 0x69, PT ;  /* 0x000000690200780c */ /* 0x000fe40003f44270 */
        /* <DEDUP_REMOVED lines=33> */
[----:B------:R-:W-:Y:S01]  /*3e70*/  FSEL R188, R176, -INF , P3 ;  /* 0xff800000b0bc7808 */ /* 0x000fe20001800000 */
[----:B------:R-:W-:Y:S01]  /*3e80*/  IMAD.MOV.U32 R176, RZ, RZ, R8 ;  /* 0x000000ffffb07224 */ /* 0x000fe200078e0008 */
        /* <DEDUP_REMOVED lines=9> */
[----:B------:R-:W-:Y:S02]  /*3f20*/  FSEL R192, R141, -INF , P1 ;  /* 0xff8000008dc07808 */ /* 0x000fe40000800000 */
[----:B------:R-:W-:Y:S02]  /*3f30*/  FSEL R205, R21, -INF , P1 ;  /* 0xff80000015cd7808 */ /* 0x000fe40000800000 */
[----:B------:R-:W-:Y:S02]  /*3f40*/  FMNMX.FTZ R137, R233, R137, !PT ;  /* 0x00000089e9897209 */ /* 0x000fe40007810000 */
[----:B------:R-:W-:Y:S02]  /*3f50*/  FMNMX.FTZ R2, R201, R2, !PT ;  /* 0x00000002c9027209 */ /* 0x000fe40007810000 */
[----:B------:R-:W-:Y:S02]  /*3f60*/  FMNMX.FTZ R5, R180, R5, !PT ;  /* 0x00000005b4057209 */ /* 0x000fe40007810000 */
[----:B------:R-:W-:-:S02]  /*3f70*/  FMNMX.FTZ R6, R115, R6, !PT ;  /* 0x0000000673067209 */ /* 0x000fc40007810000 */
        /* <DEDUP_REMOVED lines=44> */
[----:B------:R-:W-:-:S03]  /*4240*/  FMNMX.FTZ R6, R162, R6, !PT ;  /* 0x00000006a2067209 */ /* 0x000fc60007810000 */
[----:B------:R-:W-:Y:S01]  /*4250*/  LDSM.16.MT88.4 R28, [R229+0x100] ;  /* 0x00010000e51c783b */ /* 0x000fe20000004200 */
        /* <DEDUP_REMOVED lines=21> */
[----:B------:R1:W-:Y:S01]  /*43b0*/  MUFU.EX2 R178, R2 ;  /* 0x0000000200b27308 */ /* 0x0003e20000000800 */
[----:B--2---:R-:W-:Y:S02]  /*43c0*/  FMNMX.FTZ R8, R8, R10, !PT ;  /* 0x0000000a08087209 */ /* 0x004fe40007810000 */
[----:B-1----:R-:W-:Y:S01]  /*43d0*/  FMNMX.FTZ R2, R9, R5, !PT ;  /* 0x0000000509027209 */ /* 0x002fe20007810000 */
[--C-:B------:R-:W-:Y:S02]  /*43e0*/  FFMA.FTZ R5, R12, c[0x0][0x2d0], -R6.reuse ;  /* 0x0000b4000c057a23 */ /* 0x100fe40000010806 */
[----:B------:R-:W-:Y:S01]  /*43f0*/  FFMA.FTZ R9, R13, c[0x0][0x2d0], -R6 ;  /* 0x0000b4000d097a23 */ /* 0x000fe20000010806 */
[C---:B------:R-:W-:Y:S01]  /*4400*/  FSETP.NEU.FTZ.AND P1, PT, R2.reuse, -INF , PT ;  /* 0xff8000000200780b */ /* 0x040fe20003f3d000 */
[----:B------:R1:W-:Y:S08]  /*4410*/  MUFU.EX2 R177, R5 ;  /* 0x0000000500b17308 */ /* 0x0003f00000000800 */
        /* <DEDUP_REMOVED lines=33> */
[----:B------:R-:W1:Y:S02]  /*4630*/  LDSM.16.MT88.4 R24, [R228+0x900] ;  /* 0x00090000e418783b */ /* 0x000e640000004200 */
[----:B------:R2:W3:Y:S02]  /*4640*/  MUFU.EX2 R163, R3 ;  /* 0x0000000300a37308 */ /* 0x0004e40000000800 */
[C---:B------:R-:W-:Y:S08]  /*4650*/  HMMA.16816.F32 R68, R8.reuse, R22, RZ ;  /* 0x000000160844723c */ /* 0x040ff000000018ff */
[----:B------:R-:W-:Y:S01]  /*4660*/  HMMA.16816.F32 R60, R8, R18, RZ ;  /* 0x00000012083c723c */ /* 0x000fe200000018ff */
[----:B--2---:R-:W-:Y:S01]  /*4670*/  FFMA.FTZ R3, R32, c[0x0][0x2d0], -R0 ;  /* 0x0000b40020037a23 */ /* 0x004fe20000010800 */
[----:B---3--:R-:W-:-:S06]  /*4680*/  F2FP.PACK_AB R14, R163, R196 ;  /* 0x000000c4a30e723e */ /* 0x008fcc00000000ff */
[C---:B------:R-:W-:Y:S01]  /*4690*/  HMMA.16816.F32 R52, R8.reuse, R30, RZ ;  /* 0x0000001e0834723c */ /* 0x040fe200000018ff */
[----:B------:R2:W-:Y:S07]  /*46a0*/  MUFU.EX2 R223, R3 ;  /* 0x0000000300df7308 */ /* 0x0005ee0000000800 */
[----:B------:R-:W-:Y:S01]  /*46b0*/  HMMA.16816.F32 R44, R8, R42, RZ ;  /* 0x0000002a082c723c */ /* 0x000fe200000018ff */
[----:B--2---:R-:W-:-:S04]  /*46c0*/  FFMA.FTZ R3, R33, c[0x0][0x2d0], -R0 ;  /* 0x0000b40021037a23 */ /* 0x004fc80000010800 */
[----:B------:R2:W3:Y:S02]  /*46d0*/  MUFU.EX2 R220, R3 ;  /* 0x0000000300dc7308 */ /* 0x0004e40000000800 */
[----:B--2---:R-:W-:Y:S01]  /*46e0*/  FFMA.FTZ R3, R34, c[0x0][0x2d0], -R0 ;  /* 0x0000b40022037a23 */ /* 0x004fe20000010800 */
[----:B---3--:R-:W-:-:S05]  /*46f0*/  F2FP.PACK_AB R13, R220, R223 ;  /* 0x000000dfdc0d723e */ /* 0x008fca00000000ff */
[----:B------:R2:W-:Y:S02]  /*4700*/  MUFU.EX2 R222, R3 ;  /* 0x0000000300de7308 */ /* 0x0005e40000000800 */
[----:B--2---:R-:W-:Y:S02]  /*4710*/  FFMA.FTZ R3, R35, c[0x0][0x2d0], -R0 ;  /* 0x0000b40023037a23 */ /* 0x004fe40000010800 */
[----:B------:R-:W-:Y:S04]  /*4720*/  LDSM.16.MT88.4 R32, [R230+0x900] ;  /* 0x00090000e620783b */ /* 0x000fe80000004200 */
        /* <DEDUP_REMOVED lines=11> */
[----:B--2---:R-:W-:Y:S01]  /*47e0*/  FFMA.FTZ R3, R38, c[0x0][0x2d0], -R6 ;  /* 0x0000b40026037a23 */ /* 0x004fe20000010806 */
[----:B----4-:R-:W-:-:S06]  /*47f0*/  F2FP.PACK_AB R8, R198, R4 ;  /* 0x00000004c608723e */ /* 0x010fcc00000000ff */
[C---:B------:R-:W-:Y:S01]  /*4800*/  HMMA.16816.F32 R16, R12.reuse, R40, RZ ;  /* 0x000000280c10723c */ /* 0x040fe200000018ff */
[----:B------:R2:W-:Y:S07]  /*4810*/  MUFU.EX2 R195, R3 ;  /* 0x0000000300c37308 */ /* 0x0005ee0000000800 */
[C---:B------:R-:W-:Y:S08]  /*4820*/  HMMA.16816.F32 R108, R12.reuse, R30, RZ ;  /* 0x0000001e0c6c723c */ /* 0x040ff000000018ff */
[----:B------:R-:W-:Y:S01]  /*4830*/  HMMA.16816.F32 R76, R12, R28, RZ ;  /* 0x0000001c0c4c723c */ /* 0x000fe200000018ff */
[----:B------:R-:W-:Y:S01]  /*4840*/  LDSM.16.MT88.4 R28, [R230+0x1100] ;  /* 0x00110000e61c783b */ /* 0x000fe20000004200 */
[----:B--2---:R-:W-:-:S03]  /*4850*/  FFMA.FTZ R3, R39, c[0x0][0x2d0], -R6 ;  /* 0x0000b40027037a23 */ /* 0x004fc60000010806 */
[----:B------:R-:W2:Y:S01]  /*4860*/  LDSM.16.MT88.4 R36, [R231+0x900] ;  /* 0x00090000e724783b */ /* 0x000ea20000004200 */
[----:B------:R4:W1:Y:S02]  /*4870*/  MUFU.EX2 R189, R3 ;  /* 0x0000000300bd7308 */ /* 0x0008640000000800 */
[----:B----4-:R-:W-:Y:S01]  /*4880*/  FFMA.FTZ R3, R92, c[0x0][0x2d0], -R5 ;  /* 0x0000b4005c037a23 */ /* 0x010fe20000010805 */
[----:B-1----:R-:W-:-:S05]  /*4890*/  F2FP.PACK_AB R10, R189, R195 ;  /* 0x000000c3bd0a723e */ /* 0x002fca00000000ff */
[----:B------:R1:W-:Y:S02]  /*48a0*/  MUFU.EX2 R206, R3 ;  /* 0x0000000300ce7308 */ /* 0x0003e40000000800 */
[----:B-1----:R-:W-:-:S06]  /*48b0*/  FFMA.FTZ R3, R93, c[0x0][0x2d0], -R5 ;  /* 0x0000b4005d037a23 */ /* 0x002fcc0000010805 */
        /* <DEDUP_REMOVED lines=9> */
[C---:B------:R-:W-:Y:S08]  /*4950*/  HMMA.16816.F32 R140, R8.reuse, R24, R72 ;  /* 0x00000018088c723c */ /* 0x040ff00000001848 */
[----:B---3--:R-:W-:Y:S01]  /*4960*/  HMMA.16816.F32 R92, R8, R20, R56 ;  /* 0x00000014085c723c */ /* 0x008fe20000001838 */
[----:B-1----:R-:W-:-:S04]  /*4970*/  FFMA.FTZ R3, R97, c[0x0][0x2d0], -R7 ;  /* 0x0000b40061037a23 */ /* 0x002fc80000010807 */
[----:B------:R1:W3:Y:S03]  /*4980*/  MUFU.EX2 R218, R3 ;  /* 0x0000000300da7308 */ /* 0x0002e60000000800 */
[C---:B------:R-:W-:Y:S08]  /*4990*/  HMMA.16816.F32 R72, R8.reuse, R32, R48 ;  /* 0x000000200848723c */ /* 0x040ff00000001830 */
[----:B------:R-:W-:Y:S01]  /*49a0*/  HMMA.16816.F32 R68, R8, R26, R68 ;  /* 0x0000001a0844723c */ /* 0x000fe20000001844 */
[----:B-1----:R-:W-:-:S07]  /*49b0*/  FFMA.FTZ R3, R104, c[0x0][0x2d0], -R7 ;  /* 0x0000b40068037a23 */ /* 0x002fce0000010807 */
[----:B------:R-:W-:Y:S01]  /*49c0*/  HMMA.16816.F32 R44, R8, R34, R44 ;  /* 0x00000022082c723c */ /* 0x000fe2000000182c */
[----:B------:R1:W-:Y:S07]  /*49d0*/  MUFU.EX2 R215, R3 ;  /* 0x0000000300d77308 */ /* 0x0003ee0000000800 */
[----:B------:R-:W-:Y:S01]  /*49e0*/  HMMA.16816.F32 R96, R12, R42, RZ ;  /* 0x0000002a0c60723c */ /* 0x000fe200000018ff */
[----:B------:R-:W-:Y:S01]  /*49f0*/  LDSM.16.MT88.4 R12, [R231+0x1100] ;  /* 0x00110000e70c783b */ /* 0x000fe20000004200 */
[----:B-1----:R-:W-:-:S06]  /*4a00*/  FFMA.FTZ R3, R105, c[0x0][0x2d0], -R7 ;  /* 0x0000b40069037a23 */ /* 0x002fcc0000010807 */
[C---:B--2---:R-:W-:Y:S01]  /*4a10*/  HMMA.16816.F32 R104, R8.reuse, R36, R64 ;  /* 0x000000240868723c */ /* 0x044fe20000001840 */
[----:B------:R1:W2:Y:S07]  /*4a20*/  MUFU.EX2 R217, R3 ;  /* 0x0000000300d97308 */ /* 0x0002ae0000000800 */
[C---:B------:R-:W-:Y:S08]  /*4a30*/  HMMA.16816.F32 R64, R8.reuse, R38, R60 ;  /* 0x000000260840723c */ /* 0x040ff0000000183c */
[----:B------:R-:W-:Y:S01]  /*4a40*/  HMMA.16816.F32 R60, R8, R22, R52 ;  /* 0x00000016083c723c */ /* 0x000fe20000001834 */
[----:B-1----:R-:W-:-:S02]  /*4a50*/  FFMA.FTZ R3, R112, c[0x0][0x2d0], -R0 ;  /* 0x0000b40070037a23 */ /* 0x002fc40000010800 */
[----:B------:R-:W-:Y:S02]  /*4a60*/  IMAD.MOV.U32 R112, RZ, RZ, R205 ;  /* 0x000000ffff707224 */ /* 0x000fe400078e00cd */
[----:B------:R1:W-:Y:S02]  /*4a70*/  MUFU.EX2 R205, R3 ;  /* 0x0000000300cd7308 */ /* 0x0003e40000000800 */
[----:B---3--:R-:W-:Y:S02]  /*4a80*/  F2FP.PACK_AB R8, R218, R219 ;  /* 0x000000dbda08723e */ /* 0x008fe400000000ff */
[----:B--2---:R-:W-:Y:S01]  /*4a90*/  F2FP.PACK_AB R10, R217, R215 ;  /* 0x000000d7d90a723e */ /* 0x004fe200000000ff */
[----:B-1----:R-:W-:Y:S02]  /*4aa0*/  FFMA.FTZ R3, R113, c[0x0][0x2d0], -R0 ;  /* 0x0000b40071037a23 */ /* 0x002fe40000010800 */
[----:B------:R-:W-:Y:S02]  /*4ab0*/  IMAD.MOV.U32 R113, RZ, RZ, R206 ;  /* 0x000000ffff717224 */ /* 0x000fe400078e00ce */
[----:B------:R1:W2:Y:S02]  /*4ac0*/  MUFU.EX2 R207, R3 ;  /* 0x0000000300cf7308 */ /* 0x0002a40000000800 */
[----:B-1----:R-:W-:Y:S01]  /*4ad0*/  FFMA.FTZ R3, R114, c[0x0][0x2d0], -R0 ;  /* 0x0000b40072037a23 */ /* 0x002fe20000010800 */
[----:B--2---:R-:W-:Y:S01]  /*4ae0*/  F2FP.PACK_AB R9, R207, R205 ;  /* 0x000000cdcf09723e */ /* 0x004fe200000000ff */
[----:B------:R-:W-:-:S04]  /*4af0*/  IMAD.MOV.U32 R114, RZ, RZ, R204 ;  /* 0x000000ffff727224 */ /* 0x000fc800078e00cc */
        /* <DEDUP_REMOVED lines=10> */
[----:B-1----:R-:W-:Y:S01]  /*4ba0*/  FFMA.FTZ R3, R117, c[0x0][0x2d0], -R6 ;  /* 0x0000b40075037a23 */ /* 0x002fe20000010806 */
[----:B------:R-:W-:-:S05]  /*4bb0*/  MOV R117, R201 ;  /* 0x000000c900757202 */ /* 0x000fca0000000f00 */
[----:B------:R-:W-:Y:S01]  /*4bc0*/  IMAD.MOV.U32 R102, RZ, RZ, R116 ;  /* 0x000000ffff667224 */ /* 0x000fe200078e0074 */
[----:B------:R1:W-:Y:S01]  /*4bd0*/  MUFU.EX2 R203, R3 ;  /* 0x0000000300cb7308 */ /* 0x0003e20000000800 */
[C---:B------:R-:W-:Y:S01]  /*4be0*/  HMMA.16816.F32 R48, R8.reuse, R24, R84 ;  /* 0x000000180830723c */ /* 0x040fe20000001854 */
[----:B------:R-:W-:Y:S01]  /*4bf0*/  IMAD.MOV.U32 R103, RZ, RZ, R117 ;  /* 0x000000ffff677224 */ /* 0x000fe200078e0075 */
[----:B------:R-:W-:Y:S01]  /*4c00*/  MOV R116, R252 ;  /* 0x000000fc00747202 */ /* 0x000fe20000000f00 */
[----:B------:R-:W-:Y:S02]  /*4c10*/  IMAD.MOV.U32 R117, RZ, RZ, R195 ;  /* 0x000000ffff757224 */ /* 0x000fe400078e00c3 */
[----:B------:R-:W-:Y:S01]  /*4c20*/  IMAD.MOV.U32 R101, RZ, RZ, R112 ;  /* 0x000000ffff657224 */ /* 0x000fe200078e0070 */
[----:B------:R-:W-:Y:S01]  /*4c30*/  MOV R112, R190 ;  /* 0x000000be00707202 */ /* 0x000fe20000000f00 */
[----:B------:R-:W-:Y:S01]  /*4c40*/  IMAD.MOV.U32 R100, RZ, RZ, R115 ;  /* 0x000000ffff647224 */ /* 0x000fe200078e0073 */
[----:B------:R-:W-:Y:S01]  /*4c50*/  HMMA.16816.F32 R84, R8, R32, R16 ;  /* 0x000000200854723c */ /* 0x000fe20000001810 */
[----:B------:R-:W2:Y:S01]  /*4c60*/  LDSM.16.MT88.4 R16, [R228+0x1100] ;  /* 0x00110000e410783b */ /* 0x000ea20000004200 */
[----:B-1----:R-:W-:-:S06]  /*4c70*/  FFMA.FTZ R3, R118, c[0x0][0x2d0], -R6 ;  /* 0x0000b40076037a23 */ /* 0x002fcc0000010806 */
[C---:B------:R-:W-:Y:S01]  /*4c80*/  HMMA.16816.F32 R40, R8.reuse, R26, R88 ;  /* 0x0000001a0828723c */ /* 0x040fe20000001858 */
[----:B------:R-:W-:Y:S01]  /*4c90*/  IMAD.MOV.U32 R118, RZ, RZ, R200 ;  /* 0x000000ffff767224 */ /* 0x000fe200078e00c8 */
[----:B------:R-:W1:Y:S01]  /*4ca0*/  LDSM.16.MT88.4 R24, [R229+0x1100] ;  /* 0x00110000e518783b */ /* 0x000e620000004200 */
[----:B------:R3:W4:Y:S05]  /*4cb0*/  MUFU.EX2 R204, R3 ;  /* 0x0000000300cc7308 */ /* 0x00072a0000000800 */
[C---:B------:R-:W-:Y:S07]  /*4cc0*/  HMMA.16816.F32 R56, R8.reuse, R22, R108 ;  /* 0x000000160838723c */ /* 0x040fee000000186c */
[----:B------:R-:W-:Y:S01]  /*4cd0*/  IMAD.MOV.U32 R111, RZ, RZ, R192 ;  /* 0x000000ffff6f7224 */ /* 0x000fe200078e00c0 */
[----:B------:R-:W-:Y:S01]  /*4ce0*/  HMMA.16816.F32 R76, R8, R20, R76 ;  /* 0x00000014084c723c */ /* 0x000fe2000000184c */
[----:B------:R-:W-:-:S02]  /*4cf0*/  IMAD.MOV.U32 R110, RZ, RZ, R189 ;  /* 0x000000ffff6e7224 */ /* 0x000fc400078e00bd */
[----:B---3--:R-:W-:Y:S02]  /*4d00*/  FFMA.FTZ R3, R119, c[0x0][0x2d0], -R6 ;  /* 0x0000b40077037a23 */ /* 0x008fe40000010806 */
[----:B------:R-:W-:Y:S02]  /*4d10*/  IMAD.MOV.U32 R119, RZ, RZ, R199 ;  /* 0x000000ffff777224 */ /* 0x000fe400078e00c7 */
[----:B------:R3:W-:Y:S01]  /*4d20*/  MUFU.EX2 R202, R3 ;  /* 0x0000000300ca7308 */ /* 0x0007e20000000800 */
[----:B------:R-:W-:Y:S01]  /*4d30*/  IMAD.MOV.U32 R109, RZ, RZ, R188 ;  /* 0x000000ffff6d7224 */ /* 0x000fe200078e00bc */
[----:B------:R-:W-:Y:S07]  /*4d40*/  HMMA.16816.F32 R32, R8, R34, R96 ;  /* 0x000000220820723c */ /* 0x000fee0000001860 */
[----:B----4-:R-:W-:Y:S01]  /*4d50*/  F2FP.PACK_AB R8, R204, R203 ;  /* 0x000000cbcc08723e */ /* 0x010fe200000000ff */
[----:B------:R-:W-:-:S02]  /*4d60*/  IMAD.MOV.U32 R96, RZ, RZ, R100 ;  /* 0x000000ffff607224 */ /* 0x000fc400078e0064 */
[----:B------:R-:W-:Y:S02]  /*4d70*/  IMAD.MOV.U32 R99, RZ, RZ, R161 ;  /* 0x000000ffff637224 */ /* 0x000fe400078e00a1 */
[----:B------:R-:W-:Y:S02]  /*4d80*/  IMAD.MOV.U32 R98, RZ, RZ, R103 ;  /* 0x000000ffff627224 */ /* 0x000fe400078e0067 */
[----:B---3--:R-:W-:Y:S02]  /*4d90*/  FFMA.FTZ R3, R120, c[0x0][0x2d0], -R6 ;  /* 0x0000b40078037a23 */ /* 0x008fe40000010806 */
[----:B------:R-:W-:Y:S02]  /*4da0*/  IMAD.MOV.U32 R120, RZ, RZ, R197 ;  /* 0x000000ffff787224 */ /* 0x000fe400078e00c5 */
[----:B------:R3:W4:Y:S01]  /*4db0*/  MUFU.EX2 R201, R3 ;  /* 0x0000000300c97308 */ /* 0x0007220000000800 */
[----:B------:R-:W-:Y:S02]  /*4dc0*/  IMAD.MOV.U32 R103, RZ, RZ, R167 ;  /* 0x000000ffff677224 */ /* 0x000fe400078e00a7 */
[----:B------:R-:W-:-:S02]  /*4dd0*/  IMAD.MOV.U32 R97, RZ, RZ, R176 ;  /* 0x000000ffff617224 */ /* 0x000fc400078e00b0 */
[--C-:B---3--:R-:W-:Y:S01]  /*4de0*/  FFMA.FTZ R3, R121, c[0x0][0x2d0], -R5.reuse ;  /* 0x0000b40079037a23 */ /* 0x108fe20000010805 */
[----:B----4-:R-:W-:Y:S01]  /*4df0*/  F2FP.PACK_AB R10, R201, R202 ;  /* 0x000000cac90a723e */ /* 0x010fe200000000ff */
[----:B------:R-:W-:Y:S02]  /*4e00*/  IMAD.MOV.U32 R121, RZ, RZ, R198 ;  /* 0x000000ffff797224 */ /* 0x000fe400078e00c6 */
[----:B------:R3:W-:Y:S02]  /*4e10*/  MUFU.EX2 R200, R3 ;  /* 0x0000000300c87308 */ /* 0x0007e40000000800 */
[----:B---3--:R-:W-:Y:S02]  /*4e20*/  FFMA.FTZ R3, R122, c[0x0][0x2d0], -R5 ;  /* 0x0000b4007a037a23 */ /* 0x008fe40000010805 */
[----:B------:R-:W-:-:S04]  /*4e30*/  IMAD.MOV.U32 R122, RZ, RZ, R113 ;  /* 0x000000ffff7a7224 */ /* 0x000fc800078e0071 */
[----:B------:R3:W4:Y:S01]  /*4e40*/  MUFU.EX2 R199, R3 ;  /* 0x0000000300c77308 */ /* 0x0007220000000800 */
[----:B------:R-:W-:Y:S02]  /*4e50*/  IMAD.MOV.U32 R113, RZ, RZ, R191 ;  /* 0x000000ffff717224 */ /* 0x000fe400078e00bf */
[----:B---3--:R-:W-:Y:S01]  /*4e60*/  FFMA.FTZ R3, R123, c[0x0][0x2d0], -R5 ;  /* 0x0000b4007b037a23 */ /* 0x008fe20000010805 */
[----:B------:R-:W-:Y:S01]  /*4e70*/  MOV R123, R118 ;  /* 0x00000076007b7202 */ /* 0x000fe20000000f00 */
[----:B------:R-:W-:Y:S01]  /*4e80*/  IMAD.MOV.U32 R118, RZ, RZ, R194 ;  /* 0x000000ffff767224 */ /* 0x000fe200078e00c2 */
[----:B----4-:R-:W-:Y:S02]  /*4e90*/  F2FP.PACK_AB R9, R199, R200 ;  /* 0x000000c8c709723e */ /* 0x010fe400000000ff */
[----:B------:R3:W-:Y:S01]  /*4ea0*/  MUFU.EX2 R198, R3 ;  /* 0x0000000300c67308 */ /* 0x0007e20000000800 */
[----:B------:R-:W-:Y:S02]  /*4eb0*/  IMAD.MOV.U32 R100, RZ, RZ, R123 ;  /* 0x000000ffff647224 */ /* 0x000fe400078e007b */
[----:B------:R-:W-:-:S02]  /*4ec0*/  IMAD.MOV.U32 R123, RZ, RZ, R162 ;  /* 0x000000ffff7b7224 */ /* 0x000fc400078e00a2 */
[----:B---3--:R-:W-:Y:S02]  /*4ed0*/  FFMA.FTZ R3, R124, c[0x0][0x2d0], -R5 ;  /* 0x0000b4007c037a23 */ /* 0x008fe40000010805 */
[----:B------:R-:W-:Y:S02]  /*4ee0*/  IMAD.MOV.U32 R124, RZ, RZ, R114 ;  /* 0x000000ffff7c7224 */ /* 0x000fe400078e0072 */
[----:B------:R3:W4:Y:S02]  /*4ef0*/  MUFU.EX2 R197, R3 ;  /* 0x0000000300c57308 */ /* 0x0007240000000800 */
[----:B---3--:R-:W-:Y:S01]  /*4f00*/  FFMA.FTZ R3, R126, c[0x0][0x2d0], -R7 ;  /* 0x0000b4007e037a23 */ /* 0x008fe20000010807 */
[----:B----4-:R-:W-:Y:S01]  /*4f10*/  F2FP.PACK_AB R11, R197, R198 ;  /* 0x000000c6c50b723e */ /* 0x010fe200000000ff */
[----:B------:R-:W-:-:S04]  /*4f20*/  IMAD.MOV.U32 R126, RZ, RZ, R196 ;  /* 0x000000ffff7e7224 */ /* 0x000fc800078e00c4 */
[----:B------:R3:W4:Y:S02]  /*4f30*/  MUFU.EX2 R196, R3 ;  /* 0x0000000300c47308 */ /* 0x0007240000000800 */
[C---:B--2---:R-:W-:Y:S08]  /*4f40*/  HMMA.16816.F32 R80, R8.reuse, R18, R68 ;  /* 0x000000120850723c */ /* 0x044ff00000001844 */
[----:B------:R-:W-:Y:S01]  /*4f50*/  HMMA.16816.F32 R68, R8, R14, R64 ;  /* 0x0000000e0844723c */ /* 0x000fe20000001840 */
[----:B---3--:R-:W-:-:S02]  /*4f60*/  FFMA.FTZ R3, R125, c[0x0][0x2d0], -R7 ;  /* 0x0000b4007d037a23 */ /* 0x008fc40000010807 */
[----:B------:R-:W-:Y:S02]  /*4f70*/  IMAD.MOV.U32 R125, RZ, RZ, R119 ;  /* 0x000000ffff7d7224 */ /* 0x000fe400078e0077 */
[----:B------:R2:W-:Y:S01]  /*4f80*/  MUFU.EX2 R195, R3 ;  /* 0x0000000300c37308 */ /* 0x0005e20000000800 */
[----:B------:R-:W-:Y:S02]  /*4f90*/  IMAD.MOV.U32 R119, RZ, RZ, R193 ;  /* 0x000000ffff777224 */ /* 0x000fe400078e00c1 */
[C---:B-1----:R-:W-:Y:S08]  /*4fa0*/  HMMA.16816.F32 R64, R8.reuse, R26, R60 ;  /* 0x0000001a0840723c */ /* 0x042ff0000000183c */
[----:B------:R-:W-:Y:S01]  /*4fb0*/  HMMA.16816.F32 R140, R8, R16, R140 ;  /* 0x00000010088c723c */ /* 0x000fe2000000188c */
[----:B--2---:R-:W-:-:S07]  /*4fc0*/  FFMA.FTZ R3, R127, c[0x0][0x2d0], -R7 ;  /* 0x0000b4007f037a23 */ /* 0x004fce0000010807 */
[----:B------:R-:W-:Y:S01]  /*4fd0*/  HMMA.16816.F32 R104, R8, R12, R104 ;  /* 0x0000000c0868723c */ /* 0x000fe20000001868 */
[----:B------:R-:W-:Y:S01]  /*4fe0*/  IMAD.MOV.U32 R127, RZ, RZ, R102 ;  /* 0x000000ffff7f7224 */ /* 0x000fe200078e0066 */
[----:B------:R1:W2:Y:S01]  /*4ff0*/  MUFU.EX2 R194, R3 ;  /* 0x0000000300c27308 */ /* 0x0002a20000000800 */
[----:B------:R-:W-:-:S05]  /*5000*/  MOV R102, R163 ;  /* 0x000000a300667202 */ /* 0x000fca0000000f00 */
[C---:B------:R-:W-:Y:S08]  /*5010*/  HMMA.16816.F32 R92, R8.reuse, R24, R92 ;  /* 0x00000018085c723c */ /* 0x040ff0000000185c */
[----:B------:R-:W-:Y:S01]  /*5020*/  HMMA.16816.F32 R88, R8, R28, R72 ;  /* 0x0000001c0858723c */ /* 0x000fe20000001848 */
[----:B-1----:R-:W-:Y:S02]  /*5030*/  FFMA.FTZ R3, R128, c[0x0][0x2d0], -R7 ;  /* 0x0000b40080037a23 */ /* 0x002fe40000010807 */
[----:B------:R-:W-:-:S02]  /*5040*/  IMAD.MOV.U32 R128, RZ, RZ, R110 ;  /* 0x000000ffff807224 */ /* 0x000fc400078e006e */
[----:B------:R1:W-:Y:S03]  /*5050*/  MUFU.EX2 R193, R3 ;  /* 0x0000000300c17308 */ /* 0x0003e60000000800 */
[----:B------:R-:W-:Y:S07]  /*5060*/  HMMA.16816.F32 R60, R8, R30, R44 ;  /* 0x0000001e083c723c */ /* 0x000fee000000182c */
[----:B----4-:R-:W-:-:S02]  /*5070*/  F2FP.PACK_AB R8, R196, R251 ;  /* 0x000000fbc408723e */ /* 0x010fc400000000ff */
[----:B--2---:R-:W-:Y:S01]  /*5080*/  F2FP.PACK_AB R10, R194, R195 ;  /* 0x000000c3c20a723e */ /* 0x004fe200000000ff */
[----:B-1----:R-:W-:Y:S02]  /*5090*/  FFMA.FTZ R3, R129, c[0x0][0x2d0], -R0 ;  /* 0x0000b40081037a23 */ /* 0x002fe40000010800 */
[----:B------:R-:W-:Y:S02]  /*50a0*/  IMAD.MOV.U32 R129, RZ, RZ, R112 ;  /* 0x000000ffff817224 */ /* 0x000fe400078e0070 */
[----:B------:R1:W-:Y:S02]  /*50b0*/  MUFU.EX2 R252, R3 ;  /* 0x0000000300fc7308 */ /* 0x0003e40000000800 */
[----:B-1----:R-:W-:Y:S02]  /*50c0*/  FFMA.FTZ R3, R130, c[0x0][0x2d0], -R0 ;  /* 0x0000b40082037a23 */ /* 0x002fe40000010800 */
[----:B------:R-:W-:-:S04]  /*50d0*/  IMAD.MOV.U32 R130, RZ, RZ, R102 ;  /* 0x000000ffff827224 */ /* 0x000fc800078e0066 */
[----:B------:R1:W2:Y:S01]  /*50e0*/  MUFU.EX2 R192, R3 ;  /* 0x0000000300c07308 */ /* 0x0002a20000000800 */
[----:B------:R-:W-:Y:S02]  /*50f0*/  IMAD.MOV.U32 R102, RZ, RZ, R123 ;  /* 0x000000ffff667224 */ /* 0x000fe400078e007b */
[----:B------:R-:W-:Y:S02]  /*5100*/  IMAD.MOV.U32 R123, RZ, RZ, R179 ;  /* 0x000000ffff7b7224 */ /* 0x000fe400078e00b3 */
[----:B-1----:R-:W-:Y:S01]  /*5110*/  FFMA.FTZ R3, R131, c[0x0][0x2d0], -R0 ;  /* 0x0000b40083037a23 */ /* 0x002fe20000010800 */
[----:B--2---:R-:W-:Y:S01]  /*5120*/  F2FP.PACK_AB R9, R192, R252 ;  /* 0x000000fcc009723e */ /* 0x004fe200000000ff */
[----:B------:R-:W-:Y:S01]  /*5130*/  IMAD.MOV.U32 R131, RZ, RZ, R100 ;  /* 0x000000ffff837224 */ /* 0x000fe200078e0064 */
[----:B------:R-:W-:Y:S01]  /*5140*/  MOV R100, R178 ;  /* 0x000000b200647202 */ /* 0x000fe20000000f00 */
[----:B------:R1:W-:Y:S02]  /*5150*/  MUFU.EX2 R191, R3 ;  /* 0x0000000300bf7308 */ /* 0x0003e40000000800 */
[----:B-1----:R-:W-:-:S06]  /*5160*/  FFMA.FTZ R3, R134, c[0x0][0x2d0], -R0 ;  /* 0x0000b40086037a23 */ /* 0x002fcc0000010800 */
[----:B------:R1:W2:Y:S02]  /*5170*/  MUFU.EX2 R189, R3 ;  /* 0x0000000300bd7308 */ /* 0x0002a40000000800 */
[----:B-1----:R-:W-:Y:S01]  /*5180*/  FFMA.FTZ R3, R133, c[0x0][0x2d0], -R7 ;  /* 0x0000b40085037a23 */ /* 0x002fe20000010807 */
[----:B--2---:R-:W-:-:S05]  /*5190*/  F2FP.PACK_AB R11, R189, R191 ;  /* 0x000000bfbd0b723e */ /* 0x004fca00000000ff */
[----:B------:R1:W-:Y:S02]  /*51a0*/  MUFU.EX2 R190, R3 ;  /* 0x0000000300be7308 */ /* 0x0003e40000000800 */
[C---:B------:R-:W-:Y:S07]  /*51b0*/  HMMA.16816.F32 R20, R8.reuse, R12, R52 ;  /* 0x0000000c0814723c */ /* 0x040fee0000001834 */
[----:B------:R-:W-:Y:S01]  /*51c0*/  IMAD.MOV.U32 R55, RZ, RZ, R165 ;  /* 0x000000ffff377224 */ /* 0x000fe200078e00a5 */
[----:B------:R-:W-:Y:S01]  /*51d0*/  HMMA.16816.F32 R36, R8, R14, R36 ;  /* 0x0000000e0824723c */ /* 0x000fe20000001824 */
[----:B------:R-:W-:Y:S01]  /*51e0*/  LDSM.16.MT88.4 R12, [R231+0x1900] ;  /* 0x00190000e70c783b */ /* 0x000fe20000004200 */
[----:B-1----:R-:W-:-:S04]  /*51f0*/  FFMA.FTZ R3, R132, c[0x0][0x2d0], -R7 ;  /* 0x0000b40084037a23 */ /* 0x002fc80000010807 */
[----:B------:R1:W-:Y:S02]  /*5200*/  MUFU.EX2 R188, R3 ;  /* 0x0000000300bc7308 */ /* 0x0003e40000000800 */
[C---:B------:R-:W-:Y:S08]  /*5210*/  HMMA.16816.F32 R44, R8.reuse, R18, R40 ;  /* 0x00000012082c723c */ /* 0x040ff00000001828 */
[----:B------:R-:W-:Y:S01]  /*5220*/  HMMA.16816.F32 R48, R8, R16, R48 ;  /* 0x000000100830723c */ /* 0x000fe20000001830 */
[----:B------:R-:W2:Y:S01]  /*5230*/  LDSM.16.MT88.4 R16, [R228+0x1900] ;  /* 0x00190000e410783b */ /* 0x000ea20000004200 */
[----:B-1----:R-:W-:-:S06]  /*5240*/  FFMA.FTZ R3, R138, c[0x0][0x2d0], -R6 ;  /* 0x0000b4008a037a23 */ /* 0x002fcc0000010806 */
[C---:B------:R-:W-:Y:S01]  /*5250*/  HMMA.16816.F32 R40, R8.reuse, R24, R76 ;  /* 0x000000180828723c */ /* 0x040fe2000000184c */
[----:B------:R1:W-:Y:S07]  /*5260*/  MUFU.EX2 R138, R3 ;  /* 0x00000003008a7308 */ /* 0x0003ee0000000800 */
[C---:B------:R-:W-:Y:S01]  /*5270*/  HMMA.16816.F32 R56, R8.reuse, R26, R56 ;  /* 0x0000001a0838723c */ /* 0x040fe20000001838 */
[----:B------:R-:W-:Y:S07]  /*5280*/  LDSM.16.MT88.4 R24, [R229+0x1900] ;  /* 0x00190000e518783b */ /* 0x000fee0000004200 */
[----:B------:R-:W-:Y:S01]  /*5290*/  HMMA.16816.F32 R84, R8, R28, R84 ;  /* 0x0000001c0854723c */ /* 0x000fe20000001854 */
[----:B-1----:R-:W-:-:S02]  /*52a0*/  FFMA.FTZ R3, R156, c[0x0][0x2d0], -R6 ;  /* 0x0000b4009c037a23 */ /* 0x002fc40000010806 */
[----:B------:R-:W-:Y:S02]  /*52b0*/  IMAD.MOV.U32 R156, RZ, RZ, R151 ;  /* 0x000000ffff9c7224 */ /* 0x000fe400078e0097 */
[----:B------:R1:W3:Y:S03]  /*52c0*/  MUFU.EX2 R134, R3 ;  /* 0x0000000300867308 */ /* 0x0002e60000000800 */
[----:B------:R-:W-:Y:S01]  /*52d0*/  HMMA.16816.F32 R72, R8, R30, R32 ;  /* 0x0000001e0848723c */ /* 0x000fe20000001820 */
[----:B------:R-:W4:Y:S04]  /*52e0*/  LDSM.16.MT88.4 R32, [R230+0x1900] ;  /* 0x00190000e620783b */ /* 0x000f280000004200 */
[----:B------:R-:W-:Y:S01]  /*52f0*/  LDSM.16.MT88.4 R28, [R230+0x2100] ;  /* 0x00210000e61c783b */ /* 0x000fe20000004200 */
[----:B-1----:R-:W-:Y:S01]  /*5300*/  FFMA.FTZ R3, R152, c[0x0][0x2d0], -R6 ;  /* 0x0000b40098037a23 */ /* 0x002fe20000010806 */
[----:B---3--:R-:W-:-:S02]  /*5310*/  F2FP.PACK_AB R8, R134, R138 ;  /* 0x0000008a8608723e */ /* 0x008fc400000000ff */
[----:B------:R-:W-:Y:S01]  /*5320*/  MOV R152, R166 ;  /* 0x000000a600987202 */ /* 0x000fe20000000f00 */
        /* <DEDUP_REMOVED lines=25> */
[----:B------:R1:W-:Y:S02]  /*54c0*/  MUFU.EX2 R110, R3 ;  /* 0x00000003006e7308 */ /* 0x0003e40000000800 */
[----:B-1----:R-:W-:-:S06]  /*54d0*/  FFMA.FTZ R3, R150, c[0x0][0x2d0], -R7 ;  /* 0x0000b40096037a23 */ /* 0x002fcc0000010807 */
[----:B------:R1:W-:Y:S02]  /*54e0*/  MUFU.EX2 R109, R3 ;  /* 0x00000003006d7308 */ /* 0x0003e40000000800 */
[----:B-1----:R-:W-:Y:S02]  /*54f0*/  FFMA.FTZ R3, R149, c[0x0][0x2d0], -R7 ;  /* 0x0000b40095037a23 */ /* 0x002fe40000010807 */
[C---:B------:R-:W-:Y:S04]  /*5500*/  HMMA.16816.F32 R148, R8.reuse, R18, R80 ;  /* 0x000000120894723c */ /* 0x040fe80000001850 */
[----:B------:R1:W-:Y:S04]  /*5510*/  MUFU.EX2 R108, R3 ;  /* 0x00000003006c7308 */ /* 0x0003e80000000800 */
[----:B------:R-:W-:Y:S01]  /*5520*/  HMMA.16816.F32 R80, R8, R26, R64 ;  /* 0x0000001a0850723c */ /* 0x000fe20000001840 */
[----:B-1----:R-:W-:-:S07]  /*5530*/  FFMA.FTZ R3, R160, c[0x0][0x2d0], -R0 ;  /* 0x0000b400a0037a23 */ /* 0x002fce0000010800 */
[----:B------:R-:W-:Y:S01]  /*5540*/  HMMA.16816.F32 R160, R8, R12, R104 ;  /* 0x0000000c08a0723c */ /* 0x000fe20000001868 */
[----:B------:R1:W-:Y:S02]  /*5550*/  MUFU.EX2 R106, R3 ;  /* 0x00000003006a7308 */ /* 0x0003e40000000800 */
[----:B-1----:R-:W-:-:S05]  /*5560*/  FFMA.FTZ R3, R164, c[0x0][0x2d0], -R0 ;  /* 0x0000b400a4037a23 */ /* 0x002fca0000010800 */
[C---:B------:R-:W-:Y:S01]  /*5570*/  HMMA.16816.F32 R164, R8.reuse, R14, R68 ;  /* 0x0000000e08a4723c */ /* 0x040fe20000001844 */
[----:B------:R1:W2:Y:S07]  /*5580*/  MUFU.EX2 R105, R3 ;  /* 0x0000000300697308 */ /* 0x0002ae0000000800 */
[----:B------:R-:W-:Y:S01]  /*5590*/  HMMA.16816.F32 R68, R8, R34, R60 ;  /* 0x000000220844723c */ /* 0x000fe2000000183c */
[----:B-1----:R-:W-:Y:S02]  /*55a0*/  FFMA.FTZ R3, R169, c[0x0][0x2d0], -R0 ;  /* 0x0000b400a9037a23 */ /* 0x002fe40000010800 */
[----:B------:R-:W-:-:S02]  /*55b0*/  IMAD.MOV.U32 R169, RZ, RZ, R98 ;  /* 0x000000ffffa97224 */ /* 0x000fc400078e0062 */
[----:B------:R1:W-:Y:S01]  /*55c0*/  MUFU.EX2 R104, R3 ;  /* 0x0000000300687308 */ /* 0x0003e20000000800 */
[----:B------:R-:W-:Y:S02]  /*55d0*/  IMAD.MOV.U32 R98, RZ, RZ, R177 ;  /* 0x000000ffff627224 */ /* 0x000fe400078e00b1 */
[----:B------:R-:W-:Y:S02]  /*55e0*/  HMMA.16816.F32 R176, R8, R24, R92 ;  /* 0x0000001808b0723c */ /* 0x000fe4000000185c */
[----:B------:R-:W-:-:S05]  /*55f0*/  IMAD.MOV.U32 R127, RZ, RZ, R98 ;  /* 0x000000ffff7f7224 */ /* 0x000fca00078e0062 */
[----:B------:R-:W-:Y:S02]  /*5600*/  F2FP.PACK_AB R8, R190, R193 ;  /* 0x000000c1be08723e */ /* 0x000fe400000000ff */
[----:B--2---:R-:W-:Y:S02]  /*5610*/  F2FP.PACK_AB R9, R105, R106 ;  /* 0x0000006a6909723e */ /* 0x004fe400000000ff */
[----:B------:R-:W-:Y:S01]  /*5620*/  F2FP.PACK_AB R10, R111, R188 ;  /* 0x000000bc6f0a723e */ /* 0x000fe200000000ff */
[----:B-1----:R-:W-:Y:S02]  /*5630*/  FFMA.FTZ R3, R170, c[0x0][0x2d0], -R0 ;  /* 0x0000b400aa037a23 */ /* 0x002fe40000010800 */
[----:B------:R-:W-:Y:S02]  /*5640*/  IMAD.MOV.U32 R170, RZ, RZ, R152 ;  /* 0x000000ffffaa7224 */ /* 0x000fe400078e0098 */
[----:B------:R-:W-:Y:S02]  /*5650*/  IMAD.MOV.U32 R152, RZ, RZ, R156 ;  /* 0x000000ffff987224 */ /* 0x000fe400078e009c */
[----:B------:R-:W-:Y:S01]  /*5660*/  IMAD.MOV.U32 R156, RZ, RZ, R99 ;  /* 0x000000ffff9c7224 */ /* 0x000fe200078e0063 */
[----:B------:R-:W-:-:S02]  /*5670*/  MOV R99, R103 ;  /* 0x0000006700637202 */ /* 0x000fc40000000f00 */
        /* <DEDUP_REMOVED lines=10> */
[----:B------:R-:W-:Y:S02]  /*5720*/  IMAD.MOV.U32 R124, RZ, RZ, R101 ;  /* 0x000000ffff7c7224 */ /* 0x000fe400078e0065 */
[C---:B------:R-:W-:Y:S01]  /*5730*/  HMMA.16816.F32 R52, R8.reuse, R12, R20 ;  /* 0x0000000c0834723c */ /* 0x040fe20000001814 */
[----:B------:R1:W-:Y:S01]  /*5740*/  MUFU.EX2 R101, R3 ;  /* 0x0000000300657308 */ /* 0x0003e20000000800 */
[----:B------:R-:W2:Y:S06]  /*5750*/  LDSM.16.MT88.4 R20, [R228+0x2100] ;  /* 0x00210000e414783b */ /* 0x000eac0000004200 */
[C---:B------:R-:W-:Y:S01]  /*5760*/  HMMA.16816.F32 R48, R8.reuse, R14, R36 ;  /* 0x0000000e0830723c */ /* 0x040fe20000001824 */
[----:B------:R-:W3:Y:S07]  /*5770*/  LDSM.16.MT88.4 R12, [R229+0x2100] ;  /* 0x00210000e50c783b */ /* 0x000eee0000004200 */
[----:B------:R-:W-:Y:S01]  /*5780*/  HMMA.16816.F32 R44, R8, R32, R84 ;  /* 0x00000020082c723c */ /* 0x000fe20000001854 */
[----:B-1----:R-:W-:Y:S01]  /*5790*/  FFMA.FTZ R3, R173, c[0x0][0x2d0], -R6 ;  /* 0x0000b400ad037a23 */ /* 0x002fe20000010806 */
[----:B------:R-:W-:-:S03]  /*57a0*/  MOV R173, R102 ;  /* 0x0000006600ad7202 */ /* 0x000fc60000000f00 */
[----:B------:R1:W4:Y:S03]  /*57b0*/  MUFU.EX2 R102, R3 ;  /* 0x0000000300667308 */ /* 0x0003260000000800 */
[C---:B------:R-:W-:Y:S08]  /*57c0*/  HMMA.16816.F32 R36, R8.reuse, R24, R40 ;  /* 0x000000180824723c */ /* 0x040ff00000001828 */
[----:B------:R-:W-:Y:S01]  /*57d0*/  HMMA.16816.F32 R40, R8, R26, R56 ;  /* 0x0000001a0828723c */ /* 0x000fe20000001838 */
[----:B------:R-:W2:Y:S01]  /*57e0*/  LDSM.16.MT88.4 R24, [R228+0x2900] ;  /* 0x00290000e418783b */ /* 0x000ea20000004200 */
[----:B-1----:R-:W-:-:S02]  /*57f0*/  FFMA.FTZ R3, R172, c[0x0][0x2d0], -R6 ;  /* 0x0000b400ac037a23 */ /* 0x002fc40000010806 */
[----:B------:R-:W-:-:S04]  /*5800*/  IMAD.MOV.U32 R172, RZ, RZ, R97 ;  /* 0x000000ffffac7224 */ /* 0x000fc800078e0061 */
[----:B------:R-:W-:Y:S01]  /*5810*/  HMMA.16816.F32 R32, R8, R34, R72 ;  /* 0x000000220820723c */ /* 0x000fe20000001848 */
[----:B------:R1:W-:Y:S06]  /*5820*/  MUFU.EX2 R100, R3 ;  /* 0x0000000300647308 */ /* 0x0003ec0000000800 */
[----:B----4-:R-:W-:Y:S01]  /*5830*/  F2FP.PACK_AB R8, R102, R101 ;  /* 0x000000656608723e */ /* 0x010fe200000000ff */
[----:B-1----:R-:W-:Y:S02]  /*5840*/  FFMA.FTZ R3, R174, c[0x0][0x2d0], -R6 ;  /* 0x0000b400ae037a23 */ /* 0x002fe40000010806 */
[----:B------:R-:W-:-:S02]  /*5850*/  IMAD.MOV.U32 R174, RZ, RZ, R99 ;  /* 0x000000ffffae7224 */ /* 0x000fc400078e0063 */
        /* <DEDUP_REMOVED lines=23> */
[C---:B------:R-:W-:Y:S08]  /*59d0*/  HMMA.16816.F32 R80, R8.reuse, R14, R80 ;  /* 0x0000000e0850723c */ /* 0x040ff00000001850 */
[----:B------:R-:W-:Y:S01]  /*59e0*/  HMMA.16816.F32 R76, R8, R28, R76 ;  /* 0x0000001c084c723c */ /* 0x000fe2000000184c */
[----:B-1----:R-:W-:-:S04]  /*59f0*/  FFMA.FTZ R3, R186, c[0x0][0x2d0], -R0 ;  /* 0x0000b400ba037a23 */ /* 0x002fc80000010800 */
[----:B------:R1:W3:Y:S03]  /*5a00*/  MUFU.EX2 R91, R3 ;  /* 0x00000003005b7308 */ /* 0x0002e60000000800 */
[----:B------:R-:W-:Y:S07]  /*5a10*/  HMMA.16816.F32 R68, R8, R30, R68 ;  /* 0x0000001e0844723c */ /* 0x000fee0000001844 */
[----:B------:R-:W-:-:S02]  /*5a20*/  F2FP.PACK_AB R8, R109, R110 ;  /* 0x0000006e6d08723e */ /* 0x000fc400000000ff */
[----:B--2---:R-:W-:Y:S02]  /*5a30*/  F2FP.PACK_AB R9, R93, R94 ;  /* 0x0000005e5d09723e */ /* 0x004fe400000000ff */
[----:B------:R-:W-:Y:S01]  /*5a40*/  F2FP.PACK_AB R10, R107, R108 ;  /* 0x0000006c6b0a723e */ /* 0x000fe200000000ff */
[----:B-1----:R-:W-:Y:S01]  /*5a50*/  FFMA.FTZ R3, R144, c[0x0][0x2d0], -R6 ;  /* 0x0000b40090037a23 */ /* 0x002fe20000010806 */
[----:B---3--:R-:W-:-:S03]  /*5a60*/  F2FP.PACK_AB R11, R91, R92 ;  /* 0x0000005c5b0b723e */ /* 0x008fc600000000ff */
        /* <DEDUP_REMOVED lines=34> */
[----:B-1----:R-:W-:Y:S02]  /*5c90*/  FFMA.FTZ R3, R174, c[0x0][0x2d0], -R7 ;  /* 0x0000b400ae037a23 */ /* 0x002fe40000010807 */
[----:B------:R-:W-:Y:S01]  /*5ca0*/  IMAD.MOV.U32 R174, RZ, RZ, R172 ;  /* 0x000000ffffae7224 */ /* 0x000fe200078e00ac */
[----:B------:R-:W-:-:S03]  /*5cb0*/  MOV R172, R173 ;  /* 0x000000ad00ac7202 */ /* 0x000fc60000000f00 */
[----:B------:R1:W-:Y:S01]  /*5cc0*/  MUFU.EX2 R72, R3 ;  /* 0x0000000300487308 */ /* 0x0003e20000000800 */
[----:B------:R-:W-:Y:S02]  /*5cd0*/  IMAD.MOV.U32 R173, RZ, RZ, R171 ;  /* 0x000000ffffad7224 */ /* 0x000fe400078e00ab */
[----:B------:R-:W-:Y:S02]  /*5ce0*/  IMAD.MOV.U32 R171, RZ, RZ, R168 ;  /* 0x000000ffffab7224 */ /* 0x000fe400078e00a8 */
[----:B------:R-:W-:Y:S02]  /*5cf0*/  IMAD.MOV.U32 R168, RZ, RZ, R170 ;  /* 0x000000ffffa87224 */ /* 0x000fe400078e00aa */
[----:B------:R-:W-:Y:S02]  /*5d00*/  IMAD.MOV.U32 R170, RZ, RZ, R169 ;  /* 0x000000ffffaa7224 */ /* 0x000fe400078e00a9 */
[----:B------:R-:W-:Y:S01]  /*5d10*/  IMAD.MOV.U32 R169, RZ, RZ, R159 ;  /* 0x000000ffffa97224 */ /* 0x000fe200078e009f */
[----:B------:R-:W-:Y:S01]  /*5d20*/  MOV R159, R155 ;  /* 0x0000009b009f7202 */ /* 0x000fe20000000f00 */
[----:B------:R-:W-:-:S02]  /*5d30*/  IMAD.MOV.U32 R155, RZ, RZ, R154 ;  /* 0x000000ffff9b7224 */ /* 0x000fc400078e009a */
[----:B------:R-:W-:Y:S01]  /*5d40*/  IMAD.MOV.U32 R154, RZ, RZ, R125 ;  /* 0x000000ffff9a7224 */ /* 0x000fe200078e007d */
[C---:B------:R-:W-:Y:S01]  /*5d50*/  HMMA.16816.F32 R140, R8.reuse, R24, R140 ;  /* 0x00000018088c723c */ /* 0x040fe2000000188c */
[----:B------:R-:W-:Y:S02]  /*5d60*/  IMAD.MOV.U32 R125, RZ, RZ, R234 ;  /* 0x000000ffff7d7224 */ /* 0x000fe400078e00ea */
[----:B-1----:R-:W-:Y:S01]  /*5d70*/  FFMA.FTZ R3, R174, c[0x0][0x2d0], -R7 ;  /* 0x0000b400ae037a23 */ /* 0x002fe20000010807 */
[----:B------:R1:W5:Y:S03]  /*5d80*/  LDL.LU R234, [R1+0x18] ;  /* 0x0000180001ea7983 */ /* 0x0003660000300800 */
[----:B------:R2:W-:Y:S01]  /*5d90*/  MUFU.EX2 R59, R3 ;  /* 0x00000003003b7308 */ /* 0x0005e20000000800 */
[----:B------:R-:W-:Y:S01]  /*5da0*/  HMMA.16816.F32 R148, R8, R26, R148 ;  /* 0x0000001a0894723c */ /* 0x000fe20000001894 */
[----:B--2---:R-:W-:-:S02]  /*5db0*/  FFMA.FTZ R3, R172, c[0x0][0x2d0], -R0 ;  /* 0x0000b400ac037a23 */ /* 0x004fc40000010800 */
[----:B------:R-:W-:Y:S02]  /*5dc0*/  IMAD.MOV.U32 R172, RZ, RZ, R173 ;  /* 0x000000ffffac7224 */ /* 0x000fe400078e00ad */
[----:B------:R-:W-:Y:S01]  /*5dd0*/  IMAD.MOV.U32 R173, RZ, RZ, R171 ;  /* 0x000000ffffad7224 */ /* 0x000fe200078e00ab */
[----:B------:R-:W-:Y:S01]  /*5de0*/  MOV R171, R168 ;  /* 0x000000a800ab7202 */ /* 0x000fe20000000f00 */
[----:B------:R2:W-:Y:S01]  /*5df0*/  MUFU.EX2 R58, R3 ;  /* 0x00000003003a7308 */ /* 0x0005e20000000800 */
[----:B------:R-:W-:Y:S02]  /*5e00*/  IMAD.MOV.U32 R168, RZ, RZ, R170 ;  /* 0x000000ffffa87224 */ /* 0x000fe400078e00aa */
[----:B------:R-:W-:Y:S02]  /*5e10*/  IMAD.MOV.U32 R170, RZ, RZ, R169 ;  /* 0x000000ffffaa7224 */ /* 0x000fe400078e00a9 */
[----:B------:R-:W-:Y:S02]  /*5e20*/  IMAD.MOV.U32 R169, RZ, RZ, R159 ;  /* 0x000000ffffa97224 */ /* 0x000fe400078e009f */
[----:B------:R-:W-:-:S02]  /*5e30*/  IMAD.MOV.U32 R159, RZ, RZ, R155 ;  /* 0x000000ffff9f7224 */ /* 0x000fc400078e009b */
[----:B------:R-:W-:Y:S01]  /*5e40*/  IMAD.MOV.U32 R155, RZ, RZ, R154 ;  /* 0x000000ffff9b7224 */ /* 0x000fe200078e009a */
[----:B------:R-:W-:Y:S01]  /*5e50*/  HMMA.16816.F32 R160, R8, R20, R160 ;  /* 0x0000001408a0723c */ /* 0x000fe200000018a0 */
[----:B------:R-:W-:Y:S01]  /*5e60*/  MOV R154, R123 ;  /* 0x0000007b009a7202 */ /* 0x000fe20000000f00 */
[----:B------:R-:W-:Y:S02]  /*5e70*/  IMAD.MOV.U32 R123, RZ, RZ, R4 ;  /* 0x000000ffff7b7224 */ /* 0x000fe400078e0004 */
[----:B------:R-:W-:Y:S02]  /*5e80*/  IMAD.MOV.U32 R4, RZ, RZ, R233 ;  /* 0x000000ffff047224 */ /* 0x000fe400078e00e9 */
[----:B--2---:R-:W-:Y:S01]  /*5e90*/  FFMA.FTZ R3, R172, c[0x0][0x2d0], -R0 ;  /* 0x0000b400ac037a23 */ /* 0x004fe20000010800 */
[----:B------:R1:W5:Y:S01]  /*5ea0*/  LDL.LU R233, [R1+0x14] ;  /* 0x0000140001e97983 */ /* 0x0003620000300800 */
[----:B------:R-:W-:Y:S02]  /*5eb0*/  IMAD.MOV.U32 R172, RZ, RZ, R173 ;  /* 0x000000ffffac7224 */ /* 0x000fe400078e00ad */
[----:B------:R-:W-:Y:S01]  /*5ec0*/  IMAD.MOV.U32 R173, RZ, RZ, R171 ;  /* 0x000000ffffad7224 */ /* 0x000fe200078e00ab */
[----:B------:R2:W1:Y:S01]  /*5ed0*/  MUFU.EX2 R57, R3 ;  /* 0x0000000300397308 */ /* 0x0004620000000800 */
[----:B------:R-:W-:Y:S01]  /*5ee0*/  IMAD.MOV.U32 R171, RZ, RZ, R168 ;  /* 0x000000ffffab7224 */ /* 0x000fe200078e00a8 */
[----:B------:R-:W-:Y:S01]  /*5ef0*/  MOV R168, R170 ;  /* 0x000000aa00a87202 */ /* 0x000fe20000000f00 */
[----:B------:R-:W-:-:S02]  /*5f00*/  IMAD.MOV.U32 R170, RZ, RZ, R169 ;  /* 0x000000ffffaa7224 */ /* 0x000fc400078e00a9 */
[----:B------:R-:W-:Y:S01]  /*5f10*/  IMAD.MOV.U32 R169, RZ, RZ, R159 ;  /* 0x000000ffffa97224 */ /* 0x000fe200078e009f */
[C---:B------:R-:W-:Y:S01]  /*5f20*/  HMMA.16816.F32 R164, R8.reuse, R22, R164 ;  /* 0x0000001608a4723c */ /* 0x040fe200000018a4 */
[----:B------:R-:W-:Y:S02]  /*5f30*/  IMAD.MOV.U32 R159, RZ, RZ, R155 ;  /* 0x000000ffff9f7224 */ /* 0x000fe400078e009b */
[----:B------:R-:W-:Y:S02]  /*5f40*/  IMAD.MOV.U32 R155, RZ, RZ, R154 ;  /* 0x000000ffff9b7224 */ /* 0x000fe400078e009a */
[----:B------:R-:W-:Y:S01]  /*5f50*/  IMAD.MOV.U32 R154, RZ, RZ, R124 ;  /* 0x000000ffff9a7224 */ /* 0x000fe200078e007c */
[----:B------:R-:W-:Y:S02]  /*5f60*/  MOV R124, R232 ;  /* 0x000000e8007c7202 */ /* 0x000fe40000000f00 */
[C---:B----4-:R-:W-:Y:S08]  /*5f70*/  HMMA.16816.F32 R176, R8.reuse, R16, R176 ;  /* 0x0000001008b0723c */ /* 0x050ff000000018b0 */
[----:B------:R-:W-:Y:S01]  /*5f80*/  HMMA.16816.F32 R180, R8, R18, R80 ;  /* 0x0000001208b4723c */ /* 0x000fe20000001850 */
[----:B--2---:R-:W-:Y:S01]  /*5f90*/  FFMA.FTZ R3, R172, c[0x0][0x2d0], -R0 ;  /* 0x0000b400ac037a23 */ /* 0x004fe20000010800 */
[----:B------:R2:W5:Y:S01]  /*5fa0*/  LDL.LU R232, [R1+0x10] ;  /* 0x0000100001e87983 */ /* 0x0005620000300800 */
[----:B------:R-:W-:-:S02]  /*5fb0*/  IMAD.MOV.U32 R172, RZ, RZ, R173 ;  /* 0x000000ffffac7224 */ /* 0x000fc400078e00ad */
[----:B------:R4:W-:Y:S01]  /*5fc0*/  MUFU.EX2 R56, R3 ;  /* 0x0000000300387308 */ /* 0x0009e20000000800 */
[----:B------:R-:W-:Y:S02]  /*5fd0*/  IMAD.MOV.U32 R173, RZ, RZ, R171 ;  /* 0x000000ffffad7224 */ /* 0x000fe400078e00ab */
[----:B------:R-:W-:Y:S02]  /*5fe0*/  IMAD.MOV.U32 R171, RZ, RZ, R168 ;  /* 0x000000ffffab7224 */ /* 0x000fe400078e00a8 */
[----:B------:R-:W-:Y:S01]  /*5ff0*/  IMAD.MOV.U32 R168, RZ, RZ, R169 ;  /* 0x000000ffffa87224 */ /* 0x000fe200078e00a9 */
[----:B------:R-:W-:Y:S01]  /*6000*/  HMMA.16816.F32 R76, R8, R12, R76 ;  /* 0x0000000c084c723c */ /* 0x000fe2000000184c */
[----:B------:R-:W-:Y:S01]  /*6010*/  IMAD.MOV.U32 R169, RZ, RZ, R159 ;  /* 0x000000ffffa97224 */ /* 0x000fe200078e009f */
[----:B------:R-:W-:Y:S01]  /*6020*/  MOV R159, R155 ;  /* 0x0000009b009f7202 */ /* 0x000fe20000000f00 */
[----:B------:R-:W-:Y:S02]  /*6030*/  IMAD.MOV.U32 R155, RZ, RZ, R154 ;  /* 0x000000ffff9b7224 */ /* 0x000fe400078e009a */
[----:B------:R-:W-:-:S02]  /*6040*/  IMAD.MOV.U32 R154, RZ, RZ, R157 ;  /* 0x000000ffff9a7224 */ /* 0x000fc400078e009d */
[----:B------:R-:W-:Y:S01]  /*6050*/  IMAD.MOV.U32 R157, RZ, RZ, R153 ;  /* 0x000000ffff9d7224 */ /* 0x000fe200078e0099 */
[----:B------:R-:W-:Y:S01]  /*6060*/  HMMA.16816.F32 R68, R8, R14, R68 ;  /* 0x0000000e0844723c */ /* 0x000fe20000001844 */
[----:B------:R-:W-:Y:S02]  /*6070*/  IMAD.MOV.U32 R153, RZ, RZ, R139 ;  /* 0x000000ffff997224 */ /* 0x000fe400078e008b */
[----:B----4-:R-:W-:Y:S01]  /*6080*/  FFMA.FTZ R3, R172, c[0x0][0x2d0], -R0 ;  /* 0x0000b400ac037a23 */ /* 0x010fe20000010800 */
[----:B------:R-:W-:Y:S01]  /*6090*/  MOV R186, R154 ;  /* 0x0000009a00ba7202 */ /* 0x000fe20000000f00 */
[----:B------:R-:W-:Y:S01]  /*60a0*/  FFMA.FTZ R4, R4, c[0x0][0x2d0], -R7 ;  /* 0x0000b40004047a23 */ /* 0x000fe20000010807 */
[----:B------:R2:W5:Y:S01]  /*60b0*/  LDL.LU R139, [R1+0xc] ;  /* 0x00000c00018b7983 */ /* 0x0005620000300800 */
[----:B------:R4:W4:Y:S01]  /*60c0*/  MUFU.EX2 R31, R3 ;  /* 0x00000003001f7308 */ /* 0x0009220000000800 */
[----:B---3--:R-:W-:Y:S01]  /*60d0*/  F2FP.PACK_AB R8, R73, R74 ;  /* 0x0000004a4908723e */ /* 0x008fe200000000ff */
[----:B------:R-:W-:Y:S01]  /*60e0*/  IMAD.MOV.U32 R184, RZ, RZ, R153 ;  /* 0x000000ffffb87224 */ /* 0x000fe200078e0099 */
[----:B-1----:R-:W-:Y:S01]  /*60f0*/  F2FP.PACK_AB R9, R57, R58 ;  /* 0x0000003a3909723e */ /* 0x002fe200000000ff */
[----:B------:R-:W-:Y:S01]  /*6100*/  IMAD.MOV.U32 R174, RZ, RZ, R156 ;  /* 0x000000ffffae7224 */ /* 0x000fe200078e009c */
[----:B------:R-:W-:Y:S01]  /*6110*/  F2FP.PACK_AB R10, R59, R72 ;  /* 0x000000483b0a723e */ /* 0x000fe200000000ff */
[----:B------:R-:W-:-:S02]  /*6120*/  IMAD.MOV.U32 R144, RZ, RZ, R155 ;  /* 0x000000ffff907224 */ /* 0x000fc400078e009b */
[----:B------:R-:W-:Y:S01]  /*6130*/  IMAD.MOV.U32 R172, RZ, RZ, R131 ;  /* 0x000000ffffac7224 */ /* 0x000fe200078e0083 */
[----:B------:R-:W-:Y:S01]  /*6140*/  MOV R83, R174 ;  /* 0x000000ae00537202 */ /* 0x000fe20000000f00 */
[----:B------:R-:W-:Y:S02]  /*6150*/  IMAD.MOV.U32 R185, RZ, RZ, R157 ;  /* 0x000000ffffb97224 */ /* 0x000fe400078e009d */
[----:B------:R-:W-:Y:S02]  /*6160*/  IMAD.MOV.U32 R82, RZ, RZ, R172 ;  /* 0x000000ffff527224 */ /* 0x000fe400078e00ac */
[----:B------:R-:W-:Y:S01]  /*6170*/  IMAD.MOV.U32 R172, RZ, RZ, R158 ;  /* 0x000000ffffac7224 */ /* 0x000fe200078e009e */
[----:B------:R-:W-:Y:S01]  /*6180*/  MOV R158, R126 ;  /* 0x0000007e009e7202 */ /* 0x000fe20000000f00 */
[----:B----4-:R-:W-:Y:S01]  /*6190*/  FFMA.FTZ R3, R173, c[0x0][0x2d0], -R6 ;  /* 0x0000b400ad037a23 */ /* 0x010fe20000010806 */
[----:B------:R-:W-:Y:S01]  /*61a0*/  F2FP.PACK_AB R11, R31, R56 ;  /* 0x000000381f0b723e */ /* 0x000fe200000000ff */
[----:B------:R-:W-:Y:S01]  /*61b0*/  IMAD.MOV.U32 R174, RZ, RZ, R127 ;  /* 0x000000ffffae7224 */ /* 0x000fe200078e007f */
[----:B------:R-:W-:Y:S01]  /*61c0*/  MOV R173, R130 ;  /* 0x0000008200ad7202 */ /* 0x000fe20000000f00 */
[----:B------:R1:W-:Y:S01]  /*61d0*/  MUFU.EX2 R29, R3 ;  /* 0x00000003001d7308 */ /* 0x0003e20000000800 */
[----:B------:R-:W-:-:S02]  /*61e0*/  IMAD.MOV.U32 R157, RZ, RZ, R116 ;  /* 0x000000ffff9d7224 */ /* 0x000fc400078e0074 */
[----:B------:R-:W-:Y:S01]  /*61f0*/  IMAD.MOV.U32 R175, RZ, RZ, R152 ;  /* 0x000000ffffaf7224 */ /* 0x000fe200078e0098 */
[C---:B------:R-:W-:Y:S01]  /*6200*/  HMMA.16816.F32 R64, R8.reuse, R24, R64 ;  /* 0x000000180840723c */ /* 0x040fe20000001840 */
[----:B------:R-:W-:Y:S01]  /*6210*/  IMAD.MOV.U32 R81, RZ, RZ, R173 ;  /* 0x000000ffff517224 */ /* 0x000fe200078e00ad */
[----:B------:R-:W3:Y:S01]  /*6220*/  LDSM.16.MT88.4 R152, [R228+0x3100] ;  /* 0x00310000e498783b */ /* 0x000ee20000004200 */
[----:B------:R-:W-:Y:S02]  /*6230*/  IMAD.MOV.U32 R173, RZ, RZ, R125 ;  /* 0x000000ffffad7224 */ /* 0x000fe400078e007d */
[----:B------:R-:W-:Y:S02]  /*6240*/  IMAD.MOV.U32 R130, RZ, RZ, R119 ;  /* 0x000000ffff827224 */ /* 0x000fe400078e0077 */
[----:B------:R-:W-:Y:S01]  /*6250*/  IMAD.MOV.U32 R225, RZ, RZ, R175 ;  /* 0x000000ffffe17224 */ /* 0x000fe200078e00af */
[----:B------:R-:W-:Y:S01]  /*6260*/  HMMA.16816.F32 R48, R8, R22, R48 ;  /* 0x000000160830723c */ /* 0x000fe20000001830 */
[----:B------:R-:W-:-:S02]  /*6270*/  IMAD.MOV.U32 R156, RZ, RZ, R117 ;  /* 0x000000ffff9c7224 */ /* 0x000fc400078e0075 */
[----:B------:R-:W-:Y:S02]  /*6280*/  IMAD.MOV.U32 R131, RZ, RZ, R118 ;  /* 0x000000ffff837224 */ /* 0x000fe400078e0076 */
[----:B-1----:R-:W-:Y:S01]  /*6290*/  FFMA.FTZ R3, R171, c[0x0][0x2d0], -R6 ;  /* 0x0000b400ab037a23 */ /* 0x002fe20000010806 */
[----:B------:R-:W-:Y:S01]  /*62a0*/  LDSM.16.MT88.4 R116, [R229+0x3100] ;  /* 0x00310000e574783b */ /* 0x000fe20000004200 */
[----:B------:R-:W-:Y:S01]  /*62b0*/  IMAD.MOV.U32 R226, RZ, RZ, R156 ;  /* 0x000000ffffe27224 */ /* 0x000fe200078e009c */
[----:B------:R-:W-:Y:S01]  /*62c0*/  HMMA.16816.F32 R52, R8, R20, R52 ;  /* 0x000000140834723c */ /* 0x000fe20000001834 */
[----:B------:R1:W-:Y:S01]  /*62d0*/  MUFU.EX2 R30, R3 ;  /* 0x00000003001e7308 */ /* 0x0003e20000000800 */
[----:B------:R-:W-:Y:S02]  /*62e0*/  IMAD.MOV.U32 R212, RZ, RZ, R131 ;  /* 0x000000ffffd47224 */ /* 0x000fe400078e0083 */
[----:B------:R-:W-:Y:S02]  /*62f0*/  IMAD.MOV.U32 R209, RZ, RZ, R128 ;  /* 0x000000ffffd17224 */ /* 0x000fe400078e0080 */
[----:B------:R-:W-:-:S02]  /*6300*/  IMAD.MOV.U32 R211, RZ, RZ, R129 ;  /* 0x000000ffffd37224 */ /* 0x000fc400078e0081 */
[C---:B------:R-:W-:Y:S01]  /*6310*/  HMMA.16816.F32 R44, R8.reuse, R12, R44 ;  /* 0x0000000c082c723c */ /* 0x040fe2000000182c */
[----:B------:R4:W-:Y:S06]  /*6320*/  MUFU.EX2 R20, R4 ;  /* 0x0000000400147308 */ /* 0x0009ec0000000800 */
[----:B------:R-:W-:Y:S01]  /*6330*/  FFMA.FTZ R12, R216, c[0x0][0x2d0], -R0 ;  /* 0x0000b400d80c7a23 */ /* 0x000fe20000010800 */
[----:B------:R-:W-:Y:S01]  /*6340*/  HMMA.16816.F32 R60, R8, R26, R60 ;  /* 0x0000001a083c723c */ /* 0x000fe2000000183c */
[----:B-1----:R-:W-:-:S04]  /*6350*/  FFMA.FTZ R3, R168, c[0x0][0x2d0], -R6 ;  /* 0x0000b400a8037a23 */ /* 0x002fc80000010806 */
[----:B------:R1:W-:Y:S03]  /*6360*/  MUFU.EX2 R28, R3 ;  /* 0x00000003001c7308 */ /* 0x0003e60000000800 */
[----:B------:R-:W-:Y:S01]  /*6370*/  HMMA.16816.F32 R36, R8, R16, R36 ;  /* 0x000000100824723c */ /* 0x000fe20000001824 */
[----:B----4-:R-:W-:-:S07]  /*6380*/  FFMA.FTZ R4, R186, c[0x0][0x2d0], -R7 ;  /* 0x0000b400ba047a23 */ /* 0x010fce0000010807 */
[----:B------:R-:W-:Y:S01]  /*6390*/  HMMA.16816.F32 R40, R8, R18, R40 ;  /* 0x000000120828723c */ /* 0x000fe20000001828 */
[----:B------:R-:W-:Y:S01]  /*63a0*/  LDSM.16.MT88.4 R16, [R230+0x3100] ;  /* 0x00310000e610783b */ /* 0x000fe20000004200 */
[----:B-1----:R-:W-:Y:S02]  /*63b0*/  FFMA.FTZ R3, R170, c[0x0][0x2d0], -R6 ;  /* 0x0000b400aa037a23 */ /* 0x002fe40000010806 */
[----:B------:R-:W-:-:S04]  /*63c0*/  FFMA.FTZ R6, R221, c[0x0][0x2d0], -R0 ;  /* 0x0000b400dd067a23 */ /* 0x000fc80000010800 */
[----:B------:R-:W-:Y:S01]  /*63d0*/  HMMA.16816.F32 R32, R8, R14, R32 ;  /* 0x0000000e0820723c */ /* 0x000fe20000001820 */
[----:B------:R1:W4:Y:S08]  /*63e0*/  MUFU.EX2 R25, R3 ;  /* 0x0000000300197308 */ /* 0x0003300000000800 */
[----:B------:R2:W-:Y:S01]  /*63f0*/  MUFU.EX2 R14, R4 ;  /* 0x00000004000e7308 */ /* 0x0005e20000000800 */
[----:B-1----:R-:W-:-:S07]  /*6400*/  FFMA.FTZ R3, R169, c[0x0][0x2d0], -R5 ;  /* 0x0000b400a9037a23 */ /* 0x002fce0000010805 */
[----:B------:R-:W-:Y:S01]  /*6410*/  MUFU.EX2 R11, R12 ;  /* 0x0000000c000b7308 */ /* 0x000fe20000000800 */
[----:B------:R-:W1:Y:S01]  /*6420*/  LDSM.16.MT88.4 R168, [R231+0x3100] ;  /* 0x00310000e7a8783b */ /* 0x000e620000004200 */
[----:B----4-:R-:W-:Y:S01]  /*6430*/  F2FP.PACK_AB R186, R25, R28 ;  /* 0x0000001c19ba723e */ /* 0x010fe200000000ff */
[----:B--2---:R-:W-:-:S05]  /*6440*/  FADD.FTZ R4, R223, R220 ;  /* 0x000000dcdf047221 */ /* 0x004fca0000010000 */
[----:B------:R2:W-:Y:S08]  /*6450*/  MUFU.EX2 R24, R3 ;  /* 0x0000000300187308 */ /* 0x0005f00000000800 */
[----:B------:R-:W-:Y:S01]  /*6460*/  MUFU.EX2 R10, R6 ;  /* 0x00000006000a7308 */ /* 0x000fe20000000800 */
[----:B--2---:R-:W-:-:S07]  /*6470*/  FFMA.FTZ R3, R210, c[0x0][0x2d0], -R5 ;  /* 0x0000b400d2037a23 */ /* 0x004fce0000010805 */
[----:B------:R2:W4:Y:S02]  /*6480*/  MUFU.EX2 R23, R3 ;  /* 0x0000000300177308 */ /* 0x0005240000000800 */
[----:B--2---:R-:W-:-:S06]  /*6490*/  FFMA.FTZ R3, R213, c[0x0][0x2d0], -R5 ;  /* 0x0000b400d5037a23 */ /* 0x004fcc0000010805 */
[----:B------:R2:W-:Y:S02]  /*64a0*/  MUFU.EX2 R22, R3 ;  /* 0x0000000300167308 */ /* 0x0005e40000000800 */
[----:B--2---:R-:W-:Y:S02]  /*64b0*/  FFMA.FTZ R3, R224, c[0x0][0x2d0], -R5 ;  /* 0x0000b400e0037a23 */ /* 0x004fe40000010805 */
[----:B------:R-:W-:Y:S01]  /*64c0*/  FFMA.FTZ R5, R184, c[0x0][0x2d0], -R0 ;  /* 0x0000b400b8057a23 */ /* 0x000fe20000010800 */
[----:B------:R-:W-:-:S03]  /*64d0*/  F2FP.PACK_AB R184, R30, R29 ;  /* 0x0000001d1eb8723e */ /* 0x000fc600000000ff */
[----:B------:R2:W1:Y:S01]  /*64e0*/  MUFU.EX2 R21, R3 ;  /* 0x0000000300157308 */ /* 0x0004620000000800 */
[----:B------:R-:W-:-:S07]  /*64f0*/  FFMA.FTZ R0, R214, c[0x0][0x2d0], -R0 ;  /* 0x0000b400d6007a23 */ /* 0x000fce0000010800 */
[----:B------:R3:W3:Y:S01]  /*6500*/  MUFU.EX2 R9, R5 ;  /* 0x0000000500097308 */ /* 0x0006e20000000800 */
[----:B--2---:R-:W-:-:S07]  /*6510*/  FFMA.FTZ R3, R144, c[0x0][0x2d0], -R7 ;  /* 0x0000b40090037a23 */ /* 0x004fce0000010807 */
[----:B------:R2:W2:Y:S01]  /*6520*/  MUFU.EX2 R12, R0 ;  /* 0x00000000000c7308 */ /* 0x0004a20000000800 */
[----:B------:R-:W-:Y:S01]  /*6530*/  FFMA.FTZ R7, R185, c[0x0][0x2d0], -R7 ;  /* 0x0000b400b9077a23 */ /* 0x000fe20000010807 */
[----:B----4-:R-:W-:Y:S02]  /*6540*/  F2FP.PACK_AB R185, R23, R24 ;  /* 0x0000001817b9723e */ /* 0x010fe400000000ff */
[----:B-1----:R-:W-:Y:S01]  /*6550*/  F2FP.PACK_AB R187, R21, R22 ;  /* 0x0000001615bb723e */ /* 0x002fe200000000ff */
[----:B---3--:R-:W-:-:S03]  /*6560*/  FADD.FTZ R5, R124, R227 ;  /* 0x000000e37c057221 */ /* 0x008fc60000010000 */
[----:B------:R1:W3:Y:S01]  /*6570*/  MUFU.EX2 R15, R3 ;  /* 0x00000003000f7308 */ /* 0x0002e20000000800 */
[----:B------:R-:W-:Y:S01]  /*6580*/  F2FP.PACK_AB R129, R10, R9 ;  /* 0x000000090a81723e */ /* 0x000fe200000000ff */
[----:B------:R-:W-:Y:S01]  /*6590*/  FADD.FTZ R6, R158, R5 ;  /* 0x000000059e067221 */ /* 0x000fe20000010000 */
[C---:B------:R-:W-:Y:S01]  /*65a0*/  HMMA.16816.F32 R140, R184.reuse, R152, R140 ;  /* 0x00000098b88c723c */ /* 0x040fe2000000188c */
[----:B------:R-:W-:Y:S02]  /*65b0*/  FADD.FTZ R5, R222, R4 ;  /* 0x00000004de057221 */ /* 0x000fe40000010000 */
[----:B--2---:R-:W-:Y:S02]  /*65c0*/  FADD.FTZ R0, R159, R173 ;  /* 0x000000ad9f007221 */ /* 0x004fe40000010000 */
[----:B------:R2:W4:Y:S01]  /*65d0*/  MUFU.EX2 R13, R7 ;  /* 0x00000007000d7308 */ /* 0x0005220000000800 */
[----:B------:R-:W-:Y:S02]  /*65e0*/  F2FP.PACK_AB R131, R12, R11 ;  /* 0x0000000b0c83723e */ /* 0x000fe400000000ff */
[----:B------:R-:W-:Y:S01]  /*65f0*/  HMMA.16816.F32 R148, R184, R154, R148 ;  /* 0x0000009ab894723c */ /* 0x000fe20000001894 */
[----:B-1----:R-:W-:Y:S01]  /*6600*/  FADD.FTZ R3, R172, R174 ;  /* 0x000000aeac037221 */ /* 0x002fe20000010000 */
[----:B---3--:R-:W-:-:S03]  /*6610*/  F2FP.PACK_AB R128, R15, R20 ;  /* 0x000000140f80723e */ /* 0x008fc600000000ff */
[----:B------:R-:W-:-:S03]  /*6620*/  FADD.FTZ R4, R157, R3 ;  /* 0x000000039d047221 */ /* 0x000fc60000010000 */
[C---:B------:R-:W-:Y:S01]  /*6630*/  HMMA.16816.F32 R160, R184.reuse, R168, R160 ;  /* 0x000000a8b8a0723c */ /* 0x040fe200000018a0 */
[----:B------:R-:W-:Y:S02]  /*6640*/  FADD.FTZ R3, R81, R6 ;  /* 0x0000000651037221 */ /* 0x000fe40000010000 */
[----:B------:R-:W-:Y:S02]  /*6650*/  FADD.FTZ R4, R83, R4 ;  /* 0x0000000453047221 */ /* 0x000fe40000010000 */
[----:B--2---:R-:W-:Y:S01]  /*6660*/  FADD.FTZ R7, R130, R0 ;  /* 0x0000000082077221 */ /* 0x004fe20000010000 */
[----:B----4-:R-:W-:Y:S01]  /*6670*/  F2FP.PACK_AB R130, R13, R14 ;  /* 0x0000000e0d82723e */ /* 0x010fe200000000ff */
        /* <DEDUP_REMOVED lines=99> */
[----:B------:R1:W-:Y:S01]  /*6cb0*/  STL [R1+0x4], R0 ;  /* 0x0000040001007387 */ /* 0x0003e20000100800 */
[----:B------:R-:W-:Y:S02]  /*6cc0*/  FADD.FTZ R251, R72, R251 ;  /* 0x000000fb48fb7221 */ /* 0x000fe40000010000 */
[----:B------:R-:W-:Y:S01]  /*6cd0*/  FADD.FTZ R252, R56, R252 ;  /* 0x000000fc38fc7221 */ /* 0x000fe20000010000 */
[----:B------:R1:W-:Y:S01]  /*6ce0*/  STL [R1], R4 ;  /* 0x0000000401007387 */ /* 0x0003e20000100800 */
        /* <DEDUP_REMOVED lines=10> */
[----:B------:R-:W-:Y:S05]  /*6d90*/  @!P0 BRA `(.L_x_832) ;  /* 0x0000428000008947 */ /* 0x000fea0003800000 */
[----:B------:R-:W-:Y:S01]  /*6da0*/  IMAD.MOV.U32 R3, RZ, RZ, R136 ;  /* 0x000000ffff037224 */ /* 0x000fe200078e0088 */
[----:B------:R-:W-:Y:S01]  /*6db0*/  MOV R138, R2 ;  /* 0x00000002008a7202 */ /* 0x000fe20000000f00 */
[----:B-1----:R-:W-:Y:S01]  /*6dc0*/  IMAD.MOV.U32 R0, RZ, RZ, R137 ;  /* 0x000000ffff007224 */ /* 0x002fe200078e0089 */
[----:B------:R-:W-:Y:S01]  /*6dd0*/  MOV R133, R135 ;  /* 0x0000008700857202 */ /* 0x000fe20000000f00 */
[----:B------:R-:W-:Y:S01]  /*6de0*/  UIADD3 UR6, UR6, -0x2, URZ ;  /* 0xfffffffe06067890 */ /* 0x000fe2000fffe03f */
[----:B------:R-:W-:Y:S05]  /*6df0*/  BRA `(.L_x_833) ;  /* 0x0000040000007947 */ /* 0x000fea0003800000 */
.L_x_835:
        /* <DEDUP_REMOVED lines=64> */
.L_x_833:
[----:B------:R-:W-:Y:S04]  /*7200*/  DEPBAR.LE SB0, 0x0 ;  /* 0x000080000000791a */ /* 0x000fe80000000000 */
[----:B------:R-:W-:Y:S01]  /*7210*/  BAR.SYNC.DEFER_BLOCKING 0x0 ;  /* 0x0000000000007b1d */ /* 0x000fe20000010000 */
[C---:B------:R-:W-:Y:S01]  /*7220*/  IMAD.WIDE.U32 R68, R249.reuse, c[0x0][0x208], RZ ;  /* 0x00008200f9447a25 */ /* 0x040fe200078e00ff */
[----:B------:R-:W-:Y:S01]  /*7230*/  SHF.R.S32.HI R2, RZ, 0x1f, R249 ;  /* 0x0000001fff027819 */ /* 0x000fe200000114f9 */
[----:B------:R-:W-:Y:S04]  /*7240*/  UISETP.GE.AND UP0, UPT, UR6, 0x1, UPT ;  /* 0x000000010600788c */ /* 0x000fe8000bf06270 */
[----:B------:R-:W-:Y:S04]  /*7250*/  IMAD R2, R2, c[0x0][0x208], RZ ;  /* 0x0000820002027a24 */ /* 0x000fe800078e02ff */
[----:B------:R-:W-:Y:S01]  /*7260*/  IMAD R2, R249, c[0x0][0x20c], R2 ;  /* 0x00008300f9027a24 */ /* 0x000fe200078e0202 */
[----:B-----5:R-:W-:Y:S06]  /*7270*/  LDSM.16.M88.4 R112, [R234+0x7100] ;  /* 0x00710000ea70783b */ /* 0x020fec0000000200 */
[----:B------:R-:W1:Y:S06]  /*7280*/  LDSM.16.M88.4 R16, [R139+0x3900] ;  /* 0x003900008b10783b */ /* 0x000e6c0000000200 */
[----:B------:R-:W2:Y:S06]  /*7290*/  LDSM.16.M88.4 R108, [R234+0x9100] ;  /* 0x00910000ea6c783b */ /* 0x000eac0000000200 */
[----:B------:R-:W3:Y:S06]  /*72a0*/  LDSM.16.M88.4 R32, [R139+0x4100] ;  /* 0x004100008b20783b */ /* 0x000eec0000000200 */
[----:B------:R-:W4:Y:S06]  /*72b0*/  LDSM.16.M88.4 R48, [R139+0x4900] ;  /* 0x004900008b30783b */ /* 0x000f2c0000000200 */
[----:B------:R-:W3:Y:S06]  /*72c0*/  LDSM.16.M88.4 R64, [R139+0x5100] ;  /* 0x005100008b40783b */ /* 0x000eec0000000200 */
        /* <DEDUP_REMOVED lines=24> */
[-C--:B------:R-:W-:Y:S08]  /*7450*/  HMMA.16816.F32 R52, R112, R64.reuse, RZ ;  /* 0x000000407034723c */ /* 0x080ff000000018ff */
[C---:B------:R-:W-:Y:S07]  /*7460*/  HMMA.16816.F32 R56, R108.reuse, R64, RZ ;  /* 0x000000406c38723c */ /* 0x040fee00000018ff */
[----:B------:R-:W-:Y:S01]  /*7470*/  IMAD.IADD R65, R69, 0x1, R2 ;  /* 0x0000000145417824 */ /* 0x000fe200078e0202 */
[-C--:B------:R-:W-:Y:S01]  /*7480*/  HMMA.16816.F32 R60, R108, R66.reuse, RZ ;  /* 0x000000426c3c723c */ /* 0x080fe200000018ff */
[----:B------:R-:W-:Y:S03]  /*7490*/  IMAD.MOV.U32 R64, RZ, RZ, R68 ;  /* 0x000000ffff407224 */ /* 0x000fe600078e0044 */
[----:B------:R-:W-:Y:S01]  /*74a0*/  SHF.R.S32.HI R2, RZ, 0x1f, R247 ;  /* 0x0000001fff027819 */ /* 0x000fe200000114f7 */
[C---:B------:R-:W-:Y:S03]  /*74b0*/  IMAD.WIDE.U32 R72, R247.reuse, c[0x0][0x218], R64 ;  /* 0x00008600f7487a25 */ /* 0x040fe600078e0040 */
[C---:B------:R-:W-:Y:S04]  /*74c0*/  HMMA.16816.F32 R64, R112.reuse, R66, RZ ;  /* 0x000000427040723c */ /* 0x040fe800000018ff */
[----:B------:R-:W-:Y:S01]  /*74d0*/  IMAD R2, R2, c[0x0][0x218], RZ ;  /* 0x0000860002027a24 */ /* 0x000fe200078e02ff */
[----:B------:R-:W-:Y:S03]  /*74e0*/  IADD3 R132, P1, R72, UR22, RZ ;  /* 0x0000001648847c10 */ /* 0x000fe6000ff3e0ff */
[-C--:B------:R-:W-:Y:S01]  /*74f0*/  HMMA.16816.F32 R68, R112, R80.reuse, RZ ;  /* 0x000000507044723c */ /* 0x080fe200000018ff */
[----:B------:R-:W-:Y:S03]  /*7500*/  IMAD R72, R247, c[0x0][0x21c], R2 ;  /* 0x00008700f7487a24 */ /* 0x000fe600078e0202 */
[C---:B------:R-:W-:Y:S02]  /*7510*/  LEA R2, P0, R132.reuse, c[0x0][0x1f8], 0x1 ;  /* 0x00007e0084027a11 */ /* 0x040fe400078008ff */
[----:B------:R-:W-:Y:S03]  /*7520*/  IADD3.X R72, R73, UR5, R72, P1, !PT ;  /* 0x0000000549487c10 */ /* 0x000fe60008ffe448 */
[----:B------:R-:W1:Y:S03]  /*7530*/  SHFL.IDX PT, R94, R2, RZ, 0x181f ;  /* 0x00181fff025e7589 */ /* 0x000e6600000e0000 */
[----:B------:R-:W-:Y:S02]  /*7540*/  LEA.HI.X R132, R132, c[0x0][0x1fc], R72, 0x1, P0 ;  /* 0x00007f0084847a11 */ /* 0x000fe400000f0c48 */
[C---:B------:R-:W-:Y:S01]  /*7550*/  HMMA.16816.F32 R72, R108.reuse, R80, RZ ;  /* 0x000000506c48723c */ /* 0x040fe200000018ff */
[----:B------:R-:W2:Y:S06]  /*7560*/  SHFL.IDX PT, R92, R2, 0x1, 0x181f ;  /* 0x00381f00025c7f89 */ /* 0x000eac00000e0000 */
[----:B------:R-:W3:Y:S01]  /*7570*/  SHFL.IDX PT, R88, R132, RZ, 0x181f ;  /* 0x00181fff84587589 */ /* 0x000ee200000e0000 */
[-C--:B------:R-:W-:Y:S05]  /*7580*/  HMMA.16816.F32 R76, R108, R82.reuse, RZ ;  /* 0x000000526c4c723c */ /* 0x080fea00000018ff */
[----:B------:R-:W4:Y:S03]  /*7590*/  SHFL.IDX PT, R89, R132, 0x1, 0x181f ;  /* 0x00381f0084597f89 */ /* 0x000f2600000e0000 */
[C---:B------:R-:W-:Y:S03]  /*75a0*/  HMMA.16816.F32 R80, R112.reuse, R82, RZ ;  /* 0x000000527050723c */ /* 0x040fe600000018ff */
[----:B------:R-:W4:Y:S01]  /*75b0*/  SHFL.IDX PT, R100, R2, 0x2, 0x181f ;  /* 0x00581f0002647f89 */ /* 0x000f2200000e0000 */
[-C--:B-1----:R-:W-:Y:S04]  /*75c0*/  IADD3 R94, P1, R94, R246.reuse, RZ ;  /* 0x000000f65e5e7210 */ /* 0x082fe80007f3e0ff */
[-C--:B------:R-:W-:Y:S01]  /*75d0*/  HMMA.16816.F32 R84, R112, R96.reuse, RZ ;  /* 0x000000607054723c */ /* 0x080fe200000018ff */
[----:B------:R-:W1:Y:S03]  /*75e0*/  SHFL.IDX PT, R103, R132, 0x2, 0x181f ;  /* 0x00581f0084677f89 */ /* 0x000e6600000e0000 */
[-C--:B--2---:R-:W-:Y:S03]  /*75f0*/  IADD3 R92, P0, R92, R246.reuse, RZ ;  /* 0x000000f65c5c7210 */ /* 0x084fe60007f1e0ff */
[----:B------:R-:W2:Y:S01]  /*7600*/  SHFL.IDX PT, R101, R2, 0x3, 0x181f ;  /* 0x00781f0002657f89 */ /* 0x000ea200000e0000 */
[--C-:B---3--:R-:W-:Y:S05]  /*7610*/  IMAD.X R95, R88, 0x1, R245.reuse, P1 ;  /* 0x00000001585f7824 */ /* 0x108fea00008e06f5 */
[----:B------:R-:W3:Y:S01]  /*7620*/  SHFL.IDX PT, R104, R132, 0x3, 0x181f ;  /* 0x00781f0084687f89 */ /* 0x000ee200000e0000 */
[--C-:B----4-:R-:W-:Y:S02]  /*7630*/  IMAD.X R93, R89, 0x1, R245.reuse, P0 ;  /* 0x00000001595d7824 */ /* 0x110fe400000e06f5 */
[C---:B------:R-:W-:Y:S03]  /*7640*/  HMMA.16816.F32 R88, R108.reuse, R96, RZ ;  /* 0x000000606c58723c */ /* 0x040fe600000018ff */
[----:B------:R-:W4:Y:S04]  /*7650*/  SHFL.IDX PT, R102, R2, 0x4, 0x181f ;  /* 0x00981f0002667f89 */ /* 0x000f2800000e0000 */
[-C--:B------:R-:W-:Y:S02]  /*7660*/  IADD3 R96, P0, R100, R246.reuse, RZ ;  /* 0x000000f664607210 */ /* 0x080fe40007f1e0ff */
[----:B------:R-:W4:Y:S03]  /*7670*/  SHFL.IDX PT, R106, R132, 0x4, 0x181f ;  /* 0x00981f00846a7f89 */ /* 0x000f2600000e0000 */
[-C--:B-1----:R-:W-:Y:S03]  /*7680*/  IADD3.X R97, R103, R245.reuse, RZ, P0, !PT ;  /* 0x000000f567617210 */ /* 0x082fe600007fe4ff */
[----:B------:R-:W1:Y:S01]  /*7690*/  SHFL.IDX PT, R105, R2, 0x5, 0x181f ;  /* 0x00b81f0002697f89 */ /* 0x000e6200000e0000 */
[-C--:B--2---:R-:W-:Y:S05]  /*76a0*/  IADD3 R100, P1, R101, R246.reuse, RZ ;  /* 0x000000f665647210 */ /* 0x084fea0007f3e0ff */
[----:B------:R2:W-:Y:S01]  /*76b0*/  LDGSTS.E.BYPASS.LTC128B.128 [R250], [R94.64], !P6 ;  /* 0x000000005efa7fae */ /* 0x0005e2000f101d4c */
[--C-:B---3--:R-:W-:Y:S05]  /*76c0*/  IMAD.X R101, R104, 0x1, R245.reuse, P1 ;  /* 0x0000000168657824 */ /* 0x108fea00008e06f5 */
[----:B------:R-:W3:Y:S01]  /*76d0*/  SHFL.IDX PT, R107, R132, 0x5, 0x181f ;  /* 0x00b81f00846b7f89 */ /* 0x000ee200000e0000 */
[-C--:B----4-:R-:W-:Y:S05]  /*76e0*/  IADD3 R102, P0, R102, R246.reuse, RZ ;  /* 0x000000f666667210 */ /* 0x090fea0007f1e0ff */
[----:B------:R2:W-:Y:S01]  /*76f0*/  LDGSTS.E.BYPASS.LTC128B.128 [R250+0x800], [R92.64], !P6 ;  /* 0x008000005cfa7fae */ /* 0x0005e2000f101d4c */
[--C-:B------:R-:W-:Y:S05]  /*7700*/  IMAD.X R103, R106, 0x1, R245.reuse, P0 ;  /* 0x000000016a677824 */ /* 0x100fea00000e06f5 */
[----:B------:R4:W-:Y:S01]  /*7710*/  LDGSTS.E.BYPASS.LTC128B.128 [R250+0x1000], [R96.64], !P6 ;  /* 0x0100000060fa7fae */ /* 0x0009e2000f101d4c */
[-C--:B-1----:R-:W-:Y:S05]  /*7720*/  IADD3 R104, P0, R105, R246.reuse, RZ ;  /* 0x000000f669687210 */ /* 0x082fea0007f1e0ff */
[----:B------:R1:W-:Y:S06]  /*7730*/  LDGSTS.E.BYPASS.LTC128B.128 [R250+0x1800], [R100.64], !P6 ;  /* 0x0180000064fa7fae */ /* 0x0003ec000f101d4c */
[----:B------:R1:W-:Y:S01]  /*7740*/  LDGSTS.E.BYPASS.LTC128B.128 [R250+0x2000], [R102.64], !P6 ;  /* 0x0200000066fa7fae */ /* 0x0003e2000f101d4c */
[----:B---3--:R-:W-:Y:S05]  /*7750*/  IADD3.X R105, R107, R245, RZ, P0, !PT ;  /* 0x000000f56b697210 */ /* 0x008fea00007fe4ff */
[----:B------:R3:W-:Y:S01]  /*7760*/  LDGSTS.E.BYPASS.LTC128B.128 [R250+0x2800], [R104.64], !P6 ;  /* 0x0280000068fa7fae */ /* 0x0007e2000f101d4c */
[-C--:B--2---:R-:W-:Y:S05]  /*7770*/  HMMA.16816.F32 R92, R108, R98.reuse, RZ ;  /* 0x000000626c5c723c */ /* 0x084fea00000018ff */
[----:B------:R-:W2:Y:S03]  /*7780*/  SHFL.IDX PT, R2, R2, 0x6, 0x181f ;  /* 0x00d81f0002027f89 */ /* 0x000ea600000e0000 */
[C---:B----4-:R-:W-:Y:S03]  /*7790*/  HMMA.16816.F32 R96, R112.reuse, R98, RZ ;  /* 0x000000627060723c */ /* 0x050fe600000018ff */
[----:B------:R-:W4:Y:S05]  /*77a0*/  SHFL.IDX PT, R132, R132, 0x6, 0x181f ;  /* 0x00d81f0084847f89 */ /* 0x000f2a00000e0000 */
[-C--:B-1----:R-:W-:Y:S08]  /*77b0*/  HMMA.16816.F32 R100, R112, R188.reuse, RZ ;  /* 0x000000bc7064723c */ /* 0x082ff000000018ff */
[C---:B---3--:R-:W-:Y:S04]  /*77c0*/  HMMA.16816.F32 R104, R108.reuse, R188, RZ ;  /* 0x000000bc6c68723c */ /* 0x048fe800000018ff */
[----:B--2---:R-:W-:Y:S04]  /*77d0*/  IADD3 R134, P0, R2, R246, RZ ;  /* 0x000000f602867210 */ /* 0x004fe80007f1e0ff */
[-C--:B------:R-:W-:Y:S01]  /*77e0*/  HMMA.16816.F32 R108, R108, R190.reuse, RZ ;  /* 0x000000be6c6c723c */ /* 0x080fe200000018ff */
[----:B----4-:R-:W-:Y:S01]  /*77f0*/  IMAD.X R135, R132, 0x1, R245, P0 ;  /* 0x0000000184877824 */ /* 0x010fe200000e06f5 */
[----:B------:R-:W-:Y:S04]  /*7800*/  PLOP3.LUT P0, PT, PT, PT, UP0, 0x80, 0x0 ;  /* 0x000000000000781c */ /* 0x000fe80003f0f008 */
[----:B------:R1:W-:Y:S02]  /*7810*/  LDGSTS.E.BYPASS.LTC128B.128 [R250+0x3000], [R134.64], !P6 ;  /* 0x0300000086fa7fae */ /* 0x0003e4000f101d4c */
[----:B------:R-:W-:Y:S04]  /*7820*/  HMMA.16816.F32 R112, R112, R190, RZ ;  /* 0x000000be7070723c */ /* 0x000fe800000018ff */
[----:B------:R-:W-:Y:S04]  /*7830*/  LDSM.16.M88.4 R188, [R235+0x7100] ;  /* 0x00710000ebbc783b */ /* 0x000fe80000000200 */
[-C--:B------:R-:W-:Y:S02]  /*7840*/  HMMA.16816.F32 R4, R192, R196.reuse, R4 ;  /* 0x000000c4c004723c */ /* 0x080fe40000001804 */
[----:B------:R-:W0:Y:S06]  /*7850*/  LDGDEPBAR ;  /* 0x00000000000079af */ /* 0x000e2c0000000000 */
        /* <DEDUP_REMOVED lines=32> */
[----:B------:R-:W1:Y:S07]  /*7a60*/  LDSM.16.M88.4 R200, [R233+0x5900] ;  /* 0x00590000e9c8783b */ /* 0x000e6e0000000200 */
[----:B------:R-:W-:Y:S01]  /*7a70*/  HMMA.16816.F32 R112, R192, R226, R112 ;  /* 0x000000e2c070723c */ /* 0x000fe20000001870 */
[----:B------:R-:W1:Y:S06]  /*7a80*/  LDSM.16.M88.4 R192, [R233+0x6100] ;  /* 0x00610000e9c0783b */ /* 0x000e6c0000000200 */
[----:B------:R-:W-:Y:S01]  /*7a90*/  LDSM.16.M88.4 R224, [R232+0x1800] ;  /* 0x00180000e8e0783b */ /* 0x000fe20000000200 */
        /* <DEDUP_REMOVED lines=9> */
[----:B------:R-:W-:Y:S07]  /*7b30*/  LDSM.16.M88.4 R208, [R232] ;  /* 0x00000000e8d0783b */ /* 0x000fee0000000200 */
[-C--:B-1----:R-:W-:Y:S08]  /*7b40*/  HMMA.16816.F32 R36, R188, R212.reuse, R36 ;  /* 0x000000d4bc24723c */ /* 0x082ff00000001824 */
        /* <DEDUP_REMOVED lines=18> */
[----:B------:R-:W3:Y:S07]  /*7c70*/  LDSM.16.M88.4 R192, [R232+0x2000] ;  /* 0x00200000e8c0783b */ /* 0x000eee0000000200 */
[-C--:B--2---:R-:W-:Y:S08]  /*7c80*/  HMMA.16816.F32 R100, R188, R196.reuse, R100 ;  /* 0x000000c4bc64723c */ /* 0x084ff00000001864 */
[C---:B------:R-:W-:Y:S08]  /*7c90*/  HMMA.16816.F32 R104, R204.reuse, R196, R104 ;  /* 0x000000c4cc68723c */ /* 0x040ff00000001868 */
[-C--:B------:R-:W-:Y:S01]  /*7ca0*/  HMMA.16816.F32 R108, R204, R198.reuse, R108 ;  /* 0x000000c6cc6c723c */ /* 0x080fe2000000186c */
[----:B------:R-:W2:Y:S07]  /*7cb0*/  LDSM.16.M88.4 R204, [R232+0x2800] ;  /* 0x00280000e8cc783b */ /* 0x000eae0000000200 */
[----:B------:R-:W-:Y:S01]  /*7cc0*/  HMMA.16816.F32 R112, R188, R198, R112 ;  /* 0x000000c6bc70723c */ /* 0x000fe20000001870 */
[----:B------:R-:W4:Y:S01]  /*7cd0*/  LDSM.16.M88.4 R188, [R232+0x3000] ;  /* 0x00300000e8bc783b */ /* 0x000f220000000200 */
[----:B------:R-:W-:Y:S05]  /*7ce0*/  DEPBAR.LE SB0, 0x0 ;  /* 0x000080000000791a */ /* 0x000fea0000000000 */
[----:B------:R-:W-:Y:S01]  /*7cf0*/  BAR.SYNC.DEFER_BLOCKING 0x0 ;  /* 0x0000000000007b1d */ /* 0x000fe20000010000 */
        /* <DEDUP_REMOVED lines=19> */
[C---:B------:R-:W-:Y:S08]  /*7e30*/  HMMA.16816.F32 R80, R200.reuse, R194, R80 ;  /* 0x000000c2c850723c */ /* 0x040ff00000001850 */
[-C--:B--2---:R-:W-:Y:S08]  /*7e40*/  HMMA.16816.F32 R84, R200, R204.reuse, R84 ;  /* 0x000000ccc854723c */ /* 0x084ff00000001854 */
[C---:B------:R-:W-:Y:S08]  /*7e50*/  HMMA.16816.F32 R88, R212.reuse, R204, R88 ;  /* 0x000000ccd458723c */ /* 0x040ff00000001858 */
[-C--:B------:R-:W-:Y:S08]  /*7e60*/  HMMA.16816.F32 R92, R212, R206.reuse, R92 ;  /* 0x000000ced45c723c */ /* 0x080ff0000000185c */
[C---:B------:R-:W-:Y:S08]  /*7e70*/  HMMA.16816.F32 R96, R200.reuse, R206, R96 ;  /* 0x000000cec860723c */ /* 0x040ff00000001860 */
[-C--:B----4-:R-:W-:Y:S08]  /*7e80*/  HMMA.16816.F32 R100, R200, R188.reuse, R100 ;  /* 0x000000bcc864723c */ /* 0x090ff00000001864 */
[C---:B------:R-:W-:Y:S08]  /*7e90*/  HMMA.16816.F32 R104, R212.reuse, R188, R104 ;  /* 0x000000bcd468723c */ /* 0x040ff00000001868 */
[-C--:B------:R-:W-:Y:S08]  /*7ea0*/  HMMA.16816.F32 R108, R212, R190.reuse, R108 ;  /* 0x000000bed46c723c */ /* 0x080ff0000000186c */
[----:B------:R-:W-:Y:S01]  /*7eb0*/  HMMA.16816.F32 R112, R200, R190, R112 ;  /* 0x000000bec870723c */ /* 0x000fe20000001870 */
[----:B------:R-:W-:-:S07]  /*7ec0*/  @P0 BRA `(.L_x_835) ;  /* 0xffffef3000000947 */ /* 0x000fce000383ffff */
.L_x_834:
[----:B------:R-:W-:Y:S01]  /*7ed0*/  FMNMX.FTZ R2, R4, R0, !PT ;  /* 0x0000000004027209 */ /* 0x000fe20007810000 */
[----:B------:R-:W0:Y:S01]  /*7ee0*/  LDGDEPBAR ;  /* 0x00000000000079af */ /* 0x000e220000000000 */
        /* <DEDUP_REMOVED lines=107> */
[----:B------:R-:W-:Y:S01]  /*85a0*/  ISETP.LT.AND P0, PT, RZ, UR6, PT ;  /* 0x00000006ff007c0c */ /* 0x000fe2000bf01270 */
[----:B------:R-:W-:Y:S01]  /*85b0*/  UIADD3 UR6, UR6, -0x1, URZ ;  /* 0xffffffff06067890 */ /* 0x000fe2000fffe03f */
[----:B------:R-:W-:Y:S01]  /*85c0*/  FMNMX.FTZ R135, R79, R135, !PT ;  /* 0x000000874f877209 */ /* 0x000fe20007810000 */
[----:B------:R-:W-:Y:S03]  /*85d0*/  SHFL.BFLY PT, R188, R134, 0x1, 0x1f ;  /* 0x0c201f0086bc7f89 */ /* 0x000fe600000e0000 */
[----:B------:R-:W-:Y:S04]  /*85e0*/  FMNMX.FTZ R135, R90, R135, !PT ;  /* 0x000000875a877209 */ /* 0x000fe80007810000 */
[----:B------:R-:W-:Y:S01]  /*85f0*/  FMNMX.FTZ R135, R91, R135, !PT ;  /* 0x000000875b877209 */ /* 0x000fe20007810000 */
[----:B------:R-:W2:Y:S03]  /*8600*/  SHFL.BFLY PT, R136, R132, 0x2, 0x1f ;  /* 0x0c401f0084887f89 */ /* 0x000ea600000e0000 */
[----:B------:R-:W-:Y:S02]  /*8610*/  FMNMX.FTZ R135, R94, R135, !PT ;  /* 0x000000875e877209 */ /* 0x000fe40007810000 */
[----:B-1----:R-:W-:Y:S02]  /*8620*/  FMNMX.FTZ R137, R2, R189, !PT ;  /* 0x000000bd02897209 */ /* 0x002fe40007810000 */
[----:B------:R-:W-:Y:S03]  /*8630*/  FMNMX.FTZ R2, R95, R135, !PT ;  /* 0x000000875f027209 */ /* 0x000fe60007810000 */
[C---:B------:R-:W-:Y:S01]  /*8640*/  FMUL.FTZ R193, R137.reuse, c[0x0][0x2d0] ;  /* 0x0000b40089c17a20 */ /* 0x040fe20000410000 */
[----:B------:R-:W-:Y:S01]  /*8650*/  FMNMX.FTZ R135, R106, R2, !PT ;  /* 0x000000026a877209 */ /* 0x000fe20007810000 */
[----:B------:R-:W-:Y:S02]  /*8660*/  FADD.FTZ R0, -R137, R0 ;  /* 0x0000000089007221 */ /* 0x000fe40000010100 */
[--C-:B------:R-:W-:Y:S02]  /*8670*/  FFMA.FTZ R20, R20, c[0x0][0x2d0], -R193.reuse ;  /* 0x0000b40014147a23 */ /* 0x100fe400000108c1 */
[--C-:B------:R-:W-:Y:S02]  /*8680*/  FFMA.FTZ R21, R21, c[0x0][0x2d0], -R193.reuse ;  /* 0x0000b40015157a23 */ /* 0x100fe400000108c1 */
[----:B------:R-:W-:Y:S01]  /*8690*/  MUFU.EX2 R195, R20 ;  /* 0x0000001400c37308 */ /* 0x000fe20000000800 */
[--C-:B------:R-:W-:Y:S02]  /*86a0*/  FFMA.FTZ R52, R52, c[0x0][0x2d0], -R193.reuse ;  /* 0x0000b40034347a23 */ /* 0x100fe400000108c1 */
[--C-:B------:R-:W-:Y:S01]  /*86b0*/  FFMA.FTZ R53, R53, c[0x0][0x2d0], -R193.reuse ;  /* 0x0000b40035357a23 */ /* 0x100fe200000108c1 */
[----:B--2---:R-:W-:Y:S01]  /*86c0*/  FMNMX.FTZ R132, R132, R136, !PT ;  /* 0x0000008884847209 */ /* 0x004fe20007810000 */
[--C-:B------:R-:W-:Y:S01]  /*86d0*/  FFMA.FTZ R64, R64, c[0x0][0x2d0], -R193.reuse ;  /* 0x0000b40040407a23 */ /* 0x100fe200000108c1 */
[----:B------:R-:W-:Y:S01]  /*86e0*/  FMNMX.FTZ R136, R134, R188, !PT ;  /* 0x000000bc86887209 */ /* 0x000fe20007810000 */
[--C-:B------:R-:W-:Y:S02]  /*86f0*/  FFMA.FTZ R65, R65, c[0x0][0x2d0], -R193.reuse ;  /* 0x0000b40041417a23 */ /* 0x100fe400000108c1 */
[----:B------:R-:W1:Y:S01]  /*8700*/  SHFL.BFLY PT, R190, R132, 0x1, 0x1f ;  /* 0x0c201f0084be7f89 */ /* 0x000e6200000e0000 */
[----:B------:R-:W-:Y:S01]  /*8710*/  MUFU.EX2 R194, R21 ;  /* 0x0000001500c27308 */ /* 0x000fe20000000800 */
[--C-:B------:R-:W-:Y:S02]  /*8720*/  FFMA.FTZ R68, R68, c[0x0][0x2d0], -R193.reuse ;  /* 0x0000b40044447a23 */ /* 0x100fe400000108c1 */
[--C-:B------:R-:W-:Y:S02]  /*8730*/  FFMA.FTZ R69, R69, c[0x0][0x2d0], -R193.reuse ;  /* 0x0000b40045457a23 */ /* 0x100fe400000108c1 */
[----:B------:R-:W-:Y:S02]  /*8740*/  FMUL.FTZ R192, R136, c[0x0][0x2d0] ;  /* 0x0000b40088c07a20 */ /* 0x000fe40000410000 */
        /* <DEDUP_REMOVED lines=9> */
[----:B------:R-:W-:Y:S01]  /*87e0*/  FMUL.FTZ R2, R0, c[0x0][0x2d0] ;  /* 0x0000b40000027a20 */ /* 0x000fe20000410000 */
[----:B------:R-:W-:Y:S01]  /*87f0*/  FMNMX.FTZ R0, R107, R135, !PT ;  /* 0x000000876b007209 */ /* 0x000fe20007810000 */
[--C-:B------:R-:W-:Y:S01]  /*8800*/  FFMA.FTZ R70, R70, c[0x0][0x2d0], -R192.reuse ;  /* 0x0000b40046467a23 */ /* 0x100fe200000108c0 */
[----:B-1----:R-:W-:Y:S01]  /*8810*/  FMNMX.FTZ R135, R132, R190, !PT ;  /* 0x000000be84877209 */ /* 0x002fe20007810000 */
[--C-:B------:R-:W-:Y:S01]  /*8820*/  FFMA.FTZ R71, R71, c[0x0][0x2d0], -R192.reuse ;  /* 0x0000b40047477a23 */ /* 0x100fe200000108c0 */
[----:B------:R-:W-:Y:S01]  /*8830*/  FMNMX.FTZ R0, R110, R0, !PT ;  /* 0x000000006e007209 */ /* 0x000fe20007810000 */
[--C-:B------:R-:W-:Y:S02]  /*8840*/  FFMA.FTZ R17, R17, c[0x0][0x2d0], -R193.reuse ;  /* 0x0000b40011117a23 */ /* 0x100fe400000108c1 */
[--C-:B------:R-:W-:Y:S01]  /*8850*/  FFMA.FTZ R18, R18, c[0x0][0x2d0], -R192.reuse ;  /* 0x0000b40012127a23 */ /* 0x100fe200000108c0 */
[----:B------:R1:W2:Y:S01]  /*8860*/  MUFU.EX2 R134, R2 ;  /* 0x0000000200867308 */ /* 0x0002a20000000800 */
[--C-:B------:R-:W-:Y:S01]  /*8870*/  FFMA.FTZ R19, R19, c[0x0][0x2d0], -R192.reuse ;  /* 0x0000b40013137a23 */ /* 0x100fe200000108c0 */
[----:B------:R-:W-:Y:S01]  /*8880*/  FMNMX.FTZ R0, R111, R0, !PT ;  /* 0x000000006f007209 */ /* 0x000fe20007810000 */
        /* <DEDUP_REMOVED lines=10> */
[----:B------:R4:W-:Y:S01]  /*8930*/  MUFU.EX2 R203, R4 ;  /* 0x0000000400cb7308 */ /* 0x0009e20000000800 */
[--C-:B------:R-:W-:Y:S02]  /*8940*/  FFMA.FTZ R39, R39, c[0x0][0x2d0], -R192.reuse ;  /* 0x0000b40027277a23 */ /* 0x100fe400000108c0 */
[----:B------:R-:W-:Y:S02]  /*8950*/  FFMA.FTZ R48, R48, c[0x0][0x2d0], -R193 ;  /* 0x0000b40030307a23 */ /* 0x000fe400000108c1 */
[----:B-1----:R-:W-:Y:S02]  /*8960*/  FADD.FTZ R2, -R136, R3 ;  /* 0x0000000388027221 */ /* 0x002fe40000010100 */
[----:B--2---:R-:W-:Y:S01]  /*8970*/  FMUL.FTZ R16, R134, R152 ;  /* 0x0000009886107220 */ /* 0x004fe20000410000 */
[----:B------:R-:W1:Y:S01]  /*8980*/  SHFL.BFLY PT, R3, R0, 0x2, 0x1f ;  /* 0x0c401f0000037f89 */ /* 0x000e6200000e0000 */
[----:B------:R-:W-:Y:S01]  /*8990*/  FMUL.FTZ R2, R2, c[0x0][0x2d0] ;  /* 0x0000b40002027a20 */ /* 0x000fe20000410000 */
[----:B------:R-:W2:Y:S01]  /*89a0*/  MUFU.EX2 R218, R5 ;  /* 0x0000000500da7308 */ /* 0x000ea20000000800 */
[C---:B------:R-:W-:Y:S02]  /*89b0*/  FMUL.FTZ R116, R134.reuse, R116 ;  /* 0x0000007486747220 */ /* 0x040fe40000410000 */
[C---:B------:R-:W-:Y:S02]  /*89c0*/  FMUL.FTZ R117, R134.reuse, R117 ;  /* 0x0000007586757220 */ /* 0x040fe40000410000 */
[C---:B------:R-:W-:Y:S01]  /*89d0*/  FMUL.FTZ R120, R134.reuse, R120 ;  /* 0x0000007886787220 */ /* 0x040fe20000410000 */
[----:B---3--:R-:W-:Y:S01]  /*89e0*/  LDSM.16.MT88.4 R20, [R228+0x100] ;  /* 0x00010000e414783b */ /* 0x008fe20000004200 */
[C---:B------:R-:W-:Y:S02]  /*89f0*/  FMUL.FTZ R121, R134.reuse, R121 ;  /* 0x0000007986797220 */ /* 0x040fe40000410000 */
[C---:B------:R-:W-:Y:S01]  /*8a00*/  FMUL.FTZ R128, R134.reuse, R128 ;  /* 0x0000008086807220 */ /* 0x040fe20000410000 */
[----:B------:R3:W5:Y:S01]  /*8a10*/  MUFU.EX2 R132, R2 ;  /* 0x0000000200847308 */ /* 0x0007620000000800 */
[C---:B------:R-:W-:Y:S02]  /*8a20*/  FMUL.FTZ R129, R134.reuse, R129 ;  /* 0x0000008186817220 */ /* 0x040fe40000410000 */
[--C-:B------:R-:W-:Y:S02]  /*8a30*/  FFMA.FTZ R49, R49, c[0x0][0x2d0], -R193.reuse ;  /* 0x0000b40031317a23 */ /* 0x100fe400000108c1 */
[----:B----4-:R-:W-:Y:S02]  /*8a40*/  FMUL.FTZ R4, R134, R144 ;  /* 0x0000009086047220 */ /* 0x010fe40000410000 */
[--C-:B------:R-:W-:Y:S02]  /*8a50*/  FFMA.FTZ R50, R50, c[0x0][0x2d0], -R192.reuse ;  /* 0x0000b40032327a23 */ /* 0x100fe400000108c0 */
[--C-:B------:R-:W-:Y:S01]  /*8a60*/  FFMA.FTZ R51, R51, c[0x0][0x2d0], -R192.reuse ;  /* 0x0000b40033337a23 */ /* 0x100fe200000108c0 */
[----:B------:R4:W4:Y:S01]  /*8a70*/  MUFU.EX2 R205, R17 ;  /* 0x0000001100cd7308 */ /* 0x0009220000000800 */
[--C-:B------:R-:W-:Y:S01]  /*8a80*/  FFMA.FTZ R80, R80, c[0x0][0x2d0], -R193.reuse ;  /* 0x0000b40050507a23 */ /* 0x100fe200000108c1 */
[----:B-1----:R-:W-:Y:S01]  /*8a90*/  FMNMX.FTZ R0, R0, R3, !PT ;  /* 0x0000000300007209 */ /* 0x002fe20007810000 */
[--C-:B------:R-:W-:Y:S01]  /*8aa0*/  FFMA.FTZ R81, R81, c[0x0][0x2d0], -R193.reuse ;  /* 0x0000b40051517a23 */ /* 0x100fe200000108c1 */
[----:B--2---:R-:W-:Y:S01]  /*8ab0*/  F2FP.PACK_AB R144, R218, R203 ;  /* 0x000000cbda90723e */ /* 0x004fe200000000ff */
[----:B------:R-:W-:Y:S02]  /*8ac0*/  FMUL.FTZ R5, R134, R145 ;  /* 0x0000009186057220 */ /* 0x000fe40000410000 */
[--C-:B------:R-:W-:Y:S02]  /*8ad0*/  FFMA.FTZ R84, R84, c[0x0][0x2d0], -R193.reuse ;  /* 0x0000b40054547a23 */ /* 0x100fe400000108c1 */
[--C-:B------:R-:W-:Y:S01]  /*8ae0*/  FFMA.FTZ R85, R85, c[0x0][0x2d0], -R193.reuse ;  /* 0x0000b40055557a23 */ /* 0x100fe200000108c1 */
[----:B------:R1:W-:Y:S01]  /*8af0*/  MUFU.EX2 R202, R6 ;  /* 0x0000000600ca7308 */ /* 0x0003e20000000800 */
[--C-:B------:R-:W-:Y:S02]  /*8b00*/  FFMA.FTZ R96, R96, c[0x0][0x2d0], -R193.reuse ;  /* 0x0000b40060607a23 */ /* 0x100fe400000108c1 */
[----:B------:R-:W-:Y:S02]  /*8b10*/  FFMA.FTZ R97, R97, c[0x0][0x2d0], -R193 ;  /* 0x0000b40061617a23 */ /* 0x000fe400000108c1 */
[----:B---3--:R-:W-:Y:S02]  /*8b20*/  FADD.FTZ R2, -R135, R133 ;  /* 0x0000008587027221 */ /* 0x008fe40000010100 */
[----:B-----5:R-:W-:Y:S02]  /*8b30*/  FMUL.FTZ R118, R132, R118 ;  /* 0x0000007684767220 */ /* 0x020fe40000410000 */
[----:B------:R-:W-:Y:S01]  /*8b40*/  FMUL.FTZ R2, R2, c[0x0][0x2d0] ;  /* 0x0000b40002027a20 */ /* 0x000fe20000410000 */
[----:B------:R2:W-:Y:S01]  /*8b50*/  MUFU.EX2 R220, R18 ;  /* 0x0000001200dc7308 */ /* 0x0005e20000000800 */
[C---:B------:R-:W-:Y:S02]  /*8b60*/  FMUL.FTZ R119, R132.reuse, R119 ;  /* 0x0000007784777220 */ /* 0x040fe40000410000 */
[----:B------:R-:W-:Y:S02]  /*8b70*/  FMUL.FTZ R122, R132, R122 ;  /* 0x0000007a847a7220 */ /* 0x000fe40000410000 */
[----:B----4-:R-:W-:Y:S02]  /*8b80*/  FMUL.FTZ R17, R134, R153 ;  /* 0x0000009986117220 */ /* 0x010fe40000410000 */
[C---:B------:R-:W-:Y:S02]  /*8b90*/  FMUL.FTZ R123, R132.reuse, R123 ;  /* 0x0000007b847b7220 */ /* 0x040fe40000410000 */
[C---:B------:R-:W-:Y:S01]  /*8ba0*/  FMUL.FTZ R130, R132.reuse, R130 ;  /* 0x0000008284827220 */ /* 0x040fe20000410000 */
[----:B------:R3:W4:Y:S01]  /*8bb0*/  MUFU.EX2 R133, R2 ;  /* 0x0000000200857308 */ /* 0x0007220000000800 */
[----:B------:R-:W-:Y:S02]  /*8bc0*/  FMUL.FTZ R131, R132, R131 ;  /* 0x0000008384837220 */ /* 0x000fe40000410000 */
[--C-:B------:R-:W-:Y:S02]  /*8bd0*/  FFMA.FTZ R100, R100, c[0x0][0x2d0], -R193.reuse ;  /* 0x0000b40064647a23 */ /* 0x100fe400000108c1 */
[----:B-1----:R-:W-:Y:S01]  /*8be0*/  FMUL.FTZ R6, R132, R146 ;  /* 0x0000009284067220 */ /* 0x002fe20000410000 */
[----:B------:R-:W-:Y:S01]  /*8bf0*/  F2FP.PACK_AB R146, R205, R221 ;  /* 0x000000ddcd92723e */ /* 0x000fe200000000ff */
[--C-:B------:R-:W-:Y:S02]  /*8c00*/  FFMA.FTZ R101, R101, c[0x0][0x2d0], -R193.reuse ;  /* 0x0000b40065657a23 */ /* 0x100fe400000108c1 */
[--C-:B------:R-:W-:Y:S01]  /*8c10*/  FFMA.FTZ R112, R112, c[0x0][0x2d0], -R193.reuse ;  /* 0x0000b40070707a23 */ /* 0x100fe200000108c1 */
[----:B------:R1:W-:Y:S01]  /*8c20*/  MUFU.EX2 R204, R19 ;  /* 0x0000001300cc7308 */ /* 0x0003e20000000800 */
[----:B------:R-:W-:Y:S02]  /*8c30*/  FFMA.FTZ R113, R113, c[0x0][0x2d0], -R193 ;  /* 0x0000b40071717a23 */ /* 0x000fe400000108c1 */
[--C-:B------:R-:W-:Y:S02]  /*8c40*/  FFMA.FTZ R7, R7, c[0x0][0x2d0], -R192.reuse ;  /* 0x0000b40007077a23 */ /* 0x100fe400000108c0 */
[----:B--2---:R-:W-:Y:S02]  /*8c50*/  FMUL.FTZ R18, R132, R154 ;  /* 0x0000009a84127220 */ /* 0x004fe40000410000 */
[--C-:B------:R-:W-:Y:S02]  /*8c60*/  FFMA.FTZ R35, R35, c[0x0][0x2d0], -R192.reuse ;  /* 0x0000b40023237a23 */ /* 0x100fe400000108c0 */
[--C-:B------:R-:W-:Y:S01]  /*8c70*/  FFMA.FTZ R82, R82, c[0x0][0x2d0], -R192.reuse ;  /* 0x0000b40052527a23 */ /* 0x100fe200000108c0 */
[----:B------:R-:W2:Y:S01]  /*8c80*/  MUFU.EX2 R215, R7 ;  /* 0x0000000700d77308 */ /* 0x000ea20000000800 */
[--C-:B------:R-:W-:Y:S02]  /*8c90*/  FFMA.FTZ R83, R83, c[0x0][0x2d0], -R192.reuse ;  /* 0x0000b40053537a23 */ /* 0x100fe400000108c0 */
[--C-:B------:R-:W-:Y:S01]  /*8ca0*/  FFMA.FTZ R86, R86, c[0x0][0x2d0], -R192.reuse ;  /* 0x0000b40056567a23 */ /* 0x100fe200000108c0 */
[----:B---3--:R-:W3:Y:S01]  /*8cb0*/  SHFL.BFLY PT, R2, R0, 0x1, 0x1f ;  /* 0x0c201f0000027f89 */ /* 0x008ee200000e0000 */
[C---:B----4-:R-:W-:Y:S02]  /*8cc0*/  FMUL.FTZ R124, R133.reuse, R124 ;  /* 0x0000007c857c7220 */ /* 0x050fe40000410000 */
[----:B------:R-:W-:Y:S02]  /*8cd0*/  FMUL.FTZ R125, R133, R125 ;  /* 0x0000007d857d7220 */ /* 0x000fe40000410000 */
[--C-:B------:R-:W-:Y:S01]  /*8ce0*/  FFMA.FTZ R87, R87, c[0x0][0x2d0], -R192.reuse ;  /* 0x0000b40057577a23 */ /* 0x100fe200000108c0 */
[----:B------:R-:W-:Y:S01]  /*8cf0*/  MUFU.EX2 R208, R36 ;  /* 0x0000002400d07308 */ /* 0x000fe20000000800 */
[--C-:B------:R-:W-:Y:S02]  /*8d00*/  FFMA.FTZ R98, R98, c[0x0][0x2d0], -R192.reuse ;  /* 0x0000b40062627a23 */ /* 0x100fe400000108c0 */
[--C-:B------:R-:W-:Y:S02]  /*8d10*/  FFMA.FTZ R99, R99, c[0x0][0x2d0], -R192.reuse ;  /* 0x0000b40063637a23 */ /* 0x100fe400000108c0 */
[----:B-1----:R-:W-:Y:S02]  /*8d20*/  FMUL.FTZ R19, R132, R155 ;  /* 0x0000009b84137220 */ /* 0x002fe40000410000 */
[----:B------:R-:W-:Y:S01]  /*8d30*/  LDSM.16.MT88.4 R152, [R230+0x100] ;  /* 0x00010000e698783b */ /* 0x000fe20000004200 */
[--C-:B------:R-:W-:Y:S02]  /*8d40*/  FFMA.FTZ R102, R102, c[0x0][0x2d0], -R192.reuse ;  /* 0x0000b40066667a23 */ /* 0x100fe400000108c0 */
[----:B------:R-:W-:Y:S01]  /*8d50*/  MUFU.EX2 R211, R34 ;  /* 0x0000002200d37308 */ /* 0x000fe20000000800 */
[--C-:B------:R-:W-:Y:S02]  /*8d60*/  FFMA.FTZ R103, R103, c[0x0][0x2d0], -R192.reuse ;  /* 0x0000b40067677a23 */ /* 0x100fe400000108c0 */
[--C-:B------:R-:W-:Y:S01]  /*8d70*/  FFMA.FTZ R114, R114, c[0x0][0x2d0], -R192.reuse ;  /* 0x0000b40072727a23 */ /* 0x100fe200000108c0 */
[----:B--2---:R-:W-:Y:S01]  /*8d80*/  F2FP.PACK_AB R145, R215, R202 ;  /* 0x000000cad791723e */ /* 0x004fe200000000ff */
[----:B------:R-:W-:Y:S01]  /*8d90*/  FMUL.FTZ R7, R132, R147 ;  /* 0x0000009384077220 */ /* 0x000fe20000410000 */
[----:B------:R-:W-:Y:S01]  /*8da0*/  F2FP.PACK_AB R147, R204, R220 ;  /* 0x000000dccc93723e */ /* 0x000fe200000000ff */
[----:B------:R-:W-:Y:S01]  /*8db0*/  FFMA.FTZ R115, R115, c[0x0][0x2d0], -R192 ;  /* 0x0000b40073737a23 */ /* 0x000fe200000108c0 */
[----:B---3--:R-:W-:Y:S02]  /*8dc0*/  FMNMX.FTZ R2, R2, R0, !PT ;  /* 0x0000000002027209 */ /* 0x008fe40007810000 */
[----:B------:R-:W-:Y:S03]  /*8dd0*/  MUFU.EX2 R34, R35 ;  /* 0x0000002300227308 */ /* 0x000fe60000000800 */
[C---:B------:R-:W-:Y:S01]  /*8de0*/  FMUL.FTZ R3, R2.reuse, c[0x0][0x2d0] ;  /* 0x0000b40002037a20 */ /* 0x040fe20000410000 */
[-C--:B------:R-:W-:Y:S05]  /*8df0*/  HMMA.16816.F32 R4, R144, R20.reuse, R4 ;  /* 0x000000149004723c */ /* 0x080fea0000001804 */
[----:B------:R-:W-:Y:S01]  /*8e00*/  FADD.FTZ R0, -R2, R138 ;  /* 0x0000008a02007221 */ /* 0x000fe20000010100 */
[----:B------:R-:W-:Y:S01]  /*8e10*/  MUFU.EX2 R32, R32 ;  /* 0x0000002000207308 */ /* 0x000fe20000000800 */
[--C-:B------:R-:W-:Y:S02]  /*8e20*/  FFMA.FTZ R31, R31, c[0x0][0x2d0], -R3.reuse ;  /* 0x0000b4001f1f7a23 */ /* 0x100fe40000010803 */
[----:B------:R-:W-:Y:S03]  /*8e30*/  FMUL.FTZ R138, R135, c[0x0][0x2d0] ;  /* 0x0000b400878a7a20 */ /* 0x000fe60000410000 */
[----:B------:R-:W-:Y:S02]  /*8e40*/  FMUL.FTZ R0, R0, c[0x0][0x2d0] ;  /* 0x0000b40000007a20 */ /* 0x000fe40000410000 */
[--C-:B------:R-:W-:Y:S02]  /*8e50*/  FFMA.FTZ R56, R56, c[0x0][0x2d0], -R138.reuse ;  /* 0x0000b40038387a23 */ /* 0x100fe4000001088a */
[----:B------:R-:W1:Y:S01]  /*8e60*/  MUFU.EX2 R191, R31 ;  /* 0x0000001f00bf7308 */ /* 0x000e620000000800 */
        /* <DEDUP_REMOVED lines=14> */
[----:B-1----:R-:W-:Y:S01]  /*8f50*/  MOV R36, R191 ;  /* 0x000000bf00247202 */ /* 0x002fe20000000f00 */
[--C-:B------:R-:W-:Y:S01]  /*8f60*/  FFMA.FTZ R73, R73, c[0x0][0x2d0], -R138.reuse ;  /* 0x0000b40049497a23 */ /* 0x100fe2000001088a */
[----:B------:R-:W1:Y:S01]  /*8f70*/  LDSM.16.MT88.4 R188, [R231+0x100] ;  /* 0x00010000e7bc783b */ /* 0x000e620000004200 */
[--C-:B------:R-:W-:Y:S02]  /*8f80*/  FFMA.FTZ R74, R74, c[0x0][0x2d0], -R3.reuse ;  /* 0x0000b4004a4a7a23 */ /* 0x100fe40000010803 */
[--C-:B------:R-:W-:Y:S01]  /*8f90*/  FFMA.FTZ R75, R75, c[0x0][0x2d0], -R3.reuse ;  /* 0x0000b4004b4b7a23 */ /* 0x100fe20000010803 */
[----:B------:R-:W4:Y:S01]  /*8fa0*/  MUFU.EX2 R213, R9 ;  /* 0x0000000900d57308 */ /* 0x000f220000000800 */
[--C-:B------:R-:W-:Y:S02]  /*8fb0*/  FFMA.FTZ R60, R60, c[0x0][0x2d0], -R138.reuse ;  /* 0x0000b4003c3c7a23 */ /* 0x100fe4000001088a */
[--C-:B------:R-:W-:Y:S02]  /*8fc0*/  FFMA.FTZ R61, R61, c[0x0][0x2d0], -R138.reuse ;  /* 0x0000b4003d3d7a23 */ /* 0x100fe4000001088a */
[C---:B--2---:R-:W-:Y:S02]  /*8fd0*/  FMUL.FTZ R31, R0.reuse, R167 ;  /* 0x000000a7001f7220 */ /* 0x044fe40000410000 */
[C---:B------:R-:W-:Y:S02]  /*8fe0*/  FMUL.FTZ R126, R0.reuse, R126 ;  /* 0x0000007e007e7220 */ /* 0x040fe40000410000 */
[----:B------:R-:W-:Y:S01]  /*8ff0*/  FMUL.FTZ R127, R0, R127 ;  /* 0x0000007f007f7220 */ /* 0x000fe20000410000 */
[----:B------:R2:W-:Y:S01]  /*9000*/  MUFU.EX2 R219, R12 ;  /* 0x0000000c00db7308 */ /* 0x0005e20000000800 */
[--C-:B------:R-:W-:Y:S02]  /*9010*/  FFMA.FTZ R62, R62, c[0x0][0x2d0], -R3.reuse ;  /* 0x0000b4003e3e7a23 */ /* 0x100fe40000010803 */
[--C-:B------:R-:W-:Y:S02]  /*9020*/  FFMA.FTZ R63, R63, c[0x0][0x2d0], -R3.reuse ;  /* 0x0000b4003f3f7a23 */ /* 0x100fe40000010803 */
[----:B---3--:R-:W-:Y:S02]  /*9030*/  FMUL.FTZ R8, R133, R140 ;  /* 0x0000008c85087220 */ /* 0x008fe40000410000 */
[--C-:B------:R-:W-:Y:S02]  /*9040*/  FFMA.FTZ R79, R79, c[0x0][0x2d0], -R3.reuse ;  /* 0x0000b4004f4f7a23 */ /* 0x100fe40000010803 */
[--C-:B------:R-:W-:Y:S01]  /*9050*/  FFMA.FTZ R24, R24, c[0x0][0x2d0], -R138.reuse ;  /* 0x0000b40018187a23 */ /* 0x100fe2000001088a */
[----:B------:R3:W5:Y:S01]  /*9060*/  MUFU.EX2 R199, R13 ;  /* 0x0000000d00c77308 */ /* 0x0007620000000800 */
        /* <DEDUP_REMOVED lines=12> */
[----:B------:R-:W2:Y:S01]  /*9130*/  MUFU.EX2 R212, R11 ;  /* 0x0000000b00d47308 */ /* 0x000ea20000000800 */
[--C-:B------:R-:W-:Y:S02]  /*9140*/  FFMA.FTZ R42, R42, c[0x0][0x2d0], -R3.reuse ;  /* 0x0000b4002a2a7a23 */ /* 0x100fe40000010803 */
[--C-:B------:R-:W-:Y:S02]  /*9150*/  FFMA.FTZ R43, R43, c[0x0][0x2d0], -R3.reuse ;  /* 0x0000b4002b2b7a23 */ /* 0x100fe40000010803 */
[----:B---3--:R-:W-:Y:S02]  /*9160*/  FMUL.FTZ R13, R133, R149 ;  /* 0x00000095850d7220 */ /* 0x008fe40000410000 */
[--C-:B------:R-:W-:Y:S02]  /*9170*/  FFMA.FTZ R44, R44, c[0x0][0x2d0], -R138.reuse ;  /* 0x0000b4002c2c7a23 */ /* 0x100fe4000001088a */
[--C-:B------:R-:W-:Y:S01]  /*9180*/  FFMA.FTZ R45, R45, c[0x0][0x2d0], -R138.reuse ;  /* 0x0000b4002d2d7a23 */ /* 0x100fe2000001088a */
[----:B------:R3:W-:Y:S01]  /*9190*/  MUFU.EX2 R214, R14 ;  /* 0x0000000e00d67308 */ /* 0x0007e20000000800 */
[--C-:B------:R-:W-:Y:S02]  /*91a0*/  FFMA.FTZ R46, R46, c[0x0][0x2d0], -R3.reuse ;  /* 0x0000b4002e2e7a23 */ /* 0x100fe40000010803 */
[--C-:B------:R-:W-:Y:S02]  /*91b0*/  FFMA.FTZ R47, R47, c[0x0][0x2d0], -R3.reuse ;  /* 0x0000b4002f2f7a23 */ /* 0x100fe40000010803 */
[----:B----4-:R-:W-:Y:S01]  /*91c0*/  FMUL.FTZ R10, R0, R142 ;  /* 0x0000008e000a7220 */ /* 0x010fe20000410000 */
[----:B-----5:R-:W-:Y:S01]  /*91d0*/  F2FP.PACK_AB R142, R199, R219 ;  /* 0x000000dbc78e723e */ /* 0x020fe200000000ff */
[--C-:B------:R-:W-:Y:S02]  /*91e0*/  FFMA.FTZ R76, R76, c[0x0][0x2d0], -R138.reuse ;  /* 0x0000b4004c4c7a23 */ /* 0x100fe4000001088a */
[--C-:B------:R-:W-:Y:S01]  /*91f0*/  FFMA.FTZ R77, R77, c[0x0][0x2d0], -R138.reuse ;  /* 0x0000b4004d4d7a23 */ /* 0x100fe2000001088a */
[----:B------:R-:W4:Y:S01]  /*9200*/  MUFU.EX2 R196, R15 ;  /* 0x0000000f00c47308 */ /* 0x000f220000000800 */
[--C-:B------:R-:W-:Y:S02]  /*9210*/  FFMA.FTZ R78, R78, c[0x0][0x2d0], -R3.reuse ;  /* 0x0000b4004e4e7a23 */ /* 0x100fe40000010803 */
[--C-:B------:R-:W-:Y:S01]  /*9220*/  FFMA.FTZ R88, R88, c[0x0][0x2d0], -R138.reuse ;  /* 0x0000b40058587a23 */ /* 0x100fe2000001088a */
[----:B--2---:R-:W-:Y:S01]  /*9230*/  F2FP.PACK_AB R141, R212, R200 ;  /* 0x000000c8d48d723e */ /* 0x004fe200000000ff */
[----:B------:R-:W-:Y:S02]  /*9240*/  FMUL.FTZ R11, R0, R143 ;  /* 0x0000008f000b7220 */ /* 0x000fe40000410000 */
[--C-:B------:R-:W-:Y:S02]  /*9250*/  FFMA.FTZ R89, R89, c[0x0][0x2d0], -R138.reuse ;  /* 0x0000b40059597a23 */ /* 0x100fe4000001088a */
[--C-:B------:R-:W-:Y:S01]  /*9260*/  FFMA.FTZ R90, R90, c[0x0][0x2d0], -R3.reuse ;  /* 0x0000b4005a5a7a23 */ /* 0x100fe20000010803 */
        /* <DEDUP_REMOVED lines=11> */
[----:B------:R-:W4:Y:S01]  /*9320*/  LDSM.16.MT88.4 R148, [R229+0x100] ;  /* 0x00010000e594783b */ /* 0x000f220000004200 */
[--C-:B------:R-:W-:Y:S02]  /*9330*/  FFMA.FTZ R105, R105, c[0x0][0x2d0], -R138.reuse ;  /* 0x0000b40069697a23 */ /* 0x100fe4000001088a */
[----:B------:R1:W-:Y:S01]  /*9340*/  MUFU.EX2 R198, R28 ;  /* 0x0000001c00c67308 */ /* 0x0003e20000000800 */
[C---:B------:R-:W-:Y:S04]  /*9350*/  HMMA.16816.F32 R8, R140.reuse, R20, R8 ;  /* 0x000000148c08723c */ /* 0x040fe80000001808 */
[C---:B--2---:R-:W-:Y:S01]  /*9360*/  FMUL.FTZ R24, R133.reuse, R160 ;  /* 0x000000a085187220 */ /* 0x044fe20000410000 */
[----:B------:R-:W-:Y:S01]  /*9370*/  MOV R160, R36 ;  /* 0x0000002400a07202 */ /* 0x000fe20000000f00 */
[C---:B------:R-:W-:Y:S02]  /*9380*/  FMUL.FTZ R36, R134.reuse, R172 ;  /* 0x000000ac86247220 */ /* 0x040fe40000410000 */
[-C--:B------:R-:W-:Y:S01]  /*9390*/  HMMA.16816.F32 R12, R140, R22.reuse, R12 ;  /* 0x000000168c0c723c */ /* 0x080fe2000000180c */
[----:B------:R2:W-:Y:S03]  /*93a0*/  MUFU.EX2 R227, R26 ;  /* 0x0000001a00e37308 */ /* 0x0005e60000000800 */
[C---:B------:R-:W-:Y:S01]  /*93b0*/  FMUL.FTZ R20, R134.reuse, R156 ;  /* 0x0000009c86147220 */ /* 0x040fe20000410000 */
[----:B------:R-:W-:Y:S01]  /*93c0*/  MOV R156, R32 ;  /* 0x00000020009c7202 */ /* 0x000fe20000000f00 */
[C---:B---3--:R-:W-:Y:S02]  /*93d0*/  FMUL.FTZ R25, R133.reuse, R161 ;  /* 0x000000a185197220 */ /* 0x048fe40000410000 */
[C---:B------:R-:W-:Y:S03]  /*93e0*/  HMMA.16816.F32 R16, R144.reuse, R22, R16 ;  /* 0x000000169010723c */ /* 0x040fe60000001810 */
[----:B------:R-:W3:Y:S01]  /*93f0*/  MUFU.EX2 R222, R27 ;  /* 0x0000001b00de7308 */ /* 0x000ee20000000800 */
[C---:B------:R-:W-:Y:S02]  /*9400*/  FMUL.FTZ R21, R134.reuse, R157 ;  /* 0x0000009d86157220 */ /* 0x040fe40000410000 */
[----:B------:R-:W-:Y:S01]  /*9410*/  FMUL.FTZ R32, R134, R168 ;  /* 0x000000a886207220 */ /* 0x000fe20000410000 */
[----:B------:R-:W-:Y:S01]  /*9420*/  MOV R168, R205 ;  /* 0x000000cd00a87202 */ /* 0x000fe20000000f00 */
[C---:B------:R-:W-:Y:S01]  /*9430*/  FMUL.FTZ R22, R132.reuse, R158 ;  /* 0x0000009e84167220 */ /* 0x040fe20000410000 */
[----:B-----5:R-:W-:Y:S03]  /*9440*/  MOV R158, R217 ;  /* 0x000000d9009e7202 */ /* 0x020fe60000000f00 */
[----:B------:R-:W-:Y:S01]  /*9450*/  FMUL.FTZ R23, R132, R159 ;  /* 0x0000009f84177220 */ /* 0x000fe20000410000 */
[----:B------:R5:W-:Y:S01]  /*9460*/  MUFU.EX2 R197, R30 ;  /* 0x0000001e00c57308 */ /* 0x000be20000000800 */
[----:B-1----:R-:W-:Y:S01]  /*9470*/  FMUL.FTZ R28, R133, R164 ;  /* 0x000000a4851c7220 */ /* 0x002fe20000410000 */
[----:B------:R-:W-:Y:S01]  /*9480*/  MOV R159, R216 ;  /* 0x000000d8009f7202 */ /* 0x000fe20000000f00 */
[--C-:B------:R-:W-:Y:S02]  /*9490*/  FFMA.FTZ R108, R108, c[0x0][0x2d0], -R138.reuse ;  /* 0x0000b4006c6c7a23 */ /* 0x100fe4000001088a */
[----:B--2---:R-:W-:Y:S01]  /*94a0*/  FMUL.FTZ R26, R0, R162 ;  /* 0x000000a2001a7220 */ /* 0x004fe20000410000 */
[-C--:B------:R-:W-:Y:S03]  /*94b0*/  HMMA.16816.F32 R20, R144, R188.reuse, R20 ;  /* 0x000000bc9014723c */ /* 0x080fe60000001814 */
[----:B------:R-:W-:Y:S01]  /*94c0*/  MOV R162, R34 ;  /* 0x0000002200a27202 */ /* 0x000fe20000000f00 */
[----:B------:R1:W2:Y:S01]  /*94d0*/  MUFU.EX2 R35, R29 ;  /* 0x0000001d00237308 */ /* 0x0002a20000000800 */
[----:B------:R-:W-:Y:S01]  /*94e0*/  FMUL.FTZ R34, R132, R170 ;  /* 0x000000aa84227220 */ /* 0x000fe20000410000 */
[----:B------:R-:W-:Y:S01]  /*94f0*/  MOV R170, R199 ;  /* 0x000000c700aa7202 */ /* 0x000fe20000000f00 */
[----:B------:R-:W-:Y:S01]  /*9500*/  FFMA.FTZ R138, R109, c[0x0][0x2d0], -R138 ;  /* 0x0000b4006d8a7a23 */ /* 0x000fe2000001088a */
[----:B---3--:R-:W-:Y:S01]  /*9510*/  MOV R157, R222 ;  /* 0x000000de009d7202 */ /* 0x008fe20000000f00 */
[----:B------:R-:W-:Y:S03]  /*9520*/  FMUL.FTZ R27, R0, R163 ;  /* 0x000000a3001b7220 */ /* 0x000fe60000410000 */
[--C-:B------:R-:W-:Y:S02]  /*9530*/  FFMA.FTZ R106, R106, c[0x0][0x2d0], -R3.reuse ;  /* 0x0000b4006a6a7a23 */ /* 0x100fe40000010803 */
[----:B------:R-:W3:Y:S01]  /*9540*/  MUFU.EX2 R33, R33 ;  /* 0x0000002100217308 */ /* 0x000ee20000000800 */
[--C-:B------:R-:W-:Y:S01]  /*9550*/  FFMA.FTZ R107, R107, c[0x0][0x2d0], -R3.reuse ;  /* 0x0000b4006b6b7a23 */ /* 0x100fe20000010803 */
[C---:B------:R-:W-:Y:S04]  /*9560*/  HMMA.16816.F32 R24, R140.reuse, R188, R24 ;  /* 0x000000bc8c18723c */ /* 0x040fe80000001818 */
[----:B-----5:R-:W-:Y:S02]  /*9570*/  FMUL.FTZ R30, R0, R166 ;  /* 0x000000a6001e7220 */ /* 0x020fe40000410000 */
[--C-:B------:R-:W-:Y:S01]  /*9580*/  FFMA.FTZ R110, R110, c[0x0][0x2d0], -R3.reuse ;  /* 0x0000b4006e6e7a23 */ /* 0x100fe20000010803 */
[----:B------:R-:W-:Y:S01]  /*9590*/  MOV R189, R210 ;  /* 0x000000d200bd7202 */ /* 0x000fe20000000f00 */
[----:B------:R-:W-:Y:S01]  /*95a0*/  MUFU.EX2 R206, R37 ;  /* 0x0000002500ce7308 */ /* 0x000fe20000000800 */
[----:B------:R-:W-:Y:S03]  /*95b0*/  FFMA.FTZ R3, R111, c[0x0][0x2d0], -R3 ;  /* 0x0000b4006f037a23 */ /* 0x000fe60000010803 */
[C---:B-1----:R-:W-:Y:S01]  /*95c0*/  FMUL.FTZ R29, R133.reuse, R165 ;  /* 0x000000a5851d7220 */ /* 0x042fe20000410000 */
[----:B--2---:R-:W-:Y:S01]  /*95d0*/  MOV R161, R35 ;  /* 0x0000002300a17202 */ /* 0x004fe20000000f00 */
[----:B------:R-:W-:Y:S01]  /*95e0*/  FMUL.FTZ R35, R132, R171 ;  /* 0x000000ab84237220 */ /* 0x000fe20000410000 */
[----:B------:R-:W-:Y:S03]  /*95f0*/  MOV R171, R211 ;  /* 0x000000d300ab7202 */ /* 0x000fe60000000f00 */
[----:B------:R1:W-:Y:S01]  /*9600*/  MUFU.EX2 R207, R38 ;  /* 0x0000002600cf7308 */ /* 0x0003e20000000800 */
[-C--:B------:R-:W-:Y:S03]  /*9610*/  HMMA.16816.F32 R28, R140, R190.reuse, R28 ;  /* 0x000000be8c1c723c */ /* 0x080fe6000000181c */
[----:B---3--:R-:W-:Y:S01]  /*9620*/  MOV R163, R33 ;  /* 0x0000002100a37202 */ /* 0x008fe20000000f00 */
[----:B------:R-:W-:Y:S01]  /*9630*/  FMUL.FTZ R33, R134, R169 ;  /* 0x000000a986217220 */ /* 0x000fe20000410000 */
[----:B------:R-:W-:Y:S04]  /*9640*/  MOV R169, R204 ;  /* 0x000000cc00a97202 */ /* 0x000fe80000000f00 */
[----:B------:R-:W2:Y:S02]  /*9650*/  MUFU.EX2 R37, R39 ;  /* 0x0000002700257308 */ /* 0x000ea40000000800 */
[C---:B------:R-:W-:Y:S08]  /*9660*/  HMMA.16816.F32 R32, R144.reuse, R190, R32 ;  /* 0x000000be9020723c */ /* 0x040ff00000001820 */
[----:B------:R3:W-:Y:S01]  /*9670*/  MUFU.EX2 R226, R48 ;  /* 0x0000003000e27308 */ /* 0x0007e20000000800 */
[----:B-1----:R-:W-:Y:S09]  /*9680*/  FMUL.FTZ R38, R132, R174 ;  /* 0x000000ae84267220 */ /* 0x002ff20000410000 */
[----:B------:R1:W-:Y:S01]  /*9690*/  MUFU.EX2 R224, R50 ;  /* 0x0000003200e07308 */ /* 0x0003e20000000800 */
[----:B--2---:R-:W-:Y:S01]  /*96a0*/  MOV R167, R37 ;  /* 0x0000002500a77202 */ /* 0x004fe20000000f00 */
[----:B------:R-:W-:Y:S02]  /*96b0*/  FMUL.FTZ R37, R134, R173 ;  /* 0x000000ad86257220 */ /* 0x000fe40000410000 */
[C---:B------:R-:W-:Y:S02]  /*96c0*/  FMUL.FTZ R39, R132.reuse, R175 ;  /* 0x000000af84277220 */ /* 0x040fe40000410000 */
[----:B------:R-:W-:Y:S04]  /*96d0*/  FFMA.FTZ R132, R132, R252, R202 ;  /* 0x000000fc84847223 */ /* 0x000fe800000100ca */
[----:B------:R2:W5:Y:S01]  /*96e0*/  MUFU.EX2 R225, R49 ;  /* 0x0000003100e17308 */ /* 0x0005620000000800 */
[----:B------:R-:W-:Y:S01]  /*96f0*/  FFMA.FTZ R134, R134, R251, R203 ;  /* 0x000000fb86867223 */ /* 0x000fe200000100cb */
[-C--:B----4-:R-:W-:Y:S03]  /*9700*/  HMMA.16816.F32 R36, R144, R148.reuse, R36 ;  /* 0x000000949024723c */ /* 0x090fe60000001824 */
[C---:B---3--:R-:W-:Y:S05]  /*9710*/  FMUL.FTZ R48, R133.reuse, R176 ;  /* 0x000000b085307220 */ /* 0x048fea0000410000 */
[----:B------:R3:W2:Y:S01]  /*9720*/  MUFU.EX2 R223, R51 ;  /* 0x0000003300df7308 */ /* 0x0006a20000000800 */
[C---:B-1----:R-:W-:Y:S09]  /*9730*/  FMUL.FTZ R50, R0.reuse, R178 ;  /* 0x000000b200327220 */ /* 0x042ff20000410000 */
[----:B------:R1:W-:Y:S01]  /*9740*/  MUFU.EX2 R166, R40 ;  /* 0x0000002800a67308 */ /* 0x0003e20000000800 */
[C---:B--2---:R-:W-:Y:S09]  /*9750*/  FMUL.FTZ R49, R133.reuse, R177 ;  /* 0x000000b185317220 */ /* 0x044ff20000410000 */
[----:B------:R2:W2:Y:S01]  /*9760*/  MUFU.EX2 R165, R41 ;  /* 0x0000002900a57308 */ /* 0x0004a20000000800 */
[C---:B---3--:R-:W-:Y:S09]  /*9770*/  FMUL.FTZ R51, R0.reuse, R179 ;  /* 0x000000b300337220 */ /* 0x048ff20000410000 */
[----:B------:R3:W-:Y:S01]  /*9780*/  MUFU.EX2 R164, R42 ;  /* 0x0000002a00a47308 */ /* 0x0007e20000000800 */
[C---:B------:R-:W-:Y:S04]  /*9790*/  HMMA.16816.F32 R48, R140.reuse, R148, R48 ;  /* 0x000000948c30723c */ /* 0x040fe80000001830 */
[C---:B-1----:R-:W-:Y:S05]  /*97a0*/  FMUL.FTZ R40, R133.reuse, R180 ;  /* 0x000000b485287220 */ /* 0x042fea0000410000 */
[----:B------:R1:W1:Y:S03]  /*97b0*/  MUFU.EX2 R222, R43 ;  /* 0x0000002b00de7308 */ /* 0x0002660000000800 */
[C---:B--2---:R-:W-:Y:S07]  /*97c0*/  FMUL.FTZ R41, R133.reuse, R181 ;  /* 0x000000b585297220 */ /* 0x044fee0000410000 */
[----:B------:R2:W-:Y:S01]  /*97d0*/  MUFU.EX2 R216, R44 ;  /* 0x0000002c00d87308 */ /* 0x0005e20000000800 */
[C---:B---3--:R-:W-:Y:S09]  /*97e0*/  FMUL.FTZ R42, R0.reuse, R182 ;  /* 0x000000b6002a7220 */ /* 0x048ff20000410000 */
[----:B------:R3:W3:Y:S01]  /*97f0*/  MUFU.EX2 R217, R45 ;  /* 0x0000002d00d97308 */ /* 0x0006e20000000800 */
[C---:B-1----:R-:W-:Y:S09]  /*9800*/  FMUL.FTZ R43, R0.reuse, R183 ;  /* 0x000000b7002b7220 */ /* 0x042ff20000410000 */
[----:B------:R-:W-:Y:S01]  /*9810*/  MUFU.EX2 R175, R53 ;  /* 0x0000003500af7308 */ /* 0x000fe20000000800 */
[-C--:B------:R-:W-:Y:S03]  /*9820*/  HMMA.16816.F32 R40, R140, R150.reuse, R40 ;  /* 0x000000968c28723c */ /* 0x080fe60000001828 */
[C---:B--2---:R-:W-:Y:S01]  /*9830*/  FMUL.FTZ R44, R133.reuse, R184 ;  /* 0x000000b8852c7220 */ /* 0x044fe20000410000 */
[----:B------:R-:W-:Y:S04]  /*9840*/  MOV R184, R189 ;  /* 0x000000bd00b87202 */ /* 0x000fe80000000f00 */
[C---:B------:R-:W-:Y:S01]  /*9850*/  HMMA.16816.F32 R116, R144.reuse, R150, R116 ;  /* 0x000000969074723c */ /* 0x040fe20000001874 */
[----:B------:R1:W-:Y:S01]  /*9860*/  MUFU.EX2 R211, R46 ;  /* 0x0000002e00d37308 */ /* 0x0003e20000000800 */
[----:B------:R-:W2:Y:S02]  /*9870*/  LDSM.16.MT88.4 R148, [R228+0x900] ;  /* 0x00090000e494783b */ /* 0x000ea40000004200 */
[----:B---3--:R-:W-:Y:S01]  /*9880*/  FMUL.FTZ R45, R133, R185 ;  /* 0x000000b9852d7220 */ /* 0x008fe20000410000 */
[----:B------:R-:W-:Y:S03]  /*9890*/  MOV R185, R209 ;  /* 0x000000d100b97202 */ /* 0x000fe60000000f00 */
[-C--:B------:R-:W-:Y:S03]  /*98a0*/  HMMA.16816.F32 R120, R144, R152.reuse, R120 ;  /* 0x000000989078723c */ /* 0x080fe60000001878 */
[----:B------:R3:W2:Y:S05]  /*98b0*/  MUFU.EX2 R210, R47 ;  /* 0x0000002f00d27308 */ /* 0x0006aa0000000800 */
[C---:B------:R-:W-:Y:S05]  /*98c0*/  HMMA.16816.F32 R124, R140.reuse, R152, R124 ;  /* 0x000000988c7c723c */ /* 0x040fea000000187c */
[----:B------:R-:W-:Y:S01]  /*98d0*/  MUFU.EX2 R209, R52 ;  /* 0x0000003400d17308 */ /* 0x000fe20000000800 */
[C---:B-1----:R-:W-:Y:S01]  /*98e0*/  FMUL.FTZ R46, R0.reuse, R186 ;  /* 0x000000ba002e7220 */ /* 0x042fe20000410000 */
[----:B------:R-:W-:Y:S08]  /*98f0*/  MOV R186, R208 ;  /* 0x000000d000ba7202 */ /* 0x000ff00000000f00 */
[----:B------:R-:W-:Y:S01]  /*9900*/  MUFU.EX2 R174, R54 ;  /* 0x0000003600ae7308 */ /* 0x000fe20000000800 */
[----:B------:R-:W-:Y:S01]  /*9910*/  MOV R109, R186 ;  /* 0x000000ba006d7202 */ /* 0x000fe20000000f00 */
[----:B---3--:R-:W-:Y:S01]  /*9920*/  FMUL.FTZ R47, R0, R187 ;  /* 0x000000bb002f7220 */ /* 0x008fe20000410000 */
[----:B------:R-:W-:Y:S04]  /*9930*/  MOV R187, R207 ;  /* 0x000000cf00bb7202 */ /* 0x000fe80000000f00 */
[----:B------:R-:W-:Y:S03]  /*9940*/  MOV R192, R187 ;  /* 0x000000bb00c07202 */ /* 0x000fe60000000f00 */
[----:B------:R1:W-:Y:S01]  /*9950*/  MUFU.EX2 R208, R55 ;  /* 0x0000003700d07308 */ /* 0x0003e20000000800 */
        /* <DEDUP_REMOVED lines=8> */
[----:B------:R-:W-:Y:S01]  /*99e0*/  MUFU.EX2 R204, R66 ;  /* 0x0000004200cc7308 */ /* 0x000fe20000000800 */
[----:B------:R-:W-:Y:S02]  /*99f0*/  F2FP.PACK_AB R144, R158, R184 ;  /* 0x000000b89e90723e */ /* 0x000fe400000000ff */
[-C--:B--2---:R-:W-:Y:S01]  /*9a00*/  HMMA.16816.F32 R4, R140, R148.reuse, R4 ;  /* 0x000000948c04723c */ /* 0x084fe20000001804 */
[----:B-1----:R-:W1:Y:S04]  /*9a10*/  LDSM.16.MT88.4 R52, [R229+0x900] ;  /* 0x00090000e534783b */ /* 0x002e680000004200 */
[----:B------:R-:W-:Y:S02]  /*9a20*/  F2FP.PACK_AB R145, R157, R227 ;  /* 0x000000e39d91723e */ /* 0x000fe400000000ff */
[----:B------:R-:W-:Y:S01]  /*9a30*/  F2FP.PACK_AB R146, R161, R198 ;  /* 0x000000c6a192723e */ /* 0x000fe200000000ff */
[----:B------:R-:W-:Y:S01]  /*9a40*/  MUFU.EX2 R205, R67 ;  /* 0x0000004300cd7308 */ /* 0x000fe20000000800 */
[----:B------:R-:W-:Y:S07]  /*9a50*/  F2FP.PACK_AB R147, R160, R197 ;  /* 0x000000c5a093723e */ /* 0x000fee00000000ff */
[C---:B------:R-:W-:Y:S02]  /*9a60*/  HMMA.16816.F32 R8, R144.reuse, R148, R8 ;  /* 0x000000949008723c */ /* 0x040fe40000001808 */
[----:B------:R-:W-:Y:S05]  /*9a70*/  MUFU.EX2 R173, R56 ;  /* 0x0000003800ad7308 */ /* 0x000fea0000000800 */
[----:B------:R-:W-:Y:S01]  /*9a80*/  MOV R149, R206 ;  /* 0x000000ce00957202 */ /* 0x000fe20000000f00 */
[-C--:B------:R-:W-:Y:S04]  /*9a90*/  HMMA.16816.F32 R12, R144, R150.reuse, R12 ;  /* 0x00000096900c723c */ /* 0x080fe8000000180c */
[----:B------:R2:W-:Y:S01]  /*9aa0*/  MUFU.EX2 R206, R64 ;  /* 0x0000004000ce7308 */ /* 0x0005e20000000800 */
[----:B------:R-:W-:Y:S02]  /*9ab0*/  MOV R193, R149 ;  /* 0x0000009500c17202 */ /* 0x000fe40000000f00 */
[----:B------:R-:W-:Y:S01]  /*9ac0*/  MOV R148, R195 ;  /* 0x000000c300947202 */ /* 0x000fe20000000f00 */
[C---:B------:R-:W-:Y:S06]  /*9ad0*/  HMMA.16816.F32 R16, R140.reuse, R150, R16 ;  /* 0x000000968c10723c */ /* 0x040fec0000001810 */
[----:B------:R-:W1:Y:S01]  /*9ae0*/  MUFU.EX2 R179, R57 ;  /* 0x0000003900b37308 */ /* 0x000e620000000800 */
[----:B------:R-:W-:Y:S01]  /*9af0*/  MOV R150, R197 ;  /* 0x000000c500967202 */ /* 0x000fe20000000f00 */
[-C--:B---3--:R-:W-:Y:S04]  /*9b00*/  HMMA.16816.F32 R20, R140, R152.reuse, R20 ;  /* 0x000000988c14723c */ /* 0x088fe80000001814 */
[----:B------:R-:W-:Y:S02]  /*9b10*/  MOV R151, R196 ;  /* 0x000000c400977202 */ /* 0x000fe40000000f00 */
[----:B------:R-:W-:Y:S02]  /*9b20*/  MOV R111, R150 ;  /* 0x00000096006f7202 */ /* 0x000fe40000000f00 */
[C---:B------:R-:W-:Y:S01]  /*9b30*/  HMMA.16816.F32 R24, R144.reuse, R152, R24 ;  /* 0x000000989018723c */ /* 0x040fe20000001818 */
[----:B------:R-:W-:Y:S01]  /*9b40*/  MUFU.EX2 R172, R58 ;  /* 0x0000003a00ac7308 */ /* 0x000fe20000000800 */
[----:B--2---:R-:W2:Y:S05]  /*9b50*/  LDSM.16.MT88.4 R64, [R230+0x900] ;  /* 0x00090000e640783b */ /* 0x004eaa0000004200 */
[----:B------:R-:W-:Y:S01]  /*9b60*/  MOV R153, R198 ;  /* 0x000000c600997202 */ /* 0x000fe20000000f00 */
[-C--:B------:R-:W-:Y:S03]  /*9b70*/  HMMA.16816.F32 R28, R144, R154.reuse, R28 ;  /* 0x0000009a901c723c */ /* 0x080fe6000000181c */
[----:B------:R3:W2:Y:S01]  /*9b80*/  MUFU.EX2 R178, R59 ;  /* 0x0000003b00b27308 */ /* 0x0006a20000000800 */
[----:B------:R-:W-:Y:S04]  /*9b90*/  MOV R152, R194 ;  /* 0x000000c200987202 */ /* 0x000fe80000000f00 */
[C---:B------:R-:W-:Y:S01]  /*9ba0*/  HMMA.16816.F32 R32, R140.reuse, R154, R32 ;  /* 0x0000009a8c20723c */ /* 0x040fe20000001820 */
[----:B------:R-:W4:Y:S03]  /*9bb0*/  LDL.LU R154, [R1] ;  /* 0x00000000019a7983 */ /* 0x000f260000300800 */
[----:B------:R-:W-:Y:S01]  /*9bc0*/  MOV R202, R152 ;  /* 0x0000009800ca7202 */ /* 0x000fe20000000f00 */
[----:B------:R-:W4:Y:S01]  /*9bd0*/  LDL.LU R155, [R1+0x4] ;  /* 0x00000400019b7983 */ /* 0x000f220000300800 */
[----:B------:R-:W-:Y:S02]  /*9be0*/  MUFU.EX2 R182, R68 ;  /* 0x0000004400b67308 */ /* 0x000fe40000000800 */
[-C--:B-1----:R-:W-:Y:S08]  /*9bf0*/  HMMA.16816.F32 R36, R140, R52.reuse, R36 ;  /* 0x000000348c24723c */ /* 0x082ff00000001824 */
[C---:B------:R-:W-:Y:S01]  /*9c00*/  HMMA.16816.F32 R48, R144.reuse, R52, R48 ;  /* 0x000000349030723c */ /* 0x040fe20000001830 */
[----:B------:R-:W-:Y:S01]  /*9c10*/  MUFU.EX2 R198, R69 ;  /* 0x0000004500c67308 */ /* 0x000fe20000000800 */
[----:B---3--:R-:W1:Y:S05]  /*9c20*/  LDSM.16.MT88.4 R56, [R228+0x1100] ;  /* 0x00110000e438783b */ /* 0x008e6a0000004200 */
[----:B------:R-:W-:Y:S01]  /*9c30*/  F2FP.PACK_AB R52, R149, R186 ;  /* 0x000000ba9534723e */ /* 0x000fe200000000ff */
[-C--:B------:R-:W-:Y:S03]  /*9c40*/  HMMA.16816.F32 R40, R144, R54.reuse, R40 ;  /* 0x000000369028723c */ /* 0x080fe60000001828 */
[----:B------:R-:W-:Y:S01]  /*9c50*/  MUFU.EX2 R181, R70 ;  /* 0x0000004600b57308 */ /* 0x000fe20000000800 */
[----:B------:R-:W-:Y:S04]  /*9c60*/  F2FP.PACK_AB R53, R167, R187 ;  /* 0x000000bba735723e */ /* 0x000fe800000000ff */
[C---:B------:R-:W-:Y:S05]  /*9c70*/  HMMA.16816.F32 R116, R140.reuse, R54, R116 ;  /* 0x000000368c74723c */ /* 0x040fea0000001874 */
[----:B------:R3:W-:Y:S02]  /*9c80*/  MUFU.EX2 R197, R71 ;  /* 0x0000004700c57308 */ /* 0x0007e40000000800 */
[----:B-----5:R-:W-:Y:S01]  /*9c90*/  F2FP.PACK_AB R54, R225, R226 ;  /* 0x000000e2e136723e */ /* 0x020fe200000000ff */
[-C--:B--2---:R-:W-:Y:S04]  /*9ca0*/  HMMA.16816.F32 R120, R140, R64.reuse, R120 ;  /* 0x000000408c78723c */ /* 0x084fe80000001878 */
[----:B------:R-:W-:Y:S03]  /*9cb0*/  F2FP.PACK_AB R55, R223, R224 ;  /* 0x000000e0df37723e */ /* 0x000fe600000000ff */
[----:B------:R-:W-:Y:S01]  /*9cc0*/  MUFU.EX2 R180, R72 ;  /* 0x0000004800b47308 */ /* 0x000fe20000000800 */
[C---:B------:R-:W-:Y:S08]  /*9cd0*/  HMMA.16816.F32 R124, R144.reuse, R64, R124 ;  /* 0x00000040907c723c */ /* 0x040ff0000000187c */
[-C--:B------:R-:W-:Y:S01]  /*9ce0*/  HMMA.16816.F32 R44, R144, R66.reuse, R44 ;  /* 0x00000042902c723c */ /* 0x080fe2000000182c */
[----:B------:R2:W-:Y:S01]  /*9cf0*/  MUFU.EX2 R177, R60 ;  /* 0x0000003c00b17308 */ /* 0x0005e20000000800 */
[----:B---3--:R-:W-:Y:S05]  /*9d00*/  LDSM.16.MT88.4 R68, [R229+0x1100] ;  /* 0x00110000e544783b */ /* 0x008fea0000004200 */
[----:B------:R-:W-:Y:S01]  /*9d10*/  MOV R147, R153 ;  /* 0x0000009900937202 */ /* 0x000fe20000000f00 */
[----:B------:R-:W-:Y:S03]  /*9d20*/  HMMA.16816.F32 R128, R140, R66, R128 ;  /* 0x000000428c80723c */ /* 0x000fe60000001880 */
[----:B------:R3:W5:Y:S01]  /*9d30*/  MUFU.EX2 R199, R61 ;  /* 0x0000003d00c77308 */ /* 0x0007620000000800 */
[----:B------:R-:W-:Y:S01]  /*9d40*/  MOV R146, R171 ;  /* 0x000000ab00927202 */ /* 0x000fe20000000f00 */
[----:B------:R-:W5:Y:S01]  /*9d50*/  LDSM.16.MT88.4 R64, [R231+0x1100] ;  /* 0x00110000e740783b */ /* 0x000f620000004200 */
[----:B------:R-:W-:Y:S02]  /*9d60*/  MOV R145, R170 ;  /* 0x000000aa00917202 */ /* 0x000fe40000000f00 */
[-C--:B-1----:R-:W-:Y:S05]  /*9d70*/  HMMA.16816.F32 R4, R52, R56.reuse, R4 ;  /* 0x000000383404723c */ /* 0x082fea0000001804 */
[----:B------:R1:W-:Y:S01]  /*9d80*/  MUFU.EX2 R176, R62 ;  /* 0x0000003e00b07308 */ /* 0x0003e20000000800 */
[----:B------:R-:W-:Y:S02]  /*9d90*/  MOV R144, R169 ;  /* 0x000000a900907202 */ /* 0x000fe40000000f00 */
[----:B------:R-:W-:Y:S02]  /*9da0*/  MOV R143, R168 ;  /* 0x000000a8008f7202 */ /* 0x000fe40000000f00 */
[----:B------:R-:W-:Y:S02]  /*9db0*/  LDSM.16.MT88.4 R168, [R231+0x3100] ;  /* 0x00310000e7a8783b */ /* 0x000fe40000004200 */
[----:B--2---:R-:W-:Y:S02]  /*9dc0*/  F2FP.PACK_AB R60, R165, R166 ;  /* 0x000000a6a53c723e */ /* 0x004fe400000000ff */
[----:B------:R-:W-:Y:S01]  /*9dd0*/  MOV R251, R146 ;  /* 0x0000009200fb7202 */ /* 0x000fe20000000f00 */
[----:B------:R2:W2:Y:S01]  /*9de0*/  MUFU.EX2 R183, R63 ;  /* 0x0000003f00b77308 */ /* 0x0004a20000000800 */
[----:B------:R-:W-:Y:S02]  /*9df0*/  MOV R203, R147 ;  /* 0x0000009300cb7202 */ /* 0x000fe40000000f00 */
[----:B---3--:R-:W-:Y:S07]  /*9e00*/  F2FP.PACK_AB R61, R222, R164 ;  /* 0x000000a4de3d723e */ /* 0x008fee00000000ff */
[----:B------:R-:W3:Y:S01]  /*9e10*/  MUFU.EX2 R190, R73 ;  /* 0x0000004900be7308 */ /* 0x000ee20000000800 */
[----:B-1----:R-:W-:Y:S09]  /*9e20*/  F2FP.PACK_AB R62, R217, R216 ;  /* 0x000000d8d93e723e */ /* 0x002ff200000000ff */
[----:B------:R-:W-:Y:S01]  /*9e30*/  MUFU.EX2 R189, R74 ;  /* 0x0000004a00bd7308 */ /* 0x000fe20000000800 */
[----:B--2---:R-:W-:Y:S09]  /*9e40*/  F2FP.PACK_AB R63, R210, R211 ;  /* 0x000000d3d23f723e */ /* 0x004ff200000000ff */
[----:B------:R1:W2:Y:S01]  /*9e50*/  MUFU.EX2 R188, R75 ;  /* 0x0000004b00bc7308 */ /* 0x0002a20000000800 */
[C---:B------:R-:W-:Y:S08]  /*9e60*/  HMMA.16816.F32 R8, R60.reuse, R56, R8 ;  /* 0x000000383c08723c */ /* 0x040ff00000001808 */
[-C--:B------:R-:W-:Y:S01]  /*9e70*/  HMMA.16816.F32 R12, R60, R58.reuse, R12 ;  /* 0x0000003a3c0c723c */ /* 0x080fe2000000180c */
[----:B------:R-:W-:Y:S07]  /*9e80*/  MUFU.EX2 R138, R138 ;  /* 0x0000008a008a7308 */ /* 0x000fee0000000800 */
[C---:B------:R-:W-:Y:S01]  /*9e90*/  HMMA.16816.F32 R16, R52.reuse, R58, R16 ;  /* 0x0000003a3410723c */ /* 0x040fe20000001810 */
[----:B------:R-:W2:Y:S02]  /*9ea0*/  LDSM.16.MT88.4 R56, [R230+0x1100] ;  /* 0x00110000e638783b */ /* 0x000ea40000004200 */
[----:B------:R-:W-:Y:S05]  /*9eb0*/  MUFU.EX2 R196, R80 ;  /* 0x0000005000c47308 */ /* 0x000fea0000000800 */
[-C--:B-----5:R-:W-:Y:S01]  /*9ec0*/  HMMA.16816.F32 R20, R52, R64.reuse, R20 ;  /* 0x000000403414723c */ /* 0x0a0fe20000001814 */
[----:B-1----:R-:W-:Y:S04]  /*9ed0*/  LDSM.16.MT88.4 R72, [R229+0x2100] ;  /* 0x00210000e548783b */ /* 0x002fe80000004200 */
[----:B------:R-:W-:Y:S03]  /*9ee0*/  MUFU.EX2 R80, R79 ;  /* 0x0000004f00507308 */ /* 0x000fe60000000800 */
[C---:B------:R-:W-:Y:S07]  /*9ef0*/  HMMA.16816.F32 R24, R60.reuse, R64, R24 ;  /* 0x000000403c18723c */ /* 0x040fee0000001818 */
[----:B------:R-:W-:Y:S01]  /*9f00*/  MUFU.EX2 R195, R81 ;  /* 0x0000005100c37308 */ /* 0x000fe20000000800 */
[-C--:B------:R-:W-:Y:S08]  /*9f10*/  HMMA.16816.F32 R28, R60, R66.reuse, R28 ;  /* 0x000000423c1c723c */ /* 0x080ff0000000181c */
[C---:B------:R-:W-:Y:S01]  /*9f20*/  HMMA.16816.F32 R32, R52.reuse, R66, R32 ;  /* 0x000000423420723c */ /* 0x040fe20000001820 */
[----:B------:R-:W1:Y:S01]  /*9f30*/  LDSM.16.MT88.4 R64, [R228+0x1900] ;  /* 0x00190000e440783b */ /* 0x000e620000004200 */
[----:B------:R-:W-:Y:S06]  /*9f40*/  MUFU.EX2 R194, R82 ;  /* 0x0000005200c27308 */ /* 0x000fec0000000800 */
[-C--:B------:R-:W-:Y:S04]  /*9f50*/  HMMA.16816.F32 R36, R52, R68.reuse, R36 ;  /* 0x000000443424723c */ /* 0x080fe80000001824 */
[----:B------:R-:W-:Y:S04]  /*9f60*/  MUFU.EX2 R191, R83 ;  /* 0x0000005300bf7308 */ /* 0x000fe80000000800 */
[C---:B------:R-:W-:Y:S06]  /*9f70*/  HMMA.16816.F32 R48, R60.reuse, R68, R48 ;  /* 0x000000443c30723c */ /* 0x040fec0000001830 */
[----:B------:R5:W-:Y:S02]  /*9f80*/  MUFU.EX2 R83, R76 ;  /* 0x0000004c00537308 */ /* 0x000be40000000800 */
[-C--:B------:R-:W-:Y:S08]  /*9f90*/  HMMA.16816.F32 R40, R60, R70.reuse, R40 ;  /* 0x000000463c28723c */ /* 0x080ff00000001828 */
[C---:B------:R-:W-:Y:S01]  /*9fa0*/  HMMA.16816.F32 R116, R52.reuse, R70, R116 ;  /* 0x000000463474723c */ /* 0x040fe20000001874 */
[----:B------:R-:W-:Y:S01]  /*9fb0*/  LDSM.16.MT88.4 R68, [R229+0x1900] ;  /* 0x00190000e544783b */ /* 0x000fe20000004200 */
[----:B------:R-:W1:Y:S06]  /*9fc0*/  MUFU.EX2 R82, R77 ;  /* 0x0000004d00527308 */ /* 0x000e6c0000000800 */
[-C--:B--2---:R-:W-:Y:S04]  /*9fd0*/  HMMA.16816.F32 R120, R52, R56.reuse, R120 ;  /* 0x000000383478723c */ /* 0x084fe80000001878 */
[----:B------:R-:W2:Y:S04]  /*9fe0*/  MUFU.EX2 R81, R78 ;  /* 0x0000004e00517308 */ /* 0x000ea80000000800 */
[C---:B------:R-:W-:Y:S06]  /*9ff0*/  HMMA.16816.F32 R124, R60.reuse, R56, R124 ;  /* 0x000000383c7c723c */ /* 0x040fec000000187c */
[----:B------:R-:W-:Y:S01]  /*a000*/  MUFU.EX2 R84, R84 ;  /* 0x0000005400547308 */ /* 0x000fe20000000800 */
[----:B------:R-:W-:Y:S01]  /*a010*/  F2FP.PACK_AB R56, R179, R173 ;  /* 0x000000adb338723e */ /* 0x000fe200000000ff */
[-C--:B------:R-:W-:Y:S01]  /*a020*/  HMMA.16816.F32 R44, R60, R58.reuse, R44 ;  /* 0x0000003a3c2c723c */ /* 0x080fe2000000182c */
[----:B------:R-:W2:Y:S03]  /*a030*/  LDSM.16.MT88.4 R60, [R231+0x1900] ;  /* 0x00190000e73c783b */ /* 0x000ea60000004200 */
[----:B------:R-:W-:Y:S04]  /*a040*/  F2FP.PACK_AB R57, R178, R172 ;  /* 0x000000acb239723e */ /* 0x000fe800000000ff */
[----:B------:R-:W-:Y:S01]  /*a050*/  HMMA.16816.F32 R128, R52, R58, R128 ;  /* 0x0000003a3480723c */ /* 0x000fe20000001880 */
[----:B------:R-:W-:Y:S06]  /*a060*/  MUFU.EX2 R85, R85 ;  /* 0x0000005500557308 */ /* 0x000fec0000000800 */
[----:B------:R-:W-:Y:S02]  /*a070*/  F2FP.PACK_AB R52, R175, R209 ;  /* 0x000000d1af34723e */ /* 0x000fe400000000ff */
[----:B------:R-:W-:Y:S02]  /*a080*/  F2FP.PACK_AB R53, R208, R174 ;  /* 0x000000aed035723e */ /* 0x000fe400000000ff */
[----:B------:R-:W-:Y:S01]  /*a090*/  MUFU.EX2 R86, R86 ;  /* 0x0000005600567308 */ /* 0x000fe20000000800 */
[----:B------:R-:W-:Y:S02]  /*a0a0*/  F2FP.PACK_AB R54, R207, R206 ;  /* 0x000000cecf36723e */ /* 0x000fe400000000ff */
[----:B------:R-:W-:Y:S02]  /*a0b0*/  F2FP.PACK_AB R55, R205, R204 ;  /* 0x000000cccd37723e */ /* 0x000fe400000000ff */
[----:B------:R-:W-:Y:S02]  /*a0c0*/  F2FP.PACK_AB R58, R199, R177 ;  /* 0x000000b1c73a723e */ /* 0x000fe400000000ff */
[----:B------:R-:W-:Y:S03]  /*a0d0*/  F2FP.PACK_AB R59, R183, R176 ;  /* 0x000000b0b73b723e */ /* 0x000fe600000000ff */
[-C--:B-1----:R-:W-:Y:S01]  /*a0e0*/  HMMA.16816.F32 R4, R52, R64.reuse, R4 ;  /* 0x000000403404723c */ /* 0x082fe20000001804 */
[----:B------:R-:W-:Y:S07]  /*a0f0*/  MUFU.EX2 R87, R87 ;  /* 0x0000005700577308 */ /* 0x000fee0000000800 */
[C---:B------:R-:W-:Y:S03]  /*a100*/  HMMA.16816.F32 R8, R56.reuse, R64, R8 ;  /* 0x000000403808723c */ /* 0x040fe60000001808 */
[----:B------:R-:W-:Y:S05]  /*a110*/  MUFU.EX2 R96, R96 ;  /* 0x0000006000607308 */ /* 0x000fea0000000800 */
[-C--:B------:R-:W-:Y:S05]  /*a120*/  HMMA.16816.F32 R12, R56, R66.reuse, R12 ;  /* 0x00000042380c723c */ /* 0x080fea000000180c */
[----:B------:R-:W-:Y:S03]  /*a130*/  MUFU.EX2 R97, R97 ;  /* 0x0000006100617308 */ /* 0x000fe60000000800 */
[C---:B------:R-:W-:Y:S01]  /*a140*/  HMMA.16816.F32 R16, R52.reuse, R66, R16 ;  /* 0x000000423410723c */ /* 0x040fe20000001810 */
[----:B------:R-:W1:Y:S06]  /*a150*/  LDSM.16.MT88.4 R64, [R230+0x1900] ;  /* 0x00190000e640783b */ /* 0x000e6c0000004200 */
[----:B------:R-:W-:Y:S01]  /*a160*/  MUFU.EX2 R98, R98 ;  /* 0x0000006200627308 */ /* 0x000fe20000000800 */
[-C--:B--2---:R-:W-:Y:S08]  /*a170*/  HMMA.16816.F32 R20, R52, R60.reuse, R20 ;  /* 0x0000003c3414723c */ /* 0x084ff00000001814 */
[C---:B------:R-:W-:Y:S01]  /*a180*/  HMMA.16816.F32 R24, R56.reuse, R60, R24 ;  /* 0x0000003c3818723c */ /* 0x040fe20000001818 */
[----:B------:R-:W-:Y:S07]  /*a190*/  MUFU.EX2 R99, R99 ;  /* 0x0000006300637308 */ /* 0x000fee0000000800 */
[-C--:B------:R-:W-:Y:S03]  /*a1a0*/  HMMA.16816.F32 R28, R56, R62.reuse, R28 ;  /* 0x0000003e381c723c */ /* 0x080fe6000000181c */
[----:B------:R-:W-:Y:S01]  /*a1b0*/  MUFU.EX2 R100, R100 ;  /* 0x0000006400647308 */ /* 0x000fe20000000800 */
[----:B----4-:R-:W-:Y:S02]  /*a1c0*/  FFMA.FTZ R133, R133, R154, R201 ;  /* 0x0000009a85857223 */ /* 0x010fe400000100c9 */
[----:B------:R-:W-:Y:S02]  /*a1d0*/  FFMA.FTZ R0, R0, R155, R200 ;  /* 0x0000009b00007223 */ /* 0x000fe400000100c8 */
[C---:B------:R-:W-:Y:S01]  /*a1e0*/  HMMA.16816.F32 R32, R52.reuse, R62, R32 ;  /* 0x0000003e3420723c */ /* 0x040fe20000001820 */
[----:B------:R-:W2:Y:S03]  /*a1f0*/  LDSM.16.MT88.4 R60, [R228+0x2100] ;  /* 0x00210000e43c783b */ /* 0x000ea60000004200 */
[----:B------:R-:W-:Y:S01]  /*a200*/  FADD.FTZ R0, R212, R0 ;  /* 0x00000000d4007221 */ /* 0x000fe20000010000 */
[----:B------:R-:W-:Y:S03]  /*a210*/  MUFU.EX2 R101, R101 ;  /* 0x0000006500657308 */ /* 0x000fe60000000800 */
[-C--:B------:R-:W-:Y:S01]  /*a220*/  HMMA.16816.F32 R36, R52, R68.reuse, R36 ;  /* 0x000000443424723c */ /* 0x080fe20000001824 */
[----:B------:R-:W-:Y:S03]  /*a230*/  LDSM.16.MT88.4 R152, [R228+0x3100] ;  /* 0x00310000e498783b */ /* 0x000fe60000004200 */
[----:B-----5:R-:W-:Y:S03]  /*a240*/  FADD.FTZ R76, R214, R0 ;  /* 0x00000000d64c7221 */ /* 0x020fe60000010000 */
[----:B------:R-:W-:Y:S01]  /*a250*/  MUFU.EX2 R102, R102 ;  /* 0x0000006600667308 */ /* 0x000fe20000000800 */
[C---:B------:R-:W-:Y:S08]  /*a260*/  HMMA.16816.F32 R48, R56.reuse, R68, R48 ;  /* 0x000000443830723c */ /* 0x040ff00000001830 */
[-C--:B------:R-:W-:Y:S01]  /*a270*/  HMMA.16816.F32 R40, R56, R70.reuse, R40 ;  /* 0x000000463828723c */ /* 0x080fe20000001828 */
[----:B------:R-:W-:Y:S07]  /*a280*/  MUFU.EX2 R103, R103 ;  /* 0x0000006700677308 */ /* 0x000fee0000000800 */
[C---:B------:R-:W-:Y:S01]  /*a290*/  HMMA.16816.F32 R116, R52.reuse, R70, R116 ;  /* 0x000000463474723c */ /* 0x040fe20000001874 */
[----:B------:R-:W4:Y:S02]  /*a2a0*/  LDSM.16.MT88.4 R68, [R231+0x2100] ;  /* 0x00210000e744783b */ /* 0x000f240000004200 */
[----:B------:R-:W-:Y:S05]  /*a2b0*/  MUFU.EX2 R112, R112 ;  /* 0x0000007000707308 */ /* 0x000fea0000000800 */
[-C--:B-1----:R-:W-:Y:S05]  /*a2c0*/  HMMA.16816.F32 R120, R52, R64.reuse, R120 ;  /* 0x000000403478723c */ /* 0x082fea0000001878 */
[----:B------:R-:W-:Y:S03]  /*a2d0*/  MUFU.EX2 R113, R113 ;  /* 0x0000007100717308 */ /* 0x000fe60000000800 */
[C---:B------:R-:W-:Y:S07]  /*a2e0*/  HMMA.16816.F32 R124, R56.reuse, R64, R124 ;  /* 0x00000040387c723c */ /* 0x040fee000000187c */
[----:B------:R-:W-:Y:S01]  /*a2f0*/  MUFU.EX2 R114, R114 ;  /* 0x0000007200727308 */ /* 0x000fe20000000800 */
[-C--:B------:R-:W-:Y:S07]  /*a300*/  HMMA.16816.F32 R44, R56, R66.reuse, R44 ;  /* 0x00000042382c723c */ /* 0x080fee000000182c */
[----:B---3--:R-:W-:Y:S01]  /*a310*/  F2FP.PACK_AB R56, R190, R180 ;  /* 0x000000b4be38723e */ /* 0x008fe200000000ff */
[----:B------:R-:W-:Y:S01]  /*a320*/  HMMA.16816.F32 R128, R52, R66, R128 ;  /* 0x000000423480723c */ /* 0x000fe20000001880 */
[----:B------:R-:W1:Y:S01]  /*a330*/  LDSM.16.MT88.4 R64, [R230+0x2100] ;  /* 0x00210000e640783b */ /* 0x000e620000004200 */
[----:B------:R-:W-:Y:S02]  /*a340*/  MUFU.EX2 R115, R115 ;  /* 0x0000007300737308 */ /* 0x000fe40000000800 */
[----:B------:R-:W-:Y:S02]  /*a350*/  F2FP.PACK_AB R57, R188, R189 ;  /* 0x000000bdbc39723e */ /* 0x000fe400000000ff */
[----:B------:R-:W-:Y:S02]  /*a360*/  F2FP.PACK_AB R58, R82, R83 ;  /* 0x00000053523a723e */ /* 0x000fe400000000ff */
[----:B------:R-:W-:Y:S04]  /*a370*/  F2FP.PACK_AB R52, R198, R182 ;  /* 0x000000b6c634723e */ /* 0x000fe800000000ff */
[----:B------:R-:W-:Y:S01]  /*a380*/  F2FP.PACK_AB R53, R197, R181 ;  /* 0x000000b5c535723e */ /* 0x000fe200000000ff */
[----:B------:R-:W3:Y:S01]  /*a390*/  MUFU.EX2 R108, R108 ;  /* 0x0000006c006c7308 */ /* 0x000ee20000000800 */
[----:B------:R-:W-:Y:S02]  /*a3a0*/  F2FP.PACK_AB R54, R195, R196 ;  /* 0x000000c4c336723e */ /* 0x000fe400000000ff */
[----:B------:R-:W-:Y:S02]  /*a3b0*/  F2FP.PACK_AB R55, R191, R194 ;  /* 0x000000c2bf37723e */ /* 0x000fe400000000ff */
[----:B------:R-:W-:Y:S05]  /*a3c0*/  F2FP.PACK_AB R59, R80, R81 ;  /* 0x00000051503b723e */ /* 0x000fea00000000ff */
[-C--:B--2---:R-:W-:Y:S01]  /*a3d0*/  HMMA.16816.F32 R4, R52, R60.reuse, R4 ;  /* 0x0000003c3404723c */ /* 0x084fe20000001804 */
[----:B------:R-:W-:Y:S07]  /*a3e0*/  MUFU.EX2 R110, R110 ;  /* 0x0000006e006e7308 */ /* 0x000fee0000000800 */
[C---:B------:R-:W-:Y:S03]  /*a3f0*/  HMMA.16816.F32 R8, R56.reuse, R60, R8 ;  /* 0x0000003c3808723c */ /* 0x040fe60000001808 */
[----:B------:R-:W-:Y:S01]  /*a400*/  MUFU.EX2 R88, R88 ;  /* 0x0000005800587308 */ /* 0x000fe20000000800 */
[----:B---3--:R-:W-:Y:S04]  /*a410*/  F2FP.PACK_AB R186, R138, R108 ;  /* 0x0000006c8aba723e */ /* 0x008fe800000000ff */
[-C--:B------:R-:W-:Y:S05]  /*a420*/  HMMA.16816.F32 R12, R56, R62.reuse, R12 ;  /* 0x0000003e380c723c */ /* 0x080fea000000180c */
[----:B------:R-:W-:Y:S03]  /*a430*/  MUFU.EX2 R89, R89 ;  /* 0x0000005900597308 */ /* 0x000fe60000000800 */
[C---:B------:R-:W-:Y:S01]  /*a440*/  HMMA.16816.F32 R16, R52.reuse, R62, R16 ;  /* 0x0000003e3410723c */ /* 0x040fe20000001810 */
[----:B------:R-:W2:Y:S06]  /*a450*/  LDSM.16.MT88.4 R60, [R228+0x2900] ;  /* 0x00290000e43c783b */ /* 0x000eac0000004200 */
[----:B------:R-:W-:Y:S01]  /*a460*/  MUFU.EX2 R90, R90 ;  /* 0x0000005a005a7308 */ /* 0x000fe20000000800 */
[-C--:B----4-:R-:W-:Y:S08]  /*a470*/  HMMA.16816.F32 R20, R52, R68.reuse, R20 ;  /* 0x000000443414723c */ /* 0x090ff00000001814 */
[C---:B------:R-:W-:Y:S01]  /*a480*/  HMMA.16816.F32 R24, R56.reuse, R68, R24 ;  /* 0x000000443818723c */ /* 0x040fe20000001818 */
[----:B------:R-:W-:Y:S07]  /*a490*/  MUFU.EX2 R91, R91 ;  /* 0x0000005b005b7308 */ /* 0x000fee0000000800 */
[-C--:B------:R-:W-:Y:S03]  /*a4a0*/  HMMA.16816.F32 R28, R56, R70.reuse, R28 ;  /* 0x00000046381c723c */ /* 0x080fe6000000181c */
[----:B------:R-:W-:Y:S05]  /*a4b0*/  MUFU.EX2 R92, R92 ;  /* 0x0000005c005c7308 */ /* 0x000fea0000000800 */
[C---:B------:R-:W-:Y:S01]  /*a4c0*/  HMMA.16816.F32 R32, R52.reuse, R70, R32 ;  /* 0x000000463420723c */ /* 0x040fe20000001820 */
[----:B------:R-:W3:Y:S04]  /*a4d0*/  LDSM.16.MT88.4 R68, [R231+0x2900] ;  /* 0x00290000e744783b */ /* 0x000ee80000004200 */
[----:B------:R-:W4:Y:S03]  /*a4e0*/  MUFU.EX2 R93, R93 ;  /* 0x0000005d005d7308 */ /* 0x000f260000000800 */
[-C--:B------:R-:W-:Y:S07]  /*a4f0*/  HMMA.16816.F32 R36, R52, R72.reuse, R36 ;  /* 0x000000483424723c */ /* 0x080fee0000001824 */
[----:B------:R-:W-:Y:S01]  /*a500*/  MUFU.EX2 R94, R94 ;  /* 0x0000005e005e7308 */ /* 0x000fe20000000800 */
[C---:B------:R-:W-:Y:S08]  /*a510*/  HMMA.16816.F32 R48, R56.reuse, R72, R48 ;  /* 0x000000483830723c */ /* 0x040ff00000001830 */
[-C--:B------:R-:W-:Y:S01]  /*a520*/  HMMA.16816.F32 R40, R56, R74.reuse, R40 ;  /* 0x0000004a3828723c */ /* 0x080fe20000001828 */
[----:B------:R-:W5:Y:S07]  /*a530*/  MUFU.EX2 R95, R95 ;  /* 0x0000005f005f7308 */ /* 0x000f6e0000000800 */
[C---:B------:R-:W-:Y:S01]  /*a540*/  HMMA.16816.F32 R116, R52.reuse, R74, R116 ;  /* 0x0000004a3474723c */ /* 0x040fe20000001874 */
[----:B------:R-:W2:Y:S02]  /*a550*/  LDSM.16.MT88.4 R72, [R229+0x2900] ;  /* 0x00290000e548783b */ /* 0x000ea40000004200 */
[----:B------:R-:W-:Y:S05]  /*a560*/  MUFU.EX2 R104, R104 ;  /* 0x0000006800687308 */ /* 0x000fea0000000800 */
[-C--:B-1----:R-:W-:Y:S05]  /*a570*/  HMMA.16816.F32 R120, R52, R64.reuse, R120 ;  /* 0x000000403478723c */ /* 0x082fea0000001878 */
[----:B------:R-:W-:Y:S03]  /*a580*/  MUFU.EX2 R105, R105 ;  /* 0x0000006900697308 */ /* 0x000fe60000000800 */
[C---:B------:R-:W-:Y:S07]  /*a590*/  HMMA.16816.F32 R124, R56.reuse, R64, R124 ;  /* 0x00000040387c723c */ /* 0x040fee000000187c */
[----:B------:R-:W-:Y:S01]  /*a5a0*/  FADD.FTZ R64, R218, R134 ;  /* 0x00000086da407221 */ /* 0x000fe20000010000 */
[-C--:B------:R-:W-:Y:S01]  /*a5b0*/  HMMA.16816.F32 R44, R56, R66.reuse, R44 ;  /* 0x00000042382c723c */ /* 0x080fe2000000182c */
[----:B------:R-:W-:Y:S03]  /*a5c0*/  MUFU.EX2 R106, R106 ;  /* 0x0000006a006a7308 */ /* 0x000fe60000000800 */
[----:B------:R-:W-:Y:S03]  /*a5d0*/  FADD.FTZ R79, R221, R64 ;  /* 0x00000040dd4f7221 */ /* 0x000fe60000010000 */
[----:B----4-:R-:W-:Y:S01]  /*a5e0*/  F2FP.PACK_AB R58, R93, R92 ;  /* 0x0000005c5d3a723e */ /* 0x010fe200000000ff */
[----:B------:R-:W-:Y:S01]  /*a5f0*/  HMMA.16816.F32 R128, R52, R66, R128 ;  /* 0x000000423480723c */ /* 0x000fe20000001880 */
[----:B------:R-:W1:Y:S02]  /*a600*/  LDSM.16.MT88.4 R64, [R230+0x2900] ;  /* 0x00290000e640783b */ /* 0x000e640000004200 */
[----:B------:R-:W-:Y:S01]  /*a610*/  MUFU.EX2 R107, R107 ;  /* 0x0000006b006b7308 */ /* 0x000fe20000000800 */
[----:B------:R-:W-:Y:S01]  /*a620*/  FADD.FTZ R56, R215, R132 ;  /* 0x00000084d7387221 */ /* 0x000fe20000010000 */
[----:B-----5:R-:W-:Y:S01]  /*a630*/  F2FP.PACK_AB R59, R95, R94 ;  /* 0x0000005e5f3b723e */ /* 0x020fe200000000ff */
[----:B------:R-:W-:Y:S01]  /*a640*/  FADD.FTZ R57, R213, R133 ;  /* 0x00000085d5397221 */ /* 0x000fe20000010000 */
[----:B------:R-:W-:Y:S01]  /*a650*/  F2FP.PACK_AB R52, R85, R84 ;  /* 0x000000545534723e */ /* 0x000fe200000000ff */
[----:B------:R-:W-:Y:S01]  /*a660*/  FADD.FTZ R78, R220, R56 ;  /* 0x00000038dc4e7221 */ /* 0x000fe20000010000 */
[----:B------:R-:W-:Y:S03]  /*a670*/  F2FP.PACK_AB R53, R87, R86 ;  /* 0x000000565735723e */ /* 0x000fe600000000ff */
[----:B------:R-:W-:Y:S01]  /*a680*/  F2FP.PACK_AB R54, R97, R96 ;  /* 0x000000606136723e */ /* 0x000fe200000000ff */
[----:B------:R-:W-:Y:S01]  /*a690*/  FADD.FTZ R77, R219, R57 ;  /* 0x00000039db4d7221 */ /* 0x000fe20000010000 */
[----:B------:R-:W-:Y:S01]  /*a6a0*/  F2FP.PACK_AB R55, R99, R98 ;  /* 0x000000626337723e */ /* 0x000fe200000000ff */
[----:B------:R-:W-:Y:S01]  /*a6b0*/  FADD.FTZ R0, R143, R79 ;  /* 0x0000004f8f007221 */ /* 0x000fe20000010000 */
[----:B------:R-:W-:Y:S02]  /*a6c0*/  F2FP.PACK_AB R56, R89, R88 ;  /* 0x000000585938723e */ /* 0x000fe400000000ff */
[----:B------:R-:W-:Y:S01]  /*a6d0*/  F2FP.PACK_AB R57, R91, R90 ;  /* 0x0000005a5b39723e */ /* 0x000fe200000000ff */
[----:B------:R-:W-:Y:S01]  /*a6e0*/  FADD.FTZ R0, R148, R0 ;  /* 0x0000000094007221 */ /* 0x000fe20000010000 */
[----:B------:R-:W-:Y:S01]  /*a6f0*/  MOV R133, R135 ;  /* 0x0000008700857202 */ /* 0x000fe20000000f00 */
[-C--:B--2---:R-:W-:Y:S03]  /*a700*/  HMMA.16816.F32 R4, R52, R60.reuse, R4 ;  /* 0x0000003c3404723c */ /* 0x084fe60000001804 */
[----:B------:R-:W-:Y:S05]  /*a710*/  FADD.FTZ R0, R202, R0 ;  /* 0x00000000ca007221 */ /* 0x000fea0000010000 */
[C---:B------:R-:W-:Y:S01]  /*a720*/  HMMA.16816.F32 R8, R56.reuse, R60, R8 ;  /* 0x0000003c3808723c */ /* 0x040fe20000001808 */
[----:B------:R-:W2:Y:S07]  /*a730*/  MUFU.EX2 R60, R3 ;  /* 0x00000003003c7308 */ /* 0x000eae0000000800 */
[-C--:B------:R-:W-:Y:S08]  /*a740*/  HMMA.16816.F32 R12, R56, R62.reuse, R12 ;  /* 0x0000003e380c723c */ /* 0x080ff0000000180c */
[C---:B------:R-:W-:Y:S08]  /*a750*/  HMMA.16816.F32 R16, R52.reuse, R62, R16 ;  /* 0x0000003e3410723c */ /* 0x040ff00000001810 */
[-C--:B---3--:R-:W-:Y:S04]  /*a760*/  HMMA.16816.F32 R20, R52, R68.reuse, R20 ;  /* 0x000000443414723c */ /* 0x088fe80000001814 */
[----:B--2---:R-:W-:Y:S01]  /*a770*/  F2FP.PACK_AB R187, R60, R110 ;  /* 0x0000006e3cbb723e */ /* 0x004fe200000000ff */
[----:B------:R-:W-:Y:S03]  /*a780*/  FADD.FTZ R3, R151, R76 ;  /* 0x0000004c97037221 */ /* 0x000fe60000010000 */
[C---:B------:R-:W-:Y:S08]  /*a790*/  HMMA.16816.F32 R24, R56.reuse, R68, R24 ;  /* 0x000000443818723c */ /* 0x040ff00000001818 */
[-C--:B------:R-:W-:Y:S08]  /*a7a0*/  HMMA.16816.F32 R28, R56, R70.reuse, R28 ;  /* 0x00000046381c723c */ /* 0x080ff0000000181c */
[C---:B------:R-:W-:Y:S08]  /*a7b0*/  HMMA.16816.F32 R32, R52.reuse, R70, R32 ;  /* 0x000000463420723c */ /* 0x040ff00000001820 */
[-C--:B------:R-:W-:Y:S08]  /*a7c0*/  HMMA.16816.F32 R36, R52, R72.reuse, R36 ;  /* 0x000000483424723c */ /* 0x080ff00000001824 */
[C---:B------:R-:W-:Y:S08]  /*a7d0*/  HMMA.16816.F32 R48, R56.reuse, R72, R48 ;  /* 0x000000483830723c */ /* 0x040ff00000001830 */
[-C--:B------:R-:W-:Y:S08]  /*a7e0*/  HMMA.16816.F32 R40, R56, R74.reuse, R40 ;  /* 0x0000004a3828723c */ /* 0x080ff00000001828 */
[C---:B------:R-:W-:Y:S08]  /*a7f0*/  HMMA.16816.F32 R116, R52.reuse, R74, R116 ;  /* 0x0000004a3474723c */ /* 0x040ff00000001874 */
[-C--:B-1----:R-:W-:Y:S08]  /*a800*/  HMMA.16816.F32 R120, R52, R64.reuse, R120 ;  /* 0x000000403478723c */ /* 0x082ff00000001878 */
        /* <DEDUP_REMOVED lines=9> */
[----:B------:R-:W-:Y:S01]  /*a8a0*/  FADD.FTZ R56, R227, R3 ;  /* 0x00000003e3387221 */ /* 0x000fe20000010000 */
[----:B------:R-:W-:Y:S01]  /*a8b0*/  F2FP.PACK_AB R54, R113, R112 ;  /* 0x000000707136723e */ /* 0x000fe200000000ff */
[----:B------:R-:W-:Y:S01]  /*a8c0*/  FADD.FTZ R3, R158, R57 ;  /* 0x000000399e037221 */ /* 0x000fe20000010000 */
[----:B------:R-:W-:Y:S02]  /*a8d0*/  F2FP.PACK_AB R55, R115, R114 ;  /* 0x000000727337723e */ /* 0x000fe400000000ff */
[----:B------:R-:W-:Y:S01]  /*a8e0*/  F2FP.PACK_AB R184, R105, R104 ;  /* 0x0000006869b8723e */ /* 0x000fe200000000ff */
[----:B------:R-:W-:Y:S01]  /*a8f0*/  FADD.FTZ R3, R203, R3 ;  /* 0x00000003cb037221 */ /* 0x000fe20000010000 */
[----:B------:R-:W-:Y:S03]  /*a900*/  F2FP.PACK_AB R185, R107, R106 ;  /* 0x0000006a6bb9723e */ /* 0x000fe600000000ff */
[-C--:B------:R-:W-:Y:S01]  /*a910*/  HMMA.16816.F32 R144, R52, R152.reuse, R4 ;  /* 0x000000983490723c */ /* 0x080fe20000001804 */
[----:B------:R-:W1:Y:S07]  /*a920*/  LDSM.16.MT88.4 R4, [R229+0x3100] ;  /* 0x00310000e504783b */ /* 0x000e6e0000004200 */
[C---:B------:R-:W-:Y:S07]  /*a930*/  HMMA.16816.F32 R140, R184.reuse, R152, R8 ;  /* 0x00000098b88c723c */ /* 0x040fee0000001808 */
        /* <DEDUP_REMOVED lines=27> */
[----:B------:R-:W-:Y:S01]  /*aaf0*/  FADD.FTZ R14, R225, R3 ;  /* 0x00000003e10e7221 */ /* 0x000fe20000010000 */
[----:B------:R-:W2:Y:S01]  /*ab00*/  LDSM.16.MT88.4 R8, [R230+0x3100] ;  /* 0x00310000e608783b */ /* 0x000ea20000004200 */
        /* <DEDUP_REMOVED lines=72> */
[----:B------:R-:W-:Y:S02]  /*af90*/  FADD.FTZ R0, R60, R0 ;  /* 0x000000003c007221 */ /* 0x000fe40000010000 */
[----:B------:R-:W-:Y:S01]  /*afa0*/  FADD.FTZ R5, R114, R5 ;  /* 0x0000000572057221 */ /* 0x000fe20000010000 */
[----:B------:R1:W-:Y:S01]  /*afb0*/  STL [R1], R3 ;  /* 0x0000000301007387 */ /* 0x0003e20000100800 */
[----:B------:R-:W-:Y:S02]  /*afc0*/  FADD.FTZ R251, R113, R6 ;  /* 0x0000000671fb7221 */ /* 0x000fe40000010000 */
[----:B------:R-:W-:Y:S01]  /*afd0*/  FADD.FTZ R252, R115, R5 ;  /* 0x0000000573fc7221 */ /* 0x000fe20000010000 */
[----:B------:R2:W-:Y:S01]  /*afe0*/  STL [R1+0x4], R0 ;  /* 0x0000040001007387 */ /* 0x0005e20000100800 */
[----:B-1----:R-:W-:Y:S02]  /*aff0*/  MOV R3, R136 ;  /* 0x0000008800037202 */ /* 0x002fe40000000f00 */
[----:B--2---:R-:W-:Y:S01]  /*b000*/  MOV R0, R137 ;  /* 0x0000008900007202 */ /* 0x004fe20000000f00 */
[----:B------:R-:W-:-:S05]  /*b010*/  @P0 BRA `(.L_x_833) ;  /* 0xffffc1e000000947 */ /* 0x000fca000383ffff */
.L_x_832:
[----:B------:R-:W2:Y:S04]  /*b020*/  LDL.LU R10, [R1] ;  /* 0x00000000010a7983 */ /* 0x000ea80000300800 */
[----:B------:R-:W3:Y:S01]  /*b030*/  LDL.LU R9, [R1+0x4] ;  /* 0x0000040001097983 */ /* 0x000ee20000300800 */
[----:B------:R-:W-:-:S02]  /*b040*/  MOV R36, 0xff800000 ;  /* 0xff80000000247802 */ /* 0x000fc40000000f00 */
[----:B------:R-:W-:Y:S01]  /*b050*/  MOV R37, 0xff800000 ;  /* 0xff80000000257802 */ /* 0x000fe20000000f00 */
[----:B------:R-:W4:Y:S01]  /*b060*/  SHFL.BFLY PT, R5, R251, 0x2, 0x1f ;  /* 0x0c401f00fb057f89 */ /* 0x000f2200000e0000 */
[----:B------:R-:W-:Y:S02]  /*b070*/  MOV R38, 0xff800000 ;  /* 0xff80000000267802 */ /* 0x000fe40000000f00 */
[----:B------:R-:W-:Y:S01]  /*b080*/  MOV R39, 0xff800000 ;  /* 0xff80000000277802 */ /* 0x000fe20000000f00 */
[----:B------:R-:W1:Y:S01]  /*b090*/  SHFL.BFLY PT, R6, R252, 0x2, 0x1f ;  /* 0x0c401f00fc067f89 */ /* 0x000e6200000e0000 */
[----:B------:R-:W-:Y:S01]  /*b0a0*/  PLOP3.LUT P4, PT, PT, PT, PT, 0x8, 0x0 ;  /* 0x000000000000781c */ /* 0x000fe20003f8e170 */
[----:B----4-:R-:W-:Y:S02]  /*b0b0*/  FADD.FTZ R5, R5, R251 ;  /* 0x000000fb05057221 */ /* 0x010fe40000010000 */
[----:B-1----:R-:W-:-:S03]  /*b0c0*/  FADD.FTZ R6, R6, R252 ;  /* 0x000000fc06067221 */ /* 0x002fc60000010000 */
[----:B------:R-:W1:Y:S04]  /*b0d0*/  SHFL.BFLY PT, R0, R5, 0x1, 0x1f ;  /* 0x0c201f0005007f89 */ /* 0x000e6800000e0000 */
[----:B------:R-:W4:Y:S01]  /*b0e0*/  SHFL.BFLY PT, R4, R6, 0x1, 0x1f ;  /* 0x0c201f0006047f89 */ /* 0x000f2200000e0000 */
[----:B-1----:R-:W-:Y:S01]  /*b0f0*/  FADD.FTZ R5, R5, R0 ;  /* 0x0000000005057221 */ /* 0x002fe20000010000 */
[----:B------:R-:W-:Y:S01]  /*b100*/  MOV R0, RZ ;  /* 0x000000ff00007202 */ /* 0x000fe20000000f00 */
[----:B----4-:R-:W-:-:S03]  /*b110*/  FADD.FTZ R6, R6, R4 ;  /* 0x0000000406067221 */ /* 0x010fc60000010000 */
[----:B------:R-:W-:Y:S02]  /*b120*/  FSETP.NE.FTZ.AND P3, PT, R5, RZ, PT ;  /* 0x000000ff0500720b */ /* 0x000fe40003f75000 */
[----:B------:R-:W-:Y:S02]  /*b130*/  MOV R4, RZ ;  /* 0x000000ff00047202 */ /* 0x000fe40000000f00 */
[----:B------:R-:W-:-:S09]  /*b140*/  FSETP.NE.FTZ.AND P2, PT, R6, RZ, PT ;  /* 0x000000ff0600720b */ /* 0x000fd20003f55000 */
[----:B------:R-:W1:Y:S08]  /*b150*/  @P3 MUFU.RCP R0, R5 ;  /* 0x0000000500003308 */ /* 0x000e700000001000 */
[----:B------:R-:W4:Y:S01]  /*b160*/  @P2 MUFU.RCP R4, R6 ;  /* 0x0000000600042308 */ /* 0x000f220000001000 */
[----:B-1----:R-:W-:-:S07]  /*b170*/  FMUL.FTZ R144, R0, R144 ;  /* 0x0000009000907220 */ /* 0x002fce0000410000 */
[----:B------:R-:W1:Y:S01]  /*b180*/  @P3 MUFU.LG2 R11, R5 ;  /* 0x00000005000b3308 */ /* 0x000e620000000c00 */
        /* <DEDUP_REMOVED lines=15> */
[----:B------:R-:W-:Y:S01]  /*b280*/  MOV R0, RZ ;  /* 0x000000ff00007202 */ /* 0x000fe20000000f00 */
[C---:B----4-:R-:W-:Y:S02]  /*b290*/  FMUL.FTZ R146, R4.reuse, R146 ;  /* 0x0000009204927220 */ /* 0x050fe40000410000 */
        /* <DEDUP_REMOVED lines=16> */
[----:B-1----:R-:W-:Y:S01]  /*b3a0*/  @P3 FMUL.FTZ R11, R11, 0.69314718246459960938 ;  /* 0x3f3172180b0b3820 */ /* 0x002fe20000410000 */
[----:B--2---:R-:W1:Y:S04]  /*b3b0*/  SHFL.BFLY PT, R7, R10, 0x2, 0x1f ;  /* 0x0c401f000a077f89 */ /* 0x004e6800000e0000 */
[----:B---3--:R-:W2:Y:S01]  /*b3c0*/  SHFL.BFLY PT, R8, R9, 0x2, 0x1f ;  /* 0x0c401f0009087f89 */ /* 0x008ea200000e0000 */
[----:B-1----:R-:W-:Y:S02]  /*b3d0*/  FADD.FTZ R7, R7, R10 ;  /* 0x0000000a07077221 */ /* 0x002fe40000010000 */
[----:B------:R-:W-:-:S02]  /*b3e0*/  @P3 FMUL.FTZ R10, R4, c[0x0][0x2d0] ;  /* 0x0000b400040a3a20 */ /* 0x000fc40000410000 */
[----:B--2---:R-:W-:Y:S01]  /*b3f0*/  FADD.FTZ R8, R8, R9 ;  /* 0x0000000908087221 */ /* 0x004fe20000010000 */
[----:B------:R-:W1:Y:S01]  /*b400*/  SHFL.BFLY PT, R3, R7, 0x1, 0x1f ;  /* 0x0c201f0007037f89 */ /* 0x000e6200000e0000 */
[----:B------:R-:W-:-:S03]  /*b410*/  @P3 FFMA.FTZ R36, R10, R137, R11 ;  /* 0x000000890a243223 */ /* 0x000fc6000001000b */
[----:B------:R-:W2:Y:S01]  /*b420*/  SHFL.BFLY PT, R9, R8, 0x1, 0x1f ;  /* 0x0c201f0008097f89 */ /* 0x000ea200000e0000 */
[----:B-1----:R-:W-:Y:S01]  /*b430*/  FADD.FTZ R7, R7, R3 ;  /* 0x0000000307077221 */ /* 0x002fe20000010000 */
[----:B------:R-:W-:Y:S01]  /*b440*/  MOV R3, RZ ;  /* 0x000000ff00037202 */ /* 0x000fe20000000f00 */
[----:B--2---:R-:W-:-:S03]  /*b450*/  FADD.FTZ R8, R9, R8 ;  /* 0x0000000809087221 */ /* 0x004fc60000010000 */
[----:B------:R-:W-:Y:S01]  /*b460*/  FSETP.NE.FTZ.AND P1, PT, R7, RZ, PT ;  /* 0x000000ff0700720b */ /* 0x000fe20003f35000 */
[----:B------:R-:W1:Y:S01]  /*b470*/  @P2 MUFU.LG2 R9, R6 ;  /* 0x0000000600092308 */ /* 0x000e620000000c00 */
[----:B------:R-:W-:-:S11]  /*b480*/  FSETP.NE.FTZ.AND P0, PT, R8, RZ, PT ;  /* 0x000000ff0800720b */ /* 0x000fd60003f15000 */
[----:B------:R-:W2:Y:S01]  /*b490*/  @P1 MUFU.RCP R3, R7 ;  /* 0x0000000700031308 */ /* 0x000ea20000001000 */
[----:B-1----:R-:W-:-:S07]  /*b4a0*/  @P2 FMUL.FTZ R9, R9, 0.69314718246459960938 ;  /* 0x3f31721809092820 */ /* 0x002fce0000410000 */
[----:B------:R-:W1:Y:S08]  /*b4b0*/  @P0 MUFU.RCP R0, R8 ;  /* 0x0000000800000308 */ /* 0x000e700000001000 */
[----:B------:R-:W3:Y:S01]  /*b4c0*/  @P1 MUFU.LG2 R7, R7 ;  /* 0x0000000700071308 */ /* 0x000ee20000000c00 */
[C---:B--2---:R-:W-:Y:S02]  /*b4d0*/  FMUL.FTZ R140, R3.reuse, R140 ;  /* 0x0000008c038c7220 */ /* 0x044fe40000410000 */
[----:B------:R-:W-:-:S02]  /*b4e0*/  FMUL.FTZ R33, R3, R141 ;  /* 0x0000008d03217220 */ /* 0x000fc40000410000 */
[C---:B------:R-:W-:Y:S02]  /*b4f0*/  FMUL.FTZ R148, R3.reuse, R148 ;  /* 0x0000009403947220 */ /* 0x040fe40000410000 */
[C---:B------:R-:W-:Y:S01]  /*b500*/  FMUL.FTZ R32, R3.reuse, R149 ;  /* 0x0000009503207220 */ /* 0x040fe20000410000 */
[----:B------:R2:W4:Y:S01]  /*b510*/  @P0 MUFU.LG2 R6, R8 ;  /* 0x0000000800060308 */ /* 0x0005220000000c00 */
[C---:B------:R-:W-:Y:S02]  /*b520*/  FMUL.FTZ R160, R3.reuse, R160 ;  /* 0x000000a003a07220 */ /* 0x040fe40000410000 */
[C---:B------:R-:W-:Y:S02]  /*b530*/  FMUL.FTZ R28, R3.reuse, R161 ;  /* 0x000000a1031c7220 */ /* 0x040fe40000410000 */
[C---:B------:R-:W-:Y:S02]  /*b540*/  FMUL.FTZ R164, R3.reuse, R164 ;  /* 0x000000a403a47220 */ /* 0x040fe40000410000 */
[----:B------:R-:W-:-:S02]  /*b550*/  FMUL.FTZ R25, R3, R165 ;  /* 0x000000a503197220 */ /* 0x000fc40000410000 */
[C---:B------:R-:W-:Y:S02]  /*b560*/  FMUL.FTZ R176, R3.reuse, R176 ;  /* 0x000000b003b07220 */ /* 0x040fe40000410000 */
[C---:B------:R-:W-:Y:S02]  /*b570*/  FMUL.FTZ R22, R3.reuse, R177 ;  /* 0x000000b103167220 */ /* 0x040fe40000410000 */
[C---:B------:R-:W-:Y:S02]  /*b580*/  FMUL.FTZ R180, R3.reuse, R180 ;  /* 0x000000b403b47220 */ /* 0x040fe40000410000 */
[C---:B------:R-:W-:Y:S01]  /*b590*/  FMUL.FTZ R12, R3.reuse, R181 ;  /* 0x000000b5030c7220 */ /* 0x040fe20000410000 */
[----:B--2---:R-:W-:Y:S01]  /*b5a0*/  @P0 MOV R8, 0x3f317218 ;  /* 0x3f31721800080802 */ /* 0x004fe20000000f00 */
[C---:B------:R-:W-:Y:S02]  /*b5b0*/  FMUL.FTZ R124, R3.reuse, R124 ;  /* 0x0000007c037c7220 */ /* 0x040fe40000410000 */
[----:B------:R-:W-:-:S02]  /*b5c0*/  FMUL.FTZ R125, R3, R125 ;  /* 0x0000007d037d7220 */ /* 0x000fc40000410000 */
[C---:B------:R-:W-:Y:S02]  /*b5d0*/  FMUL.FTZ R184, R3.reuse, R184 ;  /* 0x000000b803b87220 */ /* 0x040fe40000410000 */
[----:B------:R-:W-:Y:S01]  /*b5e0*/  FMUL.FTZ R185, R3, R185 ;  /* 0x000000b903b97220 */ /* 0x000fe20000410000 */
[----:B------:R-:W-:Y:S01]  /*b5f0*/  @P2 MOV R3, 0x3f317218 ;  /* 0x3f31721800032802 */ /* 0x000fe20000000f00 */
[C---:B-1----:R-:W-:Y:S02]  /*b600*/  FMUL.FTZ R142, R0.reuse, R142 ;  /* 0x0000008e008e7220 */ /* 0x042fe40000410000 */
        /* <DEDUP_REMOVED lines=15> */
[----:B------:R-:W-:Y:S01]  /*b700*/  @P1 MOV R0, 0x3f317218 ;  /* 0x3f31721800001802 */ /* 0x000fe20000000f00 */
[----:B------:R-:W-:-:S02]  /*b710*/  @P2 FMUL.FTZ R5, R3, c[0x0][0x2d0] ;  /* 0x0000b40003052a20 */ /* 0x000fc40000410000 */
[----:B---3--:R-:W-:Y:S02]  /*b720*/  @P1 FMUL.FTZ R7, R7, 0.69314718246459960938 ;  /* 0x3f31721807071820 */ /* 0x008fe40000410000 */
[----:B------:R-:W-:Y:S02]  /*b730*/  @P1 FMUL.FTZ R3, R0, c[0x0][0x2d0] ;  /* 0x0000b40000031a20 */ /* 0x000fe40000410000 */
[----:B----4-:R-:W-:Y:S02]  /*b740*/  @P0 FMUL.FTZ R4, R6, 0.69314718246459960938 ;  /* 0x3f31721806040820 */ /* 0x010fe40000410000 */
[----:B------:R-:W-:Y:S02]  /*b750*/  @P0 FMUL.FTZ R0, R8, c[0x0][0x2d0] ;  /* 0x0000b40008000a20 */ /* 0x000fe40000410000 */
[----:B------:R-:W-:Y:S02]  /*b760*/  @P2 FFMA.FTZ R37, R5, R136, R9 ;  /* 0x0000008805252223 */ /* 0x000fe40000010009 */
[----:B------:R-:W-:-:S02]  /*b770*/  @P1 FFMA.FTZ R38, R3, R135, R7 ;  /* 0x0000008703261223 */ /* 0x000fc40000010007 */
[----:B------:R-:W-:Y:S02]  /*b780*/  @P0 FFMA.FTZ R39, R0, R2, R4 ;  /* 0x0000000200270223 */ /* 0x000fe40000010004 */
.L_x_816:
        /* <DEDUP_REMOVED lines=135> */
.L_x_837:
        /* <DEDUP_REMOVED lines=194> */
.L_x_836:
        /* <DEDUP_REMOVED lines=31> */
.L_x_838:
        /* <DEDUP_REMOVED lines=43> */
.L_x_840:
[----:B------:R-:W-:Y:S05]  /*d0c0*/  BSYNC B0 ;  /* 0x0000000000007941 */ /* 0x000fea0003800000 */
.L_x_839:
        /* <DEDUP_REMOVED lines=107> */
.L_x_841:
        /* <DEDUP_REMOVED lines=16> */
.L_x_1608:


//--------------------- .text._ZN7cutlass13device_kernelIN5flash19enable_sm80_to_sm89INS1_16FlashAttnFwdSm80INS1_25CollectiveMainloopFwdSm80ILi4ELi1ELb0EN4cute5tupleIJNS5_1CILi128EEENS7_ILi112EEENS7_ILi64EEEEEELi64ENS_6half_tEfNS_4arch4Sm80ELb0ELb0ELb0ELb1ELb1ELb1ELb1ELb0EEENS1_21CollectiveEpilogueFwdINS6_IJS8_SA_S9_EEENS6_IJNS7_ILi1EEESI_SI_EEESC_SE_Li128ELb1ELb1ELb0ELb0EEENS1_19SingleTileSchedulerILb1ELb0ELb1ELi128EEEEEEEEEvNT_6ParamsE --------------------------
	.section	.text._ZN7cutlass13device_kernelIN5flash19enable_sm80_to_sm89INS1_16FlashAttnFwdSm80INS1_25CollectiveMainloopFwdSm80ILi4ELi1ELb0EN4cute5tupleIJNS5_1CILi128EEENS7_ILi112EEENS7_ILi64EEEEEELi64ENS_6half_tEfNS_4arch4Sm80ELb0ELb0ELb0ELb1ELb1ELb1ELb1ELb0EEENS1_21CollectiveEpilogueFwdINS6_IJS8_SA_S9_EEENS6_IJNS7_ILi1EEESI_SI_EEESC_SE_Li128ELb1ELb1ELb0ELb0EEENS1_19SingleTileSchedulerILb1ELb0ELb1ELi128EEEEEEEEEvNT_6ParamsE,"ax",@progbits
	.sectioninfo	@"SHI_REGISTERS=255"
	.align	128
.text._ZN7cutlass13device_kernelIN5flash19enable_sm80_to_sm89INS1_16FlashAttnFwdSm80INS1_25CollectiveMainloopFwdSm80ILi4ELi1ELb0EN4cute5tupleIJNS5_1CILi128EEENS7_ILi112EEENS7_ILi64EEEEEELi64ENS_6half_tEfNS_4arch4Sm80ELb0ELb0ELb0ELb1ELb1ELb1ELb1ELb0EEENS1_21CollectiveEpilogueFwdINS6_IJS8_SA_S9_EEENS6_IJNS7_ILi1EEESI_SI_EEESC_SE_Li128ELb1ELb1ELb0ELb0EEENS1_19SingleTileSchedulerILb1ELb0ELb1ELi128EEEEEEEEEvNT_6ParamsE:
        .type           _ZN7cutlass13device_kernelIN5flash19enable_sm80_to_sm89INS1_16FlashAttnFwdSm80INS1_25CollectiveMainloopFwdSm80ILi4ELi1ELb0EN4cute5tupleIJNS5_1CILi128EEENS7_ILi112EEENS7_ILi64EEEEEELi64ENS_6half_tEfNS_4arch4Sm80ELb0ELb0ELb0ELb1ELb1ELb1ELb1ELb0EEENS1_21CollectiveEpilogueFwdINS6_IJS8_SA_S9_EEENS6_IJNS7_ILi1EEESI_SI_EEESC_SE_Li128ELb1ELb1ELb0ELb0EEENS1_19SingleTileSchedulerILb1ELb0ELb1ELi128EEEEEEEEEvNT_6ParamsE,@function
        .size           _ZN7cutlass13device_kernelIN5flash19enable_sm80_to_sm89INS1_16FlashAttnFwdSm80INS1_25CollectiveMainloopFwdSm80ILi4ELi1ELb0EN4cute5tupleIJNS5_1CILi128EEENS7_ILi112EEENS7_ILi64EEEEEELi64ENS_6half_tEfNS_4arch4Sm80ELb0ELb0ELb0ELb1ELb1ELb1ELb1ELb0EEENS1_21CollectiveEpilogueFwdINS6_IJS8_SA_S9_EEENS6_IJNS7_ILi1EEESI_SI_EEESC_SE_Li128ELb1ELb1ELb0ELb0EEENS1_19SingleTileSchedulerILb1ELb0ELb1ELi128EEEEEEEEEvNT_6ParamsE,(.L_x_1609 - _ZN7cutlass13device_kernelIN5flash19enable_sm80_to_sm89INS1_16FlashAttnFwdSm80INS1_25CollectiveMainloopFwdSm80ILi4ELi1ELb0EN4cute5tupleIJNS5_1CILi128EEENS7_ILi112EEENS7_ILi64EEEEEELi64ENS_6half_tEfNS_4arch4Sm80ELb0ELb0ELb0ELb1ELb1ELb1ELb1ELb0EEENS1_21CollectiveEpilogueFwdINS6_IJS8_SA_S9_EEENS6_IJNS7_ILi1EEESI_SI_EEESC_SE_Li128ELb1ELb1ELb0ELb0EEENS1_19SingleTileSchedulerILb1ELb0ELb1ELi128EEEEEEEEEvNT_6ParamsE)
        .other          _ZN7cutlass13device_kernelIN5flash19enable_sm80_to_sm89INS1_16FlashAttnFwdSm80INS1_25CollectiveMainloopFwdSm80ILi4ELi1ELb0EN4cute5tupleIJNS5_1CILi128EEENS7_ILi112EEENS7_ILi64EEEEEELi64ENS_6half_tEfNS_4arch4Sm80ELb0ELb0ELb0ELb1ELb1ELb1ELb1ELb0EEENS1_21CollectiveEpilogueFwdINS6_IJS8_SA_S9_EEENS6_IJNS7_ILi1EEESI_SI_EEESC_SE_Li128ELb1ELb1ELb0ELb0EEENS1_19SingleTileSchedulerILb1ELb0ELb1ELi128EEEEEEEEEvNT_6ParamsE,@"STO_CUDA_ENTRY STV_DEFAULT"
_ZN7cutlass13device_kernelIN5flash19enable_sm80_to_sm89INS1_16FlashAttnFwdSm80INS1_25CollectiveMainloopFwdSm80ILi4ELi1ELb0EN4cute5tupleIJNS5_1CILi128EEENS7_ILi112EEENS7_ILi64EEEEEELi64ENS_6half_tEfNS_4arch4Sm80ELb0ELb0ELb0ELb1ELb1ELb1ELb1ELb0EEENS1_21CollectiveEpilogueFwdINS6_IJS8_SA_S9_EEENS6_IJNS7_ILi1EEESI_SI_EEESC_SE_Li128ELb1ELb1ELb0ELb0EEENS1_19SingleTileSchedulerILb1ELb0ELb1ELi128EEEEEEEEEvNT_6ParamsE:
        /* <DEDUP_REMOVED lines=21> */
.L_x_843:
        /* <DEDUP_REMOVED lines=13> */
.L_x_845:
[----:B------:R-:W-:Y:S02]  /*0220*/  ULDC UR6, c[0x0][0x54c] ;  /* 0x0001530000067ab9 */ /* 0x000fe40000000800 */
.L_x_844:
[----:B------:R-:W-:Y:S02]  /*0230*/  ULDC UR4, c[0x0][0x548] ;  /* 0x0001520000047ab9 */ /* 0x000fe40000000800 */
[----:B------:R-:W-:-:S02]  /*0240*/  USHF.L.U32 UR5, UR16, 0x7, URZ ;  /* 0x0000000710057899 */ /* 0x000fc4000800063f */
[----:B------:R-:W-:-:S04]  /*0250*/  UIMAD UR4, UR6, UR4, URZ ;  /* 0x00000004060472a4 */ /* 0x000fc8000f8e023f */
[----:B------:R-:W-:-:S04]  /*0260*/  UISETP.GE.AND UP0, UPT, UR5, UR4, UPT ;  /* 0x000000040500728c */ /* 0x000fc8000bf06270 */
[----:B------:R-:W-:Y:S01]  /*0270*/  USEL UR20, UR20, 0xffffffff, !UP0 ;  /* 0xffffffff14147887 */ /* 0x000fe2000c000000 */
[----:B------:R-:W-:Y:S05]  /*0280*/  BRA `(.L_x_846) ;  /* 0x000001b000007947 */ /* 0x000fea0003800000 */
.L_x_842:
        /* <DEDUP_REMOVED lines=8> */
.L_x_847:
        /* <DEDUP_REMOVED lines=13> */
.L_x_849:
[----:B------:R-:W-:Y:S02]  /*03e0*/  ULDC UR6, c[0x0][0x54c] ;  /* 0x0001530000067ab9 */ /* 0x000fe40000000800 */
.L_x_848:
[----:B------:R-:W-:Y:S02]  /*03f0*/  ULDC UR4, c[0x0][0x548] ;  /* 0x0001520000047ab9 */ /* 0x000fe40000000800 */
[----:B------:R-:W-:-:S02]  /*0400*/  USHF.L.U32 UR5, UR16, 0x7, URZ ;  /* 0x0000000710057899 */ /* 0x000fc4000800063f */
[----:B------:R-:W-:-:S04]  /*0410*/  UIMAD UR4, UR6, UR4, URZ ;  /* 0x00000004060472a4 */ /* 0x000fc8000f8e023f */
[----:B------:R-:W-:-:S04]  /*0420*/  UISETP.GE.AND UP0, UPT, UR5, UR4, UPT ;  /* 0x000000040500728c */ /* 0x000fc8000bf06270 */
[----:B------:R-:W-:-:S06]  /*0430*/  USEL UR20, UR20, 0xffffffff, !UP0 ;  /* 0xffffffff14147887 */ /* 0x000fcc000c000000 */
.L_x_846:
        /* <DEDUP_REMOVED lines=64> */
.L_x_850:
        /* <DEDUP_REMOVED lines=10> */
.L_x_851:
[----:B------:R-:W-:Y:S05]  /*08e0*/  @!P4 BRA `(.L_x_852) ;  /* 0x000000500000c947 */ /* 0x000fea0003800000 */
[----:B-1--4-:R1:W4:Y:S04]  /*08f0*/  LDG.E R0, [R4.64] ;  /* 0x0000001604007981 */ /* 0x012328000c1e1900 */
[----:B-1-3--:R-:W3:Y:S01]  /*0900*/  LDG.E R4, [R4.64+0x4] ;  /* 0x0000041604047981 */ /* 0x00aee2000c1e1900 */
[----:B----4-:R-:W1:Y:S08]  /*0910*/  R2UR UR21, R0 ;  /* 0x00000000001573c2 */ /* 0x010e7000000e0000 */
[----:B---3--:R-:W1:Y:S02]  /*0920*/  R2UR UR5, R4 ;  /* 0x00000000040573c2 */ /* 0x008e6400000e0000 */
[----:B-1----:R-:W-:-:S06]  /*0930*/  UIADD3 UR21, -UR21, UR5, URZ ;  /* 0x0000000515157290 */ /* 0x002fcc000fffe13f */
.L_x_852:
        /* <DEDUP_REMOVED lines=77> */
[-C--:B------:R-:W-:Y:S01]  /*0e10*/  LEA.HI R90, R28, R247.reuse, RZ, 0x6 ;  /* 0x000000f71c5a7211 */ /* 0x080fe200078f30ff */
        /* <DEDUP_REMOVED lines=269> */
.L_x_900:
        /* <DEDUP_REMOVED lines=9> */
[--C-:B------:R-:W-:Y:S01]  /*1f80*/  IMAD.MOV.U32 R2, RZ, RZ, R3.reuse ;  /* 0x000000ffff027224 */ /* 0x100fe200078e0003 */
[----:B------:R-:W-:Y:S05]  /*1f90*/  ISETP.GT.OR P0, PT, R0, 0x6f, P0 ;  /* 0x0000006f0000780c */ /* 0x000fea0000704670 */
[----:B------:R-:W-:Y:S05]  /*1fa0*/  @P1 IMAD.HI.U32 R4, R3, c[0x0][0x2bc], RZ ;  /* 0x0000af0003041a27 */ /* 0x000fea00078e00ff */
        /* <DEDUP_REMOVED lines=8> */
[----:B------:R-:W-:Y:S01]  /*2030*/  SHF.R.S32.HI R117, RZ, 0x1f, R100 ;  /* 0x0000001fff757819 */ /* 0x000fe20000011464 */
[----:B------:R1:W2:Y:S04]  /*2040*/  @!P0 LDG.E R99, [R4.64] ;  /* 0x0000001604638981 */ /* 0x0002a8000c1e1900 */
[----:B------:R-:W-:Y:S01]  /*2050*/  BAR.SYNC.DEFER_BLOCKING 0x0 ;  /* 0x0000000000007b1d */ /* 0x000fe20000010000 */
[----:B-1----:R-:W-:Y:S04]  /*2060*/  IMAD R4, R117, c[0x0][0x1e0], RZ ;  /* 0x0000780075047a24 */ /* 0x002fe800078e02ff */
        /* <DEDUP_REMOVED lines=53> */
.L_x_858:
[----:B------:R-:W-:Y:S05]  /*23c0*/  BSYNC B0 ;  /* 0x0000000000007941 */ /* 0x000fea0003800000 */
.L_x_857:
        /* <DEDUP_REMOVED lines=39> */
.L_x_860:
[----:B------:R-:W-:Y:S05]  /*2640*/  BSYNC B0 ;  /* 0x0000000000007941 */ /* 0x000fea0003800000 */
.L_x_859:
        /* <DEDUP_REMOVED lines=40> */
.L_x_862:
[----:B------:R-:W-:Y:S05]  /*28d0*/  BSYNC B0 ;  /* 0x0000000000007941 */ /* 0x000fea0003800000 */
.L_x_861:
        /* <DEDUP_REMOVED lines=38> */
.L_x_864:
[----:B------:R-:W-:Y:S05]  /*2b40*/  BSYNC B0 ;  /* 0x0000000000007941 */ /* 0x000fea0003800000 */
.L_x_863:
        /* <DEDUP_REMOVED lines=74> */
.L_x_868:
[----:B------:R-:W-:Y:S05]  /*2ff0*/  BSYNC B0 ;  /* 0x0000000000007941 */ /* 0x000fea0003800000 */
.L_x_867:
        /* <DEDUP_REMOVED lines=57> */
.L_x_866:
[----:B------:R-:W-:Y:S05]  /*3390*/  BSYNC B1 ;  /* 0x0000000000017941 */ /* 0x000fea0003800000 */
.L_x_865:
        /* <DEDUP_REMOVED lines=62> */
.L_x_872:
[----:B------:R-:W-:Y:S05]  /*3780*/  BSYNC B0 ;  /* 0x0000000000007941 */ /* 0x000fea0003800000 */
.L_x_871:
        /* <DEDUP_REMOVED lines=57> */
.L_x_870:
[----:B------:R-:W-:Y:S05]  /*3b20*/  BSYNC B1 ;  /* 0x0000000000017941 */ /* 0x000fea0003800000 */
.L_x_869:
        /* <DEDUP_REMOVED lines=62> */
.L_x_876:
[----:B------:R-:W-:Y:S05]  /*3f10*/  BSYNC B0 ;  /* 0x0000000000007941 */ /* 0x000fea0003800000 */
.L_x_875:
        /* <DEDUP_REMOVED lines=57> */
.L_x_874:
[----:B------:R-:W-:Y:S05]  /*42b0*/  BSYNC B1 ;  /* 0x0000000000017941 */ /* 0x000fea0003800000 */
.L_x_873:
        /* <DEDUP_REMOVED lines=61> */
.L_x_879:
[----:B------:R-:W-:Y:S05]  /*4690*/  BSYNC B0 ;  /* 0x0000000000007941 */ /* 0x000fea0003800000 */
.L_x_878:
        /* <DEDUP_REMOVED lines=58> */
.L_x_856:
        /* <DEDUP_REMOVED lines=232> */
.L_x_881:
[----:B------:R-:W-:Y:S05]  /*58c0*/  BSYNC B0 ;  /* 0x0000000000007941 */ /* 0x000fea0003800000 */
.L_x_880:
        /* <DEDUP_REMOVED lines=118> */
.L_x_883:
[----:B------:R-:W-:Y:S05]  /*6030*/  BSYNC B0 ;  /* 0x0000000000007941 */ /* 0x000fea0003800000 */
.L_x_882:
        /* <DEDUP_REMOVED lines=118> */
.L_x_885:
[----:B------:R-:W-:Y:S05]  /*67a0*/  BSYNC B0 ;  /* 0x0000000000007941 */ /* 0x000fea0003800000 */
.L_x_884:
        /* <DEDUP_REMOVED lines=120> */
.L_x_855:
        /* <DEDUP_REMOVED lines=22> */
.L_x_887:
[----:B-123--:R-:W-:Y:S05]  /*7090*/  BSYNC B0 ;  /* 0x0000000000007941 */ /* 0x00efea0003800000 */
.L_x_886:
        /* <DEDUP_REMOVED lines=17> */
.L_x_889:
[----:B------:R-:W-:Y:S05]  /*71b0*/  BSYNC B0 ;  /* 0x0000000000007941 */ /* 0x000fea0003800000 */
.L_x_888:
[----:B------:R4:W1:Y:S01]  /*71c0*/  SHFL.IDX PT, R3, R88, 0x2, 0x1c1f ;  /* 0x005c1f0058037f89 */ /* 0x00086200000e0000 */
[----:B------:R-:W-:Y:S01]  /*71d0*/  ISETP.GE.AND P0, PT, R12, 0x41, PT ;  /* 0x000000410c00780c */ /* 0x000fe20003f06270 */
[----:B------:R-:W-:Y:S02]  /*71e0*/  BSSY B0, `(.L_x_890) ;  /* 0x000000f000007945 */ /* 0x000fe40003800000 */
[----:B------:R4:W3:Y:S10]  /*71f0*/  SHFL.IDX PT, R2, R89, 0x2, 0x1c1f ;  /* 0x005c1f0059027f89 */ /* 0x0008f400000e0000 */
[----:B------:R-:W-:-:S05]  /*7200*/  @!P0 BRA `(.L_x_891) ;  /* 0x000000c000008947 */ /* 0x000fca0003800000 */
[C---:B------:R-:W-:Y:S11]  /*7210*/  ISETP.GE.AND P1, PT, R20.reuse, c[0x0][0x1d4], PT ;  /* 0x0000750014007a0c */ /* 0x040ff60003f26270 */
[----:B------:R-:W-:Y:S02]  /*7220*/  @!UPT UIADD3 URZ, URZ, URZ, URZ ;  /* 0x0000003f3f3ff290 */ /* 0x000fe4000fffe03f */
[----:B--2---:R-:W2:Y:S01]  /*7230*/  @!P1 LDS.128 R8, [R91+0x5800] ;  /* 0x005800005b089984 */ /* 0x004ea20000000c00 */
[CC--:B---3--:R-:W-:Y:S04]  /*7240*/  @!P1 LEA R4, P0, R20.reuse, R2.reuse, 0x1 ;  /* 0x0000000214049211 */ /* 0x0c8fe800078008ff */
[-C--:B-1----:R-:W-:Y:S02]  /*7250*/  @!P1 LEA.HI.X R5, R20, R3.reuse, R21, 0x1, P0 ;  /* 0x0000000314059211 */ /* 0x082fe400000f0c15 */
[----:B------:R-:W-:Y:S11]  /*7260*/  ISETP.GE.AND P0, PT, R94, c[0x0][0x1d4], PT ;  /* 0x000075005e007a0c */ /* 0x000ff60003f06270 */
[----:B------:R-:W-:Y:S02]  /*7270*/  @!UPT UIADD3 URZ, URZ, URZ, URZ ;  /* 0x0000003f3f3ff290 */ /* 0x000fe4000fffe03f */
[C---:B------:R-:W-:Y:S04]  /*7280*/  @!P0 LEA R2, P2, R83.reuse, R2, 0x1 ;  /* 0x0000000253028211 */ /* 0x040fe800078408ff */
[----:B------:R-:W-:Y:S01]  /*7290*/  @!P0 LEA.HI.X R3, R83, R3, R93, 0x1, P2 ;  /* 0x0000000353038211 */ /* 0x000fe200010f0c5d */
[----:B--2---:R-:W-:Y:S04]  /*72a0*/  @!P1 ST.E.128 [R4.64], R8 ;  /* 0x0000000804009985 */ /* 0x004fe8000c101d16 */
[----:B------:R-:W1:Y:S04]  /*72b0*/  @!P0 LDS.128 R4, [R92+0x5800] ;  /* 0x005800005c048984 */ /* 0x000e680000000c00 */
[----:B-1----:R1:W-:Y:S02]  /*72c0*/  @!P0 ST.E.128 [R2.64], R4 ;  /* 0x0000000402008985 */ /* 0x0023e4000c101d16 */
.L_x_891:
[----:B------:R-:W-:Y:S05]  /*72d0*/  BSYNC B0 ;  /* 0x0000000000007941 */ /* 0x000fea0003800000 */
.L_x_890:
[----:B-1----:R1:W4:Y:S01]  /*72e0*/  SHFL.IDX PT, R3, R88, 0x3, 0x1c1f ;  /* 0x007c1f0058037f89 */ /* 0x00232200000e0000 */
[----:B------:R-:W-:Y:S03]  /*72f0*/  ISETP.GE.AND P0, PT, R12, 0x61, PT ;  /* 0x000000610c00780c */ /* 0x000fe60003f06270 */
[----:B---3--:R1:W3:Y:S10]  /*7300*/  SHFL.IDX PT, R2, R89, 0x3, 0x1c1f ;  /* 0x007c1f0059027f89 */ /* 0x0082f400000e0000 */
[----:B------:R-:W-:-:S05]  /*7310*/  @!P0 BRA `(.L_x_877) ;  /* 0x000000c000008947 */ /* 0x000fca0003800000 */
[C---:B------:R-:W-:Y:S11]  /*7320*/  ISETP.GE.AND P1, PT, R20.reuse, c[0x0][0x1d4], PT ;  /* 0x0000750014007a0c */ /* 0x040ff60003f26270 */
[----:B------:R-:W-:Y:S02]  /*7330*/  @!UPT UIADD3 URZ, URZ, URZ, URZ ;  /* 0x0000003f3f3ff290 */ /* 0x000fe4000fffe03f */
[----:B--2---:R-:W2:Y:S01]  /*7340*/  @!P1 LDS.128 R8, [R91+0x6800] ;  /* 0x006800005b089984 */ /* 0x004ea20000000c00 */
[CC--:B---3--:R-:W-:Y:S04]  /*7350*/  @!P1 LEA R4, P0, R20.reuse, R2.reuse, 0x1 ;  /* 0x0000000214049211 */ /* 0x0c8fe800078008ff */
[-C--:B----4-:R-:W-:Y:S02]  /*7360*/  @!P1 LEA.HI.X R5, R20, R3.reuse, R21, 0x1, P0 ;  /* 0x0000000314059211 */ /* 0x090fe400000f0c15 */
[----:B------:R-:W-:Y:S11]  /*7370*/  ISETP.GE.AND P0, PT, R94, c[0x0][0x1d4], PT ;  /* 0x000075005e007a0c */ /* 0x000ff60003f06270 */
[----:B------:R-:W-:Y:S02]  /*7380*/  @!UPT UIADD3 URZ, URZ, URZ, URZ ;  /* 0x0000003f3f3ff290 */ /* 0x000fe4000fffe03f */
[C---:B------:R-:W-:Y:S04]  /*7390*/  @!P0 LEA R2, P2, R83.reuse, R2, 0x1 ;  /* 0x0000000253028211 */ /* 0x040fe800078408ff */
[----:B------:R-:W-:Y:S01]  /*73a0*/  @!P0 LEA.HI.X R3, R83, R3, R93, 0x1, P2 ;  /* 0x0000000353038211 */ /* 0x000fe200010f0c5d */
[----:B--2---:R-:W-:Y:S04]  /*73b0*/  @!P1 ST.E.128 [R4.64], R8 ;  /* 0x0000000804009985 */ /* 0x004fe8000c101d16 */
[----:B------:R-:W2:Y:S04]  /*73c0*/  @!P0 LDS.128 R4, [R92+0x6800] ;  /* 0x006800005c048984 */ /* 0x000ea80000000c00 */
[----:B--2---:R2:W-:Y:S02]  /*73d0*/  @!P0 ST.E.128 [R2.64], R4 ;  /* 0x0000000402008985 */ /* 0x0045e4000c101d16 */
.L_x_877:
[----:B------:R-:W-:Y:S05]  /*73e0*/  BSYNC B2 ;  /* 0x0000000000027941 */ /* 0x000fea0003800000 */
.L_x_854:
[----:B--23--:R-:W-:Y:S01]  /*73f0*/  IMAD.U32 R2, RZ, RZ, UR6 ;  /* 0x00000006ff027e24 */ /* 0x00cfe2000f8e00ff */
        /* <DEDUP_REMOVED lines=103> */
[----:B----4-:R-:W-:Y:S07]  /*7a70*/  IADD3 R12, -R38, UR5, RZ ;  /* 0x00000005260c7c10 */ /* 0x010fee000fffe1ff */
[----:B------:R2:W-:Y:S08]  /*7a80*/  @P0 LDGSTS.E.BYPASS.LTC128B.128 [R90+0x3100], [R6.64], !P6 ;  /* 0x03100000065a0fae */ /* 0x0005f0000f101d56 */
[----:B------:R-:W0:Y:S01]  /*7a90*/  LDGDEPBAR ;  /* 0x00000000000079af */ /* 0x000e220000000000 */
[C---:B-----5:R-:W-:Y:S02]  /*7aa0*/  IMAD R4, R100.reuse, c[0x0][0x20c], R2 ;  /* 0x0000830064047a24 */ /* 0x060fe400078e0202 */
        /* <DEDUP_REMOVED lines=9> */
[C---:B---3--:R-:W-:Y:S04]  /*7b40*/  LEA R14, P0, R2.reuse, c[0x0][0x1f8], 0x1 ;  /* 0x00007e00020e7a11 */ /* 0x048fe800078008ff */
[----:B------:R-:W-:Y:S02]  /*7b50*/  LEA.HI.X R13, R2, c[0x0][0x1fc], R3, 0x1, P0 ;  /* 0x00007f00020d7a11 */ /* 0x000fe400000f0c03 */
        /* <DEDUP_REMOVED lines=16> */
.L_x_893:
[----:B------:R-:W-:Y:S05]  /*7c60*/  BSYNC B0 ;  /* 0x0000000000007941 */ /* 0x000fea0003800000 */
.L_x_892:
        /* <DEDUP_REMOVED lines=17> */
.L_x_895:
[----:B------:R-:W-:Y:S05]  /*7d80*/  BSYNC B0 ;  /* 0x0000000000007941 */ /* 0x000fea0003800000 */
.L_x_894:
        /* <DEDUP_REMOVED lines=17> */
.L_x_897:
[----:B------:R-:W-:Y:S05]  /*7ea0*/  BSYNC B0 ;  /* 0x0000000000007941 */ /* 0x000fea0003800000 */
.L_x_896:
[----:B-1--4-:R1:W4:Y:S01]  /*7eb0*/  SHFL.IDX PT, R3, R13, 0x3, 0x1c1f ;  /* 0x007c1f000d037f89 */ /* 0x01232200000e0000 */
[----:B------:R-:W-:Y:S01]  /*7ec0*/  ISETP.GE.AND P0, PT, R12, 0x61, PT ;  /* 0x000000610c00780c */ /* 0x000fe20003f06270 */
[----:B------:R-:W-:Y:S02]  /*7ed0*/  BSSY B0, `(.L_x_898) ;  /* 0x000000f000007945 */ /* 0x000fe40003800000 */
[----:B------:R1:W2:Y:S10]  /*7ee0*/  SHFL.IDX PT, R2, R14, 0x3, 0x1c1f ;  /* 0x007c1f000e027f89 */ /* 0x0002b400000e0000 */
[----:B------:R-:W-:-:S05]  /*7ef0*/  @!P0 BRA `(.L_x_899) ;  /* 0x000000c000008947 */ /* 0x000fca0003800000 */
[C---:B------:R-:W-:Y:S11]  /*7f00*/  ISETP.GE.AND P1, PT, R20.reuse, c[0x0][0x1d4], PT ;  /* 0x0000750014007a0c */ /* 0x040ff60003f26270 */
[----:B------:R-:W-:Y:S02]  /*7f10*/  @!UPT UIADD3 URZ, URZ, URZ, URZ ;  /* 0x0000003f3f3ff290 */ /* 0x000fe4000fffe03f */
[----:B------:R-:W5:Y:S01]  /*7f20*/  @!P1 LDS.128 R8, [R91+0x3000] ;  /* 0x003000005b089984 */ /* 0x000f620000000c00 */
[CC--:B--2---:R-:W-:Y:S04]  /*7f30*/  @!P1 LEA R4, P0, R20.reuse, R2.reuse, 0x1 ;  /* 0x0000000214049211 */ /* 0x0c4fe800078008ff */
        /* <DEDUP_REMOVED lines=8> */
.L_x_899:
[----:B------:R-:W-:Y:S05]  /*7fc0*/  BSYNC B0 ;  /* 0x0000000000007941 */ /* 0x000fea0003800000 */
.L_x_898:
[----:B------:R-:W-:Y:S02]  /*7fd0*/  UISETP.GT.AND UP0, UPT, UR6, UR7, UPT ;  /* 0x000000070600728c */ /* 0x000fe4000bf04270 */
[----:B------:R-:W-:Y:S04]  /*7fe0*/  UIADD3 UR6, UR6, -0x1, URZ ;  /* 0xffffffff06067890 */ /* 0x000fe8000fffe03f */
[----:B------:R-:W-:Y:S05]  /*7ff0*/  PLOP3.LUT P0, PT, PT, PT, UP0, 0x80, 0x0 ;  /* 0x000000000000781c */ /* 0x000fea0003f0f008 */
[----:B------:R-:W-:Y:S02]  /*8000*/  @UP0 USHF.R.S32.HI UR9, URZ, 0x1f, UR6 ;  /* 0x0000001f3f090899 */ /* 0x000fe40008011406 */
[----:B------:R-:W-:Y:S04]  /*8010*/  @UP0 UIMAD UR5, UR11, UR6, URZ ;  /* 0x000000060b0502a4 */ /* 0x000fe8000f8e023f */
[----:B------:R-:W-:Y:S02]  /*8020*/  @UP0 UIMAD UR5, UR9, UR24, UR5 ;  /* 0x00000018090502a4 */ /* 0x000fe4000f8e0205 */
[----:B--2---:R-:W-:Y:S02]  /*8030*/  @P0 IMAD.MOV.U32 R2, RZ, RZ, R130 ;  /* 0x000000ffff020224 */ /* 0x004fe400078e0082 */
[----:B----4-:R-:W-:Y:S04]  /*8040*/  @P0 IMAD.MOV.U32 R3, RZ, RZ, R127 ;  /* 0x000000ffff030224 */ /* 0x010fe800078e007f */
[----:B------:R-:W-:Y:S05]  /*8050*/  @P0 IMAD.WIDE.U32 R2, R145, UR6, R2 ;  /* 0x0000000691020c25 */ /* 0x000fea000f8e0002 */
[C---:B------:R-:W-:Y:S02]  /*8060*/  @P0 LEA R12, P1, R2.reuse, c[0x0][0x220], 0x1 ;  /* 0x00008800020c0a11 */ /* 0x040fe400078208ff */
[----:B------:R-:W-:Y:S04]  /*8070*/  @P0 IADD3 R3, R3, UR5, RZ ;  /* 0x0000000503030c10 */ /* 0x000fe8000fffe0ff */
[----:B-1-3--:R-:W-:Y:S02]  /*8080*/  @P0 LEA.HI.X R13, R2, c[0x0][0x224], R3, 0x1, P1 ;  /* 0x00008900020d0a11 */ /* 0x00afe400008f0c03 */
        /* <DEDUP_REMOVED lines=25> */
.L_x_853:
        /* <DEDUP_REMOVED lines=88> */
[--C-:B------:R-:W-:Y:S01]  /*87a0*/  IMAD R251, R70, 0x10, R40.reuse ;  /* 0x0000001046fb7824 */ /* 0x100fe200078e0228 */
        /* <DEDUP_REMOVED lines=70> */
[----:B-----5:R-:W-:Y:S01]  /*8c10*/  @!P0 LEA R2, P5, R44, R12, 0x1 ;  /* 0x0000000c2c028211 */ /* 0x020fe200078a08ff */
        /* <DEDUP_REMOVED lines=10> */
[C---:B-1----:R-:W-:Y:S01]  /*8cc0*/  @!P3 LEA R2, P0, R44.reuse, R10, 0x1 ;  /* 0x0000000a2c02b211 */ /* 0x042fe200078008ff */
        /* <DEDUP_REMOVED lines=60> */
[----:B------:R-:W-:Y:S01]  /*9090*/  SHF.R.S32.HI R47, RZ, 0x5, R138 ;  /* 0x00000005ff2f7819 */ /* 0x000fe2000001148a */
[----:B------:R-:W-:-:S02]  /*90a0*/  ULDC.64 UR4, c[0x0][0x210] ;  /* 0x0000840000047ab9 */ /* 0x000fc40000000a00 */
[----:B------:R-:W-:Y:S01]  /*90b0*/  IMAD R0, R45, c[0x0][0x1e0], RZ ;  /* 0x000078002d007a24 */ /* 0x000fe200078e02ff */
[----:B------:R-:W-:Y:S01]  /*90c0*/  UIMAD UR14, UR14, UR4, URZ ;  /* 0x000000040e0e72a4 */ /* 0x000fe2000f8e023f */
[----:B------:R-:W-:Y:S01]  /*90d0*/  IADD3 R68, -R40, UR11, RZ ;  /* 0x0000000b28447c10 */ /* 0x000fe2000fffe1ff */
[----:B------:R-:W-:Y:S01]  /*90e0*/  UIMAD.WIDE.U32 UR26, UR15, UR4, URZ ;  /* 0x000000040f1a72a5 */ /* 0x000fe2000f8e003f */
[----:B------:R-:W-:Y:S01]  /*90f0*/  IMAD R0, R250, c[0x0][0x1e4], R0 ;  /* 0x00007900fa007a24 */ /* 0x000fe200078e0200 */
[----:B------:R-:W-:Y:S01]  /*9100*/  UIMAD UR5, UR15, UR5, UR14 ;  /* 0x000000050f0572a4 */ /* 0x000fe2000f8e020e */
[C---:B------:R-:W-:Y:S02]  /*9110*/  ISETP.GE.AND P4, PT, R68.reuse, 0x11, PT ;  /* 0x000000114400780c */ /* 0x040fe40003f86270 */
[----:B------:R-:W-:Y:S01]  /*9120*/  ISETP.GE.AND P2, PT, R68, 0x21, PT ;  /* 0x000000214400780c */ /* 0x000fe20003f46270 */
[----:B----4-:R-:W-:Y:S01]  /*9130*/  IMAD.WIDE.U32 R2, R250, c[0x0][0x1e0], RZ ;  /* 0x00007800fa027a25 */ /* 0x010fe200078e00ff */
[C---:B------:R-:W-:Y:S01]  /*9140*/  ISETP.GE.AND P5, PT, R68.reuse, 0x31, PT ;  /* 0x000000314400780c */ /* 0x040fe20003fa6270 */
[----:B------:R-:W-:Y:S01]  /*9150*/  UIADD3 UR5, UR27, UR5, URZ ;  /* 0x000000051b057290 */ /* 0x000fe2000fffe03f */
[----:B------:R-:W-:Y:S01]  /*9160*/  ISETP.GE.AND P6, PT, R68, 0x41, PT ;  /* 0x000000414400780c */ /* 0x000fe20003fc6270 */
[----:B------:R-:W-:Y:S01]  /*9170*/  IMAD.IADD R3, R3, 0x1, R0 ;  /* 0x0000000103037824 */ /* 0x000fe200078e0200 */
[----:B-----5:R-:W-:-:S03]  /*9180*/  SHF.R.S32.HI R46, RZ, 0x1f, R249 ;  /* 0x0000001fff2e7819 */ /* 0x020fc600000114f9 */
[----:B------:R-:W-:-:S04]  /*9190*/  IMAD.WIDE.U32 R2, R249, c[0x0][0x1f0], R2 ;  /* 0x00007c00f9027a25 */ /* 0x000fc800078e0002 */
        /* <DEDUP_REMOVED lines=42> */
[C-C-:B--2---:R-:W-:Y:S01]  /*9440*/  @P5 LEA.HI.X R3, R44.reuse, R15, R245.reuse, 0x1, P4 ;  /* 0x0000000f2c035211 */ /* 0x144fe200020f0cf5 */
        /* <DEDUP_REMOVED lines=8> */
[C-C-:B--2---:R-:W-:Y:S01]  /*94d0*/  @P1 LEA.HI.X R5, R44.reuse, R16, R245.reuse, 0x1, P4 ;  /* 0x000000102c051211 */ /* 0x144fe200020f0cf5 */
        /* <DEDUP_REMOVED lines=20> */
.L_x_902:
        /* <DEDUP_REMOVED lines=47> */
.L_x_906:
[----:B------:R-:W-:Y:S05]  /*9910*/  BSYNC B0 ;  /* 0x0000000000007941 */ /* 0x000fea0003800000 */
.L_x_905:
        /* <DEDUP_REMOVED lines=88> */
.L_x_910:
[----:B------:R-:W-:Y:S05]  /*9ea0*/  BSYNC B0 ;  /* 0x0000000000007941 */ /* 0x000fea0003800000 */
.L_x_909:
        /* <DEDUP_REMOVED lines=41> */
.L_x_908:
[----:B------:R-:W-:Y:S05]  /*a140*/  BSYNC B1 ;  /* 0x0000000000017941 */ /* 0x000fea0003800000 */
.L_x_907:
        /* <DEDUP_REMOVED lines=45> */
.L_x_914:
[----:B------:R-:W-:Y:S05]  /*a420*/  BSYNC B0 ;  /* 0x0000000000007941 */ /* 0x000fea0003800000 */
.L_x_913:
        /* <DEDUP_REMOVED lines=41> */
.L_x_912:
[----:B------:R-:W-:Y:S05]  /*a6c0*/  BSYNC B1 ;  /* 0x0000000000017941 */ /* 0x000fea0003800000 */
.L_x_911:
        /* <DEDUP_REMOVED lines=45> */
.L_x_918:
[----:B------:R-:W-:Y:S05]  /*a9a0*/  BSYNC B0 ;  /* 0x0000000000007941 */ /* 0x000fea0003800000 */
.L_x_917:
        /* <DEDUP_REMOVED lines=41> */
.L_x_916:
[----:B------:R-:W-:Y:S05]  /*ac40*/  BSYNC B1 ;  /* 0x0000000000017941 */ /* 0x000fea0003800000 */
.L_x_915:
        /* <DEDUP_REMOVED lines=44> */
.L_x_921:
[----:B------:R-:W-:Y:S05]  /*af10*/  BSYNC B0 ;  /* 0x0000000000007941 */ /* 0x000fea0003800000 */
.L_x_920:
        /* <DEDUP_REMOVED lines=42> */
.L_x_904:
        /* <DEDUP_REMOVED lines=14> */
.L_x_923:
[----:B------:R-:W-:Y:S05]  /*b2a0*/  BSYNC B0 ;  /* 0x0000000000007941 */ /* 0x000fea0003800000 */
.L_x_922:
        /* <DEDUP_REMOVED lines=81> */
[----:B------:R-:W-:Y:S01]  /*b7c0*/  HADD2.F32 R5, -RZ, R35.H0_H0 ;  /* 0x20000023ff057230 */ /* 0x000fe20000004100 */
[-C--:B------:R-:W-:Y:S01]  /*b7d0*/  FFMA.FTZ R13, R18, R0.reuse, -R7 ;  /* 0x00000000120d7223 */ /* 0x080fe20000010807 */
[----:B------:R-:W-:Y:S01]  /*b7e0*/  HADD2.F32 R22, -RZ, R11.H0_H0 ;  /* 0x2000000bff167230 */ /* 0x000fe20000004100 */
[----:B------:R-:W-:Y:S01]  /*b7f0*/  FFMA.FTZ R9, R9, R0, R2 ;  /* 0x0000000009097223 */ /* 0x000fe20000010002 */
[----:B------:R-:W-:Y:S01]  /*b800*/  HADD2.F32 R0, -RZ, R35.H1_H1 ;  /* 0x30000023ff007230 */ /* 0x000fe20000004100 */
[----:B------:R-:W-:Y:S01]  /*b810*/  FFMA.FTZ R16, R15, R6, R8 ;  /* 0x000000060f107223 */ /* 0x000fe20000010008 */
[--C-:B------:R-:W-:Y:S01]  /*b820*/  HADD2.F32 R2, -RZ, R38.reuse.H0_H0 ;  /* 0x20000026ff027230 */ /* 0x100fe20000004100 */
[-C--:B------:R-:W-:Y:S01]  /*b830*/  FMUL.FTZ R8, R19, R5.reuse ;  /* 0x0000000513087220 */ /* 0x080fe20000410000 */
[----:B------:R-:W-:Y:S01]  /*b840*/  HADD2.F32 R6, -RZ, R37.H1_H1 ;  /* 0x30000025ff067230 */ /* 0x000fe20000004100 */
        /* <DEDUP_REMOVED lines=30> */
.L_x_925:
[----:B------:R-:W-:Y:S05]  /*ba30*/  BSYNC B0 ;  /* 0x0000000000007941 */ /* 0x000fea0003800000 */
.L_x_924:
        /* <DEDUP_REMOVED lines=55> */
[----:B------:R-:W-:Y:S01]  /*bdb0*/  HADD2.F32 R5, -RZ, R35.H0_H0 ;  /* 0x20000023ff057230 */ /* 0x000fe20000004100 */
[C---:B------:R-:W-:Y:S01]  /*bdc0*/  FFMA.FTZ R13, R0.reuse, R18, -R7 ;  /* 0x00000012000d7223 */ /* 0x040fe20000010807 */
[----:B------:R-:W-:Y:S01]  /*bdd0*/  HADD2.F32 R22, -RZ, R11.H0_H0 ;  /* 0x2000000bff167230 */ /* 0x000fe20000004100 */
[----:B------:R-:W-:Y:S01]  /*bde0*/  FFMA.FTZ R9, R0, R9, R2 ;  /* 0x0000000900097223 */ /* 0x000fe20000010002 */
[----:B------:R-:W-:Y:S01]  /*bdf0*/  HADD2.F32 R0, -RZ, R35.H1_H1 ;  /* 0x30000023ff007230 */ /* 0x000fe20000004100 */
[----:B------:R-:W-:Y:S01]  /*be00*/  FFMA.FTZ R16, R6, R15, R8 ;  /* 0x0000000f06107223 */ /* 0x000fe20000010008 */
[--C-:B------:R-:W-:Y:S01]  /*be10*/  HADD2.F32 R2, -RZ, R38.reuse.H0_H0 ;  /* 0x20000026ff027230 */ /* 0x100fe20000004100 */
[C---:B------:R-:W-:Y:S01]  /*be20*/  FMUL.FTZ R8, R5.reuse, R19 ;  /* 0x0000001305087220 */ /* 0x040fe20000410000 */
[----:B------:R-:W-:Y:S01]  /*be30*/  HADD2.F32 R6, -RZ, R37.H1_H1 ;  /* 0x30000025ff067230 */ /* 0x000fe20000004100 */
        /* <DEDUP_REMOVED lines=30> */
.L_x_927:
[----:B------:R-:W-:Y:S05]  /*c020*/  BSYNC B0 ;  /* 0x0000000000007941 */ /* 0x000fea0003800000 */
.L_x_926:
        /* <DEDUP_REMOVED lines=94> */
.L_x_929:
[----:B------:R-:W-:Y:S05]  /*c610*/  BSYNC B0 ;  /* 0x0000000000007941 */ /* 0x000fea0003800000 */
.L_x_928:
        /* <DEDUP_REMOVED lines=93> */
.L_x_919:
[----:B------:R-:W-:Y:S05]  /*cbf0*/  BSYNC B2 ;  /* 0x0000000000027941 */ /* 0x000fea0003800000 */
.L_x_903:
[----:B------:R-:W-:Y:S01]  /*cc00*/  SHF.R.S32.HI R7, RZ, 0x4, R43 ;  /* 0x00000004ff077819 */ /* 0x000fe2000001142b */
        /* <DEDUP_REMOVED lines=18> */
[----:B------:R-:W-:-:S02]  /*cd30*/  SHF.R.U32.HI R0, RZ, 0x3, R0 ;  /* 0x00000003ff007819 */ /* 0x000fc40000011600 */
[----:B------:R-:W-:Y:S02]  /*cd40*/  LOP3.LUT R8, R2, 0x8, R6, 0xf8, !PT ;  /* 0x0000000802087812 */ /* 0x000fe400078ef806 */
        /* <DEDUP_REMOVED lines=16> */
[----:B------:R-:W-:Y:S01]  /*ce50*/  IADD3 R244, R238, 0x800, RZ ;  /* 0x00000800eef47810 */ /* 0x000fe20007ffe0ff */
[----:B------:R-:W-:Y:S01]  /*ce60*/  IMAD R0, R250, c[0x0][0x20c], R0 ;  /* 0x00008300fa007a24 */ /* 0x000fe200078e0200 */
[C---:B------:R-:W-:Y:S01]  /*ce70*/  IADD3 R243, R238.reuse, 0x1000, RZ ;  /* 0x00001000eef37810 */ /* 0x040fe20007ffe0ff */
[----:B------:R-:W-:Y:S01]  /*ce80*/  IMAD R237, R3, 0x2, R234 ;  /* 0x0000000203ed7824 */ /* 0x000fe200078e02ea */
[C---:B------:R-:W-:Y:S01]  /*ce90*/  IADD3 R242, R238.reuse, 0x1800, RZ ;  /* 0x00001800eef27810 */ /* 0x040fe20007ffe0ff */
[----:B------:R-:W-:Y:S01]  /*cea0*/  IMAD.IADD R7, R7, 0x1, R0 ;  /* 0x0000000107077824 */ /* 0x000fe200078e0200 */
[----:B------:R-:W-:Y:S01]  /*ceb0*/  IADD3 R241, R238, 0x2000, RZ ;  /* 0x00002000eef17810 */ /* 0x000fe20007ffe0ff */
[----:B------:R-:W-:Y:S01]  /*cec0*/  IMAD R235, R4, 0x2, R234 ;  /* 0x0000000204eb7824 */ /* 0x000fe200078e02ea */
[C---:B------:R-:W-:Y:S01]  /*ced0*/  IADD3 R240, R238.reuse, 0x2800, RZ ;  /* 0x00002800eef07810 */ /* 0x040fe20007ffe0ff */
[----:B------:R-:W-:Y:S01]  /*cee0*/  IMAD.WIDE.U32 R6, R249, c[0x0][0x218], R6 ;  /* 0x00008600f9067a25 */ /* 0x000fe200078e0006 */
[----:B------:R-:W-:Y:S01]  /*cef0*/  IADD3 R239, R238, 0x3000, RZ ;  /* 0x00003000eeef7810 */ /* 0x000fe20007ffe0ff */
[----:B------:R-:W-:Y:S02]  /*cf00*/  LDSM.16.M88.4 R24, [R139+0x3900] ;  /* 0x003900008b18783b */ /* 0x000fe40000000200 */
        /* <DEDUP_REMOVED lines=20> */
[----:B------:R-:W-:Y:S01]  /*d050*/  LDSM.16.M88.4 R80, [R238+0x800] ;  /* 0x00080000ee50783b */ /* 0x000fe20000000200 */
[C---:B--2---:R-:W-:Y:S03]  /*d060*/  HMMA.16816.F32 R56, R8.reuse, R20, RZ ;  /* 0x000000140838723c */ /* 0x044fe600000018ff */
[----:B------:R-:W-:Y:S04]  /*d070*/  LDSM.16.M88.4 R84, [R238] ;  /* 0x00000000ee54783b */ /* 0x000fe80000000200 */
        /* <DEDUP_REMOVED lines=36> */
[----:B------:R-:W2:Y:S07]  /*d2c0*/  LDSM.16.M88.4 R32, [R238+0x2000] ;  /* 0x00200000ee20783b */ /* 0x000eae0000000200 */
[C---:B------:R-:W-:Y:S01]  /*d2d0*/  HMMA.16816.F32 R140, R12.reuse, R36, RZ ;  /* 0x000000240c8c723c */ /* 0x040fe200000018ff */
[----:B------:R-:W-:Y:S04]  /*d2e0*/  SHFL.IDX PT, R36, R2, 0x4, 0x181f ;  /* 0x00981f0002247f89 */ /* 0x000fe800000e0000 */
[----:B------:R-:W-:Y:S03]  /*d2f0*/  SHFL.IDX PT, R37, R0, 0x4, 0x181f ;  /* 0x00981f0000257f89 */ /* 0x000fe600000e0000 */
[C---:B------:R-:W-:Y:S08]  /*d300*/  HMMA.16816.F32 R180, R12.reuse, R38, RZ ;  /* 0x000000260cb4723c */ /* 0x040ff000000018ff */
[C---:B------:R-:W-:Y:S08]  /*d310*/  HMMA.16816.F32 R120, R12.reuse, R40, RZ ;  /* 0x000000280c78723c */ /* 0x040ff000000018ff */
[----:B------:R-:W-:Y:S01]  /*d320*/  HMMA.16816.F32 R116, R12, R42, RZ ;  /* 0x0000002a0c74723c */ /* 0x000fe200000018ff */
[----:B------:R-:W3:Y:S04]  /*d330*/  SHFL.IDX PT, R14, R2, 0x3, 0x181f ;  /* 0x00781f00020e7f89 */ /* 0x000ee800000e0000 */
[----:B------:R-:W4:Y:S02]  /*d340*/  SHFL.IDX PT, R15, R0, 0x3, 0x181f ;  /* 0x00781f00000f7f89 */ /* 0x000f2400000e0000 */
[----:B------:R-:W-:Y:S01]  /*d350*/  IADD3 R12, P2, R5, R246, RZ ;  /* 0x000000f6050c7210 */ /* 0x000fe20007f5e0ff */
[C---:B-1----:R-:W-:Y:S01]  /*d360*/  HMMA.16816.F32 R104, R16.reuse, R80, R56 ;  /* 0x000000501068723c */ /* 0x042fe20000001838 */
[----:B------:R-:W1:Y:S03]  /*d370*/  SHFL.IDX PT, R2, R2, 0x6, 0x181f ;  /* 0x00d81f0002027f89 */ /* 0x000e6600000e0000 */
[----:B------:R-:W-:Y:S01]  /*d380*/  IMAD.X R13, R9, 0x1, R245, P2 ;  /* 0x00000001090d7824 */ /* 0x000fe200010e06f5 */
[C---:B------:R-:W-:Y:S01]  /*d390*/  ISETP.LT.OR P2, PT, R68.reuse, 0x11, P0 ;  /* 0x000000114400780c */ /* 0x040fe20000741670 */
[----:B------:R-:W-:Y:S02]  /*d3a0*/  LDSM.16.M88.4 R8, [R237+0x7100] ;  /* 0x00710000ed08783b */ /* 0x000fe40000000200 */
[----:B--2---:R-:W-:Y:S02]  /*d3b0*/  HMMA.16816.F32 R44, R16, R32, R72 ;  /* 0x00000020102c723c */ /* 0x004fe40000001848 */
[----:B------:R-:W-:Y:S01]  /*d3c0*/  @!PT LDS RZ, [RZ] ;  /* 0x00000000fffff984 */ /* 0x000fe20000000800 */
[----:B------:R-:W-:Y:S01]  /*d3d0*/  @!PT LDS RZ, [RZ] ;  /* 0x00000000fffff984 */ /* 0x000fe20000000800 */
[----:B------:R-:W-:Y:S01]  /*d3e0*/  @!PT LDS RZ, [RZ] ;  /* 0x00000000fffff984 */ /* 0x000fe20000000800 */
[----:B------:R2:W-:Y:S01]  /*d3f0*/  LDGSTS.E.BYPASS.LTC128B.128 [R248+0x100], [R12.64], !P6 ;  /* 0x001000000cf87fae */ /* 0x0005e2000f101d56 */
[----:B------:R-:W-:-:S03]  /*d400*/  ISETP.LT.OR P6, PT, R68, 0x41, P0 ;  /* 0x000000414400780c */ /* 0x000fc600007c1670 */
[----:B------:R5:W1:Y:S02]  /*d410*/  SHFL.IDX PT, R5, R0, 0x6, 0x181f ;  /* 0x00d81f0000057f89 */ /* 0x000a6400000e0000 */
[----:B------:R-:W-:Y:S01]  /*d420*/  HMMA.16816.F32 R40, R16, R24, R88 ;  /* 0x000000181028723c */ /* 0x000fe20000001858 */
[----:B---3--:R-:W-:Y:S01]  /*d430*/  IADD3 R14, P1, R14, R246, RZ ;  /* 0x000000f60e0e7210 */ /* 0x008fe20007f3e0ff */
[----:B------:R3:W-:Y:S01]  /*d440*/  LDGSTS.E.BYPASS.LTC128B.128 [R248+0x900], [R6.64], !P2 ;  /* 0x0090000006f87fae */ /* 0x0007e2000d101d56 */
[----:B------:R-:W-:-:S03]  /*d450*/  ISETP.LT.OR P2, PT, R68, 0x31, P0 ;  /* 0x000000314400780c */ /* 0x000fc60000741670 */
[----:B----4-:R-:W-:Y:S01]  /*d460*/  IMAD.X R15, R15, 0x1, R245, P1 ;  /* 0x000000010f0f7824 */ /* 0x010fe200008e06f5 */
        /* <DEDUP_REMOVED lines=9> */
[-C--:B---3--:R-:W-:Y:S02]  /*d500*/  IADD3 R6, P1, R36, R246.reuse, RZ ;  /* 0x000000f624067210 */ /* 0x088fe40007f3e0ff */
[----:B------:R-:W-:Y:S02]  /*d510*/  IMAD.IADD R233, R139, 0x1, R0 ;  /* 0x000000018be97824 */ /* 0x000fe400078e0200 */
[----:B------:R-:W-:Y:S01]  /*d520*/  IMAD.IADD R232, R0, 0x1, R238 ;  /* 0x0000000100e87824 */ /* 0x000fe200078e02ee */
[----:B------:R-:W-:Y:S01]  /*d530*/  LOP3.LUT R0, R136, R137, RZ, 0xfc, !PT ;  /* 0x0000008988007212 */ /* 0x000fe200078efcff */
[--C-:B------:R-:W-:Y:S01]  /*d540*/  IMAD.X R7, R37, 0x1, R245.reuse, P1 ;  /* 0x0000000125077824 */ /* 0x100fe200008e06f5 */
[----:B--2---:R-:W-:Y:S01]  /*d550*/  IADD3 R12, P1, R22, R246, RZ ;  /* 0x000000f6160c7210 */ /* 0x004fe20007f3e0ff */
[----:B------:R-:W-:Y:S03]  /*d560*/  HMMA.16816.F32 R36, R16, R86, R112 ;  /* 0x000000561024723c */ /* 0x000fe60000001870 */
[----:B------:R1:W-:Y:S01]  /*d570*/  LDGSTS.E.BYPASS.LTC128B.128 [R248+0x2100], [R6.64], !P6 ;  /* 0x0210000006f87fae */ /* 0x0003e2000f101d56 */
[----:B------:R-:W-:Y:S01]  /*d580*/  IMAD.X R13, R23, 0x1, R245, P1 ;  /* 0x00000001170d7824 */ /* 0x000fe200008e06f5 */
[----:B------:R-:W-:-:S02]  /*d590*/  ISETP.LT.OR P1, PT, R68, 0x61, P0 ;  /* 0x000000614400780c */ /* 0x000fc40000721670 */
[----:B------:R-:W-:Y:S01]  /*d5a0*/  PLOP3.LUT P6, PT, PT, PT, UP0, 0x80, 0x0 ;  /* 0x000000000000781c */ /* 0x000fe20003fcf008 */
[C---:B------:R-:W-:Y:S01]  /*d5b0*/  HMMA.16816.F32 R92, R16.reuse, R28, R92 ;  /* 0x0000001c105c723c */ /* 0x040fe2000000185c */
[----:B------:R2:W-:Y:S07]  /*d5c0*/  LDGSTS.E.BYPASS.LTC128B.128 [R248+0x2900], [R12.64], !P4 ;  /* 0x029000000cf87fae */ /* 0x0005ee000e101d56 */
[C---:B------:R-:W-:Y:S08]  /*d5d0*/  HMMA.16816.F32 R124, R16.reuse, R82, R124 ;  /* 0x00000052107c723c */ /* 0x040ff0000000187c */
[----:B------:R-:W-:Y:S01]  /*d5e0*/  HMMA.16816.F32 R216, R16, R78, R128 ;  /* 0x0000004e10d8723c */ /* 0x000fe20000001880 */
[----:B-1----:R-:W-:-:S07]  /*d5f0*/  IADD3 R6, P0, R2, R246, RZ ;  /* 0x000000f602067210 */ /* 0x002fce0007f1e0ff */
[----:B------:R-:W-:Y:S01]  /*d600*/  HMMA.16816.F32 R200, R16, R50, R132 ;  /* 0x0000003210c8723c */ /* 0x000fe20000001884 */
[----:B------:R-:W-:-:S05]  /*d610*/  IMAD.X R7, R5, 0x1, R245, P0 ;  /* 0x0000000105077824 */ /* 0x000fca00000e06f5 */
[----:B------:R1:W-:Y:S02]  /*d620*/  LDGSTS.E.BYPASS.LTC128B.128 [R248+0x3100], [R6.64], !P1 ;  /* 0x0310000006f87fae */ /* 0x0003e4000c901d56 */
[C---:B------:R-:W-:Y:S02]  /*d630*/  HMMA.16816.F32 R112, R16.reuse, R34, R156 ;  /* 0x000000221070723c */ /* 0x040fe4000000189c */
[----:B----4-:R-:W-:Y:S04]  /*d640*/  LDSM.16.M88.4 R20, [R235+0x9100] ;  /* 0x00910000eb14783b */ /* 0x010fe80000000200 */
[----:B------:R-:W3:Y:S02]  /*d650*/  LDSM.16.M88.4 R72, [R233+0x3900] ;  /* 0x00390000e948783b */ /* 0x000ee40000000200 */
[C---:B------:R-:W-:Y:S02]  /*d660*/  HMMA.16816.F32 R196, R16.reuse, R30, R160 ;  /* 0x0000001e10c4723c */ /* 0x040fe400000018a0 */
[----:B------:R-:W4:Y:S04]  /*d670*/  LDSM.16.M88.4 R56, [R233+0x5900] ;  /* 0x00590000e938783b */ /* 0x000f280000000200 */
[----:B------:R-:W5:Y:S02]  /*d680*/  LDSM.16.M88.4 R88, [R233+0x6900] ;  /* 0x00690000e958783b */ /* 0x000f640000000200 */
[----:B------:R-:W-:Y:S02]  /*d690*/  HMMA.16816.F32 R176, R16, R26, R176 ;  /* 0x0000001a10b0723c */ /* 0x000fe400000018b0 */
[----:B------:R-:W1:Y:S04]  /*d6a0*/  LDSM.16.M88.4 R60, [R233+0x5100] ;  /* 0x00510000e93c783b */ /* 0x000e680000000200 */
        /* <DEDUP_REMOVED lines=26> */
[----:B------:R-:W2:Y:S07]  /*d850*/  LDSM.16.M88.4 R36, [R232+0x1800] ;  /* 0x00180000e824783b */ /* 0x000eae0000000200 */
[C---:B----4-:R-:W-:Y:S01]  /*d860*/  HMMA.16816.F32 R144, R20.reuse, R56, R44 ;  /* 0x000000381490723c */ /* 0x050fe2000000182c */
[----:B------:R-:W3:Y:S07]  /*d870*/  LDSM.16.M88.4 R44, [R232+0x800] ;  /* 0x00080000e82c783b */ /* 0x000eee0000000200 */
[----:B-----5:R-:W-:Y:S01]  /*d880*/  HMMA.16816.F32 R132, R20, R88, R40 ;  /* 0x000000581484723c */ /* 0x020fe20000001828 */
[----:B------:R-:W4:Y:S01]  /*d890*/  LDSM.16.M88.4 R40, [R232+0x1000] ;  /* 0x00100000e828783b */ /* 0x000f220000000200 */
[----:B------:R-:W-:-:S06]  /*d8a0*/  DEPBAR.LE SB0, 0x0 ;  /* 0x000080000000791a */ /* 0x000fcc0000000000 */
[C---:B-1----:R-:W-:Y:S08]  /*d8b0*/  HMMA.16816.F32 R148, R20.reuse, R60, R96 ;  /* 0x0000003c1494723c */ /* 0x042ff00000001860 */
[C---:B------:R-:W-:Y:S08]  /*d8c0*/  HMMA.16816.F32 R156, R20.reuse, R64, R100 ;  /* 0x00000040149c723c */ /* 0x040ff00000001864 */
[----:B------:R-:W-:Y:S08]  /*d8d0*/  HMMA.16816.F32 R140, R20, R52, R92 ;  /* 0x00000034148c723c */ /* 0x000ff0000000185c */
        /* <DEDUP_REMOVED lines=22> */
[C---:B--2---:R-:W-:Y:S08]  /*da40*/  HMMA.16816.F32 R164, R8.reuse, R36, R148 ;  /* 0x0000002408a4723c */ /* 0x044ff00000001894 */
[C---:B------:R-:W-:Y:S08]  /*da50*/  HMMA.16816.F32 R168, R8.reuse, R48, R168 ;  /* 0x0000003008a8723c */ /* 0x040ff000000018a8 */
[C---:B------:R-:W-:Y:S08]  /*da60*/  HMMA.16816.F32 R128, R8.reuse, R50, R128 ;  /* 0x000000320880723c */ /* 0x040ff00000001880 */
[----:B------:R-:W-:Y:S08]  /*da70*/  HMMA.16816.F32 R148, R8, R38, R116 ;  /* 0x000000260894723c */ /* 0x000ff00000001874 */
[C---:B------:R-:W-:Y:S08]  /*da80*/  HMMA.16816.F32 R100, R12.reuse, R48, R100 ;  /* 0x000000300c64723c */ /* 0x040ff00000001864 */
[C---:B------:R-:W-:Y:S08]  /*da90*/  HMMA.16816.F32 R96, R12.reuse, R50, R96 ;  /* 0x000000320c60723c */ /* 0x040ff00000001860 */
[C---:B------:R-:W-:Y:S08]  /*daa0*/  HMMA.16816.F32 R72, R12.reuse, R36, R72 ;  /* 0x000000240c48723c */ /* 0x040ff00000001848 */
[----:B------:R-:W-:Y:S08]  /*dab0*/  HMMA.16816.F32 R68, R12, R38, R68 ;  /* 0x000000260c44723c */ /* 0x000ff00000001844 */
[C---:B---3--:R-:W-:Y:S08]  /*dac0*/  HMMA.16816.F32 R160, R8.reuse, R44, R160 ;  /* 0x0000002c08a0723c */ /* 0x048ff000000018a0 */
[C---:B------:R-:W-:Y:S08]  /*dad0*/  HMMA.16816.F32 R124, R8.reuse, R46, R124 ;  /* 0x0000002e087c723c */ /* 0x040ff0000000187c */
[C---:B------:R-:W-:Y:S08]  /*dae0*/  HMMA.16816.F32 R172, R8.reuse, R24, R132 ;  /* 0x0000001808ac723c */ /* 0x040ff00000001884 */
[----:B------:R-:W-:Y:S08]  /*daf0*/  HMMA.16816.F32 R104, R8, R26, R104 ;  /* 0x0000001a0868723c */ /* 0x000ff00000001868 */
[C---:B------:R-:W-:Y:S08]  /*db00*/  HMMA.16816.F32 R92, R12.reuse, R44, R92 ;  /* 0x0000002c0c5c723c */ /* 0x040ff0000000185c */
[C---:B------:R-:W-:Y:S08]  /*db10*/  HMMA.16816.F32 R48, R12.reuse, R46, R84 ;  /* 0x0000002e0c30723c */ /* 0x040ff00000001854 */
[----:B------:R-:W-:Y:S07]  /*db20*/  HMMA.16816.F32 R36, R12, R24, R20 ;  /* 0x000000180c24723c */ /* 0x000fee0000001814 */
[----:B------:R-:W-:Y:S01]  /*db30*/  P2R R20, PR, RZ, 0x40 ;  /* 0x00000040ff147803 */ /* 0x000fe20000000000 */
[C---:B----4-:R-:W-:Y:S08]  /*db40*/  HMMA.16816.F32 R156, R8.reuse, R40, R156 ;  /* 0x00000028089c723c */ /* 0x050ff0000000189c */
        /* <DEDUP_REMOVED lines=77> */
.L_x_930:
[----:B------:R-:W-:Y:S01]  /*e020*/  LOP3.LUT R2, R138, 0xffffffe0, RZ, 0xc0, !PT ;  /* 0xffffffe08a027812 */ /* 0x000fe200078ec0ff */
[----:B-1----:R-:W-:Y:S01]  /*e030*/  IMAD.MOV.U32 R6, RZ, RZ, -0x2 ;  /* 0xfffffffeff067424 */ /* 0x002fe200078e00ff */
[----:B------:R-:W-:Y:S01]  /*e040*/  STL [R1+0x34], R241 ;  /* 0x000034f101007387 */ /* 0x000fe20000100800 */
[----:B------:R-:W-:Y:S02]  /*e050*/  SHF.L.U32 R228, R0, 0x1, RZ ;  /* 0x0000000100e47819 */ /* 0x000fe400000006ff */
[----:B------:R-:W-:Y:S01]  /*e060*/  IMAD.IADD R2, R247, 0x1, -R2 ;  /* 0x00000001f7027824 */ /* 0x000fe200078e0a02 */
[----:B------:R-:W-:Y:S02]  /*e070*/  STL [R1+0x30], R240 ;  /* 0x000030f001007387 */ /* 0x000fe40000100800 */
[----:B------:R-:W-:-:S02]  /*e080*/  IMAD R229, R4, 0x2, R228 ;  /* 0x0000000204e57824 */ /* 0x000fc400078e02e4 */
[----:B------:R-:W-:Y:S01]  /*e090*/  SHF.R.S32.HI R5, RZ, 0x1f, R2 ;  /* 0x0000001fff057819 */ /* 0x000fe20000011402 */
[----:B------:R-:W-:Y:S01]  /*e0a0*/  STL [R1+0x2c], R239 ;  /* 0x00002cef01007387 */ /* 0x000fe20000100800 */
[----:B------:R-:W-:Y:S02]  /*e0b0*/  IMAD R231, R3, 0x2, R228 ;  /* 0x0000000203e77824 */ /* 0x000fe400078e02e4 */
[----:B------:R-:W-:Y:S01]  /*e0c0*/  LEA.HI R5, R5, R2, RZ, 0x2 ;  /* 0x0000000205057211 */ /* 0x000fe200078f10ff */
[----:B------:R1:W-:Y:S01]  /*e0d0*/  STL [R1+0x28], R238 ;  /* 0x000028ee01007387 */ /* 0x0003e20000100800 */
[----:B------:R-:W-:Y:S02]  /*e0e0*/  IMAD R230, R3, 0x2, R229 ;  /* 0x0000000203e67824 */ /* 0x000fe400078e02e5 */
[----:B------:R-:W-:Y:S01]  /*e0f0*/  LOP3.LUT R5, R5, 0x7ffffffc, RZ, 0xc0, !PT ;  /* 0x7ffffffc05057812 */ /* 0x000fe200078ec0ff */
[----:B------:R-:W-:Y:S04]  /*e100*/  STL [R1+0x24], R237 ;  /* 0x000024ed01007387 */ /* 0x000fe80000100800 */
[----:B------:R-:W-:Y:S01]  /*e110*/  IMAD.IADD R2, R2, 0x1, -R5 ;  /* 0x0000000102027824 */ /* 0x000fe200078e0a05 */
[----:B------:R-:W-:Y:S03]  /*e120*/  STL [R1+0x20], R236 ;  /* 0x000020ec01007387 */ /* 0x000fe60000100800 */
[----:B------:R-:W-:Y:S01]  /*e130*/  IMAD R2, R2, R6, UR11 ;  /* 0x0000000b02027e24 */ /* 0x000fe2000f8e0206 */
[----:B------:R-:W-:Y:S04]  /*e140*/  STL [R1+0x1c], R235 ;  /* 0x00001ceb01007387 */ /* 0x000fe80000100800 */
[C---:B------:R-:W-:Y:S01]  /*e150*/  ISETP.GT.AND P0, PT, R2.reuse, RZ, PT ;  /* 0x000000ff0200720c */ /* 0x040fe20003f04270 */
[----:B------:R-:W-:Y:S01]  /*e160*/  STL [R1+0x18], R234 ;  /* 0x000018ea01007387 */ /* 0x000fe20000100800 */
[----:B------:R-:W-:-:S02]  /*e170*/  ISETP.GT.AND P1, PT, R2, 0x1, PT ;  /* 0x000000010200780c */ /* 0x000fc40003f24270 */
[----:B------:R-:W-:Y:S01]  /*e180*/  ISETP.GT.AND P2, PT, R2, 0x8, PT ;  /* 0x000000080200780c */ /* 0x000fe20003f44270 */
[----:B------:R-:W-:Y:S01]  /*e190*/  STL [R1+0x14], R233 ;  /* 0x000014e901007387 */ /* 0x000fe20000100800 */
[----:B------:R-:W-:Y:S02]  /*e1a0*/  FSEL R10, R100, -INF , P0 ;  /* 0xff800000640a7808 */ /* 0x000fe40000000000 */
[----:B------:R-:W-:Y:S01]  /*e1b0*/  FSEL R29, R101, -INF , P1 ;  /* 0xff800000651d7808 */ /* 0x000fe20000800000 */
[----:B------:R2:W-:Y:S01]  /*e1c0*/  STL [R1+0x10], R232 ;  /* 0x000010e801007387 */ /* 0x0005e20000100800 */
[----:B------:R-:W-:Y:S02]  /*e1d0*/  FSEL R16, R170, -INF , P0 ;  /* 0xff800000aa107808 */ /* 0x000fe40000000000 */
[----:B------:R-:W-:Y:S01]  /*e1e0*/  FSEL R12, R168, -INF , P0 ;  /* 0xff800000a80c7808 */ /* 0x000fe20000000000 */
[----:B------:R-:W-:Y:S01]  /*e1f0*/  STL [R1+0xc], R139 ;  /* 0x00000c8b01007387 */ /* 0x000fe20000100800 */
[----:B------:R-:W-:-:S02]  /*e200*/  FSEL R32, R102, -INF , P0 ;  /* 0xff80000066207808 */ /* 0x000fc40000000000 */
[----:B------:R-:W-:Y:S01]  /*e210*/  FSEL R13, R169, -INF , P1 ;  /* 0xff800000a90d7808 */ /* 0x000fe20000800000 */
[----:B------:R-:W0:Y:S01]  /*e220*/  LDGDEPBAR ;  /* 0x00000000000079af */ /* 0x000e220000000000 */
[----:B------:R-:W-:Y:S02]  /*e230*/  ISETP.GT.AND P0, PT, R2, 0x9, PT ;  /* 0x000000090200780c */ /* 0x000fe40003f04270 */
[----:B------:R-:W-:Y:S02]  /*e240*/  FSEL R30, R96, -INF , P2 ;  /* 0xff800000601e7808 */ /* 0x000fe40001000000 */
[----:B------:R-:W-:Y:S02]  /*e250*/  FMNMX.FTZ R5, R10, R29, !PT ;  /* 0x0000001d0a057209 */ /* 0x000fe40007810000 */
[----:B------:R-:W-:Y:S02]  /*e260*/  FSEL R17, R171, -INF , P1 ;  /* 0xff800000ab117808 */ /* 0x000fe40000800000 */
[----:B------:R-:W-:-:S02]  /*e270*/  FSEL R33, R103, -INF , P1 ;  /* 0xff80000067217808 */ /* 0x000fc40000800000 */
[----:B------:R-:W-:Y:S02]  /*e280*/  FSEL R14, R128, -INF , P2 ;  /* 0xff800000800e7808 */ /* 0x000fe40001000000 */
[----:B------:R-:W-:Y:S02]  /*e290*/  ISETP.GT.AND P1, PT, R2, 0x10, PT ;  /* 0x000000100200780c */ /* 0x000fe40003f24270 */
[----:B------:R-:W-:Y:S02]  /*e2a0*/  FSEL R31, R97, -INF , P0 ;  /* 0xff800000611f7808 */ /* 0x000fe40000000000 */
[----:B------:R-:W-:Y:S02]  /*e2b0*/  FMNMX.FTZ R6, R12, R13, !PT ;  /* 0x0000000d0c067209 */ /* 0x000fe40007810000 */
[----:B------:R-:W-:Y:S02]  /*e2c0*/  FMNMX.FTZ R5, R30, R5, !PT ;  /* 0x000000051e057209 */ /* 0x000fe40007810000 */
[----:B------:R-:W-:-:S02]  /*e2d0*/  FSEL R18, R130, -INF , P2 ;  /* 0xff80000082127808 */ /* 0x000fc40001000000 */
[----:B------:R-:W-:Y:S02]  /*e2e0*/  FSEL R34, R98, -INF , P2 ;  /* 0xff80000062227808 */ /* 0x000fe40001000000 */
[----:B------:R-:W-:Y:S02]  /*e2f0*/  FSEL R15, R129, -INF , P0 ;  /* 0xff800000810f7808 */ /* 0x000fe40000000000 */
[----:B------:R-:W-:Y:S02]  /*e300*/  ISETP.GT.AND P2, PT, R2, 0x11, PT ;  /* 0x000000110200780c */ /* 0x000fe40003f44270 */
        /* <DEDUP_REMOVED lines=12> */
[----:B------:R-:W-:Y:S02]  /*e3d0*/  ISETP.GT.AND P1, PT, R2, 0x19, PT ;  /* 0x000000190200780c */ /* 0x000fe40003f24270 */
[----:B------:R-:W-:Y:S02]  /*e3e0*/  FSEL R87, R126, -INF , P0 ;  /* 0xff8000007e577808 */ /* 0x000fe40000000000 */
[----:B------:R-:W-:-:S02]  /*e3f0*/  FSEL R80, R124, -INF , P0 ;  /* 0xff8000007c507808 */ /* 0x000fc40000000000 */
[----:B------:R-:W-:Y:S02]  /*e400*/  FSEL R117, R50, -INF , P0 ;  /* 0xff80000032757808 */ /* 0x000fe40000000000 */
[----:B------:R-:W-:Y:S02]  /*e410*/  FSEL R91, R48, -INF , P0 ;  /* 0xff800000305b7808 */ /* 0x000fe40000000000 */
[----:B------:R-:W-:Y:S02]  /*e420*/  FSEL R41, R161, -INF , P2 ;  /* 0xff800000a1297808 */ /* 0x000fe40001000000 */
[----:B------:R-:W-:Y:S02]  /*e430*/  ISETP.GT.AND P0, PT, R2, 0x21, PT ;  /* 0x000000210200780c */ /* 0x000fe40003f04270 */
        /* <DEDUP_REMOVED lines=11> */
[----:B------:R-:W-:Y:S02]  /*e4f0*/  ISETP.GT.AND P1, PT, R2, 0x28, PT ;  /* 0x000000280200780c */ /* 0x000fe40003f24270 */
[----:B------:R-:W-:Y:S02]  /*e500*/  FSEL R133, R47, -INF , P0 ;  /* 0xff8000002f857808 */ /* 0x000fe40000000000 */
[----:B------:R-:W-:-:S02]  /*e510*/  FSEL R129, R45, -INF , P0 ;  /* 0xff8000002d817808 */ /* 0x000fc40000000000 */
[----:B------:R-:W-:Y:S02]  /*e520*/  FMNMX.FTZ R6, R41, R6, !PT ;  /* 0x0000000629067209 */ /* 0x000fe40007810000 */
[----:B------:R-:W-:Y:S02]  /*e530*/  FMNMX.FTZ R5, R91, R5, !PT ;  /* 0x000000055b057209 */ /* 0x000fe40007810000 */
        /* <DEDUP_REMOVED lines=8> */
[----:B------:R-:W-:Y:S02]  /*e5c0*/  FSEL R159, R74, -INF , P0 ;  /* 0xff8000004a9f7808 */ /* 0x000fe40000000000 */
[----:B------:R-:W-:-:S02]  /*e5d0*/  FSEL R131, R72, -INF , P0 ;  /* 0xff80000048837808 */ /* 0x000fc40000000000 */
[----:B------:R-:W-:Y:S02]  /*e5e0*/  ISETP.GT.AND P0, PT, R2, 0x40, PT ;  /* 0x000000400200780c */ /* 0x000fe40003f04270 */
[----:B------:R-:W-:Y:S02]  /*e5f0*/  FMNMX.FTZ R6, R84, R6, !PT ;  /* 0x0000000654067209 */ /* 0x000fe40007810000 */
        /* <DEDUP_REMOVED lines=29> */
[C---:B------:R-:W-:Y:S02]  /*e7d0*/  ISETP.GT.AND P1, PT, R2.reuse, 0x50, PT ;  /* 0x000000500200780c */ /* 0x040fe40003f24270 */
[----:B------:R-:W-:Y:S02]  /*e7e0*/  ISETP.GT.AND P0, PT, R2, 0x59, PT ;  /* 0x000000590200780c */ /* 0x000fe40003f04270 */
[----:B------:R-:W-:Y:S02]  /*e7f0*/  FMNMX.FTZ R7, R28, R7, !PT ;  /* 0x000000071c077209 */ /* 0x000fe40007810000 */
        /* <DEDUP_REMOVED lines=40> */
[----:B--2---:R-:W-:Y:S02]  /*ea80*/  FSEL R232, R38, -INF , P0 ;  /* 0xff80000026e87808 */ /* 0x004fe40000000000 */
[----:B------:R-:W-:Y:S02]  /*ea90*/  FSEL R234, R36, -INF , P0 ;  /* 0xff80000024ea7808 */ /* 0x000fe40000000000 */
[----:B------:R-:W-:Y:S02]  /*eaa0*/  FMNMX.FTZ R7, R86, R7, !PT ;  /* 0x0000000756077209 */ /* 0x000fe40007810000 */
[----:B------:R-:W-:-:S02]  /*eab0*/  ISETP.GT.AND P4, PT, R2, 0x48, PT ;  /* 0x000000480200780c */ /* 0x000fc40003f84270 */
[C---:B------:R-:W-:Y:S02]  /*eac0*/  ISETP.GT.AND P2, PT, R2.reuse, 0x61, PT ;  /* 0x000000610200780c */ /* 0x040fe40003f44270 */
[C---:B------:R-:W-:Y:S02]  /*ead0*/  ISETP.GT.AND P1, PT, R2.reuse, 0x68, PT ;  /* 0x000000680200780c */ /* 0x040fe40003f24270 */
[----:B------:R-:W-:Y:S02]  /*eae0*/  ISETP.GT.AND P0, PT, R2, 0x69, PT ;  /* 0x000000690200780c */ /* 0x000fe40003f04270 */
        /* <DEDUP_REMOVED lines=13> */
[----:B------:R-:W-:Y:S02]  /*ebc0*/  FSEL R180, R145, -INF , P6 ;  /* 0xff80000091b47808 */ /* 0x000fe40003000000 */
[----:B------:R-:W-:-:S02]  /*ebd0*/  FSEL R145, R60, -INF , P4 ;  /* 0xff8000003c917808 */ /* 0x000fc40002000000 */
        /* <DEDUP_REMOVED lines=27> */
[----:B------:R-:W-:Y:S02]  /*ed90*/  FSEL R192, R37, -INF , P2 ;  /* 0xff80000025c07808 */ /* 0x000fe40001000000 */
[----:B------:R-:W-:Y:S02]  /*eda0*/  FMNMX.FTZ R2, R210, R2, !PT ;  /* 0x00000002d2027209 */ /* 0x000fe40007810000 */
[----:B------:R-:W-:-:S02]  /*edb0*/  FMNMX.FTZ R5, R234, R5, !PT ;  /* 0x00000005ea057209 */ /* 0x000fc40007810000 */
[----:B------:R-:W-:Y:S02]  /*edc0*/  FSEL R183, R114, -INF , P4 ;  /* 0xff80000072b77808 */ /* 0x000fe40002000000 */
        /* <DEDUP_REMOVED lines=35> */
[----:B------:R-:W-:Y:S02]  /*f000*/  FMNMX.FTZ R6, R173, R6, !PT ;  /* 0x00000006ad067209 */ /* 0x000fe40007810000 */
[----:B------:R-:W-:-:S02]  /*f010*/  FMNMX.FTZ R7, R169, R7, !PT ;  /* 0x00000007a9077209 */ /* 0x000fc40007810000 */
[----:B-1----:R-:W-:Y:S02]  /*f020*/  FMNMX.FTZ R5, R5, R9, !PT ;  /* 0x0000000905057209 */ /* 0x002fe40007810000 */
[----:B------:R-:W-:Y:S02]  /*f030*/  FMNMX.FTZ R6, R172, R6, !PT ;  /* 0x00000006ac067209 */ /* 0x000fe40007810000 */
[----:B------:R-:W-:Y:S01]  /*f040*/  FSEL R186, R67, -INF , P6 ;  /* 0xff80000043ba7808 */ /* 0x000fe20003000000 */
[----:B------:R-:W1:Y:S01]  /*f050*/  SHFL.BFLY PT, R137, R5, 0x1, 0x1f ;  /* 0x0c201f0005897f89 */ /* 0x000e6200000e0000 */
[----:B------:R-:W-:Y:S02]  /*f060*/  FMNMX.FTZ R7, R187, R7, !PT ;  /* 0x00000007bb077209 */ /* 0x000fe40007810000 */
[----:B--2---:R-:W-:Y:S01]  /*f070*/  FMNMX.FTZ R2, R2, R8, !PT ;  /* 0x0000000802027209 */ /* 0x004fe20007810000 */
[----:B------:R-:W2:Y:S01]  /*f080*/  SHFL.BFLY PT, R9, R6, 0x2, 0x1f ;  /* 0x0c401f0006097f89 */ /* 0x000ea200000e0000 */
[----:B------:R-:W-:-:S02]  /*f090*/  FSEL R201, R62, -INF , P4 ;  /* 0xff8000003ec97808 */ /* 0x000fc40002000000 */
[----:B------:R-:W-:Y:S01]  /*f0a0*/  FMNMX.FTZ R7, R186, R7, !PT ;  /* 0x00000007ba077209 */ /* 0x000fe20007810000 */
[----:B------:R-:W3:Y:S01]  /*f0b0*/  SHFL.BFLY PT, R135, R2, 0x1, 0x1f ;  /* 0x0c201f0002877f89 */ /* 0x000ee200000e0000 */
[----:B------:R-:W-:Y:S02]  /*f0c0*/  FSEL R203, R39, -INF , P2 ;  /* 0xff80000027cb7808 */ /* 0x000fe40001000000 */
[----:B------:R-:W-:Y:S01]  /*f0d0*/  FMNMX.FTZ R7, R201, R7, !PT ;  /* 0x00000007c9077209 */ /* 0x000fe20007810000 */
[----:B------:R-:W-:Y:S01]  /*f0e0*/  LDSM.16.MT88.4 R36, [R230+0x100] ;  /* 0x00010000e624783b */ /* 0x000fe20000004200 */
[----:B------:R-:W-:Y:S02]  /*f0f0*/  FSEL R161, R26, -INF , P1 ;  /* 0xff8000001aa17808 */ /* 0x000fe40000800000 */
[----:B------:R-:W-:Y:S02]  /*f100*/  FMNMX.FTZ R7, R202, R7, !PT ;  /* 0x00000007ca077209 */ /* 0x000fe40007810000 */
[----:B------:R-:W-:-:S02]  /*f110*/  FSEL R237, R27, -INF , P0 ;  /* 0xff8000001bed7808 */ /* 0x000fc40000000000 */
[----:B------:R-:W-:Y:S01]  /*f120*/  FMNMX.FTZ R7, R252, R7, !PT ;  /* 0x00000007fc077209 */ /* 0x000fe20007810000 */
[----:B------:R-:W-:Y:S01]  /*f130*/  LDSM.16.MT88.4 R24, [R229+0x100] ;  /* 0x00010000e518783b */ /* 0x000fe20000004200 */
[----:B------:R-:W-:Y:S02]  /*f140*/  ISETP.NE.AND P6, PT, R20, RZ, PT ;  /* 0x000000ff1400720c */ /* 0x000fe40003fc5270 */
[----:B------:R-:W-:Y:S01]  /*f150*/  FMNMX.FTZ R7, R191, R7, !PT ;  /* 0x00000007bf077209 */ /* 0x000fe20007810000 */
[----:B------:R-:W-:Y:S01]  /*f160*/  LDSM.16.MT88.4 R20, [R228+0x100] ;  /* 0x00010000e414783b */ /* 0x000fe20000004200 */
[----:B-1----:R-:W-:Y:S02]  /*f170*/  FMNMX.FTZ R137, R5, R137, !PT ;  /* 0x0000008905897209 */ /* 0x002fe40007810000 */
[----:B------:R-:W-:Y:S02]  /*f180*/  FMNMX.FTZ R7, R190, R7, !PT ;  /* 0x00000007be077209 */ /* 0x000fe40007810000 */
[----:B--2---:R-:W-:-:S02]  /*f190*/  FMNMX.FTZ R9, R6, R9, !PT ;  /* 0x0000000906097209 */ /* 0x004fc40007810000 */
[----:B------:R-:W-:Y:S01]  /*f1a0*/  FMNMX.FTZ R5, R193, R7, !PT ;  /* 0x00000007c1057209 */ /* 0x000fe20007810000 */
[C---:B------:R-:W-:Y:S01]  /*f1b0*/  FMUL.FTZ R7, R137.reuse, c[0x0][0x2d0] ;  /* 0x0000b40089077a20 */ /* 0x040fe20000410000 */
[----:B---3--:R-:W-:Y:S01]  /*f1c0*/  FMNMX.FTZ R135, R2, R135, !PT ;  /* 0x0000008702877209 */ /* 0x008fe20007810000 */
[----:B------:R-:W-:Y:S01]  /*f1d0*/  SHFL.BFLY PT, R11, R9, 0x1, 0x1f ;  /* 0x0c201f00090b7f89 */ /* 0x000fe200000e0000 */
[----:B------:R-:W-:Y:S02]  /*f1e0*/  FMNMX.FTZ R2, R232, R5, !PT ;  /* 0x00000005e8027209 */ /* 0x000fe40007810000 */
[----:B------:R-:W-:Y:S01]  /*f1f0*/  FSETP.NEU.FTZ.AND P2, PT, R137, -INF , PT ;  /* 0xff8000008900780b */ /* 0x000fe20003f5d000 */
[----:B------:R-:W-:Y:S01]  /*f200*/  FMUL.FTZ R6, R135, c[0x0][0x2d0] ;  /* 0x0000b40087067a20 */ /* 0x000fe20000410000 */
[----:B------:R-:W-:Y:S02]  /*f210*/  FMNMX.FTZ R2, R203, R2, !PT ;  /* 0x00000002cb027209 */ /* 0x000fe40007810000 */
[----:B------:R-:W-:-:S02]  /*f220*/  FSEL R7, R7, RZ, P2 ;  /* 0x000000ff07077208 */ /* 0x000fc40001000000 */
[----:B------:R-:W-:Y:S02]  /*f230*/  FMNMX.FTZ R8, R161, R2, !PT ;  /* 0x00000002a1087209 */ /* 0x000fe40007810000 */
[----:B------:R-:W-:Y:S01]  /*f240*/  FSETP.NEU.FTZ.AND P1, PT, R135, -INF , PT ;  /* 0xff8000008700780b */ /* 0x000fe20003f3d000 */
[----:B------:R-:W-:Y:S01]  /*f250*/  FFMA.FTZ R2, R10, c[0x0][0x2d0], -R7 ;  /* 0x0000b4000a027a23 */ /* 0x000fe20000010807 */
[----:B------:R-:W-:Y:S02]  /*f260*/  FMNMX.FTZ R8, R237, R8, !PT ;  /* 0x00000008ed087209 */ /* 0x000fe40007810000 */
[----:B------:R-:W-:Y:S01]  /*f270*/  FSEL R6, R6, RZ, P1 ;  /* 0x000000ff06067208 */ /* 0x000fe20000800000 */
[----:B------:R1:W-:Y:S02]  /*f280*/  MUFU.EX2 R165, R2 ;  /* 0x0000000200a57308 */ /* 0x0003e40000000800 */
[----:B------:R-:W2:Y:S02]  /*f290*/  SHFL.BFLY PT, R10, R8, 0x2, 0x1f ;  /* 0x0c401f00080a7f89 */ /* 0x000ea400000e0000 */
[----:B------:R-:W-:-:S04]  /*f2a0*/  FFMA.FTZ R5, R13, c[0x0][0x2d0], -R6 ;  /* 0x0000b4000d057a23 */ /* 0x000fc80000010806 */
        /* <DEDUP_REMOVED lines=61> */
[----:B-1----:R-:W-:-:S04]  /*f680*/  FFMA.FTZ R3, R41, c[0x0][0x2d0], -R6 ;  /* 0x0000b40029037a23 */ /* 0x002fc80000010806 */
[----:B------:R1:W2:Y:S03]  /*f690*/  MUFU.EX2 R196, R3 ;  /* 0x0000000300c47308 */ /* 0x0002a60000000800 */
[----:B------:R-:W-:Y:S01]  /*f6a0*/  HMMA.16816.F32 R104, R12, R18, RZ ;  /* 0x000000120c68723c */ /* 0x000fe200000018ff */
[----:B------:R-:W-:Y:S07]  /*f6b0*/  LDSM.16.MT88.4 R16, [R229+0x900] ;  /* 0x00090000e510783b */ /* 0x000fee0000004200 */
[----:B------:R-:W-:Y:S01]  /*f6c0*/  HMMA.16816.F32 R40, R8, R38, RZ ;  /* 0x000000260828723c */ /* 0x000fe200000018ff */
[----:B-1----:R-:W-:-:S07]  /*f6d0*/  FFMA.FTZ R3, R80, c[0x0][0x2d0], -R6 ;  /* 0x0000b40050037a23 */ /* 0x002fce0000010806 */
[C---:B------:R-:W-:Y:S01]  /*f6e0*/  HMMA.16816.F32 R72, R12.reuse, R24, RZ ;  /* 0x000000180c48723c */ /* 0x040fe200000018ff */
[----:B--2---:R-:W-:Y:S01]  /*f6f0*/  F2FP.PACK_AB R8, R196, R179 ;  /* 0x000000b3c408723e */ /* 0x004fe200000000ff */
[----:B------:R1:W-:Y:S06]  /*f700*/  MUFU.EX2 R236, R3 ;  /* 0x0000000300ec7308 */ /* 0x0003ec0000000800 */
[C---:B------:R-:W-:Y:S01]  /*f710*/  HMMA.16816.F32 R80, R12.reuse, R20, RZ ;  /* 0x000000140c50723c */ /* 0x040fe200000018ff */
[----:B------:R-:W2:Y:S07]  /*f720*/  LDSM.16.MT88.4 R20, [R228+0x900] ;  /* 0x00090000e414783b */ /* 0x000eae0000004200 */
[----:B------:R-:W-:Y:S01]  /*f730*/  HMMA.16816.F32 R112, R12, R26, RZ ;  /* 0x0000001a0c70723c */ /* 0x000fe200000018ff */
[----:B-1----:R-:W-:-:S04]  /*f740*/  FFMA.FTZ R3, R84, c[0x0][0x2d0], -R6 ;  /* 0x0000b40054037a23 */ /* 0x002fc80000010806 */
[----:B------:R1:W3:Y:S03]  /*f750*/  MUFU.EX2 R188, R3 ;  /* 0x0000000300bc7308 */ /* 0x0002e60000000800 */
[C---:B------:R-:W-:Y:S08]  /*f760*/  HMMA.16816.F32 R24, R12.reuse, R36, RZ ;  /* 0x000000240c18723c */ /* 0x040ff000000018ff */
[----:B------:R-:W-:Y:S01]  /*f770*/  HMMA.16816.F32 R100, R12, R38, RZ ;  /* 0x000000260c64723c */ /* 0x000fe200000018ff */
[----:B------:R-:W-:Y:S01]  /*f780*/  LDSM.16.MT88.4 R12, [R228+0x1100] ;  /* 0x00110000e40c783b */ /* 0x000fe20000004200 */
[----:B-1----:R-:W-:Y:S01]  /*f790*/  FFMA.FTZ R3, R85, c[0x0][0x2d0], -R5 ;  /* 0x0000b40055037a23 */ /* 0x002fe20000010805 */
[----:B---3--:R-:W-:-:S03]  /*f7a0*/  F2FP.PACK_AB R10, R188, R236 ;  /* 0x000000ecbc0a723e */ /* 0x008fc600000000ff */
        /* <DEDUP_REMOVED lines=23> */
[----:B------:R1:W3:Y:S02]  /*f920*/  MUFU.EX2 R224, R3 ;  /* 0x0000000300e07308 */ /* 0x0002e40000000800 */
[----:B-1----:R-:W-:Y:S02]  /*f930*/  FFMA.FTZ R3, R97, c[0x0][0x2d0], -R0 ;  /* 0x0000b40061037a23 */ /* 0x002fe40000010800 */
[----:B------:R-:W-:Y:S04]  /*f940*/  HMMA.16816.F32 R96, R8, R16, R52 ;  /* 0x000000100860723c */ /* 0x000fe80000001834 */
[----:B------:R1:W-:Y:S03]  /*f950*/  MUFU.EX2 R215, R3 ;  /* 0x0000000300d77308 */ /* 0x0003e60000000800 */
[----:B--2---:R-:W-:-:S02]  /*f960*/  F2FP.PACK_AB R8, R225, R226 ;  /* 0x000000e2e108723e */ /* 0x004fc400000000ff */
[----:B---3--:R-:W-:Y:S01]  /*f970*/  F2FP.PACK_AB R10, R224, R223 ;  /* 0x000000dfe00a723e */ /* 0x008fe200000000ff */
[----:B-1----:R-:W-:Y:S01]  /*f980*/  FFMA.FTZ R3, R116, c[0x0][0x2d0], -R0 ;  /* 0x0000b40074037a23 */ /* 0x002fe20000010800 */
[----:B------:R-:W-:-:S03]  /*f990*/  MOV R116, R211 ;  /* 0x000000d300747202 */ /* 0x000fc60000000f00 */
        /* <DEDUP_REMOVED lines=12> */
[C---:B------:R-:W-:Y:S07]  /*fa60*/  HMMA.16816.F32 R72, R8.reuse, R16, R72 ;  /* 0x000000100848723c */ /* 0x040fee0000001848 */
[----:B------:R-:W-:Y:S01]  /*fa70*/  IMAD.MOV.U32 R17, RZ, RZ, R116 ;  /* 0x000000ffff117224 */ /* 0x000fe200078e0074 */
[----:B------:R-:W-:Y:S01]  /*fa80*/  MOV R116, R203 ;  /* 0x000000cb00747202 */ /* 0x000fe20000000f00 */
[----:B------:R-:W-:Y:S01]  /*fa90*/  HMMA.16816.F32 R48, R8, R20, R80 ;  /* 0x000000140830723c */ /* 0x000fe20000001850 */
[----:B------:R-:W-:-:S02]  /*faa0*/  IMAD.MOV.U32 R16, RZ, RZ, R4 ;  /* 0x000000ffff107224 */ /* 0x000fc400078e0004 */
[----:B-1----:R-:W-:Y:S02]  /*fab0*/  FFMA.FTZ R3, R120, c[0x0][0x2d0], -R6 ;  /* 0x0000b40078037a23 */ /* 0x002fe40000010806 */
[----:B------:R-:W-:Y:S02]  /*fac0*/  IMAD.MOV.U32 R120, RZ, RZ, R195 ;  /* 0x000000ffff787224 */ /* 0x000fe400078e00c3 */
[----:B------:R1:W-:Y:S01]  /*fad0*/  MUFU.EX2 R213, R3 ;  /* 0x0000000300d57308 */ /* 0x0003e20000000800 */
[C---:B------:R-:W-:Y:S01]  /*fae0*/  HMMA.16816.F32 R80, R8.reuse, R28, R24 ;  /* 0x0000001c0850723c */ /* 0x040fe20000001818 */
[----:B------:R-:W-:Y:S01]  /*faf0*/  IMAD.MOV.U32 R4, RZ, RZ, R192 ;  /* 0x000000ffff047224 */ /* 0x000fe200078e00c0 */
[----:B------:R-:W-:Y:S05]  /*fb00*/  LDSM.16.MT88.4 R24, [R229+0x1100] ;  /* 0x00110000e518783b */ /* 0x000fea0000004200 */
[----:B------:R-:W-:Y:S01]  /*fb10*/  IMAD.MOV.U32 R29, RZ, RZ, R193 ;  /* 0x000000ffff1d7224 */ /* 0x000fe200078e00c1 */
[----:B------:R-:W-:Y:S01]  /*fb20*/  HMMA.16816.F32 R36, R8, R34, R104 ;  /* 0x000000220824723c */ /* 0x000fe20000001868 */
[----:B-1----:R-:W-:-:S07]  /*fb30*/  FFMA.FTZ R3, R121, c[0x0][0x2d0], -R6 ;  /* 0x0000b40079037a23 */ /* 0x002fce0000010806 */
[C---:B------:R-:W-:Y:S01]  /*fb40*/  HMMA.16816.F32 R56, R8.reuse, R18, R112 ;  /* 0x000000120838723c */ /* 0x040fe20000001870 */
[----:B------:R-:W-:Y:S01]  /*fb50*/  IMAD.MOV.U32 R121, RZ, RZ, R196 ;  /* 0x000000ffff797224 */ /* 0x000fe200078e00c4 */
[----:B------:R-:W-:Y:S01]  /*fb60*/  MOV R105, R188 ;  /* 0x000000bc00697202 */ /* 0x000fe20000000f00 */
[----:B------:R1:W2:Y:S01]  /*fb70*/  MUFU.EX2 R214, R3 ;  /* 0x0000000300d67308 */ /* 0x0002a20000000800 */
[----:B------:R-:W-:Y:S01]  /*fb80*/  IMAD.MOV.U32 R106, RZ, RZ, R191 ;  /* 0x000000ffff6a7224 */ /* 0x000fe200078e00bf */
[----:B------:R-:W-:Y:S01]  /*fb90*/  MOV R107, R17 ;  /* 0x00000011006b7202 */ /* 0x000fe20000000f00 */
[----:B------:R-:W-:Y:S02]  /*fba0*/  IMAD.MOV.U32 R104, RZ, RZ, R189 ;  /* 0x000000ffff687224 */ /* 0x000fe400078e00bd */
[----:B------:R-:W-:Y:S01]  /*fbb0*/  IMAD.MOV.U32 R114, RZ, RZ, R190 ;  /* 0x000000ffff727224 */ /* 0x000fe200078e00be */
[C---:B------:R-:W-:Y:S01]  /*fbc0*/  HMMA.16816.F32 R40, R8.reuse, R22, R92 ;  /* 0x000000160828723c */ /* 0x040fe2000000185c */
[----:B------:R-:W3:Y:S07]  /*fbd0*/  LDSM.16.MT88.4 R20, [R231+0x1100] ;  /* 0x00110000e714783b */ /* 0x000eee0000004200 */
[----:B------:R-:W-:Y:S01]  /*fbe0*/  HMMA.16816.F32 R52, R8, R32, R76 ;  /* 0x000000200834723c */ /* 0x000fe2000000184c */
[----:B------:R-:W4:Y:S01]  /*fbf0*/  LDSM.16.MT88.4 R32, [R230+0x1100] ;  /* 0x00110000e620783b */ /* 0x000f220000004200 */
[----:B-1----:R-:W-:-:S02]  /*fc00*/  FFMA.FTZ R3, R122, c[0x0][0x2d0], -R6 ;  /* 0x0000b4007a037a23 */ /* 0x002fc40000010806 */
[----:B------:R-:W-:Y:S02]  /*fc10*/  IMAD.MOV.U32 R122, RZ, RZ, R200 ;  /* 0x000000ffff7a7224 */ /* 0x000fe400078e00c8 */
[----:B------:R1:W-:Y:S02]  /*fc20*/  MUFU.EX2 R212, R3 ;  /* 0x0000000300d47308 */ /* 0x0003e40000000800 */
[----:B------:R-:W-:Y:S07]  /*fc30*/  HMMA.16816.F32 R64, R8, R30, R100 ;  /* 0x0000001e0840723c */ /* 0x000fee0000001864 */
[----:B--2---:R-:W-:Y:S01]  /*fc40*/  F2FP.PACK_AB R8, R214, R213 ;  /* 0x000000d5d608723e */ /* 0x004fe200000000ff */
[----:B-1----:R-:W-:-:S02]  /*fc50*/  FFMA.FTZ R3, R123, c[0x0][0x2d0], -R6 ;  /* 0x0000b4007b037a23 */ /* 0x002fc40000010806 */
        /* <DEDUP_REMOVED lines=8> */
[----:B------:R1:W2:Y:S01]  /*fce0*/  MUFU.EX2 R205, R3 ;  /* 0x0000000300cd7308 */ /* 0x0002a20000000800 */
[----:B------:R-:W-:Y:S01]  /*fcf0*/  LDSM.16.MT88.4 R16, [R228+0x1900] ;  /* 0x00190000e410783b */ /* 0x000fe20000004200 */
[----:B-1----:R-:W-:Y:S01]  /*fd00*/  FFMA.FTZ R3, R126, c[0x0][0x2d0], -R5 ;  /* 0x0000b4007e037a23 */ /* 0x002fe20000010805 */
[----:B--2---:R-:W-:Y:S01]  /*fd10*/  F2FP.PACK_AB R9, R205, R206 ;  /* 0x000000cecd09723e */ /* 0x004fe200000000ff */
[----:B------:R-:W-:-:S04]  /*fd20*/  IMAD.MOV.U32 R126, RZ, RZ, R204 ;  /* 0x000000ffff7e7224 */ /* 0x000fc800078e00cc */
[----:B------:R1:W-:Y:S02]  /*fd30*/  MUFU.EX2 R204, R3 ;  /* 0x0000000300cc7308 */ /* 0x0003e40000000800 */
[----:B-1----:R-:W-:Y:S01]  /*fd40*/  FFMA.FTZ R3, R127, c[0x0][0x2d0], -R5 ;  /* 0x0000b4007f037a23 */ /* 0x002fe20000010805 */
[----:B------:R-:W-:Y:S02]  /*fd50*/  MOV R127, R117 ;  /* 0x00000075007f7202 */ /* 0x000fe40000000f00 */
[----:B------:R-:W-:-:S03]  /*fd60*/  MOV R117, R197 ;  /* 0x000000c500757202 */ /* 0x000fc60000000f00 */
[----:B------:R1:W2:Y:S02]  /*fd70*/  MUFU.EX2 R203, R3 ;  /* 0x0000000300cb7308 */ /* 0x0002a40000000800 */
[----:B-1----:R-:W-:Y:S01]  /*fd80*/  FFMA.FTZ R3, R129, c[0x0][0x2d0], -R7 ;  /* 0x0000b40081037a23 */ /* 0x002fe20000010807 */
[----:B--2---:R-:W-:Y:S01]  /*fd90*/  F2FP.PACK_AB R11, R203, R204 ;  /* 0x000000cccb0b723e */ /* 0x004fe200000000ff */
[----:B------:R-:W-:-:S04]  /*fda0*/  IMAD.MOV.U32 R129, RZ, RZ, R105 ;  /* 0x000000ffff817224 */ /* 0x000fc800078e0069 */
[----:B------:R1:W2:Y:S02]  /*fdb0*/  MUFU.EX2 R200, R3 ;  /* 0x0000000300c87308 */ /* 0x0002a40000000800 */
        /* <DEDUP_REMOVED lines=10> */
[----:B------:R1:W3:Y:S01]  /*fe60*/  MUFU.EX2 R198, R3 ;  /* 0x0000000300c67308 */ /* 0x0002e20000000800 */
[----:B------:R-:W-:-:S05]  /*fe70*/  IMAD.MOV.U32 R125, RZ, RZ, R177 ;  /* 0x000000ffff7d7224 */ /* 0x000fca00078e00b1 */
[C---:B----4-:R-:W-:Y:S08]  /*fe80*/  HMMA.16816.F32 R92, R8.reuse, R32, R88 ;  /* 0x00000020085c723c */ /* 0x050ff00000001858 */
[----:B------:R-:W-:Y:S01]  /*fe90*/  HMMA.16816.F32 R84, R8, R14, R84 ;  /* 0x0000000e0854723c */ /* 0x000fe20000001854 */
[----:B-1----:R-:W-:Y:S02]  /*fea0*/  FFMA.FTZ R3, R131, c[0x0][0x2d0], -R7 ;  /* 0x0000b40083037a23 */ /* 0x002fe40000010807 */
[----:B------:R-:W-:-:S02]  /*feb0*/  IMAD.MOV.U32 R131, RZ, RZ, R161 ;  /* 0x000000ffff837224 */ /* 0x000fc400078e00a1 */
[----:B------:R1:W-:Y:S03]  /*fec0*/  MUFU.EX2 R197, R3 ;  /* 0x0000000300c57308 */ /* 0x0003e60000000800 */
[----:B------:R-:W-:Y:S07]  /*fed0*/  HMMA.16816.F32 R60, R8, R34, R44 ;  /* 0x00000022083c723c */ /* 0x000fee000000182c */
[----:B--2---:R-:W-:-:S02]  /*fee0*/  F2FP.PACK_AB R8, R200, R251 ;  /* 0x000000fbc808723e */ /* 0x004fc400000000ff */
[----:B---3--:R-:W-:Y:S01]  /*fef0*/  F2FP.PACK_AB R10, R198, R199 ;  /* 0x000000c7c60a723e */ /* 0x008fe200000000ff */
        /* <DEDUP_REMOVED lines=8> */
[----:B------:R-:W-:-:S04]  /*ff80*/  IMAD.MOV.U32 R153, RZ, RZ, R118 ;  /* 0x000000ffff997224 */ /* 0x000fc800078e0076 */
[----:B------:R1:W2:Y:S01]  /*ff90*/  MUFU.EX2 R193, R3 ;  /* 0x0000000300c17308 */ /* 0x0002a20000000800 */
[----:B------:R-:W-:Y:S02]  /*ffa0*/  IMAD.MOV.U32 R118, RZ, RZ, R166 ;  /* 0x000000ffff767224 */ /* 0x000fe400078e00a6 */
[--C-:B-1----:R-:W-:Y:S01]  /*ffb0*/  FFMA.FTZ R3, R152, c[0x0][0x2d0], -R7.reuse ;  /* 0x0000b40098037a23 */ /* 0x102fe20000010807 */
[----:B------:R-:W-:Y:S02]  /*ffc0*/  MOV R152, R194 ;  /* 0x000000c200987202 */ /* 0x000fe40000000f00 */
[----:B--2---:R-:W-:Y:S02]  /*ffd0*/  F2FP.PACK_AB R11, R193, R195 ;  /* 0x000000c3c10b723e */ /* 0x004fe400000000ff */
[----:B------:R1:W-:Y:S05]  /*ffe0*/  MUFU.EX2 R194, R3 ;  /* 0x0000000300c27308 */ /* 0x0003ea0000000800 */
[C---:B------:R-:W-:Y:S08]  /*fff0*/  HMMA.16816.F32 R48, R8.reuse, R12, R48 ;  /* 0x0000000c0830723c */ /* 0x040ff00000001830 */
[----:B------:R-:W-:Y:S01]  /*10000*/  HMMA.16816.F32 R44, R8, R14, R40 ;  /* 0x0000000e082c723c */ /* 0x000fe20000001828 */
[----:B------:R-:W-:Y:S01]  /*10010*/  LDSM.16.MT88.4 R12, [R231+0x1900] ;  /* 0x00190000e70c783b */ /* 0x000fe20000004200 */
[----:B-1----:R-:W-:-:S04]  /*10020*/  FFMA.FTZ R3, R138, c[0x0][0x2d0], -R7 ;  /* 0x0000b4008a037a23 */ /* 0x002fc80000010807 */
[----:B------:R1:W-:Y:S02]  /*10030*/  MUFU.EX2 R192, R3 ;  /* 0x0000000300c07308 */ /* 0x0003e40000000800 */
[C---:B------:R-:W-:Y:S08]  /*10040*/  HMMA.16816.F32 R56, R8.reuse, R26, R56 ;  /* 0x0000001a0838723c */ /* 0x040ff00000001838 */
[----:B------:R-:W-:Y:S01]  /*10050*/  HMMA.16816.F32 R88, R8, R32, R80 ;  /* 0x000000200858723c */ /* 0x000fe20000001850 */
[----:B-1----:R-:W-:-:S02]  /*10060*/  FFMA.FTZ R3, R154, c[0x0][0x2d0], -R6 ;  /* 0x0000b4009a037a23 */ /* 0x002fc40000010806 */
[----:B------:R-:W-:-:S05]  /*10070*/  IMAD.MOV.U32 R154, RZ, RZ, R29 ;  /* 0x000000ffff9a7224 */ /* 0x000fca00078e001d */
[C---:B------:R-:W-:Y:S01]  /*10080*/  HMMA.16816.F32 R40, R8.reuse, R20, R52 ;  /* 0x000000140828723c */ /* 0x040fe20000001834 */
[----:B------:R1:W-:Y:S07]  /*10090*/  MUFU.EX2 R191, R3 ;  /* 0x0000000300bf7308 */ /* 0x0003ee0000000800 */
[C---:B------:R-:W-:Y:S01]  /*100a0*/  HMMA.16816.F32 R28, R8.reuse, R24, R72 ;  /* 0x00000018081c723c */ /* 0x040fe20000001848 */
[----:B------:R-:W2:Y:S07]  /*100b0*/  LDSM.16.MT88.4 R24, [R229+0x1900] ;  /* 0x00190000e518783b */ /* 0x000eae0000004200 */
[----:B------:R-:W-:Y:S01]  /*100c0*/  HMMA.16816.F32 R72, R8, R34, R64 ;  /* 0x000000220848723c */ /* 0x000fe20000001840 */
[----:B-1----:R-:W-:Y:S01]  /*100d0*/  FFMA.FTZ R3, R155, c[0x0][0x2d0], -R6 ;  /* 0x0000b4009b037a23 */ /* 0x002fe20000010806 */
[----:B------:R-:W1:Y:S01]  /*100e0*/  LDSM.16.MT88.4 R32, [R230+0x1900] ;  /* 0x00190000e620783b */ /* 0x000e620000004200 */
[----:B------:R-:W-:-:S02]  /*100f0*/  IMAD.MOV.U32 R155, RZ, RZ, R104 ;  /* 0x000000ffff9b7224 */ /* 0x000fc400078e0068 */
[----:B------:R3:W4:Y:S03]  /*10100*/  MUFU.EX2 R190, R3 ;  /* 0x0000000300be7308 */ /* 0x0007260000000800 */
[----:B------:R-:W-:Y:S01]  /*10110*/  HMMA.16816.F32 R36, R8, R22, R36 ;  /* 0x000000160824723c */ /* 0x000fe20000001824 */
[----:B------:R-:W1:Y:S01]  /*10120*/  LDSM.16.MT88.4 R20, [R228+0x2100] ;  /* 0x00210000e414783b */ /* 0x000e620000004200 */
[----:B---3--:R-:W-:-:S05]  /*10130*/  FFMA.FTZ R3, R148, c[0x0][0x2d0], -R6 ;  /* 0x0000b40094037a23 */ /* 0x008fca0000010806 */
[----:B----4-:R-:W-:Y:S01]  /*10140*/  F2FP.PACK_AB R8, R190, R191 ;  /* 0x000000bfbe08723e */ /* 0x010fe200000000ff */
[----:B------:R3:W-:Y:S02]  /*10150*/  MUFU.EX2 R189, R3 ;  /* 0x0000000300bd7308 */ /* 0x0007e40000000800 */
[----:B---3--:R-:W-:-:S06]  /*10160*/  FFMA.FTZ R3, R149, c[0x0][0x2d0], -R6 ;  /* 0x0000b40095037a23 */ /* 0x008fcc0000010806 */
[----:B------:R3:W4:Y:S02]  /*10170*/  MUFU.EX2 R188, R3 ;  /* 0x0000000300bc7308 */ /* 0x0007240000000800 */
[----:B---3--:R-:W-:Y:S01]  /*10180*/  FFMA.FTZ R3, R156, c[0x0][0x2d0], -R5 ;  /* 0x0000b4009c037a23 */ /* 0x008fe20000010805 */
[----:B----4-:R-:W-:Y:S02]  /*10190*/  F2FP.PACK_AB R10, R188, R189 ;  /* 0x000000bdbc0a723e */ /* 0x010fe400000000ff */
[----:B------:R-:W-:-:S03]  /*101a0*/  MOV R156, R116 ;  /* 0x00000074009c7202 */ /* 0x000fc60000000f00 */
[----:B------:R3:W-:Y:S01]  /*101b0*/  MUFU.EX2 R138, R3 ;  /* 0x00000003008a7308 */ /* 0x0007e20000000800 */
[----:B------:R-:W-:Y:S01]  /*101c0*/  MOV R116, R162 ;  /* 0x000000a200747202 */ /* 0x000fe20000000f00 */
[----:B---3--:R-:W-:Y:S02]  /*101d0*/  FFMA.FTZ R3, R157, c[0x0][0x2d0], -R5 ;  /* 0x0000b4009d037a23 */ /* 0x008fe40000010805 */
[----:B------:R-:W-:-:S04]  /*101e0*/  IMAD.MOV.U32 R157, RZ, RZ, R160 ;  /* 0x000000ffff9d7224 */ /* 0x000fc800078e00a0 */
[----:B------:R3:W4:Y:S02]  /*101f0*/  MUFU.EX2 R134, R3 ;  /* 0x0000000300867308 */ /* 0x0007240000000800 */
[----:B---3--:R-:W-:Y:S01]  /*10200*/  FFMA.FTZ R3, R150, c[0x0][0x2d0], -R5 ;  /* 0x0000b40096037a23 */ /* 0x008fe20000010805 */
[----:B----4-:R-:W-:-:S05]  /*10210*/  F2FP.PACK_AB R9, R134, R138 ;  /* 0x0000008a8609723e */ /* 0x010fca00000000ff */
        /* <DEDUP_REMOVED lines=8> */
[C---:B--2---:R-:W-:Y:S08]  /*102a0*/  HMMA.16816.F32 R80, R8.reuse, R26, R68 ;  /* 0x0000001a0850723c */ /* 0x044ff00000001844 */
[----:B------:R-:W-:Y:S01]  /*102b0*/  HMMA.16816.F32 R140, R8, R16, R140 ;  /* 0x00000010088c723c */ /* 0x000fe2000000188c */
[----:B---3--:R-:W-:-:S02]  /*102c0*/  FFMA.FTZ R3, R144, c[0x0][0x2d0], -R7 ;  /* 0x0000b40090037a23 */ /* 0x008fc40000010807 */
[----:B------:R-:W-:Y:S02]  /*102d0*/  IMAD.MOV.U32 R144, RZ, RZ, R114 ;  /* 0x000000ffff907224 */ /* 0x000fe400078e0072 */
[----:B------:R2:W-:Y:S03]  /*102e0*/  MUFU.EX2 R114, R3 ;  /* 0x0000000300727308 */ /* 0x0005e60000000800 */
[C---:B------:R-:W-:Y:S08]  /*102f0*/  HMMA.16816.F32 R84, R8.reuse, R18, R84 ;  /* 0x000000120854723c */ /* 0x040ff00000001854 */
[----:B-1----:R-:W-:Y:S01]  /*10300*/  HMMA.16816.F32 R68, R8, R34, R60 ;  /* 0x000000220844723c */ /* 0x002fe2000000183c */
[----:B--2---:R-:W-:Y:S01]  /*10310*/  FFMA.FTZ R3, R146, c[0x0][0x2d0], -R7 ;  /* 0x0000b40092037a23 */ /* 0x004fe20000010807 */
[----:B------:R-:W-:-:S03]  /*10320*/  MOV R146, R106 ;  /* 0x0000006a00927202 */ /* 0x000fc60000000f00 */
[----:B------:R1:W-:Y:S02]  /*10330*/  MUFU.EX2 R113, R3 ;  /* 0x0000000300717308 */ /* 0x0003e40000000800 */
[----:B-1----:R-:W-:Y:S02]  /*10340*/  FFMA.FTZ R3, R145, c[0x0][0x2d0], -R7 ;  /* 0x0000b40091037a23 */ /* 0x002fe40000010807 */
[----:B------:R-:W-:-:S04]  /*10350*/  IMAD.MOV.U32 R145, RZ, RZ, R124 ;  /* 0x000000ffff917224 */ /* 0x000fc800078e007c */
[----:B------:R1:W-:Y:S01]  /*10360*/  MUFU.EX2 R112, R3 ;  /* 0x0000000300707308 */ /* 0x0003e20000000800 */
[----:B------:R-:W-:Y:S02]  /*10370*/  IMAD.MOV.U32 R124, RZ, RZ, R119 ;  /* 0x000000ffff7c7224 */ /* 0x000fe400078e0077 */
[----:B------:R-:W-:Y:S02]  /*10380*/  IMAD.MOV.U32 R119, RZ, RZ, R165 ;  /* 0x000000ffff777224 */ /* 0x000fe400078e00a5 */
[----:B-1----:R-:W-:Y:S02]  /*10390*/  FFMA.FTZ R3, R159, c[0x0][0x2d0], -R0 ;  /* 0x0000b4009f037a23 */ /* 0x002fe40000010800 */
[----:B------:R-:W-:Y:S02]  /*103a0*/  IMAD.MOV.U32 R159, RZ, RZ, R163 ;  /* 0x000000ffff9f7224 */ /* 0x000fe400078e00a3 */
[----:B------:R1:W-:Y:S01]  /*103b0*/  MUFU.EX2 R106, R3 ;  /* 0x00000003006a7308 */ /* 0x0003e20000000800 */
[----:B------:R-:W-:Y:S07]  /*103c0*/  HMMA.16816.F32 R160, R8, R12, R108 ;  /* 0x0000000c08a0723c */ /* 0x000fee000000186c */
[----:B------:R-:W-:-:S02]  /*103d0*/  IMAD.MOV.U32 R110, RZ, RZ, R178 ;  /* 0x000000ffff6e7224 */ /* 0x000fc400078e00b2 */
[----:B------:R-:W-:Y:S02]  /*103e0*/  IMAD.MOV.U32 R109, RZ, RZ, R176 ;  /* 0x000000ffff6d7224 */ /* 0x000fe400078e00b0 */
[----:B------:R-:W-:Y:S01]  /*103f0*/  HMMA.16816.F32 R176, R8, R24, R96 ;  /* 0x0000001808b0723c */ /* 0x000fe20000001860 */
[----:B------:R-:W-:Y:S02]  /*10400*/  IMAD.MOV.U32 R111, RZ, RZ, R122 ;  /* 0x000000ffff6f7224 */ /* 0x000fe400078e007a */
[----:B------:R-:W-:Y:S02]  /*10410*/  IMAD.MOV.U32 R122, RZ, RZ, R167 ;  /* 0x000000ffff7a7224 */ /* 0x000fe400078e00a7 */
[----:B-1----:R-:W-:-:S03]  /*10420*/  FFMA.FTZ R3, R164, c[0x0][0x2d0], -R0 ;  /* 0x0000b400a4037a23 */ /* 0x002fc60000010800 */
[C---:B------:R-:W-:Y:S01]  /*10430*/  HMMA.16816.F32 R164, R8.reuse, R14, R76 ;  /* 0x0000000e08a4723c */ /* 0x040fe2000000184c */
[----:B------:R1:W2:Y:S07]  /*10440*/  MUFU.EX2 R105, R3 ;  /* 0x0000000300697308 */ /* 0x0002ae0000000800 */
[----:B------:R-:W-:Y:S07]  /*10450*/  HMMA.16816.F32 R76, R8, R32, R92 ;  /* 0x00000020084c723c */ /* 0x000fee000000185c */
[----:B------:R-:W-:Y:S01]  /*10460*/  F2FP.PACK_AB R8, R194, R197 ;  /* 0x000000c5c208723e */ /* 0x000fe200000000ff */
[----:B-1----:R-:W-:Y:S01]  /*10470*/  FFMA.FTZ R3, R168, c[0x0][0x2d0], -R0 ;  /* 0x0000b400a8037a23 */ /* 0x002fe20000010800 */
[----:B--2---:R-:W-:-:S02]  /*10480*/  F2FP.PACK_AB R9, R105, R106 ;  /* 0x0000006a6909723e */ /* 0x004fc400000000ff */
[----:B------:R-:W-:Y:S01]  /*10490*/  F2FP.PACK_AB R10, R115, R192 ;  /* 0x000000c0730a723e */ /* 0x000fe200000000ff */
        /* <DEDUP_REMOVED lines=11> */
[----:B------:R-:W2:Y:S07]  /*10550*/  LDSM.16.MT88.4 R16, [R231+0x2100] ;  /* 0x00210000e710783b */ /* 0x000eae0000004200 */
[----:B------:R-:W-:Y:S01]  /*10560*/  HMMA.16816.F32 R52, R8, R12, R40 ;  /* 0x0000000c0834723c */ /* 0x000fe20000001828 */
[----:B-1----:R-:W-:-:S07]  /*10570*/  FFMA.FTZ R3, R180, c[0x0][0x2d0], -R6 ;  /* 0x0000b400b4037a23 */ /* 0x002fce0000010806 */
[C---:B------:R-:W-:Y:S01]  /*10580*/  HMMA.16816.F32 R48, R8.reuse, R14, R36 ;  /* 0x0000000e0830723c */ /* 0x040fe20000001824 */
[----:B------:R-:W1:Y:S01]  /*10590*/  LDSM.16.MT88.4 R12, [R229+0x2100] ;  /* 0x00210000e50c783b */ /* 0x000e620000004200 */
[----:B------:R3:W4:Y:S06]  /*105a0*/  MUFU.EX2 R102, R3 ;  /* 0x0000000300667308 */ /* 0x00072c0000000800 */
[C---:B------:R-:W-:Y:S01]  /*105b0*/  HMMA.16816.F32 R36, R8.reuse, R24, R28 ;  /* 0x000000180824723c */ /* 0x040fe2000000181c */
[----:B------:R-:W1:Y:S07]  /*105c0*/  LDSM.16.MT88.4 R28, [R230+0x2100] ;  /* 0x00210000e61c783b */ /* 0x000e6e0000004200 */
[----:B------:R-:W-:Y:S01]  /*105d0*/  HMMA.16816.F32 R40, R8, R26, R56 ;  /* 0x0000001a0828723c */ /* 0x000fe20000001838 */
[----:B------:R-:W1:Y:S01]  /*105e0*/  LDSM.16.MT88.4 R24, [R228+0x2900] ;  /* 0x00290000e418783b */ /* 0x000e620000004200 */
[----:B---3--:R-:W-:-:S03]  /*105f0*/  FFMA.FTZ R3, R171, c[0x0][0x2d0], -R6 ;  /* 0x0000b400ab037a23 */ /* 0x008fc60000010806 */
[----:B------:R-:W-:Y:S01]  /*10600*/  LDSM.16.MT88.4 R168, [R231+0x3100] ;  /* 0x00310000e7a8783b */ /* 0x000fe20000004200 */
[----:B------:R3:W-:Y:S02]  /*10610*/  MUFU.EX2 R100, R3 ;  /* 0x0000000300647308 */ /* 0x0007e40000000800 */
[----:B------:R-:W-:Y:S07]  /*10620*/  HMMA.16816.F32 R32, R8, R34, R72 ;  /* 0x000000220820723c */ /* 0x000fee0000001848 */
        /* <DEDUP_REMOVED lines=16> */
[C---:B------:R-:W-:Y:S08]  /*10730*/  HMMA.16816.F32 R148, R8.reuse, R22, R84 ;  /* 0x000000160894723c */ /* 0x040ff00000001854 */
[----:B------:R-:W-:Y:S01]  /*10740*/  HMMA.16816.F32 R140, R8, R20, R140 ;  /* 0x00000014088c723c */ /* 0x000fe2000000188c */
[----:B---3--:R-:W-:-:S04]  /*10750*/  FFMA.FTZ R3, R186, c[0x0][0x2d0], -R0 ;  /* 0x0000b400ba037a23 */ /* 0x008fc80000010800 */
[----:B------:R3:W4:Y:S03]  /*10760*/  MUFU.EX2 R93, R3 ;  /* 0x00000003005d7308 */ /* 0x0007260000000800 */
[C---:B--2---:R-:W-:Y:S08]  /*10770*/  HMMA.16816.F32 R160, R8.reuse, R16, R160 ;  /* 0x0000001008a0723c */ /* 0x044ff000000018a0 */
[----:B------:R-:W-:Y:S01]  /*10780*/  HMMA.16816.F32 R164, R8, R18, R164 ;  /* 0x0000001208a4723c */ /* 0x000fe200000018a4 */
[----:B---3--:R-:W-:-:S07]  /*10790*/  FFMA.FTZ R3, R201, c[0x0][0x2d0], -R0 ;  /* 0x0000b400c9037a23 */ /* 0x008fce0000010800 */
        /* <DEDUP_REMOVED lines=40> */
[----:B------:R-:W-:Y:S02]  /*10a20*/  IMAD.MOV.U32 R110, RZ, RZ, R111 ;  /* 0x000000ffff6e7224 */ /* 0x000fe400078e006f */
[----:B------:R-:W-:Y:S02]  /*10a30*/  IMAD.MOV.U32 R111, RZ, RZ, R159 ;  /* 0x000000ffff6f7224 */ /* 0x000fe400078e009f */
[----:B------:R1:W-:Y:S01]  /*10a40*/  MUFU.EX2 R74, R3 ;  /* 0x00000003004a7308 */ /* 0x0003e20000000800 */
[----:B------:R-:W-:Y:S01]  /*10a50*/  IMAD.MOV.U32 R159, RZ, RZ, R145 ;  /* 0x000000ffff9f7224 */ /* 0x000fe200078e0091 */
[----:B------:R-:W-:Y:S01]  /*10a60*/  MOV R145, R146 ;  /* 0x0000009200917202 */ /* 0x000fe20000000f00 */
[----:B------:R-:W-:-:S02]  /*10a70*/  IMAD.MOV.U32 R146, RZ, RZ, R144 ;  /* 0x000000ffff927224 */ /* 0x000fc400078e0090 */
[----:B------:R-:W-:Y:S02]  /*10a80*/  IMAD.MOV.U32 R144, RZ, RZ, R154 ;  /* 0x000000ffff907224 */ /* 0x000fe400078e009a */
[----:B------:R-:W-:Y:S01]  /*10a90*/  IMAD.MOV.U32 R154, RZ, RZ, R127 ;  /* 0x000000ffff9a7224 */ /* 0x000fe200078e007f */
[----:B------:R-:W-:Y:S01]  /*10aa0*/  MOV R127, R126 ;  /* 0x0000007e007f7202 */ /* 0x000fe20000000f00 */
[----:B------:R-:W-:Y:S01]  /*10ab0*/  IMAD.MOV.U32 R126, RZ, RZ, R241 ;  /* 0x000000ffff7e7224 */ /* 0x000fe200078e00f1 */
[----:B---3--:R-:W-:Y:S01]  /*10ac0*/  F2FP.PACK_AB R8, R89, R90 ;  /* 0x0000005a5908723e */ /* 0x008fe200000000ff */
[----:B------:R3:W5:Y:S01]  /*10ad0*/  LDL.LU R241, [R1+0x34] ;  /* 0x0000340001f17983 */ /* 0x0007620000300800 */
[----:B-1----:R-:W-:Y:S02]  /*10ae0*/  FFMA.FTZ R3, R109, c[0x0][0x2d0], -R7 ;  /* 0x0000b4006d037a23 */ /* 0x002fe40000010807 */
[----:B------:R-:W-:Y:S02]  /*10af0*/  IMAD.MOV.U32 R109, RZ, RZ, R110 ;  /* 0x000000ffff6d7224 */ /* 0x000fe400078e006e */
[----:B------:R-:W-:Y:S01]  /*10b00*/  IMAD.MOV.U32 R110, RZ, RZ, R111 ;  /* 0x000000ffff6e7224 */ /* 0x000fe200078e006f */
[----:B------:R-:W-:Y:S01]  /*10b10*/  MOV R111, R159 ;  /* 0x0000009f006f7202 */ /* 0x000fe20000000f00 */
[----:B------:R-:W-:Y:S01]  /*10b20*/  IMAD.MOV.U32 R159, RZ, RZ, R145 ;  /* 0x000000ffff9f7224 */ /* 0x000fe200078e0091 */
[----:B------:R1:W1:Y:S01]  /*10b30*/  MUFU.EX2 R73, R3 ;  /* 0x0000000300497308 */ /* 0x0002620000000800 */
[----:B------:R-:W-:-:S02]  /*10b40*/  IMAD.MOV.U32 R145, RZ, RZ, R146 ;  /* 0x000000ffff917224 */ /* 0x000fc400078e0092 */
[----:B------:R-:W-:Y:S01]  /*10b50*/  IMAD.MOV.U32 R146, RZ, RZ, R144 ;  /* 0x000000ffff927224 */ /* 0x000fe200078e0090 */
[----:B------:R-:W-:Y:S01]  /*10b60*/  MOV R144, R127 ;  /* 0x0000007f00907202 */ /* 0x000fe20000000f00 */
[----:B------:R-:W-:Y:S01]  /*10b70*/  IMAD.MOV.U32 R127, RZ, RZ, R126 ;  /* 0x000000ffff7f7224 */ /* 0x000fe200078e007e */
[----:B------:R-:W-:Y:S01]  /*10b80*/  F2FP.PACK_AB R9, R85, R86 ;  /* 0x000000565509723e */ /* 0x000fe200000000ff */
[----:B------:R-:W-:Y:S01]  /*10b90*/  IMAD.MOV.U32 R126, RZ, RZ, R125 ;  /* 0x000000ffff7e7224 */ /* 0x000fe200078e007d */
[----:B------:R-:W-:Y:S01]  /*10ba0*/  F2FP.PACK_AB R10, R87, R88 ;  /* 0x00000058570a723e */ /* 0x000fe200000000ff */
[----:B------:R-:W-:Y:S02]  /*10bb0*/  IMAD.MOV.U32 R125, RZ, RZ, R240 ;  /* 0x000000ffff7d7224 */ /* 0x000fe400078e00f0 */
[----:B-1----:R-:W-:Y:S01]  /*10bc0*/  FFMA.FTZ R3, R109, c[0x0][0x2d0], -R7 ;  /* 0x0000b4006d037a23 */ /* 0x002fe20000010807 */
[----:B------:R-:W-:Y:S01]  /*10bd0*/  MOV R109, R110 ;  /* 0x0000006e006d7202 */ /* 0x000fe20000000f00 */
[----:B------:R-:W-:Y:S01]  /*10be0*/  IMAD.MOV.U32 R110, RZ, RZ, R111 ;  /* 0x000000ffff6e7224 */ /* 0x000fe200078e006f */
[----:B------:R-:W-:Y:S01]  /*10bf0*/  F2FP.PACK_AB R11, R84, R75 ;  /* 0x0000004b540b723e */ /* 0x000fe200000000ff */
[----:B------:R-:W-:Y:S01]  /*10c00*/  IMAD.MOV.U32 R111, RZ, RZ, R159 ;  /* 0x000000ffff6f7224 */ /* 0x000fe200078e009f */
[----:B------:R1:W-:Y:S01]  /*10c10*/  MUFU.EX2 R72, R3 ;  /* 0x0000000300487308 */ /* 0x0003e20000000800 */
[----:B------:R-:W-:Y:S01]  /*10c20*/  IMAD.MOV.U32 R159, RZ, RZ, R145 ;  /* 0x000000ffff9f7224 */ /* 0x000fe200078e0091 */
[----:B------:R-:W-:Y:S01]  /*10c30*/  MOV R145, R146 ;  /* 0x0000009200917202 */ /* 0x000fe20000000f00 */
[----:B------:R-:W-:Y:S01]  /*10c40*/  IMAD.MOV.U32 R146, RZ, RZ, R144 ;  /* 0x000000ffff927224 */ /* 0x000fe200078e0090 */
[----:B------:R-:W-:Y:S01]  /*10c50*/  MOV R207, R124 ;  /* 0x0000007c00cf7202 */ /* 0x000fe20000000f00 */
[----:B------:R-:W-:Y:S01]  /*10c60*/  IMAD.MOV.U32 R144, RZ, RZ, R158 ;  /* 0x000000ffff907224 */ /* 0x000fe200078e009e */
[----:B------:R-:W-:Y:S01]  /*10c70*/  MOV R202, R127 ;  /* 0x0000007f00ca7202 */ /* 0x000fe20000000f00 */
[----:B------:R-:W-:Y:S01]  /*10c80*/  IMAD.MOV.U32 R158, RZ, RZ, R118 ;  /* 0x000000ffff9e7224 */ /* 0x000fe200078e0076 */
[----:B------:R3:W5:Y:S01]  /*10c90*/  LDL.LU R240, [R1+0x30] ;  /* 0x0000300001f07983 */ /* 0x0007620000300800 */
[----:B------:R-:W-:Y:S01]  /*10ca0*/  HMMA.16816.F32 R140, R8, R24, R140 ;  /* 0x00000018088c723c */ /* 0x000fe2000000188c */
[----:B------:R-:W-:Y:S01]  /*10cb0*/  IMAD.MOV.U32 R208, RZ, RZ, R126 ;  /* 0x000000ffffd07224 */ /* 0x000fe200078e007e */
[----:B------:R-:W-:Y:S01]  /*10cc0*/  MOV R118, R239 ;  /* 0x000000ef00767202 */ /* 0x000fe20000000f00 */
[----:B------:R-:W-:Y:S01]  /*10cd0*/  IMAD.MOV.U32 R209, RZ, RZ, R125 ;  /* 0x000000ffffd17224 */ /* 0x000fe200078e007d */
[----:B------:R3:W5:Y:S01]  /*10ce0*/  LDL.LU R239, [R1+0x2c] ;  /* 0x00002c0001ef7983 */ /* 0x0007620000300800 */
[----:B-1----:R-:W-:-:S02]  /*10cf0*/  FFMA.FTZ R3, R109, c[0x0][0x2d0], -R7 ;  /* 0x0000b4006d037a23 */ /* 0x002fc40000010807 */
[----:B------:R-:W-:Y:S02]  /*10d00*/  IMAD.MOV.U32 R109, RZ, RZ, R110 ;  /* 0x000000ffff6d7224 */ /* 0x000fe400078e006e */
[----:B------:R-:W-:Y:S01]  /*10d10*/  IMAD.MOV.U32 R110, RZ, RZ, R111 ;  /* 0x000000ffff6e7224 */ /* 0x000fe200078e006f */
[----:B------:R1:W-:Y:S01]  /*10d20*/  MUFU.EX2 R59, R3 ;  /* 0x00000003003b7308 */ /* 0x0003e20000000800 */
[----:B------:R-:W-:Y:S01]  /*10d30*/  IMAD.MOV.U32 R111, RZ, RZ, R159 ;  /* 0x000000ffff6f7224 */ /* 0x000fe200078e009f */
[----:B------:R-:W-:Y:S01]  /*10d40*/  MOV R159, R145 ;  /* 0x00000091009f7202 */ /* 0x000fe20000000f00 */
[----:B------:R-:W-:Y:S02]  /*10d50*/  IMAD.MOV.U32 R145, RZ, RZ, R146 ;  /* 0x000000ffff917224 */ /* 0x000fe400078e0092 */
[----:B------:R-:W-:Y:S02]  /*10d60*/  IMAD.MOV.U32 R146, RZ, RZ, R144 ;  /* 0x000000ffff927224 */ /* 0x000fe400078e0090 */
[----:B------:R-:W-:Y:S01]  /*10d70*/  IMAD.MOV.U32 R144, RZ, RZ, R158 ;  /* 0x000000ffff907224 */ /* 0x000fe200078e009e */
[----:B------:R-:W-:Y:S01]  /*10d80*/  MOV R158, R157 ;  /* 0x0000009d009e7202 */ /* 0x000fe20000000f00 */
[----:B------:R-:W-:Y:S01]  /*10d90*/  IMAD.MOV.U32 R157, RZ, RZ, R238 ;  /* 0x000000ffff9d7224 */ /* 0x000fe200078e00ee */
[----:B------:R-:W-:Y:S01]  /*10da0*/  HMMA.16816.F32 R148, R8, R26, R148 ;  /* 0x0000001a0894723c */ /* 0x000fe20000001894 */
[----:B------:R3:W5:Y:S01]  /*10db0*/  LDL.LU R238, [R1+0x28] ;  /* 0x0000280001ee7983 */ /* 0x0007620000300800 */
[----:B-1----:R-:W-:-:S02]  /*10dc0*/  FFMA.FTZ R3, R109, c[0x0][0x2d0], -R0 ;  /* 0x0000b4006d037a23 */ /* 0x002fc40000010800 */
        /* <DEDUP_REMOVED lines=8> */
[----:B------:R-:W-:-:S02]  /*10e50*/  IMAD.MOV.U32 R158, RZ, RZ, R157 ;  /* 0x000000ffff9e7224 */ /* 0x000fc400078e009d */
[----:B------:R-:W-:Y:S02]  /*10e60*/  IMAD.MOV.U32 R157, RZ, RZ, R156 ;  /* 0x000000ffff9d7224 */ /* 0x000fe400078e009c */
[----:B------:R-:W-:Y:S01]  /*10e70*/  IMAD.MOV.U32 R156, RZ, RZ, R131 ;  /* 0x000000ffff9c7224 */ /* 0x000fe200078e0083 */
[----:B------:R-:W-:Y:S01]  /*10e80*/  MOV R131, R237 ;  /* 0x000000ed00837202 */ /* 0x000fe20000000f00 */
[----:B--2---:R-:W-:Y:S01]  /*10e90*/  HMMA.16816.F32 R160, R8, R20, R160 ;  /* 0x0000001408a0723c */ /* 0x004fe200000018a0 */
[----:B------:R3:W5:Y:S01]  /*10ea0*/  LDL.LU R237, [R1+0x24] ;  /* 0x0000240001ed7983 */ /* 0x0007620000300800 */
[----:B-1----:R-:W-:Y:S02]  /*10eb0*/  FFMA.FTZ R3, R109, c[0x0][0x2d0], -R0 ;  /* 0x0000b4006d037a23 */ /* 0x002fe40000010800 */
[----:B------:R-:W-:Y:S02]  /*10ec0*/  IMAD.MOV.U32 R109, RZ, RZ, R110 ;  /* 0x000000ffff6d7224 */ /* 0x000fe400078e006e */
[----:B------:R-:W-:Y:S01]  /*10ed0*/  IMAD.MOV.U32 R110, RZ, RZ, R111 ;  /* 0x000000ffff6e7224 */ /* 0x000fe200078e006f */
[----:B------:R1:W2:Y:S01]  /*10ee0*/  MUFU.EX2 R57, R3 ;  /* 0x0000000300397308 */ /* 0x0002a20000000800 */
[----:B------:R-:W-:Y:S01]  /*10ef0*/  IMAD.MOV.U32 R111, RZ, RZ, R159 ;  /* 0x000000ffff6f7224 */ /* 0x000fe200078e009f */
[----:B------:R-:W-:Y:S01]  /*10f00*/  MOV R159, R145 ;  /* 0x00000091009f7202 */ /* 0x000fe20000000f00 */
[----:B------:R-:W-:-:S02]  /*10f10*/  IMAD.MOV.U32 R145, RZ, RZ, R146 ;  /* 0x000000ffff917224 */ /* 0x000fc400078e0092 */
[----:B------:R-:W-:Y:S02]  /*10f20*/  IMAD.MOV.U32 R146, RZ, RZ, R144 ;  /* 0x000000ffff927224 */ /* 0x000fe400078e0090 */
[----:B------:R-:W-:Y:S01]  /*10f30*/  IMAD.MOV.U32 R144, RZ, RZ, R158 ;  /* 0x000000ffff907224 */ /* 0x000fe200078e009e */
[----:B------:R-:W-:Y:S01]  /*10f40*/  MOV R158, R157 ;  /* 0x0000009d009e7202 */ /* 0x000fe20000000f00 */
[----:B------:R-:W-:Y:S02]  /*10f50*/  IMAD.MOV.U32 R157, RZ, RZ, R156 ;  /* 0x000000ffff9d7224 */ /* 0x000fe400078e009c */
[----:B------:R-:W-:Y:S01]  /*10f60*/  IMAD.MOV.U32 R156, RZ, RZ, R131 ;  /* 0x000000ffff9c7224 */ /* 0x000fe200078e0083 */
[----:B------:R-:W-:Y:S01]  /*10f70*/  HMMA.16816.F32 R164, R8, R22, R164 ;  /* 0x0000001608a4723c */ /* 0x000fe200000018a4 */
[----:B------:R-:W-:Y:S02]  /*10f80*/  IMAD.MOV.U32 R131, RZ, RZ, R236 ;  /* 0x000000ffff837224 */ /* 0x000fe400078e00ec */
[----:B------:R3:W5:Y:S01]  /*10f90*/  LDL.LU R236, [R1+0x20] ;  /* 0x0000200001ec7983 */ /* 0x0007620000300800 */
[----:B-1----:R-:W-:Y:S01]  /*10fa0*/  FFMA.FTZ R3, R109, c[0x0][0x2d0], -R0 ;  /* 0x0000b4006d037a23 */ /* 0x002fe20000010800 */
[----:B------:R-:W-:Y:S01]  /*10fb0*/  MOV R109, R110 ;  /* 0x0000006e006d7202 */ /* 0x000fe20000000f00 */
[----:B------:R-:W-:-:S02]  /*10fc0*/  IMAD.MOV.U32 R110, RZ, RZ, R111 ;  /* 0x000000ffff6e7224 */ /* 0x000fc400078e006f */
[----:B------:R1:W-:Y:S01]  /*10fd0*/  MUFU.EX2 R56, R3 ;  /* 0x0000000300387308 */ /* 0x0003e20000000800 */
[----:B------:R-:W-:Y:S02]  /*10fe0*/  IMAD.MOV.U32 R111, RZ, RZ, R159 ;  /* 0x000000ffff6f7224 */ /* 0x000fe400078e009f */
[----:B------:R-:W-:Y:S01]  /*10ff0*/  IMAD.MOV.U32 R159, RZ, RZ, R145 ;  /* 0x000000ffff9f7224 */ /* 0x000fe200078e0091 */
[----:B------:R-:W-:Y:S01]  /*11000*/  MOV R145, R146 ;  /* 0x0000009200917202 */ /* 0x000fe20000000f00 */
[----:B------:R-:W-:Y:S02]  /*11010*/  IMAD.MOV.U32 R146, RZ, RZ, R144 ;  /* 0x000000ffff927224 */ /* 0x000fe400078e0090 */
[----:B------:R-:W-:Y:S01]  /*11020*/  IMAD.MOV.U32 R144, RZ, RZ, R158 ;  /* 0x000000ffff907224 */ /* 0x000fe200078e009e */
[----:B----4-:R-:W-:Y:S01]  /*11030*/  HMMA.16816.F32 R176, R8, R16, R176 ;  /* 0x0000001008b0723c */ /* 0x010fe200000018b0 */
[----:B------:R-:W-:Y:S01]  /*11040*/  IMAD.MOV.U32 R158, RZ, RZ, R157 ;  /* 0x000000ffff9e7224 */ /* 0x000fe200078e009d */
[----:B------:R-:W-:Y:S01]  /*11050*/  MOV R157, R156 ;  /* 0x0000009c009d7202 */ /* 0x000fe20000000f00 */
[----:B------:R-:W-:-:S02]  /*11060*/  IMAD.MOV.U32 R156, RZ, RZ, R155 ;  /* 0x000000ffff9c7224 */ /* 0x000fc400078e009b */
[----:B------:R-:W-:Y:S02]  /*11070*/  IMAD.MOV.U32 R155, RZ, RZ, R235 ;  /* 0x000000ffff9b7224 */ /* 0x000fe400078e00eb */
[----:B------:R3:W5:Y:S01]  /*11080*/  LDL.LU R235, [R1+0x1c] ;  /* 0x00001c0001eb7983 */ /* 0x0007620000300800 */
[----:B-1----:R-:W-:Y:S02]  /*11090*/  FFMA.FTZ R3, R109, c[0x0][0x2d0], -R0 ;  /* 0x0000b4006d037a23 */ /* 0x002fe40000010800 */
[----:B------:R-:W-:Y:S01]  /*110a0*/  IMAD.MOV.U32 R109, RZ, RZ, R110 ;  /* 0x000000ffff6d7224 */ /* 0x000fe200078e006e */
[----:B------:R-:W-:Y:S01]  /*110b0*/  MOV R110, R111 ;  /* 0x0000006f006e7202 */ /* 0x000fe20000000f00 */
[----:B------:R1:W4:Y:S01]  /*110c0*/  MUFU.EX2 R31, R3 ;  /* 0x00000003001f7308 */ /* 0x0003220000000800 */
[----:B------:R-:W-:Y:S02]  /*110d0*/  IMAD.MOV.U32 R111, RZ, RZ, R159 ;  /* 0x000000ffff6f7224 */ /* 0x000fe400078e009f */
[----:B------:R-:W-:-:S02]  /*110e0*/  IMAD.MOV.U32 R159, RZ, RZ, R145 ;  /* 0x000000ffff9f7224 */ /* 0x000fc400078e0091 */
[----:B------:R-:W-:Y:S01]  /*110f0*/  IMAD.MOV.U32 R145, RZ, RZ, R146 ;  /* 0x000000ffff917224 */ /* 0x000fe200078e0092 */
[C---:B------:R-:W-:Y:S01]  /*11100*/  HMMA.16816.F32 R180, R8.reuse, R18, R80 ;  /* 0x0000001208b4723c */ /* 0x040fe20000001850 */
[----:B------:R-:W-:Y:S01]  /*11110*/  MOV R146, R144 ;  /* 0x0000009000927202 */ /* 0x000fe20000000f00 */
[----:B------:R-:W-:Y:S02]  /*11120*/  IMAD.MOV.U32 R144, RZ, RZ, R158 ;  /* 0x000000ffff907224 */ /* 0x000fe400078e009e */
[----:B------:R-:W-:Y:S02]  /*11130*/  IMAD.MOV.U32 R158, RZ, RZ, R157 ;  /* 0x000000ffff9e7224 */ /* 0x000fe400078e009d */
[----:B------:R-:W-:Y:S01]  /*11140*/  IMAD.MOV.U32 R157, RZ, RZ, R155 ;  /* 0x000000ffff9d7224 */ /* 0x000fe200078e009b */
[----:B------:R-:W-:Y:S01]  /*11150*/  MOV R155, R234 ;  /* 0x000000ea009b7202 */ /* 0x000fe20000000f00 */
[----:B------:R-:W-:Y:S01]  /*11160*/  HMMA.16816.F32 R76, R8, R12, R76 ;  /* 0x0000000c084c723c */ /* 0x000fe2000000184c */
[----:B------:R3:W5:Y:S01]  /*11170*/  LDL.LU R234, [R1+0x18] ;  /* 0x0000180001ea7983 */ /* 0x0007620000300800 */
[----:B-1----:R-:W-:-:S02]  /*11180*/  FFMA.FTZ R3, R109, c[0x0][0x2d0], -R6 ;  /* 0x0000b4006d037a23 */ /* 0x002fc40000010806 */
[----:B------:R-:W-:Y:S02]  /*11190*/  IMAD.MOV.U32 R109, RZ, RZ, R110 ;  /* 0x000000ffff6d7224 */ /* 0x000fe400078e006e */
[----:B------:R-:W-:Y:S01]  /*111a0*/  IMAD.MOV.U32 R110, RZ, RZ, R111 ;  /* 0x000000ffff6e7224 */ /* 0x000fe200078e006f */
[----:B------:R1:W-:Y:S01]  /*111b0*/  MUFU.EX2 R29, R3 ;  /* 0x00000003001d7308 */ /* 0x0003e20000000800 */
[----:B------:R-:W-:Y:S01]  /*111c0*/  IMAD.MOV.U32 R111, RZ, RZ, R159 ;  /* 0x000000ffff6f7224 */ /* 0x000fe200078e009f */
[----:B------:R-:W-:Y:S01]  /*111d0*/  MOV R159, R145 ;  /* 0x00000091009f7202 */ /* 0x000fe20000000f00 */
[----:B------:R-:W-:Y:S01]  /*111e0*/  HMMA.16816.F32 R68, R8, R14, R68 ;  /* 0x0000000e0844723c */ /* 0x000fe20000001844 */
[----:B------:R-:W-:Y:S02]  /*111f0*/  IMAD.MOV.U32 R145, RZ, RZ, R146 ;  /* 0x000000ffff917224 */ /* 0x000fe400078e0092 */
[----:B------:R-:W-:Y:S02]  /*11200*/  IMAD.MOV.U32 R146, RZ, RZ, R144 ;  /* 0x000000ffff927224 */ /* 0x000fe400078e0090 */
[----:B------:R-:W-:Y:S01]  /*11210*/  IMAD.MOV.U32 R144, RZ, RZ, R158 ;  /* 0x000000ffff907224 */ /* 0x000fe200078e009e */
[----:B------:R-:W-:Y:S01]  /*11220*/  MOV R158, R155 ;  /* 0x0000009b009e7202 */ /* 0x000fe20000000f00 */
[----:B------:R-:W-:-:S02]  /*11230*/  IMAD.MOV.U32 R155, RZ, RZ, R154 ;  /* 0x000000ffff9b7224 */ /* 0x000fc400078e009a */
[----:B-1----:R-:W-:Y:S02]  /*11240*/  FFMA.FTZ R3, R109, c[0x0][0x2d0], -R6 ;  /* 0x0000b4006d037a23 */ /* 0x002fe40000010806 */
[----:B------:R-:W-:Y:S02]  /*11250*/  IMAD.MOV.U32 R109, RZ, RZ, R110 ;  /* 0x000000ffff6d7224 */ /* 0x000fe400078e006e */
[----:B------:R-:W-:Y:S01]  /*11260*/  IMAD.MOV.U32 R110, RZ, RZ, R111 ;  /* 0x000000ffff6e7224 */ /* 0x000fe200078e006f */
[----:B------:R1:W1:Y:S01]  /*11270*/  MUFU.EX2 R30, R3 ;  /* 0x00000003001e7308 */ /* 0x0002620000000800 */
[----:B------:R-:W-:Y:S01]  /*11280*/  F2FP.PACK_AB R8, R73, R74 ;  /* 0x0000004a4908723e */ /* 0x000fe200000000ff */
[----:B------:R-:W-:Y:S01]  /*11290*/  IMAD.MOV.U32 R111, RZ, RZ, R159 ;  /* 0x000000ffff6f7224 */ /* 0x000fe200078e009f */
[----:B--2---:R-:W-:Y:S01]  /*112a0*/  F2FP.PACK_AB R9, R57, R58 ;  /* 0x0000003a3909723e */ /* 0x004fe200000000ff */
[----:B------:R-:W-:Y:S01]  /*112b0*/  IMAD.MOV.U32 R154, RZ, RZ, R152 ;  /* 0x000000ffff9a7224 */ /* 0x000fe200078e0098 */
[----:B------:R-:W-:Y:S01]  /*112c0*/  F2FP.PACK_AB R10, R59, R72 ;  /* 0x000000483b0a723e */ /* 0x000fe200000000ff */
[----:B------:R-:W-:Y:S01]  /*112d0*/  IMAD.MOV.U32 R152, RZ, RZ, R4 ;  /* 0x000000ffff987224 */ /* 0x000fe200078e0004 */
[----:B----4-:R-:W-:Y:S01]  /*112e0*/  F2FP.PACK_AB R11, R31, R56 ;  /* 0x000000381f0b723e */ /* 0x010fe200000000ff */
[----:B-1----:R-:W-:Y:S01]  /*112f0*/  FFMA.FTZ R3, R109, c[0x0][0x2d0], -R6 ;  /* 0x0000b4006d037a23 */ /* 0x002fe20000010806 */
[----:B------:R-:W-:Y:S01]  /*11300*/  MOV R159, R145 ;  /* 0x00000091009f7202 */ /* 0x000fe20000000f00 */
[----:B------:R-:W-:Y:S01]  /*11310*/  IMAD.MOV.U32 R109, RZ, RZ, R110 ;  /* 0x000000ffff6d7224 */ /* 0x000fe200078e006e */
[----:B------:R-:W-:Y:S01]  /*11320*/  MOV R4, R233 ;  /* 0x000000e900047202 */ /* 0x000fe20000000f00 */
[----:B------:R1:W-:Y:S01]  /*11330*/  MUFU.EX2 R28, R3 ;  /* 0x00000003001c7308 */ /* 0x0003e20000000800 */
[----:B------:R-:W-:Y:S01]  /*11340*/  IMAD.MOV.U32 R110, RZ, RZ, R111 ;  /* 0x000000ffff6e7224 */ /* 0x000fe200078e006f */
[----:B------:R-:W-:Y:S01]  /*11350*/  HMMA.16816.F32 R64, R8, R24, R64 ;  /* 0x000000180840723c */ /* 0x000fe20000001840 */
[----:B------:R-:W-:Y:S01]  /*11360*/  IMAD.MOV.U32 R145, RZ, RZ, R146 ;  /* 0x000000ffff917224 */ /* 0x000fe200078e0092 */
[----:B------:R3:W5:Y:S01]  /*11370*/  LDL.LU R233, [R1+0x14] ;  /* 0x0000140001e97983 */ /* 0x0007620000300800 */
[----:B------:R-:W-:-:S02]  /*11380*/  IMAD.MOV.U32 R146, RZ, RZ, R144 ;  /* 0x000000ffff927224 */ /* 0x000fc400078e0090 */
[----:B-1----:R-:W-:Y:S01]  /*11390*/  FFMA.FTZ R3, R109, c[0x0][0x2d0], -R6 ;  /* 0x0000b4006d037a23 */ /* 0x002fe20000010806 */
[----:B------:R-:W-:Y:S01]  /*113a0*/  MOV R111, R159 ;  /* 0x0000009f006f7202 */ /* 0x000fe20000000f00 */
[----:B------:R-:W-:Y:S01]  /*113b0*/  IMAD.MOV.U32 R144, RZ, RZ, R158 ;  /* 0x000000ffff907224 */ /* 0x000fe200078e009e */
[----:B------:R-:W-:Y:S01]  /*113c0*/  MOV R158, R155 ;  /* 0x0000009b009e7202 */ /* 0x000fe20000000f00 */
[----:B------:R1:W2:Y:S01]  /*113d0*/  MUFU.EX2 R25, R3 ;  /* 0x0000000300197308 */ /* 0x0002a20000000800 */
[----:B------:R-:W-:Y:S01]  /*113e0*/  IMAD.MOV.U32 R155, RZ, RZ, R154 ;  /* 0x000000ffff9b7224 */ /* 0x000fe200078e009a */
[----:B------:R-:W-:Y:S01]  /*113f0*/  HMMA.16816.F32 R48, R8, R22, R48 ;  /* 0x000000160830723c */ /* 0x000fe20000001830 */
[----:B------:R-:W-:Y:S02]  /*11400*/  IMAD.MOV.U32 R159, RZ, RZ, R145 ;  /* 0x000000ffff9f7224 */ /* 0x000fe400078e0091 */
[----:B------:R-:W-:Y:S02]  /*11410*/  IMAD.MOV.U32 R154, RZ, RZ, R152 ;  /* 0x000000ffff9a7224 */ /* 0x000fe400078e0098 */
[----:B------:R-:W-:-:S02]  /*11420*/  IMAD.MOV.U32 R145, RZ, RZ, R146 ;  /* 0x000000ffff917224 */ /* 0x000fc400078e0092 */
[----:B------:R-:W-:Y:S01]  /*11430*/  IMAD.MOV.U32 R152, RZ, RZ, R153 ;  /* 0x000000ffff987224 */ /* 0x000fe200078e0099 */
[----:B------:R-:W-:Y:S01]  /*11440*/  MOV R153, R123 ;  /* 0x0000007b00997202 */ /* 0x000fe20000000f00 */
[----:B-1----:R-:W-:Y:S02]  /*11450*/  FFMA.FTZ R3, R110, c[0x0][0x2d0], -R5 ;  /* 0x0000b4006e037a23 */ /* 0x002fe40000010805 */
[----:B------:R-:W-:Y:S02]  /*11460*/  IMAD.MOV.U32 R146, RZ, RZ, R144 ;  /* 0x000000ffff927224 */ /* 0x000fe400078e0090 */
[----:B------:R1:W-:Y:S01]  /*11470*/  MUFU.EX2 R24, R3 ;  /* 0x0000000300187308 */ /* 0x0003e20000000800 */
[----:B------:R-:W-:Y:S01]  /*11480*/  MOV R144, R158 ;  /* 0x0000009e00907202 */ /* 0x000fe20000000f00 */
[----:B------:R-:W-:Y:S02]  /*11490*/  IMAD.MOV.U32 R123, RZ, RZ, R232 ;  /* 0x000000ffff7b7224 */ /* 0x000fe400078e00e8 */
[----:B------:R-:W-:Y:S01]  /*114a0*/  IMAD.MOV.U32 R158, RZ, RZ, R155 ;  /* 0x000000ffff9e7224 */ /* 0x000fe200078e009b */
[----:B------:R-:W-:Y:S01]  /*114b0*/  HMMA.16816.F32 R52, R8, R20, R52 ;  /* 0x000000140834723c */ /* 0x000fe20000001834 */
[----:B------:R-:W-:-:S02]  /*114c0*/  IMAD.MOV.U32 R155, RZ, RZ, R154 ;  /* 0x000000ffff9b7224 */ /* 0x000fc400078e009a */
[----:B------:R-:W-:-:S05]  /*114d0*/  IMAD.MOV.U32 R147, RZ, RZ, R111 ;  /* 0x000000ffff937224 */ /* 0x000fca00078e006f */
[C---:B------:R-:W-:Y:S01]  /*114e0*/  HMMA.16816.F32 R32, R8.reuse, R14, R32 ;  /* 0x0000000e0820723c */ /* 0x040fe20000001820 */
[----:B-1----:R-:W-:Y:S01]  /*114f0*/  FFMA.FTZ R3, R175, c[0x0][0x2d0], -R5 ;  /* 0x0000b400af037a23 */ /* 0x002fe20000010805 */
[----:B------:R-:W-:Y:S01]  /*11500*/  MOV R109, R145 ;  /* 0x00000091006d7202 */ /* 0x000fe20000000f00 */
[----:B------:R-:W-:Y:S01]  /*11510*/  IMAD.MOV.U32 R186, RZ, RZ, R146 ;  /* 0x000000ffffba7224 */ /* 0x000fe200078e0092 */
[----:B------:R3:W5:Y:S01]  /*11520*/  LDL.LU R232, [R1+0x10] ;  /* 0x0000100001e87983 */ /* 0x0007620000300800 */
[----:B------:R1:W-:Y:S01]  /*11530*/  MUFU.EX2 R23, R3 ;  /* 0x0000000300177308 */ /* 0x0003e20000000800 */
[----:B------:R-:W-:Y:S01]  /*11540*/  IMAD.MOV.U32 R154, RZ, RZ, R152 ;  /* 0x000000ffff9a7224 */ /* 0x000fe200078e0098 */
[----:B------:R-:W-:Y:S01]  /*11550*/  MOV R152, R153 ;  /* 0x0000009900987202 */ /* 0x000fe20000000f00 */
[----:B------:R-:W-:Y:S01]  /*11560*/  IMAD.MOV.U32 R153, RZ, RZ, R123 ;  /* 0x000000ffff997224 */ /* 0x000fe200078e007b */
[----:B------:R-:W-:Y:S01]  /*11570*/  MOV R187, R155 ;  /* 0x0000009b00bb7202 */ /* 0x000fe20000000f00 */
[----:B------:R-:W-:Y:S01]  /*11580*/  IMAD.MOV.U32 R123, RZ, RZ, R122 ;  /* 0x000000ffff7b7224 */ /* 0x000fe200078e007a */
[----:B------:R-:W-:Y:S01]  /*11590*/  HMMA.16816.F32 R60, R8, R26, R60 ;  /* 0x0000001a083c723c */ /* 0x000fe2000000183c */
[----:B------:R-:W-:-:S02]  /*115a0*/  IMAD.MOV.U32 R122, RZ, RZ, R119 ;  /* 0x000000ffff7a7224 */ /* 0x000fc400078e0077 */
[----:B-1----:R-:W-:Y:S01]  /*115b0*/  FFMA.FTZ R3, R173, c[0x0][0x2d0], -R5 ;  /* 0x0000b400ad037a23 */ /* 0x002fe20000010805 */
[----:B------:R-:W-:-:S04]  /*115c0*/  MOV R184, R153 ;  /* 0x0000009900b87202 */ /* 0x000fc80000000f00 */
[----:B------:R-:W-:Y:S01]  /*115d0*/  HMMA.16816.F32 R36, R8, R16, R36 ;  /* 0x000000100824723c */ /* 0x000fe20000001824 */
[----:B------:R-:W-:Y:S01]  /*115e0*/  MOV R119, R139 ;  /* 0x0000008b00777202 */ /* 0x000fe20000000f00 */
[----:B------:R1:W-:Y:S01]  /*115f0*/  MUFU.EX2 R22, R3 ;  /* 0x0000000300167308 */ /* 0x0003e20000000800 */
[----:B------:R-:W-:-:S05]  /*11600*/  IMAD.MOV.U32 R108, RZ, RZ, R159 ;  /* 0x000000ffff6c7224 */ /* 0x000fca00078e009f */
[----:B------:R-:W-:Y:S01]  /*11610*/  HMMA.16816.F32 R40, R8, R18, R40 ;  /* 0x000000120828723c */ /* 0x000fe20000001828 */
[----:B------:R-:W-:Y:S01]  /*11620*/  IMAD.MOV.U32 R201, RZ, RZ, R184 ;  /* 0x000000ffffc97224 */ /* 0x000fe200078e00b8 */
[----:B------:R-:W-:-:S06]  /*11630*/  MOV R111, R119 ;  /* 0x00000077006f7202 */ /* 0x000fcc0000000f00 */
[----:B------:R-:W-:Y:S01]  /*11640*/  HMMA.16816.F32 R44, R8, R12, R44 ;  /* 0x0000000c082c723c */ /* 0x000fe2000000182c */
[----:B------:R-:W-:Y:S02]  /*11650*/  IMAD.MOV.U32 R185, RZ, RZ, R154 ;  /* 0x000000ffffb97224 */ /* 0x000fe400078e009a */
[----:B------:R-:W-:Y:S01]  /*11660*/  FFMA.FTZ R4, R4, c[0x0][0x2d0], -R7 ;  /* 0x0000b40004047a23 */ /* 0x000fe20000010807 */
[----:B------:R-:W-:Y:S01]  /*11670*/  MOV R146, R116 ;  /* 0x0000007400927202 */ /* 0x000fe20000000f00 */
[----:B-1----:R-:W-:Y:S01]  /*11680*/  FFMA.FTZ R3, R172, c[0x0][0x2d0], -R5 ;  /* 0x0000b400ac037a23 */ /* 0x002fe20000010805 */
[----:B------:R-:W-:Y:S03]  /*11690*/  LDSM.16.MT88.4 R16, [R230+0x3100] ;  /* 0x00310000e610783b */ /* 0x000fe60000004200 */
[----:B------:R1:W4:Y:S01]  /*116a0*/  MUFU.EX2 R21, R3 ;  /* 0x0000000300157308 */ /* 0x0003220000000800 */
[----:B------:R-:W-:Y:S01]  /*116b0*/  IMAD.MOV.U32 R145, RZ, RZ, R158 ;  /* 0x000000ffff917224 */ /* 0x000fe200078e009e */
[----:B------:R3:W5:Y:S01]  /*116c0*/  LDL.LU R139, [R1+0xc] ;  /* 0x00000c00018b7983 */ /* 0x0007620000300800 */
[----:B------:R-:W-:Y:S01]  /*116d0*/  IMAD.MOV.U32 R159, RZ, RZ, R122 ;  /* 0x000000ffff9f7224 */ /* 0x000fe200078e007a */
[----:B------:R-:W-:Y:S01]  /*116e0*/  F2FP.PACK_AB R184, R30, R29 ;  /* 0x0000001d1eb8723e */ /* 0x000fe200000000ff */
[----:B------:R-:W-:-:S02]  /*116f0*/  IMAD.MOV.U32 R158, RZ, RZ, R123 ;  /* 0x000000ffff9e7224 */ /* 0x000fc400078e007b */
[----:B------:R-:W-:Y:S01]  /*11700*/  IMAD.MOV.U32 R110, RZ, RZ, R152 ;  /* 0x000000ffff6e7224 */ /* 0x000fe200078e0098 */
[----:B------:R4:W-:Y:S01]  /*11710*/  MUFU.EX2 R14, R4 ;  /* 0x00000004000e7308 */ /* 0x0009e20000000800 */
[----:B------:R-:W-:Y:S01]  /*11720*/  FADD.FTZ R8, R158, R144 ;  /* 0x000000909e087221 */ /* 0x000fe20000010000 */
[----:B------:R-:W3:Y:S01]  /*11730*/  LDSM.16.MT88.4 R152, [R228+0x3100] ;  /* 0x00310000e498783b */ /* 0x000ee20000004200 */
[----:B------:R-:W-:Y:S02]  /*11740*/  IMAD.MOV.U32 R123, RZ, RZ, R117 ;  /* 0x000000ffff7b7224 */ /* 0x000fe400078e0075 */
[----:B------:R-:W-:Y:S02]  /*11750*/  IMAD.MOV.U32 R122, RZ, RZ, R118 ;  /* 0x000000ffff7a7224 */ /* 0x000fe400078e0076 */
[----:B------:R-:W3:Y:S01]  /*11760*/  LDSM.16.MT88.4 R116, [R229+0x3100] ;  /* 0x00310000e574783b */ /* 0x000ee20000004200 */
[----:B-1----:R-:W-:Y:S01]  /*11770*/  FFMA.FTZ R3, R186, c[0x0][0x2d0], -R7 ;  /* 0x0000b400ba037a23 */ /* 0x002fe20000010807 */
[----:B--2---:R-:W-:-:S03]  /*11780*/  F2FP.PACK_AB R186, R25, R28 ;  /* 0x0000001c19ba723e */ /* 0x004fc600000000ff */
[----:B------:R1:W-:Y:S01]  /*11790*/  MUFU.EX2 R20, R3 ;  /* 0x0000000300147308 */ /* 0x0003e20000000800 */
[----:B----4-:R-:W-:Y:S01]  /*117a0*/  FADD.FTZ R4, R159, R111 ;  /* 0x0000006f9f047221 */ /* 0x010fe20000010000 */
[----:B------:R-:W-:Y:S01]  /*117b0*/  MOV R111, R128 ;  /* 0x00000080006f7202 */ /* 0x000fe20000000f00 */
[--C-:B-1----:R-:W-:Y:S01]  /*117c0*/  FFMA.FTZ R3, R187, c[0x0][0x2d0], -R7.reuse ;  /* 0x0000b400bb037a23 */ /* 0x102fe20000010807 */
[----:B------:R-:W-:Y:S01]  /*117d0*/  F2FP.PACK_AB R187, R21, R22 ;  /* 0x0000001615bb723e */ /* 0x000fe200000000ff */
[----:B------:R-:W-:Y:S01]  /*117e0*/  FFMA.FTZ R7, R185, c[0x0][0x2d0], -R7 ;  /* 0x0000b400b9077a23 */ /* 0x000fe20000010807 */
[----:B------:R-:W-:Y:S02]  /*117f0*/  F2FP.PACK_AB R185, R23, R24 ;  /* 0x0000001817b9723e */ /* 0x000fe400000000ff */
[----:B------:R1:W2:Y:S05]  /*11800*/  MUFU.EX2 R15, R3 ;  /* 0x00000003000f7308 */ /* 0x0002aa0000000800 */
[C---:B------:R-:W-:Y:S03]  /*11810*/  HMMA.16816.F32 R160, R184.reuse, R168, R160 ;  /* 0x000000a8b8a0723c */ /* 0x040fe600000018a0 */
[----:B------:R4:W-:Y:S05]  /*11820*/  MUFU.EX2 R13, R7 ;  /* 0x00000007000d7308 */ /* 0x0009ea0000000800 */
[----:B---3--:R-:W-:Y:S01]  /*11830*/  HMMA.16816.F32 R140, R184, R152, R140 ;  /* 0x00000098b88c723c */ /* 0x008fe2000000188c */
[----:B-1----:R-:W-:Y:S01]  /*11840*/  FFMA.FTZ R3, R201, c[0x0][0x2d0], -R0 ;  /* 0x0000b400c9037a23 */ /* 0x002fe20000010800 */
[----:B--2---:R-:W-:Y:S01]  /*11850*/  F2FP.PACK_AB R128, R15, R20 ;  /* 0x000000140f80723e */ /* 0x004fe200000000ff */
[----:B------:R-:W-:-:S02]  /*11860*/  IMAD.MOV.U32 R201, RZ, RZ, R110 ;  /* 0x000000ffffc97224 */ /* 0x000fc400078e006e */
[----:B------:R1:W-:Y:S01]  /*11870*/  MUFU.EX2 R10, R3 ;  /* 0x00000003000a7308 */ /* 0x0003e20000000800 */
[----:B------:R-:W-:Y:S02]  /*11880*/  IMAD.MOV.U32 R110, RZ, RZ, R129 ;  /* 0x000000ffff6e7224 */ /* 0x000fe400078e0081 */
[----:B------:R-:W-:Y:S01]  /*11890*/  HMMA.16816.F32 R148, R184, R154, R148 ;  /* 0x0000009ab894723c */ /* 0x000fe20000001894 */
[----:B----4-:R-:W-:Y:S02]  /*118a0*/  FADD.FTZ R7, R157, R4 ;  /* 0x000000049d077221 */ /* 0x010fe40000010000 */
[----:B------:R-:W-:-:S05]  /*118b0*/  FADD.FTZ R4, R208, R8 ;  /* 0x00000008d0047221 */ /* 0x000fca0000010000 */
        /* <DEDUP_REMOVED lines=9> */
[----:B------:R1:W-:Y:S01]  /*11950*/  MUFU.EX2 R11, R3 ;  /* 0x00000003000b7308 */ /* 0x0003e20000000800 */
[----:B------:R-:W-:Y:S02]  /*11960*/  IMAD.MOV.U32 R108, RZ, RZ, R131 ;  /* 0x000000ffff6c7224 */ /* 0x000fe400078e0083 */
[----:B------:R-:W-:Y:S01]  /*11970*/  HMMA.16816.F32 R184, R184, R18, R68 ;  /* 0x00000012b8b8723c */ /* 0x000fe20000001844 */
[----:B------:R-:W-:Y:S01]  /*11980*/  IMAD.MOV.U32 R109, RZ, RZ, R130 ;  /* 0x000000ffff6d7224 */ /* 0x000fe200078e0082 */
[----:B------:R-:W-:-:S03]  /*11990*/  F2FP.PACK_AB R130, R13, R14 ;  /* 0x0000000e0d82723e */ /* 0x000fc600000000ff */
[----:B------:R2:W3:Y:S01]  /*119a0*/  MUFU.EX2 R12, R0 ;  /* 0x00000000000c7308 */ /* 0x0004e20000000800 */
        /* <DEDUP_REMOVED lines=101> */
[----:B------:R1:W-:Y:S01]  /*12000*/  STL [R1+0x4], R0 ;  /* 0x0000040001007387 */ /* 0x0003e20000100800 */
[----:B------:R-:W-:Y:S02]  /*12010*/  FADD.FTZ R251, R72, R251 ;  /* 0x000000fb48fb7221 */ /* 0x000fe40000010000 */
[----:B------:R-:W-:Y:S01]  /*12020*/  FADD.FTZ R252, R56, R252 ;  /* 0x000000fc38fc7221 */ /* 0x000fe20000010000 */
[----:B------:R1:W-:Y:S01]  /*12030*/  STL [R1], R4 ;  /* 0x0000000401007387 */ /* 0x0003e20000100800 */
        /* <DEDUP_REMOVED lines=10> */
[----:B------:R-:W-:Y:S05]  /*120e0*/  @!P6 BRA `(.L_x_931) ;  /* 0x000043100000e947 */ /* 0x000fea0003800000 */
[----:B------:R-:W-:Y:S01]  /*120f0*/  IMAD.MOV.U32 R3, RZ, RZ, R136 ;  /* 0x000000ffff037224 */ /* 0x000fe200078e0088 */
[----:B------:R-:W-:Y:S01]  /*12100*/  MOV R138, R2 ;  /* 0x00000002008a7202 */ /* 0x000fe20000000f00 */
[----:B-1----:R-:W-:Y:S01]  /*12110*/  IMAD.MOV.U32 R0, RZ, RZ, R137 ;  /* 0x000000ffff007224 */ /* 0x002fe200078e0089 */
[----:B------:R-:W-:Y:S01]  /*12120*/  MOV R133, R135 ;  /* 0x0000008700857202 */ /* 0x000fe20000000f00 */
[----:B------:R-:W-:Y:S01]  /*12130*/  ULDC UR6, c[0x0][0x210] ;  /* 0x0000840000067ab9 */ /* 0x000fe20000000800 */
[----:B------:R-:W-:Y:S01]  /*12140*/  IADD3 R247, R248, 0x100, RZ ;  /* 0x00000100f8f77810 */ /* 0x000fe20007ffe0ff */
[----:B------:R-:W-:Y:S02]  /*12150*/  ULDC UR4, c[0x0][0x1e8] ;  /* 0x00007a0000047ab9 */ /* 0x000fe40000000800 */
[----:B------:R-:W-:Y:S02]  /*12160*/  UIADD3 UR12, UR12, -0x2, URZ ;  /* 0xfffffffe0c0c7890 */ /* 0x000fe4000fffe03f */
[----:B------:R-:W-:-:S02]  /*12170*/  UIMAD UR6, UR15, UR6, URZ ;  /* 0x000000060f0672a4 */ /* 0x000fc4000f8e023f */
[----:B------:R-:W-:Y:S02]  /*12180*/  UIMAD UR4, UR15, UR4, URZ ;  /* 0x000000040f0472a4 */ /* 0x000fe4000f8e023f */
[----:B------:R-:W-:Y:S02]  /*12190*/  ULDC.64 UR22, c[0x0][0x118] ;  /* 0x0000460000167ab9 */ /* 0x000fe40000000a00 */
[----:B------:R-:W-:Y:S01]  /*121a0*/  ULDC.64 UR18, c[0x0][0x118] ;  /* 0x0000460000127ab9 */ /* 0x000fe20000000a00 */
[----:B------:R-:W-:Y:S05]  /*121b0*/  BRA `(.L_x_932) ;  /* 0x0000042000007947 */ /* 0x000fea0003800000 */
.L_x_934:
[----:B------:R-:W2:Y:S01]  /*121c0*/  LDL R136, [R1+0x8] ;  /* 0x0000080001887983 */ /* 0x000ea20000100800 */
[----:B------:R-:W-:Y:S01]  /*121d0*/  IMAD.MOV.U32 R137, RZ, RZ, c[0x0][0x2b8] ;  /* 0x0000ae00ff897624 */ /* 0x000fe200078e00ff */
[----:B------:R-:W-:Y:S01]  /*121e0*/  UIMAD UR11, UR12, 0x70, UR17 ;  /* 0x000000700c0b78a4 */ /* 0x000fe2000f8e0211 */
[----:B------:R-:W-:Y:S03]  /*121f0*/  IMAD.MOV.U32 R249, RZ, RZ, RZ ;  /* 0x000000fffff97224 */ /* 0x000fe600078e00ff */
        /* <DEDUP_REMOVED lines=36> */
[-C--:B--2---:R-:W-:Y:S03]  /*12440*/  IADD3.X R137, R137, R245.reuse, RZ, P1, !PT ;  /* 0x000000f589897210 */ /* 0x084fe60000ffe4ff */
[----:B------:R-:W2:Y:S01]  /*12450*/  SHFL.IDX PT, R196, R2, 0x3, 0x181f ;  /* 0x00781f0002c47f89 */ /* 0x000ea200000e0000 */
[-C--:B---3--:R-:W-:Y:S03]  /*12460*/  IADD3 R134, P0, R134, R246.reuse, RZ ;  /* 0x000000f686867210 */ /* 0x088fe60007f1e0ff */
[----:B------:R3:W-:Y:S02]  /*12470*/  LDGSTS.E.BYPASS.LTC128B.128 [R248+0x3900], [R136.64], !P3 ;  /* 0x0390000088f87fae */ /* 0x0007e4000d901d52 */
[--C-:B----4-:R-:W-:Y:S01]  /*12480*/  IMAD.X R135, R135, 0x1, R245.reuse, P0 ;  /* 0x0000000187877824 */ /* 0x110fe200000e06f5 */
        /* <DEDUP_REMOVED lines=21> */
.L_x_932:
[----:B------:R-:W-:Y:S04]  /*125e0*/  DEPBAR.LE SB0, 0x0 ;  /* 0x000080000000791a */ /* 0x000fe80000000000 */
[----:B------:R-:W-:Y:S01]  /*125f0*/  BAR.SYNC.DEFER_BLOCKING 0x0 ;  /* 0x0000000000007b1d */ /* 0x000fe20000010000 */
[----:B------:R-:W-:Y:S01]  /*12600*/  IMAD.WIDE.U32 R68, R250, c[0x0][0x208], RZ ;  /* 0x00008200fa447a25 */ /* 0x000fe200078e00ff */
        /* <DEDUP_REMOVED lines=202> */
.L_x_933:
        /* <DEDUP_REMOVED lines=789> */
.L_x_931:
        /* <DEDUP_REMOVED lines=119> */
.L_x_901:
        /* <DEDUP_REMOVED lines=136> */
.L_x_936:
        /* <DEDUP_REMOVED lines=196> */
.L_x_935:
        /* <DEDUP_REMOVED lines=31> */
.L_x_937:
        /* <DEDUP_REMOVED lines=43> */
.L_x_939:
[----:B------:R-:W-:Y:S05]  /*184d0*/  BSYNC B0 ;  /* 0x0000000000007941 */ /* 0x000fea0003800000 */
.L_x_938:
        /* <DEDUP_REMOVED lines=109> */
.L_x_940:
        /* <DEDUP_REMOVED lines=13> */
.L_x_1609:


//--------------------- .text._ZN7cutlass13device_kernelIN5flash19enable_sm80_to_sm89INS1_16FlashAttnFwdSm80INS1_25CollectiveMainloopFwdSm80ILi4ELi1ELb0EN4cute5tupleIJNS5_1CILi128EEENS7_ILi96EEENS7_ILi64EEEEEELi64ENS_6half_tEfNS_4arch4Sm80ELb0ELb1ELb0ELb0ELb1ELb0ELb1ELb0EEENS1_21CollectiveEpilogueFwdINS6_IJS8_SA_S9_EEENS6_IJNS7_ILi1EEESI_SI_EEESC_SE_Li128ELb0ELb1ELb0ELb0EEENS1_19SingleTileSchedulerILb0ELb0ELb1ELi128EEEEEEEEEvNT_6ParamsE --------------------------
	.section	.text._ZN7cutlass13device_kernelIN5flash19enable_sm80_to_sm89INS1_16FlashAttnFwdSm80INS1_25CollectiveMainloopFwdSm80ILi4ELi1ELb0EN4cute5tupleIJNS5_1CILi128EEENS7_ILi96EEENS7_ILi64EEEEEELi64ENS_6half_tEfNS_4arch4Sm80ELb0ELb1ELb0ELb0ELb1ELb0ELb1ELb0EEENS1_21CollectiveEpilogueFwdINS6_IJS8_SA_S9_EEENS6_IJNS7_ILi1EEESI_SI_EEESC_SE_Li128ELb0ELb1ELb0ELb0EEENS1_19SingleTileSchedulerILb0ELb0ELb1ELi128EEEEEEEEEvNT_6ParamsE,"ax",@progbits
	.sectioninfo	@"SHI_REGISTERS=255"
	.align	128
.text._ZN7cutlass13device_kernelIN5flash19enable_sm80_to_sm89INS1_16FlashAttnFwdSm80INS1_25CollectiveMainloopFwdSm80ILi4ELi1ELb0EN4cute5tupleIJNS5_1CILi128EEENS7_ILi96EEENS7_ILi64EEEEEELi64ENS_6half_tEfNS_4arch4Sm80ELb0ELb1ELb0ELb0ELb1ELb0ELb1ELb0EEENS1_21CollectiveEpilogueFwdINS6_IJS8_SA_S9_EEENS6_IJNS7_ILi1EEESI_SI_EEESC_SE_Li128ELb0ELb1ELb0ELb0EEENS1_19SingleTileSchedulerILb0ELb0ELb1ELi128EEEEEEEEEvNT_6ParamsE:
        .type           _ZN7cutlass13device_kernelIN5flash19enable_sm80_to_sm89INS1_16FlashAttnFwdSm80INS1_25CollectiveMainloopFwdSm80ILi4ELi1ELb0EN4cute5tupleIJNS5_1CILi128EEENS7_ILi96EEENS7_ILi64EEEEEELi64ENS_6half_tEfNS_4arch4Sm80ELb0ELb1ELb0ELb0ELb1ELb0ELb1ELb0EEENS1_21CollectiveEpilogueFwdINS6_IJS8_SA_S9_EEENS6_IJNS7_ILi1EEESI_SI_EEESC_SE_Li128ELb0ELb1ELb0ELb0EEENS1_19SingleTileSchedulerILb0ELb0ELb1ELi128EEEEEEEEEvNT_6ParamsE,@function
        .size           _ZN7cutlass13device_kernelIN5flash19enable_sm80_to_sm89INS1_16FlashAttnFwdSm80INS1_25CollectiveMainloopFwdSm80ILi4ELi1ELb0EN4cute5tupleIJNS5_1CILi128EEENS7_ILi96EEENS7_ILi64EEEEEELi64ENS_6half_tEfNS_4arch4Sm80ELb0ELb1ELb0ELb0ELb1ELb0ELb1ELb0EEENS1_21CollectiveEpilogueFwdINS6_IJS8_SA_S9_EEENS6_IJNS7_ILi1EEESI_SI_EEESC_SE_Li128ELb0ELb1ELb0ELb0EEENS1_19SingleTileSchedulerILb0ELb0ELb1ELi128EEEEEEEEEvNT_6ParamsE,(.L_x_1610 - _ZN7cutlass13device_kernelIN5flash19enable_sm80_to_sm89INS1_16FlashAttnFwdSm80INS1_25CollectiveMainloopFwdSm80ILi4ELi1ELb0EN4cute5tupleIJNS5_1CILi128EEENS7_ILi96EEENS7_ILi64EEEEEELi64ENS_6half_tEfNS_4arch4Sm80ELb0ELb1ELb0ELb0ELb1ELb0ELb1ELb0EEENS1_21CollectiveEpilogueFwdINS6_IJS8_SA_S9_EEENS6_IJNS7_ILi1EEESI_SI_EEESC_SE_Li128ELb0ELb1ELb0ELb0EEENS1_19SingleTileSchedulerILb0ELb0ELb1ELi128EEEEEEEEEvNT_6ParamsE)
        .other          _ZN7cutlass13device_kernelIN5flash19enable_sm80_to_sm89INS1_16FlashAttnFwdSm80INS1_25CollectiveMainloopFwdSm80ILi4ELi1ELb0EN4cute5tupleIJNS5_1CILi128EEENS7_ILi96EEENS7_ILi64EEEEEELi64ENS_6half_tEfNS_4arch4Sm80ELb0ELb1ELb0ELb0ELb1ELb0ELb1ELb0EEENS1_21CollectiveEpilogueFwdINS6_IJS8_SA_S9_EEENS6_IJNS7_ILi1EEESI_SI_EEESC_SE_Li128ELb0ELb1ELb0ELb0EEENS1_19SingleTileSchedulerILb0ELb0ELb1ELi128EEEEEEEEEvNT_6ParamsE,@"STO_CUDA_ENTRY STV_DEFAULT"
_ZN7cutlass13device_kernelIN5flash19enable_sm80_to_sm89INS1_16FlashAttnFwdSm80INS1_25CollectiveMainloopFwdSm80ILi4ELi1ELb0EN4cute5tupleIJNS5_1CILi128EEENS7_ILi96EEENS7_ILi64EEEEEELi64ENS_6half_tEfNS_4arch4Sm80ELb0ELb1ELb0ELb0ELb1ELb0ELb1ELb0EEENS1_21CollectiveEpilogueFwdINS6_IJS8_SA_S9_EEENS6_IJNS7_ILi1EEESI_SI_EEESC_SE_Li128ELb0ELb1ELb0ELb0EEENS1_19SingleTileSchedulerILb0ELb0ELb1ELi128EEEEEEEEEvNT_6ParamsE:
[----:B------:R-:W-:-:S03]  /*0000*/  MOV R1, c[0x0][0x28] ;  /* 0x00000a0000017a02 */ /* 0x000fc60000000f00 */
[----:B------:R-:W1:Y:S01]  /*0010*/  S2UR UR16, SR_CTAID.Z ;  /* 0x00000000001079c3 */ /* 0x000e620000002700 */
[----:B------:R-:W-:Y:S02]  /*0020*/  IADD3 R1, R1, -0x8, RZ ;  /* 0xfffffff801017810 */ /* 0x000fe40007ffe0ff */
[----:B-1----:R-:W-:-:S13]  /*0030*/  ISETP.LE.AND P0, PT, RZ, UR16, PT ;  /* 0x00000010ff007c0c */ /* 0x002fda000bf03270 */
[----:B------:R-:W-:Y:S05]  /*0040*/  @!P0 EXIT ;  /* 0x000000000000894d */ /* 0x000fea0003800000 */
[----:B------:R-:W1:Y:S01]  /*0050*/  S2UR UR14, SR_CTAID.X ;  /* 0x00000000000e79c3 */ /* 0x000e620000002500 */
[----:B------:R-:W-:Y:S01]  /*0060*/  ULDC.64 UR4, c[0x0][0x370] ;  /* 0x0000dc0000047ab9 */ /* 0x000fe20000000a00 */
[----:B------:R-:W-:Y:S01]  /*0070*/  IMAD.MOV.U32 R233, RZ, RZ, RZ ;  /* 0x000000ffffe97224 */ /* 0x000fe200078e00ff */
[----:B------:R-:W-:Y:S02]  /*0080*/  UISETP.NE.U32.AND UP0, UPT, URZ, UR4, UPT ;  /* 0x000000043f00728c */ /* 0x000fe4000bf05070 */
[----:B------:R-:W-:Y:S02]  /*0090*/  ULDC.64 UR6, c[0x0][0x370] ;  /* 0x0000dc0000067ab9 */ /* 0x000fe40000000a00 */
[----:B------:R-:W-:Y:S02]  /*00a0*/  UISETP.NE.AND.EX UP0, UPT, URZ, UR5, UPT, UP0 ;  /* 0x000000053f00728c */ /* 0x000fe4000bf05300 */
[----:B------:R-:W-:Y:S02]  /*00b0*/  ULDC UR12, c[0x0][0x2c4] ;  /* 0x0000b100000c7ab9 */ /* 0x000fe40000000800 */
[----:B------:R-:W-:-:S02]  /*00c0*/  UISETP.NE.AND UP2, UPT, UR12, 0x1, UPT ;  /* 0x000000010c00788c */ /* 0x000fc4000bf45270 */
[----:B------:R-:W-:Y:S01]  /*00d0*/  PLOP3.LUT P0, PT, PT, PT, UP0, 0x80, 0x0 ;  /* 0x000000000000781c */ /* 0x000fe20003f0f008 */
[----:B------:R-:W-:-:S04]  /*00e0*/  ULDC.64 UR52, c[0x0][0x118] ;  /* 0x0000460000347ab9 */ /* 0x000fc80000000a00 */
[----:B------:R-:W-:Y:S02]  /*00f0*/  @UP0 UMOV UR4, 0x4 ;  /* 0x0000000400040882 */ /* 0x000fe40000000000 */
[----:B------:R-:W-:Y:S02]  /*0100*/  @UP0 UIMAD.WIDE UR4, UR16, UR4, UR6 ;  /* 0x00000004100402a5 */ /* 0x000fe4000f8e0206 */
[----:B-1----:R-:W-:-:S04]  /*0110*/  USHF.L.U32 UR14, UR14, 0x7, URZ ;  /* 0x000000070e0e7899 */ /* 0x002fc8000800063f */
[----:B------:R-:W-:Y:S01]  /*0120*/  MOV R2, UR4 ;  /* 0x0000000400027c02 */ /* 0x000fe20008000f00 */
[----:B------:R-:W-:Y:S01]  /*0130*/  IMAD.U32 R3, RZ, RZ, UR5 ;  /* 0x00000005ff037e24 */ /* 0x000fe2000f8e00ff */
[----:B------:R-:W-:Y:S02]  /*0140*/  @UP2 UIADD3 UR8, UR14, 0x7f, URZ ;  /* 0x0000007f0e082890 */ /* 0x000fe4000fffe03f */
[----:B------:R-:W-:Y:S02]  /*0150*/  ULDC.64 UR4, c[0x0][0x2c8] ;  /* 0x0000b20000047ab9 */ /* 0x000fe40000000a00 */
[----:B------:R-:W-:Y:S01]  /*0160*/  UIMAD.WIDE.U32 UR8, UR8, UR4, URZ ;  /* 0x00000004080872a5 */ /* 0x000fe2000f8e003f */
[----:B------:R-:W1:Y:S01]  /*0170*/  S2UR UR11, SR_CTAID.Y ;  /* 0x00000000000b79c3 */ /* 0x000e620000002600 */
[----:B------:R-:W-:Y:S01]  /*0180*/  UIADD3 UR6, UR14, 0x7f, URZ ;  /* 0x0000007f0e067890 */ /* 0x000fe2000fffe03f */
[----:B------:R-:W2:Y:S04]  /*0190*/  S2R R7, SR_TID.X ;  /* 0x0000000000077919 */ /* 0x000ea80000002100 */
[----:B------:R-:W-:Y:S01]  /*01a0*/  @UP2 UMOV UR7, UR9 ;  /* 0x0000000900072c82 */ /* 0x000fe20008000000 */
[----:B------:R3:W5:Y:S01]  /*01b0*/  @P0 LDG.E R233, [R2.64] ;  /* 0x0000003402e90981 */ /* 0x000762000c1e1900 */
[----:B------:R-:W-:-:S02]  /*01c0*/  @UP2 USHF.R.U32.HI UR6, URZ, UR5, UR7 ;  /* 0x000000053f062299 */ /* 0x000fc40008011607 */
[----:B------:R-:W-:Y:S02]  /*01d0*/  UMOV UR8, 0x1 ;  /* 0x0000000100087882 */ /* 0x000fe40000000000 */
[----:B------:R-:W-:Y:S02]  /*01e0*/  ULDC.64 UR4, c[0x0][0x328] ;  /* 0x0000ca0000047ab9 */ /* 0x000fe40000000a00 */
[----:B------:R-:W-:Y:S02]  /*01f0*/  UISETP.LE.AND UP0, UPT, UR8, UR5, UPT ;  /* 0x000000050800728c */ /* 0x000fe4000bf03270 */
[----:B------:R-:W-:Y:S02]  /*0200*/  ULDC UR7, c[0x0][0x2ac] ;  /* 0x0000ab0000077ab9 */ /* 0x000fe40000000800 */
[----:B------:R-:W-:Y:S02]  /*0210*/  ULDC UR10, c[0x0][0x1d0] ;  /* 0x00007400000a7ab9 */ /* 0x000fe40000000800 */
[----:B------:R-:W-:Y:S01]  /*0220*/  UIMAD UR10, UR7, UR10, URZ ;  /* 0x0000000a070a72a4 */ /* 0x000fe2000f8e023f */
[----:B------:R-:W-:Y:S01]  /*0230*/  PLOP3.LUT P0, PT, PT, PT, UP0, 0x40, 0x0 ;  /* 0x000000000000781c */ /* 0x000fe20003f0e808 */
[----:B------:R-:W-:-:S02]  /*0240*/  ULDC UR9, c[0x0][0x168] ;  /* 0x00005a0000097ab9 */ /* 0x000fc40000000800 */
[----:B------:R-:W-:Y:S02]  /*0250*/  UIADD3 UR9, UR10, -UR9, UR8 ;  /* 0x800000090a097290 */ /* 0x000fe4000fffe008 */
[----:B-1----:R-:W-:Y:S02]  /*0260*/  USHF.R.S32.HI UR15, URZ, 0x1f, UR11 ;  /* 0x0000001f3f0f7899 */ /* 0x002fe4000801140b */
[----:B------:R-:W-:-:S04]  /*0270*/  UIADD3 UR5, UR9, UR6, URZ ;  /* 0x0000000609057290 */ /* 0x000fc8000fffe03f */
[----:B------:R-:W-:Y:S02]  /*0280*/  UIADD3 UR6, UR5, UR4, URZ ;  /* 0x0000000405067290 */ /* 0x000fe4000fffe03f */
[----:B------:R-:W-:Y:S05]  /*0290*/  @P0 BRA `(.L_x_941) ;  /* 0x0000016000000947 */ /* 0x000fea0003800000 */
[----:B--23--:R-:W-:Y:S01]  /*02a0*/  ISETP.LT.AND P0, PT, RZ, UR5, PT ;  /* 0x00000005ff007c0c */ /* 0x00cfe2000bf01270 */
        /* <DEDUP_REMOVED lines=11> */
.L_x_942:
[----:B------:R-:W-:Y:S02]  /*0360*/  ULDC UR4, c[0x0][0x32c] ;  /* 0x0000cb0000047ab9 */ /* 0x000fe40000000800 */
[----:B------:R-:W-:-:S03]  /*0370*/  UISETP.NE.AND UP1, UPT, UR8, UR4, UPT ;  /* 0x000000040800728c */ /* 0x000fc6000bf25270 */
[----:B------:R-:W-:Y:S02]  /*0380*/  ULDC.64 UR4, c[0x0][0x330] ;  /* 0x0000cc0000047ab9 */ /* 0x000fe40000000a00 */
[----:B------:R-:W-:-:S07]  /*0390*/  UIMAD.WIDE.U32 UR18, UR9, UR4, URZ ;  /* 0x00000004091272a5 */ /* 0x000fce000f8e003f */
[----:B------:R-:W-:Y:S02]  /*03a0*/  @UP1 UMOV UR13, UR19 ;  /* 0x00000013000d1c82 */ /* 0x000fe40008000000 */
[----:B------:R-:W-:Y:S02]  /*03b0*/  @UP1 USHF.R.U32.HI UR9, URZ, UR5, UR13 ;  /* 0x000000053f091299 */ /* 0x000fe4000801160d */
.L_x_943:
[----:B------:R-:W-:Y:S02]  /*03c0*/  ULDC UR4, c[0x0][0x32c] ;  /* 0x0000cb0000047ab9 */ /* 0x000fe40000000800 */
[----:B------:R-:W-:-:S04]  /*03d0*/  UIMAD UR4, UR9, UR4, UR4 ;  /* 0x00000004090472a4 */ /* 0x000fc8000f8e0204 */
[----:B------:R-:W-:-:S04]  /*03e0*/  UISETP.LT.AND UP1, UPT, UR6, UR4, UPT ;  /* 0x000000040600728c */ /* 0x000fc8000bf21270 */
[----:B------:R-:W-:Y:S02]  /*03f0*/  USEL UR6, UR6, UR4, UP1 ;  /* 0x0000000406067287 */ /* 0x000fe40008800000 */
.L_x_941:
[----:B--23--:R-:W-:Y:S01]  /*0400*/  UIADD3 UR8, UR10, 0x5f, URZ ;  /* 0x0000005f0a087890 */ /* 0x00cfe2000fffe03f */
        /* <DEDUP_REMOVED lines=35> */
.L_x_945:
[----:B------:R-:W-:Y:S02]  /*0640*/  ULDC UR4, c[0x0][0x32c] ;  /* 0x0000cb0000047ab9 */ /* 0x000fe40000000800 */
[----:B------:R-:W-:-:S03]  /*0650*/  UISETP.NE.AND UP1, UPT, UR4, 0x1, UPT ;  /* 0x000000010400788c */ /* 0x000fc6000bf25270 */
[----:B------:R-:W-:Y:S02]  /*0660*/  ULDC.64 UR4, c[0x0][0x330] ;  /* 0x0000cc0000047ab9 */ /* 0x000fe40000000a00 */
[----:B------:R-:W-:-:S07]  /*0670*/  UIMAD.WIDE.U32 UR18, UR9, UR4, URZ ;  /* 0x00000004091272a5 */ /* 0x000fce000f8e003f */
[----:B------:R-:W-:Y:S02]  /*0680*/  @UP1 UMOV UR17, UR19 ;  /* 0x0000001300111c82 */ /* 0x000fe40008000000 */
[----:B------:R-:W-:Y:S02]  /*0690*/  @UP1 USHF.R.U32.HI UR9, URZ, UR5, UR17 ;  /* 0x000000053f091299 */ /* 0x000fe40008011611 */
.L_x_946:
[----:B------:R-:W-:Y:S02]  /*06a0*/  ULDC UR4, c[0x0][0x32c] ;  /* 0x0000cb0000047ab9 */ /* 0x000fe40000000800 */
[----:B------:R-:W-:-:S04]  /*06b0*/  UIMAD UR4, UR9, UR4, URZ ;  /* 0x00000004090472a4 */ /* 0x000fc8000f8e023f */
[----:B------:R-:W-:-:S04]  /*06c0*/  UISETP.LT.AND UP1, UPT, UR8, UR4, UPT ;  /* 0x000000040800728c */ /* 0x000fc8000bf21270 */
[----:B------:R-:W-:-:S04]  /*06d0*/  USEL UR8, UR8, UR4, !UP1 ;  /* 0x0000000408087287 */ /* 0x000fc8000c800000 */
.L_x_944:
[----:B------:R-:W-:Y:S01]  /*06e0*/  UIMAD.WIDE UR4, UR8, 0x2aaaaaab, URZ ;  /* 0x2aaaaaab080478a5 */ /* 0x000fe2000f8e023f */
[----:B------:R-:W-:Y:S01]  /*06f0*/  PLOP3.LUT P4, PT, PT, PT, PT, 0x80, 0x0 ;  /* 0x000000000000781c */ /* 0x000fe20003f8f070 */
[----:B------:R-:W-:Y:S01]  /*0700*/  CS2R R10, SRZ ;  /* 0x00000000000a7805 */ /* 0x000fe2000001ff00 */
[----:B------:R-:W-:Y:S01]  /*0710*/  IMAD.MOV.U32 R126, RZ, RZ, RZ ;  /* 0x000000ffff7e7224 */ /* 0x000fe200078e00ff */
[----:B------:R-:W-:Y:S01]  /*0720*/  USHF.R.U32.HI UR4, URZ, 0x1f, UR5 ;  /* 0x0000001f3f047899 */ /* 0x000fe20008011605 */
[----:B------:R-:W-:Y:S01]  /*0730*/  IMAD.MOV.U32 R124, RZ, RZ, RZ ;  /* 0x000000ffff7c7224 */ /* 0x000fe200078e00ff */
[----:B------:R-:W-:Y:S01]  /*0740*/  CS2R R8, SRZ ;  /* 0x0000000000087805 */ /* 0x000fe2000001ff00 */
[----:B------:R-:W-:Y:S01]  /*0750*/  MOV R130, RZ ;  /* 0x000000ff00827202 */ /* 0x000fe20000000f00 */
[----:B------:R-:W-:Y:S01]  /*0760*/  ULEA.HI.SX32 UR4, UR5, UR4, 0x1c ;  /* 0x0000000405047291 */ /* 0x000fe2000f8fe23f */
[----:B------:R-:W-:Y:S01]  /*0770*/  IMAD.MOV.U32 R128, RZ, RZ, RZ ;  /* 0x000000ffff807224 */ /* 0x000fe200078e00ff */
        /* <DEDUP_REMOVED lines=32> */
[----:B------:R-:W-:Y:S01]  /*0980*/  MOV R14, RZ ;  /* 0x000000ff000e7202 */ /* 0x000fe20000000f00 */
[----:B------:R-:W-:Y:S01]  /*0990*/  CS2R R12, SRZ ;  /* 0x00000000000c7805 */ /* 0x000fe2000001ff00 */
[----:B------:R-:W-:Y:S01]  /*09a0*/  IMAD.MOV.U32 R5, RZ, RZ, RZ ;  /* 0x000000ffff057224 */ /* 0x000fe200078e00ff */
        /* <DEDUP_REMOVED lines=13> */
[----:B------:R1:W2:Y:S01]  /*0a80*/  @P2 LDG.E R15, [R2.64] ;  /* 0x00000034020f2981 */ /* 0x0002a2000c1e1900 */
        /* <DEDUP_REMOVED lines=12> */
[----:B------:R-:W-:Y:S01]  /*0b50*/  UIADD3 UR9, UR19, UR9, URZ ;  /* 0x0000000913097290 */ /* 0x000fe2000fffe03f */
[----:B------:R-:W-:Y:S01]  /*0b60*/  IMAD.U32 R9, RZ, RZ, UR19 ;  /* 0x00000013ff097e24 */ /* 0x000fe2000f8e00ff */
[----:B------:R-:W-:Y:S01]  /*0b70*/  UIMAD UR4, UR12, UR4, URZ ;  /* 0x000000040c0472a4 */ /* 0x000fe2000f8e023f */
[----:B------:R-:W-:Y:S01]  /*0b80*/  IMAD.U32 R8, RZ, RZ, UR18 ;  /* 0x00000012ff087e24 */ /* 0x000fe2000f8e00ff */
[----:B------:R-:W-:Y:S01]  /*0b90*/  ULDC UR8, c[0x0][0x2b8] ;  /* 0x0000ae0000087ab9 */ /* 0x000fe20000000800 */
[----:B-1----:R-:W-:Y:S01]  /*0ba0*/  LEA.HI R3, R169, R7, RZ, 0x3 ;  /* 0x00000007a9037211 */ /* 0x002fe200078f18ff */
[----:B------:R-:W-:Y:S01]  /*0bb0*/  IMAD.U32 R9, RZ, RZ, UR9 ;  /* 0x00000009ff097e24 */ /* 0x000fe2000f8e00ff */
[----:B------:R-:W-:Y:S02]  /*0bc0*/  UMOV UR35, 0x60 ;  /* 0x0000006000237882 */ /* 0x000fe40000000000 */
[----:B------:R-:W-:Y:S01]  /*0bd0*/  LOP3.LUT R4, R3, 0xfffffff8, RZ, 0xc0, !PT ;  /* 0xfffffff803047812 */ /* 0x000fe200078ec0ff */
[----:B------:R-:W-:Y:S01]  /*0be0*/  UISETP.NE.AND UP1, UPT, UR8, 0x1, UPT ;  /* 0x000000010800788c */ /* 0x000fe2000bf25270 */
[----:B------:R-:W-:Y:S01]  /*0bf0*/  SHF.R.S32.HI R3, RZ, 0x3, R3 ;  /* 0x00000003ff037819 */ /* 0x000fe20000011403 */
[----:B------:R-:W-:-:S02]  /*0c00*/  UIMAD UR12, UR6, UR35, -0x60 ;  /* 0xffffffa0060c74a4 */ /* 0x000fc4000f8e0223 */
[----:B------:R-:W-:Y:S01]  /*0c10*/  IMAD.IADD R4, R7, 0x1, -R4 ;  /* 0x0000000107047824 */ /* 0x000fe200078e0a04 */
[----:B------:R-:W-:Y:S01]  /*0c20*/  IADD3 R12, R3, UR14, RZ ;  /* 0x0000000e030c7c10 */ /* 0x000fe2000fffe0ff */
[----:B------:R-:W-:Y:S02]  /*0c30*/  ULDC.64 UR8, c[0x0][0x2b0] ;  /* 0x0000ac0000087ab9 */ /* 0x000fe40000000a00 */
[----:B------:R-:W-:Y:S01]  /*0c40*/  IMAD R232, R4, 0x10, R3 ;  /* 0x0000001004e87824 */ /* 0x000fe200078e0203 */
[----:B------:R-:W-:Y:S01]  /*0c50*/  ISETP.GE.AND P3, PT, R12, UR4, PT ;  /* 0x000000040c007c0c */ /* 0x000fe2000bf66270 */
[----:B------:R-:W-:-:S03]  /*0c60*/  IMAD.SHL.U32 R235, R4, 0x8, RZ ;  /* 0x0000000804eb7824 */ /* 0x000fc600078e00ff */
[----:B------:R-:W-:Y:S02]  /*0c70*/  IADD3 R0, R232, UR14, RZ ;  /* 0x0000000ee8007c10 */ /* 0x000fe4000fffe0ff */
[----:B------:R-:W-:Y:S02]  /*0c80*/  ISETP.GE.AND P5, PT, R235, c[0x0][0x198], PT ;  /* 0x00006600eb007a0c */ /* 0x000fe40003fa6270 */
[----:B------:R-:W-:Y:S01]  /*0c90*/  SHF.R.S32.HI R234, RZ, 0x1f, R235 ;  /* 0x0000001fffea7819 */ /* 0x000fe200000114eb */
[----:B------:R-:W-:-:S04]  /*0ca0*/  @P1 IMAD.HI.U32 R2, R0, c[0x0][0x2c8], RZ ;  /* 0x0000b20000021a27 */ /* 0x000fc800078e00ff */
[----:B------:R-:W-:Y:S01]  /*0cb0*/  IMAD.MOV.U32 R6, RZ, RZ, R0 ;  /* 0x000000ffff067224 */ /* 0x000fe200078e0000 */
[----:B------:R-:W-:-:S04]  /*0cc0*/  @P0 SHF.R.U32.HI R6, RZ, c[0x0][0x2cc], R2 ;  /* 0x0000b300ff060a19 */ /* 0x000fc80000011602 */
[--C-:B------:R-:W-:Y:S01]  /*0cd0*/  SHF.R.S32.HI R5, RZ, 0x1f, R6.reuse ;  /* 0x0000001fff057819 */ /* 0x100fe20000011406 */
[----:B------:R-:W-:Y:S02]  /*0ce0*/  IMAD.MOV R2, RZ, RZ, -R6 ;  /* 0x000000ffff027224 */ /* 0x000fe400078e0a06 */
[----:B------:R-:W-:-:S04]  /*0cf0*/  IMAD.WIDE.U32 R8, R6, c[0x0][0x1b0], R8 ;  /* 0x00006c0006087a25 */ /* 0x000fc800078e0008 */
[----:B------:R-:W-:Y:S02]  /*0d00*/  IMAD R2, R2, c[0x0][0x2c4], R0 ;  /* 0x0000b10002027a24 */ /* 0x000fe400078e0200 */
[----:B------:R-:W-:-:S03]  /*0d10*/  IMAD R5, R5, c[0x0][0x1b0], RZ ;  /* 0x00006c0005057a24 */ /* 0x000fc600078e02ff */
[----:B------:R-:W-:Y:S01]  /*0d20*/  SHF.R.S32.HI R0, RZ, 0x1f, R2 ;  /* 0x0000001fff007819 */ /* 0x000fe20000011402 */
[----:B------:R-:W-:Y:S01]  /*0d30*/  IMAD R5, R6, c[0x0][0x1b4], R5 ;  /* 0x00006d0006057a24 */ /* 0x000fe200078e0205 */
[----:B------:R-:W-:-:S03]  /*0d40*/  IADD3 R6, R12, 0x10, RZ ;  /* 0x000000100c067810 */ /* 0x000fc60007ffe0ff */
[----:B------:R-:W-:Y:S01]  /*0d50*/  IMAD.IADD R9, R9, 0x1, R5 ;  /* 0x0000000109097824 */ /* 0x000fe200078e0205 */
[----:B------:R-:W-:Y:S01]  /*0d60*/  ISETP.GE.AND P6, PT, R6, UR4, PT ;  /* 0x0000000406007c0c */ /* 0x000fe2000bfc6270 */
[----:B------:R-:W-:Y:S02]  /*0d70*/  IMAD R0, R0, c[0x0][0x1a8], RZ ;  /* 0x00006a0000007a24 */ /* 0x000fe400078e02ff */
[----:B------:R-:W-:-:S04]  /*0d80*/  IMAD.WIDE.U32 R8, R2, c[0x0][0x1a8], R8 ;  /* 0x00006a0002087a25 */ /* 0x000fc800078e0008 */
[----:B------:R-:W-:Y:S01]  /*0d90*/  IMAD R0, R2, c[0x0][0x1ac], R0 ;  /* 0x00006b0002007a24 */ /* 0x000fe200078e0200 */
[----:B------:R-:W-:Y:S02]  /*0da0*/  LEA R14, P0, R8, c[0x0][0x160], 0x1 ;  /* 0x00005800080e7a11 */ /* 0x000fe400078008ff */
[----:B------:R-:W-:Y:S01]  /*0db0*/  IADD3 R2, R12, 0x20, RZ ;  /* 0x000000200c027810 */ /* 0x000fe20007ffe0ff */
[----:B------:R-:W-:Y:S02]  /*0dc0*/  IMAD.IADD R13, R9, 0x1, R0 ;  /* 0x00000001090d7824 */ /* 0x000fe400078e0200 */
[----:B------:R-:W-:Y:S01]  /*0dd0*/  IMAD.SHL.U32 R0, R3, 0x40, RZ ;  /* 0x0000004003007824 */ /* 0x000fe200078e00ff */
[----:B------:R-:W1:Y:S01]  /*0de0*/  SHFL.IDX PT, R18, R14, RZ, 0x181f ;  /* 0x00181fff0e127589 */ /* 0x000e6200000e0000 */
[----:B------:R-:W-:Y:S02]  /*0df0*/  ISETP.GE.AND P1, PT, R2, UR4, PT ;  /* 0x0000000402007c0c */ /* 0x000fe4000bf26270 */
[----:B------:R-:W-:Y:S01]  /*0e00*/  LEA.HI.X R13, R8, c[0x0][0x164], R13, 0x1, P0 ;  /* 0x00005900080d7a11 */ /* 0x000fe200000f0c0d */
[----:B------:R-:W-:Y:S01]  /*0e10*/  SHFL.IDX PT, R16, R14, 0x1, 0x181f ;  /* 0x00381f000e107f89 */ /* 0x000fe200000e0000 */
[----:B------:R-:W-:-:S02]  /*0e20*/  LOP3.LUT R0, R0, 0x1c0, RZ, 0xc0, !PT ;  /* 0x000001c000007812 */ /* 0x000fc400078ec0ff */
[----:B------:R-:W-:Y:S01]  /*0e30*/  LEA.HI R8, R169, R7, RZ, 0x6 ;  /* 0x00000007a9087211 */ /* 0x000fe200078f30ff */
[----:B------:R-:W3:Y:S01]  /*0e40*/  SHFL.IDX PT, R5, R13, RZ, 0x181f ;  /* 0x00181fff0d057589 */ /* 0x000ee200000e0000 */
[----:B------:R-:W-:Y:S02]  /*0e50*/  SHF.R.U32.HI R229, RZ, 0x3, R0 ;  /* 0x00000003ffe57819 */ /* 0x000fe40000011600 */
[----:B------:R-:W-:Y:S01]  /*0e60*/  LOP3.LUT R0, R0, 0x38, R235, 0xf8, !PT ;  /* 0x0000003800007812 */ /* 0x000fe200078ef8eb */
[----:B------:R-:W-:Y:S01]  /*0e70*/  IMAD.SHL.U32 R8, R8, 0x8, RZ ;  /* 0x0000000808087824 */ /* 0x000fe200078e00ff */
[----:B------:R-:W-:Y:S01]  /*0e80*/  IADD3 R2, R12, 0x30, RZ ;  /* 0x000000300c027810 */ /* 0x000fe20007ffe0ff */
[----:B------:R-:W-:Y:S01]  /*0e90*/  SHFL.IDX PT, R10, R14, 0x2, 0x181f ;  /* 0x00581f000e0a7f89 */ /* 0x000fe200000e0000 */
[----:B------:R-:W-:-:S03]  /*0ea0*/  LOP3.LUT R229, R0, R229, RZ, 0x3c, !PT ;  /* 0x000000e500e57212 */ /* 0x000fc600078e3cff */
[----:B------:R-:W4:Y:S01]  /*0eb0*/  SHFL.IDX PT, R0, R13, 0x1, 0x181f ;  /* 0x00381f000d007f89 */ /* 0x000f2200000e0000 */
[----:B------:R-:W-:-:S03]  /*0ec0*/  LOP3.LUT R229, R229, 0xfffffe00, R8, 0xf8, !PT ;  /* 0xfffffe00e5e57812 */ /* 0x000fc600078ef808 */
[----:B------:R-:W-:Y:S01]  /*0ed0*/  SHFL.IDX PT, R8, R14, 0x3, 0x181f ;  /* 0x00781f000e087f89 */ /* 0x000fe200000e0000 */
[----:B-1----:R-:W-:Y:S01]  /*0ee0*/  @!P3 LEA R18, P0, R235, R18, 0x1 ;  /* 0x00000012eb12b211 */ /* 0x002fe200078008ff */
[----:B------:R-:W-:Y:S02]  /*0ef0*/  IMAD.SHL.U32 R229, R229, 0x2, RZ ;  /* 0x00000002e5e57824 */ /* 0x000fe400078e00ff */
[----:B------:R-:W1:Y:S04]  /*0f00*/  SHFL.IDX PT, R11, R13, 0x2, 0x181f ;  /* 0x00581f000d0b7f89 */ /* 0x000e6800000e0000 */
[----:B------:R-:W-:Y:S01]  /*0f10*/  SHFL.IDX PT, R9, R13, 0x3, 0x181f ;  /* 0x00781f000d097f89 */ /* 0x000fe200000e0000 */
[----:B---3--:R-:W-:Y:S02]  /*0f20*/  @!P3 LEA.HI.X R19, R235, R5, R234, 0x1, P0 ;  /* 0x00000005eb13b211 */ /* 0x008fe400000f0cea */
[----:B------:R-:W-:Y:S01]  /*0f30*/  ISETP.GE.AND P0, PT, R2, UR4, PT ;  /* 0x0000000402007c0c */ /* 0x000fe2000bf06270 */
[----:B------:R-:W-:Y:S01]  /*0f40*/  SHFL.IDX PT, R5, R14, 0x4, 0x181f ;  /* 0x00981f000e057f89 */ /* 0x000fe200000e0000 */
[----:B------:R-:W-:-:S03]  /*0f50*/  IADD3 R2, R12, 0x40, RZ ;  /* 0x000000400c027810 */ /* 0x000fc60007ffe0ff */
[----:B------:R3:W-:Y:S01]  /*0f60*/  @!P3 LDGSTS.E.BYPASS.LTC128B.128 [R229+0x6100], [R18.64], !P5 ;  /* 0x0610000012e5bfae */ /* 0x0007e2000e901d74 */
[C---:B------:R-:W-:Y:S02]  /*0f70*/  @!P6 LEA R16, P3, R235.reuse, R16, 0x1 ;  /* 0x00000010eb10e211 */ /* 0x040fe400078608ff */
[----:B------:R-:W-:Y:S01]  /*0f80*/  ISETP.GE.AND P4, PT, R2, UR4, PT ;  /* 0x0000000402007c0c */ /* 0x000fe2000bf86270 */
[----:B------:R-:W-:Y:S01]  /*0f90*/  SHFL.IDX PT, R6, R13, 0x4, 0x181f ;  /* 0x00981f000d067f89 */ /* 0x000fe200000e0000 */
[----:B------:R-:W-:Y:S02]  /*0fa0*/  IADD3 R2, R12, 0x50, RZ ;  /* 0x000000500c027810 */ /* 0x000fe40007ffe0ff */
[----:B----4-:R-:W-:Y:S02]  /*0fb0*/  @!P6 LEA.HI.X R17, R235, R0, R234, 0x1, P3 ;  /* 0x00000000eb11e211 */ /* 0x010fe400018f0cea */
[----:B------:R-:W4:Y:S01]  /*0fc0*/  SHFL.IDX PT, R0, R14, 0x5, 0x181f ;  /* 0x00b81f000e007f89 */ /* 0x000f2200000e0000 */
[----:B------:R-:W-:-:S03]  /*0fd0*/  ISETP.GE.AND P3, PT, R2, UR4, PT ;  /* 0x0000000402007c0c */ /* 0x000fc6000bf66270 */
[----:B------:R-:W3:Y:S04]  /*0fe0*/  SHFL.IDX PT, R2, R13, 0x5, 0x181f ;  /* 0x00b81f000d027f89 */ /* 0x000ee800000e0000 */
[----:B------:R2:W-:Y:S01]  /*0ff0*/  @!P6 LDGSTS.E.BYPASS.LTC128B.128 [R229+0x6900], [R16.64], !P5 ;  /* 0x0690000010e5efae */ /* 0x0005e2000e901d74 */
[----:B------:R-:W-:-:S04]  /*1000*/  @!P1 LEA R10, P6, R235, R10, 0x1 ;  /* 0x0000000aeb0a9211 */ /* 0x000fc800078c08ff */
[----:B-1----:R-:W-:-:S05]  /*1010*/  @!P1 LEA.HI.X R11, R235, R11, R234, 0x1, P6 ;  /* 0x0000000beb0b9211 */ /* 0x002fca00030f0cea */
[----:B------:R4:W-:Y:S01]  /*1020*/  @!P1 LDGSTS.E.BYPASS.LTC128B.128 [R229+0x7100], [R10.64], !P5 ;  /* 0x071000000ae59fae */ /* 0x0009e2000e901d74 */
[----:B------:R-:W-:Y:S02]  /*1030*/  PLOP3.LUT P1, PT, PT, PT, UP1, 0x80, 0x0 ;  /* 0x000000000000781c */ /* 0x000fe40003f2f018 */
[C---:B----4-:R-:W-:Y:S02]  /*1040*/  @!P3 LEA R10, P6, R235.reuse, R0, 0x1 ;  /* 0x00000000eb0ab211 */ /* 0x050fe400078c08ff */
[----:B------:R-:W1:Y:S02]  /*1050*/  SHFL.IDX PT, R0, R14, 0x6, 0x181f ;  /* 0x00d81f000e007f89 */ /* 0x000e6400000e0000 */
[C-C-:B---3--:R-:W-:Y:S02]  /*1060*/  @!P3 LEA.HI.X R11, R235.reuse, R2, R234.reuse, 0x1, P6 ;  /* 0x00000002eb0bb211 */ /* 0x148fe400030f0cea */
[----:B------:R-:W-:Y:S04]  /*1070*/  SHFL.IDX PT, R14, R14, 0x7, 0x181f ;  /* 0x00f81f000e0e7f89 */ /* 0x000fe800000e0000 */
[----:B------:R-:W3:Y:S04]  /*1080*/  SHFL.IDX PT, R2, R13, 0x6, 0x181f ;  /* 0x00d81f000d027f89 */ /* 0x000ee800000e0000 */
[----:B------:R-:W4:Y:S01]  /*1090*/  SHFL.IDX PT, R13, R13, 0x7, 0x181f ;  /* 0x00f81f000d0d7f89 */ /* 0x000f2200000e0000 */
[----:B--2---:R2:W1:Y:S01]  /*10a0*/  @P2 R2UR UR17, R15 ;  /* 0x000000000f1123c2 */ /* 0x00446200000e0000 */
[C---:B------:R-:W-:Y:S01]  /*10b0*/  @!P0 LEA R16, P2, R235.reuse, R8, 0x1 ;  /* 0x00000008eb108211 */ /* 0x040fe200078408ff */
[----:B-1----:R-:W-:Y:S01]  /*10c0*/  @!UP3 UMOV UR17, UR16 ;  /* 0x000000100011bc82 */ /* 0x002fe20008000000 */
[----:B------:R-:W-:Y:S01]  /*10d0*/  IADD3 R8, R12, 0x60, RZ ;  /* 0x000000600c087810 */ /* 0x000fe20007ffe0ff */
[----:B------:R-:W-:Y:S01]  /*10e0*/  USHF.R.S32.HI UR16, URZ, 0x1f, UR17 ;  /* 0x0000001f3f107899 */ /* 0x000fe20008011411 */
[----:B------:R-:W-:Y:S01]  /*10f0*/  @!P0 LEA.HI.X R17, R235, R9, R234, 0x1, P2 ;  /* 0x00000009eb118211 */ /* 0x000fe200010f0cea */
[----:B------:R-:W-:Y:S01]  /*1100*/  UIMAD.WIDE.U32 UR46, UR17, UR8, URZ ;  /* 0x00000008112e72a5 */ /* 0x000fe2000f8e003f */
[----:B------:R-:W-:Y:S01]  /*1110*/  ISETP.GE.AND P2, PT, R8, UR4, PT ;  /* 0x0000000408007c0c */ /* 0x000fe2000bf46270 */
[----:B------:R-:W-:-:S02]  /*1120*/  UIMAD UR16, UR16, UR8, URZ ;  /* 0x00000008101072a4 */ /* 0x000fc4000f8e023f */
[----:B------:R1:W-:Y:S01]  /*1130*/  @!P0 LDGSTS.E.BYPASS.LTC128B.128 [R229+0x7900], [R16.64], !P5 ;  /* 0x0790000010e58fae */ /* 0x0003e2000e901d74 */
[C---:B------:R-:W-:Y:S02]  /*1140*/  @!P4 LEA R8, P0, R235.reuse, R5, 0x1 ;  /* 0x00000005eb08c211 */ /* 0x040fe400078008ff */
[C---:B------:R-:W-:Y:S02]  /*1150*/  IADD3 R5, R232.reuse, UR12, RZ ;  /* 0x0000000ce8057c10 */ /* 0x040fe4000fffe0ff */
[----:B------:R-:W-:Y:S02]  /*1160*/  @!P4 LEA.HI.X R9, R235, R6, R234, 0x1, P0 ;  /* 0x00000006eb09c211 */ /* 0x000fe400000f0cea */
[----:B------:R-:W-:Y:S02]  /*1170*/  PLOP3.LUT P0, PT, PT, PT, UP1, 0x80, 0x0 ;  /* 0x000000000000781c */ /* 0x000fe40003f0f018 */
[C---:B------:R-:W-:Y:S01]  /*1180*/  ISETP.GE.AND P6, PT, R5.reuse, UR10, PT ;  /* 0x0000000a05007c0c */ /* 0x040fe2000bfc6270 */
[----:B-----5:R-:W-:Y:S01]  /*1190*/  IMAD.IADD R5, R5, 0x1, R233 ;  /* 0x0000000105057824 */ /* 0x020fe200078e02e9 */
[----:B------:R4:W-:Y:S02]  /*11a0*/  @!P4 LDGSTS.E.BYPASS.LTC128B.128 [R229+0x8100], [R8.64], !P5 ;  /* 0x0810000008e5cfae */ /* 0x0009e4000e901d74 */
[----:B------:R-:W-:Y:S01]  /*11b0*/  ISETP.GT.OR P6, PT, R232, 0x5f, P6 ;  /* 0x0000005fe800780c */ /* 0x000fe200037c4670 */
[----:B------:R-:W-:Y:S01]  /*11c0*/  IMAD.MOV.U32 R6, RZ, RZ, R5 ;  /* 0x000000ffff067224 */ /* 0x000fe200078e0005 */
[----:B--2---:R-:W-:Y:S01]  /*11d0*/  IADD3 R15, R12, 0x70, RZ ;  /* 0x000000700c0f7810 */ /* 0x004fe20007ffe0ff */
[----:B------:R-:W-:Y:S01]  /*11e0*/  @P1 IMAD.HI.U32 R12, R5, c[0x0][0x2bc], RZ ;  /* 0x0000af00050c1a27 */ /* 0x000fe200078e00ff */
[----:B------:R2:W-:Y:S02]  /*11f0*/  @!P3 LDGSTS.E.BYPASS.LTC128B.128 [R229+0x8900], [R10.64], !P5 ;  /* 0x089000000ae5bfae */ /* 0x0005e4000e901d74 */
[----:B------:R-:W-:Y:S01]  /*1200*/  ISETP.GE.AND P1, PT, R15, UR4, PT ;  /* 0x000000040f007c0c */ /* 0x000fe2000bf26270 */
[----:B------:R-:W-:Y:S01]  /*1210*/  UIMAD UR4, UR17, UR9, UR16 ;  /* 0x00000009110472a4 */ /* 0x000fe2000f8e0210 */
[----:B------:R-:W-:-:S02]  /*1220*/  @P0 SHF.R.U32.HI R6, RZ, c[0x0][0x2c0], R12 ;  /* 0x0000b000ff060a19 */ /* 0x000fc4000001160c */
[----:B------:R-:W-:Y:S02]  /*1230*/  ULDC.64 UR8, c[0x0][0x1e8] ;  /* 0x00007a0000087ab9 */ /* 0x000fe40000000a00 */
[----:B------:R-:W-:Y:S01]  /*1240*/  UIADD3 UR4, UR47, UR4, URZ ;  /* 0x000000042f047290 */ /* 0x000fe2000fffe03f */
[----:B-1----:R-:W-:-:S04]  /*1250*/  @!P2 LEA R16, P4, R235, R0, 0x1 ;  /* 0x00000000eb10a211 */ /* 0x002fc800078808ff */
[----:B---3--:R-:W-:-:S05]  /*1260*/  @!P2 LEA.HI.X R17, R235, R2, R234, 0x1, P4 ;  /* 0x00000002eb11a211 */ /* 0x008fca00020f0cea */
[----:B------:R1:W-:Y:S01]  /*1270*/  @!P2 LDGSTS.E.BYPASS.LTC128B.128 [R229+0x9100], [R16.64], !P5 ;  /* 0x0910000010e5afae */ /* 0x0003e2000e901d74 */
[----:B----4-:R-:W-:-:S04]  /*1280*/  @!P6 IADD3 R8, P0, R6, UR46, RZ ;  /* 0x0000002e0608ec10 */ /* 0x010fc8000ff1e0ff */
[----:B------:R-:W-:Y:S02]  /*1290*/  @!P6 LEA.HI.X.SX32 R0, R6, UR4, 0x1, P0 ;  /* 0x000000040600ec11 */ /* 0x000fe400080f0eff */
[C---:B------:R-:W-:Y:S02]  /*12a0*/  @!P1 LEA R14, P0, R235.reuse, R14, 0x1 ;  /* 0x0000000eeb0e9211 */ /* 0x040fe400078008ff */
[C---:B--2---:R-:W-:Y:S02]  /*12b0*/  @!P6 LEA R10, P3, R8.reuse, c[0x0][0x2a0], 0x2 ;  /* 0x0000a800080aea11 */ /* 0x044fe400078610ff */
[----:B------:R-:W-:Y:S02]  /*12c0*/  @!P1 LEA.HI.X R15, R235, R13, R234, 0x1, P0 ;  /* 0x0000000deb0f9211 */ /* 0x000fe400000f0cea */
[----:B------:R-:W-:-:S03]  /*12d0*/  @!P6 LEA.HI.X R11, R8, c[0x0][0x2a4], R0, 0x2, P3 ;  /* 0x0000a900080bea11 */ /* 0x000fc600018f1400 */
[----:B------:R2:W-:Y:S04]  /*12e0*/  @!P1 LDGSTS.E.BYPASS.LTC128B.128 [R229+0x9900], [R14.64], !P5 ;  /* 0x099000000ee59fae */ /* 0x0005e8000e901d74 */
[----:B------:R-:W0:Y:S04]  /*12f0*/  LDGDEPBAR ;  /* 0x00000000000079af */ /* 0x000e280000000000 */
[----:B------:R-:W-:Y:S06]  /*1300*/  BAR.SYNC.DEFER_BLOCKING 0x0 ;  /* 0x0000000000007b1d */ /* 0x000fec0000010000 */
[----:B------:R3:W4:Y:S01]  /*1310*/  @!P6 LDG.E R230, [R10.64] ;  /* 0x000000340ae6e981 */ /* 0x000722000c1e1900 */
[----:B------:R-:W-:Y:S01]  /*1320*/  IMAD.MOV R231, RZ, RZ, -R6 ;  /* 0x000000ffffe77224 */ /* 0x000fe200078e0a06 */
[----:B------:R-:W-:Y:S01]  /*1330*/  UIMAD UR16, UR15, UR8, URZ ;  /* 0x000000080f1072a4 */ /* 0x000fe2000f8e023f */
[----:B------:R-:W-:Y:S01]  /*1340*/  ISETP.GE.AND P3, PT, R235, c[0x0][0x1d4], PT ;  /* 0x00007500eb007a0c */ /* 0x000fe20003f66270 */
[----:B------:R-:W-:Y:S01]  /*1350*/  UIMAD.WIDE.U32 UR50, UR11, UR8, URZ ;  /* 0x000000080b3272a5 */ /* 0x000fe2000f8e003f */
[----:B------:R-:W-:Y:S01]  /*1360*/  IMAD R231, R231, c[0x0][0x2b8], R5 ;  /* 0x0000ae00e7e77a24 */ /* 0x000fe200078e0205 */
[----:B------:R-:W-:Y:S01]  /*1370*/  UIMAD UR8, UR11, UR9, UR16 ;  /* 0x000000090b0872a4 */ /* 0x000fe2000f8e0210 */
[CC--:B------:R-:W-:Y:S01]  /*1380*/  LEA.HI R227, R169.reuse, R7.reuse, RZ, 0x4 ;  /* 0x00000007a9e37211 */ /* 0x0c0fe200078f20ff */
[----:B------:R-:W-:Y:S01]  /*1390*/  UIMAD UR35, UR6, -0x60, UR35 ;  /* 0xffffffa0062378a4 */ /* 0x000fe2000f8e0223 */
[----:B------:R-:W-:Y:S01]  /*13a0*/  LEA.HI R168, R169, R7, RZ, 0x5 ;  /* 0x00000007a9a87211 */ /* 0x000fe200078f28ff */
[----:B------:R-:W-:Y:S01]  /*13b0*/  UIADD3 UR8, UR51, UR8, URZ ;  /* 0x0000000833087290 */ /* 0x000fe2000fffe03f */
[----:B------:R-:W-:Y:S01]  /*13c0*/  SHF.R.S32.HI R9, RZ, 0x1f, R231 ;  /* 0x0000001fff097819 */ /* 0x000fe200000114e7 */
[----:B------:R-:W-:Y:S01]  /*13d0*/  UIADD3 UR18, UR35, UR10, URZ ;  /* 0x0000000a23127290 */ /* 0x000fe2000fffe03f */
[----:B-1----:R-:W-:Y:S01]  /*13e0*/  LOP3.LUT R16, R227, 0xfffffff0, RZ, 0xc0, !PT ;  /* 0xfffffff0e3107812 */ /* 0x002fe200078ec0ff */
[----:B------:R-:W-:Y:S01]  /*13f0*/  ULDC.64 UR16, c[0x0][0x210] ;  /* 0x0000840000107ab9 */ /* 0x000fe20000000a00 */
[----:B------:R-:W-:Y:S01]  /*1400*/  SHF.R.S32.HI R20, RZ, 0x4, R227 ;  /* 0x00000004ff147819 */ /* 0x000fe200000114e3 */
[----:B------:R-:W-:Y:S01]  /*1410*/  IMAD R0, R9, c[0x0][0x1e0], RZ ;  /* 0x0000780009007a24 */ /* 0x000fe200078e02ff */
[----:B------:R-:W-:Y:S01]  /*1420*/  UIMAD UR15, UR15, UR16, URZ ;  /* 0x000000100f0f72a4 */ /* 0x000fe2000f8e023f */
[----:B------:R-:W-:Y:S01]  /*1430*/  IADD3 R2, -R3, UR18, RZ ;  /* 0x0000001203027c10 */ /* 0x000fe2000fffe1ff */
[----:B------:R-:W-:Y:S01]  /*1440*/  IMAD.IADD R16, R7, 0x1, -R16 ;  /* 0x0000000107107824 */ /* 0x000fe200078e0a10 */
[----:B------:R-:W-:Y:S01]  /*1450*/  LEA.HI R227, R227, R20, RZ, 0x1 ;  /* 0x00000014e3e37211 */ /* 0x000fe200078f08ff */
[----:B------:R-:W-:Y:S01]  /*1460*/  IMAD R0, R231, c[0x0][0x1e4], R0 ;  /* 0x00007900e7007a24 */ /* 0x000fe200078e0200 */
[C---:B------:R-:W-:Y:S01]  /*1470*/  ISETP.GE.AND P6, PT, R2.reuse, 0x21, PT ;  /* 0x000000210200780c */ /* 0x040fe20003fc6270 */
[----:B------:R-:W-:Y:S01]  /*1480*/  IMAD.SHL.U32 R3, R3, 0x8, RZ ;  /* 0x0000000803037824 */ /* 0x000fe200078e00ff */
[C---:B------:R-:W-:Y:S01]  /*1490*/  ISETP.GE.AND P5, PT, R2.reuse, 0x31, PT ;  /* 0x000000310200780c */ /* 0x040fe20003fa6270 */
[----:B---3--:R-:W-:Y:S01]  /*14a0*/  IMAD.WIDE.U32 R10, R231, c[0x0][0x1e0], RZ ;  /* 0x00007800e70a7a25 */ /* 0x008fe200078e00ff */
[C---:B------:R-:W-:Y:S01]  /*14b0*/  ISETP.GE.AND P4, PT, R2.reuse, 0x41, PT ;  /* 0x000000410200780c */ /* 0x040fe20003f86270 */
[----:B------:R-:W-:Y:S01]  /*14c0*/  UIMAD.WIDE.U32 UR48, UR11, UR16, URZ ;  /* 0x000000100b3072a5 */ /* 0x000fe2000f8e003f */
[----:B------:R-:W-:Y:S01]  /*14d0*/  ISETP.GE.AND P2, PT, R2, 0x51, PT ;  /* 0x000000510200780c */ /* 0x000fe20003f46270 */
[----:B------:R-:W-:Y:S01]  /*14e0*/  IMAD.IADD R11, R11, 0x1, R0 ;  /* 0x000000010b0b7824 */ /* 0x000fe200078e0200 */
[----:B------:R-:W-:Y:S01]  /*14f0*/  LOP3.LUT R227, R227, 0xfffffffe, RZ, 0xc0, !PT ;  /* 0xfffffffee3e37812 */ /* 0x000fe200078ec0ff */
[----:B------:R-:W-:Y:S01]  /*1500*/  IMAD R9, R9, c[0x0][0x208], RZ ;  /* 0x0000820009097a24 */ /* 0x000fe200078e02ff */
[----:B------:R-:W-:Y:S01]  /*1510*/  SHF.R.S32.HI R5, RZ, 0x1f, R16 ;  /* 0x0000001fff057819 */ /* 0x000fe20000011410 */
[----:B------:R-:W-:Y:S01]  /*1520*/  UIMAD UR9, UR11, UR17, UR15 ;  /* 0x000000110b0972a4 */ /* 0x000fe2000f8e020f */
[----:B------:R-:W-:Y:S01]  /*1530*/  IADD3 R238, R229, 0x100, RZ ;  /* 0x00000100e5ee7810 */ /* 0x000fe20007ffe0ff */
[----:B------:R-:W-:Y:S01]  /*1540*/  IMAD.IADD R227, R20, 0x1, -R227 ;  /* 0x0000000114e37824 */ /* 0x000fe200078e0ae3 */
[----:B------:R-:W-:Y:S01]  /*1550*/  LEA.HI R5, R5, R16, RZ, 0x3 ;  /* 0x0000001005057211 */ /* 0x000fe200078f18ff */
[----:B------:R-:W-:Y:S01]  /*1560*/  IMAD R9, R231, c[0x0][0x20c], R9 ;  /* 0x00008300e7097a24 */ /* 0x000fe200078e0209 */
[----:B------:R-:W-:-:S02]  /*1570*/  UIADD3 UR9, UR49, UR9, URZ ;  /* 0x0000000931097290 */ /* 0x000fc4000fffe03f */
[----:B------:R-:W-:-:S04]  /*1580*/  UIADD3 UR15, UR6, -0x1, URZ ;  /* 0xffffffff060f7890 */ /* 0x000fc8000fffe03f */
[----:B------:R-:W-:Y:S01]  /*1590*/  UISETP.GT.AND UP3, UPT, UR15, UR5, UPT ;  /* 0x000000050f00728c */ /* 0x000fe2000bf64270 */
[----:B----4-:R-:W-:Y:S01]  /*15a0*/  SHF.R.S32.HI R8, RZ, 0x1f, R230 ;  /* 0x0000001fff087819 */ /* 0x010fe200000114e6 */
[----:B------:R-:W-:-:S04]  /*15b0*/  IMAD.WIDE.U32 R10, R230, c[0x0][0x1f0], R10 ;  /* 0x00007c00e60a7a25 */ /* 0x000fc800078e000a */
[----:B------:R-:W-:Y:S01]  /*15c0*/  IMAD R0, R8, c[0x0][0x1f0], RZ ;  /* 0x00007c0008007a24 */ /* 0x000fe200078e02ff */
[----:B------:R-:W-:Y:S01]  /*15d0*/  IADD3 R10, P1, R10, UR50, RZ ;  /* 0x000000320a0a7c10 */ /* 0x000fe2000ff3e0ff */
[----:B------:R-:W-:Y:S02]  /*15e0*/  IMAD R8, R8, c[0x0][0x218], RZ ;  /* 0x0000860008087a24 */ /* 0x000fe400078e02ff */
[----:B------:R-:W-:Y:S01]  /*15f0*/  IMAD R0, R230, c[0x0][0x1f4], R0 ;  /* 0x00007d00e6007a24 */ /* 0x000fe200078e0200 */
[----:B------:R-:W-:-:S04]  /*1600*/  LEA R6, P0, R10, c[0x0][0x1c8], 0x1 ;  /* 0x000072000a067a11 */ /* 0x000fc800078008ff */
[----:B------:R-:W-:Y:S01]  /*1610*/  IADD3.X R0, R11, UR8, R0, P1, !PT ;  /* 0x000000080b007c10 */ /* 0x000fe20008ffe400 */
[----:B------:R-:W1:Y:S01]  /*1620*/  SHFL.IDX PT, R12, R6, RZ, 0x181f ;  /* 0x00181fff060c7589 */ /* 0x000e6200000e0000 */
[----:B------:R-:W-:Y:S02]  /*1630*/  ISETP.GE.AND P1, PT, R2, 0x1, PT ;  /* 0x000000010200780c */ /* 0x000fe40003f26270 */
[----:B------:R-:W-:Y:S01]  /*1640*/  LEA.HI.X R10, R10, c[0x0][0x1cc], R0, 0x1, P0 ;  /* 0x000073000a0a7a11 */ /* 0x000fe200000f0c00 */
[----:B------:R-:W-:Y:S04]  /*1650*/  SHFL.IDX PT, R18, R6, 0x1, 0x181f ;  /* 0x00381f0006127f89 */ /* 0x000fe800000e0000 */
[----:B------:R-:W3:Y:S04]  /*1660*/  SHFL.IDX PT, R0, R10, RZ, 0x181f ;  /* 0x00181fff0a007589 */ /* 0x000ee800000e0000 */
[----:B------:R-:W4:Y:S04]  /*1670*/  SHFL.IDX PT, R17, R10, 0x1, 0x181f ;  /* 0x00381f000a117f89 */ /* 0x000f2800000e0000 */
[----:B--2---:R-:W2:Y:S04]  /*1680*/  SHFL.IDX PT, R14, R6, 0x2, 0x181f ;  /* 0x00581f00060e7f89 */ /* 0x004ea800000e0000 */
[----:B------:R-:W2:Y:S01]  /*1690*/  SHFL.IDX PT, R15, R10, 0x2, 0x181f ;  /* 0x00581f000a0f7f89 */ /* 0x000ea200000e0000 */
[----:B-1----:R-:W-:-:S03]  /*16a0*/  @P1 LEA R12, P0, R235, R12, 0x1 ;  /* 0x0000000ceb0c1211 */ /* 0x002fc600078008ff */
[----:B------:R-:W-:Y:S01]  /*16b0*/  SHFL.IDX PT, R11, R10, 0x4, 0x181f ;  /* 0x00981f000a0b7f89 */ /* 0x000fe200000e0000 */
[C---:B---3--:R-:W-:Y:S02]  /*16c0*/  @P1 LEA.HI.X R13, R235.reuse, R0, R234, 0x1, P0 ;  /* 0x00000000eb0d1211 */ /* 0x048fe400000f0cea */
[----:B------:R-:W-:Y:S01]  /*16d0*/  ISETP.GE.AND P0, PT, R2, 0x11, PT ;  /* 0x000000110200780c */ /* 0x000fe20003f06270 */
[----:B------:R-:W1:Y:S04]  /*16e0*/  SHFL.IDX PT, R0, R6, 0x4, 0x181f ;  /* 0x00981f0006007f89 */ /* 0x000e6800000e0000 */
[----:B------:R3:W-:Y:S08]  /*16f0*/  @P1 LDGSTS.E.BYPASS.LTC128B.128 [R229+0x3100], [R12.64], !P3 ;  /* 0x031000000ce51fae */ /* 0x0007f0000d901d74 */
[----:B------:R-:W-:-:S04]  /*1700*/  @P0 LEA R18, P1, R235, R18, 0x1 ;  /* 0x00000012eb120211 */ /* 0x000fc800078208ff */
[C-C-:B----4-:R-:W-:Y:S02]  /*1710*/  @P0 LEA.HI.X R19, R235.reuse, R17, R234.reuse, 0x1, P1 ;  /* 0x00000011eb130211 */ /* 0x150fe400008f0cea */
[----:B--2---:R-:W-:Y:S02]  /*1720*/  @P6 LEA R14, P1, R235, R14, 0x1 ;  /* 0x0000000eeb0e6211 */ /* 0x004fe400078208ff */
[----:B------:R-:W-:Y:S01]  /*1730*/  LOP3.LUT R17, R5, 0xfffffff8, RZ, 0xc0, !PT ;  /* 0xfffffff805117812 */ /* 0x000fe200078ec0ff */
[----:B------:R2:W-:Y:S01]  /*1740*/  @P0 LDGSTS.E.BYPASS.LTC128B.128 [R229+0x3900], [R18.64], !P3 ;  /* 0x0390000012e50fae */ /* 0x0005e2000d901d74 */
[--C-:B------:R-:W-:Y:S01]  /*1750*/  @P6 LEA.HI.X R15, R235, R15, R234.reuse, 0x1, P1 ;  /* 0x0000000feb0f6211 */ /* 0x100fe200008f0cea */
[----:B------:R-:W-:Y:S01]  /*1760*/  IMAD.SHL.U32 R5, R5, 0x40, RZ ;  /* 0x0000004005057824 */ /* 0x000fe200078e00ff */
[C---:B-1----:R-:W-:Y:S01]  /*1770*/  @P4 LEA R20, P1, R235.reuse, R0, 0x1 ;  /* 0x00000000eb144211 */ /* 0x042fe200078208ff */
[----:B------:R-:W-:Y:S02]  /*1780*/  IMAD.IADD R0, R16, 0x1, -R17 ;  /* 0x0000000110007824 */ /* 0x000fe400078e0a11 */
[----:B------:R1:W-:Y:S01]  /*1790*/  @P6 LDGSTS.E.BYPASS.LTC128B.128 [R229+0x4100], [R14.64], !P3 ;  /* 0x041000000ee56fae */ /* 0x0003e2000d901d74 */
[----:B------:R-:W-:Y:S01]  /*17a0*/  @P4 LEA.HI.X R21, R235, R11, R234, 0x1, P1 ;  /* 0x0000000beb154211 */ /* 0x000fe200008f0cea */
[----:B------:R-:W-:Y:S01]  /*17b0*/  IMAD.SHL.U32 R11, R227, 0x8, RZ ;  /* 0x00000008e30b7824 */ /* 0x000fe200078e00ff */
[----:B------:R-:W-:Y:S01]  /*17c0*/  LOP3.LUT R5, R5, 0xfffffe00, RZ, 0xc0, !PT ;  /* 0xfffffe0005057812 */ /* 0x000fe200078ec0ff */
[----:B---3--:R-:W2:Y:S04]  /*17d0*/  SHFL.IDX PT, R13, R6, 0x3, 0x181f ;  /* 0x00781f00060d7f89 */ /* 0x008ea800000e0000 */
[----:B------:R-:W3:Y:S04]  /*17e0*/  SHFL.IDX PT, R12, R10, 0x3, 0x181f ;  /* 0x00781f000a0c7f89 */ /* 0x000ee800000e0000 */
[----:B------:R-:W4:Y:S04]  /*17f0*/  SHFL.IDX PT, R6, R6, 0x5, 0x181f ;  /* 0x00b81f0006067f89 */ /* 0x000f2800000e0000 */
[----:B------:R-:W1:Y:S01]  /*1800*/  SHFL.IDX PT, R10, R10, 0x5, 0x181f ;  /* 0x00b81f000a0a7f89 */ /* 0x000e6200000e0000 */
[----:B--2---:R-:W-:-:S04]  /*1810*/  @P5 LEA R18, P0, R235, R13, 0x1 ;  /* 0x0000000deb125211 */ /* 0x004fc800078008ff */
[C---:B---3--:R-:W-:Y:S02]  /*1820*/  @P5 LEA.HI.X R19, R235.reuse, R12, R234, 0x1, P0 ;  /* 0x0000000ceb135211 */ /* 0x048fe400000f0cea */
[----:B----4-:R-:W-:-:S03]  /*1830*/  @P2 LEA R12, P0, R235, R6, 0x1 ;  /* 0x00000006eb0c2211 */ /* 0x010fc600078008ff */
[----:B------:R2:W-:Y:S01]  /*1840*/  @P5 LDGSTS.E.BYPASS.LTC128B.128 [R229+0x4900], [R18.64], !P3 ;  /* 0x0490000012e55fae */ /* 0x0005e2000d901d74 */
[----:B------:R-:W-:Y:S02]  /*1850*/  SHF.R.S32.HI R6, RZ, 0x5, R168 ;  /* 0x00000005ff067819 */ /* 0x000fe400000114a8 */
[C-C-:B-1----:R-:W-:Y:S01]  /*1860*/  @P2 LEA.HI.X R13, R235.reuse, R10, R234.reuse, 0x1, P0 ;  /* 0x0000000aeb0d2211 */ /* 0x142fe200000f0cea */
[----:B------:R-:W-:Y:S01]  /*1870*/  IMAD.SHL.U32 R10, R4, 0x40, RZ ;  /* 0x00000040040a7824 */ /* 0x000fe200078e00ff */
[----:B------:R1:W-:Y:S01]  /*1880*/  @P4 LDGSTS.E.BYPASS.LTC128B.128 [R229+0x5100], [R20.64], !P3 ;  /* 0x0510000014e54fae */ /* 0x0003e2000d901d74 */
[----:B------:R-:W-:Y:S01]  /*1890*/  IMAD R228, R6, 0x400, R5 ;  /* 0x0000040006e47824 */ /* 0x000fe200078e0205 */
[----:B------:R-:W-:Y:S02]  /*18a0*/  SHF.L.U64.HI R234, R235, 0x1, R234 ;  /* 0x00000001ebea7819 */ /* 0x000fe400000102ea */
[----:B------:R3:W-:Y:S01]  /*18b0*/  @P2 LDGSTS.E.BYPASS.LTC128B.128 [R229+0x5900], [R12.64], !P3 ;  /* 0x059000000ce52fae */ /* 0x0007e2000d901d74 */
[----:B------:R-:W-:-:S03]  /*18c0*/  LOP3.LUT R10, R10, 0x1c0, RZ, 0xc0, !PT ;  /* 0x000001c00a0a7812 */ /* 0x000fc600078ec0ff */
[----:B------:R-:W0:Y:S01]  /*18d0*/  LDGDEPBAR ;  /* 0x00000000000079af */ /* 0x000e220000000000 */
[----:B------:R-:W-:Y:S02]  /*18e0*/  LOP3.LUT R3, R10, 0x8, R3, 0xf8, !PT ;  /* 0x000000080a037812 */ /* 0x000fe400078ef803 */
[----:B------:R-:W-:-:S04]  /*18f0*/  SHF.R.U32.HI R10, RZ, 0x3, R10 ;  /* 0x00000003ff0a7819 */ /* 0x000fc8000001160a */
[----:B------:R-:W-:-:S05]  /*1900*/  LOP3.LUT R10, R3, R10, RZ, 0x3c, !PT ;  /* 0x0000000a030a7212 */ /* 0x000fca00078e3cff */
[----:B------:R-:W-:-:S04]  /*1910*/  IMAD R227, R227, 0x200, R10 ;  /* 0x00000200e3e37824 */ /* 0x000fc800078e020a */
[----:B------:R-:W-:-:S05]  /*1920*/  IMAD.SHL.U32 R227, R227, 0x2, RZ ;  /* 0x00000002e3e37824 */ /* 0x000fca00078e00ff */
[----:B------:R-:W-:Y:S01]  /*1930*/  IADD3 R226, R227, 0x3120, RZ ;  /* 0x00003120e3e27810 */ /* 0x000fe20007ffe0ff */
[----:B---3--:R-:W-:Y:S01]  /*1940*/  IMAD.SHL.U32 R12, R0, 0x40, RZ ;  /* 0x00000040000c7824 */ /* 0x008fe200078e00ff */
[----:B------:R-:W-:-:S04]  /*1950*/  DEPBAR.LE SB0, 0x1 ;  /* 0x000080400000791a */ /* 0x000fc80000000000 */
[----:B------:R-:W-:Y:S01]  /*1960*/  LOP3.LUT R12, R12, 0x1c0, RZ, 0xc0, !PT ;  /* 0x000001c00c0c7812 */ /* 0x000fe200078ec0ff */
[----:B------:R-:W-:-:S04]  /*1970*/  DEPBAR.LE SB0, 0x0 ;  /* 0x000080000000791a */ /* 0x000fc80000000000 */
[----:B------:R-:W-:Y:S01]  /*1980*/  LOP3.LUT R11, R12, 0x8, R11, 0xf8, !PT ;  /* 0x000000080c0b7812 */ /* 0x000fe200078ef80b */
[----:B------:R-:W-:Y:S01]  /*1990*/  BAR.SYNC.DEFER_BLOCKING 0x0 ;  /* 0x0000000000007b1d */ /* 0x000fe20000010000 */
[----:B------:R-:W-:-:S04]  /*19a0*/  SHF.R.U32.HI R12, RZ, 0x3, R12 ;  /* 0x00000003ff0c7819 */ /* 0x000fc8000001160c */
[----:B------:R-:W-:Y:S01]  /*19b0*/  LOP3.LUT R3, R11, R12, RZ, 0x3c, !PT ;  /* 0x0000000c0b037212 */ /* 0x000fe200078e3cff */
[----:B------:R-:W-:Y:S01]  /*19c0*/  IMAD.WIDE.U32 R10, R231, c[0x0][0x208], RZ ;  /* 0x00008200e70a7a25 */ /* 0x000fe200078e00ff */
[----:B------:R-:W-:-:S03]  /*19d0*/  IADD3 R12, R227, 0x3100, RZ ;  /* 0x00003100e30c7810 */ /* 0x000fc60007ffe0ff */
[----:B------:R-:W-:Y:S02]  /*19e0*/  IMAD.IADD R11, R11, 0x1, R9 ;  /* 0x000000010b0b7824 */ /* 0x000fe400078e0209 */
[C---:B------:R-:W-:Y:S02]  /*19f0*/  IMAD R9, R230.reuse, c[0x0][0x21c], R8 ;  /* 0x00008700e6097a24 */ /* 0x040fe400078e0208 */
[----:B------:R-:W-:-:S04]  /*1a00*/  IMAD.WIDE.U32 R24, R230, c[0x0][0x218], R10 ;  /* 0x00008600e6187a25 */ /* 0x000fc800078e000a */
[----:B------:R-:W-:Y:S01]  /*1a10*/  IMAD.IADD R228, R3, 0x1, R228 ;  /* 0x0000000103e47824 */ /* 0x000fe200078e02e4 */
[----:B------:R-:W-:-:S03]  /*1a20*/  IADD3 R8, P0, R24, UR48, RZ ;  /* 0x0000003018087c10 */ /* 0x000fc6000ff1e0ff */
[----:B------:R-:W-:Y:S01]  /*1a30*/  IMAD.SHL.U32 R228, R228, 0x2, RZ ;  /* 0x00000002e4e47824 */ /* 0x000fe200078e00ff */
[----:B------:R-:W-:Y:S01]  /*1a40*/  IADD3.X R24, R25, UR9, R9, P0, !PT ;  /* 0x0000000919187c10 */ /* 0x000fe200087fe409 */
[----:B------:R-:W-:Y:S01]  /*1a50*/  LDSM.16.M88.4 R124, [R227+0x3100] ;  /* 0x00310000e37c783b */ /* 0x000fe20000000200 */
[----:B------:R-:W-:-:S03]  /*1a60*/  LEA R25, P0, R8, c[0x0][0x1f8], 0x1 ;  /* 0x00007e0008197a11 */ /* 0x000fc600078008ff */
[----:B------:R-:W-:Y:S01]  /*1a70*/  LDSM.16.M88.4 R80, [R228+0x6100] ;  /* 0x00610000e450783b */ /* 0x000fe20000000200 */
[----:B------:R-:W-:Y:S02]  /*1a80*/  LEA.HI.X R24, R8, c[0x0][0x1fc], R24, 0x1, P0 ;  /* 0x00007f0008187a11 */ /* 0x000fe400000f0c18 */
[----:B------:R-:W-:Y:S01]  /*1a90*/  LOP3.LUT P0, RZ, R4, 0x2, RZ, 0xc0, !PT ;  /* 0x0000000204ff7812 */ /* 0x000fe2000780c0ff */
[----:B------:R-:W3:Y:S03]  /*1aa0*/  SHFL.IDX PT, R32, R25, 0x1, 0x181f ;  /* 0x00381f0019207f89 */ /* 0x000ee600000e0000 */
[----:B------:R-:W-:Y:S01]  /*1ab0*/  R2P PR, R0, 0x6 ;  /* 0x0000000600007804 */ /* 0x000fe20000000000 */
[----:B------:R-:W4:Y:S01]  /*1ac0*/  SHFL.IDX PT, R8, R25, RZ, 0x181f ;  /* 0x00181fff19087589 */ /* 0x000f2200000e0000 */
[----:B------:R-:W-:Y:S01]  /*1ad0*/  IMAD.MOV.U32 R0, RZ, RZ, 0x10 ;  /* 0x00000010ff007424 */ /* 0x000fe200078e00ff */
[C---:B------:R-:W-:Y:S01]  /*1ae0*/  ISETP.GE.AND P4, PT, R235.reuse, c[0x0][0x1d4], PT ;  /* 0x00007500eb007a0c */ /* 0x040fe20003f86270 */
[----:B------:R-:W-:Y:S01]  /*1af0*/  IMAD.SHL.U32 R235, R235, 0x2, RZ ;  /* 0x00000002ebeb7824 */ /* 0x000fe200078e00ff */
[----:B------:R-:W1:Y:S02]  /*1b00*/  SHFL.IDX PT, R26, R24, 0x1, 0x181f ;  /* 0x00381f00181a7f89 */ /* 0x000e6400000e0000 */
[----:B------:R-:W-:-:S02]  /*1b10*/  SEL R0, R0, 0xfffffff0, !P1 ;  /* 0xfffffff000007807 */ /* 0x000fc40004800000 */
[----:B------:R-:W2:Y:S01]  /*1b20*/  SHFL.IDX PT, R9, R24, RZ, 0x181f ;  /* 0x00181fff18097589 */ /* 0x000ea200000e0000 */
[----:B------:R-:W-:Y:S02]  /*1b30*/  @P0 IADD3 R226, R12, -0x20, RZ ;  /* 0xffffffe00ce20810 */ /* 0x000fe40007ffe0ff */
[C---:B------:R-:W-:Y:S01]  /*1b40*/  ISETP.LT.OR P0, PT, R2.reuse, 0x1, P4 ;  /* 0x000000010200780c */ /* 0x040fe20002701670 */
[----:B------:R-:W2:Y:S01]  /*1b50*/  SHFL.IDX PT, R30, R25, 0x2, 0x181f ;  /* 0x00581f00191e7f89 */ /* 0x000ea200000e0000 */
[----:B------:R-:W-:Y:S01]  /*1b60*/  ISETP.LT.OR P6, PT, R2, 0x11, P4 ;  /* 0x000000110200780c */ /* 0x000fe200027c1670 */
[----:B------:R-:W-:Y:S01]  /*1b70*/  IMAD R224, R0, 0x2, R228 ;  /* 0x0000000200e07824 */ /* 0x000fe200078e02e4 */
[C---:B------:R-:W-:Y:S01]  /*1b80*/  IADD3 R217, R226.reuse, 0x800, RZ ;  /* 0x00000800e2d97810 */ /* 0x040fe20007ffe0ff */
[----:B------:R-:W2:Y:S01]  /*1b90*/  SHFL.IDX PT, R28, R25, 0x3, 0x181f ;  /* 0x00781f00191c7f89 */ /* 0x000ea200000e0000 */
[C---:B------:R-:W-:Y:S02]  /*1ba0*/  IADD3 R216, R226.reuse, 0x1000, RZ ;  /* 0x00001000e2d87810 */ /* 0x040fe40007ffe0ff */
[----:B------:R-:W-:Y:S01]  /*1bb0*/  IADD3 R215, R226, 0x1800, RZ ;  /* 0x00001800e2d77810 */ /* 0x000fe20007ffe0ff */
[----:B------:R-:W2:Y:S01]  /*1bc0*/  SHFL.IDX PT, R11, R24, 0x2, 0x181f ;  /* 0x00581f00180b7f89 */ /* 0x000ea200000e0000 */
[----:B---3--:R-:W-:-:S02]  /*1bd0*/  IADD3 R32, P1, R32, R235, RZ ;  /* 0x000000eb20207210 */ /* 0x008fc40007f3e0ff */
[----:B------:R-:W-:Y:S01]  /*1be0*/  IADD3 R214, R226, 0x2000, RZ ;  /* 0x00002000e2d67810 */ /* 0x000fe20007ffe0ff */
[----:B------:R-:W3:Y:S01]  /*1bf0*/  LDSM.16.M88.4 R84, [R228+0x8100] ;  /* 0x00810000e454783b */ /* 0x000ee20000000200 */
[----:B----4-:R-:W-:Y:S02]  /*1c00*/  IADD3 R8, P5, R8, R235, RZ ;  /* 0x000000eb08087210 */ /* 0x010fe40007fbe0ff */
[----:B------:R-:W-:Y:S01]  /*1c10*/  IADD3 R213, R226, 0x2800, RZ ;  /* 0x00002800e2d57810 */ /* 0x000fe20007ffe0ff */
[----:B------:R-:W-:Y:S01]  /*1c20*/  LDSM.16.M88.4 R116, [R227+0x3900] ;  /* 0x00390000e374783b */ /* 0x000fe20000000200 */
[----:B-1----:R-:W-:-:S03]  /*1c30*/  IMAD.X R33, R26, 0x1, R234, P1 ;  /* 0x000000011a217824 */ /* 0x002fc600008e06ea */
[----:B------:R-:W-:Y:S01]  /*1c40*/  LDSM.16.M88.4 R108, [R227+0x4100] ;  /* 0x00410000e36c783b */ /* 0x000fe20000000200 */
[----:B--2---:R-:W-:Y:S01]  /*1c50*/  IMAD.X R9, R9, 0x1, R234, P5 ;  /* 0x0000000109097824 */ /* 0x004fe200028e06ea */
[----:B------:R-:W-:Y:S02]  /*1c60*/  HMMA.16816.F32 R128, R80, R124, RZ ;  /* 0x0000007c5080723c */ /* 0x000fe400000018ff */
[----:B------:R-:W-:Y:S01]  /*1c70*/  LDSM.16.M88.4 R100, [R227+0x4900] ;  /* 0x00490000e364783b */ /* 0x000fe20000000200 */
[----:B------:R-:W-:-:S03]  /*1c80*/  IADD3 R30, P5, R30, R235, RZ ;  /* 0x000000eb1e1e7210 */ /* 0x000fc60007fbe0ff */
[----:B------:R-:W-:Y:S01]  /*1c90*/  LDSM.16.M88.4 R92, [R227+0x5100] ;  /* 0x00510000e35c783b */ /* 0x000fe20000000200 */
[----:B------:R-:W-:-:S03]  /*1ca0*/  IADD3 R28, P1, R28, R235, RZ ;  /* 0x000000eb1c1c7210 */ /* 0x000fc60007f3e0ff */
[----:B------:R-:W1:Y:S01]  /*1cb0*/  SHFL.IDX PT, R10, R24, 0x3, 0x181f ;  /* 0x00781f00180a7f89 */ /* 0x000e6200000e0000 */
[--C-:B------:R-:W-:Y:S01]  /*1cc0*/  IMAD.X R31, R11, 0x1, R234.reuse, P5 ;  /* 0x000000010b1f7824 */ /* 0x100fe200028e06ea */
[----:B------:R-:W-:Y:S02]  /*1cd0*/  ISETP.LT.OR P5, PT, R2, 0x21, P4 ;  /* 0x000000210200780c */ /* 0x000fe400027a1670 */
[----:B------:R-:W-:Y:S04]  /*1ce0*/  LDSM.16.M88.4 R164, [R227+0x5900] ;  /* 0x00590000e3a4783b */ /* 0x000fe80000000200 */
[----:B------:R-:W2:Y:S04]  /*1cf0*/  SHFL.IDX PT, R26, R25, 0x4, 0x181f ;  /* 0x00981f00191a7f89 */ /* 0x000ea800000e0000 */
[----:B------:R-:W-:Y:S04]  /*1d00*/  SHFL.IDX PT, R25, R25, 0x5, 0x181f ;  /* 0x00b81f0019197f89 */ /* 0x000fe800000e0000 */
[----:B------:R-:W4:Y:S04]  /*1d10*/  SHFL.IDX PT, R27, R24, 0x4, 0x181f ;  /* 0x00981f00181b7f89 */ /* 0x000f2800000e0000 */
[----:B------:R-:W2:Y:S01]  /*1d20*/  SHFL.IDX PT, R24, R24, 0x5, 0x181f ;  /* 0x00b81f0018187f89 */ /* 0x000ea200000e0000 */
[C---:B---3--:R-:W-:Y:S01]  /*1d30*/  HMMA.16816.F32 R76, R84.reuse, R124, RZ ;  /* 0x0000007c544c723c */ /* 0x048fe200000018ff */
[----:B-1----:R-:W-:Y:S01]  /*1d40*/  IMAD.X R29, R10, 0x1, R234, P1 ;  /* 0x000000010a1d7824 */ /* 0x002fe200008e06ea */
[----:B------:R-:W-:Y:S01]  /*1d50*/  ISETP.LT.OR P1, PT, R2, 0x31, P4 ;  /* 0x000000310200780c */ /* 0x000fe20002721670 */
[----:B------:R-:W-:Y:S05]  /*1d60*/  LDSM.16.M88.4 R152, [R226] ;  /* 0x00000000e298783b */ /* 0x000fea0000000200 */
[----:B------:R-:W-:Y:S01]  /*1d70*/  HMMA.16816.F32 R72, R84, R126, RZ ;  /* 0x0000007e5448723c */ /* 0x000fe200000018ff */
[----:B------:R-:W-:Y:S04]  /*1d80*/  LDSM.16.M88.4 R148, [R226+0x800] ;  /* 0x00080000e294783b */ /* 0x000fe80000000200 */
[----:B------:R-:W-:Y:S03]  /*1d90*/  LDSM.16.M88.4 R144, [R226+0x1000] ;  /* 0x00100000e290783b */ /* 0x000fe60000000200 */
[-C--:B------:R-:W-:Y:S01]  /*1da0*/  HMMA.16816.F32 R120, R80, R116.reuse, RZ ;  /* 0x000000745078723c */ /* 0x080fe200000018ff */
[----:B------:R-:W-:Y:S04]  /*1db0*/  LDSM.16.M88.4 R140, [R226+0x1800] ;  /* 0x00180000e28c783b */ /* 0x000fe80000000200 */
[----:B------:R-:W-:Y:S03]  /*1dc0*/  LDSM.16.M88.4 R136, [R226+0x2000] ;  /* 0x00200000e288783b */ /* 0x000fe60000000200 */
[C---:B------:R-:W-:Y:S01]  /*1dd0*/  HMMA.16816.F32 R68, R84.reuse, R116, RZ ;  /* 0x000000745444723c */ /* 0x040fe200000018ff */
[----:B------:R-:W-:Y:S04]  /*1de0*/  LDSM.16.M88.4 R132, [R226+0x2800] ;  /* 0x00280000e284783b */ /* 0x000fe80000000200 */
[----:B------:R-:W-:Y:S03]  /*1df0*/  LDSM.16.M88.4 R160, [R224+0x6100] ;  /* 0x00610000e0a0783b */ /* 0x000fe60000000200 */
[----:B------:R-:W-:Y:S01]  /*1e00*/  HMMA.16816.F32 R20, R84, R118, RZ ;  /* 0x000000765414723c */ /* 0x000fe200000018ff */
[----:B------:R-:W1:Y:S04]  /*1e10*/  LDSM.16.M88.4 R156, [R224+0x8100] ;  /* 0x00810000e09c783b */ /* 0x000e680000000200 */
[----:B------:R-:W-:Y:S01]  /*1e20*/  @!PT LDS RZ, [RZ] ;  /* 0x00000000fffff984 */ /* 0x000fe20000000800 */
[----:B------:R-:W-:Y:S01]  /*1e30*/  @!PT LDS RZ, [RZ] ;  /* 0x00000000fffff984 */ /* 0x000fe20000000800 */
[----:B------:R-:W-:Y:S01]  /*1e40*/  @!PT LDS RZ, [RZ] ;  /* 0x00000000fffff984 */ /* 0x000fe20000000800 */
[----:B------:R3:W-:Y:S01]  /*1e50*/  LDGSTS.E.BYPASS.LTC128B.128 [R229+0x100], [R8.64], !P0 ;  /* 0x0010000008e57fae */ /* 0x0007e2000c101d74 */
[----:B------:R-:W-:Y:S01]  /*1e60*/  LOP3.LUT P0, RZ, R4, 0x4, RZ, 0xc0, !PT ;  /* 0x0000000404ff7812 */ /* 0x000fe2000780c0ff */
[----:B------:R-:W-:Y:S01]  /*1e70*/  IMAD.MOV.U32 R4, RZ, RZ, 0x20 ;  /* 0x00000020ff047424 */ /* 0x000fe200078e00ff */
[----:B------:R-:W-:Y:S01]  /*1e80*/  HMMA.16816.F32 R112, R80, R108, RZ ;  /* 0x0000006c5070723c */ /* 0x000fe200000018ff */
[----:B------:R1:W-:Y:S01]  /*1e90*/  LDGSTS.E.BYPASS.LTC128B.128 [R229+0x900], [R32.64], !P6 ;  /* 0x0090000020e57fae */ /* 0x0003e2000f101d74 */
[----:B------:R-:W-:-:S02]  /*1ea0*/  ISETP.LT.OR P6, PT, R2, 0x41, P4 ;  /* 0x000000410200780c */ /* 0x000fc400027c1670 */
[----:B------:R-:W-:Y:S01]  /*1eb0*/  ISETP.LT.OR P4, PT, R2, 0x51, P4 ;  /* 0x000000510200780c */ /* 0x000fe20002781670 */
[----:B------:R-:W-:Y:S01]  /*1ec0*/  IMAD.MOV.U32 R2, RZ, RZ, 0x40 ;  /* 0x00000040ff027424 */ /* 0x000fe200078e00ff */
[----:B------:R1:W-:Y:S01]  /*1ed0*/  LDGSTS.E.BYPASS.LTC128B.128 [R229+0x1100], [R30.64], !P5 ;  /* 0x011000001ee57fae */ /* 0x0003e2000e901d74 */
[----:B--2---:R-:W-:Y:S01]  /*1ee0*/  IADD3 R26, P5, R26, R235, RZ ;  /* 0x000000eb1a1a7210 */ /* 0x004fe20007fbe0ff */
[----:B------:R-:W-:Y:S01]  /*1ef0*/  HMMA.16816.F32 R64, R84, R108, RZ ;  /* 0x0000006c5440723c */ /* 0x000fe200000018ff */
[----:B------:R-:W-:Y:S01]  /*1f00*/  SEL R4, R4, 0xffffffe0, !P2 ;  /* 0xffffffe004047807 */ /* 0x000fe20005000000 */
[----:B------:R2:W-:Y:S01]  /*1f10*/  LDGSTS.E.BYPASS.LTC128B.128 [R229+0x1900], [R28.64], !P1 ;  /* 0x019000001ce57fae */ /* 0x0005e2000c901d74 */
[----:B------:R-:W-:Y:S01]  /*1f20*/  SEL R2, R2, 0xffffffc0, !P0 ;  /* 0xffffffc002027807 */ /* 0x000fe20004000000 */
[----:B----4-:R-:W-:Y:S01]  /*1f30*/  IMAD.X R27, R27, 0x1, R234, P5 ;  /* 0x000000011b1b7824 */ /* 0x010fe200028e06ea */
[----:B------:R-:W-:Y:S01]  /*1f40*/  PLOP3.LUT P0, PT, PT, PT, UP3, 0x80, 0x0 ;  /* 0x000000000000781c */ /* 0x000fe20003f0f038 */
[----:B------:R-:W-:-:S02]  /*1f50*/  IMAD R223, R4, 0x2, R228 ;  /* 0x0000000204df7824 */ /* 0x000fc400078e02e4 */
[----:B------:R-:W-:Y:S01]  /*1f60*/  HMMA.16816.F32 R16, R84, R110, RZ ;  /* 0x0000006e5410723c */ /* 0x000fe200000018ff */
[----:B------:R-:W-:Y:S01]  /*1f70*/  IMAD.IADD R222, R227, 0x1, R2 ;  /* 0x00000001e3de7824 */ /* 0x000fe200078e0202 */
[----:B------:R4:W-:Y:S01]  /*1f80*/  LDGSTS.E.BYPASS.LTC128B.128 [R229+0x2100], [R26.64], !P6 ;  /* 0x021000001ae57fae */ /* 0x0009e2000f101d74 */
[----:B------:R-:W-:Y:S02]  /*1f90*/  IMAD R221, R0, 0x2, R223 ;  /* 0x0000000200dd7824 */ /* 0x000fe400078e02df */
[----:B------:R-:W-:-:S03]  /*1fa0*/  IMAD.IADD R212, R2, 0x1, R226 ;  /* 0x0000000102d47824 */ /* 0x000fc600078e02e2 */
[-C--:B------:R-:W-:Y:S08]  /*1fb0*/  HMMA.16816.F32 R104, R80, R100.reuse, RZ ;  /* 0x000000645068723c */ /* 0x080ff000000018ff */
[----:B------:R-:W-:Y:S01]  /*1fc0*/  HMMA.16816.F32 R60, R84, R100, RZ ;  /* 0x00000064543c723c */ /* 0x000fe200000018ff */
[----:B--2---:R-:W-:-:S07]  /*1fd0*/  IADD3 R28, P1, R25, R235, RZ ;  /* 0x000000eb191c7210 */ /* 0x004fce0007f3e0ff */
[----:B------:R-:W-:Y:S01]  /*1fe0*/  HMMA.16816.F32 R12, R84, R102, RZ ;  /* 0x00000066540c723c */ /* 0x000fe200000018ff */
[----:B------:R-:W-:-:S05]  /*1ff0*/  IMAD.X R29, R24, 0x1, R234, P1 ;  /* 0x00000001181d7824 */ /* 0x000fca00008e06ea */
[----:B------:R2:W-:Y:S02]  /*2000*/  LDGSTS.E.BYPASS.LTC128B.128 [R229+0x2900], [R28.64], !P4 ;  /* 0x029000001ce57fae */ /* 0x0005e4000e101d74 */
[-C--:B------:R-:W-:Y:S01]  /*2010*/  HMMA.16816.F32 R96, R80, R92.reuse, RZ ;  /* 0x0000005c5060723c */ /* 0x080fe200000018ff */
[----:B------:R-:W-:Y:S01]  /*2020*/  ISETP.GT.AND P4, PT, R232, 0x5f, PT ;  /* 0x0000005fe800780c */ /* 0x000fe20003f84270 */
[----:B------:R-:W-:Y:S04]  /*2030*/  LDSM.16.M88.4 R48, [R223+0x8100] ;  /* 0x00810000df30783b */ /* 0x000fe80000000200 */
[----:B------:R-:W2:Y:S02]  /*2040*/  LDSM.16.M88.4 R44, [R222+0x3100] ;  /* 0x00310000de2c783b */ /* 0x000ea40000000200 */
[C---:B------:R-:W-:Y:S02]  /*2050*/  HMMA.16816.F32 R56, R84.reuse, R92, RZ ;  /* 0x0000005c5438723c */ /* 0x040fe400000018ff */
[----:B------:R-:W2:Y:S04]  /*2060*/  LDSM.16.M88.4 R40, [R222+0x3900] ;  /* 0x00390000de28783b */ /* 0x000ea80000000200 */
[----:B------:R-:W2:Y:S02]  /*2070*/  LDSM.16.M88.4 R36, [R222+0x4100] ;  /* 0x00410000de24783b */ /* 0x000ea40000000200 */
[----:B---3--:R-:W-:Y:S02]  /*2080*/  HMMA.16816.F32 R8, R84, R94, RZ ;  /* 0x0000005e5408723c */ /* 0x008fe400000018ff */
[----:B-1----:R-:W1:Y:S04]  /*2090*/  LDSM.16.M88.4 R32, [R222+0x4900] ;  /* 0x00490000de20783b */ /* 0x002e680000000200 */
[----:B----4-:R-:W-:Y:S02]  /*20a0*/  LDSM.16.M88.4 R24, [R222+0x5900] ;  /* 0x00590000de18783b */ /* 0x010fe40000000200 */
[C---:B------:R-:W-:Y:S02]  /*20b0*/  HMMA.16816.F32 R124, R80.reuse, R126, RZ ;  /* 0x0000007e507c723c */ /* 0x040fe400000018ff */
[----:B--2---:R-:W2:Y:S04]  /*20c0*/  LDSM.16.M88.4 R28, [R222+0x5100] ;  /* 0x00510000de1c783b */ /* 0x004ea80000000200 */
[----:B------:R-:W0:Y:S02]  /*20d0*/  LDGDEPBAR ;  /* 0x00000000000079af */ /* 0x000e240000000000 */
[C---:B------:R-:W-:Y:S08]  /*20e0*/  HMMA.16816.F32 R116, R80.reuse, R118, RZ ;  /* 0x000000765074723c */ /* 0x040ff000000018ff */
[C---:B------:R-:W-:Y:S08]  /*20f0*/  HMMA.16816.F32 R108, R80.reuse, R110, RZ ;  /* 0x0000006e506c723c */ /* 0x040ff000000018ff */
[C---:B------:R-:W-:Y:S08]  /*2100*/  HMMA.16816.F32 R100, R80.reuse, R102, RZ ;  /* 0x000000665064723c */ /* 0x040ff000000018ff */
[----:B------:R-:W-:Y:S08]  /*2110*/  HMMA.16816.F32 R92, R80, R94, RZ ;  /* 0x0000005e505c723c */ /* 0x000ff000000018ff */
[-C--:B------:R-:W-:Y:S08]  /*2120*/  HMMA.16816.F32 R52, R84, R164.reuse, RZ ;  /* 0x000000a45434723c */ /* 0x080ff000000018ff */
[----:B------:R-:W-:Y:S08]  /*2130*/  HMMA.16816.F32 R88, R80, R164, RZ ;  /* 0x000000a45058723c */ /* 0x000ff000000018ff */
[-C--:B------:R-:W-:Y:S08]  /*2140*/  HMMA.16816.F32 R84, R84, R166.reuse, RZ ;  /* 0x000000a65454723c */ /* 0x080ff000000018ff */
[----:B------:R-:W-:Y:S08]  /*2150*/  HMMA.16816.F32 R80, R80, R166, RZ ;  /* 0x000000a65050723c */ /* 0x000ff000000018ff */
        /* <DEDUP_REMOVED lines=13> */
[C---:B------:R-:W-:Y:S08]  /*2230*/  HMMA.16816.F32 R88, R160.reuse, R132, R88 ;  /* 0x00000084a058723c */ /* 0x040ff00000001858 */
[C---:B------:R-:W-:Y:S01]  /*2240*/  HMMA.16816.F32 R80, R160.reuse, R134, R80 ;  /* 0x00000086a050723c */ /* 0x040fe20000001850 */
[----:B------:R-:W3:Y:S07]  /*2250*/  LDSM.16.M88.4 R132, [R223+0x6100] ;  /* 0x00610000df84783b */ /* 0x000eee0000000200 */
[C---:B------:R-:W-:Y:S08]  /*2260*/  HMMA.16816.F32 R128, R160.reuse, R152, R128 ;  /* 0x00000098a080723c */ /* 0x040ff00000001880 */
[C---:B------:R-:W-:Y:S08]  /*2270*/  HMMA.16816.F32 R120, R160.reuse, R148, R120 ;  /* 0x00000094a078723c */ /* 0x040ff00000001878 */
[C---:B------:R-:W-:Y:S08]  /*2280*/  HMMA.16816.F32 R112, R160.reuse, R144, R112 ;  /* 0x00000090a070723c */ /* 0x040ff00000001870 */
[C---:B------:R-:W-:Y:S08]  /*2290*/  HMMA.16816.F32 R104, R160.reuse, R140, R104 ;  /* 0x0000008ca068723c */ /* 0x040ff00000001868 */
[C---:B------:R-:W-:Y:S08]  /*22a0*/  HMMA.16816.F32 R96, R160.reuse, R136, R96 ;  /* 0x00000088a060723c */ /* 0x040ff00000001860 */
[C---:B------:R-:W-:Y:S01]  /*22b0*/  HMMA.16816.F32 R124, R160.reuse, R154, R124 ;  /* 0x0000009aa07c723c */ /* 0x040fe2000000187c */
[----:B------:R-:W-:Y:S07]  /*22c0*/  LDSM.16.M88.4 R152, [R212+0x1000] ;  /* 0x00100000d498783b */ /* 0x000fee0000000200 */
[C---:B------:R-:W-:Y:S01]  /*22d0*/  HMMA.16816.F32 R116, R160.reuse, R150, R116 ;  /* 0x00000096a074723c */ /* 0x040fe20000001874 */
[----:B------:R-:W-:Y:S07]  /*22e0*/  LDSM.16.M88.4 R148, [R212+0x1800] ;  /* 0x00180000d494783b */ /* 0x000fee0000000200 */
[C---:B------:R-:W-:Y:S01]  /*22f0*/  HMMA.16816.F32 R108, R160.reuse, R146, R108 ;  /* 0x00000092a06c723c */ /* 0x040fe2000000186c */
[----:B------:R-:W-:Y:S07]  /*2300*/  LDSM.16.M88.4 R144, [R212+0x2000] ;  /* 0x00200000d490783b */ /* 0x000fee0000000200 */
[C---:B------:R-:W-:Y:S01]  /*2310*/  HMMA.16816.F32 R100, R160.reuse, R142, R100 ;  /* 0x0000008ea064723c */ /* 0x040fe20000001864 */
[----:B------:R-:W-:Y:S07]  /*2320*/  LDSM.16.M88.4 R140, [R221+0x8100] ;  /* 0x00810000dd8c783b */ /* 0x000fee0000000200 */
[----:B------:R-:W-:Y:S01]  /*2330*/  HMMA.16816.F32 R92, R160, R138, R92 ;  /* 0x0000008aa05c723c */ /* 0x000fe2000000185c */
[----:B------:R-:W4:Y:S04]  /*2340*/  LDSM.16.M88.4 R136, [R212] ;  /* 0x00000000d488783b */ /* 0x000f280000000200 */
[----:B------:R-:W3:Y:S03]  /*2350*/  LDSM.16.M88.4 R160, [R212+0x2800] ;  /* 0x00280000d4a0783b */ /* 0x000ee60000000200 */
[C---:B------:R-:W-:Y:S08]  /*2360*/  HMMA.16816.F32 R76, R48.reuse, R44, R76 ;  /* 0x0000002c304c723c */ /* 0x040ff0000000184c */
[C---:B------:R-:W-:Y:S08]  /*2370*/  HMMA.16816.F32 R68, R48.reuse, R40, R68 ;  /* 0x000000283044723c */ /* 0x040ff00000001844 */
[C---:B------:R-:W-:Y:S08]  /*2380*/  HMMA.16816.F32 R64, R48.reuse, R36, R64 ;  /* 0x000000243040723c */ /* 0x040ff00000001840 */
[C---:B-1----:R-:W-:Y:S08]  /*2390*/  HMMA.16816.F32 R60, R48.reuse, R32, R60 ;  /* 0x00000020303c723c */ /* 0x042ff0000000183c */
[C---:B--2---:R-:W-:Y:S08]  /*23a0*/  HMMA.16816.F32 R56, R48.reuse, R28, R56 ;  /* 0x0000001c3038723c */ /* 0x044ff00000001838 */
        /* <DEDUP_REMOVED lines=9> */
[C---:B---3--:R-:W-:Y:S08]  /*2440*/  HMMA.16816.F32 R128, R132.reuse, R44, R128 ;  /* 0x0000002c8480723c */ /* 0x048ff00000001880 */
        /* <DEDUP_REMOVED lines=37> */
[----:B------:R-:W-:Y:S01]  /*26a0*/  PLOP3.LUT P1, PT, PT, PT, UP1, 0x80, 0x0 ;  /* 0x000000000000781c */ /* 0x000fe20003f2f018 */
        /* <DEDUP_REMOVED lines=27> */
[----:B------:R-:W1:Y:S04]  /*2860*/  SHFL.IDX PT, R34, R38, RZ, 0x181f ;  /* 0x00181fff26227589 */ /* 0x000e6800000e0000 */
[----:B------:R-:W2:Y:S04]  /*2870*/  SHFL.IDX PT, R33, R36, RZ, 0x181f ;  /* 0x00181fff24217589 */ /* 0x000ea800000e0000 */
[----:B------:R-:W-:Y:S04]  /*2880*/  SHFL.IDX PT, R31, R38, 0x1, 0x181f ;  /* 0x00381f00261f7f89 */ /* 0x000fe800000e0000 */
[----:B------:R-:W-:Y:S04]  /*2890*/  SHFL.IDX PT, R29, R38, 0x2, 0x181f ;  /* 0x00581f00261d7f89 */ /* 0x000fe800000e0000 */
[----:B------:R-:W-:Y:S04]  /*28a0*/  SHFL.IDX PT, R32, R36, 0x1, 0x181f ;  /* 0x00381f0024207f89 */ /* 0x000fe800000e0000 */
[----:B------:R-:W-:Y:S04]  /*28b0*/  SHFL.IDX PT, R27, R38, 0x3, 0x181f ;  /* 0x00781f00261b7f89 */ /* 0x000fe800000e0000 */
[----:B------:R-:W3:Y:S01]  /*28c0*/  SHFL.IDX PT, R25, R38, 0x4, 0x181f ;  /* 0x00981f0026197f89 */ /* 0x000ee200000e0000 */
[----:B-1----:R-:W-:-:S03]  /*28d0*/  IADD3 R34, P0, R34, R235, RZ ;  /* 0x000000eb22227210 */ /* 0x002fc60007f1e0ff */
[----:B------:R3:W-:Y:S02]  /*28e0*/  SHFL.IDX PT, R2, R38, 0x5, 0x181f ;  /* 0x00b81f0026027f89 */ /* 0x0007e400000e0000 */
[----:B--2---:R-:W-:Y:S02]  /*28f0*/  IMAD.X R35, R33, 0x1, R234, P0 ;  /* 0x0000000121237824 */ /* 0x004fe400000e06ea */
[----:B------:R-:W-:Y:S04]  /*2900*/  SHFL.IDX PT, R30, R36, 0x2, 0x181f ;  /* 0x00581f00241e7f89 */ /* 0x000fe800000e0000 */
[----:B------:R-:W-:Y:S04]  /*2910*/  SHFL.IDX PT, R28, R36, 0x3, 0x181f ;  /* 0x00781f00241c7f89 */ /* 0x000fe800000e0000 */
[----:B------:R-:W1:Y:S04]  /*2920*/  SHFL.IDX PT, R26, R36, 0x4, 0x181f ;  /* 0x00981f00241a7f89 */ /* 0x000e6800000e0000 */
[----:B------:R2:W4:Y:S04]  /*2930*/  SHFL.IDX PT, R24, R36, 0x5, 0x181f ;  /* 0x00b81f0024187f89 */ /* 0x00052800000e0000 */
[----:B------:R5:W-:Y:S01]  /*2940*/  LDGSTS.E.BYPASS.LTC128B.128 [R229+0x3100], [R34.64], !P3 ;  /* 0x0310000022e57fae */ /* 0x000be2000d901d74 */
[----:B---3--:R-:W-:-:S05]  /*2950*/  IADD3 R38, P1, R25, R235, RZ ;  /* 0x000000eb19267210 */ /* 0x008fca0007f3e0ff */
[----:B-1----:R-:W-:Y:S01]  /*2960*/  IMAD.X R39, R26, 0x1, R234, P1 ;  /* 0x000000011a277824 */ /* 0x002fe200008e06ea */
[----:B--2---:R-:W-:-:S05]  /*2970*/  IADD3 R36, P0, R31, R235, RZ ;  /* 0x000000eb1f247210 */ /* 0x004fca0007f1e0ff */
[--C-:B------:R-:W-:Y:S01]  /*2980*/  IMAD.X R37, R32, 0x1, R234.reuse, P0 ;  /* 0x0000000120257824 */ /* 0x100fe200000e06ea */
[-C--:B------:R-:W-:Y:S02]  /*2990*/  IADD3 R32, P2, R27, R235.reuse, RZ ;  /* 0x000000eb1b207210 */ /* 0x080fe40007f5e0ff */
[-C--:B-----5:R-:W-:Y:S02]  /*29a0*/  IADD3 R34, P5, R29, R235.reuse, RZ ;  /* 0x000000eb1d227210 */ /* 0x0a0fe40007fbe0ff */
[----:B------:R-:W-:Y:S01]  /*29b0*/  IADD3 R40, P0, R2, R235, RZ ;  /* 0x000000eb02287210 */ /* 0x000fe20007f1e0ff */
[--C-:B------:R-:W-:Y:S01]  /*29c0*/  IMAD.X R33, R28, 0x1, R234.reuse, P2 ;  /* 0x000000011c217824 */ /* 0x100fe200010e06ea */
[----:B------:R1:W-:Y:S01]  /*29d0*/  LDGSTS.E.BYPASS.LTC128B.128 [R229+0x3900], [R36.64], !P3 ;  /* 0x0390000024e57fae */ /* 0x0003e2000d901d74 */
[--C-:B------:R-:W-:Y:S02]  /*29e0*/  IMAD.X R35, R30, 0x1, R234.reuse, P5 ;  /* 0x000000011e237824 */ /* 0x100fe400028e06ea */
[----:B----4-:R-:W-:-:S03]  /*29f0*/  IMAD.X R41, R24, 0x1, R234, P0 ;  /* 0x0000000118297824 */ /* 0x010fc600000e06ea */
[----:B------:R1:W-:Y:S04]  /*2a00*/  LDGSTS.E.BYPASS.LTC128B.128 [R229+0x4100], [R34.64], !P3 ;  /* 0x0410000022e57fae */ /* 0x0003e8000d901d74 */
[----:B------:R1:W-:Y:S04]  /*2a10*/  LDGSTS.E.BYPASS.LTC128B.128 [R229+0x4900], [R32.64], !P3 ;  /* 0x0490000020e57fae */ /* 0x0003e8000d901d74 */
[----:B------:R1:W-:Y:S04]  /*2a20*/  LDGSTS.E.BYPASS.LTC128B.128 [R229+0x5100], [R38.64], !P3 ;  /* 0x0510000026e57fae */ /* 0x0003e8000d901d74 */
[----:B------:R1:W-:Y:S02]  /*2a30*/  LDGSTS.E.BYPASS.LTC128B.128 [R229+0x5900], [R40.64], !P3 ;  /* 0x0590000028e57fae */ /* 0x0003e4000d901d74 */
.L_x_948:
[----:B------:R-:W-:Y:S01]  /*2a40*/  LOP3.LUT R2, R168, 0xffffffe0, RZ, 0xc0, !PT ;  /* 0xffffffe0a8027812 */ /* 0x000fe200078ec0ff */
[----:B------:R-:W-:Y:S01]  /*2a50*/  ULDC UR12, c[0x0][0x324] ;  /* 0x0000c900000c7ab9 */ /* 0x000fe20000000800 */
[----:B------:R-:W-:Y:S01]  /*2a60*/  LEA.HI R25, R169, R7, RZ, 0x2 ;  /* 0x00000007a9197211 */ /* 0x000fe200078f10ff */
[----:B------:R-:W-:Y:S01]  /*2a70*/  ULDC UR15, c[0x0][0x1d0] ;  /* 0x00007400000f7ab9 */ /* 0x000fe20000000800 */
[----:B------:R-:W-:Y:S01]  /*2a80*/  SHF.R.S32.HI R27, RZ, 0x1f, R6 ;  /* 0x0000001fff1b7819 */ /* 0x000fe20000011406 */
[----:B------:R-:W-:Y:S01]  /*2a90*/  IMAD.IADD R2, R7, 0x1, -R2 ;  /* 0x0000000107027824 */ /* 0x000fe200078e0a02 */
[----:B------:R-:W-:Y:S01]  /*2aa0*/  LOP3.LUT R25, R25, 0xfffffffc, RZ, 0xc0, !PT ;  /* 0xfffffffc19197812 */ /* 0x000fe200078ec0ff */
[----:B------:R-:W-:Y:S01]  /*2ab0*/  ULOP3.LUT UR12, URZ, UR12, URZ, 0x33, !UPT ;  /* 0x0000000c3f0c7292 */ /* 0x000fe2000f8e333f */
[----:B------:R-:W-:Y:S01]  /*2ac0*/  LEA.HI R27, R27, R6, RZ, 0x2 ;  /* 0x000000061b1b7211 */ /* 0x000fe200078f10ff */
[----:B------:R-:W-:Y:S01]  /*2ad0*/  UIMAD UR15, UR7, UR15, UR35 ;  /* 0x0000000f070f72a4 */ /* 0x000fe2000f8e0223 */
[----:B------:R-:W-:Y:S01]  /*2ae0*/  SHF.R.S32.HI R24, RZ, 0x1f, R2 ;  /* 0x0000001fff187819 */ /* 0x000fe20000011402 */
[----:B------:R-:W-:Y:S01]  /*2af0*/  IMAD.IADD R25, R7, 0x1, -R25 ;  /* 0x0000000107197824 */ /* 0x000fe200078e0a19 */
[----:B------:R-:W-:Y:S01]  /*2b00*/  LOP3.LUT R27, R27, 0xffffffc, RZ, 0xc0, !PT ;  /* 0x0ffffffc1b1b7812 */ /* 0x000fe200078ec0ff */
[----:B------:R-:W0:Y:S01]  /*2b10*/  LDGDEPBAR ;  /* 0x00000000000079af */ /* 0x000e220000000000 */
[----:B------:R-:W-:Y:S01]  /*2b20*/  LEA.HI R7, R24, R2, RZ, 0x2 ;  /* 0x0000000218077211 */ /* 0x000fe200078f10ff */
[----:B------:R-:W-:Y:S01]  /*2b30*/  IMAD.IADD R5, R5, 0x1, R3 ;  /* 0x0000000105057824 */ /* 0x000fe200078e0203 */
[----:B------:R-:W-:Y:S01]  /*2b40*/  LEA.HI R24, R25, R25, RZ, 0x1 ;  /* 0x0000001919187211 */ /* 0x000fe200078f08ff */
[----:B------:R-:W-:Y:S01]  /*2b50*/  IMAD.IADD R27, R6, 0x1, -R27 ;  /* 0x00000001061b7824 */ /* 0x000fe200078e0a1b */
[----:B------:R-:W-:-:S02]  /*2b60*/  LEA.HI.SX32 R6, R7, UR14, 0x1e ;  /* 0x0000000e07067c11 */ /* 0x000fc4000f8ff2ff */
[----:B------:R-:W-:Y:S01]  /*2b70*/  PLOP3.LUT P1, PT, PT, PT, UP2, 0x80, 0x0 ;  /* 0x000000000000781c */ /* 0x000fe20003f2f028 */
[C---:B------:R-:W-:Y:S01]  /*2b80*/  IMAD.SHL.U32 R26, R24.reuse, 0x20, RZ ;  /* 0x00000020181a7824 */ /* 0x040fe200078e00ff */
[----:B------:R-:W-:Y:S01]  /*2b90*/  LOP3.LUT R24, R24, 0x1ffffffe, RZ, 0xc0, !PT ;  /* 0x1ffffffe18187812 */ /* 0x000fe200078ec0ff */
[----:B------:R-:W-:Y:S01]  /*2ba0*/  IMAD R6, R27, 0x10, R6 ;  /* 0x000000101b067824 */ /* 0x000fe200078e0206 */
[----:B------:R-:W-:Y:S02]  /*2bb0*/  PLOP3.LUT P0, PT, PT, PT, UP2, 0x80, 0x0 ;  /* 0x000000000000781c */ /* 0x000fe40003f0f028 */
[----:B------:R-:W-:Y:S01]  /*2bc0*/  LOP3.LUT R26, R26, 0xffffffc0, RZ, 0xc0, !PT ;  /* 0xffffffc01a1a7812 */ /* 0x000fe200078ec0ff */
[----:B------:R-:W-:Y:S01]  /*2bd0*/  IMAD.IADD R24, R25, 0x1, -R24 ;  /* 0x0000000119187824 */ /* 0x000fe200078e0a18 */
[----:B------:R-:W-:-:S03]  /*2be0*/  LOP3.LUT R237, R7, 0x7ffffffc, RZ, 0xc0, !PT ;  /* 0x7ffffffc07ed7812 */ /* 0x000fc600078ec0ff */
[----:B------:R-:W-:Y:S02]  /*2bf0*/  IMAD.IADD R6, R26, 0x1, R6 ;  /* 0x000000011a067824 */ /* 0x000fe400078e0206 */
[----:B------:R-:W-:Y:S02]  /*2c00*/  IMAD.IADD R237, R2, 0x1, -R237 ;  /* 0x0000000102ed7824 */ /* 0x000fe400078e0aed */
[----:B------:R-:W-:Y:S02]  /*2c10*/  IMAD R236, R24, 0x8, R6 ;  /* 0x0000000818ec7824 */ /* 0x000fe400078e0206 */
[----:B------:R-:W-:Y:S02]  /*2c20*/  IMAD.U32 R2, RZ, RZ, UR18 ;  /* 0x00000012ff027e24 */ /* 0x000fe4000f8e00ff */
[----:B------:R-:W-:-:S04]  /*2c30*/  @P1 IMAD.HI.U32 R6, R236, c[0x0][0x2c8], RZ ;  /* 0x0000b200ec061a27 */ /* 0x000fc800078e00ff */
[----:B-1----:R-:W-:Y:S01]  /*2c40*/  IMAD.MOV.U32 R33, RZ, RZ, R236 ;  /* 0x000000ffff217224 */ /* 0x002fe200078e00ec */
[----:B------:R-:W-:Y:S01]  /*2c50*/  @P0 SHF.R.U32.HI R33, RZ, c[0x0][0x2cc], R6 ;  /* 0x0000b300ff210a19 */ /* 0x000fe20000011606 */
[----:B------:R-:W-:Y:S01]  /*2c60*/  IMAD.SHL.U32 R237, R237, 0x2, RZ ;  /* 0x00000002eded7824 */ /* 0x000fe200078e00ff */
[----:B------:R-:W-:-:S03]  /*2c70*/  PLOP3.LUT P0, PT, PT, PT, UP0, 0x40, 0x0 ;  /* 0x000000000000781c */ /* 0x000fc60003f0e808 */
[----:B------:R-:W1:Y:S01]  /*2c80*/  SHFL.IDX PT, R6, R33, RZ, 0x1c1f ;  /* 0x001c1fff21067589 */ /* 0x000e6200000e0000 */
[C---:B------:R-:W-:Y:S02]  /*2c90*/  IADD3 R2, -R237.reuse, 0x1, R2 ;  /* 0x00000001ed027810 */ /* 0x040fe40007ffe102 */
[C---:B------:R-:W-:Y:S02]  /*2ca0*/  IADD3 R27, -R237.reuse, UR15, RZ ;  /* 0x0000000fed1b7c10 */ /* 0x040fe4000fffe1ff */
[----:B------:R-:W-:Y:S02]  /*2cb0*/  IADD3 R24, R2, -c[0x0][0x168], RZ ;  /* 0x80005a0002187a10 */ /* 0x000fe40007ffe0ff */
[----:B------:R-:W-:Y:S02]  /*2cc0*/  IADD3 R2, -R237, UR35, RZ ;  /* 0x00000023ed027c10 */ /* 0x000fe4000fffe1ff */
[C---:B------:R-:W-:Y:S02]  /*2cd0*/  IADD3 R32, R24.reuse, c[0x0][0x328], RZ ;  /* 0x0000ca0018207a10 */ /* 0x040fe40007ffe0ff */
[----:B------:R-:W-:-:S03]  /*2ce0*/  IADD3 R24, R24, UR12, RZ ;  /* 0x0000000c18187c10 */ /* 0x000fc6000fffe0ff */
[--C-:B-1----:R-:W-:Y:S02]  /*2cf0*/  IMAD.IADD R30, R32, 0x1, R6.reuse ;  /* 0x00000001201e7824 */ /* 0x102fe400078e0206 */
[----:B------:R-:W-:-:S03]  /*2d00*/  IMAD.IADD R3, R24, 0x1, R6 ;  /* 0x0000000118037824 */ /* 0x000fc600078e0206 */
[----:B------:R-:W-:Y:S01]  /*2d10*/  IMNMX R30, R30, R27, PT ;  /* 0x0000001b1e1e7217 */ /* 0x000fe20003800200 */
[----:B------:R-:W-:Y:S05]  /*2d20*/  @P0 BRA `(.L_x_949) ;  /* 0x0000015000000947 */ /* 0x000fea0003800000 */
[----:B------:R-:W-:Y:S01]  /*2d30*/  IMAD.U32 R7, RZ, RZ, UR10 ;  /* 0x0000000aff077e24 */ /* 0x000fe2000f8e00ff */
        /* <DEDUP_REMOVED lines=11> */
.L_x_951:
[----:B------:R-:W-:-:S04]  /*2df0*/  MOV R6, c[0x0][0x32c] ;  /* 0x0000cb0000067a02 */ /* 0x000fc80000000f00 */
[----:B------:R-:W-:-:S13]  /*2e00*/  ISETP.NE.AND P0, PT, R6, 0x1, PT ;  /* 0x000000010600780c */ /* 0x000fda0003f05270 */
[----:B------:R-:W-:-:S05]  /*2e10*/  @P0 IMAD.HI.U32 R6, R7, c[0x0][0x330], RZ ;  /* 0x0000cc0007060a27 */ /* 0x000fca00078e00ff */
[----:B------:R-:W-:Y:S02]  /*2e20*/  @P0 SHF.R.U32.HI R7, RZ, c[0x0][0x334], R6 ;  /* 0x0000cd00ff070a19 */ /* 0x000fe40000011606 */
.L_x_952:
[----:B------:R-:W-:Y:S05]  /*2e30*/  BSYNC B0 ;  /* 0x0000000000007941 */ /* 0x000fea0003800000 */
.L_x_950:
[----:B------:R-:W-:-:S05]  /*2e40*/  IMAD R7, R7, c[0x0][0x32c], R2 ;  /* 0x0000cb0007077a24 */ /* 0x000fca00078e0202 */
[----:B------:R-:W-:Y:S02]  /*2e50*/  IADD3 R6, R7, c[0x0][0x32c], RZ ;  /* 0x0000cb0007067a10 */ /* 0x000fe40007ffe0ff */
[----:B------:R-:W-:Y:S02]  /*2e60*/  IMNMX R3, R3, R7, !PT ;  /* 0x0000000703037217 */ /* 0x000fe40007800200 */
[----:B------:R-:W-:Y:S02]  /*2e70*/  IMNMX R30, R30, R6, PT ;  /* 0x000000061e1e7217 */ /* 0x000fe40003800200 */
.L_x_949:
[----:B------:R-:W1:Y:S01]  /*2e80*/  SHFL.IDX PT, R6, R33, 0x1, 0x1c1f ;  /* 0x003c1f0021067f89 */ /* 0x000e6200000e0000 */
[----:B------:R-:W-:Y:S01]  /*2e90*/  PLOP3.LUT P0, PT, PT, PT, UP0, 0x40, 0x0 ;  /* 0x000000000000781c */ /* 0x000fe20003f0e808 */
[--C-:B-1----:R-:W-:Y:S02]  /*2ea0*/  IMAD.IADD R26, R32, 0x1, R6.reuse ;  /* 0x00000001201a7824 */ /* 0x102fe400078e0206 */
[----:B------:R-:W-:-:S03]  /*2eb0*/  IMAD.IADD R25, R24, 0x1, R6 ;  /* 0x0000000118197824 */ /* 0x000fc600078e0206 */
[----:B------:R-:W-:-:S07]  /*2ec0*/  IMNMX R26, R26, R27, PT ;  /* 0x0000001b1a1a7217 */ /* 0x000fce0003800200 */
        /* <DEDUP_REMOVED lines=13> */
.L_x_955:
[----:B------:R-:W-:-:S04]  /*2fa0*/  MOV R6, c[0x0][0x32c] ;  /* 0x0000cb0000067a02 */ /* 0x000fc80000000f00 */
[----:B------:R-:W-:-:S13]  /*2fb0*/  ISETP.NE.AND P0, PT, R6, 0x1, PT ;  /* 0x000000010600780c */ /* 0x000fda0003f05270 */
[----:B------:R-:W-:-:S05]  /*2fc0*/  @P0 IMAD.HI.U32 R6, R7, c[0x0][0x330], RZ ;  /* 0x0000cc0007060a27 */ /* 0x000fca00078e00ff */
[----:B------:R-:W-:Y:S02]  /*2fd0*/  @P0 SHF.R.U32.HI R7, RZ, c[0x0][0x334], R6 ;  /* 0x0000cd00ff070a19 */ /* 0x000fe40000011606 */
.L_x_956:
[----:B------:R-:W-:Y:S05]  /*2fe0*/  BSYNC B0 ;  /* 0x0000000000007941 */ /* 0x000fea0003800000 */
.L_x_954:
[----:B------:R-:W-:-:S05]  /*2ff0*/  IMAD R7, R7, c[0x0][0x32c], R2 ;  /* 0x0000cb0007077a24 */ /* 0x000fca00078e0202 */
[----:B------:R-:W-:Y:S02]  /*3000*/  IADD3 R6, R7, c[0x0][0x32c], RZ ;  /* 0x0000cb0007067a10 */ /* 0x000fe40007ffe0ff */
[----:B------:R-:W-:Y:S02]  /*3010*/  IMNMX R25, R25, R7, !PT ;  /* 0x0000000719197217 */ /* 0x000fe40007800200 */
[----:B------:R-:W-:Y:S02]  /*3020*/  IMNMX R26, R26, R6, PT ;  /* 0x000000061a1a7217 */ /* 0x000fe40003800200 */
.L_x_953:
[----:B------:R-:W-:Y:S01]  /*3030*/  UISETP.GE.AND UP3, UPT, UR35, 0xa, UPT ;  /* 0x0000000a2300788c */ /* 0x000fe2000bf66270 */
[----:B------:R-:W1:Y:S01]  /*3040*/  SHFL.IDX PT, R7, R33, 0x2, 0x1c1f ;  /* 0x005c1f0021077f89 */ /* 0x000e6200000e0000 */
[----:B------:R-:W-:Y:S02]  /*3050*/  UISETP.GE.AND UP6, UPT, UR35, 0x1, UPT ;  /* 0x000000012300788c */ /* 0x000fe4000bfc6270 */
[----:B------:R-:W-:Y:S02]  /*3060*/  UP2UR UR31, UPR, URZ, 0x8 ;  /* 0x000000083f1f7883 */ /* 0x000fe40008000000 */
        /* <DEDUP_REMOVED lines=13> */
[----:B------:R-:W-:Y:S01]  /*3140*/  UP2UR UR29, UPR, URZ, 0x8 ;  /* 0x000000083f1d7883 */ /* 0x000fe20008000000 */
[C---:B------:R-:W-:Y:S01]  /*3150*/  ISETP.GT.AND P5, PT, R3.reuse, 0x1, P5 ;  /* 0x000000010300780c */ /* 0x040fe20002fa4270 */
[----:B------:R-:W-:Y:S01]  /*3160*/  UP2UR UR33, UPR, URZ, 0x20 ;  /* 0x000000203f217883 */ /* 0x000fe20008000000 */
[----:B------:R-:W-:Y:S01]  /*3170*/  FSEL R128, R128, -INF , !P6 ;  /* 0xff80000080807808 */ /* 0x000fe20007000000 */
[----:B------:R-:W-:Y:S01]  /*3180*/  UP2UR UR32, UPR, URZ, 0x10 ;  /* 0x000000103f207883 */ /* 0x000fe20008000000 */
[----:B------:R-:W-:Y:S01]  /*3190*/  PLOP3.LUT P6, PT, PT, PT, UP3, 0x40, 0x0 ;  /* 0x000000000000781c */ /* 0x000fe20003fce838 */
[----:B------:R-:W-:Y:S01]  /*31a0*/  UISETP.GE.AND UP3, UPT, UR35, 0x19, UPT ;  /* 0x000000192300788c */ /* 0x000fe2000bf66270 */
[----:B------:R-:W-:Y:S01]  /*31b0*/  PLOP3.LUT P2, PT, PT, PT, UP4, 0x40, 0x0 ;  /* 0x000000000000781c */ /* 0x000fe20003f4e848 */
[----:B------:R-:W-:Y:S01]  /*31c0*/  UISETP.GE.AND UP6, UPT, UR35, 0x51, UPT ;  /* 0x000000512300788c */ /* 0x000fe2000bfc6270 */
[C---:B------:R-:W-:Y:S01]  /*31d0*/  ISETP.LT.OR P5, PT, R30.reuse, 0x2, P5 ;  /* 0x000000021e00780c */ /* 0x040fe20002fa1670 */
[----:B------:R-:W-:Y:S01]  /*31e0*/  UP2UR UR28, UPR, URZ, 0x8 ;  /* 0x000000083f1c7883 */ /* 0x000fe20008000000 */
[----:B------:R-:W-:Y:S01]  /*31f0*/  ISETP.GT.AND P2, PT, R3, 0x8, P2 ;  /* 0x000000080300780c */ /* 0x000fe20001744270 */
[----:B------:R-:W-:Y:S01]  /*3200*/  UISETP.GE.AND UP5, UPT, UR35, 0x52, UPT ;  /* 0x000000522300788c */ /* 0x000fe2000bfa6270 */
[----:B------:R-:W-:Y:S01]  /*3210*/  FSEL R129, R129, -INF , !P5 ;  /* 0xff80000081817808 */ /* 0x000fe20006800000 */
[----:B------:R-:W-:Y:S01]  /*3220*/  UISETP.GE.AND UP4, UPT, UR35, 0x59, UPT ;  /* 0x000000592300788c */ /* 0x000fe2000bf86270 */
[----:B------:R-:W-:Y:S01]  /*3230*/  PLOP3.LUT P5, PT, PT, PT, UP3, 0x40, 0x0 ;  /* 0x000000000000781c */ /* 0x000fe20003fae838 */
[----:B------:R-:W-:Y:S01]  /*3240*/  UISETP.GE.AND UP3, UPT, UR35, 0x1a, UPT ;  /* 0x0000001a2300788c */ /* 0x000fe2000bf66270 */
[----:B------:R-:W-:Y:S01]  /*3250*/  ISETP.LT.OR P2, PT, R30, 0x9, P2 ;  /* 0x000000091e00780c */ /* 0x000fe20001741670 */
[----:B-1----:R-:W-:Y:S01]  /*3260*/  IMAD.IADD R35, R32, 0x1, R7 ;  /* 0x0000000120237824 */ /* 0x002fe200078e0207 */
[----:B------:R-:W-:Y:S01]  /*3270*/  ISETP.LT.OR P1, PT, R30, 0xa, P1 ;  /* 0x0000000a1e00780c */ /* 0x000fe20000f21670 */
[----:B------:R-:W-:Y:S01]  /*3280*/  UP2UR UR27, UPR, URZ, 0x8 ;  /* 0x000000083f1b7883 */ /* 0x000fe20008000000 */
[----:B------:R-:W-:-:S02]  /*3290*/  FSEL R29, R124, -INF , !P2 ;  /* 0xff8000007c1d7808 */ /* 0x000fc40005000000 */
[----:B------:R-:W-:Y:S01]  /*32a0*/  PLOP3.LUT P2, PT, PT, PT, UP3, 0x40, 0x0 ;  /* 0x000000000000781c */ /* 0x000fe20003f4e838 */
[----:B------:R-:W-:Y:S01]  /*32b0*/  UISETP.GE.AND UP3, UPT, UR35, 0x21, UPT ;  /* 0x000000212300788c */ /* 0x000fe2000bf66270 */
[----:B------:R-:W-:Y:S02]  /*32c0*/  ISETP.GT.AND P0, PT, R3, 0x10, P0 ;  /* 0x000000100300780c */ /* 0x000fe40000704270 */
[----:B------:R-:W-:Y:S01]  /*32d0*/  FSEL R28, R125, -INF , !P1 ;  /* 0xff8000007d1c7808 */ /* 0x000fe20004800000 */
[----:B------:R-:W-:Y:S01]  /*32e0*/  UP2UR UR26, UPR, URZ, 0x8 ;  /* 0x000000083f1a7883 */ /* 0x000fe20008000000 */
[----:B------:R-:W-:Y:S02]  /*32f0*/  ISETP.LT.OR P0, PT, R30, 0x11, P0 ;  /* 0x000000111e00780c */ /* 0x000fe40000701670 */
[----:B------:R-:W-:Y:S01]  /*3300*/  PLOP3.LUT P1, PT, PT, PT, UP3, 0x40, 0x0 ;  /* 0x000000000000781c */ /* 0x000fe20003f2e838 */
[----:B------:R-:W-:Y:S01]  /*3310*/  UISETP.GE.AND UP3, UPT, UR35, 0x22, UPT ;  /* 0x000000222300788c */ /* 0x000fe2000bf66270 */
[----:B------:R-:W-:-:S02]  /*3320*/  ISETP.GT.AND P6, PT, R3, 0x11, P6 ;  /* 0x000000110300780c */ /* 0x000fc400037c4270 */
[----:B------:R-:W-:Y:S01]  /*3330*/  FSEL R120, R120, -INF , !P0 ;  /* 0xff80000078787808 */ /* 0x000fe20004000000 */
[----:B------:R-:W-:Y:S01]  /*3340*/  UP2UR UR25, UPR, URZ, 0x8 ;  /* 0x000000083f197883 */ /* 0x000fe20008000000 */
[C---:B------:R-:W-:Y:S02]  /*3350*/  ISETP.LT.OR P6, PT, R30.reuse, 0x12, P6 ;  /* 0x000000121e00780c */ /* 0x040fe400037c1670 */
[----:B------:R-:W-:Y:S01]  /*3360*/  PLOP3.LUT P0, PT, PT, PT, UP3, 0x40, 0x0 ;  /* 0x000000000000781c */ /* 0x000fe20003f0e838 */
[----:B------:R-:W-:Y:S01]  /*3370*/  UISETP.GE.AND UP3, UPT, UR35, 0x29, UPT ;  /* 0x000000292300788c */ /* 0x000fe2000bf66270 */
[----:B------:R-:W-:Y:S02]  /*3380*/  ISETP.GT.AND P5, PT, R3, 0x18, P5 ;  /* 0x000000180300780c */ /* 0x000fe40002fa4270 */
[----:B------:R-:W-:Y:S01]  /*3390*/  FSEL R121, R121, -INF , !P6 ;  /* 0xff80000079797808 */ /* 0x000fe20007000000 */
[----:B------:R-:W-:Y:S01]  /*33a0*/  UP2UR UR24, UPR, URZ, 0x8 ;  /* 0x000000083f187883 */ /* 0x000fe20008000000 */
[----:B------:R-:W-:-:S02]  /*33b0*/  ISETP.LT.OR P5, PT, R30, 0x19, P5 ;  /* 0x000000191e00780c */ /* 0x000fc40002fa1670 */
[----:B------:R-:W-:Y:S01]  /*33c0*/  PLOP3.LUT P6, PT, PT, PT, UP3, 0x40, 0x0 ;  /* 0x000000000000781c */ /* 0x000fe20003fce838 */
[----:B------:R-:W-:Y:S01]  /*33d0*/  UISETP.GE.AND UP3, UPT, UR35, 0x2a, UPT ;  /* 0x0000002a2300788c */ /* 0x000fe2000bf66270 */
[C---:B------:R-:W-:Y:S02]  /*33e0*/  ISETP.GT.AND P2, PT, R3.reuse, 0x19, P2 ;  /* 0x000000190300780c */ /* 0x040fe40001744270 */
        /* <DEDUP_REMOVED lines=8> */
[----:B------:R-:W-:Y:S02]  /*3470*/  ISETP.LT.OR P1, PT, R30, 0x21, P1 ;  /* 0x000000211e00780c */ /* 0x000fe40000f21670 */
        /* <DEDUP_REMOVED lines=38> */
[----:B------:R-:W-:Y:S02]  /*36e0*/  FSEL R168, R100, -INF , !P0 ;  /* 0xff80000064a87808 */ /* 0x000fe40004000000 */
[C---:B------:R-:W-:Y:S01]  /*36f0*/  ISETP.GT.AND P6, PT, R3.reuse, 0x39, P6 ;  /* 0x000000390300780c */ /* 0x040fe200037c4270 */
[----:B------:R-:W-:Y:S01]  /*3700*/  UP2UR UR15, UPR, URZ, 0x8 ;  /* 0x000000083f0f7883 */ /* 0x000fe20008000000 */
[----:B------:R-:W-:-:S02]  /*3710*/  ISETP.GT.AND P5, PT, R3, 0x40, P5 ;  /* 0x000000400300780c */ /* 0x000fc40002fa4270 */
[----:B------:R-:W-:Y:S01]  /*3720*/  PLOP3.LUT P0, PT, PT, PT, UP3, 0x40, 0x0 ;  /* 0x000000000000781c */ /* 0x000fe20003f0e838 */
[----:B------:R-:W-:Y:S01]  /*3730*/  UISETP.GE.AND UP3, UPT, UR35, 0x5a, UPT ;  /* 0x0000005a2300788c */ /* 0x000fe2000bf66270 */
[C---:B------:R-:W-:Y:S02]  /*3740*/  ISETP.GT.AND P2, PT, R3.reuse, 0x41, P2 ;  /* 0x000000410300780c */ /* 0x040fe40001744270 */
[C---:B------:R-:W-:Y:S02]  /*3750*/  ISETP.GT.AND P0, PT, R3.reuse, 0x49, P0 ;  /* 0x000000490300780c */ /* 0x040fe40000704270 */
[----:B------:R-:W-:Y:S02]  /*3760*/  ISETP.GT.AND P1, PT, R3, 0x48, P1 ;  /* 0x000000480300780c */ /* 0x000fe40000f24270 */
[C---:B------:R-:W-:Y:S02]  /*3770*/  ISETP.LT.OR P0, PT, R30.reuse, 0x4a, P0 ;  /* 0x0000004a1e00780c */ /* 0x040fe40000701670 */
[----:B------:R-:W-:-:S02]  /*3780*/  ISETP.LT.OR P6, PT, R30, 0x3a, P6 ;  /* 0x0000003a1e00780c */ /* 0x000fc400037c1670 */
[C---:B------:R-:W-:Y:S02]  /*3790*/  ISETP.LT.OR P5, PT, R30.reuse, 0x41, P5 ;  /* 0x000000411e00780c */ /* 0x040fe40002fa1670 */
[C---:B------:R-:W-:Y:S02]  /*37a0*/  ISETP.LT.OR P2, PT, R30.reuse, 0x42, P2 ;  /* 0x000000421e00780c */ /* 0x040fe40001741670 */
[----:B------:R-:W-:Y:S02]  /*37b0*/  ISETP.LT.OR P1, PT, R30, 0x49, P1 ;  /* 0x000000491e00780c */ /* 0x000fe40000f21670 */
[----:B------:R-:W-:Y:S02]  /*37c0*/  FSEL R154, R93, -INF , !P0 ;  /* 0xff8000005d9a7808 */ /* 0x000fe40004000000 */
[----:B------:R-:W-:Y:S02]  /*37d0*/  PLOP3.LUT P0, PT, PT, PT, UP0, 0x40, 0x0 ;  /* 0x000000000000781c */ /* 0x000fe40003f0e808 */
[----:B------:R-:W-:-:S02]  /*37e0*/  FSEL R169, R101, -INF , !P6 ;  /* 0xff80000065a97808 */ /* 0x000fc40007000000 */
[----:B------:R-:W-:Y:S02]  /*37f0*/  FSEL R208, R96, -INF , !P5 ;  /* 0xff80000060d07808 */ /* 0x000fe40006800000 */
[----:B------:R-:W-:Y:S02]  /*3800*/  FSEL R209, R97, -INF , !P2 ;  /* 0xff80000061d17808 */ /* 0x000fe40005000000 */
[----:B------:R-:W-:Y:S02]  /*3810*/  FSEL R210, R92, -INF , !P1 ;  /* 0xff8000005cd27808 */ /* 0x000fe40004800000 */
[----:B------:R-:W-:Y:S02]  /*3820*/  PLOP3.LUT P6, PT, PT, PT, UP6, 0x40, 0x0 ;  /* 0x000000000000781c */ /* 0x000fe40003fce868 */
[----:B------:R-:W-:Y:S02]  /*3830*/  PLOP3.LUT P5, PT, PT, PT, UP5, 0x40, 0x0 ;  /* 0x000000000000781c */ /* 0x000fe40003fae858 */
[----:B------:R-:W-:-:S02]  /*3840*/  PLOP3.LUT P2, PT, PT, PT, UP4, 0x40, 0x0 ;  /* 0x000000000000781c */ /* 0x000fc40003f4e848 */
[----:B------:R-:W-:Y:S02]  /*3850*/  PLOP3.LUT P1, PT, PT, PT, UP3, 0x40, 0x0 ;  /* 0x000000000000781c */ /* 0x000fe40003f2e838 */
[C---:B------:R-:W-:Y:S02]  /*3860*/  ISETP.GT.AND P6, PT, R3.reuse, 0x50, P6 ;  /* 0x000000500300780c */ /* 0x040fe400037c4270 */
[C---:B------:R-:W-:Y:S02]  /*3870*/  ISETP.GT.AND P5, PT, R3.reuse, 0x51, P5 ;  /* 0x000000510300780c */ /* 0x040fe40002fa4270 */
[C---:B------:R-:W-:Y:S02]  /*3880*/  ISETP.GT.AND P2, PT, R3.reuse, 0x58, P2 ;  /* 0x000000580300780c */ /* 0x040fe40001744270 */
[----:B------:R-:W-:Y:S01]  /*3890*/  ISETP.GT.AND P1, PT, R3, 0x59, P1 ;  /* 0x000000590300780c */ /* 0x000fe20000f24270 */
[----:B------:R-:W-:Y:S01]  /*38a0*/  IMAD.IADD R3, R24, 0x1, R7 ;  /* 0x0000000118037824 */ /* 0x000fe200078e0207 */
[----:B------:R-:W-:-:S02]  /*38b0*/  ISETP.LT.OR P6, PT, R30, 0x51, P6 ;  /* 0x000000511e00780c */ /* 0x000fc400037c1670 */
[C---:B------:R-:W-:Y:S02]  /*38c0*/  ISETP.LT.OR P5, PT, R30.reuse, 0x52, P5 ;  /* 0x000000521e00780c */ /* 0x040fe40002fa1670 */
[C---:B------:R-:W-:Y:S02]  /*38d0*/  ISETP.LT.OR P2, PT, R30.reuse, 0x59, P2 ;  /* 0x000000591e00780c */ /* 0x040fe40001741670 */
[----:B------:R-:W-:Y:S02]  /*38e0*/  ISETP.LT.OR P1, PT, R30, 0x5a, P1 ;  /* 0x0000005a1e00780c */ /* 0x000fe40000f21670 */
[----:B------:R-:W-:Y:S02]  /*38f0*/  IMNMX R35, R35, R27, PT ;  /* 0x0000001b23237217 */ /* 0x000fe40003800200 */
[----:B------:R-:W-:Y:S02]  /*3900*/  FSEL R153, R88, -INF , !P6 ;  /* 0xff80000058997808 */ /* 0x000fe40007000000 */
[----:B------:R-:W-:-:S02]  /*3910*/  FSEL R139, R89, -INF , !P5 ;  /* 0xff800000598b7808 */ /* 0x000fc40006800000 */
[----:B------:R-:W-:Y:S02]  /*3920*/  FSEL R135, R80, -INF , !P2 ;  /* 0xff80000050877808 */ /* 0x000fe40005000000 */
[----:B------:R-:W-:Y:S01]  /*3930*/  FSEL R132, R81, -INF , !P1 ;  /* 0xff80000051847808 */ /* 0x000fe20004800000 */
        /* <DEDUP_REMOVED lines=13> */
.L_x_959:
[----:B------:R-:W-:-:S04]  /*3a10*/  MOV R7, c[0x0][0x32c] ;  /* 0x0000cb0000077a02 */ /* 0x000fc80000000f00 */
[----:B------:R-:W-:-:S13]  /*3a20*/  ISETP.NE.AND P0, PT, R7, 0x1, PT ;  /* 0x000000010700780c */ /* 0x000fda0003f05270 */
[----:B------:R-:W-:-:S05]  /*3a30*/  @P0 IMAD.HI.U32 R7, R30, c[0x0][0x330], RZ ;  /* 0x0000cc001e070a27 */ /* 0x000fca00078e00ff */
[----:B------:R-:W-:Y:S02]  /*3a40*/  @P0 SHF.R.U32.HI R30, RZ, c[0x0][0x334], R7 ;  /* 0x0000cd00ff1e0a19 */ /* 0x000fe40000011607 */
.L_x_960:
[----:B------:R-:W-:Y:S05]  /*3a50*/  BSYNC B0 ;  /* 0x0000000000007941 */ /* 0x000fea0003800000 */
.L_x_958:
[----:B------:R-:W-:-:S05]  /*3a60*/  IMAD R30, R30, c[0x0][0x32c], R2 ;  /* 0x0000cb001e1e7a24 */ /* 0x000fca00078e0202 */
[----:B------:R-:W-:Y:S02]  /*3a70*/  IADD3 R7, R30, c[0x0][0x32c], RZ ;  /* 0x0000cb001e077a10 */ /* 0x000fe40007ffe0ff */
[----:B------:R-:W-:Y:S02]  /*3a80*/  IMNMX R3, R3, R30, !PT ;  /* 0x0000001e03037217 */ /* 0x000fe40007800200 */
[----:B------:R-:W-:Y:S02]  /*3a90*/  IMNMX R35, R35, R7, PT ;  /* 0x0000000723237217 */ /* 0x000fe40003800200 */
.L_x_957:
[----:B------:R-:W-:Y:S02]  /*3aa0*/  UP2UR UR37, UPR, URZ, 0x1 ;  /* 0x000000013f257883 */ /* 0x000fe40008000000 */
[----:B------:R-:W-:Y:S02]  /*3ab0*/  UISETP.NE.AND UP0, UPT, UR17, URZ, UPT ;  /* 0x0000003f1100728c */ /* 0x000fe4000bf05270 */
[----:B------:R-:W-:Y:S02]  /*3ac0*/  UP2UR UR41, UPR, URZ, 0x40 ;  /* 0x000000403f297883 */ /* 0x000fe40008000000 */
[----:B------:R-:W-:-:S02]  /*3ad0*/  UISETP.NE.AND UP6, UPT, UR29, URZ, UPT ;  /* 0x0000003f1d00728c */ /* 0x000fc4000bfc5270 */
[----:B------:R-:W-:Y:S02]  /*3ae0*/  UP2UR UR42, UPR, URZ, 0x1 ;  /* 0x000000013f2a7883 */ /* 0x000fe40008000000 */
        /* <DEDUP_REMOVED lines=12> */
[C---:B------:R-:W-:Y:S01]  /*3bb0*/  ISETP.LT.OR P0, PT, R26.reuse, 0x2, P0 ;  /* 0x000000021a00780c */ /* 0x040fe20000701670 */
[----:B------:R-:W-:Y:S01]  /*3bc0*/  UISETP.NE.AND UP4, UPT, UR31, URZ, UPT ;  /* 0x0000003f1f00728c */ /* 0x000fe2000bf85270 */
[----:B------:R-:W-:Y:S01]  /*3bd0*/  PLOP3.LUT P5, PT, PT, PT, UP3, 0x40, 0x0 ;  /* 0x000000000000781c */ /* 0x000fe20003fae838 */
[----:B------:R-:W-:Y:S01]  /*3be0*/  UISETP.NE.AND UP5, UPT, UR30, URZ, UPT ;  /* 0x0000003f1e00728c */ /* 0x000fe2000bfa5270 */
[----:B------:R-:W-:Y:S01]  /*3bf0*/  ISETP.LT.OR P1, PT, R26, 0x1, P1 ;  /* 0x000000011a00780c */ /* 0x000fe20000f21670 */
[----:B------:R-:W-:Y:S01]  /*3c00*/  UISETP.NE.AND UP0, UPT, UR25, URZ, UPT ;  /* 0x0000003f1900728c */ /* 0x000fe2000bf05270 */
[----:B------:R-:W-:Y:S01]  /*3c10*/  FSEL R131, R131, -INF , !P0 ;  /* 0xff80000083837808 */ /* 0x000fe20004000000 */
[----:B------:R-:W-:Y:S01]  /*3c20*/  UISETP.NE.AND UP3, UPT, UR26, URZ, UPT ;  /* 0x0000003f1a00728c */ /* 0x000fe2000bf65270 */
[----:B------:R-:W-:Y:S01]  /*3c30*/  PLOP3.LUT P0, PT, PT, PT, UP6, 0x40, 0x0 ;  /* 0x000000000000781c */ /* 0x000fe20003f0e868 */
[----:B------:R-:W-:Y:S01]  /*3c40*/  UISETP.NE.AND UP6, UPT, UR21, URZ, UPT ;  /* 0x0000003f1500728c */ /* 0x000fe2000bfc5270 */
[C---:B------:R-:W-:Y:S01]  /*3c50*/  ISETP.GT.AND P5, PT, R25.reuse, 0x8, P5 ;  /* 0x000000081900780c */ /* 0x040fe20002fa4270 */
[----:B------:R-:W-:Y:S01]  /*3c60*/  UP2UR UR36, UPR, URZ, 0x4 ;  /* 0x000000043f247883 */ /* 0x000fe20008000000 */
[----:B------:R-:W-:Y:S01]  /*3c70*/  FSEL R130, R130, -INF , !P1 ;  /* 0xff80000082827808 */ /* 0x000fe20004800000 */
[----:B------:R-:W-:Y:S01]  /*3c80*/  UISETP.NE.AND UP2, UPT, UR16, URZ, UPT ;  /* 0x0000003f1000728c */ /* 0x000fe2000bf45270 */
[----:B------:R-:W-:Y:S01]  /*3c90*/  PLOP3.LUT P2, PT, PT, PT, UP4, 0x40, 0x0 ;  /* 0x000000000000781c */ /* 0x000fe20003f4e848 */
[----:B------:R-:W-:Y:S01]  /*3ca0*/  UISETP.NE.AND UP4, UPT, UR27, URZ, UPT ;  /* 0x0000003f1b00728c */ /* 0x000fe2000bf85270 */
[----:B------:R-:W-:Y:S01]  /*3cb0*/  PLOP3.LUT P1, PT, PT, PT, UP5, 0x40, 0x0 ;  /* 0x000000000000781c */ /* 0x000fe20003f2e858 */
[----:B------:R-:W-:Y:S01]  /*3cc0*/  UISETP.NE.AND UP5, UPT, UR28, URZ, UPT ;  /* 0x0000003f1c00728c */ /* 0x000fe2000bfa5270 */
[C---:B------:R-:W-:Y:S01]  /*3cd0*/  ISETP.GT.AND P0, PT, R25.reuse, 0x11, P0 ;  /* 0x000000111900780c */ /* 0x040fe20000704270 */
[----:B------:R-:W-:Y:S01]  /*3ce0*/  UP2UR UR35, UPR, URZ, 0x2 ;  /* 0x000000023f237883 */ /* 0x000fe20008000000 */
[----:B------:R-:W-:Y:S01]  /*3cf0*/  ISETP.LT.OR P5, PT, R26, 0x9, P5 ;  /* 0x000000091a00780c */ /* 0x000fe20002fa1670 */
[----:B------:R-:W-:Y:S01]  /*3d00*/  UISETP.NE.AND UP1, UPT, UR15, URZ, UPT ;  /* 0x0000003f0f00728c */ /* 0x000fe2000bf25270 */
[----:B------:R-:W-:-:S02]  /*3d10*/  ISETP.GT.AND P2, PT, R25, 0x9, P2 ;  /* 0x000000091900780c */ /* 0x000fc40001744270 */
[----:B------:R-:W-:Y:S02]  /*3d20*/  ISETP.GT.AND P1, PT, R25, 0x10, P1 ;  /* 0x000000101900780c */ /* 0x000fe40000f24270 */
[----:B------:R-:W-:Y:S02]  /*3d30*/  ISETP.LT.OR P0, PT, R26, 0x12, P0 ;  /* 0x000000121a00780c */ /* 0x000fe40000701670 */
[----:B------:R-:W-:Y:S02]  /*3d40*/  FSEL R31, R126, -INF , !P5 ;  /* 0xff8000007e1f7808 */ /* 0x000fe40006800000 */
[C---:B------:R-:W-:Y:S02]  /*3d50*/  ISETP.LT.OR P2, PT, R26.reuse, 0xa, P2 ;  /* 0x0000000a1a00780c */ /* 0x040fe40001741670 */
[----:B------:R-:W-:Y:S01]  /*3d60*/  PLOP3.LUT P5, PT, PT, PT, UP5, 0x40, 0x0 ;  /* 0x000000000000781c */ /* 0x000fe20003fae858 */
[----:B------:R-:W-:Y:S01]  /*3d70*/  UISETP.NE.AND UP5, UPT, UR20, URZ, UPT ;  /* 0x0000003f1400728c */ /* 0x000fe2000bfa5270 */
[----:B------:R-:W-:-:S02]  /*3d80*/  ISETP.LT.OR P1, PT, R26, 0x11, P1 ;  /* 0x000000111a00780c */ /* 0x000fc40000f21670 */
[----:B------:R-:W-:Y:S02]  /*3d90*/  FSEL R50, R123, -INF , !P0 ;  /* 0xff8000007b327808 */ /* 0x000fe40004000000 */
[----:B------:R-:W-:Y:S02]  /*3da0*/  FSEL R30, R127, -INF , !P2 ;  /* 0xff8000007f1e7808 */ /* 0x000fe40005000000 */
[----:B------:R-:W-:Y:S01]  /*3db0*/  PLOP3.LUT P0, PT, PT, PT, UP0, 0x40, 0x0 ;  /* 0x000000000000781c */ /* 0x000fe20003f0e808 */
[----:B------:R-:W-:Y:S01]  /*3dc0*/  UISETP.NE.AND UP0, UPT, UR22, URZ, UPT ;  /* 0x0000003f1600728c */ /* 0x000fe2000bf05270 */
[----:B------:R-:W-:Y:S02]  /*3dd0*/  ISETP.GT.AND P5, PT, R25, 0x18, P5 ;  /* 0x000000181900780c */ /* 0x000fe40002fa4270 */
[----:B------:R-:W-:Y:S01]  /*3de0*/  PLOP3.LUT P2, PT, PT, PT, UP4, 0x40, 0x0 ;  /* 0x000000000000781c */ /* 0x000fe20003f4e848 */
[----:B------:R-:W-:Y:S01]  /*3df0*/  UISETP.NE.AND UP4, UPT, UR24, URZ, UPT ;  /* 0x0000003f1800728c */ /* 0x000fe2000bf85270 */
[----:B------:R-:W-:-:S02]  /*3e00*/  FSEL R122, R122, -INF , !P1 ;  /* 0xff8000007a7a7808 */ /* 0x000fc40004800000 */
[----:B------:R-:W-:Y:S01]  /*3e10*/  PLOP3.LUT P1, PT, PT, PT, UP3, 0x40, 0x0 ;  /* 0x000000000000781c */ /* 0x000fe20003f2e838 */
[----:B------:R-:W-:Y:S01]  /*3e20*/  UISETP.NE.AND UP3, UPT, UR23, URZ, UPT ;  /* 0x0000003f1700728c */ /* 0x000fe2000bf65270 */
[C---:B------:R-:W-:Y:S02]  /*3e30*/  ISETP.GT.AND P0, PT, R25.reuse, 0x21, P0 ;  /* 0x000000211900780c */ /* 0x040fe40000704270 */
[C---:B------:R-:W-:Y:S02]  /*3e40*/  ISETP.LT.OR P5, PT, R26.reuse, 0x19, P5 ;  /* 0x000000191a00780c */ /* 0x040fe40002fa1670 */
[C---:B------:R-:W-:Y:S02]  /*3e50*/  ISETP.GT.AND P2, PT, R25.reuse, 0x19, P2 ;  /* 0x000000191900780c */ /* 0x040fe40001744270 */
[----:B------:R-:W-:Y:S02]  /*3e60*/  ISETP.GT.AND P1, PT, R25, 0x20, P1 ;  /* 0x000000201900780c */ /* 0x000fe40000f24270 */
[----:B------:R-:W-:-:S02]  /*3e70*/  ISETP.LT.OR P0, PT, R26, 0x22, P0 ;  /* 0x000000221a00780c */ /* 0x000fc40000701670 */
[----:B------:R-:W-:Y:S02]  /*3e80*/  FSEL R118, R118, -INF , !P5 ;  /* 0xff80000076767808 */ /* 0x000fe40006800000 */
[C---:B------:R-:W-:Y:S02]  /*3e90*/  ISETP.LT.OR P2, PT, R26.reuse, 0x1a, P2 ;  /* 0x0000001a1a00780c */ /* 0x040fe40001741670 */
[----:B------:R-:W-:Y:S01]  /*3ea0*/  PLOP3.LUT P5, PT, PT, PT, UP4, 0x40, 0x0 ;  /* 0x000000000000781c */ /* 0x000fe20003fae848 */
[----:B------:R-:W-:Y:S01]  /*3eb0*/  UISETP.NE.AND UP4, UPT, UR19, URZ, UPT ;  /* 0x0000003f1300728c */ /* 0x000fe2000bf85270 */
[----:B------:R-:W-:Y:S02]  /*3ec0*/  ISETP.LT.OR P1, PT, R26, 0x21, P1 ;  /* 0x000000211a00780c */ /* 0x000fe40000f21670 */
[----:B------:R-:W-:Y:S02]  /*3ed0*/  FSEL R48, R115, -INF , !P0 ;  /* 0xff80000073307808 */ /* 0x000fe40004000000 */
[----:B------:R-:W-:-:S02]  /*3ee0*/  FSEL R7, R119, -INF , !P2 ;  /* 0xff80000077077808 */ /* 0x000fc40005000000 */
[----:B------:R-:W-:Y:S01]  /*3ef0*/  PLOP3.LUT P0, PT, PT, PT, UP6, 0x40, 0x0 ;  /* 0x000000000000781c */ /* 0x000fe20003f0e868 */
[----:B------:R-:W-:Y:S01]  /*3f00*/  UISETP.NE.AND UP6, UPT, UR41, URZ, UPT ;  /* 0x0000003f2900728c */ /* 0x000fe2000bfc5270 */
[C---:B------:R-:W-:Y:S02]  /*3f10*/  ISETP.GT.AND P5, PT, R25.reuse, 0x28, P5 ;  /* 0x000000281900780c */ /* 0x040fe40002fa4270 */
[----:B------:R-:W-:Y:S01]  /*3f20*/  PLOP3.LUT P2, PT, PT, PT, UP3, 0x40, 0x0 ;  /* 0x000000000000781c */ /* 0x000fe20003f4e838 */
[----:B------:R-:W-:Y:S01]  /*3f30*/  UISETP.NE.AND UP3, UPT, UR18, URZ, UPT ;  /* 0x0000003f1200728c */ /* 0x000fe2000bf65270 */
[----:B------:R-:W-:Y:S01]  /*3f40*/  FSEL R49, R114, -INF , !P1 ;  /* 0xff80000072317808 */ /* 0x000fe20004800000 */
[----:B------:R-:W-:Y:S01]  /*3f50*/  UP2UR UR41, UPR, URZ, 0x40 ;  /* 0x000000403f297883 */ /* 0x000fe20008000000 */
[----:B------:R-:W-:Y:S01]  /*3f60*/  PLOP3.LUT P1, PT, PT, PT, UP0, 0x40, 0x0 ;  /* 0x000000000000781c */ /* 0x000fe20003f2e808 */
[----:B------:R-:W-:Y:S01]  /*3f70*/  UISETP.NE.AND UP0, UPT, UR42, URZ, UPT ;  /* 0x0000003f2a00728c */ /* 0x000fe2000bf05270 */
[----:B------:R-:W-:-:S02]  /*3f80*/  ISETP.GT.AND P0, PT, R25, 0x31, P0 ;  /* 0x000000311900780c */ /* 0x000fc40000704270 */
[C---:B------:R-:W-:Y:S02]  /*3f90*/  ISETP.LT.OR P5, PT, R26.reuse, 0x29, P5 ;  /* 0x000000291a00780c */ /* 0x040fe40002fa1670 */
[C---:B------:R-:W-:Y:S02]  /*3fa0*/  ISETP.GT.AND P2, PT, R25.reuse, 0x29, P2 ;  /* 0x000000291900780c */ /* 0x040fe40001744270 */
[----:B------:R-:W-:Y:S02]  /*3fb0*/  ISETP.GT.AND P1, PT, R25, 0x30, P1 ;  /* 0x000000301900780c */ /* 0x000fe40000f24270 */
[----:B------:R-:W-:Y:S02]  /*3fc0*/  ISETP.LT.OR P0, PT, R26, 0x32, P0 ;  /* 0x000000321a00780c */ /* 0x000fe40000701670 */
[----:B------:R-:W-:Y:S02]  /*3fd0*/  FSEL R96, R110, -INF , !P5 ;  /* 0xff8000006e607808 */ /* 0x000fe40006800000 */
[----:B------:R-:W-:-:S02]  /*3fe0*/  ISETP.LT.OR P2, PT, R26, 0x2a, P2 ;  /* 0x0000002a1a00780c */ /* 0x000fc40001741670 */
[----:B------:R-:W-:Y:S01]  /*3ff0*/  PLOP3.LUT P6, PT, PT, PT, UP5, 0x40, 0x0 ;  /* 0x000000000000781c */ /* 0x000fe20003fce858 */
[----:B------:R-:W-:Y:S01]  /*4000*/  UISETP.NE.AND UP5, UPT, UR40, URZ, UPT ;  /* 0x0000003f2800728c */ /* 0x000fe2000bfa5270 */
[----:B------:R-:W-:Y:S01]  /*4010*/  PLOP3.LUT P5, PT, PT, PT, UP4, 0x40, 0x0 ;  /* 0x000000000000781c */ /* 0x000fe20003fae848 */
[----:B------:R-:W-:Y:S01]  /*4020*/  UISETP.NE.AND UP4, UPT, UR39, URZ, UPT ;  /* 0x0000003f2700728c */ /* 0x000fe2000bf85270 */
[----:B------:R-:W-:Y:S01]  /*4030*/  ISETP.LT.OR P1, PT, R26, 0x31, P1 ;  /* 0x000000311a00780c */ /* 0x000fe20000f21670 */
[----:B------:R-:W-:Y:S01]  /*4040*/  UP2UR UR39, UPR, URZ, 0x4 ;  /* 0x000000043f277883 */ /* 0x000fe20008000000 */
[----:B------:R-:W-:Y:S01]  /*4050*/  FSEL R170, R107, -INF , !P0 ;  /* 0xff8000006baa7808 */ /* 0x000fe20004000000 */
[----:B------:R-:W-:Y:S01]  /*4060*/  UP2UR UR42, UPR, URZ, 0x20 ;  /* 0x000000203f2a7883 */ /* 0x000fe20008000000 */
[----:B------:R-:W-:Y:S01]  /*4070*/  FSEL R47, R111, -INF , !P2 ;  /* 0xff8000006f2f7808 */ /* 0x000fe20005000000 */
[----:B------:R-:W-:Y:S01]  /*4080*/  UP2UR UR43, UPR, URZ, 0x10 ;  /* 0x000000103f2b7883 */ /* 0x000fe20008000000 */
[----:B------:R-:W-:Y:S01]  /*4090*/  PLOP3.LUT P0, PT, PT, PT, UP2, 0x40, 0x0 ;  /* 0x000000000000781c */ /* 0x000fe20003f0e828 */
[----:B------:R-:W-:Y:S01]  /*40a0*/  UISETP.NE.AND UP2, UPT, UR27, URZ, UPT ;  /* 0x0000003f1b00728c */ /* 0x000fe2000bf45270 */
[C---:B------:R-:W-:Y:S01]  /*40b0*/  ISETP.GT.AND P6, PT, R25.reuse, 0x38, P6 ;  /* 0x000000381900780c */ /* 0x040fe200037c4270 */
[----:B------:R-:W-:Y:S01]  /*40c0*/  UP2UR UR40, UPR, URZ, 0x2 ;  /* 0x000000023f287883 */ /* 0x000fe20008000000 */
[C---:B------:R-:W-:Y:S01]  /*40d0*/  ISETP.GT.AND P5, PT, R25.reuse, 0x39, P5 ;  /* 0x000000391900780c */ /* 0x040fe20002fa4270 */
[----:B------:R-:W-:Y:S01]  /*40e0*/  UP2UR UR45, UPR, URZ, 0x4 ;  /* 0x000000043f2d7883 */ /* 0x000fe20008000000 */
[----:B------:R-:W-:Y:S01]  /*40f0*/  PLOP3.LUT P2, PT, PT, PT, UP3, 0x40, 0x0 ;  /* 0x000000000000781c */ /* 0x000fe20003f4e838 */
[----:B------:R-:W-:Y:S01]  /*4100*/  UISETP.NE.AND UP3, UPT, UR38, URZ, UPT ;  /* 0x0000003f2600728c */ /* 0x000fe2000bf65270 */
[----:B------:R-:W-:Y:S01]  /*4110*/  FSEL R187, R106, -INF , !P1 ;  /* 0xff8000006abb7808 */ /* 0x000fe20004800000 */
[----:B------:R-:W-:Y:S01]  /*4120*/  UP2UR UR38, UPR, URZ, 0x1 ;  /* 0x000000013f267883 */ /* 0x000fe20008000000 */
[----:B------:R-:W-:Y:S01]  /*4130*/  PLOP3.LUT P1, PT, PT, PT, UP0, 0x40, 0x0 ;  /* 0x000000000000781c */ /* 0x000fe20003f2e808 */
[----:B------:R-:W-:Y:S01]  /*4140*/  UISETP.NE.AND UP0, UPT, UR34, URZ, UPT ;  /* 0x0000003f2200728c */ /* 0x000fe2000bf05270 */
[C---:B------:R-:W-:Y:S01]  /*4150*/  ISETP.LT.OR P6, PT, R26.reuse, 0x39, P6 ;  /* 0x000000391a00780c */ /* 0x040fe200037c1670 */
[----:B------:R-:W-:Y:S01]  /*4160*/  UISETP.NE.AND UP2, UPT, UR33, URZ, UPT ;  /* 0x0000003f2100728c */ /* 0x000fe2000bf45270 */
[----:B------:R-:W-:Y:S01]  /*4170*/  ISETP.LT.OR P5, PT, R26, 0x3a, P5 ;  /* 0x0000003a1a00780c */ /* 0x000fe20002fa1670 */
[----:B------:R-:W-:Y:S01]  /*4180*/  UP2UR UR44, UPR, URZ, 0x8 ;  /* 0x000000083f2c7883 */ /* 0x000fe20008000000 */
[----:B------:R-:W-:-:S02]  /*4190*/  ISETP.GT.AND P0, PT, R25, 0x48, P0 ;  /* 0x000000481900780c */ /* 0x000fc40000704270 */
[C---:B------:R-:W-:Y:S02]  /*41a0*/  ISETP.GT.AND P2, PT, R25.reuse, 0x40, P2 ;  /* 0x000000401900780c */ /* 0x040fe40001744270 */
[----:B------:R-:W-:Y:S02]  /*41b0*/  ISETP.GT.AND P1, PT, R25, 0x41, P1 ;  /* 0x000000411900780c */ /* 0x000fe40000f24270 */
[----:B------:R-:W-:Y:S02]  /*41c0*/  FSEL R171, R102, -INF , !P6 ;  /* 0xff80000066ab7808 */ /* 0x000fe40007000000 */
[----:B------:R-:W-:Y:S02]  /*41d0*/  FSEL R172, R103, -INF , !P5 ;  /* 0xff80000067ac7808 */ /* 0x000fe40006800000 */
[C---:B------:R-:W-:Y:S02]  /*41e0*/  ISETP.LT.OR P0, PT, R26.reuse, 0x49, P0 ;  /* 0x000000491a00780c */ /* 0x040fe40000701670 */
[----:B------:R-:W-:-:S02]  /*41f0*/  ISETP.LT.OR P2, PT, R26, 0x41, P2 ;  /* 0x000000411a00780c */ /* 0x000fc40001741670 */
[----:B------:R-:W-:Y:S01]  /*4200*/  PLOP3.LUT P6, PT, PT, PT, UP1, 0x40, 0x0 ;  /* 0x000000000000781c */ /* 0x000fe20003fce818 */
[----:B------:R-:W-:Y:S01]  /*4210*/  UISETP.NE.AND UP1, UPT, UR28, URZ, UPT ;  /* 0x0000003f1c00728c */ /* 0x000fe2000bf25270 */
[----:B------:R-:W-:Y:S01]  /*4220*/  PLOP3.LUT P5, PT, PT, PT, UP6, 0x40, 0x0 ;  /* 0x000000000000781c */ /* 0x000fe20003fae868 */
[----:B------:R-:W-:Y:S01]  /*4230*/  UISETP.NE.AND UP6, UPT, UR29, URZ, UPT ;  /* 0x0000003f1d00728c */ /* 0x000fe2000bfc5270 */
[----:B------:R-:W-:Y:S02]  /*4240*/  ISETP.LT.OR P1, PT, R26, 0x42, P1 ;  /* 0x000000421a00780c */ /* 0x000fe40000f21670 */
[----:B------:R-:W-:Y:S02]  /*4250*/  FSEL R206, R94, -INF , !P0 ;  /* 0xff8000005ece7808 */ /* 0x000fe40004000000 */
[----:B------:R-:W-:Y:S02]  /*4260*/  FSEL R211, R98, -INF , !P2 ;  /* 0xff80000062d37808 */ /* 0x000fe40005000000 */
[----:B------:R-:W-:Y:S01]  /*4270*/  PLOP3.LUT P0, PT, PT, PT, UP3, 0x40, 0x0 ;  /* 0x000000000000781c */ /* 0x000fe20003f0e838 */
[----:B------:R-:W-:Y:S01]  /*4280*/  UISETP.NE.AND UP3, UPT, UR32, URZ, UPT ;  /* 0x0000003f2000728c */ /* 0x000fe2000bf65270 */
[----:B------:R-:W-:-:S02]  /*4290*/  ISETP.GT.AND P6, PT, R25, 0x49, P6 ;  /* 0x000000491900780c */ /* 0x000fc400037c4270 */
[----:B------:R-:W-:Y:S02]  /*42a0*/  ISETP.GT.AND P5, PT, R25, 0x50, P5 ;  /* 0x000000501900780c */ /* 0x000fe40002fa4270 */
[----:B------:R-:W-:Y:S01]  /*42b0*/  PLOP3.LUT P2, PT, PT, PT, UP5, 0x40, 0x0 ;  /* 0x000000000000781c */ /* 0x000fe20003f4e858 */
[----:B------:R-:W-:Y:S01]  /*42c0*/  UISETP.NE.AND UP5, UPT, UR30, URZ, UPT ;  /* 0x0000003f1e00728c */ /* 0x000fe2000bfa5270 */
[----:B------:R-:W-:Y:S02]  /*42d0*/  FSEL R155, R99, -INF , !P1 ;  /* 0xff800000639b7808 */ /* 0x000fe40004800000 */
[----:B------:R-:W-:Y:S01]  /*42e0*/  PLOP3.LUT P1, PT, PT, PT, UP4, 0x40, 0x0 ;  /* 0x000000000000781c */ /* 0x000fe20003f2e848 */
[----:B------:R-:W-:Y:S01]  /*42f0*/  UISETP.NE.AND UP4, UPT, UR31, URZ, UPT ;  /* 0x0000003f1f00728c */ /* 0x000fe2000bf85270 */
[----:B------:R-:W-:Y:S02]  /*4300*/  ISETP.GT.AND P0, PT, R25, 0x59, P0 ;  /* 0x000000591900780c */ /* 0x000fe40000704270 */
[----:B------:R-:W-:-:S02]  /*4310*/  ISETP.LT.OR P6, PT, R26, 0x4a, P6 ;  /* 0x0000004a1a00780c */ /* 0x000fc400037c1670 */
[C---:B------:R-:W-:Y:S02]  /*4320*/  ISETP.LT.OR P5, PT, R26.reuse, 0x51, P5 ;  /* 0x000000511a00780c */ /* 0x040fe40002fa1670 */
[C---:B------:R-:W-:Y:S02]  /*4330*/  ISETP.GT.AND P2, PT, R25.reuse, 0x51, P2 ;  /* 0x000000511900780c */ /* 0x040fe40001744270 */
[----:B------:R-:W-:Y:S02]  /*4340*/  ISETP.GT.AND P1, PT, R25, 0x58, P1 ;  /* 0x000000581900780c */ /* 0x000fe40000f24270 */
[----:B------:R-:W-:Y:S02]  /*4350*/  ISETP.LT.OR P0, PT, R26, 0x5a, P0 ;  /* 0x0000005a1a00780c */ /* 0x000fe40000701670 */
[----:B------:R-:W-:Y:S02]  /*4360*/  FSEL R152, R95, -INF , !P6 ;  /* 0xff8000005f987808 */ /* 0x000fe40007000000 */
[----:B------:R-:W-:-:S02]  /*4370*/  FSEL R137, R90, -INF , !P5 ;  /* 0xff8000005a897808 */ /* 0x000fc40006800000 */
[C---:B------:R-:W-:Y:S02]  /*4380*/  ISETP.LT.OR P2, PT, R26.reuse, 0x52, P2 ;  /* 0x000000521a00780c */ /* 0x040fe40001741670 */
[----:B------:R-:W-:Y:S01]  /*4390*/  PLOP3.LUT P6, PT, PT, PT, UP0, 0x40, 0x0 ;  /* 0x000000000000781c */ /* 0x000fe20003fce808 */
[----:B------:R-:W-:Y:S01]  /*43a0*/  UISETP.NE.AND UP0, UPT, UR26, URZ, UPT ;  /* 0x0000003f1a00728c */ /* 0x000fe2000bf05270 */
[----:B------:R-:W-:Y:S01]  /*43b0*/  PLOP3.LUT P5, PT, PT, PT, UP2, 0x40, 0x0 ;  /* 0x000000000000781c */ /* 0x000fe20003fae828 */
[----:B------:R-:W-:Y:S01]  /*43c0*/  UISETP.NE.AND UP2, UPT, UR45, URZ, UPT ;  /* 0x0000003f2d00728c */ /* 0x000fe2000bf45270 */
[----:B------:R-:W-:Y:S02]  /*43d0*/  ISETP.LT.OR P1, PT, R26, 0x59, P1 ;  /* 0x000000591a00780c */ /* 0x000fe40000f21670 */
[----:B------:R-:W-:Y:S02]  /*43e0*/  FSEL R125, R83, -INF , !P0 ;  /* 0xff800000537d7808 */ /* 0x000fe40004000000 */
[----:B------:R-:W-:-:S02]  /*43f0*/  FSEL R134, R91, -INF , !P2 ;  /* 0xff8000005b867808 */ /* 0x000fc40005000000 */
[C---:B------:R-:W-:Y:S02]  /*4400*/  ISETP.GT.AND P6, PT, R3.reuse, RZ, P6 ;  /* 0x000000ff0300720c */ /* 0x040fe400037c4270 */
[----:B------:R-:W-:Y:S02]  /*4410*/  ISETP.GT.AND P5, PT, R3, 0x1, P5 ;  /* 0x000000010300780c */ /* 0x000fe40002fa4270 */
[----:B------:R-:W-:Y:S01]  /*4420*/  PLOP3.LUT P0, PT, PT, PT, UP5, 0x40, 0x0 ;  /* 0x000000000000781c */ /* 0x000fe20003f0e858 */
[----:B------:R-:W-:Y:S01]  /*4430*/  UISETP.NE.AND UP5, UPT, UR22, URZ, UPT ;  /* 0x0000003f1600728c */ /* 0x000fe2000bfa5270 */
[----:B------:R-:W-:Y:S01]  /*4440*/  PLOP3.LUT P2, PT, PT, PT, UP3, 0x40, 0x0 ;  /* 0x000000000000781c */ /* 0x000fe20003f4e838 */
[----:B------:R-:W-:Y:S01]  /*4450*/  UISETP.NE.AND UP3, UPT, UR24, URZ, UPT ;  /* 0x0000003f1800728c */ /* 0x000fe2000bf65270 */
[----:B------:R-:W-:Y:S02]  /*4460*/  FSEL R127, R82, -INF , !P1 ;  /* 0xff800000527f7808 */ /* 0x000fe40004800000 */
[----:B------:R-:W-:Y:S01]  /*4470*/  PLOP3.LUT P1, PT, PT, PT, UP4, 0x40, 0x0 ;  /* 0x000000000000781c */ /* 0x000fe20003f2e848 */
[----:B------:R-:W-:Y:S01]  /*4480*/  UP2UR UR45, UPR, URZ, 0x8 ;  /* 0x000000083f2d7883 */ /* 0x000fe20008000000 */
[C---:B------:R-:W-:Y:S01]  /*4490*/  ISETP.LT.OR P6, PT, R35.reuse, 0x1, P6 ;  /* 0x000000012300780c */ /* 0x040fe200037c1670 */
[----:B------:R-:W-:Y:S01]  /*44a0*/  UISETP.NE.AND UP3, UPT, UR25, URZ, UPT ;  /* 0x0000003f1900728c */ /* 0x000fe2000bf65270 */
[----:B------:R-:W-:Y:S01]  /*44b0*/  ISETP.LT.OR P5, PT, R35, 0x2, P5 ;  /* 0x000000022300780c */ /* 0x000fe20002fa1670 */
[----:B------:R-:W-:Y:S01]  /*44c0*/  UISETP.NE.AND UP4, UPT, UR23, URZ, UPT ;  /* 0x0000003f1700728c */ /* 0x000fe2000bf85270 */
[----:B------:R-:W-:-:S02]  /*44d0*/  ISETP.GT.AND P0, PT, R3, 0x10, P0 ;  /* 0x000000100300780c */ /* 0x000fc40000704270 */
[C---:B------:R-:W-:Y:S02]  /*44e0*/  ISETP.GT.AND P2, PT, R3.reuse, 0x8, P2 ;  /* 0x000000080300780c */ /* 0x040fe40001744270 */
[----:B------:R-:W-:Y:S02]  /*44f0*/  ISETP.GT.AND P1, PT, R3, 0x9, P1 ;  /* 0x000000090300780c */ /* 0x000fe40000f24270 */
[----:B------:R-:W-:Y:S02]  /*4500*/  FSEL R180, R76, -INF , !P6 ;  /* 0xff8000004cb47808 */ /* 0x000fe40007000000 */
[----:B------:R-:W-:Y:S02]  /*4510*/  FSEL R184, R77, -INF , !P5 ;  /* 0xff8000004db87808 */ /* 0x000fe40006800000 */
[C---:B------:R-:W-:Y:S02]  /*4520*/  ISETP.LT.OR P0, PT, R35.reuse, 0x11, P0 ;  /* 0x000000112300780c */ /* 0x040fe40000701670 */
[----:B------:R-:W-:Y:S01]  /*4530*/  PLOP3.LUT P6, PT, PT, PT, UP6, 0x40, 0x0 ;  /* 0x000000000000781c */ /* 0x000fe20003fce868 */
[----:B------:R-:W-:Y:S01]  /*4540*/  UISETP.NE.AND UP6, UPT, UR21, URZ, UPT ;  /* 0x0000003f1500728c */ /* 0x000fe2000bfc5270 */
[----:B------:R-:W-:Y:S01]  /*4550*/  PLOP3.LUT P5, PT, PT, PT, UP1, 0x40, 0x0 ;  /* 0x000000000000781c */ /* 0x000fe20003fae818 */
[----:B------:R-:W-:Y:S01]  /*4560*/  UISETP.NE.AND UP1, UPT, UR20, URZ, UPT ;  /* 0x0000003f1400728c */ /* 0x000fe2000bf25270 */
[----:B------:R-:W-:-:S02]  /*4570*/  ISETP.LT.OR P2, PT, R35, 0x9, P2 ;  /* 0x000000092300780c */ /* 0x000fc40001741670 */
[----:B------:R-:W-:Y:S02]  /*4580*/  ISETP.LT.OR P1, PT, R35, 0xa, P1 ;  /* 0x0000000a2300780c */ /* 0x000fe40000f21670 */
[----:B------:R-:W-:Y:S02]  /*4590*/  FSEL R41, R68, -INF , !P0 ;  /* 0xff80000044297808 */ /* 0x000fe40004000000 */
[C---:B------:R-:W-:Y:S02]  /*45a0*/  ISETP.GT.AND P6, PT, R3.reuse, 0x11, P6 ;  /* 0x000000110300780c */ /* 0x040fe400037c4270 */
[----:B------:R-:W-:Y:S02]  /*45b0*/  ISETP.GT.AND P5, PT, R3, 0x18, P5 ;  /* 0x000000180300780c */ /* 0x000fe40002fa4270 */
[----:B------:R-:W-:Y:S01]  /*45c0*/  PLOP3.LUT P0, PT, PT, PT, UP3, 0x40, 0x0 ;  /* 0x000000000000781c */ /* 0x000fe20003f0e838 */
[----:B------:R-:W-:Y:S01]  /*45d0*/  UISETP.NE.AND UP3, UPT, UR45, URZ, UPT ;  /* 0x0000003f2d00728c */ /* 0x000fe2000bf65270 */
[----:B------:R-:W-:-:S02]  /*45e0*/  FSEL R183, R72, -INF , !P2 ;  /* 0xff80000048b77808 */ /* 0x000fc40005000000 */
[----:B------:R-:W-:Y:S02]  /*45f0*/  FSEL R44, R73, -INF , !P1 ;  /* 0xff800000492c7808 */ /* 0x000fe40004800000 */
[----:B------:R-:W-:Y:S01]  /*4600*/  PLOP3.LUT P2, PT, PT, PT, UP2, 0x40, 0x0 ;  /* 0x000000000000781c */ /* 0x000fe20003f4e828 */
[----:B------:R-:W-:Y:S01]  /*4610*/  UISETP.NE.AND UP2, UPT, UR19, URZ, UPT ;  /* 0x0000003f1300728c */ /* 0x000fe2000bf45270 */
[----:B------:R-:W-:Y:S01]  /*4620*/  PLOP3.LUT P1, PT, PT, PT, UP0, 0x40, 0x0 ;  /* 0x000000000000781c */ /* 0x000fe20003f2e808 */
[----:B------:R-:W-:Y:S01]  /*4630*/  UISETP.NE.AND UP0, UPT, UR18, URZ, UPT ;  /* 0x0000003f1200728c */ /* 0x000fe2000bf05270 */
[C---:B------:R-:W-:Y:S02]  /*4640*/  ISETP.LT.OR P6, PT, R35.reuse, 0x12, P6 ;  /* 0x000000122300780c */ /* 0x040fe400037c1670 */
[----:B------:R-:W-:Y:S02]  /*4650*/  ISETP.LT.OR P5, PT, R35, 0x19, P5 ;  /* 0x000000192300780c */ /* 0x000fe40002fa1670 */
        /* <DEDUP_REMOVED lines=29> */
[----:B------:R-:W-:Y:S01]  /*4830*/  FSEL R240, R17, -INF , !P5 ;  /* 0xff80000011f07808 */ /* 0x000fe20006800000 */
[----:B------:R-:W1:Y:S01]  /*4840*/  SHFL.IDX PT, R16, R33, 0x3, 0x1c1f ;  /* 0x007c1f0021107f89 */ /* 0x000e6200000e0000 */
        /* <DEDUP_REMOVED lines=8> */
[----:B------:R-:W-:Y:S01]  /*48d0*/  PLOP3.LUT P0, PT, PT, PT, UP1, 0x40, 0x0 ;  /* 0x000000000000781c */ /* 0x000fe20003f0e818 */
[----:B------:R-:W-:Y:S01]  /*48e0*/  UISETP.NE.AND UP1, UPT, UR35, URZ, UPT ;  /* 0x0000003f2300728c */ /* 0x000fe2000bf25270 */
[----:B------:R-:W-:Y:S02]  /*48f0*/  FSEL R136, R60, -INF , !P2 ;  /* 0xff8000003c887808 */ /* 0x000fe40005000000 */
[----:B------:R-:W-:Y:S02]  /*4900*/  FSEL R133, R61, -INF , !P1 ;  /* 0xff8000003d857808 */ /* 0x000fe40004800000 */
[----:B------:R-:W-:Y:S01]  /*4910*/  PLOP3.LUT P2, PT, PT, PT, UP0, 0x40, 0x0 ;  /* 0x000000000000781c */ /* 0x000fe20003f4e808 */
[----:B------:R-:W-:Y:S01]  /*4920*/  UISETP.NE.AND UP0, UPT, UR37, URZ, UPT ;  /* 0x0000003f2500728c */ /* 0x000fe2000bf05270 */
[----:B------:R-:W-:Y:S01]  /*4930*/  PLOP3.LUT P1, PT, PT, PT, UP2, 0x40, 0x0 ;  /* 0x000000000000781c */ /* 0x000fe20003f2e828 */
[----:B------:R-:W-:Y:S01]  /*4940*/  UISETP.NE.AND UP2, UPT, UR36, URZ, UPT ;  /* 0x0000003f2400728c */ /* 0x000fe2000bf45270 */
[----:B------:R-:W-:-:S02]  /*4950*/  ISETP.GT.AND P0, PT, R3, 0x49, P0 ;  /* 0x000000490300780c */ /* 0x000fc40000704270 */
[C---:B------:R-:W-:Y:S02]  /*4960*/  ISETP.GT.AND P6, PT, R3.reuse, 0x39, P6 ;  /* 0x000000390300780c */ /* 0x040fe400037c4270 */
        /* <DEDUP_REMOVED lines=8> */
[----:B------:R-:W-:Y:S01]  /*49f0*/  FSEL R174, R9, -INF , !P0 ;  /* 0xff80000009ae7808 */ /* 0x000fe20004000000 */
[----:B-1----:R-:W-:Y:S01]  /*4a00*/  IMAD.IADD R9, R24, 0x1, R16 ;  /* 0x0000000118097824 */ /* 0x002fe200078e0210 */
[----:B------:R-:W-:Y:S02]  /*4a10*/  PLOP3.LUT P0, PT, PT, PT, UP0, 0x40, 0x0 ;  /* 0x000000000000781c */ /* 0x000fe40003f0e808 */
[----:B------:R-:W-:-:S02]  /*4a20*/  FSEL R124, R13, -INF , !P6 ;  /* 0xff8000000d7c7808 */ /* 0x000fc40007000000 */
[----:B------:R-:W-:Y:S02]  /*4a30*/  FSEL R156, R56, -INF , !P5 ;  /* 0xff800000389c7808 */ /* 0x000fe40006800000 */
[----:B------:R-:W-:Y:S02]  /*4a40*/  FSEL R157, R57, -INF , !P2 ;  /* 0xff800000399d7808 */ /* 0x000fe40005000000 */
[----:B------:R-:W-:Y:S01]  /*4a50*/  FSEL R159, R8, -INF , !P1 ;  /* 0xff800000089f7808 */ /* 0x000fe20004800000 */
[----:B------:R-:W-:Y:S01]  /*4a60*/  IMAD.IADD R8, R32, 0x1, R16 ;  /* 0x0000000120087824 */ /* 0x000fe200078e0210 */
[----:B------:R-:W-:Y:S02]  /*4a70*/  PLOP3.LUT P6, PT, PT, PT, UP6, 0x40, 0x0 ;  /* 0x000000000000781c */ /* 0x000fe40003fce868 */
[----:B------:R-:W-:Y:S02]  /*4a80*/  PLOP3.LUT P5, PT, PT, PT, UP5, 0x40, 0x0 ;  /* 0x000000000000781c */ /* 0x000fe40003fae858 */
[----:B------:R-:W-:-:S02]  /*4a90*/  PLOP3.LUT P2, PT, PT, PT, UP4, 0x40, 0x0 ;  /* 0x000000000000781c */ /* 0x000fc40003f4e848 */
[----:B------:R-:W-:Y:S02]  /*4aa0*/  PLOP3.LUT P1, PT, PT, PT, UP3, 0x40, 0x0 ;  /* 0x000000000000781c */ /* 0x000fe40003f2e838 */
[C---:B------:R-:W-:Y:S02]  /*4ab0*/  ISETP.GT.AND P6, PT, R3.reuse, 0x50, P6 ;  /* 0x000000500300780c */ /* 0x040fe400037c4270 */
[C---:B------:R-:W-:Y:S02]  /*4ac0*/  ISETP.GT.AND P5, PT, R3.reuse, 0x51, P5 ;  /* 0x000000510300780c */ /* 0x040fe40002fa4270 */
[C---:B------:R-:W-:Y:S02]  /*4ad0*/  ISETP.GT.AND P2, PT, R3.reuse, 0x58, P2 ;  /* 0x000000580300780c */ /* 0x040fe40001744270 */
[----:B------:R-:W-:Y:S02]  /*4ae0*/  ISETP.GT.AND P1, PT, R3, 0x59, P1 ;  /* 0x000000590300780c */ /* 0x000fe40000f24270 */
        /* <DEDUP_REMOVED lines=22> */
.L_x_963:
[----:B------:R-:W-:-:S04]  /*4c50*/  MOV R3, c[0x0][0x32c] ;  /* 0x0000cb0000037a02 */ /* 0x000fc80000000f00 */
[----:B------:R-:W-:-:S13]  /*4c60*/  ISETP.NE.AND P0, PT, R3, 0x1, PT ;  /* 0x000000010300780c */ /* 0x000fda0003f05270 */
[----:B------:R-:W-:-:S05]  /*4c70*/  @P0 IMAD.HI.U32 R3, R16, c[0x0][0x330], RZ ;  /* 0x0000cc0010030a27 */ /* 0x000fca00078e00ff */
[----:B------:R-:W-:Y:S02]  /*4c80*/  @P0 SHF.R.U32.HI R16, RZ, c[0x0][0x334], R3 ;  /* 0x0000cd00ff100a19 */ /* 0x000fe40000011603 */
.L_x_964:
[----:B------:R-:W-:Y:S05]  /*4c90*/  BSYNC B0 ;  /* 0x0000000000007941 */ /* 0x000fea0003800000 */
.L_x_962:
[----:B------:R-:W-:-:S05]  /*4ca0*/  IMAD R16, R16, c[0x0][0x32c], R2 ;  /* 0x0000cb0010107a24 */ /* 0x000fca00078e0202 */
[----:B------:R-:W-:Y:S02]  /*4cb0*/  IADD3 R2, R16, c[0x0][0x32c], RZ ;  /* 0x0000cb0010027a10 */ /* 0x000fe40007ffe0ff */
[----:B------:R-:W-:Y:S02]  /*4cc0*/  IMNMX R9, R9, R16, !PT ;  /* 0x0000001009097217 */ /* 0x000fe40007800200 */
[----:B------:R-:W-:Y:S02]  /*4cd0*/  IMNMX R8, R8, R2, PT ;  /* 0x0000000208087217 */ /* 0x000fe40003800200 */
.L_x_961:
        /* <DEDUP_REMOVED lines=31> */
[----:B------:R-:W-:Y:S01]  /*4ed0*/  UIADD3 UR6, UR6, -0x2, URZ ;  /* 0xfffffffe06067890 */ /* 0x000fe2000fffe03f */
[----:B------:R-:W-:Y:S01]  /*4ee0*/  FMNMX.FTZ R3, R113, R3, !PT ;  /* 0x0000000371037209 */ /* 0x000fe20007810000 */
[--C-:B------:R-:W-:Y:S01]  /*4ef0*/  IMAD R219, R4, 0x2, R225.reuse ;  /* 0x0000000204db7824 */ /* 0x100fe200078e02e1 */
[----:B------:R-:W-:Y:S01]  /*4f00*/  FMNMX.FTZ R2, R48, R2, !PT ;  /* 0x0000000230027209 */ /* 0x000fe20007810000 */
[----:B------:R-:W-:Y:S01]  /*4f10*/  IMAD R220, R0, 0x2, R225 ;  /* 0x0000000200dc7824 */ /* 0x000fe200078e02e1 */
[----:B------:R-:W-:Y:S01]  /*4f20*/  FMNMX.FTZ R3, R6, R3, !PT ;  /* 0x0000000306037209 */ /* 0x000fe20007810000 */
[----:B------:R-:W-:Y:S01]  /*4f30*/  IMAD R218, R0, 0x2, R219 ;  /* 0x0000000200da7824 */ /* 0x000fe200078e02db */
        /* <DEDUP_REMOVED lines=39> */
[----:B------:R-:W-:Y:S01]  /*51b0*/  PLOP3.LUT P6, PT, PT, PT, UP0, 0x40, 0x0 ;  /* 0x000000000000781c */ /* 0x000fe20003fce808 */
[----:B------:R-:W-:Y:S01]  /*51c0*/  UISETP.NE.AND UP1, UPT, UR26, URZ, UPT ;  /* 0x0000003f1a00728c */ /* 0x000fe2000bf25270 */
[C---:B------:R-:W-:Y:S01]  /*51d0*/  ISETP.GT.AND P5, PT, R9.reuse, RZ, P5 ;  /* 0x000000ff0900720c */ /* 0x040fe20002fa4270 */
[----:B------:R-:W-:Y:S01]  /*51e0*/  UISETP.NE.AND UP0, UPT, UR25, URZ, UPT ;  /* 0x0000003f1900728c */ /* 0x000fe2000bf05270 */
[C---:B------:R-:W-:Y:S01]  /*51f0*/  ISETP.GT.AND P2, PT, R9.reuse, 0x1, P2 ;  /* 0x000000010900780c */ /* 0x040fe20001744270 */
[----:B------:R-:W-:Y:S01]  /*5200*/  UISETP.NE.AND UP5, UPT, UR34, URZ, UPT ;  /* 0x0000003f2200728c */ /* 0x000fe2000bfa5270 */
[----:B------:R-:W-:-:S02]  /*5210*/  ISETP.GT.AND P1, PT, R9, 0x8, P1 ;  /* 0x000000080900780c */ /* 0x000fc40000f24270 */
[C---:B------:R-:W-:Y:S02]  /*5220*/  ISETP.GT.AND P0, PT, R9.reuse, 0x9, P0 ;  /* 0x000000090900780c */ /* 0x040fe40000704270 */
[----:B------:R-:W-:Y:S02]  /*5230*/  ISETP.GT.AND P6, PT, R9, 0x10, P6 ;  /* 0x000000100900780c */ /* 0x000fe400037c4270 */
[C---:B------:R-:W-:Y:S02]  /*5240*/  ISETP.LT.OR P5, PT, R8.reuse, 0x1, P5 ;  /* 0x000000010800780c */ /* 0x040fe40002fa1670 */
[C---:B------:R-:W-:Y:S02]  /*5250*/  ISETP.LT.OR P2, PT, R8.reuse, 0x2, P2 ;  /* 0x000000020800780c */ /* 0x040fe40001741670 */
[----:B------:R-:W-:Y:S02]  /*5260*/  ISETP.LT.OR P1, PT, R8, 0x9, P1 ;  /* 0x000000090800780c */ /* 0x000fe40000f21670 */
[----:B-1----:R-:W-:-:S02]  /*5270*/  FMNMX.FTZ R13, R3, R13, !PT ;  /* 0x0000000d030d7209 */ /* 0x002fc40007810000 */
[C---:B------:R-:W-:Y:S02]  /*5280*/  ISETP.LT.OR P0, PT, R8.reuse, 0xa, P0 ;  /* 0x0000000a0800780c */ /* 0x040fe40000701670 */
[----:B------:R-:W-:Y:S01]  /*5290*/  ISETP.LT.OR P6, PT, R8, 0x11, P6 ;  /* 0x000000110800780c */ /* 0x000fe200037c1670 */
[----:B------:R-:W1:Y:S01]  /*52a0*/  SHFL.BFLY PT, R3, R13, 0x1, 0x1f ;  /* 0x0c201f000d037f89 */ /* 0x000e6200000e0000 */
[----:B------:R-:W-:Y:S02]  /*52b0*/  FSEL R43, R78, -INF , !P5 ;  /* 0xff8000004e2b7808 */ /* 0x000fe40006800000 */
[----:B------:R-:W-:Y:S02]  /*52c0*/  FSEL R42, R79, -INF , !P2 ;  /* 0xff8000004f2a7808 */ /* 0x000fe40005000000 */
[----:B------:R-:W-:Y:S01]  /*52d0*/  FSEL R40, R74, -INF , !P1 ;  /* 0xff8000004a287808 */ /* 0x000fe20004800000 */
[----:B------:R-:W-:Y:S01]  /*52e0*/  LDSM.16.MT88.4 R76, [R218+0x900] ;  /* 0x00090000da4c783b */ /* 0x000fe20000004200 */
[----:B------:R-:W-:-:S02]  /*52f0*/  FSEL R35, R75, -INF , !P0 ;  /* 0xff8000004b237808 */ /* 0x000fc40004000000 */
[----:B--2---:R-:W-:Y:S01]  /*5300*/  FMNMX.FTZ R12, R2, R12, !PT ;  /* 0x0000000c020c7209 */ /* 0x004fe20007810000 */
[----:B------:R-:W-:Y:S01]  /*5310*/  LDSM.16.MT88.4 R72, [R218+0x1100] ;  /* 0x00110000da48783b */ /* 0x000fe20000004200 */
        /* <DEDUP_REMOVED lines=20> */
[----:B------:R-:W-:Y:S02]  /*5460*/  ISETP.LT.OR P0, PT, R8, 0x21, P0 ;  /* 0x000000210800780c */ /* 0x000fe40000701670 */
[----:B------:R-:W-:Y:S02]  /*5470*/  FMNMX.FTZ R0, R180, R184, !PT ;  /* 0x000000b8b4007209 */ /* 0x000fe40007810000 */
[----:B------:R-:W-:Y:S02]  /*5480*/  ISETP.LT.OR P6, PT, R8, 0x22, P6 ;  /* 0x000000220800780c */ /* 0x000fe400037c1670 */
[----:B------:R-:W-:Y:S02]  /*5490*/  FSEL R32, R71, -INF , !P5 ;  /* 0xff80000047207808 */ /* 0x000fe40006800000 */
[----:B------:R-:W-:Y:S01]  /*54a0*/  FSEL R27, R22, -INF , !P2 ;  /* 0xff800000161b7808 */ /* 0x000fe20005000000 */
[----:B------:R-:W-:Y:S01]  /*54b0*/  LDSM.16.MT88.4 R68, [R225+0x1900] ;  /* 0x00190000e144783b */ /* 0x000fe20000004200 */
[----:B------:R-:W-:-:S02]  /*54c0*/  FSEL R24, R23, -INF , !P1 ;  /* 0xff80000017187808 */ /* 0x000fc40004800000 */
[----:B------:R-:W-:Y:S01]  /*54d0*/  FSEL R247, R66, -INF , !P0 ;  /* 0xff80000042f77808 */ /* 0x000fe20004000000 */
[----:B------:R-:W-:Y:S01]  /*54e0*/  LDSM.16.MT88.4 R20, [R218+0x100] ;  /* 0x00010000da14783b */ /* 0x000fe20000004200 */
[----:B------:R-:W-:Y:S01]  /*54f0*/  PLOP3.LUT P5, PT, PT, PT, UP3, 0x40, 0x0 ;  /* 0x000000000000781c */ /* 0x000fe20003fae838 */
[----:B------:R-:W-:Y:S01]  /*5500*/  UISETP.NE.AND UP3, UPT, UR19, URZ, UPT ;  /* 0x0000003f1300728c */ /* 0x000fe2000bf65270 */
[----:B------:R-:W-:Y:S01]  /*5510*/  PLOP3.LUT P2, PT, PT, PT, UP2, 0x40, 0x0 ;  /* 0x000000000000781c */ /* 0x000fe20003f4e828 */
[----:B------:R-:W-:Y:S01]  /*5520*/  UISETP.NE.AND UP2, UPT, UR18, URZ, UPT ;  /* 0x0000003f1200728c */ /* 0x000fe2000bf45270 */
[----:B------:R-:W-:Y:S01]  /*5530*/  PLOP3.LUT P1, PT, PT, PT, UP1, 0x40, 0x0 ;  /* 0x000000000000781c */ /* 0x000fe20003f2e818 */
[----:B------:R-:W-:Y:S01]  /*5540*/  UISETP.NE.AND UP1, UPT, UR16, URZ, UPT ;  /* 0x0000003f1000728c */ /* 0x000fe2000bf25270 */
[----:B------:R-:W-:Y:S01]  /*5550*/  PLOP3.LUT P0, PT, PT, PT, UP0, 0x40, 0x0 ;  /* 0x000000000000781c */ /* 0x000fe20003f0e808 */
[----:B------:R-:W-:Y:S01]  /*5560*/  UISETP.NE.AND UP0, UPT, UR17, URZ, UPT ;  /* 0x0000003f1100728c */ /* 0x000fe2000bf05270 */
[----:B------:R-:W-:-:S02]  /*5570*/  FMNMX.FTZ R0, R183, R0, !PT ;  /* 0x00000000b7007209 */ /* 0x000fc40007810000 */
[----:B------:R-:W-:Y:S01]  /*5580*/  FSEL R246, R67, -INF , !P6 ;  /* 0xff80000043f67808 */ /* 0x000fe20007000000 */
[----:B------:R-:W-:Y:S01]  /*5590*/  ULDC.64 UR16, c[0x0][0x2c8] ;  /* 0x0000b20000107ab9 */ /* 0x000fe20000000a00 */
[----:B------:R-:W-:Y:S01]  /*55a0*/  PLOP3.LUT P6, PT, PT, PT, UP4, 0x40, 0x0 ;  /* 0x000000000000781c */ /* 0x000fe20003fce848 */
[----:B------:R-:W-:Y:S01]  /*55b0*/  UISETP.NE.AND UP4, UPT, UR33, URZ, UPT ;  /* 0x0000003f2100728c */ /* 0x000fe2000bf85270 */
[C---:B------:R-:W-:Y:S01]  /*55c0*/  ISETP.GT.AND P5, PT, R9.reuse, 0x28, P5 ;  /* 0x000000280900780c */ /* 0x040fe20002fa4270 */
[----:B------:R-:W-:Y:S01]  /*55d0*/  LDSM.16.MT88.4 R64, [R220+0x1900] ;  /* 0x00190000dc40783b */ /* 0x000fe20000004200 */
[C---:B------:R-:W-:Y:S01]  /*55e0*/  ISETP.GT.AND P2, PT, R9.reuse, 0x29, P2 ;  /* 0x000000290900780c */ /* 0x040fe20001744270 */
[----:B------:R-:W-:Y:S01]  /*55f0*/  UIMAD.WIDE.U32 UR18, UR14, UR16, URZ ;  /* 0x000000100e1272a5 */ /* 0x000fe2000f8e003f */
[C---:B------:R-:W-:Y:S02]  /*5600*/  ISETP.GT.AND P1, PT, R9.reuse, 0x30, P1 ;  /* 0x000000300900780c */ /* 0x040fe40000f24270 */
[----:B------:R-:W-:-:S02]  /*5610*/  ISETP.GT.AND P0, PT, R9, 0x31, P0 ;  /* 0x000000310900780c */ /* 0x000fc40000704270 */
[----:B------:R-:W-:Y:S02]  /*5620*/  FMNMX.FTZ R0, R44, R0, !PT ;  /* 0x000000002c007209 */ /* 0x000fe40007810000 */
[----:B------:R-:W-:Y:S02]  /*5630*/  ISETP.GT.AND P6, PT, R9, 0x38, P6 ;  /* 0x000000380900780c */ /* 0x000fe400037c4270 */
[C---:B------:R-:W-:Y:S02]  /*5640*/  ISETP.LT.OR P5, PT, R8.reuse, 0x29, P5 ;  /* 0x000000290800780c */ /* 0x040fe40002fa1670 */
[C---:B------:R-:W-:Y:S02]  /*5650*/  ISETP.LT.OR P2, PT, R8.reuse, 0x2a, P2 ;  /* 0x0000002a0800780c */ /* 0x040fe40001741670 */
[C---:B------:R-:W-:Y:S02]  /*5660*/  ISETP.LT.OR P1, PT, R8.reuse, 0x31, P1 ;  /* 0x000000310800780c */ /* 0x040fe40000f21670 */
[----:B------:R-:W-:-:S02]  /*5670*/  ISETP.LT.OR P0, PT, R8, 0x32, P0 ;  /* 0x000000320800780c */ /* 0x000fc40000701670 */
[----:B------:R-:W-:Y:S02]  /*5680*/  FMNMX.FTZ R0, R41, R0, !PT ;  /* 0x0000000029007209 */ /* 0x000fe40007810000 */
[----:B-1----:R-:W-:Y:S02]  /*5690*/  FMNMX.FTZ R3, R13, R3, !PT ;  /* 0x000000030d037209 */ /* 0x002fe40007810000 */
[----:B------:R-:W-:Y:S02]  /*56a0*/  ISETP.LT.OR P6, PT, R8, 0x39, P6 ;  /* 0x000000390800780c */ /* 0x000fe400037c1670 */
[----:B------:R-:W-:Y:S01]  /*56b0*/  FSEL R245, R18, -INF , !P5 ;  /* 0xff80000012f57808 */ /* 0x000fe20006800000 */
[----:B------:R-:W-:Y:S01]  /*56c0*/  FMUL.FTZ R239, R3, c[0x0][0x2d0] ;  /* 0x0000b40003ef7a20 */ /* 0x000fe20000410000 */
[----:B------:R-:W-:Y:S02]  /*56d0*/  FSEL R244, R19, -INF , !P2 ;  /* 0xff80000013f47808 */ /* 0x000fe40005000000 */
[----:B------:R-:W-:Y:S01]  /*56e0*/  FSEL R138, R62, -INF , !P1 ;  /* 0xff8000003e8a7808 */ /* 0x000fe20004800000 */
[----:B------:R-:W-:Y:S01]  /*56f0*/  LDSM.16.MT88.4 R16, [R225+0x100] ;  /* 0x00010000e110783b */ /* 0x000fe20000004200 */
[----:B------:R-:W-:-:S02]  /*5700*/  FSEL R204, R63, -INF , !P0 ;  /* 0xff8000003fcc7808 */ /* 0x000fc40004000000 */
[----:B------:R-:W-:Y:S01]  /*5710*/  PLOP3.LUT P5, PT, PT, PT, UP3, 0x40, 0x0 ;  /* 0x000000000000781c */ /* 0x000fe20003fae838 */
[----:B------:R-:W-:Y:S01]  /*5720*/  UISETP.NE.AND UP3, UPT, UR28, URZ, UPT ;  /* 0x0000003f1c00728c */ /* 0x000fe2000bf65270 */
[----:B------:R-:W-:Y:S01]  /*5730*/  PLOP3.LUT P2, PT, PT, PT, UP2, 0x40, 0x0 ;  /* 0x000000000000781c */ /* 0x000fe20003f4e828 */
[----:B------:R-:W-:Y:S01]  /*5740*/  LDSM.16.MT88.4 R60, [R219+0x1900] ;  /* 0x00190000db3c783b */ /* 0x000fe20000004200 */
[----:B------:R-:W-:Y:S01]  /*5750*/  PLOP3.LUT P1, PT, PT, PT, UP0, 0x40, 0x0 ;  /* 0x000000000000781c */ /* 0x000fe20003f2e808 */
[----:B------:R-:W-:Y:S01]  /*5760*/  UISETP.NE.AND UP2, UPT, UR29, URZ, UPT ;  /* 0x0000003f1d00728c */ /* 0x000fe2000bf45270 */
[----:B------:R-:W-:Y:S01]  /*5770*/  PLOP3.LUT P0, PT, PT, PT, UP1, 0x40, 0x0 ;  /* 0x000000000000781c */ /* 0x000fe20003f0e818 */
[----:B------:R-:W-:Y:S01]  /*5780*/  UISETP.NE.AND UP1, UPT, UR15, URZ, UPT ;  /* 0x0000003f0f00728c */ /* 0x000fe2000bf25270 */
[----:B------:R-:W-:Y:S01]  /*5790*/  FMNMX.FTZ R0, R34, R0, !PT ;  /* 0x0000000022007209 */ /* 0x000fe20007810000 */
[----:B------:R-:W-:Y:S01]  /*57a0*/  UISETP.NE.AND UP0, UPT, UR32, URZ, UPT ;  /* 0x0000003f2000728c */ /* 0x000fe2000bf05270 */
[----:B--2---:R-:W-:-:S02]  /*57b0*/  FMNMX.FTZ R2, R12, R2, !PT ;  /* 0x000000020c027209 */ /* 0x004fc40007810000 */
[----:B------:R-:W-:Y:S02]  /*57c0*/  FSEL R203, R14, -INF , !P6 ;  /* 0xff8000000ecb7808 */ /* 0x000fe40007000000 */
[----:B------:R-:W-:Y:S01]  /*57d0*/  FSETP.NEU.FTZ.AND P6, PT, R3, -INF , PT ;  /* 0xff8000000300780b */ /* 0x000fe20003fdd000 */
[----:B------:R-:W-:Y:S01]  /*57e0*/  FMUL.FTZ R207, R2, c[0x0][0x2d0] ;  /* 0x0000b40002cf7a20 */ /* 0x000fe20000410000 */
[C---:B------:R-:W-:Y:S01]  /*57f0*/  ISETP.GT.AND P5, PT, R9.reuse, 0x39, P5 ;  /* 0x000000390900780c */ /* 0x040fe20002fa4270 */
[----:B------:R-:W-:Y:S01]  /*5800*/  @UP2 UMOV UR15, UR19 ;  /* 0x00000013000f2c82 */ /* 0x000fe20008000000 */
[C---:B------:R-:W-:Y:S01]  /*5810*/  ISETP.GT.AND P2, PT, R9.reuse, 0x40, P2 ;  /* 0x000000400900780c */ /* 0x040fe20001744270 */
[----:B------:R-:W-:Y:S01]  /*5820*/  @UP2 USHF.R.U32.HI UR14, URZ, UR17, UR15 ;  /* 0x000000113f0e2299 */ /* 0x000fe2000801160f */
[C---:B------:R-:W-:Y:S02]  /*5830*/  ISETP.GT.AND P1, PT, R9.reuse, 0x41, P1 ;  /* 0x000000410900780c */ /* 0x040fe40000f24270 */
[----:B------:R-:W-:Y:S01]  /*5840*/  ISETP.GT.AND P0, PT, R9, 0x48, P0 ;  /* 0x000000480900780c */ /* 0x000fe20000704270 */
[----:B------:R-:W-:Y:S01]  /*5850*/  UIADD3 UR14, UR13, UR14, URZ ;  /* 0x0000000e0d0e7290 */ /* 0x000fe2000fffe03f */
[----:B------:R-:W-:-:S02]  /*5860*/  FMNMX.FTZ R0, R26, R0, !PT ;  /* 0x000000001a007209 */ /* 0x000fc40007810000 */
[----:B------:R-:W-:Y:S01]  /*5870*/  FSEL R239, R239, RZ, P6 ;  /* 0x000000ffefef7208 */ /* 0x000fe20003000000 */
[----:B------:R-:W-:Y:S01]  /*5880*/  ULDC UR13, c[0x0][0x328] ;  /* 0x0000ca00000d7ab9 */ /* 0x000fe20000000800 */
[----:B------:R-:W-:Y:S01]  /*5890*/  FSETP.NEU.FTZ.AND P6, PT, R2, -INF , PT ;  /* 0xff8000000200780b */ /* 0x000fe20003fdd000 */
[----:B------:R-:W-:Y:S01]  /*58a0*/  UIADD3 UR13, UR14, UR13, URZ ;  /* 0x0000000d0e0d7290 */ /* 0x000fe2000fffe03f */
[C---:B------:R-:W-:Y:S01]  /*58b0*/  ISETP.LT.OR P5, PT, R8.reuse, 0x3a, P5 ;  /* 0x0000003a0800780c */ /* 0x040fe20002fa1670 */
[--C-:B------:R-:W-:Y:S01]  /*58c0*/  FFMA.FTZ R142, R29, c[0x0][0x2d0], -R239.reuse ;  /* 0x0000b4001d8e7a23 */ /* 0x100fe200000108ef */
[----:B------:R-:W-:Y:S01]  /*58d0*/  ISETP.LT.OR P2, PT, R8, 0x41, P2 ;  /* 0x000000410800780c */ /* 0x000fe20001741670 */
[--C-:B------:R-:W-:Y:S01]  /*58e0*/  FFMA.FTZ R108, R28, c[0x0][0x2d0], -R239.reuse ;  /* 0x0000b4001c6c7a23 */ /* 0x100fe200000108ef */
[----:B------:R-:W-:Y:S01]  /*58f0*/  ISETP.LT.OR P1, PT, R8, 0x42, P1 ;  /* 0x000000420800780c */ /* 0x000fe20000f21670 */
[--C-:B------:R-:W-:Y:S01]  /*5900*/  FFMA.FTZ R166, R128, c[0x0][0x2d0], -R239.reuse ;  /* 0x0000b40080a67a23 */ /* 0x100fe200000108ef */
[----:B------:R-:W-:Y:S01]  /*5910*/  ISETP.LT.OR P0, PT, R8, 0x49, P0 ;  /* 0x000000490800780c */ /* 0x000fe20000701670 */
[--C-:B------:R-:W-:Y:S01]  /*5920*/  FFMA.FTZ R143, R129, c[0x0][0x2d0], -R239.reuse ;  /* 0x0000b400818f7a23 */ /* 0x100fe200000108ef */
[----:B------:R-:W-:Y:S01]  /*5930*/  FMNMX.FTZ R0, R25, R0, !PT ;  /* 0x0000000019007209 */ /* 0x000fe20007810000 */
[----:B------:R-:W-:Y:S01]  /*5940*/  MUFU.EX2 R142, R142 ;  /* 0x0000008e008e7308 */ /* 0x000fe20000000800 */
[----:B------:R-:W-:Y:S01]  /*5950*/  FSEL R207, R207, RZ, P6 ;  /* 0x000000ffcfcf7208 */ /* 0x000fe20003000000 */
[--C-:B------:R-:W-:Y:S01]  /*5960*/  FFMA.FTZ R167, R120, c[0x0][0x2d0], -R239.reuse ;  /* 0x0000b40078a77a23 */ /* 0x100fe200000108ef */
[----:B------:R-:W-:Y:S01]  /*5970*/  FSEL R201, R15, -INF , !P5 ;  /* 0xff8000000fc97808 */ /* 0x000fe20006800000 */
[----:B------:R-:W-:Y:S01]  /*5980*/  FFMA.FTZ R111, R121, c[0x0][0x2d0], -R239 ;  /* 0x0000b400796f7a23 */ /* 0x000fe200000108ef */
[----:B------:R-:W-:Y:S01]  /*5990*/  FSEL R177, R58, -INF , !P2 ;  /* 0xff8000003ab17808 */ /* 0x000fe20005000000 */
[--C-:B------:R-:W-:Y:S01]  /*59a0*/  FFMA.FTZ R109, R31, c[0x0][0x2d0], -R207.reuse ;  /* 0x0000b4001f6d7a23 */ /* 0x100fe200000108cf */
[----:B------:R-:W-:Y:S01]  /*59b0*/  FSEL R178, R59, -INF , !P1 ;  /* 0xff8000003bb27808 */ /* 0x000fe20004800000 */
[--C-:B------:R-:W-:Y:S01]  /*59c0*/  FFMA.FTZ R110, R30, c[0x0][0x2d0], -R207.reuse ;  /* 0x0000b4001e6e7a23 */ /* 0x100fe200000108cf */
[----:B------:R-:W-:Y:S01]  /*59d0*/  FSEL R179, R10, -INF , !P0 ;  /* 0xff8000000ab37808 */ /* 0x000fe20004000000 */
[----:B------:R-:W-:Y:S01]  /*59e0*/  LDSM.16.MT88.4 R28, [R219+0x100] ;  /* 0x00010000db1c783b */ /* 0x000fe20000004200 */
[----:B------:R-:W-:Y:S01]  /*59f0*/  FMNMX.FTZ R0, R243, R0, !PT ;  /* 0x00000000f3007209 */ /* 0x000fe20007810000 */
[--C-:B------:R-:W-:Y:S01]  /*5a00*/  FFMA.FTZ R141, R130, c[0x0][0x2d0], -R207.reuse ;  /* 0x0000b400828d7a23 */ /* 0x100fe200000108cf */
[----:B------:R-:W-:Y:S01]  /*5a10*/  PLOP3.LUT P6, PT, PT, PT, UP1, 0x40, 0x0 ;  /* 0x000000000000781c */ /* 0x000fe20003fce818 */
[--C-:B------:R-:W-:Y:S01]  /*5a20*/  FFMA.FTZ R140, R131, c[0x0][0x2d0], -R207.reuse ;  /* 0x0000b400838c7a23 */ /* 0x100fe200000108cf */
[----:B------:R-:W-:Y:S01]  /*5a30*/  PLOP3.LUT P5, PT, PT, PT, UP6, 0x40, 0x0 ;  /* 0x000000000000781c */ /* 0x000fe20003fae868 */
[----:B------:R-:W-:Y:S01]  /*5a40*/  MUFU.EX2 R166, R166 ;  /* 0x000000a600a67308 */ /* 0x000fe20000000800 */
[----:B------:R-:W-:Y:S01]  /*5a50*/  PLOP3.LUT P2, PT, PT, PT, UP5, 0x40, 0x0 ;  /* 0x000000000000781c */ /* 0x000fe20003f4e858 */
[----:B------:R-:W-:Y:S01]  /*5a60*/  FFMA.FTZ R165, R122, c[0x0][0x2d0], -R207 ;  /* 0x0000b4007aa57a23 */ /* 0x000fe200000108cf */
[----:B------:R-:W-:Y:S01]  /*5a70*/  PLOP3.LUT P1, PT, PT, PT, UP4, 0x40, 0x0 ;  /* 0x000000000000781c */ /* 0x000fe20003f2e848 */
[--C-:B------:R-:W-:Y:S01]  /*5a80*/  FFMA.FTZ R120, R116, c[0x0][0x2d0], -R239.reuse ;  /* 0x0000b40074787a23 */ /* 0x100fe200000108ef */
[----:B------:R-:W-:Y:S01]  /*5a90*/  PLOP3.LUT P0, PT, PT, PT, UP3, 0x40, 0x0 ;  /* 0x000000000000781c */ /* 0x000fe20003f0e838 */
[----:B------:R-:W-:Y:S01]  /*5aa0*/  FFMA.FTZ R123, R117, c[0x0][0x2d0], -R239 ;  /* 0x0000b400757b7a23 */ /* 0x000fe200000108ef */
[----:B------:R-:W-:Y:S01]  /*5ab0*/  FMNMX.FTZ R0, R242, R0, !PT ;  /* 0x00000000f2007209 */ /* 0x000fe20007810000 */
[----:B------:R-:W1:Y:S01]  /*5ac0*/  MUFU.EX2 R143, R143 ;  /* 0x0000008f008f7308 */ /* 0x000e620000000800 */
[C---:B------:R-:W-:Y:S01]  /*5ad0*/  ISETP.GT.AND P6, PT, R9.reuse, 0x49, P6 ;  /* 0x000000490900780c */ /* 0x040fe200037c4270 */
[--C-:B------:R-:W-:Y:S01]  /*5ae0*/  FFMA.FTZ R164, R50, c[0x0][0x2d0], -R207.reuse ;  /* 0x0000b40032a47a23 */ /* 0x100fe200000108cf */
[C---:B------:R-:W-:Y:S01]  /*5af0*/  ISETP.GT.AND P5, PT, R9.reuse, 0x50, P5 ;  /* 0x000000500900780c */ /* 0x040fe20002fa4270 */
[--C-:B------:R-:W-:Y:S01]  /*5b00*/  FFMA.FTZ R122, R118, c[0x0][0x2d0], -R207.reuse ;  /* 0x0000b400767a7a23 */ /* 0x100fe200000108cf */
[----:B------:R-:W-:Y:S01]  /*5b10*/  ISETP.GT.AND P2, PT, R9, 0x51, P2 ;  /* 0x000000510900780c */ /* 0x000fe20001744270 */
[----:B------:R-:W-:Y:S01]  /*5b20*/  FFMA.FTZ R121, R7, c[0x0][0x2d0], -R207 ;  /* 0x0000b40007797a23 */ /* 0x000fe200000108cf */
[C---:B------:R-:W-:Y:S01]  /*5b30*/  ISETP.GT.AND P1, PT, R9.reuse, 0x58, P1 ;  /* 0x000000580900780c */ /* 0x040fe20000f24270 */
[----:B------:R-:W2:Y:S01]  /*5b40*/  MUFU.EX2 R108, R108 ;  /* 0x0000006c006c7308 */ /* 0x000ea20000000800 */
[----:B------:R-:W-:Y:S01]  /*5b50*/  ISETP.GT.AND P0, PT, R9, 0x59, P0 ;  /* 0x000000590900780c */ /* 0x000fe20000704270 */
[--C-:B------:R-:W-:Y:S01]  /*5b60*/  FFMA.FTZ R99, R112, c[0x0][0x2d0], -R239.reuse ;  /* 0x0000b40070637a23 */ /* 0x100fe200000108ef */
[----:B------:R-:W-:Y:S01]  /*5b70*/  FMNMX.FTZ R9, R43, R42, !PT ;  /* 0x0000002a2b097209 */ /* 0x000fe20007810000 */
[----:B------:R-:W-:Y:S01]  /*5b80*/  FFMA.FTZ R98, R113, c[0x0][0x2d0], -R239 ;  /* 0x0000b40071627a23 */ /* 0x000fe200000108ef */
[----:B------:R-:W-:Y:S01]  /*5b90*/  FMNMX.FTZ R0, R241, R0, !PT ;  /* 0x00000000f1007209 */ /* 0x000fe20007810000 */
[--C-:B------:R-:W-:Y:S01]  /*5ba0*/  FFMA.FTZ R97, R49, c[0x0][0x2d0], -R207.reuse ;  /* 0x0000b40031617a23 */ /* 0x100fe200000108cf */
[----:B------:R-:W-:Y:S01]  /*5bb0*/  FMNMX.FTZ R9, R40, R9, !PT ;  /* 0x0000000928097209 */ /* 0x000fe20007810000 */
[----:B------:R-:W-:Y:S01]  /*5bc0*/  MUFU.EX2 R141, R141 ;  /* 0x0000008d008d7308 */ /* 0x000fe20000000800 */
[----:B------:R-:W-:Y:S01]  /*5bd0*/  FMNMX.FTZ R0, R240, R0, !PT ;  /* 0x00000000f0007209 */ /* 0x000fe20007810000 */
[----:B------:R-:W-:Y:S01]  /*5be0*/  FFMA.FTZ R85, R48, c[0x0][0x2d0], -R207 ;  /* 0x0000b40030557a23 */ /* 0x000fe200000108cf */
[----:B------:R-:W-:Y:S01]  /*5bf0*/  FMNMX.FTZ R9, R35, R9, !PT ;  /* 0x0000000923097209 */ /* 0x000fe20007810000 */
[----:B------:R-:W-:Y:S01]  /*5c00*/  LDSM.16.MT88.4 R48, [R225+0x1100] ;  /* 0x00110000e130783b */ /* 0x000fe20000004200 */
[----:B------:R-:W-:Y:S01]  /*5c10*/  FMNMX.FTZ R0, R136, R0, !PT ;  /* 0x0000000088007209 */ /* 0x000fe20007810000 */
[--C-:B------:R-:W-:Y:S01]  /*5c20*/  FFMA.FTZ R84, R6, c[0x0][0x2d0], -R239.reuse ;  /* 0x0000b40006547a23 */ /* 0x100fe200000108ef */
[----:B------:R-:W-:Y:S01]  /*5c30*/  FMNMX.FTZ R9, R33, R9, !PT ;  /* 0x0000000921097209 */ /* 0x000fe20007810000 */
[----:B------:R-:W3:Y:S01]  /*5c40*/  MUFU.EX2 R140, R140 ;  /* 0x0000008c008c7308 */ /* 0x000ee20000000800 */
[----:B------:R-:W-:Y:S01]  /*5c50*/  FMNMX.FTZ R0, R133, R0, !PT ;  /* 0x0000000085007209 */ /* 0x000fe20007810000 */
[----:B------:R-:W-:Y:S01]  /*5c60*/  LDSM.16.MT88.4 R12, [R220+0x1100] ;  /* 0x00110000dc0c783b */ /* 0x000fe20000004200 */
        /* <DEDUP_REMOVED lines=13> */
[----:B------:R-:W4:Y:S01]  /*5d40*/  MUFU.EX2 R110, R110 ;  /* 0x0000006e006e7308 */ /* 0x000f220000000800 */
[----:B------:R-:W-:Y:S01]  /*5d50*/  FMNMX.FTZ R0, R157, R0, !PT ;  /* 0x000000009d007209 */ /* 0x000fe20007810000 */
[----:B------:R-:W-:Y:S01]  /*5d60*/  FFMA.FTZ R168, R168, c[0x0][0x2d0], -R239 ;  /* 0x0000b400a8a87a23 */ /* 0x000fe200000108ef */
[----:B------:R-:W-:Y:S01]  /*5d70*/  FMNMX.FTZ R9, R246, R9, !PT ;  /* 0x00000009f6097209 */ /* 0x000fe20007810000 */
[--C-:B------:R-:W-:Y:S01]  /*5d80*/  FFMA.FTZ R170, R170, c[0x0][0x2d0], -R207.reuse ;  /* 0x0000b400aaaa7a23 */ /* 0x100fe200000108cf */
[----:B------:R-:W-:Y:S01]  /*5d90*/  FMNMX.FTZ R0, R159, R0, !PT ;  /* 0x000000009f007209 */ /* 0x000fe20007810000 */
[--C-:B------:R-:W-:Y:S01]  /*5da0*/  FFMA.FTZ R171, R171, c[0x0][0x2d0], -R207.reuse ;  /* 0x0000b400abab7a23 */ /* 0x100fe200000108cf */
[----:B------:R-:W-:Y:S01]  /*5db0*/  FMNMX.FTZ R9, R245, R9, !PT ;  /* 0x00000009f5097209 */ /* 0x000fe20007810000 */
[----:B------:R-:W-:Y:S01]  /*5dc0*/  MUFU.EX2 R167, R167 ;  /* 0x000000a700a77308 */ /* 0x000fe20000000800 */
[----:B------:R-:W-:Y:S01]  /*5dd0*/  FMNMX.FTZ R0, R174, R0, !PT ;  /* 0x00000000ae007209 */ /* 0x000fe20007810000 */
[--C-:B------:R-:W-:Y:S01]  /*5de0*/  FFMA.FTZ R172, R172, c[0x0][0x2d0], -R207.reuse ;  /* 0x0000b400acac7a23 */ /* 0x100fe200000108cf */
[----:B------:R-:W-:Y:S01]  /*5df0*/  FMNMX.FTZ R9, R244, R9, !PT ;  /* 0x00000009f4097209 */ /* 0x000fe20007810000 */
[----:B------:R-:W-:Y:S01]  /*5e00*/  FFMA.FTZ R206, R206, c[0x0][0x2d0], -R207 ;  /* 0x0000b400cece7a23 */ /* 0x000fe200000108cf */
[----:B------:R-:W-:Y:S01]  /*5e10*/  FMNMX.FTZ R0, R175, R0, !PT ;  /* 0x00000000af007209 */ /* 0x000fe20007810000 */
[----:B------:R-:W-:Y:S01]  /*5e20*/  FFMA.FTZ R210, R210, c[0x0][0x2d0], -R239 ;  /* 0x0000b400d2d27a23 */ /* 0x000fe200000108ef */
[----:B------:R-:W-:Y:S01]  /*5e30*/  FMNMX.FTZ R9, R138, R9, !PT ;  /* 0x000000098a097209 */ /* 0x000fe20007810000 */
[----:B------:R-:W5:Y:S01]  /*5e40*/  MUFU.EX2 R111, R111 ;  /* 0x0000006f006f7308 */ /* 0x000f620000000800 */
[----:B------:R-:W-:Y:S01]  /*5e50*/  FMNMX.FTZ R0, R176, R0, !PT ;  /* 0x00000000b0007209 */ /* 0x000fe20007810000 */
[----:B------:R-:W-:Y:S01]  /*5e60*/  UISETP.NE.AND UP1, UPT, UR30, URZ, UPT ;  /* 0x0000003f1e00728c */ /* 0x000fe2000bf25270 */
[----:B------:R-:W-:-:S02]  /*5e70*/  FMNMX.FTZ R9, R204, R9, !PT ;  /* 0x00000009cc097209 */ /* 0x000fc40007810000 */
[----:B------:R-:W-:Y:S02]  /*5e80*/  FMNMX.FTZ R0, R158, R0, !PT ;  /* 0x000000009e007209 */ /* 0x000fe40007810000 */
[----:B------:R-:W-:Y:S01]  /*5e90*/  FMNMX.FTZ R9, R203, R9, !PT ;  /* 0x00000009cb097209 */ /* 0x000fe20007810000 */
[----:B------:R-:W-:Y:S01]  /*5ea0*/  MUFU.EX2 R120, R120 ;  /* 0x0000007800787308 */ /* 0x000fe20000000800 */
[----:B------:R-:W-:Y:S02]  /*5eb0*/  FMNMX.FTZ R0, R173, R0, !PT ;  /* 0x00000000ad007209 */ /* 0x000fe40007810000 */
[----:B------:R-:W-:Y:S02]  /*5ec0*/  FMNMX.FTZ R9, R201, R9, !PT ;  /* 0x00000009c9097209 */ /* 0x000fe40007810000 */
[C---:B------:R-:W-:Y:S01]  /*5ed0*/  ISETP.LT.OR P6, PT, R8.reuse, 0x4a, P6 ;  /* 0x0000004a0800780c */ /* 0x040fe200037c1670 */
[----:B------:R-:W1:Y:S01]  /*5ee0*/  SHFL.BFLY PT, R52, R0, 0x2, 0x1f ;  /* 0x0c401f0000347f89 */ /* 0x000e6200000e0000 */
[----:B------:R-:W-:Y:S01]  /*5ef0*/  FMNMX.FTZ R53, R177, R9, !PT ;  /* 0x00000009b1357209 */ /* 0x000fe20007810000 */
[----:B------:R-:W-:Y:S01]  /*5f00*/  MUFU.EX2 R123, R123 ;  /* 0x0000007b007b7308 */ /* 0x000fe20000000800 */
[----:B------:R-:W-:-:S02]  /*5f10*/  ISETP.LT.OR P5, PT, R8, 0x51, P5 ;  /* 0x000000510800780c */ /* 0x000fc40002fa1670 */
[----:B------:R-:W-:Y:S02]  /*5f20*/  FMNMX.FTZ R53, R178, R53, !PT ;  /* 0x00000035b2357209 */ /* 0x000fe40007810000 */
[----:B------:R-:W-:Y:S02]  /*5f30*/  FSEL R189, R11, -INF , !P6 ;  /* 0xff8000000bbd7808 */ /* 0x000fe40007000000 */
[----:B------:R-:W-:Y:S01]  /*5f40*/  FMNMX.FTZ R53, R179, R53, !PT ;  /* 0x00000035b3357209 */ /* 0x000fe20007810000 */
[----:B------:R-:W-:Y:S01]  /*5f50*/  MUFU.EX2 R165, R165 ;  /* 0x000000a500a57308 */ /* 0x000fe20000000800 */
[----:B------:R-:W-:Y:S02]  /*5f60*/  ISETP.LT.OR P2, PT, R8, 0x52, P2 ;  /* 0x000000520800780c */ /* 0x000fe40001741670 */
[----:B------:R-:W-:Y:S02]  /*5f70*/  FSEL R186, R54, -INF , !P5 ;  /* 0xff80000036ba7808 */ /* 0x000fe40006800000 */
[----:B------:R-:W-:-:S02]  /*5f80*/  FMNMX.FTZ R53, R189, R53, !PT ;  /* 0x00000035bd357209 */ /* 0x000fc40007810000 */
[----:B------:R-:W-:Y:S01]  /*5f90*/  ISETP.LT.OR P1, PT, R8, 0x59, P1 ;  /* 0x000000590800780c */ /* 0x000fe20000f21670 */
[----:B------:R-:W2:Y:S01]  /*5fa0*/  MUFU.EX2 R164, R164 ;  /* 0x000000a400a47308 */ /* 0x000ea20000000800 */
[----:B------:R-:W-:Y:S02]  /*5fb0*/  FSEL R181, R55, -INF , !P2 ;  /* 0xff80000037b57808 */ /* 0x000fe40005000000 */
[----:B------:R-:W-:Y:S02]  /*5fc0*/  FMNMX.FTZ R53, R186, R53, !PT ;  /* 0x00000035ba357209 */ /* 0x000fe40007810000 */
[----:B------:R-:W-:Y:S02]  /*5fd0*/  ISETP.LT.OR P0, PT, R8, 0x5a, P0 ;  /* 0x0000005a0800780c */ /* 0x000fe40000701670 */
[----:B------:R-:W-:Y:S01]  /*5fe0*/  FSEL R182, R86, -INF , !P1 ;  /* 0xff80000056b67808 */ /* 0x000fe20004800000 */
[----:B------:R-:W-:Y:S01]  /*5ff0*/  MUFU.EX2 R122, R122 ;  /* 0x0000007a007a7308 */ /* 0x000fe20000000800 */
[----:B------:R-:W-:Y:S01]  /*6000*/  FMNMX.FTZ R53, R181, R53, !PT ;  /* 0x00000035b5357209 */ /* 0x000fe20007810000 */
[----:B------:R-:W-:Y:S01]  /*6010*/  LDSM.16.MT88.4 R8, [R219+0x1100] ;  /* 0x00110000db08783b */ /* 0x000fe20000004200 */
[----:B-1----:R-:W-:Y:S01]  /*6020*/  FMNMX.FTZ R0, R0, R52, !PT ;  /* 0x0000003400007209 */ /* 0x002fe20007810000 */
[--C-:B------:R-:W-:Y:S01]  /*6030*/  FFMA.FTZ R86, R188, c[0x0][0x2d0], -R239.reuse ;  /* 0x0000b400bc567a23 */ /* 0x100fe200000108ef */
[----:B------:R-:W-:Y:S01]  /*6040*/  FSEL R185, R87, -INF , !P0 ;  /* 0xff80000057b97808 */ /* 0x000fe20004000000 */
[----:B------:R-:W-:Y:S01]  /*6050*/  FFMA.FTZ R87, R169, c[0x0][0x2d0], -R239 ;  /* 0x0000b400a9577a23 */ /* 0x000fe200000108ef */
[----:B------:R-:W-:Y:S01]  /*6060*/  FMNMX.FTZ R52, R182, R53, !PT ;  /* 0x00000035b6347209 */ /* 0x000fe20007810000 */
[----:B------:R-:W1:Y:S01]  /*6070*/  MUFU.EX2 R121, R121 ;  /* 0x0000007900797308 */ /* 0x000e620000000800 */
[----:B------:R-:W1:Y:S01]  /*6080*/  SHFL.BFLY PT, R53, R0, 0x1, 0x1f ;  /* 0x0c201f0000357f89 */ /* 0x000e6200000e0000 */
[----:B------:R-:W-:Y:S01]  /*6090*/  F2FP.PACK_AB R128, R143, R166 ;  /* 0x000000a68f80723e */ /* 0x000fe200000000ff */
[----:B------:R-:W-:Y:S01]  /*60a0*/  FFMA.FTZ R169, R187, c[0x0][0x2d0], -R207 ;  /* 0x0000b400bba97a23 */ /* 0x000fe200000108cf */
[----:B------:R-:W-:Y:S01]  /*60b0*/  FMNMX.FTZ R52, R185, R52, !PT ;  /* 0x00000034b9347209 */ /* 0x000fe20007810000 */
[----:B------:R-:W-:Y:S01]  /*60c0*/  FADD.FTZ R143, R166, R143 ;  /* 0x0000008fa68f7221 */ /* 0x000fe20000010000 */
[----:B--2---:R-:W-:-:S02]  /*60d0*/  F2FP.PACK_AB R130, R108, R142 ;  /* 0x0000008e6c82723e */ /* 0x004fc400000000ff */
[----:B---3--:R-:W-:Y:S01]  /*60e0*/  F2FP.PACK_AB R129, R140, R141 ;  /* 0x0000008d8c81723e */ /* 0x008fe200000000ff */
[----:B------:R-:W2:Y:S01]  /*60f0*/  SHFL.BFLY PT, R54, R52, 0x2, 0x1f ;  /* 0x0c401f0034367f89 */ /* 0x000ea200000e0000 */
[----:B----4-:R-:W-:Y:S01]  /*6100*/  F2FP.PACK_AB R131, R110, R109 ;  /* 0x0000006d6e83723e */ /* 0x010fe200000000ff */
[----:B------:R-:W-:Y:S01]  /*6110*/  MUFU.EX2 R99, R99 ;  /* 0x0000006300637308 */ /* 0x000fe20000000800 */
[----:B-----5:R-:W-:Y:S02]  /*6120*/  F2FP.PACK_AB R4, R111, R167 ;  /* 0x000000a76f04723e */ /* 0x020fe400000000ff */
[----:B------:R-:W-:Y:S02]  /*6130*/  F2FP.PACK_AB R5, R164, R165 ;  /* 0x000000a5a405723e */ /* 0x000fe400000000ff */
[----:B------:R-:W-:Y:S01]  /*6140*/  F2FP.PACK_AB R6, R123, R120 ;  /* 0x000000787b06723e */ /* 0x000fe200000000ff */
[C---:B------:R-:W-:Y:S01]  /*6150*/  HMMA.16816.F32 R160, R128.reuse, R16, RZ ;  /* 0x0000001080a0723c */ /* 0x040fe200000018ff */
[----:B-1----:R-:W-:Y:S01]  /*6160*/  F2FP.PACK_AB R7, R121, R122 ;  /* 0x0000007a7907723e */ /* 0x002fe200000000ff */
[----:B------:R-:W1:Y:S06]  /*6170*/  MUFU.EX2 R98, R98 ;  /* 0x0000006200627308 */ /* 0x000e6c0000000800 */
[----:B------:R-:W-:Y:S01]  /*6180*/  HMMA.16816.F32 R144, R128, R36, RZ ;  /* 0x000000248090723c */ /* 0x000fe200000018ff */
[----:B------:R-:W-:Y:S01]  /*6190*/  FMNMX.FTZ R0, R0, R53, !PT ;  /* 0x0000003500007209 */ /* 0x000fe20007810000 */
[----:B------:R-:W-:Y:S03]  /*61a0*/  MUFU.EX2 R84, R84 ;  /* 0x0000005400547308 */ /* 0x000fe60000000800 */
[C---:B------:R-:W-:Y:S01]  /*61b0*/  FSETP.NEU.FTZ.AND P0, PT, R0.reuse, -INF , PT ;  /* 0xff8000000000780b */ /* 0x040fe20003f1d000 */
[----:B------:R-:W-:-:S02]  /*61c0*/  FMUL.FTZ R202, R0, c[0x0][0x2d0] ;  /* 0x0000b40000ca7a20 */ /* 0x000fc40000410000 */
[----:B------:R-:W-:Y:S01]  /*61d0*/  HMMA.16816.F32 R104, R128, R28, RZ ;  /* 0x0000001c8068723c */ /* 0x000fe200000018ff */
[----:B--2---:R-:W-:Y:S01]  /*61e0*/  FMNMX.FTZ R52, R52, R54, !PT ;  /* 0x0000003634347209 */ /* 0x004fe20007810000 */
[----:B------:R-:W-:Y:S01]  /*61f0*/  MUFU.EX2 R46, R46 ;  /* 0x0000002e002e7308 */ /* 0x000fe20000000800 */
[----:B------:R-:W-:-:S03]  /*6200*/  FSEL R202, R202, RZ, P0 ;  /* 0x000000ffcaca7208 */ /* 0x000fc60000000000 */
[----:B------:R-:W2:Y:S02]  /*6210*/  SHFL.BFLY PT, R53, R52, 0x1, 0x1f ;  /* 0x0c201f0034357f89 */ /* 0x000ea400000e0000 */
[C---:B------:R-:W-:Y:S01]  /*6220*/  HMMA.16816.F32 R116, R128.reuse, R20, RZ ;  /* 0x000000148074723c */ /* 0x040fe200000018ff */
[--C-:B------:R-:W-:Y:S01]  /*6230*/  FFMA.FTZ R188, R44, c[0x0][0x2d0], -R202.reuse ;  /* 0x0000b4002cbc7a23 */ /* 0x100fe200000108ca */
[----:B------:R-:W-:Y:S01]  /*6240*/  MUFU.EX2 R97, R97 ;  /* 0x0000006100617308 */ /* 0x000fe20000000800 */
[--C-:B------:R-:W-:Y:S02]  /*6250*/  FFMA.FTZ R180, R180, c[0x0][0x2d0], -R202.reuse ;  /* 0x0000b400b4b47a23 */ /* 0x100fe400000108ca */
[--C-:B------:R-:W-:Y:S02]  /*6260*/  FFMA.FTZ R184, R184, c[0x0][0x2d0], -R202.reuse ;  /* 0x0000b400b8b87a23 */ /* 0x100fe400000108ca */
[--C-:B------:R-:W-:Y:S01]  /*6270*/  FFMA.FTZ R183, R183, c[0x0][0x2d0], -R202.reuse ;  /* 0x0000b400b7b77a23 */ /* 0x100fe200000108ca */
[----:B------:R-:W-:Y:S01]  /*6280*/  HMMA.16816.F32 R148, R128, R18, RZ ;  /* 0x000000128094723c */ /* 0x000fe200000018ff */
[--C-:B------:R-:W-:Y:S01]  /*6290*/  FFMA.FTZ R187, R41, c[0x0][0x2d0], -R202.reuse ;  /* 0x0000b40029bb7a23 */ /* 0x100fe200000108ca */
[----:B------:R-:W3:Y:S01]  /*62a0*/  MUFU.EX2 R85, R85 ;  /* 0x0000005500557308 */ /* 0x000ee20000000800 */
[----:B------:R-:W-:-:S02]  /*62b0*/  FFMA.FTZ R190, R34, c[0x0][0x2d0], -R202 ;  /* 0x0000b40022be7a23 */ /* 0x000fc400000108ca */
[--C-:B------:R-:W-:Y:S02]  /*62c0*/  FFMA.FTZ R195, R26, c[0x0][0x2d0], -R202.reuse ;  /* 0x0000b4001ac37a23 */ /* 0x100fe400000108ca */
[----:B------:R-:W-:Y:S01]  /*62d0*/  FFMA.FTZ R196, R25, c[0x0][0x2d0], -R202 ;  /* 0x0000b40019c47a23 */ /* 0x000fe200000108ca */
[----:B------:R-:W-:Y:S02]  /*62e0*/  HMMA.16816.F32 R100, R128, R38, RZ ;  /* 0x000000268064723c */ /* 0x000fe400000018ff */
[----:B------:R-:W-:Y:S01]  /*62f0*/  MUFU.EX2 R96, R96 ;  /* 0x0000006000607308 */ /* 0x000fe20000000800 */
[----:B--2---:R-:W-:-:S05]  /*6300*/  FMNMX.FTZ R44, R52, R53, !PT ;  /* 0x00000035342c7209 */ /* 0x004fca0007810000 */
[----:B------:R-:W-:Y:S02]  /*6310*/  HMMA.16816.F32 R112, R128, R30, RZ ;  /* 0x0000001e8070723c */ /* 0x000fe400000018ff */
[----:B------:R-:W2:Y:S01]  /*6320*/  MUFU.EX2 R47, R47 ;  /* 0x0000002f002f7308 */ /* 0x000ea20000000800 */
[C---:B------:R-:W-:Y:S01]  /*6330*/  FMUL.FTZ R205, R44.reuse, c[0x0][0x2d0] ;  /* 0x0000b4002ccd7a20 */ /* 0x040fe20000410000 */
[----:B------:R-:W-:-:S04]  /*6340*/  FSETP.NEU.FTZ.AND P0, PT, R44, -INF , PT ;  /* 0xff8000002c00780b */ /* 0x000fc80003f1d000 */
[----:B------:R-:W-:Y:S01]  /*6350*/  HMMA.16816.F32 R128, R128, R22, RZ ;  /* 0x000000168080723c */ /* 0x000fe200000018ff */
[----:B------:R-:W-:Y:S01]  /*6360*/  FSEL R205, R205, RZ, P0 ;  /* 0x000000ffcdcd7208 */ /* 0x000fe20000000000 */
[----:B------:R-:W-:Y:S01]  /*6370*/  MUFU.EX2 R45, R45 ;  /* 0x0000002d002d7308 */ /* 0x000fe20000000800 */
[----:B------:R-:W-:-:S03]  /*6380*/  PLOP3.LUT P0, PT, PT, PT, UP0, 0x40, 0x0 ;  /* 0x000000000000781c */ /* 0x000fc60003f0e808 */
[--C-:B------:R-:W-:Y:S02]  /*6390*/  FFMA.FTZ R191, R43, c[0x0][0x2d0], -R205.reuse ;  /* 0x0000b4002bbf7a23 */ /* 0x100fe400000108cd */
[C---:B------:R-:W-:Y:S01]  /*63a0*/  HMMA.16816.F32 R160, R4.reuse, R92, R160 ;  /* 0x0000005c04a0723c */ /* 0x040fe200000018a0 */
[--C-:B------:R-:W-:Y:S01]  /*63b0*/  FFMA.FTZ R192, R42, c[0x0][0x2d0], -R205.reuse ;  /* 0x0000b4002ac07a23 */ /* 0x100fe200000108cd */
[----:B------:R-:W4:Y:S01]  /*63c0*/  MUFU.EX2 R86, R86 ;  /* 0x0000005600567308 */ /* 0x000f220000000800 */
[--C-:B------:R-:W-:Y:S02]  /*63d0*/  FFMA.FTZ R194, R40, c[0x0][0x2d0], -R205.reuse ;  /* 0x0000b40028c27a23 */ /* 0x100fe400000108cd */
[--C-:B------:R-:W-:Y:S02]  /*63e0*/  FFMA.FTZ R193, R35, c[0x0][0x2d0], -R205.reuse ;  /* 0x0000b40023c17a23 */ /* 0x100fe400000108cd */
[--C-:B------:R-:W-:Y:S01]  /*63f0*/  FFMA.FTZ R198, R33, c[0x0][0x2d0], -R205.reuse ;  /* 0x0000b40021c67a23 */ /* 0x100fe200000108cd */
[----:B------:R-:W-:Y:S01]  /*6400*/  HMMA.16816.F32 R144, R4, R88, R144 ;  /* 0x000000580490723c */ /* 0x000fe20000001890 */
[--C-:B------:R-:W-:Y:S01]  /*6410*/  FFMA.FTZ R197, R32, c[0x0][0x2d0], -R205.reuse ;  /* 0x0000b40020c57a23 */ /* 0x100fe200000108cd */
[----:B------:R-:W-:Y:S01]  /*6420*/  MUFU.EX2 R168, R168 ;  /* 0x000000a800a87308 */ /* 0x000fe20000000800 */
[----:B------:R-:W-:-:S02]  /*6430*/  FFMA.FTZ R200, R27, c[0x0][0x2d0], -R205 ;  /* 0x0000b4001bc87a23 */ /* 0x000fc400000108cd */
[--C-:B------:R-:W-:Y:S02]  /*6440*/  FFMA.FTZ R199, R24, c[0x0][0x2d0], -R205.reuse ;  /* 0x0000b40018c77a23 */ /* 0x100fe400000108cd */
[--C-:B------:R-:W-:Y:S01]  /*6450*/  FFMA.FTZ R204, R204, c[0x0][0x2d0], -R205.reuse ;  /* 0x0000b400cccc7a23 */ /* 0x100fe200000108cd */
[----:B------:R-:W-:Y:S01]  /*6460*/  HMMA.16816.F32 R104, R4, R80, R104 ;  /* 0x000000500468723c */ /* 0x000fe20000001868 */
[--C-:B------:R-:W-:Y:S01]  /*6470*/  FFMA.FTZ R203, R203, c[0x0][0x2d0], -R205.reuse ;  /* 0x0000b400cbcb7a23 */ /* 0x100fe200000108cd */
[----:B------:R-:W-:Y:S01]  /*6480*/  MUFU.EX2 R87, R87 ;  /* 0x0000005700577308 */ /* 0x000fe20000000800 */
[--C-:B------:R-:W-:Y:S02]  /*6490*/  FFMA.FTZ R201, R201, c[0x0][0x2d0], -R205.reuse ;  /* 0x0000b400c9c97a23 */ /* 0x100fe400000108cd */
[----:B------:R-:W-:-:S03]  /*64a0*/  FFMA.FTZ R185, R185, c[0x0][0x2d0], -R205 ;  /* 0x0000b400b9b97a23 */ /* 0x000fc600000108cd */
[C---:B------:R-:W-:Y:S02]  /*64b0*/  HMMA.16816.F32 R116, R4.reuse, R76, R116 ;  /* 0x0000004c0474723c */ /* 0x040fe40000001874 */
[----:B------:R-:W-:Y:S06]  /*64c0*/  MUFU.EX2 R169, R169 ;  /* 0x000000a900a97308 */ /* 0x000fec0000000800 */
[C---:B------:R-:W-:Y:S02]  /*64d0*/  HMMA.16816.F32 R148, R4.reuse, R94, R148 ;  /* 0x0000005e0494723c */ /* 0x040fe40000001894 */
[----:B------:R-:W5:Y:S06]  /*64e0*/  MUFU.EX2 R170, R170 ;  /* 0x000000aa00aa7308 */ /* 0x000f6c0000000800 */
[C---:B------:R-:W-:Y:S02]  /*64f0*/  HMMA.16816.F32 R100, R4.reuse, R90, R100 ;  /* 0x0000005a0464723c */ /* 0x040fe40000001864 */
[----:B------:R-:W-:Y:S06]  /*6500*/  MUFU.EX2 R171, R171 ;  /* 0x000000ab00ab7308 */ /* 0x000fec0000000800 */
[C---:B------:R-:W-:Y:S02]  /*6510*/  HMMA.16816.F32 R112, R4.reuse, R82, R112 ;  /* 0x000000520470723c */ /* 0x040fe40000001870 */
[----:B------:R-:W2:Y:S06]  /*6520*/  MUFU.EX2 R172, R172 ;  /* 0x000000ac00ac7308 */ /* 0x000eac0000000800 */
[----:B------:R-:W-:Y:S02]  /*6530*/  HMMA.16816.F32 R128, R4, R78, R128 ;  /* 0x0000004e0480723c */ /* 0x000fe40000001880 */
[----:B------:R-:W-:Y:S05]  /*6540*/  MUFU.EX2 R180, R180 ;  /* 0x000000b400b47308 */ /* 0x000fea0000000800 */
[----:B-1----:R-:W-:-:S02]  /*6550*/  F2FP.PACK_AB R4, R98, R99 ;  /* 0x000000636204723e */ /* 0x002fc400000000ff */
[----:B---3--:R-:W-:Y:S01]  /*6560*/  F2FP.PACK_AB R5, R85, R97 ;  /* 0x000000615505723e */ /* 0x008fe200000000ff */
[----:B------:R-:W1:Y:S01]  /*6570*/  MUFU.EX2 R184, R184 ;  /* 0x000000b800b87308 */ /* 0x000e620000000800 */
[----:B------:R-:W-:Y:S02]  /*6580*/  F2FP.PACK_AB R6, R46, R84 ;  /* 0x000000542e06723e */ /* 0x000fe400000000ff */
[----:B--2---:R-:W-:-:S05]  /*6590*/  F2FP.PACK_AB R7, R47, R96 ;  /* 0x000000602f07723e */ /* 0x004fca00000000ff */
[----:B------:R-:W-:Y:S02]  /*65a0*/  MUFU.EX2 R183, R183 ;  /* 0x000000b700b77308 */ /* 0x000fe40000000800 */
[C---:B------:R-:W-:Y:S06]  /*65b0*/  HMMA.16816.F32 R160, R4.reuse, R48, R160 ;  /* 0x0000003004a0723c */ /* 0x040fec00000018a0 */
[----:B------:R-:W2:Y:S02]  /*65c0*/  MUFU.EX2 R188, R188 ;  /* 0x000000bc00bc7308 */ /* 0x000ea40000000800 */
[C---:B------:R-:W-:Y:S06]  /*65d0*/  HMMA.16816.F32 R144, R4.reuse, R12, R144 ;  /* 0x0000000c0490723c */ /* 0x040fec0000001890 */
[----:B------:R-:W-:Y:S02]  /*65e0*/  MUFU.EX2 R191, R191 ;  /* 0x000000bf00bf7308 */ /* 0x000fe40000000800 */
[C---:B------:R-:W-:Y:S06]  /*65f0*/  HMMA.16816.F32 R104, R4.reuse, R8, R104 ;  /* 0x000000080468723c */ /* 0x040fec0000001868 */
[----:B------:R-:W3:Y:S02]  /*6600*/  MUFU.EX2 R192, R192 ;  /* 0x000000c000c07308 */ /* 0x000ee40000000800 */
[C---:B------:R-:W-:Y:S06]  /*6610*/  HMMA.16816.F32 R116, R4.reuse, R72, R116 ;  /* 0x000000480474723c */ /* 0x040fec0000001874 */
[----:B------:R-:W-:Y:S02]  /*6620*/  MUFU.EX2 R194, R194 ;  /* 0x000000c200c27308 */ /* 0x000fe40000000800 */
[C---:B------:R-:W-:Y:S06]  /*6630*/  HMMA.16816.F32 R148, R4.reuse, R50, R148 ;  /* 0x000000320494723c */ /* 0x040fec0000001894 */
[----:B------:R-:W1:Y:S02]  /*6640*/  MUFU.EX2 R193, R193 ;  /* 0x000000c100c17308 */ /* 0x000e640000000800 */
[C---:B------:R-:W-:Y:S06]  /*6650*/  HMMA.16816.F32 R100, R4.reuse, R14, R100 ;  /* 0x0000000e0464723c */ /* 0x040fec0000001864 */
[----:B------:R-:W1:Y:S02]  /*6660*/  MUFU.EX2 R187, R187 ;  /* 0x000000bb00bb7308 */ /* 0x000e640000000800 */
[C---:B------:R-:W-:Y:S06]  /*6670*/  HMMA.16816.F32 R112, R4.reuse, R10, R112 ;  /* 0x0000000a0470723c */ /* 0x040fec0000001870 */
[----:B------:R-:W-:Y:S02]  /*6680*/  MUFU.EX2 R190, R190 ;  /* 0x000000be00be7308 */ /* 0x000fe40000000800 */
[----:B------:R-:W-:Y:S06]  /*6690*/  HMMA.16816.F32 R128, R4, R74, R128 ;  /* 0x0000004a0480723c */ /* 0x000fec0000001880 */
[----:B------:R-:W-:Y:S01]  /*66a0*/  MUFU.EX2 R195, R195 ;  /* 0x000000c300c37308 */ /* 0x000fe20000000800 */
[----:B----4-:R-:W-:-:S02]  /*66b0*/  F2FP.PACK_AB R4, R86, R45 ;  /* 0x0000002d5604723e */ /* 0x010fc400000000ff */
[----:B-----5:R-:W-:Y:S02]  /*66c0*/  F2FP.PACK_AB R5, R170, R169 ;  /* 0x000000a9aa05723e */ /* 0x020fe400000000ff */
[----:B------:R-:W-:Y:S02]  /*66d0*/  F2FP.PACK_AB R6, R87, R168 ;  /* 0x000000a85706723e */ /* 0x000fe400000000ff */
[----:B------:R-:W-:Y:S01]  /*66e0*/  F2FP.PACK_AB R7, R172, R171 ;  /* 0x000000abac07723e */ /* 0x000fe200000000ff */
[----:B------:R-:W-:Y:S06]  /*66f0*/  MUFU.EX2 R196, R196 ;  /* 0x000000c400c47308 */ /* 0x000fec0000000800 */
[C---:B------:R-:W-:Y:S02]  /*6700*/  HMMA.16816.F32 R160, R4.reuse, R68, R160 ;  /* 0x0000004404a0723c */ /* 0x040fe400000018a0 */
[----:B------:R-:W4:Y:S06]  /*6710*/  MUFU.EX2 R198, R198 ;  /* 0x000000c600c67308 */ /* 0x000f2c0000000800 */
[C---:B------:R-:W-:Y:S02]  /*6720*/  HMMA.16816.F32 R148, R4.reuse, R70, R148 ;  /* 0x000000460494723c */ /* 0x040fe40000001894 */
[----:B------:R-:W5:Y:S06]  /*6730*/  MUFU.EX2 R197, R197 ;  /* 0x000000c500c57308 */ /* 0x000f6c0000000800 */
[C---:B------:R-:W-:Y:S02]  /*6740*/  HMMA.16816.F32 R144, R4.reuse, R64, R144 ;  /* 0x000000400490723c */ /* 0x040fe40000001890 */
[----:B------:R-:W1:Y:S06]  /*6750*/  MUFU.EX2 R200, R200 ;  /* 0x000000c800c87308 */ /* 0x000e6c0000000800 */
[C---:B------:R-:W-:Y:S02]  /*6760*/  HMMA.16816.F32 R100, R4.reuse, R66, R100 ;  /* 0x000000420464723c */ /* 0x040fe40000001864 */
[----:B------:R-:W1:Y:S06]  /*6770*/  MUFU.EX2 R199, R199 ;  /* 0x000000c700c77308 */ /* 0x000e6c0000000800 */
[C---:B------:R-:W-:Y:S02]  /*6780*/  HMMA.16816.F32 R104, R4.reuse, R60, R104 ;  /* 0x0000003c0468723c */ /* 0x040fe40000001868 */
[----:B------:R-:W-:Y:S06]  /*6790*/  MUFU.EX2 R206, R206 ;  /* 0x000000ce00ce7308 */ /* 0x000fec0000000800 */
[C---:B------:R-:W-:Y:S02]  /*67a0*/  HMMA.16816.F32 R112, R4.reuse, R62, R112 ;  /* 0x0000003e0470723c */ /* 0x040fe40000001870 */
[----:B------:R-:W-:Y:S06]  /*67b0*/  MUFU.EX2 R204, R204 ;  /* 0x000000cc00cc7308 */ /* 0x000fec0000000800 */
[C---:B------:R-:W-:Y:S02]  /*67c0*/  HMMA.16816.F32 R116, R4.reuse, R56, R116 ;  /* 0x000000380474723c */ /* 0x040fe40000001874 */
[----:B------:R-:W-:Y:S06]  /*67d0*/  MUFU.EX2 R203, R203 ;  /* 0x000000cb00cb7308 */ /* 0x000fec0000000800 */
[----:B------:R-:W-:Y:S02]  /*67e0*/  HMMA.16816.F32 R128, R4, R58, R128 ;  /* 0x0000003a0480723c */ /* 0x000fe40000001880 */
[----:B------:R-:W-:Y:S05]  /*67f0*/  MUFU.EX2 R201, R201 ;  /* 0x000000c900c97308 */ /* 0x000fea0000000800 */
[----:B-1----:R-:W-:Y:S01]  /*6800*/  F2FP.PACK_AB R4, R184, R180 ;  /* 0x000000b4b804723e */ /* 0x002fe200000000ff */
[----:B------:R-:W-:Y:S01]  /*6810*/  FADD.FTZ R180, R180, R184 ;  /* 0x000000b8b4b47221 */ /* 0x000fe20000010000 */
[----:B--2---:R-:W-:-:S02]  /*6820*/  F2FP.PACK_AB R6, R188, R183 ;  /* 0x000000b7bc06723e */ /* 0x004fc400000000ff */
[----:B---3--:R-:W-:Y:S01]  /*6830*/  F2FP.PACK_AB R5, R192, R191 ;  /* 0x000000bfc005723e */ /* 0x008fe200000000ff */
[----:B------:R-:W-:Y:S01]  /*6840*/  FADD.FTZ R191, R191, R192 ;  /* 0x000000c0bfbf7221 */ /* 0x000fe20000010000 */
[----:B------:R-:W-:Y:S01]  /*6850*/  F2FP.PACK_AB R7, R193, R194 ;  /* 0x000000c2c107723e */ /* 0x000fe200000000ff */
[----:B------:R-:W-:Y:S02]  /*6860*/  FADD.FTZ R180, R183, R180 ;  /* 0x000000b4b7b47221 */ /* 0x000fe40000010000 */
[----:B------:R-:W-:Y:S02]  /*6870*/  FADD.FTZ R191, R194, R191 ;  /* 0x000000bfc2bf7221 */ /* 0x000fe40000010000 */
[----:B------:R-:W-:Y:S02]  /*6880*/  FADD.FTZ R180, R188, R180 ;  /* 0x000000b4bcb47221 */ /* 0x000fe40000010000 */
[----:B------:R-:W-:Y:S01]  /*6890*/  HMMA.16816.F32 R40, R4, R36, RZ ;  /* 0x000000240428723c */ /* 0x000fe200000018ff */
[----:B------:R-:W-:-:S02]  /*68a0*/  FADD.FTZ R191, R193, R191 ;  /* 0x000000bfc1bf7221 */ /* 0x000fc40000010000 */
[----:B------:R-:W-:Y:S02]  /*68b0*/  FADD.FTZ R180, R187, R180 ;  /* 0x000000b4bbb47221 */ /* 0x000fe40000010000 */
[----:B----4-:R-:W-:Y:S02]  /*68c0*/  FADD.FTZ R191, R198, R191 ;  /* 0x000000bfc6bf7221 */ /* 0x010fe40000010000 */
[----:B------:R-:W-:Y:S01]  /*68d0*/  FADD.FTZ R180, R190, R180 ;  /* 0x000000b4beb47221 */ /* 0x000fe20000010000 */
[----:B------:R-:W-:Y:S01]  /*68e0*/  HMMA.16816.F32 R36, R4, R38, RZ ;  /* 0x000000260424723c */ /* 0x000fe200000018ff */
[----:B-----5:R-:W-:Y:S02]  /*68f0*/  FADD.FTZ R191, R197, R191 ;  /* 0x000000bfc5bf7221 */ /* 0x020fe40000010000 */
[----:B------:R-:W-:Y:S02]  /*6900*/  FADD.FTZ R180, R195, R180 ;  /* 0x000000b4c3b47221 */ /* 0x000fe40000010000 */
[----:B------:R-:W-:-:S02]  /*6910*/  FADD.FTZ R191, R200, R191 ;  /* 0x000000bfc8bf7221 */ /* 0x000fc40000010000 */
[----:B------:R-:W-:Y:S01]  /*6920*/  FADD.FTZ R180, R196, R180 ;  /* 0x000000b4c4b47221 */ /* 0x000fe20000010000 */
[----:B------:R-:W-:Y:S01]  /*6930*/  HMMA.16816.F32 R32, R4, R28, RZ ;  /* 0x0000001c0420723c */ /* 0x000fe200000018ff */
[----:B------:R-:W-:-:S07]  /*6940*/  FADD.FTZ R191, R199, R191 ;  /* 0x000000bfc7bf7221 */ /* 0x000fce0000010000 */
[C---:B------:R-:W-:Y:S08]  /*6950*/  HMMA.16816.F32 R24, R4.reuse, R20, RZ ;  /* 0x000000140418723c */ /* 0x040ff000000018ff */
[C---:B------:R-:W-:Y:S08]  /*6960*/  HMMA.16816.F32 R52, R4.reuse, R16, RZ ;  /* 0x000000100434723c */ /* 0x040ff000000018ff */
[C---:B------:R-:W-:Y:S08]  /*6970*/  HMMA.16816.F32 R16, R4.reuse, R18, RZ ;  /* 0x000000120410723c */ /* 0x040ff000000018ff */
[C---:B------:R-:W-:Y:S08]  /*6980*/  HMMA.16816.F32 R28, R4.reuse, R30, RZ ;  /* 0x0000001e041c723c */ /* 0x040ff000000018ff */
[----:B------:R-:W-:Y:S07]  /*6990*/  HMMA.16816.F32 R20, R4, R22, RZ ;  /* 0x000000160414723c */ /* 0x000fee00000018ff */
[----:B------:R-:W-:-:S02]  /*69a0*/  F2FP.PACK_AB R4, R190, R187 ;  /* 0x000000bbbe04723e */ /* 0x000fc400000000ff */
[----:B------:R-:W-:Y:S02]  /*69b0*/  F2FP.PACK_AB R6, R196, R195 ;  /* 0x000000c3c406723e */ /* 0x000fe400000000ff */
[----:B------:R-:W-:Y:S02]  /*69c0*/  F2FP.PACK_AB R5, R197, R198 ;  /* 0x000000c6c505723e */ /* 0x000fe400000000ff */
[----:B------:R-:W-:-:S07]  /*69d0*/  F2FP.PACK_AB R7, R199, R200 ;  /* 0x000000c8c707723e */ /* 0x000fce00000000ff */
[C---:B------:R-:W-:Y:S07]  /*69e0*/  HMMA.16816.F32 R40, R4.reuse, R88, R40 ;  /* 0x000000580428723c */ /* 0x040fee0000001828 */
[----:B------:R-:W-:Y:S01]  /*69f0*/  FFMA.FTZ R89, R241, c[0x0][0x2d0], -R202 ;  /* 0x0000b400f1597a23 */ /* 0x000fe200000108ca */
[----:B------:R-:W-:Y:S01]  /*6a00*/  HMMA.16816.F32 R32, R4, R80, R32 ;  /* 0x000000500420723c */ /* 0x000fe20000001820 */
[----:B------:R-:W-:Y:S02]  /*6a10*/  FFMA.FTZ R88, R247, c[0x0][0x2d0], -R205 ;  /* 0x0000b400f7587a23 */ /* 0x000fe400000108cd */
[----:B------:R-:W-:-:S02]  /*6a20*/  FFMA.FTZ R241, R125, c[0x0][0x2d0], -R207 ;  /* 0x0000b4007df17a23 */ /* 0x000fc400000108cf */
[----:B------:R-:W-:Y:S02]  /*6a30*/  MUFU.EX2 R89, R89 ;  /* 0x0000005900597308 */ /* 0x000fe40000000800 */
[--C-:B------:R-:W-:Y:S01]  /*6a40*/  FFMA.FTZ R81, R240, c[0x0][0x2d0], -R202.reuse ;  /* 0x0000b400f0517a23 */ /* 0x100fe200000108ca */
[C---:B------:R-:W-:Y:S01]  /*6a50*/  HMMA.16816.F32 R24, R4.reuse, R76, R24 ;  /* 0x0000004c0418723c */ /* 0x040fe20000001818 */
[--C-:B------:R-:W-:Y:S02]  /*6a60*/  FFMA.FTZ R80, R246, c[0x0][0x2d0], -R205.reuse ;  /* 0x0000b400f6507a23 */ /* 0x100fe400000108cd */
[----:B------:R-:W-:Y:S02]  /*6a70*/  FFMA.FTZ R240, R133, c[0x0][0x2d0], -R202 ;  /* 0x0000b40085f07a23 */ /* 0x000fe400000108ca */
[----:B------:R-:W-:Y:S02]  /*6a80*/  MUFU.EX2 R81, R81 ;  /* 0x0000005100517308 */ /* 0x000fe40000000800 */
[--C-:B------:R-:W-:Y:S01]  /*6a90*/  FFMA.FTZ R77, R245, c[0x0][0x2d0], -R205.reuse ;  /* 0x0000b400f54d7a23 */ /* 0x100fe200000108cd */
[----:B------:R-:W-:Y:S01]  /*6aa0*/  HMMA.16816.F32 R36, R4, R90, R36 ;  /* 0x0000005a0424723c */ /* 0x000fe20000001824 */
[----:B------:R-:W-:-:S02]  /*6ab0*/  FFMA.FTZ R76, R244, c[0x0][0x2d0], -R205 ;  /* 0x0000b400f44c7a23 */ /* 0x000fc400000108cd */
[--C-:B------:R-:W-:Y:S02]  /*6ac0*/  FFMA.FTZ R244, R124, c[0x0][0x2d0], -R202.reuse ;  /* 0x0000b4007cf47a23 */ /* 0x100fe400000108ca */
[----:B------:R-:W1:Y:S01]  /*6ad0*/  MUFU.EX2 R88, R88 ;  /* 0x0000005800587308 */ /* 0x000e620000000800 */
[----:B------:R-:W-:Y:S02]  /*6ae0*/  FFMA.FTZ R245, R138, c[0x0][0x2d0], -R205 ;  /* 0x0000b4008af57a23 */ /* 0x000fe400000108cd */
[--C-:B------:R-:W-:Y:S01]  /*6af0*/  FFMA.FTZ R91, R243, c[0x0][0x2d0], -R202.reuse ;  /* 0x0000b400f35b7a23 */ /* 0x100fe200000108ca */
[----:B------:R-:W-:Y:S01]  /*6b00*/  HMMA.16816.F32 R52, R4, R92, R52 ;  /* 0x0000005c0434723c */ /* 0x000fe20000001834 */
[--C-:B------:R-:W-:Y:S02]  /*6b10*/  FFMA.FTZ R90, R242, c[0x0][0x2d0], -R202.reuse ;  /* 0x0000b400f25a7a23 */ /* 0x100fe400000108ca */
[----:B------:R-:W-:Y:S01]  /*6b20*/  FFMA.FTZ R242, R132, c[0x0][0x2d0], -R239 ;  /* 0x0000b40084f27a23 */ /* 0x000fe200000108ef */
[----:B------:R-:W2:Y:S01]  /*6b30*/  MUFU.EX2 R80, R80 ;  /* 0x0000005000507308 */ /* 0x000ea20000000800 */
[----:B------:R-:W-:-:S02]  /*6b40*/  FFMA.FTZ R243, R126, c[0x0][0x2d0], -R202 ;  /* 0x0000b4007ef37a23 */ /* 0x000fc400000108ca */
[--C-:B------:R-:W-:Y:S01]  /*6b50*/  FFMA.FTZ R92, R153, c[0x0][0x2d0], -R239.reuse ;  /* 0x0000b400995c7a23 */ /* 0x100fe200000108ef */
[----:B------:R-:W-:Y:S01]  /*6b60*/  HMMA.16816.F32 R16, R4, R94, R16 ;  /* 0x0000005e0410723c */ /* 0x000fe20000001810 */
[----:B------:R-:W-:-:S03]  /*6b70*/  FFMA.FTZ R93, R139, c[0x0][0x2d0], -R239 ;  /* 0x0000b4008b5d7a23 */ /* 0x000fc600000108ef */
[----:B------:R-:W-:Y:S01]  /*6b80*/  MUFU.EX2 R91, R91 ;  /* 0x0000005b005b7308 */ /* 0x000fe20000000800 */
[----:B-1----:R-:W-:Y:S02]  /*6b90*/  FADD.FTZ R191, R88, R191 ;  /* 0x000000bf58bf7221 */ /* 0x002fe40000010000 */
[--C-:B------:R-:W-:Y:S01]  /*6ba0*/  FFMA.FTZ R94, R211, c[0x0][0x2d0], -R207.reuse ;  /* 0x0000b400d35e7a23 */ /* 0x100fe200000108cf */
[C---:B------:R-:W-:Y:S01]  /*6bb0*/  HMMA.16816.F32 R28, R4.reuse, R82, R28 ;  /* 0x00000052041c723c */ /* 0x040fe2000000181c */
[--C-:B------:R-:W-:Y:S02]  /*6bc0*/  FFMA.FTZ R95, R155, c[0x0][0x2d0], -R207.reuse ;  /* 0x0000b4009b5f7a23 */ /* 0x100fe400000108cf */
[----:B------:R-:W-:Y:S01]  /*6bd0*/  FFMA.FTZ R211, R134, c[0x0][0x2d0], -R207 ;  /* 0x0000b40086d37a23 */ /* 0x000fe200000108cf */
[----:B------:R-:W1:Y:S01]  /*6be0*/  MUFU.EX2 R90, R90 ;  /* 0x0000005a005a7308 */ /* 0x000e620000000800 */
[----:B--2---:R-:W-:Y:S02]  /*6bf0*/  FADD.FTZ R191, R80, R191 ;  /* 0x000000bf50bf7221 */ /* 0x004fe40000010000 */
[--C-:B------:R-:W-:Y:S01]  /*6c00*/  FFMA.FTZ R82, R208, c[0x0][0x2d0], -R239.reuse ;  /* 0x0000b400d0527a23 */ /* 0x100fe200000108ef */
[----:B------:R-:W-:Y:S01]  /*6c10*/  HMMA.16816.F32 R20, R4, R78, R20 ;  /* 0x0000004e0414723c */ /* 0x000fe20000001814 */
[----:B------:R-:W-:-:S02]  /*6c20*/  FFMA.FTZ R83, R209, c[0x0][0x2d0], -R239 ;  /* 0x0000b400d1537a23 */ /* 0x000fc400000108ef */
[----:B------:R-:W-:Y:S01]  /*6c30*/  FFMA.FTZ R208, R152, c[0x0][0x2d0], -R207 ;  /* 0x0000b40098d07a23 */ /* 0x000fe200000108cf */
[----:B------:R-:W2:Y:S01]  /*6c40*/  MUFU.EX2 R77, R77 ;  /* 0x0000004d004d7308 */ /* 0x000ea20000000800 */
[--C-:B------:R-:W-:Y:S02]  /*6c50*/  FFMA.FTZ R209, R135, c[0x0][0x2d0], -R239.reuse ;  /* 0x0000b40087d17a23 */ /* 0x100fe400000108ef */
[----:B------:R-:W-:Y:S01]  /*6c60*/  F2FP.PACK_AB R6, R81, R89 ;  /* 0x000000595106723e */ /* 0x000fe200000000ff */
[----:B------:R-:W-:Y:S01]  /*6c70*/  FFMA.FTZ R79, R154, c[0x0][0x2d0], -R239 ;  /* 0x0000b4009a4f7a23 */ /* 0x000fe200000108ef */
[----:B------:R-:W-:Y:S01]  /*6c80*/  F2FP.PACK_AB R5, R80, R88 ;  /* 0x000000585005723e */ /* 0x000fe200000000ff */
[----:B------:R-:W-:Y:S01]  /*6c90*/  FFMA.FTZ R239, R127, c[0x0][0x2d0], -R207 ;  /* 0x0000b4007fef7a23 */ /* 0x000fe200000108cf */
[----:B------:R-:W-:Y:S01]  /*6ca0*/  LDSM.16.MT88.4 R152, [R225+0x2900] ;  /* 0x00290000e198783b */ /* 0x000fe20000004200 */
[----:B------:R-:W3:Y:S01]  /*6cb0*/  MUFU.EX2 R76, R76 ;  /* 0x0000004c004c7308 */ /* 0x000ee20000000800 */
[C---:B-1----:R-:W-:Y:S01]  /*6cc0*/  F2FP.PACK_AB R4, R90.reuse, R91 ;  /* 0x0000005b5a04723e */ /* 0x042fe200000000ff */
[----:B------:R-:W-:Y:S01]  /*6cd0*/  FADD.FTZ R180, R91, R180 ;  /* 0x000000b45bb47221 */ /* 0x000fe20000010000 */
[----:B------:R-:W-:Y:S03]  /*6ce0*/  LDSM.16.MT88.4 R132, [R219+0x2900] ;  /* 0x00290000db84783b */ /* 0x000fe60000004200 */
[----:B------:R-:W-:Y:S01]  /*6cf0*/  FADD.FTZ R180, R90, R180 ;  /* 0x000000b45ab47221 */ /* 0x000fe20000010000 */
[----:B------:R-:W-:Y:S01]  /*6d00*/  LDSM.16.MT88.4 R124, [R218+0x2900] ;  /* 0x00290000da7c783b */ /* 0x000fe20000004200 */
[----:B------:R-:W-:Y:S01]  /*6d10*/  MUFU.EX2 R82, R82 ;  /* 0x0000005200527308 */ /* 0x000fe20000000800 */
[----:B--2---:R-:W-:-:S02]  /*6d20*/  FADD.FTZ R191, R77, R191 ;  /* 0x000000bf4dbf7221 */ /* 0x004fc40000010000 */
[----:B------:R-:W-:-:S04]  /*6d30*/  FADD.FTZ R180, R89, R180 ;  /* 0x000000b459b47221 */ /* 0x000fc80000010000 */
[----:B------:R-:W-:Y:S01]  /*6d40*/  FADD.FTZ R180, R81, R180 ;  /* 0x000000b451b47221 */ /* 0x000fe20000010000 */
[C---:B---3--:R-:W-:Y:S01]  /*6d50*/  F2FP.PACK_AB R7, R76.reuse, R77 ;  /* 0x0000004d4c07723e */ /* 0x048fe200000000ff */
[----:B------:R-:W1:Y:S01]  /*6d60*/  MUFU.EX2 R83, R83 ;  /* 0x0000005300537308 */ /* 0x000e620000000800 */
[----:B------:R-:W-:-:S05]  /*6d70*/  FADD.FTZ R191, R76, R191 ;  /* 0x000000bf4cbf7221 */ /* 0x000fca0000010000 */
[C---:B------:R-:W-:Y:S02]  /*6d80*/  HMMA.16816.F32 R52, R4.reuse, R48, R52 ;  /* 0x000000300434723c */ /* 0x040fe40000001834 */
[----:B------:R2:W-:Y:S06]  /*6d90*/  MUFU.EX2 R78, R210 ;  /* 0x000000d2004e7308 */ /* 0x0005ec0000000800 */
[C---:B------:R-:W-:Y:S01]  /*6da0*/  HMMA.16816.F32 R48, R4.reuse, R50, R16 ;  /* 0x000000320430723c */ /* 0x040fe20000001810 */
[----:B------:R-:W3:Y:S01]  /*6db0*/  LDSM.16.MT88.4 R16, [R225+0x2100] ;  /* 0x00210000e110783b */ /* 0x000ee20000004200 */
[----:B------:R-:W-:Y:S06]  /*6dc0*/  MUFU.EX2 R79, R79 ;  /* 0x0000004f004f7308 */ /* 0x000fec0000000800 */
[----:B------:R-:W-:Y:S02]  /*6dd0*/  HMMA.16816.F32 R40, R4, R12, R40 ;  /* 0x0000000c0428723c */ /* 0x000fe40000001828 */
[----:B------:R-:W-:Y:S01]  /*6de0*/  MUFU.EX2 R94, R94 ;  /* 0x0000005e005e7308 */ /* 0x000fe20000000800 */
[----:B--2---:R-:W-:-:S02]  /*6df0*/  FFMA.FTZ R210, R137, c[0x0][0x2d0], -R207 ;  /* 0x0000b40089d27a23 */ /* 0x004fc400000108cf */
[----:B------:R-:W-:Y:S02]  /*6e00*/  FFMA.FTZ R207, R136, c[0x0][0x2d0], -R202 ;  /* 0x0000b40088cf7a23 */ /* 0x000fe400000108ca */
[----:B------:R-:W-:Y:S01]  /*6e10*/  LDSM.16.MT88.4 R136, [R220+0x2900] ;  /* 0x00290000dc88783b */ /* 0x000fe20000004200 */
[C---:B------:R-:W-:Y:S02]  /*6e20*/  HMMA.16816.F32 R36, R4.reuse, R14, R36 ;  /* 0x0000000e0424723c */ /* 0x040fe40000001824 */
[----:B------:R-:W2:Y:S01]  /*6e30*/  MUFU.EX2 R95, R95 ;  /* 0x0000005f005f7308 */ /* 0x000ea20000000800 */
[----:B------:R-:W4:Y:S05]  /*6e40*/  LDSM.16.MT88.4 R12, [R220+0x2100] ;  /* 0x00210000dc0c783b */ /* 0x000f2a0000004200 */
[C---:B------:R-:W-:Y:S02]  /*6e50*/  HMMA.16816.F32 R32, R4.reuse, R8, R32 ;  /* 0x000000080420723c */ /* 0x040fe40000001820 */
[----:B------:R-:W5:Y:S06]  /*6e60*/  MUFU.EX2 R208, R208 ;  /* 0x000000d000d07308 */ /* 0x000f6c0000000800 */
[C---:B------:R-:W-:Y:S01]  /*6e70*/  HMMA.16816.F32 R28, R4.reuse, R10, R28 ;  /* 0x0000000a041c723c */ /* 0x040fe2000000181c */
[----:B------:R-:W4:Y:S01]  /*6e80*/  LDSM.16.MT88.4 R8, [R219+0x2100] ;  /* 0x00210000db08783b */ /* 0x000f220000004200 */
[----:B------:R-:W-:Y:S06]  /*6e90*/  MUFU.EX2 R92, R92 ;  /* 0x0000005c005c7308 */ /* 0x000fec0000000800 */
[C---:B------:R-:W-:Y:S02]  /*6ea0*/  HMMA.16816.F32 R24, R4.reuse, R72, R24 ;  /* 0x000000480418723c */ /* 0x040fe40000001818 */
[----:B------:R-:W-:Y:S05]  /*6eb0*/  MUFU.EX2 R93, R93 ;  /* 0x0000005d005d7308 */ /* 0x000fea0000000800 */
[----:B-1----:R-:W-:Y:S01]  /*6ec0*/  F2FP.PACK_AB R72, R83, R82 ;  /* 0x000000525348723e */ /* 0x002fe200000000ff */
[----:B------:R-:W-:Y:S01]  /*6ed0*/  HMMA.16816.F32 R20, R4, R74, R20 ;  /* 0x0000004a0414723c */ /* 0x000fe20000001814 */
[----:B------:R-:W1:Y:S01]  /*6ee0*/  LDSM.16.MT88.4 R4, [R218+0x2100] ;  /* 0x00210000da04783b */ /* 0x000e620000004200 */
[----:B--2---:R-:W-:Y:S01]  /*6ef0*/  F2FP.PACK_AB R73, R95, R94 ;  /* 0x0000005e5f49723e */ /* 0x004fe200000000ff */
[----:B------:R-:W-:Y:S04]  /*6f00*/  MUFU.EX2 R209, R209 ;  /* 0x000000d100d17308 */ /* 0x000fe80000000800 */
[----:B------:R-:W-:-:S02]  /*6f10*/  F2FP.PACK_AB R74, R79, R78 ;  /* 0x0000004e4f4a723e */ /* 0x000fc400000000ff */
[----:B-----5:R-:W-:Y:S02]  /*6f20*/  F2FP.PACK_AB R75, R208, R206 ;  /* 0x000000ced04b723e */ /* 0x020fe400000000ff */
[----:B------:R-:W-:Y:S05]  /*6f30*/  MUFU.EX2 R242, R242 ;  /* 0x000000f200f27308 */ /* 0x000fea0000000800 */
[C---:B---3--:R-:W-:Y:S03]  /*6f40*/  HMMA.16816.F32 R160, R72.reuse, R16, R160 ;  /* 0x0000001048a0723c */ /* 0x048fe600000018a0 */
[----:B------:R-:W-:Y:S05]  /*6f50*/  MUFU.EX2 R210, R210 ;  /* 0x000000d200d27308 */ /* 0x000fea0000000800 */
[C---:B------:R-:W-:Y:S03]  /*6f60*/  HMMA.16816.F32 R148, R72.reuse, R18, R148 ;  /* 0x000000124894723c */ /* 0x040fe60000001894 */
[----:B------:R-:W-:Y:S05]  /*6f70*/  MUFU.EX2 R211, R211 ;  /* 0x000000d300d37308 */ /* 0x000fea0000000800 */
[C---:B----4-:R-:W-:Y:S03]  /*6f80*/  HMMA.16816.F32 R144, R72.reuse, R12, R144 ;  /* 0x0000000c4890723c */ /* 0x050fe60000001890 */
[----:B------:R-:W-:Y:S05]  /*6f90*/  MUFU.EX2 R239, R239 ;  /* 0x000000ef00ef7308 */ /* 0x000fea0000000800 */
[C---:B------:R-:W-:Y:S03]  /*6fa0*/  HMMA.16816.F32 R100, R72.reuse, R14, R100 ;  /* 0x0000000e4864723c */ /* 0x040fe60000001864 */
[----:B------:R-:W-:Y:S05]  /*6fb0*/  MUFU.EX2 R241, R241 ;  /* 0x000000f100f17308 */ /* 0x000fea0000000800 */
[C---:B------:R-:W-:Y:S03]  /*6fc0*/  HMMA.16816.F32 R104, R72.reuse, R8, R104 ;  /* 0x000000084868723c */ /* 0x040fe60000001868 */
[----:B------:R-:W2:Y:S05]  /*6fd0*/  MUFU.EX2 R207, R207 ;  /* 0x000000cf00cf7308 */ /* 0x000eaa0000000800 */
[C---:B------:R-:W-:Y:S03]  /*6fe0*/  HMMA.16816.F32 R112, R72.reuse, R10, R112 ;  /* 0x0000000a4870723c */ /* 0x040fe60000001870 */
[----:B------:R-:W3:Y:S05]  /*6ff0*/  MUFU.EX2 R240, R240 ;  /* 0x000000f000f07308 */ /* 0x000eea0000000800 */
[----:B-1----:R-:W-:Y:S03]  /*7000*/  HMMA.16816.F32 R116, R72, R4, R116 ;  /* 0x000000044874723c */ /* 0x002fe60000001874 */
[----:B------:R-:W1:Y:S01]  /*7010*/  MUFU.EX2 R243, R243 ;  /* 0x000000f300f37308 */ /* 0x000e620000000800 */
[----:B--2---:R-:W-:-:S04]  /*7020*/  FADD.FTZ R180, R207, R180 ;  /* 0x000000b4cfb47221 */ /* 0x004fc80000010000 */
[----:B------:R-:W-:Y:S03]  /*7030*/  HMMA.16816.F32 R128, R72, R6, R128 ;  /* 0x000000064880723c */ /* 0x000fe60000001880 */
[----:B------:R-:W2:Y:S01]  /*7040*/  MUFU.EX2 R244, R244 ;  /* 0x000000f400f47308 */ /* 0x000ea20000000800 */
[----:B---3--:R-:W-:-:S03]  /*7050*/  FADD.FTZ R180, R240, R180 ;  /* 0x000000b4f0b47221 */ /* 0x008fc60000010000 */
[----:B------:R-:W-:Y:S02]  /*7060*/  F2FP.PACK_AB R72, R93, R92 ;  /* 0x0000005c5d48723e */ /* 0x000fe400000000ff */
[----:B------:R-:W-:Y:S02]  /*7070*/  F2FP.PACK_AB R73, R211, R210 ;  /* 0x000000d2d349723e */ /* 0x000fe400000000ff */
[----:B------:R-:W3:Y:S01]  /*7080*/  MUFU.EX2 R245, R245 ;  /* 0x000000f500f57308 */ /* 0x000ee20000000800 */
[----:B------:R-:W-:Y:S01]  /*7090*/  F2FP.PACK_AB R74, R242, R209 ;  /* 0x000000d1f24a723e */ /* 0x000fe200000000ff */
[----:B-1----:R-:W-:Y:S01]  /*70a0*/  FADD.FTZ R180, R243, R180 ;  /* 0x000000b4f3b47221 */ /* 0x002fe20000010000 */
[----:B------:R-:W-:-:S03]  /*70b0*/  F2FP.PACK_AB R75, R241, R239 ;  /* 0x000000eff14b723e */ /* 0x000fc600000000ff */
[----:B--2---:R-:W-:-:S04]  /*70c0*/  FADD.FTZ R180, R244, R180 ;  /* 0x000000b4f4b47221 */ /* 0x004fc80000010000 */
[----:B------:R-:W-:Y:S01]  /*70d0*/  HMMA.16816.F32 R160, R72, R152, R160 ;  /* 0x0000009848a0723c */ /* 0x000fe200000018a0 */
[----:B---3--:R-:W-:-:S07]  /*70e0*/  FADD.FTZ R191, R245, R191 ;  /* 0x000000bff5bf7221 */ /* 0x008fce0000010000 */
[----:B------:R-:W-:Y:S01]  /*70f0*/  HMMA.16816.F32 R148, R72, R154, R148 ;  /* 0x0000009a4894723c */ /* 0x000fe20000001894 */
[----:B------:R-:W-:-:S04]  /*7100*/  FADD.FTZ R191, R204, R191 ;  /* 0x000000bfccbf7221 */ /* 0x000fc80000010000 */
[----:B------:R-:W-:-:S03]  /*7110*/  FADD.FTZ R191, R203, R191 ;  /* 0x000000bfcbbf7221 */ /* 0x000fc60000010000 */
[----:B------:R-:W-:Y:S01]  /*7120*/  HMMA.16816.F32 R144, R72, R136, R144 ;  /* 0x000000884890723c */ /* 0x000fe20000001890 */
[----:B------:R-:W-:-:S07]  /*7130*/  FADD.FTZ R191, R201, R191 ;  /* 0x000000bfc9bf7221 */ /* 0x000fce0000010000 */
[C---:B------:R-:W-:Y:S08]  /*7140*/  HMMA.16816.F32 R100, R72.reuse, R138, R100 ;  /* 0x0000008a4864723c */ /* 0x040ff00000001864 */
[C---:B------:R-:W-:Y:S08]  /*7150*/  HMMA.16816.F32 R104, R72.reuse, R132, R104 ;  /* 0x000000844868723c */ /* 0x040ff00000001868 */
[C---:B------:R-:W-:Y:S08]  /*7160*/  HMMA.16816.F32 R112, R72.reuse, R134, R112 ;  /* 0x000000864870723c */ /* 0x040ff00000001870 */
[C---:B------:R-:W-:Y:S08]  /*7170*/  HMMA.16816.F32 R116, R72.reuse, R124, R116 ;  /* 0x0000007c4874723c */ /* 0x040ff00000001874 */
[----:B------:R-:W-:Y:S07]  /*7180*/  HMMA.16816.F32 R128, R72, R126, R128 ;  /* 0x0000007e4880723c */ /* 0x000fee0000001880 */
[----:B------:R-:W-:-:S02]  /*7190*/  F2FP.PACK_AB R72, R240, R207 ;  /* 0x000000cff048723e */ /* 0x000fc400000000ff */
[----:B------:R-:W-:Y:S01]  /*71a0*/  F2FP.PACK_AB R74, R244, R243 ;  /* 0x000000f3f44a723e */ /* 0x000fe200000000ff */
[----:B------:R-:W-:Y:S01]  /*71b0*/  IMAD.U32 R243, RZ, RZ, UR6 ;  /* 0x00000006fff37e24 */ /* 0x000fe2000f8e00ff */
[----:B------:R-:W-:Y:S02]  /*71c0*/  F2FP.PACK_AB R73, R204, R245 ;  /* 0x000000f5cc49723e */ /* 0x000fe400000000ff */
[----:B------:R-:W-:-:S07]  /*71d0*/  F2FP.PACK_AB R75, R201, R203 ;  /* 0x000000cbc94b723e */ /* 0x000fce00000000ff */
[C---:B------:R-:W-:Y:S07]  /*71e0*/  HMMA.16816.F32 R52, R72.reuse, R68, R52 ;  /* 0x000000444834723c */ /* 0x040fee0000001834 */
[--C-:B------:R-:W-:Y:S01]  /*71f0*/  FFMA.FTZ R68, R179, c[0x0][0x2d0], -R205.reuse ;  /* 0x0000b400b3447a23 */ /* 0x100fe200000108cd */
[----:B------:R-:W-:Y:S01]  /*7200*/  HMMA.16816.F32 R36, R72, R66, R36 ;  /* 0x000000424824723c */ /* 0x000fe20000001824 */
[----:B------:R-:W-:-:S04]  /*7210*/  FFMA.FTZ R69, R189, c[0x0][0x2d0], -R205 ;  /* 0x0000b400bd457a23 */ /* 0x000fc800000108cd */
[----:B------:R-:W-:Y:S02]  /*7220*/  MUFU.EX2 R68, R68 ;  /* 0x0000004400447308 */ /* 0x000fe40000000800 */
[--C-:B------:R-:W-:Y:S01]  /*7230*/  FFMA.FTZ R66, R177, c[0x0][0x2d0], -R205.reuse ;  /* 0x0000b400b1427a23 */ /* 0x100fe200000108cd */
[----:B------:R-:W-:Y:S01]  /*7240*/  HMMA.16816.F32 R32, R72, R60, R32 ;  /* 0x0000003c4820723c */ /* 0x000fe20000001820 */
[----:B------:R-:W-:-:S04]  /*7250*/  FFMA.FTZ R67, R178, c[0x0][0x2d0], -R205 ;  /* 0x0000b400b2437a23 */ /* 0x000fc800000108cd */
[----:B------:R-:W1:Y:S02]  /*7260*/  MUFU.EX2 R66, R66 ;  /* 0x0000004200427308 */ /* 0x000e640000000800 */
[--C-:B------:R-:W-:Y:S01]  /*7270*/  FFMA.FTZ R60, R156, c[0x0][0x2d0], -R202.reuse ;  /* 0x0000b4009c3c7a23 */ /* 0x100fe200000108ca */
[----:B------:R-:W-:Y:S01]  /*7280*/  HMMA.16816.F32 R28, R72, R62, R28 ;  /* 0x0000003e481c723c */ /* 0x000fe2000000181c */
[----:B------:R-:W-:-:S04]  /*7290*/  FFMA.FTZ R61, R157, c[0x0][0x2d0], -R202 ;  /* 0x0000b4009d3d7a23 */ /* 0x000fc800000108ca */
[----:B------:R-:W2:Y:S02]  /*72a0*/  MUFU.EX2 R60, R60 ;  /* 0x0000003c003c7308 */ /* 0x000ea40000000800 */
[--C-:B------:R-:W-:Y:S01]  /*72b0*/  FFMA.FTZ R62, R159, c[0x0][0x2d0], -R202.reuse ;  /* 0x0000b4009f3e7a23 */ /* 0x100fe200000108ca */
[----:B------:R-:W-:Y:S01]  /*72c0*/  HMMA.16816.F32 R24, R72, R56, R24 ;  /* 0x000000384818723c */ /* 0x000fe20000001818 */
[----:B------:R-:W-:-:S04]  /*72d0*/  FFMA.FTZ R63, R174, c[0x0][0x2d0], -R202 ;  /* 0x0000b400ae3f7a23 */ /* 0x000fc800000108ca */
[----:B------:R-:W3:Y:S01]  /*72e0*/  MUFU.EX2 R61, R61 ;  /* 0x0000003d003d7308 */ /* 0x000ee20000000800 */
[----:B-1----:R-:W-:Y:S02]  /*72f0*/  FADD.FTZ R191, R66, R191 ;  /* 0x000000bf42bf7221 */ /* 0x002fe40000010000 */
[C---:B------:R-:W-:Y:S05]  /*7300*/  HMMA.16816.F32 R20, R72.reuse, R58, R20 ;  /* 0x0000003a4814723c */ /* 0x040fea0000001814 */
[----:B------:R-:W-:Y:S01]  /*7310*/  MUFU.EX2 R62, R62 ;  /* 0x0000003e003e7308 */ /* 0x000fe20000000800 */
[----:B--2---:R-:W-:Y:S02]  /*7320*/  FADD.FTZ R180, R60, R180 ;  /* 0x000000b43cb47221 */ /* 0x004fe40000010000 */
[C---:B------:R-:W-:Y:S05]  /*7330*/  HMMA.16816.F32 R40, R72.reuse, R64, R40 ;  /* 0x000000404828723c */ /* 0x040fea0000001828 */
[----:B------:R-:W1:Y:S01]  /*7340*/  MUFU.EX2 R63, R63 ;  /* 0x0000003f003f7308 */ /* 0x000e620000000800 */
[----:B---3--:R-:W-:Y:S01]  /*7350*/  F2FP.PACK_AB R56, R61, R60 ;  /* 0x0000003c3d38723e */ /* 0x008fe200000000ff */
[--C-:B------:R-:W-:Y:S01]  /*7360*/  FFMA.FTZ R64, R175, c[0x0][0x2d0], -R202.reuse ;  /* 0x0000b400af407a23 */ /* 0x100fe200000108ca */
[----:B------:R-:W-:Y:S01]  /*7370*/  HMMA.16816.F32 R48, R72, R70, R48 ;  /* 0x000000464830723c */ /* 0x000fe20000001830 */
[----:B------:R-:W-:-:S02]  /*7380*/  FFMA.FTZ R65, R176, c[0x0][0x2d0], -R202 ;  /* 0x0000b400b0417a23 */ /* 0x000fc400000108ca */
[----:B------:R-:W-:Y:S02]  /*7390*/  FADD.FTZ R180, R61, R180 ;  /* 0x000000b43db47221 */ /* 0x000fe40000010000 */
[----:B------:R-:W2:Y:S02]  /*73a0*/  MUFU.EX2 R67, R67 ;  /* 0x0000004300437308 */ /* 0x000ea40000000800 */
[----:B------:R-:W-:Y:S02]  /*73b0*/  FFMA.FTZ R72, R186, c[0x0][0x2d0], -R205 ;  /* 0x0000b400ba487a23 */ /* 0x000fe400000108cd */
[--C-:B------:R-:W-:Y:S02]  /*73c0*/  FFMA.FTZ R70, R158, c[0x0][0x2d0], -R202.reuse ;  /* 0x0000b4009e467a23 */ /* 0x100fe400000108ca */
[----:B------:R-:W-:Y:S02]  /*73d0*/  FFMA.FTZ R71, R173, c[0x0][0x2d0], -R202 ;  /* 0x0000b400ad477a23 */ /* 0x000fe400000108ca */
[----:B------:R-:W3:Y:S01]  /*73e0*/  MUFU.EX2 R69, R69 ;  /* 0x0000004500457308 */ /* 0x000ee20000000800 */
[----:B-1----:R-:W-:Y:S01]  /*73f0*/  F2FP.PACK_AB R58, R63, R62 ;  /* 0x0000003e3f3a723e */ /* 0x002fe200000000ff */
[----:B------:R-:W-:-:S04]  /*7400*/  FADD.FTZ R180, R62, R180 ;  /* 0x000000b43eb47221 */ /* 0x000fc80000010000 */
[----:B------:R-:W-:Y:S01]  /*7410*/  FADD.FTZ R180, R63, R180 ;  /* 0x000000b43fb47221 */ /* 0x000fe20000010000 */
[C---:B--2---:R-:W-:Y:S01]  /*7420*/  F2FP.PACK_AB R57, R67.reuse, R66 ;  /* 0x000000424339723e */ /* 0x044fe200000000ff */
[----:B------:R-:W1:Y:S01]  /*7430*/  MUFU.EX2 R64, R64 ;  /* 0x0000004000407308 */ /* 0x000e620000000800 */
[----:B------:R-:W-:-:S04]  /*7440*/  FADD.FTZ R191, R67, R191 ;  /* 0x000000bf43bf7221 */ /* 0x000fc80000010000 */
[----:B------:R-:W-:Y:S01]  /*7450*/  FADD.FTZ R191, R68, R191 ;  /* 0x000000bf44bf7221 */ /* 0x000fe20000010000 */
[C---:B---3--:R-:W-:Y:S02]  /*7460*/  F2FP.PACK_AB R59, R69.reuse, R68 ;  /* 0x00000044453b723e */ /* 0x048fe400000000ff */
[----:B------:R-:W-:Y:S01]  /*7470*/  MUFU.EX2 R72, R72 ;  /* 0x0000004800487308 */ /* 0x000fe20000000800 */
[----:B------:R-:W-:-:S04]  /*7480*/  FADD.FTZ R191, R69, R191 ;  /* 0x000000bf45bf7221 */ /* 0x000fc80000010000 */
[----:B------:R-:W-:Y:S03]  /*7490*/  HMMA.16816.F32 R32, R56, R8, R32 ;  /* 0x000000083820723c */ /* 0x000fe60000001820 */
[----:B------:R-:W2:Y:S01]  /*74a0*/  MUFU.EX2 R65, R65 ;  /* 0x0000004100417308 */ /* 0x000ea20000000800 */
[----:B-1----:R-:W-:-:S03]  /*74b0*/  FADD.FTZ R180, R64, R180 ;  /* 0x000000b440b47221 */ /* 0x002fc60000010000 */
[----:B------:R-:W-:Y:S01]  /*74c0*/  FADD.FTZ R8, R141, R140 ;  /* 0x0000008c8d087221 */ /* 0x000fe20000010000 */
[C---:B------:R-:W-:Y:S01]  /*74d0*/  HMMA.16816.F32 R52, R56.reuse, R16, R52 ;  /* 0x000000103834723c */ /* 0x040fe20000001834 */
[----:B------:R-:W-:Y:S02]  /*74e0*/  FADD.FTZ R9, R142, R143 ;  /* 0x0000008f8e097221 */ /* 0x000fe40000010000 */
[----:B------:R-:W-:Y:S01]  /*74f0*/  MUFU.EX2 R70, R70 ;  /* 0x0000004600467308 */ /* 0x000fe20000000800 */
[----:B------:R-:W-:Y:S02]  /*7500*/  FADD.FTZ R8, R109, R8 ;  /* 0x000000086d087221 */ /* 0x000fe40000010000 */
[----:B------:R-:W-:Y:S02]  /*7510*/  FADD.FTZ R9, R108, R9 ;  /* 0x000000096c097221 */ /* 0x000fe40000010000 */
[----:B------:R-:W-:Y:S01]  /*7520*/  FADD.FTZ R8, R110, R8 ;  /* 0x000000086e087221 */ /* 0x000fe20000010000 */
[----:B------:R-:W-:Y:S01]  /*7530*/  HMMA.16816.F32 R40, R56, R12, R40 ;  /* 0x0000000c3828723c */ /* 0x000fe20000001828 */
[----:B------:R-:W-:Y:S01]  /*7540*/  FADD.FTZ R9, R167, R9 ;  /* 0x00000009a7097221 */ /* 0x000fe20000010000 */
[----:B------:R-:W1:Y:S01]  /*7550*/  MUFU.EX2 R71, R71 ;  /* 0x0000004700477308 */ /* 0x000e620000000800 */
[----:B------:R-:W-:-:S02]  /*7560*/  FADD.FTZ R8, R165, R8 ;  /* 0x00000008a5087221 */ /* 0x000fc40000010000 */
[----:B------:R-:W-:Y:S02]  /*7570*/  FADD.FTZ R9, R111, R9 ;  /* 0x000000096f097221 */ /* 0x000fe40000010000 */
[----:B------:R-:W-:Y:S01]  /*7580*/  FADD.FTZ R8, R164, R8 ;  /* 0x00000008a4087221 */ /* 0x000fe20000010000 */
[C---:B------:R-:W-:Y:S01]  /*7590*/  HMMA.16816.F32 R24, R56.reuse, R4, R24 ;  /* 0x000000043818723c */ /* 0x040fe20000001818 */
[----:B------:R-:W-:Y:S01]  /*75a0*/  FADD.FTZ R9, R120, R9 ;  /* 0x0000000978097221 */ /* 0x000fe20000010000 */
[----:B------:R-:W-:Y:S01]  /*75b0*/  MUFU.EX2 R12, R185 ;  /* 0x000000b9000c7308 */ /* 0x000fe20000000800 */
[----:B------:R-:W-:Y:S02]  /*75c0*/  FADD.FTZ R8, R122, R8 ;  /* 0x000000087a087221 */ /* 0x000fe40000010000 */
[----:B------:R-:W-:Y:S02]  /*75d0*/  FADD.FTZ R9, R123, R9 ;  /* 0x000000097b097221 */ /* 0x000fe40000010000 */
[----:B------:R-:W-:Y:S01]  /*75e0*/  FADD.FTZ R8, R121, R8 ;  /* 0x0000000879087221 */ /* 0x000fe20000010000 */
[----:B------:R-:W-:Y:S01]  /*75f0*/  HMMA.16816.F32 R48, R56, R18, R48 ;  /* 0x000000123830723c */ /* 0x000fe20000001830 */
[----:B------:R-:W-:Y:S01]  /*7600*/  FADD.FTZ R9, R99, R9 ;  /* 0x0000000963097221 */ /* 0x000fe20000010000 */
[----:B--2---:R-:W-:Y:S01]  /*7610*/  F2FP.PACK_AB R4, R65, R64 ;  /* 0x000000404104723e */ /* 0x004fe200000000ff */
        /* <DEDUP_REMOVED lines=16> */
[----:B------:R-:W-:-:S02]  /*7720*/  FFMA.FTZ R16, R181, c[0x0][0x2d0], -R205 ;  /* 0x0000b400b5107a23 */ /* 0x000fc400000108cd */
[----:B------:R-:W-:Y:S01]  /*7730*/  FFMA.FTZ R17, R182, c[0x0][0x2d0], -R205 ;  /* 0x0000b400b6117a23 */ /* 0x000fe200000108cd */
[----:B-1----:R-:W-:Y:S01]  /*7740*/  F2FP.PACK_AB R6, R71, R70 ;  /* 0x000000464706723e */ /* 0x002fe200000000ff */
[----:B------:R-:W-:Y:S02]  /*7750*/  FADD.FTZ R9, R87, R9 ;  /* 0x0000000957097221 */ /* 0x000fe40000010000 */
[----:B------:R-:W-:Y:S01]  /*7760*/  FADD.FTZ R8, R172, R8 ;  /* 0x00000008ac087221 */ /* 0x000fe20000010000 */
[----:B------:R-:W1:Y:S01]  /*7770*/  MUFU.EX2 R16, R16 ;  /* 0x0000001000107308 */ /* 0x000e620000000800 */
[----:B------:R-:W-:Y:S02]  /*7780*/  FADD.FTZ R9, R82, R9 ;  /* 0x0000000952097221 */ /* 0x000fe40000010000 */
[----:B------:R-:W-:Y:S02]  /*7790*/  FADD.FTZ R8, R94, R8 ;  /* 0x000000085e087221 */ /* 0x000fe40000010000 */
[----:B------:R-:W-:-:S02]  /*77a0*/  FADD.FTZ R9, R83, R9 ;  /* 0x0000000953097221 */ /* 0x000fc40000010000 */
[----:B------:R-:W-:Y:S01]  /*77b0*/  FADD.FTZ R8, R95, R8 ;  /* 0x000000085f087221 */ /* 0x000fe20000010000 */
[----:B------:R-:W2:Y:S01]  /*77c0*/  MUFU.EX2 R17, R17 ;  /* 0x0000001100117308 */ /* 0x000ea20000000800 */
[----:B------:R-:W-:Y:S02]  /*77d0*/  FADD.FTZ R9, R78, R9 ;  /* 0x000000094e097221 */ /* 0x000fe40000010000 */
[----:B------:R-:W-:Y:S02]  /*77e0*/  FADD.FTZ R8, R206, R8 ;  /* 0x00000008ce087221 */ /* 0x000fe40000010000 */
[----:B------:R-:W-:Y:S02]  /*77f0*/  FADD.FTZ R9, R79, R9 ;  /* 0x000000094f097221 */ /* 0x000fe40000010000 */
[----:B------:R-:W-:Y:S01]  /*7800*/  FADD.FTZ R8, R208, R8 ;  /* 0x00000008d0087221 */ /* 0x000fe20000010000 */
[----:B-1----:R-:W-:Y:S01]  /*7810*/  F2FP.PACK_AB R5, R16, R72 ;  /* 0x000000481005723e */ /* 0x002fe200000000ff */
[----:B------:R-:W-:-:S02]  /*7820*/  FADD.FTZ R9, R92, R9 ;  /* 0x000000095c097221 */ /* 0x000fc40000010000 */
[----:B------:R-:W-:Y:S02]  /*7830*/  FADD.FTZ R8, R210, R8 ;  /* 0x00000008d2087221 */ /* 0x000fe40000010000 */
[----:B------:R-:W-:Y:S02]  /*7840*/  FADD.FTZ R191, R72, R191 ;  /* 0x000000bf48bf7221 */ /* 0x000fe40000010000 */
[----:B------:R-:W-:Y:S01]  /*7850*/  FADD.FTZ R9, R93, R9 ;  /* 0x000000095d097221 */ /* 0x000fe20000010000 */
[----:B--2---:R-:W-:Y:S01]  /*7860*/  F2FP.PACK_AB R7, R12, R17 ;  /* 0x000000110c07723e */ /* 0x004fe200000000ff */
[----:B------:R-:W-:Y:S02]  /*7870*/  FADD.FTZ R8, R211, R8 ;  /* 0x00000008d3087221 */ /* 0x000fe40000010000 */
[----:B------:R-:W-:Y:S02]  /*7880*/  FADD.FTZ R180, R65, R180 ;  /* 0x000000b441b47221 */ /* 0x000fe40000010000 */
[----:B------:R-:W-:-:S02]  /*7890*/  FADD.FTZ R191, R16, R191 ;  /* 0x000000bf10bf7221 */ /* 0x000fc40000010000 */
[C---:B------:R-:W-:Y:S01]  /*78a0*/  HMMA.16816.F32 R156, R4.reuse, R152, R52 ;  /* 0x00000098049c723c */ /* 0x040fe20000001834 */
[----:B------:R-:W-:Y:S02]  /*78b0*/  FADD.FTZ R9, R209, R9 ;  /* 0x00000009d1097221 */ /* 0x000fe40000010000 */
[----:B------:R-:W-:Y:S02]  /*78c0*/  FADD.FTZ R8, R239, R8 ;  /* 0x00000008ef087221 */ /* 0x000fe40000010000 */
[----:B------:R-:W-:Y:S02]  /*78d0*/  FADD.FTZ R180, R70, R180 ;  /* 0x000000b446b47221 */ /* 0x000fe40000010000 */
[----:B------:R-:W-:Y:S01]  /*78e0*/  FADD.FTZ R17, R17, R191 ;  /* 0x000000bf11117221 */ /* 0x000fe20000010000 */
[----:B------:R-:W-:Y:S01]  /*78f0*/  HMMA.16816.F32 R140, R4, R136, R40 ;  /* 0x00000088048c723c */ /* 0x000fe20000001828 */
[----:B------:R-:W-:Y:S02]  /*7900*/  FADD.FTZ R242, R242, R9 ;  /* 0x00000009f2f27221 */ /* 0x000fe40000010000 */
[----:B------:R-:W-:-:S02]  /*7910*/  FADD.FTZ R241, R241, R8 ;  /* 0x00000008f1f17221 */ /* 0x000fc40000010000 */
[----:B------:R-:W-:Y:S02]  /*7920*/  FADD.FTZ R240, R71, R180 ;  /* 0x000000b447f07221 */ /* 0x000fe40000010000 */
[----:B------:R-:W-:Y:S01]  /*7930*/  FADD.FTZ R239, R12, R17 ;  /* 0x000000110cef7221 */ /* 0x000fe20000010000 */
[C---:B------:R-:W-:Y:S08]  /*7940*/  HMMA.16816.F32 R108, R4.reuse, R132, R32 ;  /* 0x00000084046c723c */ /* 0x040ff00000001820 */
[C---:B------:R-:W-:Y:S08]  /*7950*/  HMMA.16816.F32 R120, R4.reuse, R124, R24 ;  /* 0x0000007c0478723c */ /* 0x040ff00000001818 */
[C---:B------:R-:W-:Y:S08]  /*7960*/  HMMA.16816.F32 R152, R4.reuse, R154, R48 ;  /* 0x0000009a0498723c */ /* 0x040ff00000001830 */
[C---:B------:R-:W-:Y:S08]  /*7970*/  HMMA.16816.F32 R136, R4.reuse, R138, R36 ;  /* 0x0000008a0488723c */ /* 0x040ff00000001824 */
[C---:B------:R-:W-:Y:S08]  /*7980*/  HMMA.16816.F32 R132, R4.reuse, R134, R28 ;  /* 0x000000860484723c */ /* 0x040ff0000000181c */
[----:B------:R-:W-:Y:S01]  /*7990*/  HMMA.16816.F32 R124, R4, R126, R20 ;  /* 0x0000007e047c723c */ /* 0x000fe20000001814 */
[----:B------:R-:W-:Y:S07]  /*79a0*/  @P0 BRA `(.L_x_965) ;  /* 0x0000015000000947 */ /* 0x000fee0003800000 */
[----:B------:R-:W-:Y:S01]  /*79b0*/  ISETP.LT.AND P0, PT, RZ, UR14, PT ;  /* 0x0000000eff007c0c */ /* 0x000fe2000bf01270 */
        /* <DEDUP_REMOVED lines=11> */
.L_x_966:
[----:B------:R-:W-:Y:S02]  /*7a70*/  UISETP.NE.AND UP3, UPT, UR6, 0x1, UPT ;  /* 0x000000010600788c */ /* 0x000fe4000bf65270 */
[----:B------:R-:W-:Y:S02]  /*7a80*/  ULDC.64 UR14, c[0x0][0x330] ;  /* 0x0000cc00000e7ab9 */ /* 0x000fe40000000a00 */
[----:B------:R-:W-:-:S07]  /*7a90*/  UIMAD.WIDE.U32 UR18, UR16, UR14, URZ ;  /* 0x0000000e101272a5 */ /* 0x000fce000f8e003f */
[----:B------:R-:W-:Y:S02]  /*7aa0*/  @UP3 UMOV UR17, UR19 ;  /* 0x0000001300113c82 */ /* 0x000fe40008000000 */
[----:B------:R-:W-:Y:S02]  /*7ab0*/  @UP3 USHF.R.U32.HI UR16, URZ, UR15, UR17 ;  /* 0x0000000f3f103299 */ /* 0x000fe40008011611 */
.L_x_967:
[----:B------:R-:W-:Y:S02]  /*7ac0*/  ULDC UR14, c[0x0][0x32c] ;  /* 0x0000cb00000e7ab9 */ /* 0x000fe40000000800 */
[----:B------:R-:W-:-:S04]  /*7ad0*/  UIMAD UR14, UR16, UR6, UR14 ;  /* 0x00000006100e72a4 */ /* 0x000fc8000f8e020e */
[----:B------:R-:W-:-:S04]  /*7ae0*/  UISETP.LT.AND UP3, UPT, UR13, UR14, UPT ;  /* 0x0000000e0d00728c */ /* 0x000fc8000bf61270 */
[----:B------:R-:W-:-:S04]  /*7af0*/  USEL UR13, UR13, UR14, UP3 ;  /* 0x0000000e0d0d7287 */ /* 0x000fc80009800000 */
.L_x_965:
[----:B------:R-:W-:-:S07]  /*7b00*/  UIMAD.WIDE UR14, UR13, 0x2aaaaaab, URZ ;  /* 0x2aaaaaab0d0e78a5 */ /* 0x000fce000f8e023f */
        /* <DEDUP_REMOVED lines=11> */
.L_x_987:
[----:B------:R-:W-:Y:S04]  /*7bc0*/  DEPBAR.LE SB0, 0x0 ;  /* 0x000080000000791a */ /* 0x000fe80000000000 */
[----:B------:R-:W-:Y:S01]  /*7bd0*/  BAR.SYNC.DEFER_BLOCKING 0x0 ;  /* 0x0000000000007b1d */ /* 0x000fe20000010000 */
[----:B------:R-:W-:Y:S05]  /*7be0*/  ISETP.LT.AND P0, PT, R243, UR5, PT ;  /* 0x00000005f3007c0c */ /* 0x000fea000bf01270 */
[----:B------:R1:W2:Y:S04]  /*7bf0*/  LDSM.16.M88.4 R96, [R228+0x6100] ;  /* 0x00610000e460783b */ /* 0x0002a80000000200 */
        /* <DEDUP_REMOVED lines=16> */
[----:B--234-:R-:W-:Y:S01]  /*7d00*/  SHF.R.S32.HI R4, RZ, 0x1f, R231 ;  /* 0x0000001fff047819 */ /* 0x01cfe200000114e7 */
[C---:B------:R-:W-:Y:S01]  /*7d10*/  IMAD.WIDE.U32 R2, R231.reuse, c[0x0][0x208], RZ ;  /* 0x00008200e7027a25 */ /* 0x040fe200078e00ff */
        /* <DEDUP_REMOVED lines=11> */
[----:B------:R-:W2:Y:S04]  /*7dd0*/  SHFL.IDX PT, R12, R20, RZ, 0x181f ;  /* 0x00181fff140c7589 */ /* 0x000ea800000e0000 */
[----:B------:R-:W3:Y:S04]  /*7de0*/  SHFL.IDX PT, R11, R14, RZ, 0x181f ;  /* 0x00181fff0e0b7589 */ /* 0x000ee800000e0000 */
[----:B------:R-:W4:Y:S04]  /*7df0*/  SHFL.IDX PT, R9, R20, 0x1, 0x181f ;  /* 0x00381f0014097f89 */ /* 0x000f2800000e0000 */
[----:B------:R-:W5:Y:S04]  /*7e00*/  SHFL.IDX PT, R10, R14, 0x1, 0x181f ;  /* 0x00381f000e0a7f89 */ /* 0x000f6800000e0000 */
[----:B------:R-:W-:Y:S04]  /*7e10*/  SHFL.IDX PT, R8, R14, 0x2, 0x181f ;  /* 0x00581f000e087f89 */ /* 0x000fe800000e0000 */
[----:B------:R-:W-:Y:S04]  /*7e20*/  SHFL.IDX PT, R6, R14, 0x3, 0x181f ;  /* 0x00781f000e067f89 */ /* 0x000fe800000e0000 */
[----:B------:R-:W-:Y:S04]  /*7e30*/  SHFL.IDX PT, R4, R14, 0x4, 0x181f ;  /* 0x00981f000e047f89 */ /* 0x000fe800000e0000 */
[----:B------:R4:W-:Y:S04]  /*7e40*/  SHFL.IDX PT, R2, R14, 0x5, 0x181f ;  /* 0x00b81f000e027f89 */ /* 0x0009e800000e0000 */
[----:B------:R-:W-:Y:S04]  /*7e50*/  SHFL.IDX PT, R7, R20, 0x2, 0x181f ;  /* 0x00581f0014077f89 */ /* 0x000fe800000e0000 */
[----:B------:R-:W1:Y:S04]  /*7e60*/  SHFL.IDX PT, R5, R20, 0x3, 0x181f ;  /* 0x00781f0014057f89 */ /* 0x000e6800000e0000 */
[----:B------:R-:W1:Y:S04]  /*7e70*/  SHFL.IDX PT, R3, R20, 0x4, 0x181f ;  /* 0x00981f0014037f89 */ /* 0x000e6800000e0000 */
[----:B------:R1:W1:Y:S01]  /*7e80*/  SHFL.IDX PT, R0, R20, 0x5, 0x181f ;  /* 0x00b81f0014007f89 */ /* 0x00026200000e0000 */
[-C--:B--2---:R-:W-:Y:S05]  /*7e90*/  IADD3 R12, P0, R12, R235.reuse, RZ ;  /* 0x000000eb0c0c7210 */ /* 0x084fea0007f1e0ff */
[--C-:B---3--:R-:W-:Y:S01]  /*7ea0*/  IMAD.X R13, R11, 0x1, R234.reuse, P0 ;  /* 0x000000010b0d7824 */ /* 0x108fe200000e06ea */
[-C--:B----4-:R-:W-:Y:S04]  /*7eb0*/  IADD3 R14, P0, R9, R235.reuse, RZ ;  /* 0x000000eb090e7210 */ /* 0x090fe80007f1e0ff */
[----:B------:R2:W-:Y:S01]  /*7ec0*/  LDGSTS.E.BYPASS.LTC128B.128 [R238], [R12.64], !P3 ;  /* 0x000000000cee7fae */ /* 0x0005e2000d901d74 */
[--C-:B-----5:R-:W-:Y:S01]  /*7ed0*/  IMAD.X R15, R10, 0x1, R234.reuse, P0 ;  /* 0x000000010a0f7824 */ /* 0x120fe200000e06ea */
[-C--:B-1----:R-:W-:Y:S04]  /*7ee0*/  IADD3 R10, P2, R5, R235.reuse, RZ ;  /* 0x000000eb050a7210 */ /* 0x082fe80007f5e0ff */
[----:B------:R1:W-:Y:S01]  /*7ef0*/  LDGSTS.E.BYPASS.LTC128B.128 [R238+0x800], [R14.64], !P3 ;  /* 0x008000000eee7fae */ /* 0x0003e2000d901d74 */
[--C-:B------:R-:W-:Y:S01]  /*7f00*/  IMAD.X R11, R6, 0x1, R234.reuse, P2 ;  /* 0x00000001060b7824 */ /* 0x100fe200010e06ea */
[-C--:B------:R-:W-:Y:S02]  /*7f10*/  IADD3 R20, P1, R3, R235.reuse, RZ ;  /* 0x000000eb03147210 */ /* 0x080fe40007f3e0ff */
[-C--:B------:R-:W-:Y:S03]  /*7f20*/  IADD3 R22, P0, R0, R235.reuse, RZ ;  /* 0x000000eb00167210 */ /* 0x080fe60007f1e0ff */
[----:B------:R-:W-:Y:S01]  /*7f30*/  IMAD.X R21, R4, 0x1, R234, P1 ;  /* 0x0000000104157824 */ /* 0x000fe200008e06ea */
[-C--:B------:R-:W-:Y:S02]  /*7f40*/  IADD3.X R23, R2, R234.reuse, RZ, P0, !PT ;  /* 0x000000ea02177210 */ /* 0x080fe400007fe4ff */
[----:B--2---:R-:W-:Y:S04]  /*7f50*/  IADD3 R12, P5, R7, R235, RZ ;  /* 0x000000eb070c7210 */ /* 0x004fe80007fbe0ff */
[----:B------:R-:W-:Y:S05]  /*7f60*/  IADD3.X R13, R8, R234, RZ, P5, !PT ;  /* 0x000000ea080d7210 */ /* 0x000fea0002ffe4ff */
[----:B------:R1:W-:Y:S04]  /*7f70*/  LDGSTS.E.BYPASS.LTC128B.128 [R238+0x1000], [R12.64], !P3 ;  /* 0x010000000cee7fae */ /* 0x0003e8000d901d74 */
[----:B------:R1:W-:Y:S04]  /*7f80*/  LDGSTS.E.BYPASS.LTC128B.128 [R238+0x1800], [R10.64], !P3 ;  /* 0x018000000aee7fae */ /* 0x0003e8000d901d74 */
[----:B------:R1:W-:Y:S04]  /*7f90*/  LDGSTS.E.BYPASS.LTC128B.128 [R238+0x2000], [R20.64], !P3 ;  /* 0x0200000014ee7fae */ /* 0x0003e8000d901d74 */
[----:B------:R1:W-:Y:S02]  /*7fa0*/  LDGSTS.E.BYPASS.LTC128B.128 [R238+0x2800], [R22.64], !P3 ;  /* 0x0280000016ee7fae */ /* 0x0003e4000d901d74 */
.L_x_969:
[-C--:B--234-:R-:W-:Y:S01]  /*7fb0*/  HMMA.16816.F32 R4, R96, R16.reuse, RZ ;  /* 0x000000106004723c */ /* 0x09cfe200000018ff */
[----:B------:R-:W-:Y:S02]  /*7fc0*/  LDSM.16.M88.4 R204, [R222+0x4100] ;  /* 0x00410000decc783b */ /* 0x000fe40000000200 */
[----:B------:R-:W-:Y:S05]  /*7fd0*/  ISETP.GT.AND P0, PT, R243, UR5, PT ;  /* 0x00000005f3007c0c */ /* 0x000fea000bf04270 */
[C---:B-1----:R-:W-:Y:S01]  /*7fe0*/  HMMA.16816.F32 R8, R92.reuse, R16, RZ ;  /* 0x000000105c08723c */ /* 0x042fe200000018ff */
[----:B------:R-:W0:Y:S07]  /*7ff0*/  LDGDEPBAR ;  /* 0x00000000000079af */ /* 0x000e2e0000000000 */
[-C--:B------:R-:W-:Y:S01]  /*8000*/  HMMA.16816.F32 R12, R92, R18.reuse, RZ ;  /* 0x000000125c0c723c */ /* 0x080fe200000018ff */
[----:B------:R-:W-:Y:S07]  /*8010*/  LDSM.16.M88.4 R208, [R222+0x4900] ;  /* 0x00490000ded0783b */ /* 0x000fee0000000200 */
        /* <DEDUP_REMOVED lines=54> */
[----:B------:R-:W-:Y:S07]  /*8380*/  LDSM.16.M88.4 R200, [R212+0x1000] ;  /* 0x00100000d4c8783b */ /* 0x000fee0000000200 */
        /* <DEDUP_REMOVED lines=18> */
[----:B------:R-:W5:Y:S07]  /*84b0*/  LDSM.16.M88.4 R208, [R212+0x2000] ;  /* 0x00200000d4d0783b */ /* 0x000f6e0000000200 */
[-C--:B----4-:R-:W-:Y:S08]  /*84c0*/  HMMA.16816.F32 R68, R168, R172.reuse, R68 ;  /* 0x000000aca844723c */ /* 0x090ff00000001844 */
[C---:B------:R-:W-:Y:S08]  /*84d0*/  HMMA.16816.F32 R72, R184.reuse, R172, R72 ;  /* 0x000000acb848723c */ /* 0x040ff00000001848 */
[-C--:B------:R-:W-:Y:S08]  /*84e0*/  HMMA.16816.F32 R76, R184, R174.reuse, R76 ;  /* 0x000000aeb84c723c */ /* 0x080ff0000000184c */
[C---:B------:R-:W-:Y:S01]  /*84f0*/  HMMA.16816.F32 R80, R168.reuse, R174, R80 ;  /* 0x000000aea850723c */ /* 0x040fe20000001850 */
[----:B------:R-:W4:Y:S01]  /*8500*/  LDSM.16.M88.4 R172, [R212+0x2800] ;  /* 0x00280000d4ac783b */ /* 0x000f220000000200 */
[----:B------:R-:W-:Y:S06]  /*8510*/  DEPBAR.LE SB0, 0x0 ;  /* 0x000080000000791a */ /* 0x000fec0000000000 */
[-C--:B-1----:R-:W-:Y:S01]  /*8520*/  HMMA.16816.F32 R84, R168, R176.reuse, R84 ;  /* 0x000000b0a854723c */ /* 0x082fe20000001854 */
[----:B------:R-:W-:Y:S07]  /*8530*/  BAR.SYNC.DEFER_BLOCKING 0x0 ;  /* 0x0000000000007b1d */ /* 0x000fee0000010000 */
[C---:B------:R-:W-:Y:S08]  /*8540*/  HMMA.16816.F32 R88, R184.reuse, R176, R88 ;  /* 0x000000b0b858723c */ /* 0x040ff00000001858 */
[-C--:B------:R-:W-:Y:S08]  /*8550*/  HMMA.16816.F32 R92, R184, R178.reuse, R92 ;  /* 0x000000b2b85c723c */ /* 0x080ff0000000185c */
[----:B------:R-:W-:Y:S08]  /*8560*/  HMMA.16816.F32 R96, R168, R178, R96 ;  /* 0x000000b2a860723c */ /* 0x000ff00000001860 */
        /* <DEDUP_REMOVED lines=16> */
[-C--:B-----5:R-:W-:Y:S08]  /*8670*/  HMMA.16816.F32 R68, R180, R208.reuse, R68 ;  /* 0x000000d0b444723c */ /* 0x0a0ff00000001844 */
[C---:B------:R-:W-:Y:S08]  /*8680*/  HMMA.16816.F32 R72, R192.reuse, R208, R72 ;  /* 0x000000d0c048723c */ /* 0x040ff00000001848 */
[-C--:B------:R-:W-:Y:S08]  /*8690*/  HMMA.16816.F32 R76, R192, R210.reuse, R76 ;  /* 0x000000d2c04c723c */ /* 0x080ff0000000184c */
[C---:B------:R-:W-:Y:S08]  /*86a0*/  HMMA.16816.F32 R80, R180.reuse, R210, R80 ;  /* 0x000000d2b450723c */ /* 0x040ff00000001850 */
[-C--:B----4-:R-:W-:Y:S08]  /*86b0*/  HMMA.16816.F32 R84, R180, R172.reuse, R84 ;  /* 0x000000acb454723c */ /* 0x090ff00000001854 */
[C---:B------:R-:W-:Y:S08]  /*86c0*/  HMMA.16816.F32 R88, R192.reuse, R172, R88 ;  /* 0x000000acc058723c */ /* 0x040ff00000001858 */
[-C--:B------:R-:W-:Y:S08]  /*86d0*/  HMMA.16816.F32 R92, R192, R174.reuse, R92 ;  /* 0x000000aec05c723c */ /* 0x080ff0000000185c */
[----:B------:R-:W-:Y:S01]  /*86e0*/  HMMA.16816.F32 R96, R180, R174, R96 ;  /* 0x000000aeb460723c */ /* 0x000fe20000001860 */
[----:B------:R-:W-:-:S07]  /*86f0*/  @!P0 BRA `(.L_x_970) ;  /* 0x000003a000008947 */ /* 0x000fce0003800000 */
[----:B------:R-:W-:Y:S01]  /*8700*/  PLOP3.LUT P1, PT, PT, PT, UP1, 0x80, 0x0 ;  /* 0x000000000000781c */ /* 0x000fe20003f2f018 */
[----:B------:R-:W-:Y:S01]  /*8710*/  IMAD R231, R243, 0x60, R233 ;  /* 0x00000060f3e77824 */ /* 0x000fe200078e02e9 */
[----:B------:R-:W-:Y:S01]  /*8720*/  PLOP3.LUT P0, PT, PT, PT, UP1, 0x80, 0x0 ;  /* 0x000000000000781c */ /* 0x000fe20003f0f018 */
[----:B------:R-:W-:Y:S03]  /*8730*/  IMAD.MOV.U32 R230, RZ, RZ, RZ ;  /* 0x000000ffffe67224 */ /* 0x000fe600078e00ff */
[----:B------:R-:W-:Y:S05]  /*8740*/  IADD3 R231, R231, -0x60, R232 ;  /* 0xffffffa0e7e77810 */ /* 0x000fea0007ffe0e8 */
[--C-:B------:R-:W-:Y:S02]  /*8750*/  IMAD.MOV.U32 R0, RZ, RZ, R231.reuse ;  /* 0x000000ffff007224 */ /* 0x100fe400078e00e7 */
[----:B------:R-:W-:Y:S05]  /*8760*/  @P1 IMAD.HI.U32 R2, R231, c[0x0][0x2bc], RZ ;  /* 0x0000af00e7021a27 */ /* 0x000fea00078e00ff */
[----:B------:R-:W-:Y:S04]  /*8770*/  @P0 SHF.R.U32.HI R0, RZ, c[0x0][0x2c0], R2 ;  /* 0x0000b000ff000a19 */ /* 0x000fe80000011602 */
[C---:B------:R-:W-:Y:S04]  /*8780*/  @!P4 IADD3 R168, P0, R0.reuse, UR46, RZ ;  /* 0x0000002e00a8cc10 */ /* 0x040fe8000ff1e0ff */
[----:B------:R-:W-:Y:S01]  /*8790*/  @!P4 LEA.HI.X.SX32 R3, R0, UR4, 0x1, P0 ;  /* 0x000000040003cc11 */ /* 0x000fe200080f0eff */
[----:B------:R-:W-:Y:S01]  /*87a0*/  IMAD.MOV R0, RZ, RZ, -R0 ;  /* 0x000000ffff007224 */ /* 0x000fe200078e0a00 */
[----:B------:R-:W-:Y:S03]  /*87b0*/  @!P4 LEA R2, P0, R168, c[0x0][0x2a0], 0x2 ;  /* 0x0000a800a802ca11 */ /* 0x000fe600078010ff */
        /* <DEDUP_REMOVED lines=16> */
[----:B------:R-:W1:Y:S04]  /*88c0*/  SHFL.IDX PT, R175, R180, RZ, 0x181f ;  /* 0x00181fffb4af7589 */ /* 0x000e6800000e0000 */
[----:B------:R-:W2:Y:S04]  /*88d0*/  SHFL.IDX PT, R176, R0, RZ, 0x181f ;  /* 0x00181fff00b07589 */ /* 0x000ea800000e0000 */
[----:B------:R-:W3:Y:S04]  /*88e0*/  SHFL.IDX PT, R173, R180, 0x1, 0x181f ;  /* 0x00381f00b4ad7f89 */ /* 0x000ee800000e0000 */
[----:B------:R-:W-:Y:S04]  /*88f0*/  SHFL.IDX PT, R171, R180, 0x2, 0x181f ;  /* 0x00581f00b4ab7f89 */ /* 0x000fe800000e0000 */
[----:B------:R-:W4:Y:S04]  /*8900*/  SHFL.IDX PT, R174, R0, 0x1, 0x181f ;  /* 0x00381f0000ae7f89 */ /* 0x000f2800000e0000 */
[----:B------:R-:W5:Y:S04]  /*8910*/  SHFL.IDX PT, R169, R180, 0x3, 0x181f ;  /* 0x00781f00b4a97f89 */ /* 0x000f6800000e0000 */
[----:B------:R-:W-:Y:S01]  /*8920*/  SHFL.IDX PT, R172, R0, 0x2, 0x181f ;  /* 0x00581f0000ac7f89 */ /* 0x000fe200000e0000 */
[-C--:B-1----:R-:W-:Y:S03]  /*8930*/  IADD3 R178, P0, R175, R235.reuse, RZ ;  /* 0x000000ebafb27210 */ /* 0x082fe60007f1e0ff */
[----:B------:R-:W1:Y:S02]  /*8940*/  SHFL.IDX PT, R3, R180, 0x4, 0x181f ;  /* 0x00981f00b4037f89 */ /* 0x000e6400000e0000 */
[--C-:B--2---:R-:W-:Y:S02]  /*8950*/  IMAD.X R179, R176, 0x1, R234.reuse, P0 ;  /* 0x00000001b0b37824 */ /* 0x104fe400000e06ea */
[----:B------:R1:W2:Y:S01]  /*8960*/  SHFL.IDX PT, R2, R180, 0x5, 0x181f ;  /* 0x00b81f00b4027f89 */ /* 0x0002a200000e0000 */
[-C--:B---3--:R-:W-:Y:S03]  /*8970*/  IADD3 R176, P0, R173, R235.reuse, RZ ;  /* 0x000000ebadb07210 */ /* 0x088fe60007f1e0ff */
[----:B------:R3:W-:Y:S04]  /*8980*/  LDGSTS.E.BYPASS.LTC128B.128 [R229+0x3100], [R178.64], !P3 ;  /* 0x03100000b2e57fae */ /* 0x0007e8000d901d74 */
[----:B------:R-:W3:Y:S01]  /*8990*/  SHFL.IDX PT, R170, R0, 0x3, 0x181f ;  /* 0x00781f0000aa7f89 */ /* 0x000ee200000e0000 */
[--C-:B----4-:R-:W-:Y:S03]  /*89a0*/  IMAD.X R177, R174, 0x1, R234.reuse, P0 ;  /* 0x00000001aeb17824 */ /* 0x110fe600000e06ea */
[----:B------:R-:W4:Y:S01]  /*89b0*/  SHFL.IDX PT, R168, R0, 0x4, 0x181f ;  /* 0x00981f0000a87f89 */ /* 0x000f2200000e0000 */
[-C--:B-----5:R-:W-:Y:S03]  /*89c0*/  IADD3 R174, P2, R169, R235.reuse, RZ ;  /* 0x000000eba9ae7210 */ /* 0x0a0fe60007f5e0ff */
[----:B------:R-:W5:Y:S04]  /*89d0*/  SHFL.IDX PT, R0, R0, 0x5, 0x181f ;  /* 0x00b81f0000007f89 */ /* 0x000f6800000e0000 */
[----:B------:R5:W-:Y:S01]  /*89e0*/  LDGSTS.E.BYPASS.LTC128B.128 [R229+0x3900], [R176.64], !P3 ;  /* 0x03900000b0e57fae */ /* 0x000be2000d901d74 */
[-C--:B-1----:R-:W-:Y:S02]  /*89f0*/  IADD3 R180, P1, R3, R235.reuse, RZ ;  /* 0x000000eb03b47210 */ /* 0x082fe40007f3e0ff */
[-C--:B--2---:R-:W-:Y:S02]  /*8a00*/  IADD3 R2, P0, R2, R235.reuse, RZ ;  /* 0x000000eb02027210 */ /* 0x084fe40007f1e0ff */
[----:B---3--:R-:W-:Y:S01]  /*8a10*/  IADD3 R178, P5, R171, R235, RZ ;  /* 0x000000ebabb27210 */ /* 0x008fe20007fbe0ff */
[--C-:B------:R-:W-:Y:S04]  /*8a20*/  IMAD.X R175, R170, 0x1, R234.reuse, P2 ;  /* 0x00000001aaaf7824 */ /* 0x100fe800010e06ea */
[--C-:B------:R-:W-:Y:S02]  /*8a30*/  IMAD.X R179, R172, 0x1, R234.reuse, P5 ;  /* 0x00000001acb37824 */ /* 0x100fe400028e06ea */
[--C-:B----4-:R-:W-:Y:S02]  /*8a40*/  IMAD.X R181, R168, 0x1, R234.reuse, P1 ;  /* 0x00000001a8b57824 */ /* 0x110fe400008e06ea */
[----:B-----5:R-:W-:Y:S01]  /*8a50*/  IMAD.X R3, R0, 0x1, R234, P0 ;  /* 0x0000000100037824 */ /* 0x020fe200000e06ea */
[----:B------:R1:W-:Y:S04]  /*8a60*/  LDGSTS.E.BYPASS.LTC128B.128 [R229+0x4100], [R178.64], !P3 ;  /* 0x04100000b2e57fae */ /* 0x0003e8000d901d74 */
[----:B------:R1:W-:Y:S04]  /*8a70*/  LDGSTS.E.BYPASS.LTC128B.128 [R229+0x4900], [R174.64], !P3 ;  /* 0x04900000aee57fae */ /* 0x0003e8000d901d74 */
[----:B------:R1:W-:Y:S04]  /*8a80*/  LDGSTS.E.BYPASS.LTC128B.128 [R229+0x5100], [R180.64], !P3 ;  /* 0x05100000b4e57fae */ /* 0x0003e8000d901d74 */
[----:B------:R1:W-:Y:S02]  /*8a90*/  LDGSTS.E.BYPASS.LTC128B.128 [R229+0x5900], [R2.64], !P3 ;  /* 0x0590000002e57fae */ /* 0x0003e4000d901d74 */
.L_x_970:
[----:B------:R-:W-:Y:S01]  /*8aa0*/  IMAD.MOV.U32 R171, RZ, RZ, R236 ;  /* 0x000000ffffab7224 */ /* 0x000fe200078e00ec */
[----:B------:R-:W-:Y:S01]  /*8ab0*/  PLOP3.LUT P1, PT, PT, PT, UP2, 0x80, 0x0 ;  /* 0x000000000000781c */ /* 0x000fe20003f2f028 */
[----:B------:R-:W0:Y:S01]  /*8ac0*/  LDGDEPBAR ;  /* 0x00000000000079af */ /* 0x000e220000000000 */
[----:B------:R-:W-:Y:S01]  /*8ad0*/  PLOP3.LUT P0, PT, PT, PT, UP2, 0x80, 0x0 ;  /* 0x000000000000781c */ /* 0x000fe20003f0f028 */
[----:B------:R-:W-:Y:S05]  /*8ae0*/  IMAD R170, R243, -0x60, RZ ;  /* 0xffffffa0f3aa7824 */ /* 0x000fea00078e02ff */
[----:B-1----:R-:W-:Y:S05]  /*8af0*/  IADD3 R2, -R237, 0x1, R170 ;  /* 0x00000001ed027810 */ /* 0x002fea0007ffe1aa */
[----:B------:R-:W-:Y:S05]  /*8b00*/  @P1 IMAD.HI.U32 R0, R236, c[0x0][0x2c8], RZ ;  /* 0x0000b200ec001a27 */ /* 0x000fea00078e00ff */
[----:B------:R-:W-:Y:S01]  /*8b10*/  @P0 SHF.R.U32.HI R171, RZ, c[0x0][0x2cc], R0 ;  /* 0x0000b300ffab0a19 */ /* 0x000fe20000011600 */
[----:B------:R-:W-:Y:S01]  /*8b20*/  IMAD.U32 R0, RZ, RZ, UR7 ;  /* 0x00000007ff007e24 */ /* 0x000fe2000f8e00ff */
[----:B------:R-:W-:Y:S03]  /*8b30*/  PLOP3.LUT P0, PT, PT, PT, UP0, 0x40, 0x0 ;  /* 0x000000000000781c */ /* 0x000fe60003f0e808 */
[----:B------:R-:W1:Y:S01]  /*8b40*/  SHFL.IDX PT, R168, R171, RZ, 0x1c1f ;  /* 0x001c1fffaba87589 */ /* 0x000e6200000e0000 */
        /* <DEDUP_REMOVED lines=22> */
.L_x_973:
[----:B------:R-:W-:Y:S04]  /*8cb0*/  MOV R0, c[0x0][0x32c] ;  /* 0x0000cb0000007a02 */ /* 0x000fe80000000f00 */
[----:B------:R-:W-:Y:S11]  /*8cc0*/  ISETP.NE.AND P0, PT, R0, 0x1, PT ;  /* 0x000000010000780c */ /* 0x000ff60003f05270 */
[----:B------:R-:W-:Y:S02]  /*8cd0*/  @!UPT UIADD3 URZ, URZ, URZ, URZ ;  /* 0x0000003f3f3ff290 */ /* 0x000fe4000fffe03f */
[----:B------:R-:W-:Y:S05]  /*8ce0*/  @P0 IMAD.HI.U32 R0, R168, c[0x0][0x330], RZ ;  /* 0x0000cc00a8000a27 */ /* 0x000fea00078e00ff */
[----:B------:R-:W-:Y:S02]  /*8cf0*/  @P0 SHF.R.U32.HI R168, RZ, c[0x0][0x334], R0 ;  /* 0x0000cd00ffa80a19 */ /* 0x000fe40000011600 */
.L_x_974:
[----:B------:R-:W-:Y:S05]  /*8d00*/  BSYNC B0 ;  /* 0x0000000000007941 */ /* 0x000fea0003800000 */
.L_x_972:
[----:B------:R-:W-:Y:S04]  /*8d10*/  IMAD.IADD R0, R170, 0x1, -R237 ;  /* 0x00000001aa007824 */ /* 0x000fe800078e0aed */
[----:B------:R-:W-:Y:S05]  /*8d20*/  IMAD R168, R168, c[0x0][0x32c], R0 ;  /* 0x0000cb00a8a87a24 */ /* 0x000fea00078e0200 */
[----:B------:R-:W-:Y:S02]  /*8d30*/  IADD3 R0, R168, c[0x0][0x32c], RZ ;  /* 0x0000cb00a8007a10 */ /* 0x000fe40007ffe0ff */
[----:B------:R-:W-:Y:S02]  /*8d40*/  IMNMX R180, R180, R168, !PT ;  /* 0x000000a8b4b47217 */ /* 0x000fe40007800200 */
[----:B------:R-:W-:Y:S02]  /*8d50*/  IMNMX R183, R183, R0, PT ;  /* 0x00000000b7b77217 */ /* 0x000fe40003800200 */
.L_x_971:
[----:B------:R-:W-:Y:S01]  /*8d60*/  PLOP3.LUT P0, PT, PT, PT, UP0, 0x40, 0x0 ;  /* 0x000000000000781c */ /* 0x000fe20003f0e808 */
[----:B------:R-:W1:Y:S02]  /*8d70*/  SHFL.IDX PT, R168, R171, 0x1, 0x1c1f ;  /* 0x003c1f00aba87f89 */ /* 0x000e6400000e0000 */
[----:B-1----:R-:W-:Y:S01]  /*8d80*/  IADD3 R177, R2, R168, RZ ;  /* 0x000000a802b17210 */ /* 0x002fe20007ffe0ff */
[----:B------:R-:W-:Y:S09]  /*8d90*/  IMAD.IADD R181, R3, 0x1, R168 ;  /* 0x0000000103b57824 */ /* 0x000ff200078e02a8 */
        /* <DEDUP_REMOVED lines=16> */
.L_x_977:
[----:B------:R-:W-:Y:S04]  /*8ea0*/  MOV R0, c[0x0][0x32c] ;  /* 0x0000cb0000007a02 */ /* 0x000fe80000000f00 */
[----:B------:R-:W-:Y:S11]  /*8eb0*/  ISETP.NE.AND P0, PT, R0, 0x1, PT ;  /* 0x000000010000780c */ /* 0x000ff60003f05270 */
[----:B------:R-:W-:Y:S02]  /*8ec0*/  @!UPT UIADD3 URZ, URZ, URZ, URZ ;  /* 0x0000003f3f3ff290 */ /* 0x000fe4000fffe03f */
[----:B------:R-:W-:Y:S05]  /*8ed0*/  @P0 IMAD.HI.U32 R0, R168, c[0x0][0x330], RZ ;  /* 0x0000cc00a8000a27 */ /* 0x000fea00078e00ff */
[----:B------:R-:W-:Y:S02]  /*8ee0*/  @P0 SHF.R.U32.HI R168, RZ, c[0x0][0x334], R0 ;  /* 0x0000cd00ffa80a19 */ /* 0x000fe40000011600 */
.L_x_978:
[----:B------:R-:W-:Y:S05]  /*8ef0*/  BSYNC B0 ;  /* 0x0000000000007941 */ /* 0x000fea0003800000 */
.L_x_976:
[----:B------:R-:W-:Y:S04]  /*8f00*/  IMAD.IADD R0, R170, 0x1, -R237 ;  /* 0x00000001aa007824 */ /* 0x000fe800078e0aed */
[----:B------:R-:W-:Y:S05]  /*8f10*/  IMAD R0, R168, c[0x0][0x32c], R0 ;  /* 0x0000cb00a8007a24 */ /* 0x000fea00078e0200 */
[----:B------:R-:W-:Y:S02]  /*8f20*/  IADD3 R168, R0, c[0x0][0x32c], RZ ;  /* 0x0000cb0000a87a10 */ /* 0x000fe40007ffe0ff */
[----:B------:R-:W-:Y:S02]  /*8f30*/  IMNMX R177, R177, R0, !PT ;  /* 0x00000000b1b17217 */ /* 0x000fe40007800200 */
[----:B------:R-:W-:Y:S02]  /*8f40*/  IMNMX R181, R181, R168, PT ;  /* 0x000000a8b5b57217 */ /* 0x000fe40003800200 */
.L_x_975:
        /* <DEDUP_REMOVED lines=20> */
.L_x_981:
[----:B------:R-:W-:Y:S04]  /*9090*/  MOV R0, c[0x0][0x32c] ;  /* 0x0000cb0000007a02 */ /* 0x000fe80000000f00 */
[----:B------:R-:W-:Y:S11]  /*90a0*/  ISETP.NE.AND P0, PT, R0, 0x1, PT ;  /* 0x000000010000780c */ /* 0x000ff60003f05270 */
[----:B------:R-:W-:Y:S02]  /*90b0*/  @!UPT UIADD3 URZ, URZ, URZ, URZ ;  /* 0x0000003f3f3ff290 */ /* 0x000fe4000fffe03f */
[----:B------:R-:W-:Y:S05]  /*90c0*/  @P0 IMAD.HI.U32 R0, R168, c[0x0][0x330], RZ ;  /* 0x0000cc00a8000a27 */ /* 0x000fea00078e00ff */
[----:B------:R-:W-:Y:S02]  /*90d0*/  @P0 SHF.R.U32.HI R168, RZ, c[0x0][0x334], R0 ;  /* 0x0000cd00ffa80a19 */ /* 0x000fe40000011600 */
.L_x_982:
[----:B------:R-:W-:Y:S05]  /*90e0*/  BSYNC B0 ;  /* 0x0000000000007941 */ /* 0x000fea0003800000 */
.L_x_980:
[----:B------:R-:W-:Y:S04]  /*90f0*/  IMAD.IADD R0, R170, 0x1, -R237 ;  /* 0x00000001aa007824 */ /* 0x000fe800078e0aed */
[----:B------:R-:W-:Y:S05]  /*9100*/  IMAD R0, R168, c[0x0][0x32c], R0 ;  /* 0x0000cb00a8007a24 */ /* 0x000fea00078e0200 */
[----:B------:R-:W-:Y:S02]  /*9110*/  IADD3 R168, R0, c[0x0][0x32c], RZ ;  /* 0x0000cb0000a87a10 */ /* 0x000fe40007ffe0ff */
[----:B------:R-:W-:Y:S02]  /*9120*/  IMNMX R174, R174, R0, !PT ;  /* 0x00000000aeae7217 */ /* 0x000fe40007800200 */
[----:B------:R-:W-:Y:S02]  /*9130*/  IMNMX R175, R175, R168, PT ;  /* 0x000000a8afaf7217 */ /* 0x000fe40003800200 */
.L_x_979:
[C---:B------:R-:W-:Y:S02]  /*9140*/  ISETP.GE.AND P1, PT, R170.reuse, 0x9, PT ;  /* 0x00000009aa00780c */ /* 0x040fe40003f26270 */
[----:B------:R-:W-:Y:S02]  /*9150*/  ISETP.GE.AND P5, PT, R170, 0xa, PT ;  /* 0x0000000aaa00780c */ /* 0x000fe40003fa6270 */
[----:B------:R-:W-:Y:S02]  /*9160*/  ISETP.GT.AND P0, PT, R180, 0x8, !P1 ;  /* 0x00000008b400780c */ /* 0x000fe40004f04270 */
[----:B------:R-:W-:Y:S02]  /*9170*/  P2R R173, PR, RZ, 0x2 ;  /* 0x00000002ffad7803 */ /* 0x000fe40000000000 */
[----:B------:R-:W-:Y:S02]  /*9180*/  ISETP.LT.OR P0, PT, R183, 0x9, P0 ;  /* 0x00000009b700780c */ /* 0x000fe40000701670 */
[C---:B------:R-:W-:Y:S02]  /*9190*/  ISETP.GT.AND P1, PT, R177.reuse, 0x8, !P1 ;  /* 0x00000008b100780c */ /* 0x040fe40004f24270 */
[----:B------:R-:W-:Y:S02]  /*91a0*/  P2R R179, PR, RZ, 0x10 ;  /* 0x00000010ffb37803 */ /* 0x000fe40000000000 */
[----:B------:R-:W-:Y:S02]  /*91b0*/  FSEL R169, R16, -INF , !P0 ;  /* 0xff80000010a97808 */ /* 0x000fe40004000000 */
[----:B------:R-:W-:Y:S02]  /*91c0*/  ISETP.GT.AND P0, PT, R177, 0x9, !P5 ;  /* 0x00000009b100780c */ /* 0x000fe40006f04270 */
[C---:B------:R-:W-:Y:S02]  /*91d0*/  ISETP.LT.OR P1, PT, R181.reuse, 0x9, P1 ;  /* 0x00000009b500780c */ /* 0x040fe40000f21670 */
[----:B------:R-:W-:Y:S02]  /*91e0*/  ISETP.GE.AND P4, PT, R170, 0x11, PT ;  /* 0x00000011aa00780c */ /* 0x000fe40003f86270 */
[----:B------:R-:W-:Y:S02]  /*91f0*/  ISETP.LT.OR P0, PT, R181, 0xa, P0 ;  /* 0x0000000ab500780c */ /* 0x000fe40000701670 */
[----:B------:R-:W-:Y:S02]  /*9200*/  FSEL R0, R18, -INF , !P1 ;  /* 0xff80000012007808 */ /* 0x000fe40004800000 */
[----:B------:R-:W-:Y:S02]  /*9210*/  ISETP.GT.AND P1, PT, R180, 0x10, !P4 ;  /* 0x00000010b400780c */ /* 0x000fe40006724270 */
[----:B------:R-:W-:Y:S02]  /*9220*/  P2R R176, PR, RZ, 0x8 ;  /* 0x00000008ffb07803 */ /* 0x000fe40000000000 */
[----:B------:R-:W-:Y:S02]  /*9230*/  FSEL R19, R19, -INF , !P0 ;  /* 0xff80000013137808 */ /* 0x000fe40004000000 */
[C---:B------:R-:W-:Y:S02]  /*9240*/  ISETP.LT.OR P0, PT, R183.reuse, 0x11, P1 ;  /* 0x00000011b700780c */ /* 0x040fe40000f01670 */
[----:B------:R-:W-:Y:S02]  /*9250*/  ISETP.GE.AND P3, PT, R170, 0x12, PT ;  /* 0x00000012aa00780c */ /* 0x000fe40003f66270 */
[----:B------:R-:W-:Y:S02]  /*9260*/  ISETP.GT.AND P2, PT, R180, 0x9, !P5 ;  /* 0x00000009b400780c */ /* 0x000fe40006f44270 */
[----:B------:R-:W-:Y:S02]  /*9270*/  FSEL R20, R20, -INF , !P0 ;  /* 0xff80000014147808 */ /* 0x000fe40004000000 */
[----:B------:R-:W-:Y:S02]  /*9280*/  ISETP.GT.AND P0, PT, R180, 0x11, !P3 ;  /* 0x00000011b400780c */ /* 0x000fe40005f04270 */
[C---:B------:R-:W-:Y:S02]  /*9290*/  ISETP.LT.OR P2, PT, R183.reuse, 0xa, P2 ;  /* 0x0000000ab700780c */ /* 0x040fe40001741670 */
[----:B------:R-:W-:Y:S02]  /*92a0*/  ISETP.LT.OR P0, PT, R183, 0x12, P0 ;  /* 0x00000012b700780c */ /* 0x000fe40000701670 */
[----:B------:R-:W-:Y:S02]  /*92b0*/  FSEL R168, R17, -INF , !P2 ;  /* 0xff80000011a87808 */ /* 0x000fe40005000000 */
[----:B------:R-:W-:Y:S02]  /*92c0*/  FSEL R17, R21, -INF , !P0 ;  /* 0xff80000015117808 */ /* 0x000fe40004000000 */
[----:B------:R-:W-:Y:S02]  /*92d0*/  ISETP.GT.AND P0, PT, R177, 0x10, !P4 ;  /* 0x00000010b100780c */ /* 0x000fe40006704270 */
[C---:B------:R-:W-:Y:S02]  /*92e0*/  ISETP.GE.AND P2, PT, R170.reuse, 0x19, PT ;  /* 0x00000019aa00780c */ /* 0x040fe40003f46270 */
[----:B------:R-:W-:Y:S02]  /*92f0*/  ISETP.LT.OR P0, PT, R181, 0x11, P0 ;  /* 0x00000011b500780c */ /* 0x000fe40000701670 */
[----:B------:R-:W-:Y:S02]  /*9300*/  ISETP.GE.AND P1, PT, R170, 0x1a, PT ;  /* 0x0000001aaa00780c */ /* 0x000fe40003f26270 */
[----:B------:R-:W-:Y:S02]  /*9310*/  FSEL R18, R22, -INF , !P0 ;  /* 0xff80000016127808 */ /* 0x000fe40004000000 */
[----:B------:R-:W-:Y:S02]  /*9320*/  ISETP.GT.AND P0, PT, R177, 0x11, !P3 ;  /* 0x00000011b100780c */ /* 0x000fe40005f04270 */
[----:B------:R-:W-:Y:S02]  /*9330*/  P2R R22, PR, RZ, 0x4 ;  /* 0x00000004ff167803 */ /* 0x000fe40000000000 */
[----:B------:R-:W-:Y:S02]  /*9340*/  ISETP.LT.OR P0, PT, R181, 0x12, P0 ;  /* 0x00000012b500780c */ /* 0x000fe40000701670 */
[----:B------:R-:W-:Y:S02]  /*9350*/  P2R R21, PR, RZ, 0x2 ;  /* 0x00000002ff157803 */ /* 0x000fe40000000000 */
[----:B------:R-:W-:Y:S02]  /*9360*/  FSEL R16, R23, -INF , !P0 ;  /* 0xff80000017107808 */ /* 0x000fe40004000000 */
[----:B------:R-:W-:Y:S02]  /*9370*/  ISETP.GT.AND P0, PT, R180, 0x18, !P2 ;  /* 0x00000018b400780c */ /* 0x000fe40005704270 */
[----:B------:R-:W-:Y:S02]  /*9380*/  P2R R178, PR, RZ, 0x10 ;  /* 0x00000010ffb27803 */ /* 0x000fe40000000000 */
[C---:B------:R-:W-:Y:S02]  /*9390*/  ISETP.LT.OR P0, PT, R183.reuse, 0x19, P0 ;  /* 0x00000019b700780c */ /* 0x040fe40000701670 */
[----:B------:R-:W-:Y:S02]  /*93a0*/  ISETP.GE.AND P4, PT, R170, 0x4a, PT ;  /* 0x0000004aaa00780c */ /* 0x000fe40003f86270 */
[----:B------:R-:W-:Y:S02]  /*93b0*/  FSEL R32, R32, -INF , !P0 ;  /* 0xff80000020207808 */ /* 0x000fe40004000000 */
[----:B------:R-:W-:Y:S02]  /*93c0*/  ISETP.GT.AND P0, PT, R180, 0x19, !P1 ;  /* 0x00000019b400780c */ /* 0x000fe40004f04270 */
[C---:B------:R-:W-:Y:S02]  /*93d0*/  ISETP.GE.AND P6, PT, R170.reuse, 0x52, PT ;  /* 0x00000052aa00780c */ /* 0x040fe40003fc6270 */
[----:B------:R-:W-:Y:S02]  /*93e0*/  ISETP.LT.OR P0, PT, R183, 0x1a, P0 ;  /* 0x0000001ab700780c */ /* 0x000fe40000701670 */
[----:B------:R-:W-:Y:S02]  /*93f0*/  P2R R182, PR, RZ, 0x8 ;  /* 0x00000008ffb67803 */ /* 0x000fe40000000000 */
[----:B------:R-:W-:Y:S02]  /*9400*/  FSEL R33, R33, -INF , !P0 ;  /* 0xff80000021217808 */ /* 0x000fe40004000000 */
[----:B------:R-:W-:Y:S02]  /*9410*/  ISETP.GT.AND P0, PT, R177, 0x18, !P2 ;  /* 0x00000018b100780c */ /* 0x000fe40005704270 */
[----:B------:R-:W-:Y:S02]  /*9420*/  ISETP.GE.AND P2, PT, R170, 0x21, PT ;  /* 0x00000021aa00780c */ /* 0x000fe40003f46270 */
        /* <DEDUP_REMOVED lines=10> */
[C---:B------:R-:W-:Y:S02]  /*94d0*/  ISETP.LT.OR P0, PT, R183.reuse, 0x21, P0 ;  /* 0x00000021b700780c */ /* 0x040fe40000701670 */
[----:B------:R-:W-:Y:S02]  /*94e0*/  P2R R172, PR, RZ, 0x20 ;  /* 0x00000020ffac7803 */ /* 0x000fe40000000000 */
[----:B------:R-:W-:Y:S02]  /*94f0*/  FSEL R188, R36, -INF , !P0 ;  /* 0xff80000024bc7808 */ /* 0x000fe40004000000 */
[----:B------:R-:W-:Y:S02]  /*9500*/  ISETP.GT.AND P0, PT, R180, 0x21, !P1 ;  /* 0x00000021b400780c */ /* 0x000fe40004f04270 */
[C---:B------:R-:W-:Y:S02]  /*9510*/  ISETP.GE.AND P5, PT, R170.reuse, 0x59, PT ;  /* 0x00000059aa00780c */ /* 0x040fe40003fa6270 */
[----:B------:R-:W-:Y:S04]  /*9520*/  ISETP.LT.OR P0, PT, R183, 0x22, P0 ;  /* 0x00000022b700780c */ /* 0x000fe80000701670 */
        /* <DEDUP_REMOVED lines=11> */
[----:B------:R-:W-:Y:S04]  /*95e0*/  ISETP.GT.AND P0, PT, R180, 0x28, !P2 ;  /* 0x00000028b400780c */ /* 0x000fe80005704270 */
[C---:B------:R-:W-:Y:S04]  /*95f0*/  ISETP.LT.OR P0, PT, R183.reuse, 0x29, P0 ;  /* 0x00000029b700780c */ /* 0x040fe80000701670 */
[----:B------:R-:W-:Y:S02]  /*9600*/  FSEL R193, R48, -INF , !P0 ;  /* 0xff80000030c17808 */ /* 0x000fe40004000000 */
[----:B------:R-:W-:Y:S04]  /*9610*/  ISETP.GT.AND P0, PT, R180, 0x29, !P1 ;  /* 0x00000029b400780c */ /* 0x000fe80004f04270 */
        /* <DEDUP_REMOVED lines=28> */
[----:B------:R-:W-:Y:S03]  /*97e0*/  ISETP.GT.AND P0, PT, R180, 0x38, !P2 ;  /* 0x00000038b400780c */ /* 0x000fe60005704270 */
[----:B------:R1:W-:Y:S01]  /*97f0*/  STL [R1], R48 ;  /* 0x0000003001007387 */ /* 0x0003e20000100800 */
[C---:B------:R-:W-:Y:S04]  /*9800*/  ISETP.LT.OR P0, PT, R183.reuse, 0x39, P0 ;  /* 0x00000039b700780c */ /* 0x040fe80000701670 */
[----:B------:R-:W-:Y:S02]  /*9810*/  FSEL R252, R64, -INF , !P0 ;  /* 0xff80000040fc7808 */ /* 0x000fe40004000000 */
[----:B------:R-:W-:Y:S02]  /*9820*/  ISETP.GT.AND P0, PT, R180, 0x39, !P1 ;  /* 0x00000039b400780c */ /* 0x000fe40004f04270 */
[----:B------:R-:W-:Y:S02]  /*9830*/  P2R R64, PR, RZ, 0x10 ;  /* 0x00000010ff407803 */ /* 0x000fe40000000000 */
        /* <DEDUP_REMOVED lines=13> */
[----:B-1----:R-:W-:Y:S02]  /*9910*/  P2R R48, PR, RZ, 0x10 ;  /* 0x00000010ff307803 */ /* 0x002fe40000000000 */
[C---:B------:R-:W-:Y:S02]  /*9920*/  ISETP.LT.OR P0, PT, R183.reuse, 0x41, P0 ;  /* 0x00000041b700780c */ /* 0x040fe40000701670 */
[----:B------:R-:W-:Y:S02]  /*9930*/  P2R R67, PR, RZ, 0x8 ;  /* 0x00000008ff437803 */ /* 0x000fe40000000000 */
[----:B------:R-:W-:Y:S02]  /*9940*/  FSEL R248, R68, -INF , !P0 ;  /* 0xff80000044f87808 */ /* 0x000fe40004000000 */
[----:B------:R-:W-:Y:S04]  /*9950*/  ISETP.GT.AND P0, PT, R180, 0x41, !P1 ;  /* 0x00000041b400780c */ /* 0x000fe80004f04270 */
[----:B------:R-:W-:Y:S04]  /*9960*/  ISETP.LT.OR P0, PT, R183, 0x42, P0 ;  /* 0x00000042b700780c */ /* 0x000fe80000701670 */
        /* <DEDUP_REMOVED lines=36> */
[----:B------:R-:W-:Y:S04]  /*9bb0*/  ISETP.GT.AND P0, PT, R180, RZ, !P3 ;  /* 0x000000ffb400720c */ /* 0x000fe80005f04270 */
        /* <DEDUP_REMOVED lines=9> */
[----:B------:R-:W-:Y:S04]  /*9c50*/  ISETP.LT.OR P0, PT, R181, 0x1, P0 ;  /* 0x00000001b500780c */ /* 0x000fe80000701670 */
[----:B------:R-:W-:Y:S02]  /*9c60*/  FSEL R6, R6, -INF , !P0 ;  /* 0xff80000006067808 */ /* 0x000fe40004000000 */
[----:B------:R-:W-:Y:S04]  /*9c70*/  ISETP.GT.AND P0, PT, R180, 0x58, !P5 ;  /* 0x00000058b400780c */ /* 0x000fe80006f04270 */
[C---:B------:R-:W-:Y:S04]  /*9c80*/  ISETP.LT.OR P0, PT, R183.reuse, 0x59, P0 ;  /* 0x00000059b700780c */ /* 0x040fe80000701670 */
[----:B------:R-:W-:Y:S02]  /*9c90*/  FSEL R186, R96, -INF , !P0 ;  /* 0xff80000060ba7808 */ /* 0x000fe40004000000 */
[----:B------:R-:W-:Y:S04]  /*9ca0*/  ISETP.GE.AND P0, PT, R170, 0x5a, PT ;  /* 0x0000005aaa00780c */ /* 0x000fe80003f06270 */
        /* <DEDUP_REMOVED lines=10> */
[----:B------:R-:W-:Y:S02]  /*9d50*/  ISETP.NE.AND P4, PT, R48, RZ, PT ;  /* 0x000000ff3000720c */ /* 0x000fe40003f85270 */
        /* <DEDUP_REMOVED lines=22> */
[----:B------:R-:W-:Y:S01]  /*9ec0*/  ISETP.NE.AND P2, PT, R21, RZ, PT ;  /* 0x000000ff1500720c */ /* 0x000fe20003f45270 */
[----:B------:R-:W1:Y:S03]  /*9ed0*/  SHFL.IDX PT, R28, R171, 0x3, 0x1c1f ;  /* 0x007c1f00ab1c7f89 */ /* 0x000e6600000e0000 */
[----:B------:R-:W-:Y:S04]  /*9ee0*/  ISETP.GT.AND P2, PT, R174, 0x19, !P2 ;  /* 0x00000019ae00780c */ /* 0x000fe80005744270 */
[----:B------:R-:W-:Y:S04]  /*9ef0*/  ISETP.LT.OR P2, PT, R175, 0x1a, P2 ;  /* 0x0000001aaf00780c */ /* 0x000fe80001741670 */
[----:B------:R-:W-:Y:S02]  /*9f00*/  FSEL R48, R29, -INF , !P2 ;  /* 0xff8000001d307808 */ /* 0x000fe40005000000 */
[----:B------:R-:W-:Y:S04]  /*9f10*/  ISETP.NE.AND P2, PT, R184, RZ, PT ;  /* 0x000000ffb800720c */ /* 0x000fe80003f45270 */
[----:B------:R-:W-:Y:S04]  /*9f20*/  ISETP.GT.AND P2, PT, R174, 0x20, !P2 ;  /* 0x00000020ae00780c */ /* 0x000fe80005744270 */
[----:B------:R-:W-:Y:S01]  /*9f30*/  ISETP.LT.OR P2, PT, R175, 0x21, P2 ;  /* 0x00000021af00780c */ /* 0x000fe20001741670 */
[--C-:B-1----:R-:W-:Y:S03]  /*9f40*/  IMAD.IADD R24, R3, 0x1, R28.reuse ;  /* 0x0000000103187824 */ /* 0x102fe600078e021c */
[----:B------:R-:W-:Y:S01]  /*9f50*/  FSEL R40, R40, -INF , !P2 ;  /* 0xff80000028287808 */ /* 0x000fe20005000000 */
[----:B------:R-:W-:Y:S01]  /*9f60*/  IMAD.IADD R25, R2, 0x1, R28 ;  /* 0x0000000102197824 */ /* 0x000fe200078e021c */
        /* <DEDUP_REMOVED lines=40> */
[C---:B------:R-:W-:Y:S02]  /*a1f0*/  ISETP.GT.AND P2, PT, R174.reuse, 0x49, !P4 ;  /* 0x00000049ae00780c */ /* 0x040fe40006744270 */
[----:B------:R-:W-:Y:S02]  /*a200*/  ISETP.NE.AND P4, PT, R179, RZ, PT ;  /* 0x000000ffb300720c */ /* 0x000fe40003f85270 */
        /* <DEDUP_REMOVED lines=9> */
[C---:B------:R-:W-:Y:S04]  /*a2a0*/  ISETP.LT.OR P2, PT, R175.reuse, 0x59, P2 ;  /* 0x00000059af00780c */ /* 0x040fe80001741670 */
[----:B------:R-:W-:Y:S02]  /*a2b0*/  FSEL R179, R92, -INF , !P2 ;  /* 0xff8000005cb37808 */ /* 0x000fe40005000000 */
[----:B------:R-:W-:Y:S02]  /*a2c0*/  ISETP.GT.AND P2, PT, R174, RZ, !P3 ;  /* 0x000000ffae00720c */ /* 0x000fe40005f44270 */
[----:B------:R-:W-:Y:S02]  /*a2d0*/  ISETP.NE.AND P3, PT, R176, RZ, PT ;  /* 0x000000ffb000720c */ /* 0x000fe40003f65270 */
[C---:B------:R-:W-:Y:S04]  /*a2e0*/  ISETP.LT.OR P2, PT, R175.reuse, 0x1, P2 ;  /* 0x00000001af00780c */ /* 0x040fe80001741670 */
[----:B------:R-:W-:Y:S02]  /*a2f0*/  FSEL R8, R8, -INF , !P2 ;  /* 0xff80000008087808 */ /* 0x000fe40005000000 */
[----:B------:R-:W-:Y:S04]  /*a300*/  ISETP.GT.AND P2, PT, R174, 0x59, !P0 ;  /* 0x00000059ae00780c */ /* 0x000fe80004744270 */
[----:B------:R-:W-:Y:S04]  /*a310*/  ISETP.LT.OR P2, PT, R175, 0x5a, P2 ;  /* 0x0000005aaf00780c */ /* 0x000fe80001741670 */
        /* <DEDUP_REMOVED lines=19> */
.L_x_985:
[----:B------:R-:W-:Y:S04]  /*a450*/  MOV R2, c[0x0][0x32c] ;  /* 0x0000cb0000027a02 */ /* 0x000fe80000000f00 */
[----:B------:R-:W-:Y:S11]  /*a460*/  ISETP.NE.AND P2, PT, R2, 0x1, PT ;  /* 0x000000010200780c */ /* 0x000ff60003f45270 */
[----:B------:R-:W-:Y:S02]  /*a470*/  @!UPT UIADD3 URZ, URZ, URZ, URZ ;  /* 0x0000003f3f3ff290 */ /* 0x000fe4000fffe03f */
[----:B------:R-:W-:Y:S05]  /*a480*/  @P2 IMAD.HI.U32 R2, R28, c[0x0][0x330], RZ ;  /* 0x0000cc001c022a27 */ /* 0x000fea00078e00ff */
[----:B------:R-:W-:Y:S02]  /*a490*/  @P2 SHF.R.U32.HI R28, RZ, c[0x0][0x334], R2 ;  /* 0x0000cd00ff1c2a19 */ /* 0x000fe40000011602 */
.L_x_986:
[----:B------:R-:W-:Y:S05]  /*a4a0*/  BSYNC B0 ;  /* 0x0000000000007941 */ /* 0x000fea0003800000 */
.L_x_984:
[----:B------:R-:W-:Y:S04]  /*a4b0*/  IMAD.IADD R170, R170, 0x1, -R237 ;  /* 0x00000001aaaa7824 */ /* 0x000fe800078e0aed */
[----:B------:R-:W-:Y:S05]  /*a4c0*/  IMAD R170, R28, c[0x0][0x32c], R170 ;  /* 0x0000cb001caa7a24 */ /* 0x000fea00078e02aa */
[----:B------:R-:W-:Y:S02]  /*a4d0*/  IADD3 R2, R170, c[0x0][0x32c], RZ ;  /* 0x0000cb00aa027a10 */ /* 0x000fe40007ffe0ff */
[----:B------:R-:W-:Y:S02]  /*a4e0*/  IMNMX R25, R25, R170, !PT ;  /* 0x000000aa19197217 */ /* 0x000fe40007800200 */
[----:B------:R-:W-:Y:S02]  /*a4f0*/  IMNMX R24, R24, R2, PT ;  /* 0x0000000218187217 */ /* 0x000fe40003800200 */
.L_x_983:
[----:B------:R-:W2:Y:S01]  /*a500*/  LDL.LU R92, [R1] ;  /* 0x00000000015c7983 */ /* 0x000ea20000300800 */
[----:B------:R-:W-:Y:S01]  /*a510*/  ISETP.NE.AND P2, PT, R67, RZ, PT ;  /* 0x000000ff4300720c */ /* 0x000fe20003f45270 */
[----:B------:R-:W-:Y:S01]  /*a520*/  IMAD.MOV.U32 R44, RZ, RZ, R211 ;  /* 0x000000ffff2c7224 */ /* 0x000fe200078e00d3 */
[----:B------:R-:W-:Y:S01]  /*a530*/  MOV R89, R245 ;  /* 0x000000f500597202 */ /* 0x000fe20000000f00 */
[----:B------:R-:W-:Y:S01]  /*a540*/  IMAD.MOV.U32 R61, RZ, RZ, R205 ;  /* 0x000000ffff3d7224 */ /* 0x000fe200078e00cd */
[C---:B------:R-:W-:Y:S02]  /*a550*/  ISETP.GT.AND P2, PT, R25.reuse, RZ, !P2 ;  /* 0x000000ff1900720c */ /* 0x040fe40005744270 */
[----:B------:R-:W-:Y:S02]  /*a560*/  MOV R45, R208 ;  /* 0x000000d0002d7202 */ /* 0x000fe40000000f00 */
[----:B------:R-:W-:Y:S02]  /*a570*/  ISETP.LT.OR P2, PT, R24, 0x1, P2 ;  /* 0x000000011800780c */ /* 0x000fe40001741670 */
[----:B------:R-:W-:Y:S02]  /*a580*/  MOV R85, R199 ;  /* 0x000000c700557202 */ /* 0x000fe40000000f00 */
[----:B------:R-:W-:Y:S02]  /*a590*/  FSEL R10, R10, -INF , !P2 ;  /* 0xff8000000a0a7808 */ /* 0x000fe40005000000 */
[----:B------:R-:W-:Y:S02]  /*a5a0*/  ISETP.NE.AND P2, PT, R66, RZ, PT ;  /* 0x000000ff4200720c */ /* 0x000fe40003f45270 */
[C---:B------:R-:W-:Y:S02]  /*a5b0*/  ISETP.GT.AND P1, PT, R25.reuse, 0x50, !P1 ;  /* 0x000000501900780c */ /* 0x040fe40004f24270 */
[C---:B------:R-:W-:Y:S02]  /*a5c0*/  ISETP.GT.AND P2, PT, R25.reuse, 0x1, !P2 ;  /* 0x000000011900780c */ /* 0x040fe40005744270 */
[C---:B------:R-:W-:Y:S02]  /*a5d0*/  ISETP.LT.OR P1, PT, R24.reuse, 0x51, P1 ;  /* 0x000000511800780c */ /* 0x040fe40000f21670 */
[C---:B------:R-:W-:Y:S02]  /*a5e0*/  ISETP.LT.OR P2, PT, R24.reuse, 0x2, P2 ;  /* 0x000000021800780c */ /* 0x040fe40001741670 */
[----:B------:R-:W-:Y:S02]  /*a5f0*/  ISETP.GT.AND P6, PT, R25, 0x51, !P6 ;  /* 0x000000511900780c */ /* 0x000fe400077c4270 */
[----:B------:R-:W-:Y:S02]  /*a600*/  FSEL R11, R11, -INF , !P2 ;  /* 0xff8000000b0b7808 */ /* 0x000fe40005000000 */
[----:B------:R-:W-:Y:S02]  /*a610*/  ISETP.NE.AND P2, PT, R173, RZ, PT ;  /* 0x000000ffad00720c */ /* 0x000fe40003f45270 */
[C---:B------:R-:W-:Y:S02]  /*a620*/  ISETP.LT.OR P6, PT, R24.reuse, 0x52, P6 ;  /* 0x000000521800780c */ /* 0x040fe400037c1670 */
[C---:B------:R-:W-:Y:S02]  /*a630*/  ISETP.GT.AND P2, PT, R25.reuse, 0x8, !P2 ;  /* 0x000000081900780c */ /* 0x040fe40005744270 */
[C---:B------:R-:W-:Y:S02]  /*a640*/  ISETP.GT.AND P5, PT, R25.reuse, 0x58, !P5 ;  /* 0x000000581900780c */ /* 0x040fe40006fa4270 */
[C---:B------:R-:W-:Y:S02]  /*a650*/  ISETP.LT.OR P2, PT, R24.reuse, 0x9, P2 ;  /* 0x000000091800780c */ /* 0x040fe40001741670 */
[----:B------:R-:W-:Y:S02]  /*a660*/  ISETP.LT.OR P5, PT, R24, 0x59, P5 ;  /* 0x000000591800780c */ /* 0x000fe40002fa1670 */
[----:B------:R-:W-:Y:S02]  /*a670*/  FSEL R14, R14, -INF , !P2 ;  /* 0xff8000000e0e7808 */ /* 0x000fe40005000000 */
[----:B------:R-:W-:Y:S02]  /*a680*/  ISETP.NE.AND P2, PT, R172, RZ, PT ;  /* 0x000000ffac00720c */ /* 0x000fe40003f45270 */
[C---:B------:R-:W-:Y:S02]  /*a690*/  ISETP.GT.AND P0, PT, R25.reuse, 0x59, !P0 ;  /* 0x000000591900780c */ /* 0x040fe40004704270 */
[----:B------:R-:W-:Y:S02]  /*a6a0*/  ISETP.GT.AND P2, PT, R25, 0x9, !P2 ;  /* 0x000000091900780c */ /* 0x000fe40005744270 */
[C---:B------:R-:W-:Y:S02]  /*a6b0*/  ISETP.LT.OR P0, PT, R24.reuse, 0x5a, P0 ;  /* 0x0000005a1800780c */ /* 0x040fe40000701670 */
[----:B------:R-:W-:Y:S02]  /*a6c0*/  ISETP.LT.OR P2, PT, R24, 0xa, P2 ;  /* 0x0000000a1800780c */ /* 0x000fe40001741670 */
[----:B------:R-:W-:Y:S02]  /*a6d0*/  FSEL R73, R95, -INF , !P0 ;  /* 0xff8000005f497808 */ /* 0x000fe40004000000 */
[----:B------:R-:W-:Y:S02]  /*a6e0*/  FSEL R15, R15, -INF , !P2 ;  /* 0xff8000000f0f7808 */ /* 0x000fe40005000000 */
[----:B------:R-:W-:Y:S04]  /*a6f0*/  ISETP.NE.AND P2, PT, R178, RZ, PT ;  /* 0x000000ffb200720c */ /* 0x000fe80003f45270 */
[C---:B------:R-:W-:Y:S04]  /*a700*/  ISETP.GT.AND P2, PT, R25.reuse, 0x10, !P2 ;  /* 0x000000101900780c */ /* 0x040fe80005744270 */
[----:B------:R-:W-:Y:S04]  /*a710*/  ISETP.LT.OR P2, PT, R24, 0x11, P2 ;  /* 0x000000111800780c */ /* 0x000fe80001741670 */
        /* <DEDUP_REMOVED lines=43> */
[----:B------:R-:W-:Y:S01]  /*a9d0*/  IMAD.MOV.U32 R46, RZ, RZ, R198 ;  /* 0x000000ffff2e7224 */ /* 0x000fe200078e00c6 */
        /* <DEDUP_REMOVED lines=8> */
[----:B------:R-:W-:Y:S02]  /*aa60*/  MOV R47, R196 ;  /* 0x000000c4002f7202 */ /* 0x000fe40000000f00 */
[----:B------:R-:W-:Y:S02]  /*aa70*/  ISETP.GT.AND P2, PT, R25, 0x30, !P2 ;  /* 0x000000301900780c */ /* 0x000fe40005744270 */
[----:B------:R-:W-:Y:S02]  /*aa80*/  FMNMX.FTZ R26, R47, R26, !PT ;  /* 0x0000001a2f1a7209 */ /* 0x000fe40007810000 */
[----:B------:R-:W-:Y:S02]  /*aa90*/  ISETP.LT.OR P2, PT, R24, 0x31, P2 ;  /* 0x000000311800780c */ /* 0x000fe40001741670 */
[----:B------:R-:W-:Y:S02]  /*aaa0*/  FMNMX.FTZ R21, R41, R21, !PT ;  /* 0x0000001529157209 */ /* 0x000fe40007810000 */
[----:B------:R-:W-:Y:S01]  /*aab0*/  FSEL R93, R58, -INF , !P2 ;  /* 0xff8000003a5d7808 */ /* 0x000fe20005000000 */
[----:B------:R-:W-:Y:S01]  /*aac0*/  IMAD.MOV.U32 R58, RZ, RZ, R195 ;  /* 0x000000ffff3a7224 */ /* 0x000fe200078e00c3 */
        /* <DEDUP_REMOVED lines=11> */
[----:B------:R-:W-:Y:S02]  /*ab80*/  MOV R59, R192 ;  /* 0x000000c0003b7202 */ /* 0x000fe40000000f00 */
[----:B------:R-:W-:Y:S02]  /*ab90*/  ISETP.LT.OR P2, PT, R24, 0x39, P2 ;  /* 0x000000391800780c */ /* 0x000fe40001741670 */
[----:B------:R-:W-:Y:S02]  /*aba0*/  FMNMX.FTZ R23, R10, R164, !PT ;  /* 0x000000a40a177209 */ /* 0x000fe40007810000 */
[----:B------:R-:W-:Y:S01]  /*abb0*/  FSEL R27, R62, -INF , !P2 ;  /* 0xff8000003e1b7808 */ /* 0x000fe20005000000 */
[----:B------:R-:W-:Y:S01]  /*abc0*/  IMAD.MOV.U32 R62, RZ, RZ, R2 ;  /* 0x000000ffff3e7224 */ /* 0x000fe200078e0002 */
[----:B------:R-:W-:Y:S02]  /*abd0*/  FMNMX.FTZ R2, R4, R167, !PT ;  /* 0x000000a704027209 */ /* 0x000fe40007810000 */
[----:B------:R-:W-:Y:S02]  /*abe0*/  ISETP.NE.AND P2, PT, R52, RZ, PT ;  /* 0x000000ff3400720c */ /* 0x000fe40003f45270 */
[----:B------:R-:W-:Y:S02]  /*abf0*/  FMNMX.FTZ R2, R5, R2, !PT ;  /* 0x0000000205027209 */ /* 0x000fe40007810000 */
[----:B------:R-:W-:Y:S02]  /*ac00*/  ISETP.GT.AND P2, PT, R25, 0x39, !P2 ;  /* 0x000000391900780c */ /* 0x000fe40005744270 */
[----:B------:R-:W-:Y:S02]  /*ac10*/  FMNMX.FTZ R2, R169, R2, !PT ;  /* 0x00000002a9027209 */ /* 0x000fe40007810000 */
[----:B------:R-:W-:Y:S02]  /*ac20*/  ISETP.LT.OR P2, PT, R24, 0x3a, P2 ;  /* 0x0000003a1800780c */ /* 0x000fe40001741670 */
[----:B------:R-:W-:Y:S02]  /*ac30*/  FMNMX.FTZ R2, R168, R2, !PT ;  /* 0x00000002a8027209 */ /* 0x000fe40007810000 */
[----:B------:R-:W-:Y:S02]  /*ac40*/  FSEL R30, R63, -INF , !P2 ;  /* 0xff8000003f1e7808 */ /* 0x000fe40005000000 */
[----:B------:R-:W-:Y:S02]  /*ac50*/  FMNMX.FTZ R2, R20, R2, !PT ;  /* 0x0000000214027209 */ /* 0x000fe40007810000 */
[----:B------:R-:W-:Y:S02]  /*ac60*/  MOV R63, R191 ;  /* 0x000000bf003f7202 */ /* 0x000fe40000000f00 */
        /* <DEDUP_REMOVED lines=9> */
[----:B------:R-:W-:Y:S02]  /*ad00*/  ISETP.NE.AND P2, PT, R54, RZ, PT ;  /* 0x000000ff3600720c */ /* 0x000fe40003f45270 */
[----:B------:R-:W-:Y:S01]  /*ad10*/  FMNMX.FTZ R2, R193, R2, !PT ;  /* 0x00000002c1027209 */ /* 0x000fe20007810000 */
[----:B------:R-:W-:Y:S01]  /*ad20*/  LDSM.16.MT88.4 R52, [R219+0x100] ;  /* 0x00010000db34783b */ /* 0x000fe20000004200 */
[----:B------:R-:W-:Y:S02]  /*ad30*/  ISETP.GT.AND P2, PT, R25, 0x41, !P2 ;  /* 0x000000411900780c */ /* 0x000fe40005744270 */
[----:B------:R-:W-:Y:S02]  /*ad40*/  FMNMX.FTZ R2, R190, R2, !PT ;  /* 0x00000002be027209 */ /* 0x000fe40007810000 */
[----:B------:R-:W-:Y:S02]  /*ad50*/  FMNMX.FTZ R21, R59, R21, !PT ;  /* 0x000000153b157209 */ /* 0x000fe40007810000 */
[----:B------:R-:W-:Y:S02]  /*ad60*/  FMNMX.FTZ R2, R63, R2, !PT ;  /* 0x000000023f027209 */ /* 0x000fe40007810000 */
[----:B------:R-:W-:Y:S02]  /*ad70*/  ISETP.LT.OR P2, PT, R24, 0x42, P2 ;  /* 0x000000421800780c */ /* 0x000fe40001741670 */
[----:B------:R-:W-:Y:S02]  /*ad80*/  FMNMX.FTZ R2, R45, R2, !PT ;  /* 0x000000022d027209 */ /* 0x000fe40007810000 */
[----:B------:R-:W-:Y:S02]  /*ad90*/  FMNMX.FTZ R23, R11, R23, !PT ;  /* 0x000000170b177209 */ /* 0x000fe40007810000 */
[----:B------:R-:W-:Y:S02]  /*ada0*/  FMNMX.FTZ R2, R252, R2, !PT ;  /* 0x00000002fc027209 */ /* 0x000fe40007810000 */
[----:B------:R-:W-:Y:S02]  /*adb0*/  FMNMX.FTZ R21, R58, R21, !PT ;  /* 0x000000153a157209 */ /* 0x000fe40007810000 */
[----:B------:R-:W-:Y:S02]  /*adc0*/  FMNMX.FTZ R2, R251, R2, !PT ;  /* 0x00000002fb027209 */ /* 0x000fe40007810000 */
[----:B------:R-:W-:Y:S02]  /*add0*/  FSEL R211, R75, -INF , !P2 ;  /* 0xff8000004bd37808 */ /* 0x000fe40005000000 */
[----:B------:R-:W-:Y:S02]  /*ade0*/  FMNMX.FTZ R2, R248, R2, !PT ;  /* 0x00000002f8027209 */ /* 0x000fe40007810000 */
[----:B------:R-:W-:Y:S02]  /*adf0*/  ISETP.NE.AND P2, PT, R65, RZ, PT ;  /* 0x000000ff4100720c */ /* 0x000fe40003f45270 */
[----:B------:R-:W-:Y:S02]  /*ae00*/  FMNMX.FTZ R2, R247, R2, !PT ;  /* 0x00000002f7027209 */ /* 0x000fe40007810000 */
[----:B------:R-:W-:Y:S02]  /*ae10*/  FMNMX.FTZ R23, R14, R23, !PT ;  /* 0x000000170e177209 */ /* 0x000fe40007810000 */
[----:B------:R-:W-:Y:S02]  /*ae20*/  FMNMX.FTZ R2, R206, R2, !PT ;  /* 0x00000002ce027209 */ /* 0x000fe40007810000 */
[----:B------:R-:W-:Y:S02]  /*ae30*/  FMNMX.FTZ R21, R244, R21, !PT ;  /* 0x00000015f4157209 */ /* 0x000fe40007810000 */
[----:B------:R-:W-:Y:S02]  /*ae40*/  FMNMX.FTZ R2, R203, R2, !PT ;  /* 0x00000002cb027209 */ /* 0x000fe40007810000 */
[----:B------:R-:W-:Y:S02]  /*ae50*/  ISETP.GT.AND P2, PT, R25, 0x48, !P2 ;  /* 0x000000481900780c */ /* 0x000fe40005744270 */
[----:B------:R-:W-:Y:S02]  /*ae60*/  FMNMX.FTZ R2, R200, R2, !PT ;  /* 0x00000002c8027209 */ /* 0x000fe40007810000 */
[----:B------:R-:W-:Y:S02]  /*ae70*/  FMNMX.FTZ R23, R15, R23, !PT ;  /* 0x000000170f177209 */ /* 0x000fe40007810000 */
[----:B------:R-:W-:Y:S02]  /*ae80*/  FMNMX.FTZ R2, R197, R2, !PT ;  /* 0x00000002c5027209 */ /* 0x000fe40007810000 */
[----:B------:R-:W-:Y:S02]  /*ae90*/  FMNMX.FTZ R21, R210, R21, !PT ;  /* 0x00000015d2157209 */ /* 0x000fe40007810000 */
[----:B------:R-:W-:Y:S02]  /*aea0*/  FMNMX.FTZ R2, R186, R2, !PT ;  /* 0x00000002ba027209 */ /* 0x000fe40007810000 */
[----:B--2---:R-:W-:Y:S02]  /*aeb0*/  FMNMX.FTZ R26, R92, R26, !PT ;  /* 0x0000001a5c1a7209 */ /* 0x004fe40007810000 */
[----:B------:R-:W-:Y:S02]  /*aec0*/  FMNMX.FTZ R2, R183, R2, !PT ;  /* 0x00000002b7027209 */ /* 0x000fe40007810000 */
[----:B------:R-:W-:Y:S02]  /*aed0*/  FMNMX.FTZ R26, R250, R26, !PT ;  /* 0x0000001afa1a7209 */ /* 0x000fe40007810000 */
[----:B------:R-:W-:Y:S01]  /*aee0*/  ISETP.LT.OR P2, PT, R24, 0x49, P2 ;  /* 0x000000491800780c */ /* 0x000fe20001741670 */
[----:B------:R-:W1:Y:S01]  /*aef0*/  SHFL.BFLY PT, R22, R2, 0x2, 0x1f ;  /* 0x0c401f0002167f89 */ /* 0x000e6200000e0000 */
        /* <DEDUP_REMOVED lines=12> */
[----:B-1----:R-:W-:Y:S02]  /*afc0*/  FMNMX.FTZ R22, R2, R22, !PT ;  /* 0x0000001602167209 */ /* 0x002fe40007810000 */
[----:B------:R-:W-:Y:S02]  /*afd0*/  FMNMX.FTZ R26, R189, R26, !PT ;  /* 0x0000001abd1a7209 */ /* 0x000fe40007810000 */
[----:B------:R-:W-:Y:S01]  /*afe0*/  ISETP.GT.AND P2, PT, R25, 0x49, !P2 ;  /* 0x000000491900780c */ /* 0x000fe20005744270 */
[----:B------:R-:W1:Y:S01]  /*aff0*/  SHFL.BFLY PT, R3, R22, 0x1, 0x1f ;  /* 0x0c201f0016037f89 */ /* 0x000e6200000e0000 */
[----:B------:R-:W-:Y:S02]  /*b000*/  FMNMX.FTZ R26, R180, R26, !PT ;  /* 0x0000001ab41a7209 */ /* 0x000fe40007810000 */
[----:B------:R-:W-:Y:S02]  /*b010*/  FMNMX.FTZ R23, R60, R23, !PT ;  /* 0x000000173c177209 */ /* 0x000fe40007810000 */
[----:B------:R-:W-:Y:S02]  /*b020*/  FMNMX.FTZ R26, R177, R26, !PT ;  /* 0x0000001ab11a7209 */ /* 0x000fe40007810000 */
[----:B------:R-:W-:Y:S02]  /*b030*/  FMNMX.FTZ R21, R185, R21, !PT ;  /* 0x00000015b9157209 */ /* 0x000fe40007810000 */
[----:B------:R-:W-:Y:S01]  /*b040*/  ISETP.LT.OR P2, PT, R24, 0x4a, P2 ;  /* 0x0000004a1800780c */ /* 0x000fe20001741670 */
[----:B------:R-:W2:Y:S01]  /*b050*/  SHFL.BFLY PT, R2, R26, 0x2, 0x1f ;  /* 0x0c401f001a027f89 */ /* 0x000ea200000e0000 */
[----:B------:R-:W-:Y:S02]  /*b060*/  FMNMX.FTZ R23, R88, R23, !PT ;  /* 0x0000001758177209 */ /* 0x000fe40007810000 */
[----:B------:R-:W-:Y:S02]  /*b070*/  FMNMX.FTZ R21, R181, R21, !PT ;  /* 0x00000015b5157209 */ /* 0x000fe40007810000 */
[----:B------:R-:W-:Y:S02]  /*b080*/  FSEL R205, R79, -INF , !P2 ;  /* 0xff8000004fcd7808 */ /* 0x000fe40005000000 */
[----:B------:R-:W-:Y:S02]  /*b090*/  FMNMX.FTZ R23, R62, R23, !PT ;  /* 0x000000173e177209 */ /* 0x000fe40007810000 */
[----:B------:R-:W-:Y:S02]  /*b0a0*/  FMNMX.FTZ R21, R179, R21, !PT ;  /* 0x00000015b3157209 */ /* 0x000fe40007810000 */
[----:B------:R-:W-:Y:S02]  /*b0b0*/  FMNMX.FTZ R23, R28, R23, !PT ;  /* 0x000000171c177209 */ /* 0x000fe40007810000 */
[----:B------:R-:W-:Y:S02]  /*b0c0*/  FMNMX.FTZ R21, R176, R21, !PT ;  /* 0x00000015b0157209 */ /* 0x000fe40007810000 */
[----:B-1----:R-:W-:Y:S02]  /*b0d0*/  FMNMX.FTZ R3, R22, R3, !PT ;  /* 0x0000000316037209 */ /* 0x002fe40007810000 */
[----:B------:R-:W-:Y:S02]  /*b0e0*/  FMNMX.FTZ R23, R80, R23, !PT ;  /* 0x0000001750177209 */ /* 0x000fe40007810000 */
[C---:B------:R-:W-:Y:S01]  /*b0f0*/  FSETP.NEU.FTZ.AND P2, PT, R3.reuse, -INF , PT ;  /* 0xff8000000300780b */ /* 0x040fe20003f5d000 */
[----:B------:R-:W-:Y:S01]  /*b100*/  FMUL.FTZ R199, R3, c[0x0][0x2d0] ;  /* 0x0000b40003c77a20 */ /* 0x000fe20000410000 */
[----:B------:R-:W-:Y:S01]  /*b110*/  FSEL R191, R90, -INF , !P1 ;  /* 0xff8000005abf7808 */ /* 0x000fe20004800000 */
[----:B------:R-:W-:Y:S01]  /*b120*/  IMAD.MOV.U32 R90, RZ, RZ, R187 ;  /* 0x000000ffff5a7224 */ /* 0x000fe200078e00bb */
[----:B------:R-:W-:Y:S02]  /*b130*/  FSEL R187, R91, -INF , !P6 ;  /* 0xff8000005bbb7808 */ /* 0x000fe40007000000 */
[----:B------:R-:W-:Y:S02]  /*b140*/  FSEL R199, R199, RZ, P2 ;  /* 0x000000ffc7c77208 */ /* 0x000fe40001000000 */
[----:B--2---:R-:W-:Y:S02]  /*b150*/  FMNMX.FTZ R2, R26, R2, !PT ;  /* 0x000000021a027209 */ /* 0x004fe40007810000 */
[----:B------:R-:W-:Y:S01]  /*b160*/  FSEL R184, R94, -INF , !P5 ;  /* 0xff8000005eb87808 */ /* 0x000fe20006800000 */
[--C-:B------:R-:W-:Y:S01]  /*b170*/  FFMA.FTZ R172, R4, c[0x0][0x2d0], -R199.reuse ;  /* 0x0000b40004ac7a23 */ /* 0x100fe200000108c7 */
[----:B------:R-:W-:Y:S01]  /*b180*/  FSEL R71, R3, RZ, P2 ;  /* 0x000000ff03477208 */ /* 0x000fe20001000000 */
[----:B------:R-:W1:Y:S01]  /*b190*/  SHFL.BFLY PT, R4, R21, 0x2, 0x1f ;  /* 0x0c401f0015047f89 */ /* 0x000e6200000e0000 */
[--C-:B------:R-:W-:Y:S01]  /*b1a0*/  FFMA.FTZ R97, R5, c[0x0][0x2d0], -R199.reuse ;  /* 0x0000b40005617a23 */ /* 0x100fe200000108c7 */
[----:B------:R-:W-:Y:S01]  /*b1b0*/  FMNMX.FTZ R5, R31, R23, !PT ;  /* 0x000000171f057209 */ /* 0x000fe20007810000 */
[----:B------:R-:W-:Y:S01]  /*b1c0*/  FFMA.FTZ R171, R20, c[0x0][0x2d0], -R199 ;  /* 0x0000b40014ab7a23 */ /* 0x000fe200000108c7 */
[----:B------:R-:W-:Y:S01]  /*b1d0*/  MUFU.EX2 R172, R172 ;  /* 0x000000ac00ac7308 */ /* 0x000fe20000000800 */
[----:B------:R-:W-:Y:S01]  /*b1e0*/  FADD.FTZ R71, -R71, R167 ;  /* 0x000000a747477221 */ /* 0x000fe20000010100 */
[----:B------:R-:W-:Y:S01]  /*b1f0*/  FMNMX.FTZ R5, R93, R5, !PT ;  /* 0x000000055d057209 */ /* 0x000fe20007810000 */
[--C-:B------:R-:W-:Y:S01]  /*b200*/  FFMA.FTZ R75, R168, c[0x0][0x2d0], -R199.reuse ;  /* 0x0000b400a84b7a23 */ /* 0x100fe200000108c7 */
[----:B------:R-:W2:Y:S01]  /*b210*/  SHFL.BFLY PT, R22, R2, 0x1, 0x1f ;  /* 0x0c201f0002167f89 */ /* 0x000ea200000e0000 */
[----:B------:R-:W-:Y:S01]  /*b220*/  FMUL.FTZ R71, R71, c[0x0][0x2d0] ;  /* 0x0000b40047477a20 */ /* 0x000fe20000410000 */
[----:B------:R-:W-:Y:S01]  /*b230*/  FMNMX.FTZ R5, R29, R5, !PT ;  /* 0x000000051d057209 */ /* 0x000fe20007810000 */
[--C-:B------:R-:W-:Y:S01]  /*b240*/  FFMA.FTZ R74, R169, c[0x0][0x2d0], -R199.reuse ;  /* 0x0000b400a94a7a23 */ /* 0x100fe200000108c7 */
[----:B------:R-:W-:Y:S01]  /*b250*/  MOV R95, R27 ;  /* 0x0000001b005f7202 */ /* 0x000fe20000000f00 */
[----:B------:R-:W-:Y:S01]  /*b260*/  IMAD.MOV.U32 R94, RZ, RZ, R28 ;  /* 0x000000ffff5e7224 */ /* 0x000fe200078e001c */
[----:B------:R-:W3:Y:S01]  /*b270*/  MUFU.EX2 R97, R97 ;  /* 0x0000006100617308 */ /* 0x000ee20000000800 */
[----:B------:R-:W-:Y:S01]  /*b280*/  FMNMX.FTZ R5, R27, R5, !PT ;  /* 0x000000051b057209 */ /* 0x000fe20007810000 */
[--C-:B------:R-:W-:Y:S01]  /*b290*/  FFMA.FTZ R178, R17, c[0x0][0x2d0], -R199.reuse ;  /* 0x0000b40011b27a23 */ /* 0x100fe200000108c7 */
[----:B------:R-:W-:Y:S01]  /*b2a0*/  MOV R91, R31 ;  /* 0x0000001f005b7202 */ /* 0x000fe20000000f00 */
[--C-:B------:R-:W-:Y:S01]  /*b2b0*/  FFMA.FTZ R252, R252, c[0x0][0x2d0], -R199.reuse ;  /* 0x0000b400fcfc7a23 */ /* 0x100fe200000108c7 */
[----:B------:R-:W-:Y:S01]  /*b2c0*/  FMNMX.FTZ R5, R30, R5, !PT ;  /* 0x000000051e057209 */ /* 0x000fe20007810000 */
[--C-:B------:R-:W-:Y:S02]  /*b2d0*/  FFMA.FTZ R251, R251, c[0x0][0x2d0], -R199.reuse ;  /* 0x0000b400fbfb7a23 */ /* 0x100fe400000108c7 */
[--C-:B------:R-:W-:Y:S01]  /*b2e0*/  FFMA.FTZ R248, R248, c[0x0][0x2d0], -R199.reuse ;  /* 0x0000b400f8f87a23 */ /* 0x100fe200000108c7 */
[----:B------:R-:W-:Y:S01]  /*b2f0*/  FMNMX.FTZ R5, R245, R5, !PT ;  /* 0x00000005f5057209 */ /* 0x000fe20007810000 */
[----:B------:R-:W-:Y:S01]  /*b300*/  MUFU.EX2 R74, R74 ;  /* 0x0000004a004a7308 */ /* 0x000fe20000000800 */
[----:B-1----:R-:W-:Y:S01]  /*b310*/  FMNMX.FTZ R21, R21, R4, !PT ;  /* 0x0000000415157209 */ /* 0x002fe20007810000 */
[--C-:B------:R-:W-:Y:S01]  /*b320*/  FFMA.FTZ R247, R247, c[0x0][0x2d0], -R199.reuse ;  /* 0x0000b400f7f77a23 */ /* 0x100fe200000108c7 */
[----:B------:R-:W-:Y:S01]  /*b330*/  FMNMX.FTZ R5, R211, R5, !PT ;  /* 0x00000005d3057209 */ /* 0x000fe20007810000 */
[--C-:B------:R-:W-:Y:S02]  /*b340*/  FFMA.FTZ R206, R206, c[0x0][0x2d0], -R199.reuse ;  /* 0x0000b400cece7a23 */ /* 0x100fe400000108c7 */
[----:B------:R-:W1:Y:S01]  /*b350*/  SHFL.BFLY PT, R4, R21, 0x1, 0x1f ;  /* 0x0c201f0015047f89 */ /* 0x000e6200000e0000 */
[----:B------:R-:W-:Y:S01]  /*b360*/  FMNMX.FTZ R5, R208, R5, !PT ;  /* 0x00000005d0057209 */ /* 0x000fe20007810000 */
[--C-:B------:R-:W-:Y:S01]  /*b370*/  FFMA.FTZ R203, R203, c[0x0][0x2d0], -R199.reuse ;  /* 0x0000b400cbcb7a23 */ /* 0x100fe200000108c7 */
[----:B--2---:R-:W-:Y:S01]  /*b380*/  FMNMX.FTZ R2, R2, R22, !PT ;  /* 0x0000001602027209 */ /* 0x004fe20007810000 */
[----:B------:R-:W2:Y:S01]  /*b390*/  MUFU.EX2 R75, R75 ;  /* 0x0000004b004b7308 */ /* 0x000ea20000000800 */
[----:B------:R-:W-:Y:S01]  /*b3a0*/  FMNMX.FTZ R5, R205, R5, !PT ;  /* 0x00000005cd057209 */ /* 0x000fe20007810000 */
[--C-:B------:R-:W-:Y:S01]  /*b3b0*/  FFMA.FTZ R200, R200, c[0x0][0x2d0], -R199.reuse ;  /* 0x0000b400c8c87a23 */ /* 0x100fe200000108c7 */
[C---:B------:R-:W-:Y:S01]  /*b3c0*/  FSETP.NEU.FTZ.AND P1, PT, R2.reuse, -INF , PT ;  /* 0xff8000000200780b */ /* 0x040fe20003f3d000 */
[C---:B------:R-:W-:Y:S01]  /*b3d0*/  FMUL.FTZ R198, R2.reuse, c[0x0][0x2d0] ;  /* 0x0000b40002c67a20 */ /* 0x040fe20000410000 */
[----:B------:R-:W-:Y:S01]  /*b3e0*/  FMNMX.FTZ R5, R191, R5, !PT ;  /* 0x00000005bf057209 */ /* 0x000fe20007810000 */
[--C-:B------:R-:W-:Y:S01]  /*b3f0*/  FFMA.FTZ R197, R197, c[0x0][0x2d0], -R199.reuse ;  /* 0x0000b400c5c57a23 */ /* 0x100fe200000108c7 */
[----:B------:R-:W-:Y:S01]  /*b400*/  FSEL R70, R2, RZ, P1 ;  /* 0x000000ff02467208 */ /* 0x000fe20000800000 */
[----:B------:R-:W-:Y:S01]  /*b410*/  FFMA.FTZ R186, R186, c[0x0][0x2d0], -R199 ;  /* 0x0000b400baba7a23 */ /* 0x000fe200000108c7 */
[----:B------:R-:W-:Y:S01]  /*b420*/  FMNMX.FTZ R5, R187, R5, !PT ;  /* 0x00000005bb057209 */ /* 0x000fe20007810000 */
[----:B------:R-:W4:Y:S01]  /*b430*/  MUFU.EX2 R71, R71 ;  /* 0x0000004700477308 */ /* 0x000f220000000800 */
[----:B------:R-:W-:Y:S01]  /*b440*/  FSEL R198, R198, RZ, P1 ;  /* 0x000000ffc6c67208 */ /* 0x000fe20000800000 */
[----:B------:R-:W-:Y:S01]  /*b450*/  FADD.FTZ R70, -R70, R166 ;  /* 0x000000a646467221 */ /* 0x000fe20000010100 */
[----:B------:R-:W-:Y:S02]  /*b460*/  FMNMX.FTZ R5, R184, R5, !PT ;  /* 0x00000005b8057209 */ /* 0x000fe40007810000 */
[----:B---3--:R-:W-:Y:S01]  /*b470*/  F2FP.PACK_AB R76, R97, R172 ;  /* 0x000000ac614c723e */ /* 0x008fe200000000ff */
[--C-:B------:R-:W-:Y:S01]  /*b480*/  FFMA.FTZ R96, R0, c[0x0][0x2d0], -R198.reuse ;  /* 0x0000b40000607a23 */ /* 0x100fe200000108c6 */
[----:B------:R-:W-:Y:S01]  /*b490*/  FMNMX.FTZ R5, R73, R5, !PT ;  /* 0x0000000549057209 */ /* 0x000fe20007810000 */
[--C-:B------:R-:W-:Y:S02]  /*b4a0*/  FFMA.FTZ R168, R19, c[0x0][0x2d0], -R198.reuse ;  /* 0x0000b40013a87a23 */ /* 0x100fe400000108c6 */
[----:B------:R-:W-:Y:S01]  /*b4b0*/  MUFU.EX2 R171, R171 ;  /* 0x000000ab00ab7308 */ /* 0x000fe20000000800 */
[----:B-1----:R-:W-:Y:S01]  /*b4c0*/  FMNMX.FTZ R0, R21, R4, !PT ;  /* 0x0000000415007209 */ /* 0x002fe20007810000 */
[--C-:B------:R-:W-:Y:S01]  /*b4d0*/  FFMA.FTZ R174, R6, c[0x0][0x2d0], -R198.reuse ;  /* 0x0000b40006ae7a23 */ /* 0x100fe200000108c6 */
[----:B------:R-:W1:Y:S01]  /*b4e0*/  SHFL.BFLY PT, R4, R5, 0x2, 0x1f ;  /* 0x0c401f0005047f89 */ /* 0x000e6200000e0000 */
[--C-:B------:R-:W-:Y:S01]  /*b4f0*/  FFMA.FTZ R169, R7, c[0x0][0x2d0], -R198.reuse ;  /* 0x0000b40007a97a23 */ /* 0x100fe200000108c6 */
[C---:B------:R-:W-:Y:S01]  /*b500*/  FSETP.NEU.FTZ.AND P0, PT, R0.reuse, -INF , PT ;  /* 0xff8000000000780b */ /* 0x040fe20003f1d000 */
[----:B------:R-:W-:Y:S01]  /*b510*/  FMUL.FTZ R195, R0, c[0x0][0x2d0] ;  /* 0x0000b40000c37a20 */ /* 0x000fe20000410000 */
[----:B--2---:R-:W-:Y:S01]  /*b520*/  F2FP.PACK_AB R78, R75, R74 ;  /* 0x0000004a4b4e723e */ /* 0x004fe200000000ff */
[----:B------:R-:W-:Y:S02]  /*b530*/  FMUL.FTZ R70, R70, c[0x0][0x2d0] ;  /* 0x0000b40046467a20 */ /* 0x000fe40000410000 */
[----:B------:R-:W-:Y:S01]  /*b540*/  MUFU.EX2 R174, R174 ;  /* 0x000000ae00ae7308 */ /* 0x000fe20000000800 */
[----:B------:R-:W-:Y:S01]  /*b550*/  FSEL R195, R195, RZ, P0 ;  /* 0x000000ffc3c37208 */ /* 0x000fe20000000000 */
[----:B------:R-:W-:Y:S01]  /*b560*/  LDSM.16.MT88.4 R20, [R225+0x100] ;  /* 0x00010000e114783b */ /* 0x000fe20000004200 */
[--C-:B------:R-:W-:Y:S02]  /*b570*/  FFMA.FTZ R182, R16, c[0x0][0x2d0], -R198.reuse ;  /* 0x0000b40010b67a23 */ /* 0x100fe400000108c6 */
[C---:B----4-:R-:W-:Y:S02]  /*b580*/  FMUL.FTZ R16, R71.reuse, R148 ;  /* 0x0000009447107220 */ /* 0x050fe40000410000 */
[--C-:B------:R-:W-:Y:S02]  /*b590*/  FFMA.FTZ R173, R8, c[0x0][0x2d0], -R195.reuse ;  /* 0x0000b40008ad7a23 */ /* 0x100fe400000108c3 */
[--C-:B------:R-:W-:Y:S01]  /*b5a0*/  FFMA.FTZ R98, R12, c[0x0][0x2d0], -R195.reuse ;  /* 0x0000b4000c627a23 */ /* 0x100fe200000108c3 */
[----:B------:R-:W2:Y:S01]  /*b5b0*/  MUFU.EX2 R169, R169 ;  /* 0x000000a900a97308 */ /* 0x000ea20000000800 */
[----:B------:R-:W-:Y:S01]  /*b5c0*/  FMUL.FTZ R17, R71, R149 ;  /* 0x0000009547117220 */ /* 0x000fe20000410000 */
[----:B------:R-:W-:Y:S01]  /*b5d0*/  MOV R149, R63 ;  /* 0x0000003f00957202 */ /* 0x000fe20000000f00 */
[--C-:B------:R-:W-:Y:S02]  /*b5e0*/  FFMA.FTZ R196, R35, c[0x0][0x2d0], -R198.reuse ;  /* 0x0000b40023c47a23 */ /* 0x100fe400000108c6 */
[--C-:B------:R-:W-:Y:S01]  /*b5f0*/  FFMA.FTZ R51, R51, c[0x0][0x2d0], -R195.reuse ;  /* 0x0000b40033337a23 */ /* 0x100fe200000108c3 */
[----:B-1----:R-:W-:Y:S01]  /*b600*/  FMNMX.FTZ R4, R5, R4, !PT ;  /* 0x0000000405047209 */ /* 0x002fe20007810000 */
[--C-:B------:R-:W-:Y:S01]  /*b610*/  FFMA.FTZ R49, R49, c[0x0][0x2d0], -R195.reuse ;  /* 0x0000b40031317a23 */ /* 0x100fe200000108c3 */
[----:B------:R-:W-:Y:S02]  /*b620*/  FSEL R5, R0, RZ, P0 ;  /* 0x000000ff00057208 */ /* 0x000fe40000000000 */
[----:B------:R-:W-:Y:S01]  /*b630*/  MUFU.EX2 R96, R96 ;  /* 0x0000006000607308 */ /* 0x000fe20000000800 */
[--C-:B------:R-:W-:Y:S01]  /*b640*/  FFMA.FTZ R99, R9, c[0x0][0x2d0], -R195.reuse ;  /* 0x0000b40009637a23 */ /* 0x100fe200000108c3 */
[----:B------:R-:W1:Y:S01]  /*b650*/  SHFL.BFLY PT, R72, R4, 0x1, 0x1f ;  /* 0x0c201f0004487f89 */ /* 0x000e6200000e0000 */
[----:B------:R-:W-:Y:S02]  /*b660*/  FFMA.FTZ R170, R13, c[0x0][0x2d0], -R195 ;  /* 0x0000b4000daa7a23 */ /* 0x000fe400000108c3 */
[----:B------:R-:W-:Y:S02]  /*b670*/  FADD.FTZ R5, -R5, R165 ;  /* 0x000000a505057221 */ /* 0x000fe40000010100 */
[--C-:B------:R-:W-:Y:S02]  /*b680*/  FFMA.FTZ R250, R250, c[0x0][0x2d0], -R198.reuse ;  /* 0x0000b400fafa7a23 */ /* 0x100fe400000108c6 */
[----:B------:R-:W-:Y:S01]  /*b690*/  FMUL.FTZ R5, R5, c[0x0][0x2d0] ;  /* 0x0000b40005057a20 */ /* 0x000fe20000410000 */
[----:B------:R-:W3:Y:S01]  /*b6a0*/  MUFU.EX2 R168, R168 ;  /* 0x000000a800a87308 */ /* 0x000ee20000000800 */
[--C-:B------:R-:W-:Y:S02]  /*b6b0*/  FFMA.FTZ R249, R249, c[0x0][0x2d0], -R198.reuse ;  /* 0x0000b400f9f97a23 */ /* 0x100fe400000108c6 */
[--C-:B------:R-:W-:Y:S01]  /*b6c0*/  FFMA.FTZ R246, R246, c[0x0][0x2d0], -R198.reuse ;  /* 0x0000b400f6f67a23 */ /* 0x100fe200000108c6 */
[----:B--2---:R-:W-:Y:S01]  /*b6d0*/  F2FP.PACK_AB R77, R169, R174 ;  /* 0x000000aea94d723e */ /* 0x004fe200000000ff */
[--C-:B------:R-:W-:Y:S02]  /*b6e0*/  FFMA.FTZ R209, R209, c[0x0][0x2d0], -R198.reuse ;  /* 0x0000b400d1d17a23 */ /* 0x100fe400000108c6 */
[--C-:B------:R-:W-:Y:S02]  /*b6f0*/  FFMA.FTZ R202, R202, c[0x0][0x2d0], -R198.reuse ;  /* 0x0000b400caca7a23 */ /* 0x100fe400000108c6 */
[--C-:B------:R-:W-:Y:S01]  /*b700*/  FFMA.FTZ R201, R201, c[0x0][0x2d0], -R198.reuse ;  /* 0x0000b400c9c97a23 */ /* 0x100fe200000108c6 */
[----:B------:R-:W2:Y:S01]  /*b710*/  MUFU.EX2 R70, R70 ;  /* 0x0000004600467308 */ /* 0x000ea20000000800 */
[--C-:B------:R-:W-:Y:S02]  /*b720*/  FFMA.FTZ R244, R244, c[0x0][0x2d0], -R195.reuse ;  /* 0x0000b400f4f47a23 */ /* 0x100fe400000108c3 */
[--C-:B------:R-:W-:Y:S02]  /*b730*/  FFMA.FTZ R210, R210, c[0x0][0x2d0], -R195.reuse ;  /* 0x0000b400d2d27a23 */ /* 0x100fe400000108c3 */
[--C-:B------:R-:W-:Y:S01]  /*b740*/  FFMA.FTZ R207, R207, c[0x0][0x2d0], -R195.reuse ;  /* 0x0000b400cfcf7a23 */ /* 0x100fe200000108c3 */
[----:B-1----:R-:W-:Y:S01]  /*b750*/  FMNMX.FTZ R72, R4, R72, !PT ;  /* 0x0000004804487209 */ /* 0x002fe20007810000 */
[----:B------:R-:W-:Y:S02]  /*b760*/  FFMA.FTZ R204, R204, c[0x0][0x2d0], -R195 ;  /* 0x0000b400cccc7a23 */ /* 0x000fe400000108c3 */
[--C-:B------:R-:W-:Y:S01]  /*b770*/  FFMA.FTZ R194, R194, c[0x0][0x2d0], -R198.reuse ;  /* 0x0000b400c2c27a23 */ /* 0x100fe200000108c6 */
[----:B------:R-:W1:Y:S01]  /*b780*/  MUFU.EX2 R69, R5 ;  /* 0x0000000500457308 */ /* 0x000e620000000800 */
[C---:B------:R-:W-:Y:S01]  /*b790*/  FSETP.NEU.FTZ.AND P0, PT, R72.reuse, -INF , PT ;  /* 0xff8000004800780b */ /* 0x040fe20003f1d000 */
[----:B------:R-:W-:Y:S01]  /*b7a0*/  FMUL.FTZ R192, R72, c[0x0][0x2d0] ;  /* 0x0000b40048c07a20 */ /* 0x000fe20000410000 */
[----:B---3--:R-:W-:Y:S01]  /*b7b0*/  F2FP.PACK_AB R79, R168, R96 ;  /* 0x00000060a84f723e */ /* 0x008fe200000000ff */
[--C-:B------:R-:W-:Y:S01]  /*b7c0*/  FFMA.FTZ R189, R189, c[0x0][0x2d0], -R198.reuse ;  /* 0x0000b400bdbd7a23 */ /* 0x100fe200000108c6 */
[----:B------:R-:W-:Y:S01]  /*b7d0*/  FSEL R4, R72, RZ, P0 ;  /* 0x000000ff48047208 */ /* 0x000fe20000000000 */
[----:B------:R-:W-:Y:S01]  /*b7e0*/  FFMA.FTZ R180, R180, c[0x0][0x2d0], -R198 ;  /* 0x0000b400b4b47a23 */ /* 0x000fe200000108c6 */
[----:B------:R-:W-:Y:S01]  /*b7f0*/  FSEL R192, R192, RZ, P0 ;  /* 0x000000ffc0c07208 */ /* 0x000fe20000000000 */
[----:B------:R-:W-:Y:S02]  /*b800*/  FFMA.FTZ R172, R71, R242, R172 ;  /* 0x000000f247ac7223 */ /* 0x000fe400000100ac */
[----:B------:R-:W-:Y:S01]  /*b810*/  MUFU.EX2 R173, R173 ;  /* 0x000000ad00ad7308 */ /* 0x000fe20000000800 */
[----:B------:R-:W-:Y:S01]  /*b820*/  FADD.FTZ R4, -R4, R164 ;  /* 0x000000a404047221 */ /* 0x000fe20000010100 */
[C---:B------:R-:W-:Y:S01]  /*b830*/  ISETP.GT.AND P0, PT, R243.reuse, UR6, PT ;  /* 0x00000006f3007c0c */ /* 0x040fe2000bf04270 */
[--C-:B------:R-:W-:Y:S01]  /*b840*/  FFMA.FTZ R175, R10, c[0x0][0x2d0], -R192.reuse ;  /* 0x0000b4000aaf7a23 */ /* 0x100fe200000108c0 */
[----:B------:R-:W-:Y:S01]  /*b850*/  IADD3 R243, R243, -0x1, RZ ;  /* 0xfffffffff3f37810 */ /* 0x000fe20007ffe0ff */
[----:B------:R-:W-:Y:S02]  /*b860*/  FMUL.FTZ R4, R4, c[0x0][0x2d0] ;  /* 0x0000b40004047a20 */ /* 0x000fe40000410000 */
[C---:B--2---:R-:W-:Y:S01]  /*b870*/  FMUL.FTZ R19, R70.reuse, R151 ;  /* 0x0000009746137220 */ /* 0x044fe20000410000 */
[----:B------:R-:W-:Y:S01]  /*b880*/  MOV R151, R87 ;  /* 0x0000005700977202 */ /* 0x000fe20000000f00 */
[----:B------:R-:W-:Y:S01]  /*b890*/  FMUL.FTZ R35, R70, R103 ;  /* 0x0000006746237220 */ /* 0x000fe20000410000 */
[----:B------:R-:W2:Y:S01]  /*b8a0*/  MUFU.EX2 R68, R4 ;  /* 0x0000000400447308 */ /* 0x000ea20000000800 */
[--C-:B------:R-:W-:Y:S02]  /*b8b0*/  FFMA.FTZ R167, R11, c[0x0][0x2d0], -R192.reuse ;  /* 0x0000b4000ba77a23 */ /* 0x100fe400000108c0 */
[--C-:B------:R-:W-:Y:S02]  /*b8c0*/  FFMA.FTZ R166, R14, c[0x0][0x2d0], -R192.reuse ;  /* 0x0000b4000ea67a23 */ /* 0x100fe400000108c0 */
[----:B------:R-:W-:Y:S02]  /*b8d0*/  FFMA.FTZ R165, R15, c[0x0][0x2d0], -R192 ;  /* 0x0000b4000fa57a23 */ /* 0x000fe400000108c0 */
[C---:B-1----:R-:W-:Y:S02]  /*b8e0*/  FMUL.FTZ R8, R69.reuse, R156 ;  /* 0x0000009c45087220 */ /* 0x042fe40000410000 */
[----:B------:R-:W-:Y:S01]  /*b8f0*/  IMAD.MOV.U32 R156, RZ, RZ, R80 ;  /* 0x000000ffff9c7224 */ /* 0x000fe200078e0050 */
[----:B------:R-:W1:Y:S01]  /*b900*/  MUFU.EX2 R99, R99 ;  /* 0x0000006300637308 */ /* 0x000e620000000800 */
[----:B------:R-:W3:Y:S01]  /*b910*/  LDSM.16.MT88.4 R80, [R218+0x100] ;  /* 0x00010000da50783b */ /* 0x000ee20000004200 */
[----:B------:R-:W-:Y:S02]  /*b920*/  FMUL.FTZ R12, R69, R152 ;  /* 0x00000098450c7220 */ /* 0x000fe40000410000 */
[----:B------:R-:W-:Y:S02]  /*b930*/  IMAD.MOV.U32 R148, RZ, RZ, R156 ;  /* 0x000000ffff947224 */ /* 0x000fe400078e009c */
[----:B------:R-:W-:Y:S02]  /*b940*/  IMAD.MOV.U32 R152, RZ, RZ, R90 ;  /* 0x000000ffff987224 */ /* 0x000fe400078e005a */
[----:B------:R-:W-:Y:S02]  /*b950*/  FMUL.FTZ R5, R71, R161 ;  /* 0x000000a147057220 */ /* 0x000fe40000410000 */
[----:B------:R-:W-:Y:S01]  /*b960*/  MUFU.EX2 R98, R98 ;  /* 0x0000006200627308 */ /* 0x000fe20000000800 */
[----:B------:R-:W-:Y:S02]  /*b970*/  IMAD.MOV.U32 R161, RZ, RZ, R29 ;  /* 0x000000ffffa17224 */ /* 0x000fe400078e001d */
[----:B------:R-:W-:Y:S01]  /*b980*/  FMUL.FTZ R6, R70, R162 ;  /* 0x000000a246067220 */ /* 0x000fe20000410000 */
[----:B------:R-:W-:Y:S01]  /*b990*/  MOV R162, R40 ;  /* 0x0000002800a27202 */ /* 0x000fe20000000f00 */
[C---:B--2---:R-:W-:Y:S01]  /*b9a0*/  FMUL.FTZ R15, R68.reuse, R155 ;  /* 0x0000009b440f7220 */ /* 0x044fe20000410000 */
[----:B------:R-:W-:Y:S01]  /*b9b0*/  MOV R155, R91 ;  /* 0x0000005b009b7202 */ /* 0x000fe20000000f00 */
[----:B------:R-:W-:Y:S02]  /*b9c0*/  FMUL.FTZ R42, R68, R110 ;  /* 0x0000006e442a7220 */ /* 0x000fe40000410000 */
[----:B------:R-:W-:Y:S01]  /*b9d0*/  FFMA.FTZ R110, R88, c[0x0][0x2d0], -R192 ;  /* 0x0000b400586e7a23 */ /* 0x000fe200000108c0 */
[----:B------:R-:W2:Y:S01]  /*b9e0*/  MUFU.EX2 R170, R170 ;  /* 0x000000aa00aa7308 */ /* 0x000ea20000000800 */
[----:B------:R-:W-:Y:S02]  /*b9f0*/  FMUL.FTZ R43, R68, R111 ;  /* 0x0000006f442b7220 */ /* 0x000fe40000410000 */
[--C-:B------:R-:W-:Y:S01]  /*ba00*/  FFMA.FTZ R111, R89, c[0x0][0x2d0], -R199.reuse ;  /* 0x0000b400596f7a23 */ /* 0x100fe200000108c7 */
[----:B-1----:R-:W-:Y:S01]  /*ba10*/  F2FP.PACK_AB R64, R99, R173 ;  /* 0x000000ad6340723e */ /* 0x002fe200000000ff */
[----:B------:R-:W-:Y:S01]  /*ba20*/  LDSM.16.MT88.4 R88, [R220+0x900] ;  /* 0x00090000dc58783b */ /* 0x000fe20000004200 */
[----:B------:R-:W-:Y:S02]  /*ba30*/  FMUL.FTZ R4, R71, R160 ;  /* 0x000000a047047220 */ /* 0x000fe40000410000 */
[----:B------:R-:W-:Y:S02]  /*ba40*/  IMAD.MOV.U32 R160, RZ, RZ, R30 ;  /* 0x000000ffffa07224 */ /* 0x000fe400078e001e */
[----:B------:R-:W-:Y:S01]  /*ba50*/  MUFU.EX2 R175, R175 ;  /* 0x000000af00af7308 */ /* 0x000fe20000000800 */
[----:B------:R-:W-:Y:S01]  /*ba60*/  FMUL.FTZ R7, R70, R163 ;  /* 0x000000a346077220 */ /* 0x000fe20000410000 */
[----:B------:R-:W-:Y:S01]  /*ba70*/  MOV R163, R193 ;  /* 0x000000c100a37202 */ /* 0x000fe20000000f00 */
[C---:B------:R-:W-:Y:S01]  /*ba80*/  FMUL.FTZ R9, R69.reuse, R157 ;  /* 0x0000009d45097220 */ /* 0x040fe20000410000 */
[----:B------:R-:W-:Y:S01]  /*ba90*/  MOV R157, R41 ;  /* 0x00000029009d7202 */ /* 0x000fe20000000f00 */
[C---:B------:R-:W-:Y:S02]  /*baa0*/  FMUL.FTZ R10, R68.reuse, R158 ;  /* 0x0000009e440a7220 */ /* 0x040fe40000410000 */
[----:B------:R-:W-:Y:S01]  /*bab0*/  IMAD.MOV.U32 R158, RZ, RZ, R190 ;  /* 0x000000ffff9e7224 */ /* 0x000fe200078e00be */
[-C--:B------:R-:W-:Y:S01]  /*bac0*/  HMMA.16816.F32 R4, R76, R20.reuse, R4 ;  /* 0x000000144c04723c */ /* 0x080fe20000001804 */
[C---:B------:R-:W-:Y:S01]  /*bad0*/  FMUL.FTZ R11, R68.reuse, R159 ;  /* 0x0000009f440b7220 */ /* 0x040fe20000410000 */
[----:B------:R-:W1:Y:S01]  /*bae0*/  MUFU.EX2 R167, R167 ;  /* 0x000000a700a77308 */ /* 0x000e620000000800 */
[C---:B------:R-:W-:Y:S01]  /*baf0*/  FMUL.FTZ R13, R69.reuse, R153 ;  /* 0x00000099450d7220 */ /* 0x040fe20000410000 */
[----:B------:R-:W-:Y:S01]  /*bb00*/  MOV R153, R47 ;  /* 0x0000002f00997202 */ /* 0x000fe20000000f00 */
[----:B------:R-:W-:Y:S01]  /*bb10*/  FMUL.FTZ R47, R68, R135 ;  /* 0x00000087442f7220 */ /* 0x000fe20000410000 */
[----:B--2---:R-:W-:Y:S01]  /*bb20*/  F2FP.PACK_AB R66, R170, R98 ;  /* 0x00000062aa42723e */ /* 0x004fe200000000ff */
[----:B------:R-:W-:Y:S01]  /*bb30*/  FMUL.FTZ R14, R68, R154 ;  /* 0x0000009a440e7220 */ /* 0x000fe20000410000 */
[----:B------:R-:W-:Y:S01]  /*bb40*/  MOV R154, R45 ;  /* 0x0000002d009a7202 */ /* 0x000fe20000000f00 */
[----:B------:R-:W-:Y:S03]  /*bb50*/  FFMA.FTZ R164, R18, c[0x0][0x2d0], -R198 ;  /* 0x0000b40012a47a23 */ /* 0x000fe600000108c6 */
[----:B------:R-:W-:Y:S01]  /*bb60*/  MUFU.EX2 R166, R166 ;  /* 0x000000a600a67308 */ /* 0x000fe20000000800 */
[----:B------:R-:W-:Y:S01]  /*bb70*/  FMUL.FTZ R18, R70, R150 ;  /* 0x0000009646127220 */ /* 0x000fe20000410000 */
[----:B------:R-:W-:Y:S01]  /*bb80*/  MOV R159, R188 ;  /* 0x000000bc009f7202 */ /* 0x000fe20000000f00 */
[----:B------:R-:W-:Y:S02]  /*bb90*/  IMAD.MOV.U32 R150, RZ, RZ, R62 ;  /* 0x000000ffff967224 */ /* 0x000fe400078e003e */
[C---:B------:R-:W-:Y:S02]  /*bba0*/  FMUL.FTZ R24, R69.reuse, R140 ;  /* 0x0000008c45187220 */ /* 0x040fe40000410000 */
[----:B------:R-:W-:Y:S02]  /*bbb0*/  FFMA.FTZ R135, R150, c[0x0][0x2d0], -R192 ;  /* 0x0000b40096877a23 */ /* 0x000fe400000108c0 */
[----:B------:R-:W-:Y:S01]  /*bbc0*/  IMAD.MOV.U32 R140, RZ, RZ, R158 ;  /* 0x000000ffff8c7224 */ /* 0x000fe200078e009e */
[----:B------:R-:W2:Y:S01]  /*bbd0*/  MUFU.EX2 R165, R165 ;  /* 0x000000a500a57308 */ /* 0x000ea20000000800 */
[----:B------:R-:W-:Y:S01]  /*bbe0*/  FMUL.FTZ R25, R69, R141 ;  /* 0x0000008d45197220 */ /* 0x000fe20000410000 */
[----:B------:R-:W-:Y:S01]  /*bbf0*/  MOV R141, R44 ;  /* 0x0000002c008d7202 */ /* 0x000fe20000000f00 */
[C---:B------:R-:W-:Y:S01]  /*bc00*/  FMUL.FTZ R26, R68.reuse, R142 ;  /* 0x0000008e441a7220 */ /* 0x040fe20000410000 */
[----:B-1----:R-:W-:Y:S01]  /*bc10*/  F2FP.PACK_AB R65, R167, R175 ;  /* 0x000000afa741723e */ /* 0x002fe200000000ff */
[C---:B------:R-:W-:Y:S02]  /*bc20*/  FMUL.FTZ R27, R68.reuse, R143 ;  /* 0x0000008f441b7220 */ /* 0x040fe40000410000 */
[C---:B------:R-:W-:Y:S02]  /*bc30*/  FMUL.FTZ R28, R69.reuse, R136 ;  /* 0x00000088451c7220 */ /* 0x040fe40000410000 */
[----:B------:R-:W-:Y:S01]  /*bc40*/  FMUL.FTZ R29, R69, R137 ;  /* 0x00000089451d7220 */ /* 0x000fe20000410000 */
[----:B------:R1:W-:Y:S01]  /*bc50*/  MUFU.EX2 R136, R51 ;  /* 0x0000003300887308 */ /* 0x0003e20000000800 */
[C---:B------:R-:W-:Y:S02]  /*bc60*/  FMUL.FTZ R30, R68.reuse, R138 ;  /* 0x0000008a441e7220 */ /* 0x040fe40000410000 */
[----:B------:R-:W-:Y:S02]  /*bc70*/  FMUL.FTZ R31, R68, R139 ;  /* 0x0000008b441f7220 */ /* 0x000fe40000410000 */
[--C-:B------:R-:W-:Y:S02]  /*bc80*/  FFMA.FTZ R188, R32, c[0x0][0x2d0], -R199.reuse ;  /* 0x0000b40020bc7a23 */ /* 0x100fe400000108c7 */
[----:B------:R-:W-:Y:S02]  /*bc90*/  FMUL.FTZ R32, R71, R100 ;  /* 0x0000006447207220 */ /* 0x000fe40000410000 */
[----:B------:R-:W-:Y:S01]  /*bca0*/  FFMA.FTZ R190, R33, c[0x0][0x2d0], -R199 ;  /* 0x0000b40021be7a23 */ /* 0x000fe200000108c7 */
[----:B------:R-:W-:Y:S01]  /*bcb0*/  MUFU.EX2 R178, R178 ;  /* 0x000000b200b27308 */ /* 0x000fe20000000800 */
[----:B------:R-:W-:Y:S02]  /*bcc0*/  FMUL.FTZ R33, R71, R101 ;  /* 0x0000006547217220 */ /* 0x000fe40000410000 */
[----:B------:R-:W-:Y:S01]  /*bcd0*/  FFMA.FTZ R193, R34, c[0x0][0x2d0], -R198 ;  /* 0x0000b40022c17a23 */ /* 0x000fe200000108c6 */
[----:B--2---:R-:W-:Y:S01]  /*bce0*/  F2FP.PACK_AB R67, R165, R166 ;  /* 0x000000a6a543723e */ /* 0x004fe200000000ff */
[C---:B------:R-:W-:Y:S02]  /*bcf0*/  FMUL.FTZ R34, R70.reuse, R102 ;  /* 0x0000006646227220 */ /* 0x040fe40000410000 */
[C---:B------:R-:W-:Y:S02]  /*bd00*/  FMUL.FTZ R40, R69.reuse, R108 ;  /* 0x0000006c45287220 */ /* 0x040fe40000410000 */
[C---:B------:R-:W-:Y:S01]  /*bd10*/  FMUL.FTZ R41, R69.reuse, R109 ;  /* 0x0000006d45297220 */ /* 0x040fe20000410000 */
[----:B------:R-:W-:Y:S01]  /*bd20*/  MUFU.EX2 R164, R164 ;  /* 0x000000a400a47308 */ /* 0x000fe20000000800 */
[C---:B------:R-:W-:Y:S01]  /*bd30*/  HMMA.16816.F32 R8, R64.reuse, R20, R8 ;  /* 0x000000144008723c */ /* 0x040fe20000001808 */
[C---:B------:R-:W-:Y:S02]  /*bd40*/  FMUL.FTZ R44, R69.reuse, R132 ;  /* 0x00000084452c7220 */ /* 0x040fe40000410000 */
[----:B------:R-:W-:Y:S02]  /*bd50*/  FMUL.FTZ R45, R69, R133 ;  /* 0x00000085452d7220 */ /* 0x000fe40000410000 */
[----:B-1----:R-:W-:Y:S02]  /*bd60*/  FMUL.FTZ R51, R70, R115 ;  /* 0x0000007346337220 */ /* 0x002fe40000410000 */
[C---:B------:R-:W-:Y:S01]  /*bd70*/  FMUL.FTZ R20, R71.reuse, R144 ;  /* 0x0000009047147220 */ /* 0x040fe20000410000 */
[-C--:B------:R-:W-:Y:S01]  /*bd80*/  HMMA.16816.F32 R12, R64, R22.reuse, R12 ;  /* 0x00000016400c723c */ /* 0x080fe2000000180c */
[----:B------:R-:W-:Y:S03]  /*bd90*/  MUFU.EX2 R182, R182 ;  /* 0x000000b600b67308 */ /* 0x000fe60000000800 */
[----:B------:R-:W-:Y:S01]  /*bda0*/  FMUL.FTZ R21, R71, R145 ;  /* 0x0000009147157220 */ /* 0x000fe20000410000 */
[----:B------:R-:W-:Y:S01]  /*bdb0*/  MOV R144, R85 ;  /* 0x0000005500907202 */ /* 0x000fe20000000f00 */
[----:B------:R-:W-:Y:S02]  /*bdc0*/  FFMA.FTZ R137, R50, c[0x0][0x2d0], -R195 ;  /* 0x0000b40032897a23 */ /* 0x000fe400000108c3 */
[C---:B------:R-:W-:Y:S01]  /*bdd0*/  HMMA.16816.F32 R16, R76.reuse, R22, R16 ;  /* 0x000000164c10723c */ /* 0x040fe20000001810 */
[----:B------:R-:W-:Y:S02]  /*bde0*/  FMUL.FTZ R50, R70, R114 ;  /* 0x0000007246327220 */ /* 0x000fe40000410000 */
[----:B------:R-:W-:Y:S01]  /*bdf0*/  MUFU.EX2 R188, R188 ;  /* 0x000000bc00bc7308 */ /* 0x000fe20000000800 */
[----:B------:R-:W-:Y:S02]  /*be00*/  IMAD.MOV.U32 R156, RZ, RZ, R58 ;  /* 0x000000ffff9c7224 */ /* 0x000fe400078e003a */
[----:B------:R-:W-:Y:S02]  /*be10*/  FFMA.FTZ R108, R56, c[0x0][0x2d0], -R192 ;  /* 0x0000b400386c7a23 */ /* 0x000fe400000108c0 */
[C---:B------:R-:W-:Y:S01]  /*be20*/  FMUL.FTZ R22, R70.reuse, R146 ;  /* 0x0000009246167220 */ /* 0x040fe20000410000 */
[----:B------:R-:W-:Y:S03]  /*be30*/  MOV R146, R157 ;  /* 0x0000009d00927202 */ /* 0x000fe60000000f00 */
[----:B------:R-:W-:Y:S01]  /*be40*/  FMUL.FTZ R23, R70, R147 ;  /* 0x0000009346177220 */ /* 0x000fe20000410000 */
[----:B------:R-:W-:Y:S01]  /*be50*/  MUFU.EX2 R190, R190 ;  /* 0x000000be00be7308 */ /* 0x000fe20000000800 */
[----:B------:R-:W-:Y:S01]  /*be60*/  IMAD.MOV.U32 R158, RZ, RZ, R86 ;  /* 0x000000ffff9e7224 */ /* 0x000fe200078e0056 */
[----:B------:R-:W-:Y:S01]  /*be70*/  MOV R157, R59 ;  /* 0x0000003b009d7202 */ /* 0x000fe20000000f00 */
[----:B------:R-:W-:Y:S02]  /*be80*/  IMAD.MOV.U32 R145, RZ, RZ, R84 ;  /* 0x000000ffff917224 */ /* 0x000fe400078e0054 */
[----:B------:R-:W1:Y:S01]  /*be90*/  LDSM.16.MT88.4 R84, [R225+0x900] ;  /* 0x00090000e154783b */ /* 0x000e620000004200 */
[-C--:B------:R-:W-:Y:S01]  /*bea0*/  HMMA.16816.F32 R20, R76, R36.reuse, R20 ;  /* 0x000000244c14723c */ /* 0x080fe20000001814 */
[C---:B------:R-:W-:Y:S02]  /*beb0*/  FMUL.FTZ R56, R69.reuse, R120 ;  /* 0x0000007845387220 */ /* 0x040fe40000410000 */
[C---:B------:R-:W-:Y:S01]  /*bec0*/  FMUL.FTZ R58, R68.reuse, R122 ;  /* 0x0000007a443a7220 */ /* 0x040fe20000410000 */
[----:B------:R-:W-:Y:S01]  /*bed0*/  MUFU.EX2 R193, R193 ;  /* 0x000000c100c17308 */ /* 0x000fe20000000800 */
[----:B------:R-:W-:Y:S02]  /*bee0*/  FMUL.FTZ R59, R68, R123 ;  /* 0x0000007b443b7220 */ /* 0x000fe40000410000 */
[----:B------:R-:W-:Y:S01]  /*bef0*/  IMAD.MOV.U32 R147, RZ, RZ, R61 ;  /* 0x000000ffff937224 */ /* 0x000fe200078e003d */
[C---:B------:R-:W-:Y:S01]  /*bf00*/  HMMA.16816.F32 R24, R64.reuse, R36, R24 ;  /* 0x000000244018723c */ /* 0x040fe20000001818 */
[----:B------:R-:W-:Y:S03]  /*bf10*/  FMUL.FTZ R61, R69, R125 ;  /* 0x0000007d453d7220 */ /* 0x000fe60000410000 */
[--C-:B------:R-:W-:Y:S02]  /*bf20*/  FFMA.FTZ R109, R60, c[0x0][0x2d0], -R192.reuse ;  /* 0x0000b4003c6d7a23 */ /* 0x100fe400000108c0 */
[----:B------:R-:W-:Y:S01]  /*bf30*/  MUFU.EX2 R196, R196 ;  /* 0x000000c400c47308 */ /* 0x000fe20000000800 */
[C---:B------:R-:W-:Y:S01]  /*bf40*/  FMUL.FTZ R36, R71.reuse, R104 ;  /* 0x0000006847247220 */ /* 0x040fe20000410000 */
[-C--:B------:R-:W-:Y:S01]  /*bf50*/  HMMA.16816.F32 R28, R64, R38.reuse, R28 ;  /* 0x00000026401c723c */ /* 0x080fe2000000181c */
[C---:B------:R-:W-:Y:S03]  /*bf60*/  FMUL.FTZ R37, R71.reuse, R105 ;  /* 0x0000006947257220 */ /* 0x040fe60000410000 */
[----:B------:R-:W-:Y:S02]  /*bf70*/  FFMA.FTZ R105, R48, c[0x0][0x2d0], -R195 ;  /* 0x0000b40030697a23 */ /* 0x000fe400000108c3 */
[----:B------:R-:W-:Y:S02]  /*bf80*/  FMUL.FTZ R48, R71, R112 ;  /* 0x0000007047307220 */ /* 0x000fe40000410000 */
[C---:B------:R-:W-:Y:S01]  /*bf90*/  HMMA.16816.F32 R32, R76.reuse, R38, R32 ;  /* 0x000000264c20723c */ /* 0x040fe20000001820 */
[----:B------:R2:W-:Y:S03]  /*bfa0*/  MUFU.EX2 R104, R49 ;  /* 0x0000003100687308 */ /* 0x0005e60000000800 */
[----:B------:R-:W-:Y:S02]  /*bfb0*/  FMUL.FTZ R60, R69, R124 ;  /* 0x0000007c453c7220 */ /* 0x000fe40000410000 */
[----:B------:R-:W-:Y:S02]  /*bfc0*/  FMUL.FTZ R62, R68, R126 ;  /* 0x0000007e443e7220 */ /* 0x000fe40000410000 */
[C---:B------:R-:W-:Y:S03]  /*bfd0*/  FMUL.FTZ R38, R70.reuse, R106 ;  /* 0x0000006a46267220 */ /* 0x040fe60000410000 */
[----:B------:R-:W4:Y:S01]  /*bfe0*/  MUFU.EX2 R137, R137 ;  /* 0x0000008900897308 */ /* 0x000f220000000800 */
[----:B------:R-:W-:Y:S02]  /*bff0*/  FMUL.FTZ R39, R70, R107 ;  /* 0x0000006b46277220 */ /* 0x000fe40000410000 */
[----:B------:R-:W-:Y:S02]  /*c000*/  FFMA.FTZ R107, R57, c[0x0][0x2d0], -R192 ;  /* 0x0000b400396b7a23 */ /* 0x000fe400000108c0 */
[----:B------:R-:W-:Y:S02]  /*c010*/  FMUL.FTZ R57, R69, R121 ;  /* 0x0000007945397220 */ /* 0x000fe40000410000 */
[C---:B------:R-:W-:Y:S01]  /*c020*/  FMUL.FTZ R63, R68.reuse, R127 ;  /* 0x0000007f443f7220 */ /* 0x040fe20000410000 */
[-C--:B------:R-:W-:Y:S01]  /*c030*/  HMMA.16816.F32 R36, R76, R52.reuse, R36 ;  /* 0x000000344c24723c */ /* 0x080fe20000001824 */
[----:B------:R-:W-:Y:S01]  /*c040*/  IMAD.MOV.U32 R142, RZ, RZ, R140 ;  /* 0x000000ffff8e7224 */ /* 0x000fe200078e008c */
[----:B------:R-:W-:Y:S01]  /*c050*/  MOV R140, R152 ;  /* 0x00000098008c7202 */ /* 0x000fe20000000f00 */
[----:B------:R-:W-:Y:S01]  /*c060*/  MUFU.EX2 R135, R135 ;  /* 0x0000008700877308 */ /* 0x000fe20000000800 */
[----:B------:R-:W-:Y:S01]  /*c070*/  MOV R152, R92 ;  /* 0x0000005c00987202 */ /* 0x000fe20000000f00 */
[----:B------:R-:W-:Y:S02]  /*c080*/  FFMA.FTZ R245, R245, c[0x0][0x2d0], -R192 ;  /* 0x0000b400f5f57a23 */ /* 0x000fe400000108c0 */
[----:B--2---:R-:W-:Y:S01]  /*c090*/  FMUL.FTZ R49, R71, R113 ;  /* 0x0000007147317220 */ /* 0x004fe20000410000 */
[C---:B------:R-:W-:Y:S01]  /*c0a0*/  HMMA.16816.F32 R40, R64.reuse, R52, R40 ;  /* 0x000000344028723c */ /* 0x040fe20000001828 */
[----:B------:R-:W-:Y:S03]  /*c0b0*/  FFMA.FTZ R106, R159, c[0x0][0x2d0], -R199 ;  /* 0x0000b4009f6a7a23 */ /* 0x000fe600000108c7 */
[----:B------:R-:W-:Y:S01]  /*c0c0*/  IMAD.MOV.U32 R159, RZ, RZ, R46 ;  /* 0x000000ffff9f7224 */ /* 0x000fe200078e002e */
[----:B------:R-:W-:Y:S01]  /*c0d0*/  MUFU.EX2 R105, R105 ;  /* 0x0000006900697308 */ /* 0x000fe20000000800 */
[----:B------:R-:W-:Y:S02]  /*c0e0*/  FMUL.FTZ R46, R68, R134 ;  /* 0x00000086442e7220 */ /* 0x000fe40000410000 */
[C---:B------:R-:W-:Y:S04]  /*c0f0*/  FMUL.FTZ R52, R71.reuse, R116 ;  /* 0x0000007447347220 */ /* 0x040fe80000410000 */
[----:B------:R-:W-:Y:S01]  /*c100*/  FMUL.FTZ R53, R71, R117 ;  /* 0x0000007547357220 */ /* 0x000fe20000410000 */
[-C--:B------:R-:W-:Y:S01]  /*c110*/  HMMA.16816.F32 R44, R64, R54.reuse, R44 ;  /* 0x00000036402c723c */ /* 0x080fe2000000182c */
[--C-:B------:R-:W-:Y:S01]  /*c120*/  FFMA.FTZ R211, R211, c[0x0][0x2d0], -R192.reuse ;  /* 0x0000b400d3d37a23 */ /* 0x100fe200000108c0 */
[----:B------:R-:W-:Y:S01]  /*c130*/  MUFU.EX2 R107, R107 ;  /* 0x0000006b006b7308 */ /* 0x000fe20000000800 */
[--C-:B------:R-:W-:Y:S02]  /*c140*/  FFMA.FTZ R208, R208, c[0x0][0x2d0], -R192.reuse ;  /* 0x0000b400d0d07a23 */ /* 0x100fe400000108c0 */
[----:B------:R-:W-:Y:S02]  /*c150*/  FFMA.FTZ R205, R205, c[0x0][0x2d0], -R192 ;  /* 0x0000b400cdcd7a23 */ /* 0x000fe400000108c0 */
[--C-:B------:R-:W-:Y:S01]  /*c160*/  FFMA.FTZ R116, R141, c[0x0][0x2d0], -R198.reuse ;  /* 0x0000b4008d747a23 */ /* 0x100fe200000108c6 */
[C---:B------:R-:W-:Y:S01]  /*c170*/  HMMA.16816.F32 R48, R76.reuse, R54, R48 ;  /* 0x000000364c30723c */ /* 0x040fe20000001830 */
[----:B------:R-:W-:Y:S03]  /*c180*/  MOV R141, R144 ;  /* 0x00000090008d7202 */ /* 0x000fe60000000f00 */
[----:B------:R-:W2:Y:S01]  /*c190*/  MUFU.EX2 R108, R108 ;  /* 0x0000006c006c7308 */ /* 0x000ea20000000800 */
[----:B------:R-:W-:Y:S01]  /*c1a0*/  MOV R144, R151 ;  /* 0x0000009700907202 */ /* 0x000fe20000000f00 */
[----:B------:R-:W-:Y:S01]  /*c1b0*/  IMAD.MOV.U32 R151, RZ, RZ, R149 ;  /* 0x000000ffff977224 */ /* 0x000fe200078e0095 */
[----:B------:R-:W-:Y:S01]  /*c1c0*/  MOV R149, R94 ;  /* 0x0000005e00957202 */ /* 0x000fe20000000f00 */
[C---:B------:R-:W-:Y:S04]  /*c1d0*/  FMUL.FTZ R54, R70.reuse, R118 ;  /* 0x0000007646367220 */ /* 0x040fe80000410000 */
[----:B------:R-:W-:Y:S02]  /*c1e0*/  FMUL.FTZ R55, R70, R119 ;  /* 0x0000007746377220 */ /* 0x000fe40000410000 */
[--C-:B------:R-:W-:Y:S01]  /*c1f0*/  FFMA.FTZ R134, R151, c[0x0][0x2d0], -R199.reuse ;  /* 0x0000b40097867a23 */ /* 0x100fe200000108c7 */
[----:B------:R-:W-:Y:S01]  /*c200*/  MUFU.EX2 R109, R109 ;  /* 0x0000006d006d7308 */ /* 0x000fe20000000800 */
[----:B------:R-:W-:Y:S02]  /*c210*/  FFMA.FTZ R118, R163, c[0x0][0x2d0], -R199 ;  /* 0x0000b400a3767a23 */ /* 0x000fe400000108c7 */
[----:B------:R-:W-:Y:S01]  /*c220*/  IMAD.MOV.U32 R163, RZ, RZ, R93 ;  /* 0x000000ffffa37224 */ /* 0x000fe200078e005d */
[-C--:B---3--:R-:W-:Y:S01]  /*c230*/  HMMA.16816.F32 R52, R76, R80.reuse, R52 ;  /* 0x000000504c34723c */ /* 0x088fe20000001834 */
[--C-:B------:R-:W-:Y:S01]  /*c240*/  FFMA.FTZ R117, R147, c[0x0][0x2d0], -R198.reuse ;  /* 0x0000b40093757a23 */ /* 0x100fe200000108c6 */
[----:B------:R-:W-:Y:S01]  /*c250*/  MOV R147, R162 ;  /* 0x000000a200937202 */ /* 0x000fe20000000f00 */
[----:B------:R-:W-:Y:S01]  /*c260*/  IMAD.MOV.U32 R162, RZ, RZ, R161 ;  /* 0x000000ffffa27224 */ /* 0x000fe200078e00a1 */
[----:B------:R-:W-:Y:S01]  /*c270*/  MOV R161, R95 ;  /* 0x0000005f00a17202 */ /* 0x000fe20000000f00 */
[----:B------:R-:W-:Y:S01]  /*c280*/  FFMA.FTZ R119, R142, c[0x0][0x2d0], -R199 ;  /* 0x0000b4008e777a23 */ /* 0x000fe200000108c7 */
[----:B------:R-:W3:Y:S01]  /*c290*/  LDSM.16.MT88.4 R92, [R219+0x900] ;  /* 0x00090000db5c783b */ /* 0x000ee20000004200 */
[----:B------:R-:W-:Y:S01]  /*c2a0*/  MUFU.EX2 R134, R134 ;  /* 0x0000008600867308 */ /* 0x000fe20000000800 */
[C---:B------:R-:W-:Y:S01]  /*c2b0*/  HMMA.16816.F32 R56, R64.reuse, R80, R56 ;  /* 0x000000504038723c */ /* 0x040fe20000001838 */
[--C-:B------:R-:W-:Y:S03]  /*c2c0*/  FFMA.FTZ R120, R141, c[0x0][0x2d0], -R198.reuse ;  /* 0x0000b4008d787a23 */ /* 0x100fe600000108c6 */
[----:B------:R-:W-:Y:S02]  /*c2d0*/  FFMA.FTZ R121, R140, c[0x0][0x2d0], -R198 ;  /* 0x0000b4008c797a23 */ /* 0x000fe400000108c6 */
[--C-:B------:R-:W-:Y:S01]  /*c2e0*/  FFMA.FTZ R122, R147, c[0x0][0x2d0], -R195.reuse ;  /* 0x0000b400937a7a23 */ /* 0x100fe200000108c3 */
[----:B----4-:R-:W-:Y:S01]  /*c2f0*/  F2FP.PACK_AB R80, R137, R136 ;  /* 0x000000888950723e */ /* 0x010fe200000000ff */
[-C--:B------:R-:W-:Y:S01]  /*c300*/  HMMA.16816.F32 R60, R64, R82.reuse, R60 ;  /* 0x00000052403c723c */ /* 0x080fe2000000183c */
[----:B------:R-:W4:Y:S03]  /*c310*/  MUFU.EX2 R110, R110 ;  /* 0x0000006e006e7308 */ /* 0x000f260000000800 */
[----:B--2---:R-:W-:Y:S01]  /*c320*/  F2FP.PACK_AB R81, R108, R107 ;  /* 0x0000006b6c51723e */ /* 0x004fe200000000ff */
[--C-:B------:R-:W-:Y:S02]  /*c330*/  FFMA.FTZ R123, R146, c[0x0][0x2d0], -R195.reuse ;  /* 0x0000b400927b7a23 */ /* 0x100fe400000108c3 */
[C---:B------:R-:W-:Y:S02]  /*c340*/  FMUL.FTZ R64, R71.reuse, R128 ;  /* 0x0000008047407220 */ /* 0x040fe40000410000 */
[----:B------:R-:W-:Y:S02]  /*c350*/  FMUL.FTZ R65, R71, R129 ;  /* 0x0000008147417220 */ /* 0x000fe40000410000 */
[----:B------:R-:W-:Y:S01]  /*c360*/  MUFU.EX2 R106, R106 ;  /* 0x0000006a006a7308 */ /* 0x000fe20000000800 */
[C---:B------:R-:W-:Y:S02]  /*c370*/  FMUL.FTZ R66, R70.reuse, R130 ;  /* 0x0000008246427220 */ /* 0x040fe40000410000 */
[----:B------:R-:W-:Y:S02]  /*c380*/  FMUL.FTZ R67, R70, R131 ;  /* 0x0000008346437220 */ /* 0x000fe40000410000 */
[--C-:B------:R-:W-:Y:S02]  /*c390*/  FFMA.FTZ R132, R145, c[0x0][0x2d0], -R195.reuse ;  /* 0x0000b40091847a23 */ /* 0x100fe400000108c3 */
[----:B------:R-:W-:Y:S02]  /*c3a0*/  FFMA.FTZ R133, R144, c[0x0][0x2d0], -R195 ;  /* 0x0000b40090857a23 */ /* 0x000fe400000108c3 */
[----:B------:R-:W-:Y:S01]  /*c3b0*/  FFMA.FTZ R173, R69, R240, R173 ;  /* 0x000000f045ad7223 */ /* 0x000fe200000100ad */
[----:B------:R-:W-:Y:S01]  /*c3c0*/  HMMA.16816.F32 R64, R76, R82, R64 ;  /* 0x000000524c40723c */ /* 0x000fe20000001840 */
[----:B------:R-:W-:Y:S01]  /*c3d0*/  MUFU.EX2 R111, R111 ;  /* 0x0000006f006f7308 */ /* 0x000fe20000000800 */
[----:B------:R-:W-:Y:S02]  /*c3e0*/  FADD.FTZ R172, R97, R172 ;  /* 0x000000ac61ac7221 */ /* 0x000fe40000010000 */
[----:B------:R-:W-:Y:S02]  /*c3f0*/  FADD.FTZ R173, R99, R173 ;  /* 0x000000ad63ad7221 */ /* 0x000fe40000010000 */
[----:B------:R-:W-:Y:S01]  /*c400*/  FADD.FTZ R172, R74, R172 ;  /* 0x000000ac4aac7221 */ /* 0x000fe20000010000 */
[----:B------:R-:W-:Y:S01]  /*c410*/  F2FP.PACK_AB R76, R178, R171 ;  /* 0x000000abb24c723e */ /* 0x000fe200000000ff */
[----:B------:R-:W-:Y:S01]  /*c420*/  FADD.FTZ R173, R98, R173 ;  /* 0x000000ad62ad7221 */ /* 0x000fe20000010000 */
[----:B------:R-:W-:Y:S02]  /*c430*/  F2FP.PACK_AB R77, R182, R164 ;  /* 0x000000a4b64d723e */ /* 0x000fe400000000ff */
[----:B------:R-:W2:Y:S01]  /*c440*/  MUFU.EX2 R116, R116 ;  /* 0x0000007400747308 */ /* 0x000ea20000000800 */
[----:B------:R-:W-:Y:S01]  /*c450*/  F2FP.PACK_AB R78, R190, R188 ;  /* 0x000000bcbe4e723e */ /* 0x000fe200000000ff */
[----:B------:R-:W-:Y:S01]  /*c460*/  FFMA.FTZ R175, R68, R239, R175 ;  /* 0x000000ef44af7223 */ /* 0x000fe200000100af */
[----:B------:R-:W-:Y:S01]  /*c470*/  F2FP.PACK_AB R79, R196, R193 ;  /* 0x000000c1c44f723e */ /* 0x000fe200000000ff */
[----:B------:R-:W-:Y:S01]  /*c480*/  FADD.FTZ R172, R75, R172 ;  /* 0x000000ac4bac7221 */ /* 0x000fe20000010000 */
[----:B------:R-:W-:Y:S01]  /*c490*/  F2FP.PACK_AB R82, R105, R104 ;  /* 0x000000686952723e */ /* 0x000fe200000000ff */
[----:B------:R-:W-:Y:S01]  /*c4a0*/  FADD.FTZ R173, R170, R173 ;  /* 0x000000adaaad7221 */ /* 0x000fe20000010000 */
[----:B----4-:R-:W-:Y:S01]  /*c4b0*/  F2FP.PACK_AB R83, R110, R109 ;  /* 0x0000006d6e53723e */ /* 0x010fe200000000ff */
[----:B------:R-:W-:Y:S02]  /*c4c0*/  FADD.FTZ R175, R167, R175 ;  /* 0x000000afa7af7221 */ /* 0x000fe40000010000 */
[-C--:B-1----:R-:W-:Y:S01]  /*c4d0*/  HMMA.16816.F32 R4, R76, R84.reuse, R4 ;  /* 0x000000544c04723c */ /* 0x082fe20000001804 */
[----:B------:R-:W-:Y:S01]  /*c4e0*/  MUFU.EX2 R117, R117 ;  /* 0x0000007500757308 */ /* 0x000fe20000000800 */
[----:B------:R-:W-:Y:S02]  /*c4f0*/  FADD.FTZ R172, R171, R172 ;  /* 0x000000acabac7221 */ /* 0x000fe40000010000 */
[----:B------:R-:W-:Y:S02]  /*c500*/  FADD.FTZ R173, R136, R173 ;  /* 0x000000ad88ad7221 */ /* 0x000fe40000010000 */
[----:B------:R-:W-:Y:S02]  /*c510*/  FFMA.FTZ R174, R70, R241, R174 ;  /* 0x000000f146ae7223 */ /* 0x000fe400000100ae */
[C---:B------:R-:W-:Y:S01]  /*c520*/  HMMA.16816.F32 R8, R80.reuse, R84, R8 ;  /* 0x000000545008723c */ /* 0x040fe20000001808 */
[----:B------:R-:W-:Y:S02]  /*c530*/  FADD.FTZ R175, R166, R175 ;  /* 0x000000afa6af7221 */ /* 0x000fe40000010000 */
[----:B------:R-:W-:Y:S01]  /*c540*/  MUFU.EX2 R118, R118 ;  /* 0x0000007600767308 */ /* 0x000fe20000000800 */
[----:B------:R-:W-:Y:S01]  /*c550*/  MOV R166, R2 ;  /* 0x0000000200a67202 */ /* 0x000fe20000000f00 */
[----:B------:R-:W-:Y:S02]  /*c560*/  FADD.FTZ R172, R178, R172 ;  /* 0x000000acb2ac7221 */ /* 0x000fe40000010000 */
[----:B------:R-:W-:Y:S01]  /*c570*/  FADD.FTZ R173, R137, R173 ;  /* 0x000000ad89ad7221 */ /* 0x000fe20000010000 */
[-C--:B------:R-:W-:Y:S01]  /*c580*/  HMMA.16816.F32 R12, R80, R86.reuse, R12 ;  /* 0x00000056500c723c */ /* 0x080fe2000000180c */
[----:B------:R-:W-:Y:S03]  /*c590*/  FADD.FTZ R174, R169, R174 ;  /* 0x000000aea9ae7221 */ /* 0x000fe60000010000 */
[----:B------:R-:W-:Y:S01]  /*c5a0*/  FADD.FTZ R175, R165, R175 ;  /* 0x000000afa5af7221 */ /* 0x000fe20000010000 */
[----:B------:R-:W-:Y:S01]  /*c5b0*/  MUFU.EX2 R119, R119 ;  /* 0x0000007700777308 */ /* 0x000fe20000000800 */
[----:B------:R-:W-:Y:S01]  /*c5c0*/  FADD.FTZ R172, R188, R172 ;  /* 0x000000acbcac7221 */ /* 0x000fe20000010000 */
[----:B------:R-:W-:Y:S01]  /*c5d0*/  MOV R165, R0 ;  /* 0x0000000000a57202 */ /* 0x000fe20000000f00 */
[C---:B------:R-:W-:Y:S01]  /*c5e0*/  HMMA.16816.F32 R16, R76.reuse, R86, R16 ;  /* 0x000000564c10723c */ /* 0x040fe20000001810 */
[----:B------:R-:W1:Y:S03]  /*c5f0*/  LDSM.16.MT88.4 R84, [R218+0x900] ;  /* 0x00090000da54783b */ /* 0x000e660000004200 */
[----:B------:R-:W-:Y:S02]  /*c600*/  FADD.FTZ R173, R104, R173 ;  /* 0x000000ad68ad7221 */ /* 0x000fe40000010000 */
[----:B------:R-:W-:Y:S01]  /*c610*/  FADD.FTZ R174, R96, R174 ;  /* 0x000000ae60ae7221 */ /* 0x000fe20000010000 */
[----:B------:R-:W-:Y:S01]  /*c620*/  MUFU.EX2 R120, R120 ;  /* 0x0000007800787308 */ /* 0x000fe20000000800 */
[-C--:B------:R-:W-:Y:S01]  /*c630*/  HMMA.16816.F32 R20, R76, R88.reuse, R20 ;  /* 0x000000584c14723c */ /* 0x080fe20000001814 */
[----:B------:R-:W-:Y:S03]  /*c640*/  FADD.FTZ R175, R107, R175 ;  /* 0x000000af6baf7221 */ /* 0x000fe60000010000 */
[----:B------:R-:W-:Y:S02]  /*c650*/  FADD.FTZ R172, R190, R172 ;  /* 0x000000acbeac7221 */ /* 0x000fe40000010000 */
[----:B------:R-:W-:Y:S02]  /*c660*/  FADD.FTZ R105, R105, R173 ;  /* 0x000000ad69697221 */ /* 0x000fe40000010000 */
[C---:B------:R-:W-:Y:S01]  /*c670*/  HMMA.16816.F32 R24, R80.reuse, R88, R24 ;  /* 0x000000585018723c */ /* 0x040fe20000001818 */
[----:B------:R-:W-:Y:S03]  /*c680*/  MUFU.EX2 R121, R121 ;  /* 0x0000007900797308 */ /* 0x000fe60000000800 */
[----:B------:R-:W-:Y:S02]  /*c690*/  FADD.FTZ R174, R168, R174 ;  /* 0x000000aea8ae7221 */ /* 0x000fe40000010000 */
[----:B------:R-:W-:Y:S02]  /*c6a0*/  FADD.FTZ R108, R108, R175 ;  /* 0x000000af6c6c7221 */ /* 0x000fe40000010000 */
[-C--:B------:R-:W-:Y:S01]  /*c6b0*/  HMMA.16816.F32 R28, R80, R90.reuse, R28 ;  /* 0x0000005a501c723c */ /* 0x080fe2000000181c */
[----:B------:R-:W-:Y:S02]  /*c6c0*/  FADD.FTZ R174, R164, R174 ;  /* 0x000000aea4ae7221 */ /* 0x000fe40000010000 */
[----:B------:R-:W4:Y:S01]  /*c6d0*/  MUFU.EX2 R122, R122 ;  /* 0x0000007a007a7308 */ /* 0x000f220000000800 */
[----:B------:R-:W-:Y:S01]  /*c6e0*/  FADD.FTZ R108, R109, R108 ;  /* 0x0000006c6d6c7221 */ /* 0x000fe20000010000 */
[----:B------:R-:W-:Y:S01]  /*c6f0*/  MOV R164, R72 ;  /* 0x0000004800a47202 */ /* 0x000fe20000000f00 */
[----:B------:R-:W-:Y:S02]  /*c700*/  FADD.FTZ R174, R182, R174 ;  /* 0x000000aeb6ae7221 */ /* 0x000fe40000010000 */
[C---:B------:R-:W-:Y:S01]  /*c710*/  HMMA.16816.F32 R32, R76.reuse, R90, R32 ;  /* 0x0000005a4c20723c */ /* 0x040fe20000001820 */
[----:B------:R-:W5:Y:S03]  /*c720*/  LDSM.16.MT88.4 R88, [R225+0x1100] ;  /* 0x00110000e158783b */ /* 0x000f660000004200 */
[----:B------:R-:W-:Y:S01]  /*c730*/  FADD.FTZ R108, R110, R108 ;  /* 0x0000006c6e6c7221 */ /* 0x000fe20000010000 */
[----:B------:R-:W-:Y:S01]  /*c740*/  MUFU.EX2 R123, R123 ;  /* 0x0000007b007b7308 */ /* 0x000fe20000000800 */
[----:B------:R-:W-:Y:S02]  /*c750*/  FADD.FTZ R174, R193, R174 ;  /* 0x000000aec1ae7221 */ /* 0x000fe40000010000 */
[-C--:B---3--:R-:W-:Y:S01]  /*c760*/  HMMA.16816.F32 R36, R76, R92.reuse, R36 ;  /* 0x0000005c4c24723c */ /* 0x088fe20000001824 */
[----:B------:R-:W-:Y:S03]  /*c770*/  IMAD.MOV.U32 R167, RZ, RZ, R3 ;  /* 0x000000ffffa77224 */ /* 0x000fe600078e0003 */
[----:B------:R-:W-:Y:S03]  /*c780*/  FADD.FTZ R174, R196, R174 ;  /* 0x000000aec4ae7221 */ /* 0x000fe60000010000 */
[----:B------:R-:W-:Y:S01]  /*c790*/  MUFU.EX2 R132, R132 ;  /* 0x0000008400847308 */ /* 0x000fe20000000800 */
[C---:B------:R-:W-:Y:S01]  /*c7a0*/  HMMA.16816.F32 R40, R80.reuse, R92, R40 ;  /* 0x0000005c5028723c */ /* 0x040fe20000001828 */
[----:B--2---:R-:W-:Y:S03]  /*c7b0*/  FADD.FTZ R174, R116, R174 ;  /* 0x000000ae74ae7221 */ /* 0x004fe60000010000 */
[----:B----4-:R-:W-:Y:S02]  /*c7c0*/  FADD.FTZ R105, R122, R105 ;  /* 0x000000697a697221 */ /* 0x010fe40000010000 */
[----:B------:R-:W-:Y:S02]  /*c7d0*/  FADD.FTZ R174, R117, R174 ;  /* 0x000000ae75ae7221 */ /* 0x000fe40000010000 */
[-C--:B------:R-:W-:Y:S01]  /*c7e0*/  HMMA.16816.F32 R44, R80, R94.reuse, R44 ;  /* 0x0000005e502c723c */ /* 0x080fe2000000182c */
[----:B------:R-:W-:Y:S01]  /*c7f0*/  FFMA.FTZ R92, R149, c[0x0][0x2d0], -R192 ;  /* 0x0000b400955c7a23 */ /* 0x000fe200000108c0 */
[----:B------:R-:W-:Y:S02]  /*c800*/  MUFU.EX2 R133, R133 ;  /* 0x0000008500857308 */ /* 0x000fe40000000800 */
[----:B------:R-:W-:Y:S04]  /*c810*/  FADD.FTZ R174, R120, R174 ;  /* 0x000000ae78ae7221 */ /* 0x000fe80000010000 */
[C---:B------:R-:W-:Y:S01]  /*c820*/  HMMA.16816.F32 R48, R76.reuse, R94, R48 ;  /* 0x0000005e4c30723c */ /* 0x040fe20000001830 */
[----:B------:R-:W-:Y:S03]  /*c830*/  FADD.FTZ R174, R121, R174 ;  /* 0x000000ae79ae7221 */ /* 0x000fe60000010000 */
[----:B------:R2:W3:Y:S04]  /*c840*/  MUFU.EX2 R100, R92 ;  /* 0x0000005c00647308 */ /* 0x0004e80000000800 */
[-C--:B-1----:R-:W-:Y:S06]  /*c850*/  HMMA.16816.F32 R52, R76, R84.reuse, R52 ;  /* 0x000000544c34723c */ /* 0x082fec0000001834 */
[----:B------:R-:W-:Y:S02]  /*c860*/  MUFU.EX2 R252, R252 ;  /* 0x000000fc00fc7308 */ /* 0x000fe40000000800 */
[C---:B------:R-:W-:Y:S07]  /*c870*/  HMMA.16816.F32 R56, R80.reuse, R84, R56 ;  /* 0x000000545038723c */ /* 0x040fee0000001838 */
[--C-:B------:R-:W-:Y:S01]  /*c880*/  FFMA.FTZ R84, R155, c[0x0][0x2d0], -R192.reuse ;  /* 0x0000b4009b547a23 */ /* 0x100fe200000108c0 */
[-C--:B------:R-:W-:Y:S01]  /*c890*/  HMMA.16816.F32 R60, R80, R86.reuse, R60 ;  /* 0x00000056503c723c */ /* 0x080fe2000000183c */
[----:B------:R-:W-:Y:S03]  /*c8a0*/  MUFU.EX2 R251, R251 ;  /* 0x000000fb00fb7308 */ /* 0x000fe60000000800 */
[----:B--2---:R-:W-:Y:S02]  /*c8b0*/  FFMA.FTZ R92, R148, c[0x0][0x2d0], -R192 ;  /* 0x0000b400945c7a23 */ /* 0x004fe400000108c0 */
[----:B------:R-:W-:Y:S01]  /*c8c0*/  LDSM.16.MT88.4 R148, [R225+0x2900] ;  /* 0x00290000e194783b */ /* 0x000fe20000004200 */
[--C-:B------:R-:W-:Y:S01]  /*c8d0*/  FFMA.FTZ R80, R154, c[0x0][0x2d0], -R199.reuse ;  /* 0x0000b4009a507a23 */ /* 0x100fe200000108c7 */
[----:B------:R-:W-:Y:S01]  /*c8e0*/  HMMA.16816.F32 R64, R76, R86, R64 ;  /* 0x000000564c40723c */ /* 0x000fe20000001840 */
[----:B---3--:R-:W-:Y:S02]  /*c8f0*/  F2FP.PACK_AB R81, R100, R135 ;  /* 0x000000876451723e */ /* 0x008fe400000000ff */
[----:B------:R1:W-:Y:S01]  /*c900*/  MUFU.EX2 R112, R80 ;  /* 0x0000005000707308 */ /* 0x0003e20000000800 */
[----:B------:R-:W-:Y:S01]  /*c910*/  F2FP.PACK_AB R82, R133, R132 ;  /* 0x000000848552723e */ /* 0x000fe200000000ff */
[----:B------:R-:W-:Y:S02]  /*c920*/  FFMA.FTZ R199, R183, c[0x0][0x2d0], -R199 ;  /* 0x0000b400b7c77a23 */ /* 0x000fe400000108c7 */
[----:B------:R-:W-:Y:S01]  /*c930*/  F2FP.PACK_AB R76, R111, R106 ;  /* 0x0000006a6f4c723e */ /* 0x000fe200000000ff */
[----:B------:R-:W-:Y:S01]  /*c940*/  FADD.FTZ R106, R106, R172 ;  /* 0x000000ac6a6a7221 */ /* 0x000fe20000010000 */
[----:B------:R-:W-:Y:S03]  /*c950*/  F2FP.PACK_AB R77, R117, R116 ;  /* 0x00000074754d723e */ /* 0x000fe600000000ff */
[----:B------:R-:W-:Y:S01]  /*c960*/  F2FP.PACK_AB R78, R119, R118 ;  /* 0x00000076774e723e */ /* 0x000fe200000000ff */
[----:B------:R2:W-:Y:S01]  /*c970*/  MUFU.EX2 R115, R84 ;  /* 0x0000005400737308 */ /* 0x0005e20000000800 */
[----:B------:R-:W-:Y:S01]  /*c980*/  F2FP.PACK_AB R79, R121, R120 ;  /* 0x00000078794f723e */ /* 0x000fe200000000ff */
[----:B------:R-:W-:Y:S02]  /*c990*/  FADD.FTZ R111, R111, R106 ;  /* 0x0000006a6f6f7221 */ /* 0x000fe40000010000 */
[----:B------:R-:W-:Y:S02]  /*c9a0*/  FADD.FTZ R135, R135, R108 ;  /* 0x0000006c87877221 */ /* 0x000fe40000010000 */
[----:B------:R-:W-:Y:S02]  /*c9b0*/  FADD.FTZ R111, R118, R111 ;  /* 0x0000006f766f7221 */ /* 0x000fe40000010000 */
[-C--:B-----5:R-:W-:Y:S02]  /*c9c0*/  HMMA.16816.F32 R4, R76, R88.reuse, R4 ;  /* 0x000000584c04723c */ /* 0x0a0fe40000001804 */
[----:B------:R-:W3:Y:S01]  /*c9d0*/  MUFU.EX2 R103, R92 ;  /* 0x0000005c00677308 */ /* 0x000ee20000000800 */
[----:B------:R-:W-:Y:S02]  /*c9e0*/  FADD.FTZ R119, R119, R111 ;  /* 0x0000006f77777221 */ /* 0x000fe40000010000 */
[--C-:B-1----:R-:W-:Y:S02]  /*c9f0*/  FFMA.FTZ R80, R153, c[0x0][0x2d0], -R198.reuse ;  /* 0x0000b40099507a23 */ /* 0x102fe400000108c6 */
[----:B------:R-:W-:Y:S05]  /*ca00*/  FADD.FTZ R119, R134, R119 ;  /* 0x0000007786777221 */ /* 0x000fea0000010000 */
[----:B------:R1:W-:Y:S01]  /*ca10*/  MUFU.EX2 R101, R80 ;  /* 0x0000005000657308 */ /* 0x0003e20000000800 */
[----:B--2---:R-:W2:Y:S09]  /*ca20*/  LDSM.16.MT88.4 R84, [R220+0x1100] ;  /* 0x00110000dc54783b */ /* 0x004eb20000004200 */
[----:B------:R-:W-:Y:S01]  /*ca30*/  MUFU.EX2 R250, R250 ;  /* 0x000000fa00fa7308 */ /* 0x000fe20000000800 */
[----:B---3--:R-:W-:Y:S01]  /*ca40*/  F2FP.PACK_AB R83, R115, R103 ;  /* 0x000000677353723e */ /* 0x008fe200000000ff */
[--C-:B------:R-:W-:Y:S02]  /*ca50*/  FFMA.FTZ R92, R152, c[0x0][0x2d0], -R198.reuse ;  /* 0x0000b400985c7a23 */ /* 0x100fe400000108c6 */
[----:B------:R-:W-:Y:S06]  /*ca60*/  FFMA.FTZ R198, R177, c[0x0][0x2d0], -R198 ;  /* 0x0000b400b1c67a23 */ /* 0x000fec00000108c6 */
[----:B------:R3:W-:Y:S01]  /*ca70*/  MUFU.EX2 R113, R92 ;  /* 0x0000005c00717308 */ /* 0x0007e20000000800 */
[C---:B-1----:R-:W-:Y:S01]  /*ca80*/  F2FP.PACK_AB R80, R123.reuse, R122 ;  /* 0x0000007a7b50723e */ /* 0x042fe200000000ff */
[----:B------:R-:W-:Y:S04]  /*ca90*/  FADD.FTZ R123, R123, R105 ;  /* 0x000000697b7b7221 */ /* 0x000fe80000010000 */
[----:B------:R-:W-:Y:S04]  /*caa0*/  FADD.FTZ R123, R132, R123 ;  /* 0x0000007b847b7221 */ /* 0x000fe80000010000 */
[----:B------:R-:W-:Y:S01]  /*cab0*/  MUFU.EX2 R249, R249 ;  /* 0x000000f900f97308 */ /* 0x000fe20000000800 */
[C---:B------:R-:W-:Y:S01]  /*cac0*/  HMMA.16816.F32 R8, R80.reuse, R88, R8 ;  /* 0x000000585008723c */ /* 0x040fe20000001808 */
[----:B------:R-:W-:Y:S07]  /*cad0*/  FADD.FTZ R123, R133, R123 ;  /* 0x0000007b857b7221 */ /* 0x000fee0000010000 */
[-C--:B------:R-:W-:Y:S01]  /*cae0*/  HMMA.16816.F32 R12, R80, R90.reuse, R12 ;  /* 0x0000005a500c723c */ /* 0x080fe2000000180c */
[----:B------:R-:W-:Y:S01]  /*caf0*/  MUFU.EX2 R248, R248 ;  /* 0x000000f800f87308 */ /* 0x000fe20000000800 */
[----:B---3--:R-:W1:Y:S06]  /*cb00*/  LDSM.16.MT88.4 R92, [R219+0x1100] ;  /* 0x00110000db5c783b */ /* 0x008e6c0000004200 */
[C---:B------:R-:W-:Y:S03]  /*cb10*/  HMMA.16816.F32 R16, R76.reuse, R90, R16 ;  /* 0x0000005a4c10723c */ /* 0x040fe60000001810 */
[----:B------:R-:W-:Y:S01]  /*cb20*/  MUFU.EX2 R247, R247 ;  /* 0x000000f700f77308 */ /* 0x000fe20000000800 */
[----:B------:R-:W3:Y:S04]  /*cb30*/  LDSM.16.MT88.4 R88, [R218+0x1100] ;  /* 0x00110000da58783b */ /* 0x000ee80000004200 */
[-C--:B--2---:R-:W-:Y:S05]  /*cb40*/  HMMA.16816.F32 R20, R76, R84.reuse, R20 ;  /* 0x000000544c14723c */ /* 0x084fea0000001814 */
[----:B------:R-:W-:Y:S03]  /*cb50*/  MUFU.EX2 R246, R246 ;  /* 0x000000f600f67308 */ /* 0x000fe60000000800 */
[C---:B------:R-:W-:Y:S07]  /*cb60*/  HMMA.16816.F32 R24, R80.reuse, R84, R24 ;  /* 0x000000545018723c */ /* 0x040fee0000001818 */
[--C-:B------:R-:W-:Y:S01]  /*cb70*/  FFMA.FTZ R84, R159, c[0x0][0x2d0], -R195.reuse ;  /* 0x0000b4009f547a23 */ /* 0x100fe200000108c3 */
[-C--:B------:R-:W-:Y:S01]  /*cb80*/  HMMA.16816.F32 R28, R80, R86.reuse, R28 ;  /* 0x00000056501c723c */ /* 0x080fe2000000181c */
[----:B------:R-:W-:Y:S07]  /*cb90*/  MUFU.EX2 R209, R209 ;  /* 0x000000d100d17308 */ /* 0x000fee0000000800 */
[C---:B------:R-:W-:Y:S03]  /*cba0*/  HMMA.16816.F32 R32, R76.reuse, R86, R32 ;  /* 0x000000564c20723c */ /* 0x040fe60000001820 */
[----:B------:R2:W-:Y:S05]  /*cbb0*/  MUFU.EX2 R102, R84 ;  /* 0x0000005400667308 */ /* 0x0005ea0000000800 */
[-C--:B-1----:R-:W-:Y:S05]  /*cbc0*/  HMMA.16816.F32 R36, R76, R92.reuse, R36 ;  /* 0x0000005c4c24723c */ /* 0x082fea0000001824 */
[----:B------:R-:W-:Y:S03]  /*cbd0*/  MUFU.EX2 R206, R206 ;  /* 0x000000ce00ce7308 */ /* 0x000fe60000000800 */
[C---:B------:R-:W-:Y:S07]  /*cbe0*/  HMMA.16816.F32 R40, R80.reuse, R92, R40 ;  /* 0x0000005c5028723c */ /* 0x040fee0000001828 */
[--C-:B------:R-:W-:Y:S01]  /*cbf0*/  FFMA.FTZ R92, R162, c[0x0][0x2d0], -R192.reuse ;  /* 0x0000b400a25c7a23 */ /* 0x100fe200000108c0 */
[-C--:B------:R-:W-:Y:S01]  /*cc00*/  HMMA.16816.F32 R44, R80, R94.reuse, R44 ;  /* 0x0000005e502c723c */ /* 0x080fe2000000182c */
[----:B------:R-:W-:Y:S03]  /*cc10*/  MUFU.EX2 R203, R203 ;  /* 0x000000cb00cb7308 */ /* 0x000fe60000000800 */
[--C-:B--2---:R-:W-:Y:S04]  /*cc20*/  FFMA.FTZ R84, R158, c[0x0][0x2d0], -R195.reuse ;  /* 0x0000b4009e547a23 */ /* 0x104fe800000108c3 */
[C---:B------:R-:W-:Y:S03]  /*cc30*/  HMMA.16816.F32 R48, R76.reuse, R94, R48 ;  /* 0x0000005e4c30723c */ /* 0x040fe60000001830 */
[----:B------:R1:W2:Y:S05]  /*cc40*/  MUFU.EX2 R114, R84 ;  /* 0x0000005400727308 */ /* 0x0002aa0000000800 */
[-C--:B---3--:R-:W-:Y:S05]  /*cc50*/  HMMA.16816.F32 R52, R76, R88.reuse, R52 ;  /* 0x000000584c34723c */ /* 0x088fea0000001834 */
[----:B------:R3:W-:Y:S03]  /*cc60*/  MUFU.EX2 R126, R92 ;  /* 0x0000005c007e7308 */ /* 0x0007e60000000800 */
[C---:B------:R-:W-:Y:S07]  /*cc70*/  HMMA.16816.F32 R56, R80.reuse, R88, R56 ;  /* 0x000000585038723c */ /* 0x040fee0000001838 */
[--C-:B------:R-:W-:Y:S01]  /*cc80*/  FFMA.FTZ R88, R160, c[0x0][0x2d0], -R192.reuse ;  /* 0x0000b400a0587a23 */ /* 0x100fe200000108c0 */
[-C--:B------:R-:W-:Y:S01]  /*cc90*/  HMMA.16816.F32 R60, R80, R90.reuse, R60 ;  /* 0x0000005a503c723c */ /* 0x080fe2000000183c */
[----:B------:R-:W-:Y:S03]  /*cca0*/  MUFU.EX2 R202, R202 ;  /* 0x000000ca00ca7308 */ /* 0x000fe60000000800 */
[--C-:B-1----:R-:W-:Y:S03]  /*ccb0*/  FFMA.FTZ R84, R157, c[0x0][0x2d0], -R195.reuse ;  /* 0x0000b4009d547a23 */ /* 0x102fe600000108c3 */
[----:B--2---:R-:W-:Y:S01]  /*ccc0*/  F2FP.PACK_AB R80, R114, R102 ;  /* 0x000000667250723e */ /* 0x004fe200000000ff */
[----:B------:R-:W-:Y:S03]  /*ccd0*/  HMMA.16816.F32 R64, R76, R90, R64 ;  /* 0x0000005a4c40723c */ /* 0x000fe60000001840 */
[----:B------:R1:W-:Y:S01]  /*cce0*/  MUFU.EX2 R124, R84 ;  /* 0x00000054007c7308 */ /* 0x0003e20000000800 */
[----:B---3--:R-:W-:Y:S03]  /*ccf0*/  FFMA.FTZ R92, R161, c[0x0][0x2d0], -R192 ;  /* 0x0000b400a15c7a23 */ /* 0x008fe600000108c0 */
[----:B------:R-:W-:Y:S02]  /*cd00*/  F2FP.PACK_AB R76, R112, R134 ;  /* 0x00000086704c723e */ /* 0x000fe400000000ff */
[----:B------:R-:W-:Y:S03]  /*cd10*/  F2FP.PACK_AB R77, R113, R101 ;  /* 0x00000065714d723e */ /* 0x000fe600000000ff */
[----:B------:R-:W-:Y:S01]  /*cd20*/  F2FP.PACK_AB R78, R251, R252 ;  /* 0x000000fcfb4e723e */ /* 0x000fe200000000ff */
[----:B------:R2:W3:Y:S01]  /*cd30*/  MUFU.EX2 R129, R88 ;  /* 0x0000005800817308 */ /* 0x0004e20000000800 */
[----:B------:R-:W-:Y:S09]  /*cd40*/  F2FP.PACK_AB R79, R249, R250 ;  /* 0x000000faf94f723e */ /* 0x000ff200000000ff */
[----:B------:R-:W4:Y:S01]  /*cd50*/  MUFU.EX2 R128, R92 ;  /* 0x0000005c00807308 */ /* 0x000f220000000800 */
[--C-:B-1----:R-:W-:Y:S09]  /*cd60*/  FFMA.FTZ R84, R156, c[0x0][0x2d0], -R195.reuse ;  /* 0x0000b4009c547a23 */ /* 0x102ff200000108c3 */
[----:B------:R1:W5:Y:S01]  /*cd70*/  MUFU.EX2 R127, R84 ;  /* 0x00000054007f7308 */ /* 0x0003620000000800 */
[----:B--2---:R-:W-:Y:S01]  /*cd80*/  LDSM.16.MT88.4 R88, [R220+0x1900] ;  /* 0x00190000dc58783b */ /* 0x004fe20000004200 */
[----:B---3--:R-:W-:Y:S08]  /*cd90*/  MOV R183, R129 ;  /* 0x0000008100b77202 */ /* 0x008ff00000000f00 */
[----:B------:R-:W-:Y:S01]  /*cda0*/  MUFU.EX2 R201, R201 ;  /* 0x000000c900c97308 */ /* 0x000fe20000000800 */
[----:B----4-:R-:W-:Y:S01]  /*cdb0*/  F2FP.PACK_AB R83, R129, R128 ;  /* 0x000000808153723e */ /* 0x010fe200000000ff */
[----:B------:R-:W-:Y:S01]  /*cdc0*/  LDSM.16.MT88.4 R92, [R219+0x1900] ;  /* 0x00190000db5c783b */ /* 0x000fe20000004200 */
[----:B------:R-:W-:Y:S07]  /*cdd0*/  IMAD.MOV.U32 R177, RZ, RZ, R128 ;  /* 0x000000ffffb17224 */ /* 0x000fee00078e0080 */
[----:B------:R-:W-:Y:S01]  /*cde0*/  MUFU.EX2 R244, R244 ;  /* 0x000000f400f47308 */ /* 0x000fe20000000800 */
[--C-:B-1----:R-:W-:Y:S01]  /*cdf0*/  FFMA.FTZ R84, R163, c[0x0][0x2d0], -R192.reuse ;  /* 0x0000b400a3547a23 */ /* 0x102fe200000108c0 */
[----:B-----5:R-:W-:Y:S08]  /*ce00*/  F2FP.PACK_AB R82, R127, R124 ;  /* 0x0000007c7f52723e */ /* 0x020ff000000000ff */
[----:B------:R1:W2:Y:S10]  /*ce10*/  MUFU.EX2 R125, R84 ;  /* 0x00000054007d7308 */ /* 0x0002b40000000800 */
[----:B------:R-:W-:Y:S10]  /*ce20*/  MUFU.EX2 R210, R210 ;  /* 0x000000d200d27308 */ /* 0x000ff40000000800 */
[----:B------:R-:W-:Y:S01]  /*ce30*/  MUFU.EX2 R207, R207 ;  /* 0x000000cf00cf7308 */ /* 0x000fe20000000800 */
[----:B-1----:R-:W1:Y:S01]  /*ce40*/  LDSM.16.MT88.4 R84, [R225+0x1900] ;  /* 0x00190000e154783b */ /* 0x002e620000004200 */
[----:B--2---:R-:W-:Y:S08]  /*ce50*/  F2FP.PACK_AB R81, R126, R125 ;  /* 0x0000007d7e51723e */ /* 0x004ff000000000ff */
[----:B------:R-:W-:Y:S10]  /*ce60*/  MUFU.EX2 R204, R204 ;  /* 0x000000cc00cc7308 */ /* 0x000ff40000000800 */
[----:B------:R-:W-:Y:S10]  /*ce70*/  MUFU.EX2 R245, R245 ;  /* 0x000000f500f57308 */ /* 0x000ff40000000800 */
[----:B------:R-:W-:Y:S10]  /*ce80*/  MUFU.EX2 R211, R211 ;  /* 0x000000d300d37308 */ /* 0x000ff40000000800 */
[----:B------:R-:W-:Y:S01]  /*ce90*/  MUFU.EX2 R208, R208 ;  /* 0x000000d000d07308 */ /* 0x000fe20000000800 */
[-C--:B-1----:R-:W-:Y:S09]  /*cea0*/  HMMA.16816.F32 R4, R76, R84.reuse, R4 ;  /* 0x000000544c04723c */ /* 0x082ff20000001804 */
[----:B------:R-:W-:Y:S01]  /*ceb0*/  MUFU.EX2 R205, R205 ;  /* 0x000000cd00cd7308 */ /* 0x000fe20000000800 */
[C---:B------:R-:W-:Y:S08]  /*cec0*/  HMMA.16816.F32 R8, R80.reuse, R84, R8 ;  /* 0x000000545008723c */ /* 0x040ff00000001808 */
[-C--:B------:R-:W-:Y:S01]  /*ced0*/  HMMA.16816.F32 R12, R80, R86.reuse, R12 ;  /* 0x00000056500c723c */ /* 0x080fe2000000180c */
[----:B------:R-:W-:Y:S07]  /*cee0*/  MUFU.EX2 R200, R200 ;  /* 0x000000c800c87308 */ /* 0x000fee0000000800 */
[C---:B------:R-:W-:Y:S01]  /*cef0*/  HMMA.16816.F32 R16, R76.reuse, R86, R16 ;  /* 0x000000564c10723c */ /* 0x040fe20000001810 */
[----:B------:R-:W1:Y:S02]  /*cf00*/  LDSM.16.MT88.4 R84, [R218+0x1900] ;  /* 0x00190000da54783b */ /* 0x000e640000004200 */
[----:B------:R-:W2:Y:S05]  /*cf10*/  MUFU.EX2 R197, R197 ;  /* 0x000000c500c57308 */ /* 0x000eaa0000000800 */
[-C--:B------:R-:W-:Y:S05]  /*cf20*/  HMMA.16816.F32 R20, R76, R88.reuse, R20 ;  /* 0x000000584c14723c */ /* 0x080fea0000001814 */
[----:B------:R-:W-:Y:S03]  /*cf30*/  MUFU.EX2 R194, R194 ;  /* 0x000000c200c27308 */ /* 0x000fe60000000800 */
[C---:B------:R-:W-:Y:S07]  /*cf40*/  HMMA.16816.F32 R24, R80.reuse, R88, R24 ;  /* 0x000000585018723c */ /* 0x040fee0000001818 */
[----:B------:R-:W3:Y:S01]  /*cf50*/  MUFU.EX2 R189, R189 ;  /* 0x000000bd00bd7308 */ /* 0x000ee20000000800 */
[-C--:B------:R-:W-:Y:S01]  /*cf60*/  HMMA.16816.F32 R28, R80, R90.reuse, R28 ;  /* 0x0000005a501c723c */ /* 0x080fe2000000181c */
[----:B--2---:R-:W-:Y:S07]  /*cf70*/  F2FP.PACK_AB R128, R197, R200 ;  /* 0x000000c8c580723e */ /* 0x004fee00000000ff */
[C---:B------:R-:W-:Y:S01]  /*cf80*/  HMMA.16816.F32 R32, R76.reuse, R90, R32 ;  /* 0x0000005a4c20723c */ /* 0x040fe20000001820 */
[----:B------:R-:W2:Y:S01]  /*cf90*/  LDSM.16.MT88.4 R88, [R225+0x2100] ;  /* 0x00210000e158783b */ /* 0x000ea20000004200 */
[----:B------:R-:W-:Y:S06]  /*cfa0*/  MUFU.EX2 R186, R186 ;  /* 0x000000ba00ba7308 */ /* 0x000fec0000000800 */
[-C--:B------:R-:W-:Y:S04]  /*cfb0*/  HMMA.16816.F32 R36, R76, R92.reuse, R36 ;  /* 0x0000005c4c24723c */ /* 0x080fe80000001824 */
[----:B------:R-:W4:Y:S01]  /*cfc0*/  MUFU.EX2 R199, R199 ;  /* 0x000000c700c77308 */ /* 0x000f220000000800 */
[----:B---3--:R-:W-:Y:S03]  /*cfd0*/  F2FP.PACK_AB R129, R189, R194 ;  /* 0x000000c2bd81723e */ /* 0x008fe600000000ff */
[C---:B------:R-:W-:Y:S06]  /*cfe0*/  HMMA.16816.F32 R40, R80.reuse, R92, R40 ;  /* 0x0000005c5028723c */ /* 0x040fec0000001828 */
[----:B------:R-:W-:Y:S02]  /*cff0*/  MUFU.EX2 R180, R180 ;  /* 0x000000b400b47308 */ /* 0x000fe40000000800 */
[-C--:B------:R-:W-:Y:S08]  /*d000*/  HMMA.16816.F32 R44, R80, R94.reuse, R44 ;  /* 0x0000005e502c723c */ /* 0x080ff0000000182c */
[C---:B------:R-:W-:Y:S01]  /*d010*/  HMMA.16816.F32 R48, R76.reuse, R94, R48 ;  /* 0x0000005e4c30723c */ /* 0x040fe20000001830 */
[----:B------:R-:W-:Y:S01]  /*d020*/  LDSM.16.MT88.4 R92, [R219+0x2100] ;  /* 0x00210000db5c783b */ /* 0x000fe20000004200 */
[----:B------:R-:W3:Y:S02]  /*d030*/  MUFU.EX2 R198, R198 ;  /* 0x000000c600c67308 */ /* 0x000ee40000000800 */
[----:B----4-:R-:W-:Y:S04]  /*d040*/  F2FP.PACK_AB R130, R199, R186 ;  /* 0x000000bac782723e */ /* 0x010fe800000000ff */
[-C--:B-1----:R-:W-:Y:S08]  /*d050*/  HMMA.16816.F32 R52, R76, R84.reuse, R52 ;  /* 0x000000544c34723c */ /* 0x082ff00000001834 */
[C---:B------:R-:W-:Y:S08]  /*d060*/  HMMA.16816.F32 R56, R80.reuse, R84, R56 ;  /* 0x000000545038723c */ /* 0x040ff00000001838 */
[-C--:B------:R-:W-:Y:S01]  /*d070*/  HMMA.16816.F32 R60, R80, R86.reuse, R60 ;  /* 0x00000056503c723c */ /* 0x080fe2000000183c */
[----:B---3--:R-:W-:Y:S06]  /*d080*/  F2FP.PACK_AB R131, R198, R180 ;  /* 0x000000b4c683723e */ /* 0x008fec00000000ff */
[----:B------:R-:W-:Y:S01]  /*d090*/  F2FP.PACK_AB R80, R210, R244 ;  /* 0x000000f4d250723e */ /* 0x000fe200000000ff */
[----:B------:R-:W-:Y:S01]  /*d0a0*/  HMMA.16816.F32 R64, R76, R86, R64 ;  /* 0x000000564c40723c */ /* 0x000fe20000001840 */
[----:B------:R-:W1:Y:S03]  /*d0b0*/  LDSM.16.MT88.4 R84, [R220+0x2100] ;  /* 0x00210000dc54783b */ /* 0x000e660000004200 */
[----:B------:R-:W-:Y:S02]  /*d0c0*/  F2FP.PACK_AB R82, R204, R207 ;  /* 0x000000cfcc52723e */ /* 0x000fe400000000ff */
[----:B------:R-:W-:Y:S02]  /*d0d0*/  F2FP.PACK_AB R81, R211, R245 ;  /* 0x000000f5d351723e */ /* 0x000fe400000000ff */
[----:B------:R-:W-:Y:S04]  /*d0e0*/  F2FP.PACK_AB R76, R247, R248 ;  /* 0x000000f8f74c723e */ /* 0x000fe800000000ff */
[----:B------:R-:W-:Y:S02]  /*d0f0*/  F2FP.PACK_AB R77, R209, R246 ;  /* 0x000000f6d14d723e */ /* 0x000fe400000000ff */
[----:B------:R-:W-:Y:S02]  /*d100*/  F2FP.PACK_AB R78, R203, R206 ;  /* 0x000000cecb4e723e */ /* 0x000fe400000000ff */
[----:B------:R-:W-:Y:S02]  /*d110*/  F2FP.PACK_AB R79, R201, R202 ;  /* 0x000000cac94f723e */ /* 0x000fe400000000ff */
[----:B------:R-:W-:Y:S05]  /*d120*/  F2FP.PACK_AB R83, R205, R208 ;  /* 0x000000d0cd53723e */ /* 0x000fea00000000ff */
[-C--:B--2---:R-:W-:Y:S08]  /*d130*/  HMMA.16816.F32 R4, R76, R88.reuse, R4 ;  /* 0x000000584c04723c */ /* 0x084ff00000001804 */
[C---:B------:R-:W-:Y:S08]  /*d140*/  HMMA.16816.F32 R8, R80.reuse, R88, R8 ;  /* 0x000000585008723c */ /* 0x040ff00000001808 */
[-C--:B------:R-:W-:Y:S08]  /*d150*/  HMMA.16816.F32 R12, R80, R90.reuse, R12 ;  /* 0x0000005a500c723c */ /* 0x080ff0000000180c */
[C---:B------:R-:W-:Y:S01]  /*d160*/  HMMA.16816.F32 R16, R76.reuse, R90, R16 ;  /* 0x0000005a4c10723c */ /* 0x040fe20000001810 */
[----:B------:R-:W2:Y:S07]  /*d170*/  LDSM.16.MT88.4 R88, [R218+0x2100] ;  /* 0x00210000da58783b */ /* 0x000eae0000004200 */
[-C--:B-1----:R-:W-:Y:S08]  /*d180*/  HMMA.16816.F32 R20, R76, R84.reuse, R20 ;  /* 0x000000544c14723c */ /* 0x082ff00000001814 */
[C---:B------:R-:W-:Y:S07]  /*d190*/  HMMA.16816.F32 R24, R80.reuse, R84, R24 ;  /* 0x000000545018723c */ /* 0x040fee0000001818 */
[--C-:B------:R-:W-:Y:S01]  /*d1a0*/  FFMA.FTZ R84, R185, c[0x0][0x2d0], -R195.reuse ;  /* 0x0000b400b9547a23 */ /* 0x100fe200000108c3 */
[-C--:B------:R-:W-:Y:S01]  /*d1b0*/  HMMA.16816.F32 R28, R80, R86.reuse, R28 ;  /* 0x00000056501c723c */ /* 0x080fe2000000181c */
[----:B------:R-:W-:Y:S03]  /*d1c0*/  MOV R185, R127 ;  /* 0x0000007f00b97202 */ /* 0x000fe60000000f00 */
[--C-:B------:R-:W-:Y:S01]  /*d1d0*/  FFMA.FTZ R85, R181, c[0x0][0x2d0], -R195.reuse ;  /* 0x0000b400b5557a23 */ /* 0x100fe200000108c3 */
[----:B------:R-:W-:Y:S01]  /*d1e0*/  MUFU.EX2 R84, R84 ;  /* 0x0000005400547308 */ /* 0x000fe20000000800 */
[----:B------:R-:W-:Y:S02]  /*d1f0*/  MOV R181, R126 ;  /* 0x0000007e00b57202 */ /* 0x000fe40000000f00 */
[C---:B------:R-:W-:Y:S07]  /*d200*/  HMMA.16816.F32 R32, R76.reuse, R86, R32 ;  /* 0x000000564c20723c */ /* 0x040fee0000001820 */
[--C-:B------:R-:W-:Y:S01]  /*d210*/  FFMA.FTZ R87, R191, c[0x0][0x2d0], -R192.reuse ;  /* 0x0000b400bf577a23 */ /* 0x100fe200000108c0 */
[-C--:B------:R-:W-:Y:S01]  /*d220*/  HMMA.16816.F32 R36, R76, R92.reuse, R36 ;  /* 0x0000005c4c24723c */ /* 0x080fe20000001824 */
[----:B------:R-:W-:Y:S01]  /*d230*/  MOV R191, R115 ;  /* 0x0000007300bf7202 */ /* 0x000fe20000000f00 */
[----:B------:R-:W1:Y:S02]  /*d240*/  MUFU.EX2 R85, R85 ;  /* 0x0000005500557308 */ /* 0x000e640000000800 */
[--C-:B------:R-:W-:Y:S02]  /*d250*/  FFMA.FTZ R86, R179, c[0x0][0x2d0], -R195.reuse ;  /* 0x0000b400b3567a23 */ /* 0x100fe400000108c3 */
[----:B------:R-:W-:Y:S01]  /*d260*/  FFMA.FTZ R195, R176, c[0x0][0x2d0], -R195 ;  /* 0x0000b400b0c37a23 */ /* 0x000fe200000108c3 */
[----:B------:R-:W-:Y:S01]  /*d270*/  MOV R176, R124 ;  /* 0x0000007c00b07202 */ /* 0x000fe20000000f00 */
[C---:B------:R-:W-:Y:S01]  /*d280*/  HMMA.16816.F32 R40, R80.reuse, R92, R40 ;  /* 0x0000005c5028723c */ /* 0x040fe20000001828 */
[----:B------:R-:W-:Y:S03]  /*d290*/  IMAD.MOV.U32 R179, RZ, RZ, R125 ;  /* 0x000000ffffb37224 */ /* 0x000fe600078e007d */
[----:B------:R-:W-:Y:S03]  /*d2a0*/  MUFU.EX2 R86, R86 ;  /* 0x0000005600567308 */ /* 0x000fe60000000800 */
[--C-:B------:R-:W-:Y:S01]  /*d2b0*/  FFMA.FTZ R92, R187, c[0x0][0x2d0], -R192.reuse ;  /* 0x0000b400bb5c7a23 */ /* 0x100fe200000108c0 */
[-C--:B------:R-:W-:Y:S01]  /*d2c0*/  HMMA.16816.F32 R44, R80, R94.reuse, R44 ;  /* 0x0000005e502c723c */ /* 0x080fe2000000182c */
[----:B------:R-:W-:Y:S03]  /*d2d0*/  MOV R187, R112 ;  /* 0x0000007000bb7202 */ /* 0x000fe60000000f00 */
[--C-:B------:R-:W-:Y:S02]  /*d2e0*/  FFMA.FTZ R93, R184, c[0x0][0x2d0], -R192.reuse ;  /* 0x0000b400b85d7a23 */ /* 0x100fe400000108c0 */
[----:B------:R-:W-:Y:S01]  /*d2f0*/  IMAD.MOV.U32 R184, RZ, RZ, R103 ;  /* 0x000000ffffb87224 */ /* 0x000fe200078e0067 */
[----:B------:R-:W3:Y:S01]  /*d300*/  MUFU.EX2 R195, R195 ;  /* 0x000000c300c37308 */ /* 0x000ee20000000800 */
[C---:B------:R-:W-:Y:S01]  /*d310*/  HMMA.16816.F32 R48, R76.reuse, R94, R48 ;  /* 0x0000005e4c30723c */ /* 0x040fe20000001830 */
[----:B------:R-:W-:Y:S03]  /*d320*/  FFMA.FTZ R192, R73, c[0x0][0x2d0], -R192 ;  /* 0x0000b40049c07a23 */ /* 0x000fe600000108c0 */
[----:B------:R-:W-:Y:S01]  /*d330*/  IMAD.MOV.U32 R73, RZ, RZ, R100 ;  /* 0x000000ffff497224 */ /* 0x000fe200078e0064 */
[----:B-1----:R-:W-:Y:S01]  /*d340*/  F2FP.PACK_AB R124, R85, R84 ;  /* 0x00000054557c723e */ /* 0x002fe200000000ff */
[----:B------:R-:W-:Y:S01]  /*d350*/  FADD.FTZ R119, R187, R119 ;  /* 0x00000077bb777221 */ /* 0x000fe20000010000 */
[----:B------:R-:W-:Y:S01]  /*d360*/  MOV R94, R113 ;  /* 0x00000071005e7202 */ /* 0x000fe20000000f00 */
[-C--:B--2---:R-:W-:Y:S01]  /*d370*/  HMMA.16816.F32 R52, R76, R88.reuse, R52 ;  /* 0x000000584c34723c */ /* 0x084fe20000001834 */
[----:B------:R-:W-:Y:S01]  /*d380*/  IMAD.MOV.U32 R95, RZ, RZ, R114 ;  /* 0x000000ffff5f7224 */ /* 0x000fe200078e0072 */
[----:B------:R-:W-:Y:S01]  /*d390*/  MUFU.EX2 R87, R87 ;  /* 0x0000005700577308 */ /* 0x000fe20000000800 */
[----:B------:R-:W-:Y:S01]  /*d3a0*/  LDSM.16.MT88.4 R112, [R219+0x2900] ;  /* 0x00290000db70783b */ /* 0x000fe20000004200 */
[----:B------:R-:W-:Y:S02]  /*d3b0*/  FADD.FTZ R135, R73, R135 ;  /* 0x0000008749877221 */ /* 0x000fe40000010000 */
[----:B------:R-:W-:Y:S02]  /*d3c0*/  FADD.FTZ R119, R252, R119 ;  /* 0x00000077fc777221 */ /* 0x000fe40000010000 */
[C---:B------:R-:W-:Y:S04]  /*d3d0*/  HMMA.16816.F32 R56, R80.reuse, R88, R56 ;  /* 0x000000585038723c */ /* 0x040fe80000001838 */
[----:B------:R-:W1:Y:S01]  /*d3e0*/  MUFU.EX2 R92, R92 ;  /* 0x0000005c005c7308 */ /* 0x000e620000000800 */
[----:B------:R-:W-:Y:S02]  /*d3f0*/  FADD.FTZ R119, R251, R119 ;  /* 0x00000077fb777221 */ /* 0x000fe40000010000 */
[----:B------:R-:W-:Y:S01]  /*d400*/  MOV R89, R102 ;  /* 0x0000006600597202 */ /* 0x000fe20000000f00 */
[-C--:B------:R-:W-:Y:S01]  /*d410*/  HMMA.16816.F32 R60, R80, R90.reuse, R60 ;  /* 0x0000005a503c723c */ /* 0x080fe2000000183c */
[----:B------:R-:W-:Y:S02]  /*d420*/  MOV R88, R101 ;  /* 0x0000006500587202 */ /* 0x000fe40000000f00 */
[----:B------:R-:W2:Y:S01]  /*d430*/  LDSM.16.MT88.4 R100, [R220+0x2900] ;  /* 0x00290000dc64783b */ /* 0x000ea20000004200 */
[----:B---3--:R-:W-:Y:S01]  /*d440*/  F2FP.PACK_AB R126, R195, R86 ;  /* 0x00000056c37e723e */ /* 0x008fe200000000ff */
[----:B------:R-:W-:Y:S01]  /*d450*/  FADD.FTZ R123, R89, R123 ;  /* 0x0000007b597b7221 */ /* 0x000fe20000010000 */
[----:B------:R-:W-:Y:S01]  /*d460*/  MUFU.EX2 R93, R93 ;  /* 0x0000005d005d7308 */ /* 0x000fe20000000800 */
[----:B------:R-:W-:Y:S01]  /*d470*/  FADD.FTZ R174, R88, R174 ;  /* 0x000000ae58ae7221 */ /* 0x000fe20000010000 */
[----:B------:R-:W-:Y:S01]  /*d480*/  HMMA.16816.F32 R64, R76, R90, R64 ;  /* 0x0000005a4c40723c */ /* 0x000fe20000001840 */
[----:B------:R-:W-:Y:S03]  /*d490*/  FADD.FTZ R123, R95, R123 ;  /* 0x0000007b5f7b7221 */ /* 0x000fe60000010000 */
[----:B------:R-:W-:Y:S02]  /*d4a0*/  FADD.FTZ R248, R248, R119 ;  /* 0x00000077f8f87221 */ /* 0x000fe40000010000 */
[----:B------:R-:W-:Y:S02]  /*d4b0*/  FADD.FTZ R123, R176, R123 ;  /* 0x0000007bb07b7221 */ /* 0x000fe40000010000 */
[-C--:B------:R-:W-:Y:S01]  /*d4c0*/  HMMA.16816.F32 R160, R128, R148.reuse, R4 ;  /* 0x0000009480a0723c */ /* 0x080fe20000001804 */
[----:B------:R-:W3:Y:S01]  /*d4d0*/  MUFU.EX2 R192, R192 ;  /* 0x000000c000c07308 */ /* 0x000ee20000000800 */
[----:B------:R-:W4:Y:S02]  /*d4e0*/  LDSM.16.MT88.4 R4, [R218+0x2900] ;  /* 0x00290000da04783b */ /* 0x000f240000004200 */
[----:B-1----:R-:W-:Y:S01]  /*d4f0*/  F2FP.PACK_AB R125, R92, R87 ;  /* 0x000000575c7d723e */ /* 0x002fe200000000ff */
        /* <DEDUP_REMOVED lines=9> */
[----:B------:R-:W-:Y:S01]  /*d590*/  FADD.FTZ R174, R209, R174 ;  /* 0x000000aed1ae7221 */ /* 0x000fe20000010000 */
[----:B---3--:R-:W-:Y:S01]  /*d5a0*/  F2FP.PACK_AB R127, R192, R93 ;  /* 0x0000005dc07f723e */ /* 0x008fe200000000ff */
[----:B------:R-:W-:Y:S02]  /*d5b0*/  FADD.FTZ R210, R207, R210 ;  /* 0x000000d2cfd27221 */ /* 0x000fe40000010000 */
[----:B------:R-:W-:Y:S02]  /*d5c0*/  FADD.FTZ R174, R202, R174 ;  /* 0x000000aecaae7221 */ /* 0x000fe40000010000 */
[----:B------:R-:W-:Y:S02]  /*d5d0*/  FADD.FTZ R248, R203, R248 ;  /* 0x000000f8cbf87221 */ /* 0x000fe40000010000 */
        /* <DEDUP_REMOVED lines=9> */
[C---:B------:R-:W-:Y:S01]  /*d670*/  HMMA.16816.F32 R148, R128.reuse, R150, R16 ;  /* 0x000000968094723c */ /* 0x040fe20000001810 */
[----:B------:R-:W-:Y:S03]  /*d680*/  FADD.FTZ R8, R179, R8 ;  /* 0x00000008b3087221 */ /* 0x000fe60000010000 */
[----:B------:R-:W-:Y:S02]  /*d690*/  FADD.FTZ R248, R197, R248 ;  /* 0x000000f8c5f87221 */ /* 0x000fe40000010000 */
[----:B------:R-:W-:Y:S02]  /*d6a0*/  FADD.FTZ R8, R181, R8 ;  /* 0x00000008b5087221 */ /* 0x000fe40000010000 */
[-C--:B--2---:R-:W-:Y:S01]  /*d6b0*/  HMMA.16816.F32 R144, R128, R100.reuse, R20 ;  /* 0x000000648090723c */ /* 0x084fe20000001814 */
[----:B------:R-:W-:Y:S03]  /*d6c0*/  FADD.FTZ R174, R189, R174 ;  /* 0x000000aebdae7221 */ /* 0x000fe60000010000 */
[----:B------:R-:W-:Y:S02]  /*d6d0*/  FADD.FTZ R8, R177, R8 ;  /* 0x00000008b1087221 */ /* 0x000fe40000010000 */
[----:B------:R-:W-:Y:S02]  /*d6e0*/  FADD.FTZ R210, R85, R210 ;  /* 0x000000d255d27221 */ /* 0x000fe40000010000 */
[C---:B------:R-:W-:Y:S01]  /*d6f0*/  HMMA.16816.F32 R140, R124.reuse, R100, R24 ;  /* 0x000000647c8c723c */ /* 0x040fe20000001818 */
[----:B------:R-:W-:Y:S03]  /*d700*/  FADD.FTZ R8, R183, R8 ;  /* 0x00000008b7087221 */ /* 0x000fe60000010000 */
[----:B------:R-:W-:Y:S02]  /*d710*/  FADD.FTZ R248, R186, R248 ;  /* 0x000000f8baf87221 */ /* 0x000fe40000010000 */
[----:B------:R-:W-:Y:S02]  /*d720*/  FADD.FTZ R8, R245, R8 ;  /* 0x00000008f5087221 */ /* 0x000fe40000010000 */
        /* <DEDUP_REMOVED lines=13> */
[----:B------:R-:W-:Y:S04]  /*d800*/  FADD.FTZ R8, R92, R8 ;  /* 0x000000085c087221 */ /* 0x000fe80000010000 */
[----:B------:R-:W-:Y:S03]  /*d810*/  FADD.FTZ R8, R93, R8 ;  /* 0x000000085d087221 */ /* 0x000fe60000010000 */
[-C--:B------:R-:W-:Y:S01]  /*d820*/  HMMA.16816.F32 R132, R124, R114.reuse, R44 ;  /* 0x000000727c84723c */ /* 0x080fe2000000182c */
[----:B------:R-:W-:Y:S06]  /*d830*/  FADD.FTZ R239, R192, R8 ;  /* 0x00000008c0ef7221 */ /* 0x000fec0000010000 */
[----:B------:R-:W-:Y:S01]  /*d840*/  MOV R44, R72 ;  /* 0x00000048002c7202 */ /* 0x000fe20000000f00 */
[C---:B------:R-:W-:Y:S08]  /*d850*/  HMMA.16816.F32 R112, R128.reuse, R114, R48 ;  /* 0x000000728070723c */ /* 0x040ff00000001830 */
[-C--:B----4-:R-:W-:Y:S08]  /*d860*/  HMMA.16816.F32 R116, R128, R4.reuse, R52 ;  /* 0x000000048074723c */ /* 0x090ff00000001834 */
[C---:B------:R-:W-:Y:S08]  /*d870*/  HMMA.16816.F32 R120, R124.reuse, R4, R56 ;  /* 0x000000047c78723c */ /* 0x040ff00000001838 */
[-C--:B------:R-:W-:Y:S08]  /*d880*/  HMMA.16816.F32 R124, R124, R6.reuse, R60 ;  /* 0x000000067c7c723c */ /* 0x080ff0000000183c */
[----:B------:R-:W-:Y:S01]  /*d890*/  HMMA.16816.F32 R128, R128, R6, R64 ;  /* 0x000000068080723c */ /* 0x000fe20000001840 */
[----:B------:R-:W-:-:S07]  /*d8a0*/  @P0 BRA `(.L_x_987) ;  /* 0xffffa31000000947 */ /* 0x000fce000383ffff */
.L_x_968:
[----:B------:R-:W1:Y:S01]  /*d8b0*/  S2UR UR6, SR_CTAID.X ;  /* 0x00000000000679c3 */ /* 0x000e620000002500 */
[----:B------:R-:W-:Y:S01]  /*d8c0*/  ULDC.64 UR14, c[0x0][0x2c8] ;  /* 0x0000b200000e7ab9 */ /* 0x000fe20000000a00 */
[----:B------:R-:W-:Y:S01]  /*d8d0*/  PLOP3.LUT P0, PT, PT, PT, UP0, 0x40, 0x0 ;  /* 0x000000000000781c */ /* 0x000fe20003f0e808 */
[----:B------:R-:W-:-:S02]  /*d8e0*/  ULDC UR13, c[0x0][0x168] ;  /* 0x00005a00000d7ab9 */ /* 0x000fc40000000800 */
[----:B-1----:R-:W-:-:S04]  /*d8f0*/  ULEA UR6, UR6, 0x7f, 0x7 ;  /* 0x0000007f06067891 */ /* 0x002fc8000f8e383f */
        /* <DEDUP_REMOVED lines=21> */
.L_x_989:
[----:B------:R-:W-:Y:S02]  /*da50*/  ULDC UR6, c[0x0][0x32c] ;  /* 0x0000cb0000067ab9 */ /* 0x000fe40000000800 */
[----:B------:R-:W-:-:S03]  /*da60*/  UISETP.NE.AND UP3, UPT, UR6, 0x1, UPT ;  /* 0x000000010600788c */ /* 0x000fc6000bf65270 */
[----:B------:R-:W-:Y:S02]  /*da70*/  ULDC.64 UR6, c[0x0][0x330] ;  /* 0x0000cc0000067ab9 */ /* 0x000fe40000000a00 */
[----:B------:R-:W-:-:S07]  /*da80*/  UIMAD.WIDE.U32 UR16, UR14, UR6, URZ ;  /* 0x000000060e1072a5 */ /* 0x000fce000f8e003f */
[----:B------:R-:W-:Y:S02]  /*da90*/  @UP3 UMOV UR15, UR17 ;  /* 0x00000011000f3c82 */ /* 0x000fe40008000000 */
[----:B------:R-:W-:Y:S02]  /*daa0*/  @UP3 USHF.R.U32.HI UR14, URZ, UR7, UR15 ;  /* 0x000000073f0e3299 */ /* 0x000fe4000801160f */
.L_x_990:
[----:B------:R-:W-:Y:S02]  /*dab0*/  ULDC UR6, c[0x0][0x32c] ;  /* 0x0000cb0000067ab9 */ /* 0x000fe40000000800 */
[----:B------:R-:W-:-:S04]  /*dac0*/  UIMAD UR6, UR14, UR6, URZ ;  /* 0x000000060e0672a4 */ /* 0x000fc8000f8e023f */
[----:B------:R-:W-:-:S04]  /*dad0*/  UISETP.LT.AND UP3, UPT, UR13, UR6, UPT ;  /* 0x000000060d00728c */ /* 0x000fc8000bf61270 */
[----:B------:R-:W-:-:S04]  /*dae0*/  USEL UR13, UR13, UR6, !UP3 ;  /* 0x000000060d0d7287 */ /* 0x000fc8000d800000 */
.L_x_988:
        /* <DEDUP_REMOVED lines=12> */
.L_x_994:
        /* <DEDUP_REMOVED lines=36> */
[----:B------:R-:W-:Y:S04]  /*ddf0*/  SHFL.IDX PT, R7, R20, 0x2, 0x181f ;  /* 0x00581f0014077f89 */ /* 0x000fe800000e0000 */
[----:B------:R-:W5:Y:S04]  /*de00*/  SHFL.IDX PT, R10, R0, 0x1, 0x181f ;  /* 0x00381f00000a7f89 */ /* 0x000f6800000e0000 */
[----:B------:R-:W1:Y:S04]  /*de10*/  SHFL.IDX PT, R5, R20, 0x3, 0x181f ;  /* 0x00781f0014057f89 */ /* 0x000e6800000e0000 */
[----:B------:R-:W-:Y:S04]  /*de20*/  SHFL.IDX PT, R8, R0, 0x2, 0x181f ;  /* 0x00581f0000087f89 */ /* 0x000fe800000e0000 */
[----:B------:R-:W1:Y:S04]  /*de30*/  SHFL.IDX PT, R3, R20, 0x4, 0x181f ;  /* 0x00981f0014037f89 */ /* 0x000e6800000e0000 */
[----:B------:R1:W-:Y:S04]  /*de40*/  SHFL.IDX PT, R2, R20, 0x5, 0x181f ;  /* 0x00b81f0014027f89 */ /* 0x0003e800000e0000 */
[----:B------:R-:W1:Y:S04]  /*de50*/  SHFL.IDX PT, R6, R0, 0x3, 0x181f ;  /* 0x00781f0000067f89 */ /* 0x000e6800000e0000 */
[----:B------:R-:W1:Y:S04]  /*de60*/  SHFL.IDX PT, R4, R0, 0x4, 0x181f ;  /* 0x00981f0000047f89 */ /* 0x000e6800000e0000 */
[----:B------:R-:W1:Y:S01]  /*de70*/  SHFL.IDX PT, R0, R0, 0x5, 0x181f ;  /* 0x00b81f0000007f89 */ /* 0x000e6200000e0000 */
[-C--:B--2---:R-:W-:Y:S05]  /*de80*/  IADD3 R14, P0, R11, R235.reuse, RZ ;  /* 0x000000eb0b0e7210 */ /* 0x084fea0007f1e0ff */
[--C-:B---3--:R-:W-:Y:S01]  /*de90*/  IMAD.X R15, R12, 0x1, R234.reuse, P0 ;  /* 0x000000010c0f7824 */ /* 0x108fe200000e06ea */
[-C--:B----4-:R-:W-:Y:S04]  /*dea0*/  IADD3 R12, P0, R9, R235.reuse, RZ ;  /* 0x000000eb090c7210 */ /* 0x090fe80007f1e0ff */
[----:B------:R2:W-:Y:S01]  /*deb0*/  LDGSTS.E.BYPASS.LTC128B.128 [R238], [R14.64], !P3 ;  /* 0x000000000eee7fae */ /* 0x0005e2000d901d74 */
[--C-:B-----5:R-:W-:Y:S01]  /*dec0*/  IMAD.X R13, R10, 0x1, R234.reuse, P0 ;  /* 0x000000010a0d7824 */ /* 0x120fe200000e06ea */
[-C--:B-1----:R-:W-:Y:S02]  /*ded0*/  IADD3 R10, P2, R5, R235.reuse, RZ ;  /* 0x000000eb050a7210 */ /* 0x082fe40007f5e0ff */
[-C--:B------:R-:W-:Y:S02]  /*dee0*/  IADD3 R20, P1, R3, R235.reuse, RZ ;  /* 0x000000eb03147210 */ /* 0x080fe40007f3e0ff */
[----:B------:R1:W-:Y:S01]  /*def0*/  LDGSTS.E.BYPASS.LTC128B.128 [R238+0x800], [R12.64], !P3 ;  /* 0x008000000cee7fae */ /* 0x0003e2000d901d74 */
[--C-:B------:R-:W-:Y:S01]  /*df00*/  IMAD.X R11, R6, 0x1, R234.reuse, P2 ;  /* 0x00000001060b7824 */ /* 0x100fe200010e06ea */
[-C--:B------:R-:W-:Y:S01]  /*df10*/  IADD3 R2, P0, R2, R235.reuse, RZ ;  /* 0x000000eb02027210 */ /* 0x080fe20007f1e0ff */
[----:B------:R-:W-:Y:S03]  /*df20*/  IMAD.X R21, R4, 0x1, R234, P1 ;  /* 0x0000000104157824 */ /* 0x000fe600008e06ea */
[-C--:B------:R-:W-:Y:S02]  /*df30*/  IADD3.X R3, R0, R234.reuse, RZ, P0, !PT ;  /* 0x000000ea00037210 */ /* 0x080fe400007fe4ff */
[----:B--2---:R-:W-:Y:S04]  /*df40*/  IADD3 R14, P5, R7, R235, RZ ;  /* 0x000000eb070e7210 */ /* 0x004fe80007fbe0ff */
[----:B------:R-:W-:Y:S05]  /*df50*/  IADD3.X R15, R8, R234, RZ, P5, !PT ;  /* 0x000000ea080f7210 */ /* 0x000fea0002ffe4ff */
[----:B------:R1:W-:Y:S04]  /*df60*/  LDGSTS.E.BYPASS.LTC128B.128 [R238+0x1000], [R14.64], !P3 ;  /* 0x010000000eee7fae */ /* 0x0003e8000d901d74 */
[----:B------:R1:W-:Y:S04]  /*df70*/  LDGSTS.E.BYPASS.LTC128B.128 [R238+0x1800], [R10.64], !P3 ;  /* 0x018000000aee7fae */ /* 0x0003e8000d901d74 */
[----:B------:R1:W-:Y:S04]  /*df80*/  LDGSTS.E.BYPASS.LTC128B.128 [R238+0x2000], [R20.64], !P3 ;  /* 0x0200000014ee7fae */ /* 0x0003e8000d901d74 */
[----:B------:R1:W-:Y:S02]  /*df90*/  LDGSTS.E.BYPASS.LTC128B.128 [R238+0x2800], [R2.64], !P3 ;  /* 0x0280000002ee7fae */ /* 0x0003e4000d901d74 */
.L_x_992:
        /* <DEDUP_REMOVED lines=175> */
.L_x_993:
[----:B------:R-:W-:Y:S01]  /*ea90*/  FMNMX.FTZ R169, R8, R165, !PT ;  /* 0x000000a508a97209 */ /* 0x000fe20007810000 */
[----:B-1----:R-:W-:Y:S01]  /*eaa0*/  LDSM.16.MT88.4 R172, [R225+0x100] ;  /* 0x00010000e1ac783b */ /* 0x002fe20000004200 */
        /* <DEDUP_REMOVED lines=90> */
[----:B------:R-:W-:Y:S02]  /*f050*/  ISETP.GT.AND P0, PT, R243, UR6, PT ;  /* 0x00000006f3007c0c */ /* 0x000fe4000bf04270 */
[----:B------:R-:W-:Y:S02]  /*f060*/  FMNMX.FTZ R2, R99, R2, !PT ;  /* 0x0000000263027209 */ /* 0x000fe40007810000 */
[----:B------:R-:W-:Y:S03]  /*f070*/  IADD3 R243, R243, -0x1, RZ ;  /* 0xfffffffff3f37810 */ /* 0x000fe60007ffe0ff */
[----:B------:R-:W-:Y:S08]  /*f080*/  SHFL.BFLY PT, R168, R169, 0x2, 0x1f ;  /* 0x0c401f00a9a87f89 */ /* 0x000ff000000e0000 */
[----:B------:R-:W1:Y:S02]  /*f090*/  SHFL.BFLY PT, R170, R2, 0x2, 0x1f ;  /* 0x0c401f0002aa7f89 */ /* 0x000e6400000e0000 */
[----:B-1----:R-:W-:Y:S02]  /*f0a0*/  FMNMX.FTZ R170, R2, R170, !PT ;  /* 0x000000aa02aa7209 */ /* 0x002fe40007810000 */
[----:B------:R-:W-:Y:S02]  /*f0b0*/  FMNMX.FTZ R171, R3, R171, !PT ;  /* 0x000000ab03ab7209 */ /* 0x000fe40007810000 */
[----:B------:R-:W-:Y:S02]  /*f0c0*/  FMNMX.FTZ R168, R169, R168, !PT ;  /* 0x000000a8a9a87209 */ /* 0x000fe40007810000 */
[----:B------:R-:W1:Y:S01]  /*f0d0*/  SHFL.BFLY PT, R2, R170, 0x1, 0x1f ;  /* 0x0c201f00aa027f89 */ /* 0x000e6200000e0000 */
[----:B------:R-:W-:Y:S04]  /*f0e0*/  FMNMX.FTZ R169, R75, R0, !PT ;  /* 0x000000004ba97209 */ /* 0x000fe80007810000 */
[----:B------:R-:W-:Y:S03]  /*f0f0*/  FMNMX.FTZ R169, R78, R169, !PT ;  /* 0x000000a94ea97209 */ /* 0x000fe60007810000 */
[----:B------:R-:W2:Y:S01]  /*f100*/  SHFL.BFLY PT, R3, R171, 0x1, 0x1f ;  /* 0x0c201f00ab037f89 */ /* 0x000ea200000e0000 */
[----:B------:R-:W-:Y:S04]  /*f110*/  FMNMX.FTZ R169, R79, R169, !PT ;  /* 0x000000a94fa97209 */ /* 0x000fe80007810000 */
[----:B------:R-:W-:Y:S03]  /*f120*/  FMNMX.FTZ R169, R90, R169, !PT ;  /* 0x000000a95aa97209 */ /* 0x000fe60007810000 */
[----:B------:R-:W3:Y:S01]  /*f130*/  SHFL.BFLY PT, R0, R168, 0x1, 0x1f ;  /* 0x0c201f00a8007f89 */ /* 0x000ee200000e0000 */
[----:B------:R-:W-:Y:S04]  /*f140*/  FMNMX.FTZ R169, R91, R169, !PT ;  /* 0x000000a95ba97209 */ /* 0x000fe80007810000 */
[----:B------:R-:W-:Y:S02]  /*f150*/  FMNMX.FTZ R169, R94, R169, !PT ;  /* 0x000000a95ea97209 */ /* 0x000fe40007810000 */
[----:B-1----:R-:W-:Y:S02]  /*f160*/  FMNMX.FTZ R2, R170, R2, !PT ;  /* 0x00000002aa027209 */ /* 0x002fe40007810000 */
[----:B------:R-:W-:Y:S03]  /*f170*/  FMNMX.FTZ R169, R95, R169, !PT ;  /* 0x000000a95fa97209 */ /* 0x000fe60007810000 */
[C---:B------:R-:W-:Y:S02]  /*f180*/  FMUL.FTZ R202, R2.reuse, c[0x0][0x2d0] ;  /* 0x0000b40002ca7a20 */ /* 0x040fe40000410000 */
[----:B------:R-:W-:Y:S01]  /*f190*/  FADD.FTZ R166, -R2, R166 ;  /* 0x000000a602a67221 */ /* 0x000fe20000010100 */
[----:B--2---:R-:W-:Y:S01]  /*f1a0*/  FMNMX.FTZ R3, R171, R3, !PT ;  /* 0x00000003ab037209 */ /* 0x004fe20007810000 */
[--C-:B------:R-:W-:Y:S02]  /*f1b0*/  FFMA.FTZ R211, R50, c[0x0][0x2d0], -R202.reuse ;  /* 0x0000b40032d37a23 */ /* 0x100fe400000108ca */
[--C-:B------:R-:W-:Y:S02]  /*f1c0*/  FFMA.FTZ R244, R51, c[0x0][0x2d0], -R202.reuse ;  /* 0x0000b40033f47a23 */ /* 0x100fe400000108ca */
[--C-:B------:R-:W-:Y:S02]  /*f1d0*/  FFMA.FTZ R55, R55, c[0x0][0x2d0], -R202.reuse ;  /* 0x0000b40037377a23 */ /* 0x100fe400000108ca */
[----:B------:R-:W-:Y:S01]  /*f1e0*/  MUFU.EX2 R211, R211 ;  /* 0x000000d300d37308 */ /* 0x000fe20000000800 */
[----:B------:R-:W-:Y:S01]  /*f1f0*/  FMUL.FTZ R203, R3, c[0x0][0x2d0] ;  /* 0x0000b40003cb7a20 */ /* 0x000fe20000410000 */
[----:B---3--:R-:W-:Y:S01]  /*f200*/  FMNMX.FTZ R0, R168, R0, !PT ;  /* 0x00000000a8007209 */ /* 0x008fe20007810000 */
[--C-:B------:R-:W-:Y:S01]  /*f210*/  FFMA.FTZ R182, R18, c[0x0][0x2d0], -R202.reuse ;  /* 0x0000b40012b67a23 */ /* 0x100fe200000108ca */
[----:B------:R-:W1:Y:S01]  /*f220*/  SHFL.BFLY PT, R168, R169, 0x2, 0x1f ;  /* 0x0c401f00a9a87f89 */ /* 0x000e6200000e0000 */
[--C-:B------:R-:W-:Y:S02]  /*f230*/  FFMA.FTZ R209, R48, c[0x0][0x2d0], -R203.reuse ;  /* 0x0000b40030d17a23 */ /* 0x100fe400000108cb */
[--C-:B------:R-:W-:Y:S02]  /*f240*/  FFMA.FTZ R210, R49, c[0x0][0x2d0], -R203.reuse ;  /* 0x0000b40031d27a23 */ /* 0x100fe400000108cb */
[--C-:B------:R-:W-:Y:S01]  /*f250*/  FFMA.FTZ R52, R52, c[0x0][0x2d0], -R203.reuse ;  /* 0x0000b40034347a23 */ /* 0x100fe200000108cb */
[----:B------:R-:W-:Y:S01]  /*f260*/  MUFU.EX2 R182, R182 ;  /* 0x000000b600b67308 */ /* 0x000fe20000000800 */
[--C-:B------:R-:W-:Y:S01]  /*f270*/  FFMA.FTZ R53, R53, c[0x0][0x2d0], -R203.reuse ;  /* 0x0000b40035357a23 */ /* 0x100fe200000108cb */
[----:B------:R-:W-:Y:S01]  /*f280*/  LDSM.16.MT88.4 R48, [R219+0x900] ;  /* 0x00090000db30783b */ /* 0x000fe20000004200 */
[--C-:B------:R-:W-:Y:S02]  /*f290*/  FFMA.FTZ R171, R16, c[0x0][0x2d0], -R203.reuse ;  /* 0x0000b40010ab7a23 */ /* 0x100fe400000108cb */
[----:B------:R-:W-:Y:S02]  /*f2a0*/  FFMA.FTZ R180, R17, c[0x0][0x2d0], -R203 ;  /* 0x0000b40011b47a23 */ /* 0x000fe400000108cb */
[----:B------:R-:W-:Y:S02]  /*f2b0*/  FMUL.FTZ R201, R0, c[0x0][0x2d0] ;  /* 0x0000b40000c97a20 */ /* 0x000fe40000410000 */
[--C-:B------:R-:W-:Y:S01]  /*f2c0*/  FFMA.FTZ R35, R35, c[0x0][0x2d0], -R202.reuse ;  /* 0x0000b40023237a23 */ /* 0x100fe200000108ca */
[----:B------:R-:W-:Y:S01]  /*f2d0*/  MUFU.EX2 R171, R171 ;  /* 0x000000ab00ab7308 */ /* 0x000fe20000000800 */
[--C-:B------:R-:W-:Y:S02]  /*f2e0*/  FFMA.FTZ R249, R44, c[0x0][0x2d0], -R201.reuse ;  /* 0x0000b4002cf97a23 */ /* 0x100fe400000108c9 */
[--C-:B------:R-:W-:Y:S02]  /*f2f0*/  FFMA.FTZ R250, R45, c[0x0][0x2d0], -R201.reuse ;  /* 0x0000b4002dfa7a23 */ /* 0x100fe400000108c9 */
[----:B------:R-:W-:Y:S02]  /*f300*/  FFMA.FTZ R57, R57, c[0x0][0x2d0], -R201 ;  /* 0x0000b40039397a23 */ /* 0x000fe400000108c9 */
[--C-:B------:R-:W-:Y:S01]  /*f310*/  FFMA.FTZ R193, R20, c[0x0][0x2d0], -R203.reuse ;  /* 0x0000b40014c17a23 */ /* 0x100fe200000108cb */
[----:B-1----:R-:W-:Y:S01]  /*f320*/  FMNMX.FTZ R169, R169, R168, !PT ;  /* 0x000000a8a9a97209 */ /* 0x002fe20007810000 */
[--C-:B------:R-:W-:Y:S01]  /*f330*/  FFMA.FTZ R194, R21, c[0x0][0x2d0], -R203.reuse ;  /* 0x0000b40015c27a23 */ /* 0x100fe200000108cb */
[----:B------:R-:W-:Y:S01]  /*f340*/  MUFU.EX2 R180, R180 ;  /* 0x000000b400b47308 */ /* 0x000fe20000000800 */
[--C-:B------:R-:W-:Y:S02]  /*f350*/  FFMA.FTZ R195, R22, c[0x0][0x2d0], -R202.reuse ;  /* 0x0000b40016c37a23 */ /* 0x100fe400000108ca */
[--C-:B------:R-:W-:Y:S01]  /*f360*/  FFMA.FTZ R196, R23, c[0x0][0x2d0], -R202.reuse ;  /* 0x0000b40017c47a23 */ /* 0x100fe200000108ca */
[----:B------:R-:W1:Y:S01]  /*f370*/  SHFL.BFLY PT, R168, R169, 0x1, 0x1f ;  /* 0x0c201f00a9a87f89 */ /* 0x000e6200000e0000 */
[----:B------:R-:W-:Y:S02]  /*f380*/  FFMA.FTZ R198, R33, c[0x0][0x2d0], -R203 ;  /* 0x0000b40021c67a23 */ /* 0x000fe400000108cb */
[--C-:B------:R-:W-:Y:S02]  /*f390*/  FFMA.FTZ R199, R34, c[0x0][0x2d0], -R202.reuse ;  /* 0x0000b40022c77a23 */ /* 0x100fe400000108ca */
[----:B------:R-:W-:Y:S01]  /*f3a0*/  FMUL.FTZ R166, R166, c[0x0][0x2d0] ;  /* 0x0000b400a6a67a20 */ /* 0x000fe20000410000 */
[----:B------:R-:W-:Y:S01]  /*f3b0*/  MUFU.EX2 R193, R193 ;  /* 0x000000c100c17308 */ /* 0x000fe20000000800 */
[--C-:B------:R-:W-:Y:S02]  /*f3c0*/  FFMA.FTZ R186, R12, c[0x0][0x2d0], -R201.reuse ;  /* 0x0000b4000cba7a23 */ /* 0x100fe400000108c9 */
[----:B------:R-:W-:Y:S02]  /*f3d0*/  FFMA.FTZ R187, R13, c[0x0][0x2d0], -R201 ;  /* 0x0000b4000dbb7a23 */ /* 0x000fe400000108c9 */
[--C-:B------:R-:W-:Y:S02]  /*f3e0*/  FFMA.FTZ R197, R32, c[0x0][0x2d0], -R203.reuse ;  /* 0x0000b40020c57a23 */ /* 0x100fe400000108cb */
[--C-:B------:R-:W-:Y:S02]  /*f3f0*/  FFMA.FTZ R205, R36, c[0x0][0x2d0], -R203.reuse ;  /* 0x0000b40024cd7a23 */ /* 0x100fe400000108cb */
[----:B------:R-:W-:Y:S01]  /*f400*/  FFMA.FTZ R206, R37, c[0x0][0x2d0], -R203 ;  /* 0x0000b40025ce7a23 */ /* 0x000fe200000108cb */
[----:B------:R-:W2:Y:S01]  /*f410*/  MUFU.EX2 R166, R166 ;  /* 0x000000a600a67308 */ /* 0x000ea20000000800 */
[--C-:B------:R-:W-:Y:S02]  /*f420*/  FFMA.FTZ R207, R38, c[0x0][0x2d0], -R202.reuse ;  /* 0x0000b40026cf7a23 */ /* 0x100fe400000108ca */
[--C-:B------:R-:W-:Y:S02]  /*f430*/  FFMA.FTZ R208, R39, c[0x0][0x2d0], -R202.reuse ;  /* 0x0000b40027d07a23 */ /* 0x100fe400000108ca */
[--C-:B------:R-:W-:Y:S02]  /*f440*/  FFMA.FTZ R245, R40, c[0x0][0x2d0], -R201.reuse ;  /* 0x0000b40028f57a23 */ /* 0x100fe400000108c9 */
[----:B------:R-:W-:Y:S01]  /*f450*/  FFMA.FTZ R246, R41, c[0x0][0x2d0], -R201 ;  /* 0x0000b40029f67a23 */ /* 0x000fe200000108c9 */
[----:B-1----:R-:W-:Y:S01]  /*f460*/  FMNMX.FTZ R168, R169, R168, !PT ;  /* 0x000000a8a9a87209 */ /* 0x002fe20007810000 */
[----:B------:R-:W-:Y:S01]  /*f470*/  FFMA.FTZ R169, R19, c[0x0][0x2d0], -R202 ;  /* 0x0000b40013a97a23 */ /* 0x000fe200000108ca */
[----:B------:R-:W-:Y:S01]  /*f480*/  MUFU.EX2 R186, R186 ;  /* 0x000000ba00ba7308 */ /* 0x000fe20000000800 */
[----:B------:R-:W-:Y:S02]  /*f490*/  FADD.FTZ R167, -R3, R167 ;  /* 0x000000a703a77221 */ /* 0x000fe40000010100 */
[----:B------:R-:W-:Y:S02]  /*f4a0*/  FMUL.FTZ R200, R168, c[0x0][0x2d0] ;  /* 0x0000b400a8c87a20 */ /* 0x000fe40000410000 */
[----:B------:R-:W-:Y:S02]  /*f4b0*/  FMUL.FTZ R167, R167, c[0x0][0x2d0] ;  /* 0x0000b400a7a77a20 */ /* 0x000fe40000410000 */
[--C-:B------:R-:W-:Y:S02]  /*f4c0*/  FFMA.FTZ R251, R46, c[0x0][0x2d0], -R200.reuse ;  /* 0x0000b4002efb7a23 */ /* 0x100fe400000108c8 */
[--C-:B------:R-:W-:Y:S01]  /*f4d0*/  FFMA.FTZ R252, R47, c[0x0][0x2d0], -R200.reuse ;  /* 0x0000b4002ffc7a23 */ /* 0x100fe200000108c8 */
[----:B------:R-:W-:Y:S01]  /*f4e0*/  MUFU.EX2 R169, R169 ;  /* 0x000000a900a97308 */ /* 0x000fe20000000800 */
[----:B------:R-:W-:Y:S01]  /*f4f0*/  LDSM.16.MT88.4 R44, [R225+0x1100] ;  /* 0x00110000e12c783b */ /* 0x000fe20000004200 */
[--C-:B------:R-:W-:Y:S02]  /*f500*/  FFMA.FTZ R59, R59, c[0x0][0x2d0], -R200.reuse ;  /* 0x0000b4003b3b7a23 */ /* 0x100fe400000108c8 */
[C---:B--2---:R-:W-:Y:S02]  /*f510*/  FMUL.FTZ R18, R166.reuse, R150 ;  /* 0x00000096a6127220 */ /* 0x044fe40000410000 */
[C---:B------:R-:W-:Y:S02]  /*f520*/  FMUL.FTZ R19, R166.reuse, R151 ;  /* 0x00000097a6137220 */ /* 0x040fe40000410000 */
[C---:B------:R-:W-:Y:S02]  /*f530*/  FMUL.FTZ R22, R166.reuse, R146 ;  /* 0x00000092a6167220 */ /* 0x040fe40000410000 */
[----:B------:R-:W1:Y:S01]  /*f540*/  MUFU.EX2 R167, R167 ;  /* 0x000000a700a77308 */ /* 0x000e620000000800 */
[C---:B------:R-:W-:Y:S02]  /*f550*/  FMUL.FTZ R23, R166.reuse, R147 ;  /* 0x00000093a6177220 */ /* 0x040fe40000410000 */
[--C-:B------:R-:W-:Y:S02]  /*f560*/  FFMA.FTZ R204, R31, c[0x0][0x2d0], -R200.reuse ;  /* 0x0000b4001fcc7a23 */ /* 0x100fe400000108c8 */
[C---:B------:R-:W-:Y:S02]  /*f570*/  FMUL.FTZ R38, R166.reuse, R130 ;  /* 0x00000082a6267220 */ /* 0x040fe40000410000 */
[----:B------:R-:W-:Y:S02]  /*f580*/  FMUL.FTZ R39, R166, R131 ;  /* 0x00000083a6277220 */ /* 0x000fe40000410000 */
[--C-:B------:R-:W-:Y:S01]  /*f590*/  FFMA.FTZ R190, R14, c[0x0][0x2d0], -R200.reuse ;  /* 0x0000b4000ebe7a23 */ /* 0x100fe200000108c8 */
[----:B------:R-:W-:Y:S01]  /*f5a0*/  MUFU.EX2 R187, R187 ;  /* 0x000000bb00bb7308 */ /* 0x000fe20000000800 */
        /* <DEDUP_REMOVED lines=8> */
[C---:B-1----:R-:W-:Y:S02]  /*f630*/  FMUL.FTZ R16, R167.reuse, R148 ;  /* 0x00000094a7107220 */ /* 0x042fe40000410000 */
[C---:B------:R-:W-:Y:S02]  /*f640*/  FMUL.FTZ R17, R167.reuse, R149 ;  /* 0x00000095a7117220 */ /* 0x040fe40000410000 */
[----:B------:R-:W-:Y:S01]  /*f650*/  LDSM.16.MT88.4 R148, [R225+0x2900] ;  /* 0x00290000e194783b */ /* 0x000fe20000004200 */
[----:B------:R-:W1:Y:S01]  /*f660*/  MUFU.EX2 R194, R194 ;  /* 0x000000c200c27308 */ /* 0x000e620000000800 */
[C---:B------:R-:W-:Y:S02]  /*f670*/  FMUL.FTZ R20, R167.reuse, R144 ;  /* 0x00000090a7147220 */ /* 0x040fe40000410000 */
[C---:B------:R-:W-:Y:S02]  /*f680*/  FMUL.FTZ R21, R167.reuse, R145 ;  /* 0x00000091a7157220 */ /* 0x040fe40000410000 */
[C---:B------:R-:W-:Y:S02]  /*f690*/  FMUL.FTZ R36, R167.reuse, R128 ;  /* 0x00000080a7247220 */ /* 0x040fe40000410000 */
[----:B------:R-:W2:Y:S01]  /*f6a0*/  LDSM.16.MT88.4 R144, [R219+0x100] ;  /* 0x00010000db90783b */ /* 0x000ea20000004200 */
[C---:B------:R-:W-:Y:S02]  /*f6b0*/  FMUL.FTZ R37, R167.reuse, R129 ;  /* 0x00000081a7257220 */ /* 0x040fe40000410000 */
[----:B------:R-:W-:Y:S01]  /*f6c0*/  MUFU.EX2 R195, R195 ;  /* 0x000000c300c37308 */ /* 0x000fe20000000800 */
[C---:B------:R-:W-:Y:S02]  /*f6d0*/  FMUL.FTZ R100, R167.reuse, R100 ;  /* 0x00000064a7647220 */ /* 0x040fe40000410000 */
[C---:B------:R-:W-:Y:S02]  /*f6e0*/  FMUL.FTZ R101, R167.reuse, R101 ;  /* 0x00000065a7657220 */ /* 0x040fe40000410000 */
[C---:B------:R-:W-:Y:S02]  /*f6f0*/  FMUL.FTZ R104, R167.reuse, R104 ;  /* 0x00000068a7687220 */ /* 0x040fe40000410000 */
[C---:B------:R-:W-:Y:S02]  /*f700*/  FMUL.FTZ R105, R167.reuse, R105 ;  /* 0x00000069a7697220 */ /* 0x040fe40000410000 */
[C---:B------:R-:W-:Y:S01]  /*f710*/  FMUL.FTZ R112, R167.reuse, R112 ;  /* 0x00000070a7707220 */ /* 0x040fe20000410000 */
[----:B------:R-:W3:Y:S01]  /*f720*/  MUFU.EX2 R196, R196 ;  /* 0x000000c400c47308 */ /* 0x000ee20000000800 */
[C---:B------:R-:W-:Y:S02]  /*f730*/  FMUL.FTZ R113, R167.reuse, R113 ;  /* 0x00000071a7717220 */ /* 0x040fe40000410000 */
[C---:B------:R-:W-:Y:S01]  /*f740*/  FMUL.FTZ R116, R167.reuse, R116 ;  /* 0x00000074a7747220 */ /* 0x040fe20000410000 */
[----:B-1----:R-:W-:Y:S01]  /*f750*/  F2FP.PACK_AB R128, R194, R193 ;  /* 0x000000c1c280723e */ /* 0x002fe200000000ff */
[----:B------:R-:W-:Y:S02]  /*f760*/  FMUL.FTZ R117, R167, R117 ;  /* 0x00000075a7757220 */ /* 0x000fe40000410000 */
[----:B------:R-:W-:Y:S02]  /*f770*/  FMUL.FTZ R119, R166, R119 ;  /* 0x00000077a6777220 */ /* 0x000fe40000410000 */
[--C-:B------:R-:W-:Y:S01]  /*f780*/  FFMA.FTZ R247, R42, c[0x0][0x2d0], -R200.reuse ;  /* 0x0000b4002af77a23 */ /* 0x100fe200000108c8 */
[----:B------:R-:W-:Y:S01]  /*f790*/  MUFU.EX2 R197, R197 ;  /* 0x000000c500c57308 */ /* 0x000fe20000000800 */
[----:B------:R-:W-:Y:S02]  /*f7a0*/  FFMA.FTZ R248, R43, c[0x0][0x2d0], -R200 ;  /* 0x0000b4002bf87a23 */ /* 0x000fe400000108c8 */
[--C-:B------:R-:W-:Y:S02]  /*f7b0*/  FFMA.FTZ R183, R4, c[0x0][0x2d0], -R203.reuse ;  /* 0x0000b40004b77a23 */ /* 0x100fe400000108cb */
[----:B------:R-:W-:Y:S02]  /*f7c0*/  FMUL.FTZ R4, R167, R160 ;  /* 0x000000a0a7047220 */ /* 0x000fe40000410000 */
[----:B------:R-:W-:Y:S02]  /*f7d0*/  FFMA.FTZ R170, R5, c[0x0][0x2d0], -R203 ;  /* 0x0000b40005aa7a23 */ /* 0x000fe400000108cb */
[----:B------:R-:W-:Y:S01]  /*f7e0*/  FMUL.FTZ R5, R167, R161 ;  /* 0x000000a1a7057220 */ /* 0x000fe20000410000 */
[----:B------:R-:W-:Y:S01]  /*f7f0*/  MUFU.EX2 R183, R183 ;  /* 0x000000b700b77308 */ /* 0x000fe20000000800 */
[--C-:B------:R-:W-:Y:S02]  /*f800*/  FFMA.FTZ R184, R6, c[0x0][0x2d0], -R202.reuse ;  /* 0x0000b40006b87a23 */ /* 0x100fe400000108ca */
[----:B------:R-:W-:Y:S01]  /*f810*/  FMUL.FTZ R6, R166, R162 ;  /* 0x000000a2a6067220 */ /* 0x000fe20000410000 */
[----:B---3--:R-:W-:Y:S01]  /*f820*/  F2FP.PACK_AB R129, R196, R195 ;  /* 0x000000c3c481723e */ /* 0x008fe200000000ff */
[----:B------:R-:W-:Y:S01]  /*f830*/  FFMA.FTZ R181, R7, c[0x0][0x2d0], -R202 ;  /* 0x0000b40007b57a23 */ /* 0x000fe200000108ca */
[----:B------:R-:W-:Y:S01]  /*f840*/  F2FP.PACK_AB R162, R180, R171 ;  /* 0x000000abb4a2723e */ /* 0x000fe200000000ff */
[----:B------:R-:W-:Y:S01]  /*f850*/  FMUL.FTZ R7, R166, R163 ;  /* 0x000000a3a6077220 */ /* 0x000fe20000410000 */
[----:B------:R-:W-:Y:S01]  /*f860*/  F2FP.PACK_AB R163, R169, R182 ;  /* 0x000000b6a9a3723e */ /* 0x000fe200000000ff */
[----:B------:R-:W-:Y:S01]  /*f870*/  FADD.FTZ R165, -R0, R165 ;  /* 0x000000a500a57221 */ /* 0x000fe20000010100 */
[----:B------:R-:W1:Y:S01]  /*f880*/  MUFU.EX2 R170, R170 ;  /* 0x000000aa00aa7308 */ /* 0x000e620000000800 */
[----:B------:R-:W-:Y:S02]  /*f890*/  FADD.FTZ R164, -R168, R164 ;  /* 0x000000a4a8a47221 */ /* 0x000fe40000010100 */
[----:B------:R-:W-:Y:S02]  /*f8a0*/  FMUL.FTZ R165, R165, c[0x0][0x2d0] ;  /* 0x0000b400a5a57a20 */ /* 0x000fe40000410000 */
[----:B------:R-:W-:Y:S02]  /*f8b0*/  FMUL.FTZ R164, R164, c[0x0][0x2d0] ;  /* 0x0000b400a4a47a20 */ /* 0x000fe40000410000 */
[--C-:B------:R-:W-:Y:S02]  /*f8c0*/  FFMA.FTZ R188, R8, c[0x0][0x2d0], -R201.reuse ;  /* 0x0000b40008bc7a23 */ /* 0x100fe400000108c9 */
[----:B------:R-:W-:Y:S01]  /*f8d0*/  FFMA.FTZ R185, R9, c[0x0][0x2d0], -R201 ;  /* 0x0000b40009b97a23 */ /* 0x000fe200000108c9 */
[----:B------:R-:W-:Y:S01]  /*f8e0*/  MUFU.EX2 R184, R184 ;  /* 0x000000b800b87308 */ /* 0x000fe20000000800 */
[--C-:B------:R-:W-:Y:S02]  /*f8f0*/  FFMA.FTZ R192, R10, c[0x0][0x2d0], -R200.reuse ;  /* 0x0000b4000ac07a23 */ /* 0x100fe400000108c8 */
[--C-:B------:R-:W-:Y:S02]  /*f900*/  FFMA.FTZ R189, R11, c[0x0][0x2d0], -R200.reuse ;  /* 0x0000b4000bbd7a23 */ /* 0x100fe400000108c8 */
[----:B------:R-:W-:Y:S02]  /*f910*/  FFMA.FTZ R191, R15, c[0x0][0x2d0], -R200 ;  /* 0x0000b4000fbf7a23 */ /* 0x000fe400000108c8 */
[--C-:B------:R-:W-:Y:S02]  /*f920*/  FFMA.FTZ R64, R64, c[0x0][0x2d0], -R203.reuse ;  /* 0x0000b40040407a23 */ /* 0x100fe400000108cb */
[----:B------:R-:W-:Y:S01]  /*f930*/  FFMA.FTZ R65, R65, c[0x0][0x2d0], -R203 ;  /* 0x0000b40041417a23 */ /* 0x000fe200000108cb */
[----:B------:R-:W3:Y:S01]  /*f940*/  MUFU.EX2 R181, R181 ;  /* 0x000000b500b57308 */ /* 0x000ee20000000800 */
[--C-:B------:R-:W-:Y:S02]  /*f950*/  FFMA.FTZ R66, R66, c[0x0][0x2d0], -R202.reuse ;  /* 0x0000b40042427a23 */ /* 0x100fe400000108ca */
[----:B------:R-:W-:Y:S01]  /*f960*/  FFMA.FTZ R67, R67, c[0x0][0x2d0], -R202 ;  /* 0x0000b40043437a23 */ /* 0x000fe200000108ca */
[----:B-1----:R-:W-:Y:S01]  /*f970*/  F2FP.PACK_AB R160, R170, R183 ;  /* 0x000000b7aaa0723e */ /* 0x002fe200000000ff */
[--C-:B------:R-:W-:Y:S02]  /*f980*/  FFMA.FTZ R60, R60, c[0x0][0x2d0], -R201.reuse ;  /* 0x0000b4003c3c7a23 */ /* 0x100fe400000108c9 */
[----:B------:R-:W-:Y:S02]  /*f990*/  FFMA.FTZ R61, R61, c[0x0][0x2d0], -R201 ;  /* 0x0000b4003d3d7a23 */ /* 0x000fe400000108c9 */
[--C-:B------:R-:W-:Y:S01]  /*f9a0*/  FFMA.FTZ R62, R62, c[0x0][0x2d0], -R200.reuse ;  /* 0x0000b4003e3e7a23 */ /* 0x100fe200000108c8 */
[----:B------:R-:W1:Y:S01]  /*f9b0*/  MUFU.EX2 R165, R165 ;  /* 0x000000a500a57308 */ /* 0x000e620000000800 */
[----:B------:R-:W-:Y:S02]  /*f9c0*/  FFMA.FTZ R63, R63, c[0x0][0x2d0], -R200 ;  /* 0x0000b4003f3f7a23 */ /* 0x000fe400000108c8 */
[--C-:B------:R-:W-:Y:S02]  /*f9d0*/  FFMA.FTZ R68, R68, c[0x0][0x2d0], -R203.reuse ;  /* 0x0000b40044447a23 */ /* 0x100fe400000108cb */
[--C-:B------:R-:W-:Y:S02]  /*f9e0*/  FFMA.FTZ R69, R69, c[0x0][0x2d0], -R203.reuse ;  /* 0x0000b40045457a23 */ /* 0x100fe400000108cb */
[--C-:B------:R-:W-:Y:S02]  /*f9f0*/  FFMA.FTZ R70, R70, c[0x0][0x2d0], -R202.reuse ;  /* 0x0000b40046467a23 */ /* 0x100fe400000108ca */
[--C-:B------:R-:W-:Y:S01]  /*fa00*/  FFMA.FTZ R71, R71, c[0x0][0x2d0], -R202.reuse ;  /* 0x0000b40047477a23 */ /* 0x100fe200000108ca */
[----:B------:R-:W4:Y:S01]  /*fa10*/  MUFU.EX2 R164, R164 ;  /* 0x000000a400a47308 */ /* 0x000f220000000800 */
[--C-:B------:R-:W-:Y:S02]  /*fa20*/  FFMA.FTZ R80, R80, c[0x0][0x2d0], -R203.reuse ;  /* 0x0000b40050507a23 */ /* 0x100fe400000108cb */
[----:B------:R-:W-:Y:S01]  /*fa30*/  FFMA.FTZ R81, R81, c[0x0][0x2d0], -R203 ;  /* 0x0000b40051517a23 */ /* 0x000fe200000108cb */
[----:B---3--:R-:W-:Y:S01]  /*fa40*/  F2FP.PACK_AB R161, R181, R184 ;  /* 0x000000b8b5a1723e */ /* 0x008fe200000000ff */
[--C-:B------:R-:W-:Y:S02]  /*fa50*/  FFMA.FTZ R82, R82, c[0x0][0x2d0], -R202.reuse ;  /* 0x0000b40052527a23 */ /* 0x100fe400000108ca */
[----:B------:R-:W-:Y:S02]  /*fa60*/  FFMA.FTZ R83, R83, c[0x0][0x2d0], -R202 ;  /* 0x0000b40053537a23 */ /* 0x000fe400000108ca */
[--C-:B------:R-:W-:Y:S01]  /*fa70*/  FFMA.FTZ R72, R72, c[0x0][0x2d0], -R201.reuse ;  /* 0x0000b40048487a23 */ /* 0x100fe200000108c9 */
[----:B------:R-:W-:Y:S01]  /*fa80*/  MUFU.EX2 R188, R188 ;  /* 0x000000bc00bc7308 */ /* 0x000fe20000000800 */
[-C--:B------:R-:W-:Y:S05]  /*fa90*/  HMMA.16816.F32 R4, R160, R172.reuse, R4 ;  /* 0x000000aca004723c */ /* 0x080fea0000001804 */
[C---:B-1----:R-:W-:Y:S02]  /*faa0*/  FMUL.FTZ R33, R165.reuse, R141 ;  /* 0x0000008da5217220 */ /* 0x042fe40000410000 */
[C---:B------:R-:W-:Y:S02]  /*fab0*/  FMUL.FTZ R12, R165.reuse, R152 ;  /* 0x00000098a50c7220 */ /* 0x040fe40000410000 */
[----:B------:R-:W1:Y:S03]  /*fac0*/  MUFU.EX2 R185, R185 ;  /* 0x000000b900b97308 */ /* 0x000e660000000800 */
[C---:B------:R-:W-:Y:S02]  /*fad0*/  FMUL.FTZ R13, R165.reuse, R153 ;  /* 0x00000099a50d7220 */ /* 0x040fe40000410000 */
[C---:B----4-:R-:W-:Y:S02]  /*fae0*/  FMUL.FTZ R34, R164.reuse, R142 ;  /* 0x0000008ea4227220 */ /* 0x050fe40000410000 */
[C---:B------:R-:W-:Y:S02]  /*faf0*/  FMUL.FTZ R31, R164.reuse, R135 ;  /* 0x00000087a41f7220 */ /* 0x040fe40000410000 */
[C---:B------:R-:W-:Y:S01]  /*fb00*/  FMUL.FTZ R14, R164.reuse, R154 ;  /* 0x0000009aa40e7220 */ /* 0x040fe20000410000 */
[----:B------:R-:W-:Y:S01]  /*fb10*/  MUFU.EX2 R192, R192 ;  /* 0x000000c000c07308 */ /* 0x000fe20000000800 */
[----:B------:R-:W-:Y:S02]  /*fb20*/  FMUL.FTZ R32, R165, R140 ;  /* 0x0000008ca5207220 */ /* 0x000fe40000410000 */
[--C-:B------:R-:W-:Y:S02]  /*fb30*/  FFMA.FTZ R140, R27, c[0x0][0x2d0], -R200.reuse ;  /* 0x0000b4001b8c7a23 */ /* 0x100fe400000108c8 */
[C---:B------:R-:W-:Y:S02]  /*fb40*/  FMUL.FTZ R27, R164.reuse, R139 ;  /* 0x0000008ba41b7220 */ /* 0x040fe40000410000 */
[C---:B------:R-:W-:Y:S02]  /*fb50*/  FMUL.FTZ R8, R165.reuse, R156 ;  /* 0x0000009ca5087220 */ /* 0x040fe40000410000 */
[----:B------:R-:W-:Y:S01]  /*fb60*/  FMUL.FTZ R9, R165, R157 ;  /* 0x0000009da5097220 */ /* 0x000fe20000410000 */
[----:B------:R-:W3:Y:S01]  /*fb70*/  MUFU.EX2 R189, R189 ;  /* 0x000000bd00bd7308 */ /* 0x000ee20000000800 */
[C---:B------:R-:W-:Y:S01]  /*fb80*/  FMUL.FTZ R10, R164.reuse, R158 ;  /* 0x0000009ea40a7220 */ /* 0x040fe20000410000 */
[----:B------:R-:W-:Y:S01]  /*fb90*/  F2FP.PACK_AB R158, R187, R186 ;  /* 0x000000babb9e723e */ /* 0x000fe200000000ff */
[C---:B------:R-:W-:Y:S01]  /*fba0*/  FMUL.FTZ R11, R164.reuse, R159 ;  /* 0x0000009fa40b7220 */ /* 0x040fe20000410000 */
[----:B-1----:R-:W-:Y:S01]  /*fbb0*/  F2FP.PACK_AB R156, R185, R188 ;  /* 0x000000bcb99c723e */ /* 0x002fe200000000ff */
[C---:B------:R-:W-:Y:S02]  /*fbc0*/  FMUL.FTZ R15, R164.reuse, R155 ;  /* 0x0000009ba40f7220 */ /* 0x040fe40000410000 */
[C---:B------:R-:W-:Y:S02]  /*fbd0*/  FMUL.FTZ R108, R165.reuse, R108 ;  /* 0x0000006ca56c7220 */ /* 0x040fe40000410000 */
[C---:B------:R-:W-:Y:S01]  /*fbe0*/  FMUL.FTZ R109, R165.reuse, R109 ;  /* 0x0000006da56d7220 */ /* 0x040fe20000410000 */
[----:B------:R-:W1:Y:S01]  /*fbf0*/  MUFU.EX2 R191, R191 ;  /* 0x000000bf00bf7308 */ /* 0x000e620000000800 */
[C---:B------:R-:W-:Y:S02]  /*fc00*/  FMUL.FTZ R110, R164.reuse, R110 ;  /* 0x0000006ea46e7220 */ /* 0x040fe40000410000 */
[C---:B------:R-:W-:Y:S02]  /*fc10*/  FMUL.FTZ R111, R164.reuse, R111 ;  /* 0x0000006fa46f7220 */ /* 0x040fe40000410000 */
[C---:B------:R-:W-:Y:S02]  /*fc20*/  FMUL.FTZ R120, R165.reuse, R120 ;  /* 0x00000078a5787220 */ /* 0x040fe40000410000 */
[C---:B------:R-:W-:Y:S02]  /*fc30*/  FMUL.FTZ R121, R165.reuse, R121 ;  /* 0x00000079a5797220 */ /* 0x040fe40000410000 */
[C---:B------:R-:W-:Y:S01]  /*fc40*/  FMUL.FTZ R122, R164.reuse, R122 ;  /* 0x0000007aa47a7220 */ /* 0x040fe20000410000 */
[----:B------:R-:W-:Y:S01]  /*fc50*/  MUFU.EX2 R154, R52 ;  /* 0x00000034009a7308 */ /* 0x000fe20000000800 */
[C---:B------:R-:W-:Y:S02]  /*fc60*/  FMUL.FTZ R123, R164.reuse, R123 ;  /* 0x0000007ba47b7220 */ /* 0x040fe40000410000 */
[----:B------:R-:W-:Y:S01]  /*fc70*/  FMUL.FTZ R124, R165, R124 ;  /* 0x0000007ca57c7220 */ /* 0x000fe20000410000 */
[----:B---3--:R-:W-:Y:S01]  /*fc80*/  F2FP.PACK_AB R157, R189, R192 ;  /* 0x000000c0bd9d723e */ /* 0x008fe200000000ff */
[----:B------:R-:W-:Y:S02]  /*fc90*/  FMUL.FTZ R125, R165, R125 ;  /* 0x0000007da57d7220 */ /* 0x000fe40000410000 */
[C---:B------:R-:W-:Y:S02]  /*fca0*/  FMUL.FTZ R126, R164.reuse, R126 ;  /* 0x0000007ea47e7220 */ /* 0x040fe40000410000 */
[----:B------:R-:W-:Y:S01]  /*fcb0*/  FMUL.FTZ R127, R164, R127 ;  /* 0x0000007fa47f7220 */ /* 0x000fe20000410000 */
[----:B------:R-:W-:Y:S01]  /*fcc0*/  MUFU.EX2 R152, R53 ;  /* 0x0000003500987308 */ /* 0x000fe20000000800 */
[--C-:B------:R-:W-:Y:S02]  /*fcd0*/  FFMA.FTZ R73, R73, c[0x0][0x2d0], -R201.reuse ;  /* 0x0000b40049497a23 */ /* 0x100fe400000108c9 */
[--C-:B------:R-:W-:Y:S01]  /*fce0*/  FFMA.FTZ R74, R74, c[0x0][0x2d0], -R200.reuse ;  /* 0x0000b4004a4a7a23 */ /* 0x100fe200000108c8 */
[----:B-1----:R-:W-:Y:S01]  /*fcf0*/  F2FP.PACK_AB R159, R191, R190 ;  /* 0x000000bebf9f723e */ /* 0x002fe200000000ff */
[--C-:B------:R-:W-:Y:S02]  /*fd00*/  FFMA.FTZ R75, R75, c[0x0][0x2d0], -R200.reuse ;  /* 0x0000b4004b4b7a23 */ /* 0x100fe400000108c8 */
[--C-:B------:R-:W-:Y:S02]  /*fd10*/  FFMA.FTZ R76, R76, c[0x0][0x2d0], -R201.reuse ;  /* 0x0000b4004c4c7a23 */ /* 0x100fe400000108c9 */
[--C-:B------:R-:W-:Y:S01]  /*fd20*/  FFMA.FTZ R77, R77, c[0x0][0x2d0], -R201.reuse ;  /* 0x0000b4004d4d7a23 */ /* 0x100fe200000108c9 */
[----:B------:R-:W-:Y:S01]  /*fd30*/  MUFU.EX2 R153, R55 ;  /* 0x0000003700997308 */ /* 0x000fe20000000800 */
[C---:B------:R-:W-:Y:S04]  /*fd40*/  HMMA.16816.F32 R8, R156.reuse, R172, R8 ;  /* 0x000000ac9c08723c */ /* 0x040fe80000001808 */
[--C-:B------:R-:W-:Y:S02]  /*fd50*/  FFMA.FTZ R78, R78, c[0x0][0x2d0], -R200.reuse ;  /* 0x0000b4004e4e7a23 */ /* 0x100fe400000108c8 */
[--C-:B------:R-:W-:Y:S02]  /*fd60*/  FFMA.FTZ R79, R79, c[0x0][0x2d0], -R200.reuse ;  /* 0x0000b4004f4f7a23 */ /* 0x100fe400000108c8 */
[-C--:B------:R-:W-:Y:S01]  /*fd70*/  HMMA.16816.F32 R12, R156, R174.reuse, R12 ;  /* 0x000000ae9c0c723c */ /* 0x080fe2000000180c */
[----:B------:R1:W-:Y:S03]  /*fd80*/  MUFU.EX2 R172, R35 ;  /* 0x0000002300ac7308 */ /* 0x0003e60000000800 */
[----:B------:R-:W-:Y:S02]  /*fd90*/  FFMA.FTZ R173, R24, c[0x0][0x2d0], -R201 ;  /* 0x0000b40018ad7a23 */ /* 0x000fe400000108c9 */
[----:B------:R-:W-:Y:S02]  /*fda0*/  FMUL.FTZ R24, R165, R136 ;  /* 0x00000088a5187220 */ /* 0x000fe40000410000 */
[C---:B------:R-:W-:Y:S03]  /*fdb0*/  HMMA.16816.F32 R16, R160.reuse, R174, R16 ;  /* 0x000000aea010723c */ /* 0x040fe60000001810 */
[----:B------:R-:W3:Y:S01]  /*fdc0*/  MUFU.EX2 R198, R198 ;  /* 0x000000c600c67308 */ /* 0x000ee20000000800 */
[--C-:B------:R-:W-:Y:S02]  /*fdd0*/  FFMA.FTZ R84, R84, c[0x0][0x2d0], -R203.reuse ;  /* 0x0000b40054547a23 */ /* 0x100fe400000108cb */
[----:B------:R-:W-:Y:S02]  /*fde0*/  FFMA.FTZ R85, R85, c[0x0][0x2d0], -R203 ;  /* 0x0000b40055557a23 */ /* 0x000fe400000108cb */
[-C--:B------:R-:W-:Y:S04]  /*fdf0*/  HMMA.16816.F32 R20, R160, R176.reuse, R20 ;  /* 0x000000b0a014723c */ /* 0x080fe80000001814 */
[--C-:B------:R-:W-:Y:S01]  /*fe00*/  FFMA.FTZ R174, R25, c[0x0][0x2d0], -R201.reuse ;  /* 0x0000b40019ae7a23 */ /* 0x100fe200000108c9 */
[----:B------:R-:W4:Y:S01]  /*fe10*/  MUFU.EX2 R199, R199 ;  /* 0x000000c700c77308 */ /* 0x000f220000000800 */
[----:B------:R-:W-:Y:S02]  /*fe20*/  FMUL.FTZ R25, R165, R137 ;  /* 0x00000089a5197220 */ /* 0x000fe40000410000 */
[----:B------:R-:W-:Y:S04]  /*fe30*/  FFMA.FTZ R175, R26, c[0x0][0x2d0], -R200 ;  /* 0x0000b4001aaf7a23 */ /* 0x000fe800000108c8 */
[C---:B-1----:R-:W-:Y:S02]  /*fe40*/  FMUL.FTZ R35, R164.reuse, R143 ;  /* 0x0000008fa4237220 */ /* 0x042fe40000410000 */
[----:B------:R-:W-:Y:S01]  /*fe50*/  FMUL.FTZ R26, R164, R138 ;  /* 0x0000008aa41a7220 */ /* 0x000fe20000410000 */
[----:B------:R-:W-:Y:S01]  /*fe60*/  MUFU.EX2 R245, R245 ;  /* 0x000000f500f57308 */ /* 0x000fe20000000800 */
[----:B------:R-:W1:Y:S01]  /*fe70*/  LDSM.16.MT88.4 R136, [R218+0x100] ;  /* 0x00010000da88783b */ /* 0x000e620000004200 */
[--C-:B------:R-:W-:Y:S02]  /*fe80*/  FFMA.FTZ R86, R86, c[0x0][0x2d0], -R202.reuse ;  /* 0x0000b40056567a23 */ /* 0x100fe400000108ca */
[C---:B------:R-:W-:Y:S04]  /*fe90*/  HMMA.16816.F32 R32, R156.reuse, R176, R32 ;  /* 0x000000b09c20723c */ /* 0x040fe80000001820 */
[----:B---3--:R-:W-:Y:S01]  /*fea0*/  F2FP.PACK_AB R130, R198, R197 ;  /* 0x000000c5c682723e */ /* 0x008fe200000000ff */
[--C-:B------:R-:W-:Y:S01]  /*feb0*/  FFMA.FTZ R87, R87, c[0x0][0x2d0], -R202.reuse ;  /* 0x0000b40057577a23 */ /* 0x100fe200000108ca */
[----:B------:R3:W-:Y:S01]  /*fec0*/  MUFU.EX2 R176, R140 ;  /* 0x0000008c00b07308 */ /* 0x0007e20000000800 */
[----:B------:R-:W-:Y:S01]  /*fed0*/  FFMA.FTZ R177, R28, c[0x0][0x2d0], -R201 ;  /* 0x0000b4001cb17a23 */ /* 0x000fe200000108c9 */
[-C--:B------:R-:W-:Y:S04]  /*fee0*/  HMMA.16816.F32 R24, R156, R178.reuse, R24 ;  /* 0x000000b29c18723c */ /* 0x080fe80000001818 */
[----:B------:R-:W-:Y:S01]  /*fef0*/  FMUL.FTZ R28, R165, R132 ;  /* 0x00000084a51c7220 */ /* 0x000fe20000410000 */
[----:B----4-:R-:W-:Y:S01]  /*ff00*/  F2FP.PACK_AB R131, R172, R199 ;  /* 0x000000c7ac83723e */ /* 0x010fe200000000ff */
[--C-:B------:R-:W-:Y:S02]  /*ff10*/  FFMA.FTZ R96, R96, c[0x0][0x2d0], -R203.reuse ;  /* 0x0000b40060607a23 */ /* 0x100fe400000108cb */
[C---:B------:R-:W-:Y:S01]  /*ff20*/  HMMA.16816.F32 R100, R160.reuse, R178, R100 ;  /* 0x000000b2a064723c */ /* 0x040fe20000001864 */
[----:B------:R-:W-:Y:S03]  /*ff30*/  MUFU.EX2 R246, R246 ;  /* 0x000000f600f67308 */ /* 0x000fe60000000800 */
[----:B------:R-:W-:Y:S02]  /*ff40*/  FFMA.FTZ R203, R97, c[0x0][0x2d0], -R203 ;  /* 0x0000b40061cb7a23 */ /* 0x000fe400000108cb */
[----:B------:R-:W-:Y:S02]  /*ff50*/  FFMA.FTZ R97, R98, c[0x0][0x2d0], -R202 ;  /* 0x0000b40062617a23 */ /* 0x000fe400000108ca */
[-C--:B--2---:R-:W-:Y:S03]  /*ff60*/  HMMA.16816.F32 R104, R160, R144.reuse, R104 ;  /* 0x00000090a068723c */ /* 0x084fe60000001868 */
[----:B------:R-:W-:Y:S01]  /*ff70*/  MUFU.EX2 R247, R247 ;  /* 0x000000f700f77308 */ /* 0x000fe20000000800 */
[--C-:B------:R-:W-:Y:S01]  /*ff80*/  FFMA.FTZ R178, R29, c[0x0][0x2d0], -R201.reuse ;  /* 0x0000b4001db27a23 */ /* 0x100fe200000108c9 */
[----:B---3--:R-:W-:Y:S01]  /*ff90*/  LDSM.16.MT88.4 R140, [R220+0x900] ;  /* 0x00090000dc8c783b */ /* 0x008fe20000004200 */
[----:B------:R-:W-:Y:S02]  /*ffa0*/  FMUL.FTZ R29, R165, R133 ;  /* 0x00000085a51d7220 */ /* 0x000fe40000410000 */
[C---:B------:R-:W-:Y:S04]  /*ffb0*/  HMMA.16816.F32 R108, R156.reuse, R144, R108 ;  /* 0x000000909c6c723c */ /* 0x040fe8000000186c */
[--C-:B------:R-:W-:Y:S01]  /*ffc0*/  FFMA.FTZ R179, R30, c[0x0][0x2d0], -R200.reuse ;  /* 0x0000b4001eb37a23 */ /* 0x100fe200000108c8 */
[----:B------:R-:W-:Y:S01]  /*ffd0*/  MUFU.EX2 R173, R173 ;  /* 0x000000ad00ad7308 */ /* 0x000fe20000000800 */
[----:B------:R-:W-:Y:S02]  /*ffe0*/  FMUL.FTZ R30, R164, R134 ;  /* 0x00000086a41e7220 */ /* 0x000fe40000410000 */
[----:B------:R-:W2:Y:S01]  /*fff0*/  LDSM.16.MT88.4 R132, [R225+0x900] ;  /* 0x00090000e184783b */ /* 0x000ea20000004200 */
[--C-:B------:R-:W-:Y:S03]  /*10000*/  FFMA.FTZ R88, R88, c[0x0][0x2d0], -R201.reuse ;  /* 0x0000b40058587a23 */ /* 0x100fe600000108c9 */
[----:B------:R-:W-:Y:S01]  /*10010*/  FFMA.FTZ R89, R89, c[0x0][0x2d0], -R201 ;  /* 0x0000b40059597a23 */ /* 0x000fe200000108c9 */
[-C--:B------:R-:W-:Y:S02]  /*10020*/  HMMA.16816.F32 R28, R156, R146.reuse, R28 ;  /* 0x000000929c1c723c */ /* 0x080fe4000000181c */
[----:B------:R-:W-:Y:S01]  /*10030*/  MUFU.EX2 R248, R248 ;  /* 0x000000f800f87308 */ /* 0x000fe20000000800 */
[--C-:B------:R-:W-:Y:S02]  /*10040*/  FFMA.FTZ R90, R90, c[0x0][0x2d0], -R200.reuse ;  /* 0x0000b4005a5a7a23 */ /* 0x100fe400000108c8 */
[----:B------:R-:W-:Y:S02]  /*10050*/  FFMA.FTZ R91, R91, c[0x0][0x2d0], -R200 ;  /* 0x0000b4005b5b7a23 */ /* 0x000fe400000108c8 */
[----:B------:R-:W-:Y:S01]  /*10060*/  FFMA.FTZ R183, R167, R242, R183 ;  /* 0x000000f2a7b77223 */ /* 0x000fe200000100b7 */
[C---:B------:R-:W-:Y:S04]  /*10070*/  HMMA.16816.F32 R112, R160.reuse, R146, R112 ;  /* 0x00000092a070723c */ /* 0x040fe80000001870 */
[----:B------:R-:W-:Y:S01]  /*10080*/  MUFU.EX2 R249, R249 ;  /* 0x000000f900f97308 */ /* 0x000fe20000000800 */
[----:B------:R-:W-:Y:S01]  /*10090*/  MOV R167, R3 ;  /* 0x0000000300a77202 */ /* 0x000fe20000000f00 */
[----:B------:R-:W-:Y:S01]  /*100a0*/  FFMA.FTZ R184, R166, R241, R184 ;  /* 0x000000f1a6b87223 */ /* 0x000fe200000100b8 */
[----:B------:R-:W-:Y:S01]  /*100b0*/  MOV R166, R2 ;  /* 0x0000000200a67202 */ /* 0x000fe20000000f00 */
[-C--:B-1----:R-:W-:Y:S04]  /*100c0*/  HMMA.16816.F32 R116, R160, R136.reuse, R116 ;  /* 0x00000088a074723c */ /* 0x082fe80000001874 */
[----:B------:R-:W-:Y:S01]  /*100d0*/  FFMA.FTZ R188, R165, R240, R188 ;  /* 0x000000f0a5bc7223 */ /* 0x000fe200000100bc */
[----:B------:R-:W-:Y:S01]  /*100e0*/  MOV R165, R0 ;  /* 0x0000000000a57202 */ /* 0x000fe20000000f00 */
[----:B------:R-:W-:Y:S01]  /*100f0*/  MUFU.EX2 R250, R250 ;  /* 0x000000fa00fa7308 */ /* 0x000fe20000000800 */
[----:B------:R-:W-:Y:S01]  /*10100*/  FFMA.FTZ R192, R164, R239, R192 ;  /* 0x000000efa4c07223 */ /* 0x000fe200000100c0 */
[C---:B------:R-:W-:Y:S04]  /*10110*/  HMMA.16816.F32 R120, R156.reuse, R136, R120 ;  /* 0x000000889c78723c */ /* 0x040fe80000001878 */
[----:B------:R-:W-:Y:S01]  /*10120*/  FADD.FTZ R183, R170, R183 ;  /* 0x000000b7aab77221 */ /* 0x000fe20000010000 */
[----:B------:R-:W-:Y:S01]  /*10130*/  MOV R164, R168 ;  /* 0x000000a800a47202 */ /* 0x000fe20000000f00 */
[----:B------:R-:W-:Y:S02]  /*10140*/  FADD.FTZ R184, R181, R184 ;  /* 0x000000b8b5b87221 */ /* 0x000fe40000010000 */
[-C--:B------:R-:W-:Y:S01]  /*10150*/  HMMA.16816.F32 R124, R156, R138.reuse, R124 ;  /* 0x0000008a9c7c723c */ /* 0x080fe2000000187c */
[----:B------:R-:W1:Y:S03]  /*10160*/  MUFU.EX2 R174, R174 ;  /* 0x000000ae00ae7308 */ /* 0x000e660000000800 */
[----:B------:R-:W-:Y:S02]  /*10170*/  FADD.FTZ R188, R185, R188 ;  /* 0x000000bcb9bc7221 */ /* 0x000fe40000010000 */
[----:B------:R-:W-:Y:S02]  /*10180*/  FADD.FTZ R192, R189, R192 ;  /* 0x000000c0bdc07221 */ /* 0x000fe40000010000 */
[----:B------:R-:W-:Y:S03]  /*10190*/  HMMA.16816.F32 R36, R160, R138, R36 ;  /* 0x0000008aa024723c */ /* 0x000fe60000001824 */
[----:B------:R-:W3:Y:S01]  /*101a0*/  MUFU.EX2 R175, R175 ;  /* 0x000000af00af7308 */ /* 0x000ee20000000800 */
[----:B------:R-:W-:Y:S02]  /*101b0*/  FADD.FTZ R183, R171, R183 ;  /* 0x000000b7abb77221 */ /* 0x000fe40000010000 */
[----:B------:R-:W-:Y:S02]  /*101c0*/  FADD.FTZ R184, R182, R184 ;  /* 0x000000b8b6b87221 */ /* 0x000fe40000010000 */
[-C--:B--2---:R-:W-:Y:S05]  /*101d0*/  HMMA.16816.F32 R4, R128, R132.reuse, R4 ;  /* 0x000000848004723c */ /* 0x084fea0000001804 */
[----:B------:R-:W-:Y:S01]  /*101e0*/  MUFU.EX2 R177, R177 ;  /* 0x000000b100b17308 */ /* 0x000fe20000000800 */
[----:B------:R-:W-:Y:S02]  /*101f0*/  FADD.FTZ R188, R186, R188 ;  /* 0x000000bcbabc7221 */ /* 0x000fe40000010000 */
[----:B------:R-:W-:Y:S01]  /*10200*/  FADD.FTZ R192, R190, R192 ;  /* 0x000000c0bec07221 */ /* 0x000fe20000010000 */
[----:B-1----:R-:W-:Y:S03]  /*10210*/  F2FP.PACK_AB R136, R174, R173 ;  /* 0x000000adae88723e */ /* 0x002fe600000000ff */
[----:B------:R-:W-:Y:S02]  /*10220*/  FADD.FTZ R183, R180, R183 ;  /* 0x000000b7b4b77221 */ /* 0x000fe40000010000 */
[----:B------:R-:W-:Y:S01]  /*10230*/  FADD.FTZ R184, R169, R184 ;  /* 0x000000b8a9b87221 */ /* 0x000fe20000010000 */
[----:B------:R-:W1:Y:S01]  /*10240*/  MUFU.EX2 R178, R178 ;  /* 0x000000b200b27308 */ /* 0x000e620000000800 */
[----:B------:R-:W-:Y:S02]  /*10250*/  FADD.FTZ R188, R187, R188 ;  /* 0x000000bcbbbc7221 */ /* 0x000fe40000010000 */
[----:B------:R-:W-:Y:S01]  /*10260*/  FADD.FTZ R192, R191, R192 ;  /* 0x000000c0bfc07221 */ /* 0x000fe20000010000 */
[----:B---3--:R-:W-:Y:S01]  /*10270*/  F2FP.PACK_AB R137, R176, R175 ;  /* 0x000000afb089723e */ /* 0x008fe200000000ff */
[----:B------:R-:W-:Y:S02]  /*10280*/  FADD.FTZ R183, R193, R183 ;  /* 0x000000b7c1b77221 */ /* 0x000fe40000010000 */
[----:B------:R-:W-:Y:S02]  /*10290*/  FADD.FTZ R184, R195, R184 ;  /* 0x000000b8c3b87221 */ /* 0x000fe40000010000 */
[----:B------:R-:W-:Y:S01]  /*102a0*/  FADD.FTZ R188, R173, R188 ;  /* 0x000000bcadbc7221 */ /* 0x000fe20000010000 */
[----:B------:R-:W2:Y:S01]  /*102b0*/  MUFU.EX2 R179, R179 ;  /* 0x000000b300b37308 */ /* 0x000ea20000000800 */
[----:B------:R-:W-:Y:S02]  /*102c0*/  FADD.FTZ R192, R175, R192 ;  /* 0x000000c0afc07221 */ /* 0x000fe40000010000 */
[----:B------:R-:W-:Y:S02]  /*102d0*/  FADD.FTZ R183, R194, R183 ;  /* 0x000000b7c2b77221 */ /* 0x000fe40000010000 */
[----:B------:R-:W-:Y:S02]  /*102e0*/  FADD.FTZ R184, R196, R184 ;  /* 0x000000b8c4b87221 */ /* 0x000fe40000010000 */
[----:B------:R-:W-:Y:S02]  /*102f0*/  FADD.FTZ R188, R174, R188 ;  /* 0x000000bcaebc7221 */ /* 0x000fe40000010000 */
[----:B------:R-:W-:Y:S01]  /*10300*/  FADD.FTZ R192, R176, R192 ;  /* 0x000000c0b0c07221 */ /* 0x000fe20000010000 */
[----:B------:R-:W3:Y:S01]  /*10310*/  MUFU.EX2 R204, R204 ;  /* 0x000000cc00cc7308 */ /* 0x000ee20000000800 */
[----:B------:R-:W-:Y:S02]  /*10320*/  FADD.FTZ R183, R197, R183 ;  /* 0x000000b7c5b77221 */ /* 0x000fe40000010000 */
[----:B------:R-:W-:Y:S01]  /*10330*/  FADD.FTZ R184, R199, R184 ;  /* 0x000000b8c7b87221 */ /* 0x000fe20000010000 */
[----:B-1----:R-:W-:Y:S01]  /*10340*/  F2FP.PACK_AB R138, R178, R177 ;  /* 0x000000b1b28a723e */ /* 0x002fe200000000ff */
[----:B------:R-:W-:Y:S02]  /*10350*/  FADD.FTZ R188, R177, R188 ;  /* 0x000000bcb1bc7221 */ /* 0x000fe40000010000 */
[----:B------:R-:W-:Y:S02]  /*10360*/  FADD.FTZ R198, R198, R183 ;  /* 0x000000b7c6c67221 */ /* 0x000fe40000010000 */
[----:B------:R-:W-:Y:S01]  /*10370*/  FADD.FTZ R172, R172, R184 ;  /* 0x000000b8acac7221 */ /* 0x000fe20000010000 */
[----:B------:R-:W1:Y:S01]  /*10380*/  MUFU.EX2 R251, R251 ;  /* 0x000000fb00fb7308 */ /* 0x000e620000000800 */
[----:B------:R-:W-:Y:S02]  /*10390*/  FADD.FTZ R178, R178, R188 ;  /* 0x000000bcb2b27221 */ /* 0x000fe40000010000 */
[----:B--2---:R-:W-:Y:S02]  /*103a0*/  FADD.FTZ R192, R179, R192 ;  /* 0x000000c0b3c07221 */ /* 0x004fe40000010000 */
[----:B------:R-:W-:Y:S05]  /*103b0*/  FADD.FTZ R178, R245, R178 ;  /* 0x000000b2f5b27221 */ /* 0x000fea0000010000 */
[----:B------:R-:W2:Y:S01]  /*103c0*/  MUFU.EX2 R252, R252 ;  /* 0x000000fc00fc7308 */ /* 0x000ea20000000800 */
[----:B------:R-:W-:Y:S01]  /*103d0*/  FADD.FTZ R178, R246, R178 ;  /* 0x000000b2f6b27221 */ /* 0x000fe20000010000 */
[C---:B---3--:R-:W-:Y:S01]  /*103e0*/  F2FP.PACK_AB R139, R204.reuse, R179 ;  /* 0x000000b3cc8b723e */ /* 0x048fe200000000ff */
[----:B------:R-:W-:Y:S02]  /*103f0*/  FADD.FTZ R192, R204, R192 ;  /* 0x000000c0ccc07221 */ /* 0x000fe40000010000 */
[----:B------:R-:W-:Y:S02]  /*10400*/  FADD.FTZ R178, R249, R178 ;  /* 0x000000b2f9b27221 */ /* 0x000fe40000010000 */
[----:B------:R-:W-:Y:S03]  /*10410*/  FADD.FTZ R192, R247, R192 ;  /* 0x000000c0f7c07221 */ /* 0x000fe60000010000 */
[----:B------:R-:W3:Y:S01]  /*10420*/  MUFU.EX2 R205, R205 ;  /* 0x000000cd00cd7308 */ /* 0x000ee20000000800 */
[C---:B------:R-:W-:Y:S04]  /*10430*/  HMMA.16816.F32 R8, R136.reuse, R132, R8 ;  /* 0x000000848808723c */ /* 0x040fe80000001808 */
[----:B------:R-:W-:Y:S02]  /*10440*/  FADD.FTZ R192, R248, R192 ;  /* 0x000000c0f8c07221 */ /* 0x000fe40000010000 */
[----:B------:R-:W-:Y:S02]  /*10450*/  FADD.FTZ R178, R250, R178 ;  /* 0x000000b2fab27221 */ /* 0x000fe40000010000 */
[-C--:B------:R-:W-:Y:S01]  /*10460*/  HMMA.16816.F32 R12, R136, R134.reuse, R12 ;  /* 0x00000086880c723c */ /* 0x080fe2000000180c */
[----:B------:R-:W4:Y:S03]  /*10470*/  MUFU.EX2 R206, R206 ;  /* 0x000000ce00ce7308 */ /* 0x000f260000000800 */
[----:B-1----:R-:W-:Y:S04]  /*10480*/  FADD.FTZ R192, R251, R192 ;  /* 0x000000c0fbc07221 */ /* 0x002fe80000010000 */
[C---:B------:R-:W-:Y:S01]  /*10490*/  HMMA.16816.F32 R16, R128.reuse, R134, R16 ;  /* 0x000000868010723c */ /* 0x040fe20000001810 */
[----:B------:R-:W1:Y:S02]  /*104a0*/  LDSM.16.MT88.4 R132, [R218+0x900] ;  /* 0x00090000da84783b */ /* 0x000e640000004200 */
[----:B------:R-:W5:Y:S01]  /*104b0*/  MUFU.EX2 R207, R207 ;  /* 0x000000cf00cf7308 */ /* 0x000f620000000800 */
[----:B--2---:R-:W-:Y:S02]  /*104c0*/  FADD.FTZ R192, R252, R192 ;  /* 0x000000c0fcc07221 */ /* 0x004fe40000010000 */
[----:B---3--:R-:W-:Y:S02]  /*104d0*/  FADD.FTZ R198, R205, R198 ;  /* 0x000000c6cdc67221 */ /* 0x008fe40000010000 */
[-C--:B------:R-:W-:Y:S05]  /*104e0*/  HMMA.16816.F32 R20, R128, R140.reuse, R20 ;  /* 0x0000008c8014723c */ /* 0x080fea0000001814 */
[----:B------:R-:W2:Y:S03]  /*104f0*/  MUFU.EX2 R208, R208 ;  /* 0x000000d000d07308 */ /* 0x000ea60000000800 */
[C---:B------:R-:W-:Y:S04]  /*10500*/  HMMA.16816.F32 R32, R136.reuse, R140, R32 ;  /* 0x0000008c8820723c */ /* 0x040fe80000001820 */
[C---:B----4-:R-:W-:Y:S01]  /*10510*/  F2FP.PACK_AB R40, R206.reuse, R205 ;  /* 0x000000cdce28723e */ /* 0x050fe200000000ff */
[----:B------:R-:W-:Y:S02]  /*10520*/  FADD.FTZ R198, R206, R198 ;  /* 0x000000c6cec67221 */ /* 0x000fe40000010000 */
[----:B------:R-:W3:Y:S01]  /*10530*/  MUFU.EX2 R209, R209 ;  /* 0x000000d100d17308 */ /* 0x000ee20000000800 */
[-C--:B------:R-:W-:Y:S04]  /*10540*/  HMMA.16816.F32 R24, R136, R142.reuse, R24 ;  /* 0x0000008e8818723c */ /* 0x080fe80000001818 */
[----:B-----5:R-:W-:Y:S04]  /*10550*/  FADD.FTZ R172, R207, R172 ;  /* 0x000000accfac7221 */ /* 0x020fe80000010000 */
[C---:B------:R-:W-:Y:S01]  /*10560*/  HMMA.16816.F32 R100, R128.reuse, R142, R100 ;  /* 0x0000008e8064723c */ /* 0x040fe20000001864 */
[----:B------:R-:W4:Y:S03]  /*10570*/  MUFU.EX2 R210, R210 ;  /* 0x000000d200d27308 */ /* 0x000f260000000800 */
[C---:B--2---:R-:W-:Y:S01]  /*10580*/  F2FP.PACK_AB R41, R208.reuse, R207 ;  /* 0x000000cfd029723e */ /* 0x044fe200000000ff */
[----:B------:R-:W-:Y:S03]  /*10590*/  FADD.FTZ R172, R208, R172 ;  /* 0x000000acd0ac7221 */ /* 0x000fe60000010000 */
[-C--:B------:R-:W-:Y:S03]  /*105a0*/  HMMA.16816.F32 R104, R128, R48.reuse, R104 ;  /* 0x000000308068723c */ /* 0x080fe60000001868 */
[----:B------:R-:W2:Y:S01]  /*105b0*/  MUFU.EX2 R244, R244 ;  /* 0x000000f400f47308 */ /* 0x000ea20000000800 */
[----:B------:R-:W-:Y:S02]  /*105c0*/  FADD.FTZ R172, R211, R172 ;  /* 0x000000acd3ac7221 */ /* 0x000fe40000010000 */
[----:B---3--:R-:W-:Y:S02]  /*105d0*/  FADD.FTZ R198, R209, R198 ;  /* 0x000000c6d1c67221 */ /* 0x008fe40000010000 */
[C---:B------:R-:W-:Y:S05]  /*105e0*/  HMMA.16816.F32 R108, R136.reuse, R48, R108 ;  /* 0x00000030886c723c */ /* 0x040fea000000186c */
[----:B------:R-:W-:Y:S02]  /*105f0*/  MUFU.EX2 R64, R64 ;  /* 0x0000004000407308 */ /* 0x000fe40000000800 */
[----:B------:R-:W-:Y:S01]  /*10600*/  F2FP.PACK_AB R48, R246, R245 ;  /* 0x000000f5f630723e */ /* 0x000fe200000000ff */
[-C--:B------:R-:W-:Y:S04]  /*10610*/  HMMA.16816.F32 R28, R136, R50.reuse, R28 ;  /* 0x00000032881c723c */ /* 0x080fe8000000181c */
[----:B------:R-:W-:Y:S01]  /*10620*/  F2FP.PACK_AB R49, R248, R247 ;  /* 0x000000f7f831723e */ /* 0x000fe200000000ff */
[C---:B----4-:R-:W-:Y:S01]  /*10630*/  FADD.FTZ R198, R210.reuse, R198 ;  /* 0x000000c6d2c67221 */ /* 0x050fe20000010000 */
[----:B------:R-:W-:Y:S01]  /*10640*/  F2FP.PACK_AB R42, R210, R209 ;  /* 0x000000d1d22a723e */ /* 0x000fe200000000ff */
[----:B------:R-:W-:Y:S01]  /*10650*/  MUFU.EX2 R65, R65 ;  /* 0x0000004100417308 */ /* 0x000fe20000000800 */
[C---:B------:R-:W-:Y:S04]  /*10660*/  HMMA.16816.F32 R112, R128.reuse, R50, R112 ;  /* 0x000000328070723c */ /* 0x040fe80000001870 */
[C---:B--2---:R-:W-:Y:S01]  /*10670*/  F2FP.PACK_AB R43, R244.reuse, R211 ;  /* 0x000000d3f42b723e */ /* 0x044fe200000000ff */
[----:B------:R-:W-:Y:S02]  /*10680*/  FADD.FTZ R172, R244, R172 ;  /* 0x000000acf4ac7221 */ /* 0x000fe40000010000 */
[----:B------:R-:W-:Y:S01]  /*10690*/  F2FP.PACK_AB R50, R250, R249 ;  /* 0x000000f9fa32723e */ /* 0x000fe200000000ff */
[-C--:B-1----:R-:W-:Y:S01]  /*106a0*/  HMMA.16816.F32 R116, R128, R132.reuse, R116 ;  /* 0x000000848074723c */ /* 0x082fe20000001874 */
[----:B------:R-:W-:Y:S03]  /*106b0*/  MUFU.EX2 R66, R66 ;  /* 0x0000004200427308 */ /* 0x000fe60000000800 */
[----:B------:R-:W-:Y:S04]  /*106c0*/  F2FP.PACK_AB R51, R252, R251 ;  /* 0x000000fbfc33723e */ /* 0x000fe800000000ff */
[C---:B------:R-:W-:Y:S03]  /*106d0*/  HMMA.16816.F32 R120, R136.reuse, R132, R120 ;  /* 0x000000848878723c */ /* 0x040fe60000001878 */
[----:B------:R-:W-:Y:S04]  /*106e0*/  MUFU.EX2 R67, R67 ;  /* 0x0000004300437308 */ /* 0x000fe80000000800 */
[--C-:B------:R-:W-:Y:S01]  /*106f0*/  FFMA.FTZ R132, R54, c[0x0][0x2d0], -R202.reuse ;  /* 0x0000b40036847a23 */ /* 0x100fe200000108ca */
[-C--:B------:R-:W-:Y:S01]  /*10700*/  HMMA.16816.F32 R124, R136, R134.reuse, R124 ;  /* 0x00000086887c723c */ /* 0x080fe2000000187c */
[----:B------:R-:W1:Y:S03]  /*10710*/  LDSM.16.MT88.4 R52, [R220+0x1100] ;  /* 0x00110000dc34783b */ /* 0x000e660000004200 */
[--C-:B------:R-:W-:Y:S01]  /*10720*/  FFMA.FTZ R133, R56, c[0x0][0x2d0], -R201.reuse ;  /* 0x0000b40038857a23 */ /* 0x100fe200000108c9 */
[----:B------:R-:W2:Y:S01]  /*10730*/  MUFU.EX2 R136, R57 ;  /* 0x0000003900887308 */ /* 0x000ea20000000800 */
[----:B------:R-:W-:Y:S02]  /*10740*/  FFMA.FTZ R202, R99, c[0x0][0x2d0], -R202 ;  /* 0x0000b40063ca7a23 */ /* 0x000fe400000108ca */
[----:B------:R-:W-:Y:S01]  /*10750*/  HMMA.16816.F32 R36, R128, R134, R36 ;  /* 0x000000868024723c */ /* 0x000fe20000001824 */
[----:B------:R-:W3:Y:S06]  /*10760*/  LDSM.16.MT88.4 R128, [R219+0x1100] ;  /* 0x00110000db80783b */ /* 0x000eec0000004200 */
[----:B------:R-:W-:Y:S01]  /*10770*/  FFMA.FTZ R134, R58, c[0x0][0x2d0], -R200 ;  /* 0x0000b4003a867a23 */ /* 0x000fe200000108c8 */
[-C--:B------:R-:W-:Y:S01]  /*10780*/  HMMA.16816.F32 R4, R40, R44.reuse, R4 ;  /* 0x0000002c2804723c */ /* 0x080fe20000001804 */
[----:B------:R-:W4:Y:S04]  /*10790*/  MUFU.EX2 R137, R59 ;  /* 0x0000003b00897308 */ /* 0x000f280000000800 */
[----:B------:R-:W-:Y:S03]  /*107a0*/  MOV R135, R154 ;  /* 0x0000009a00877202 */ /* 0x000fe60000000f00 */
[C---:B------:R-:W-:Y:S03]  /*107b0*/  HMMA.16816.F32 R8, R48.reuse, R44, R8 ;  /* 0x0000002c3008723c */ /* 0x040fe60000001808 */
[----:B------:R-:W5:Y:S01]  /*107c0*/  MUFU.EX2 R132, R132 ;  /* 0x0000008400847308 */ /* 0x000f620000000800 */
[----:B------:R-:W-:Y:S01]  /*107d0*/  FADD.FTZ R198, R135, R198 ;  /* 0x000000c687c67221 */ /* 0x000fe20000010000 */
[----:B--2---:R-:W-:Y:S03]  /*107e0*/  MOV R99, R136 ;  /* 0x0000008800637202 */ /* 0x004fe60000000f00 */
[-C--:B------:R-:W-:Y:S05]  /*107f0*/  HMMA.16816.F32 R12, R48, R46.reuse, R12 ;  /* 0x0000002e300c723c */ /* 0x080fea000000180c */
[----:B------:R-:W2:Y:S03]  /*10800*/  MUFU.EX2 R133, R133 ;  /* 0x0000008500857308 */ /* 0x000ea60000000800 */
[C---:B------:R-:W-:Y:S01]  /*10810*/  HMMA.16816.F32 R16, R40.reuse, R46, R16 ;  /* 0x0000002e2810723c */ /* 0x040fe20000001810 */
[----:B------:R-:W3:Y:S03]  /*10820*/  LDSM.16.MT88.4 R44, [R218+0x1100] ;  /* 0x00110000da2c783b */ /* 0x000ee60000004200 */
[----:B----4-:R-:W-:Y:S03]  /*10830*/  MOV R98, R137 ;  /* 0x0000008900627202 */ /* 0x010fe60000000f00 */
[----:B------:R-:W4:Y:S01]  /*10840*/  MUFU.EX2 R134, R134 ;  /* 0x0000008600867308 */ /* 0x000f220000000800 */
[-C--:B-1----:R-:W-:Y:S01]  /*10850*/  HMMA.16816.F32 R20, R40, R52.reuse, R20 ;  /* 0x000000342814723c */ /* 0x082fe20000001814 */
[----:B------:R-:W-:Y:S03]  /*10860*/  LDSM.16.MT88.4 R56, [R219+0x1900] ;  /* 0x00190000db38783b */ /* 0x000fe60000004200 */
[----:B-----5:R-:W-:Y:S04]  /*10870*/  FADD.FTZ R172, R132, R172 ;  /* 0x000000ac84ac7221 */ /* 0x020fe80000010000 */
[C---:B------:R-:W-:Y:S01]  /*10880*/  HMMA.16816.F32 R32, R48.reuse, R52, R32 ;  /* 0x000000343020723c */ /* 0x040fe20000001820 */
[----:B------:R-:W1:Y:S03]  /*10890*/  MUFU.EX2 R60, R60 ;  /* 0x0000003c003c7308 */ /* 0x000e660000000800 */
[----:B--2---:R-:W-:Y:S04]  /*108a0*/  FADD.FTZ R178, R133, R178 ;  /* 0x000000b285b27221 */ /* 0x004fe80000010000 */
[-C--:B------:R-:W-:Y:S03]  /*108b0*/  HMMA.16816.F32 R24, R48, R54.reuse, R24 ;  /* 0x000000363018723c */ /* 0x080fe60000001818 */
[----:B------:R-:W2:Y:S01]  /*108c0*/  MUFU.EX2 R61, R61 ;  /* 0x0000003d003d7308 */ /* 0x000ea20000000800 */
[----:B------:R-:W-:Y:S02]  /*108d0*/  FADD.FTZ R178, R99, R178 ;  /* 0x000000b263b27221 */ /* 0x000fe40000010000 */
[----:B----4-:R-:W-:Y:S02]  /*108e0*/  FADD.FTZ R192, R134, R192 ;  /* 0x000000c086c07221 */ /* 0x010fe40000010000 */
[C---:B------:R-:W-:Y:S01]  /*108f0*/  HMMA.16816.F32 R100, R40.reuse, R54, R100 ;  /* 0x000000362864723c */ /* 0x040fe20000001864 */
[----:B------:R-:W4:Y:S03]  /*10900*/  LDSM.16.MT88.4 R52, [R225+0x1900] ;  /* 0x00190000e134783b */ /* 0x000f260000004200 */
[----:B------:R-:W-:Y:S01]  /*10910*/  FADD.FTZ R192, R98, R192 ;  /* 0x000000c062c07221 */ /* 0x000fe20000010000 */
[----:B------:R-:W5:Y:S03]  /*10920*/  MUFU.EX2 R62, R62 ;  /* 0x0000003e003e7308 */ /* 0x000f660000000800 */
[-C--:B---3--:R-:W-:Y:S04]  /*10930*/  HMMA.16816.F32 R104, R40, R128.reuse, R104 ;  /* 0x000000802868723c */ /* 0x088fe80000001868 */
[----:B-1----:R-:W-:Y:S03]  /*10940*/  FADD.FTZ R178, R60, R178 ;  /* 0x000000b23cb27221 */ /* 0x002fe60000010000 */
[----:B------:R-:W1:Y:S01]  /*10950*/  MUFU.EX2 R63, R63 ;  /* 0x0000003f003f7308 */ /* 0x000e620000000800 */
[C---:B------:R-:W-:Y:S04]  /*10960*/  HMMA.16816.F32 R108, R48.reuse, R128, R108 ;  /* 0x00000080306c723c */ /* 0x040fe8000000186c */
[----:B--2---:R-:W-:Y:S04]  /*10970*/  FADD.FTZ R178, R61, R178 ;  /* 0x000000b23db27221 */ /* 0x004fe80000010000 */
[-C--:B------:R-:W-:Y:S01]  /*10980*/  HMMA.16816.F32 R28, R48, R130.reuse, R28 ;  /* 0x00000082301c723c */ /* 0x080fe2000000181c */
[----:B------:R-:W-:Y:S03]  /*10990*/  MUFU.EX2 R68, R68 ;  /* 0x0000004400447308 */ /* 0x000fe60000000800 */
[----:B-----5:R-:W-:Y:S04]  /*109a0*/  FADD.FTZ R192, R62, R192 ;  /* 0x000000c03ec07221 */ /* 0x020fe80000010000 */
[C---:B------:R-:W-:Y:S03]  /*109b0*/  HMMA.16816.F32 R112, R40.reuse, R130, R112 ;  /* 0x000000822870723c */ /* 0x040fe60000001870 */
[----:B------:R-:W-:Y:S01]  /*109c0*/  MUFU.EX2 R69, R69 ;  /* 0x0000004500457308 */ /* 0x000fe20000000800 */
[----:B-1----:R-:W-:Y:S04]  /*109d0*/  FADD.FTZ R192, R63, R192 ;  /* 0x000000c03fc07221 */ /* 0x002fe80000010000 */
[-C--:B------:R-:W-:Y:S05]  /*109e0*/  HMMA.16816.F32 R116, R40, R44.reuse, R116 ;  /* 0x0000002c2874723c */ /* 0x080fea0000001874 */
[----:B------:R-:W-:Y:S03]  /*109f0*/  MUFU.EX2 R70, R70 ;  /* 0x0000004600467308 */ /* 0x000fe60000000800 */
        /* <DEDUP_REMOVED lines=15> */
[-C--:B----4-:R-:W-:Y:S04]  /*10af0*/  HMMA.16816.F32 R4, R40, R52.reuse, R4 ;  /* 0x000000342804723c */ /* 0x090fe80000001804 */
[----:B------:R-:W-:Y:S04]  /*10b00*/  MUFU.EX2 R82, R82 ;  /* 0x0000005200527308 */ /* 0x000fe80000000800 */
[C---:B------:R-:W-:Y:S06]  /*10b10*/  HMMA.16816.F32 R8, R44.reuse, R52, R8 ;  /* 0x000000342c08723c */ /* 0x040fec0000001808 */
[----:B------:R-:W-:Y:S02]  /*10b20*/  MUFU.EX2 R83, R83 ;  /* 0x0000005300537308 */ /* 0x000fe40000000800 */
[-C--:B------:R-:W-:Y:S08]  /*10b30*/  HMMA.16816.F32 R12, R44, R54.reuse, R12 ;  /* 0x000000362c0c723c */ /* 0x080ff0000000180c */
[C---:B------:R-:W-:Y:S01]  /*10b40*/  HMMA.16816.F32 R16, R40.reuse, R54, R16 ;  /* 0x000000362810723c */ /* 0x040fe20000001810 */
[----:B------:R-:W2:Y:S01]  /*10b50*/  LDSM.16.MT88.4 R52, [R218+0x1900] ;  /* 0x00190000da34783b */ /* 0x000ea20000004200 */
[----:B------:R-:W3:Y:S06]  /*10b60*/  MUFU.EX2 R72, R72 ;  /* 0x0000004800487308 */ /* 0x000eec0000000800 */
[-C--:B-1----:R-:W-:Y:S04]  /*10b70*/  HMMA.16816.F32 R20, R40, R48.reuse, R20 ;  /* 0x000000302814723c */ /* 0x082fe80000001814 */
[----:B------:R-:W1:Y:S04]  /*10b80*/  MUFU.EX2 R73, R73 ;  /* 0x0000004900497308 */ /* 0x000e680000000800 */
[C---:B------:R-:W-:Y:S06]  /*10b90*/  HMMA.16816.F32 R32, R44.reuse, R48, R32 ;  /* 0x000000302c20723c */ /* 0x040fec0000001820 */
[----:B------:R-:W4:Y:S02]  /*10ba0*/  MUFU.EX2 R74, R74 ;  /* 0x0000004a004a7308 */ /* 0x000f240000000800 */
[-C--:B------:R-:W-:Y:S04]  /*10bb0*/  HMMA.16816.F32 R24, R44, R50.reuse, R24 ;  /* 0x000000322c18723c */ /* 0x080fe80000001818 */
[----:B---3--:R-:W-:Y:S04]  /*10bc0*/  FADD.FTZ R178, R72, R178 ;  /* 0x000000b248b27221 */ /* 0x008fe80000010000 */
[C---:B------:R-:W-:Y:S01]  /*10bd0*/  HMMA.16816.F32 R100, R40.reuse, R50, R100 ;  /* 0x000000322864723c */ /* 0x040fe20000001864 */
[----:B------:R-:W3:Y:S01]  /*10be0*/  LDSM.16.MT88.4 R48, [R225+0x2100] ;  /* 0x00210000e130783b */ /* 0x000ee20000004200 */
[----:B------:R-:W5:Y:S02]  /*10bf0*/  MUFU.EX2 R75, R75 ;  /* 0x0000004b004b7308 */ /* 0x000f640000000800 */
[----:B-1----:R-:W-:Y:S04]  /*10c00*/  FADD.FTZ R178, R73, R178 ;  /* 0x000000b249b27221 */ /* 0x002fe80000010000 */
[-C--:B------:R-:W-:Y:S04]  /*10c10*/  HMMA.16816.F32 R104, R40, R56.reuse, R104 ;  /* 0x000000382868723c */ /* 0x080fe80000001868 */
[----:B------:R-:W1:Y:S01]  /*10c20*/  MUFU.EX2 R76, R76 ;  /* 0x0000004c004c7308 */ /* 0x000e620000000800 */
[----:B----4-:R-:W-:Y:S03]  /*10c30*/  FADD.FTZ R192, R74, R192 ;  /* 0x000000c04ac07221 */ /* 0x010fe60000010000 */
[C---:B------:R-:W-:Y:S06]  /*10c40*/  HMMA.16816.F32 R108, R44.reuse, R56, R108 ;  /* 0x000000382c6c723c */ /* 0x040fec000000186c */
[----:B------:R-:W4:Y:S02]  /*10c50*/  MUFU.EX2 R77, R77 ;  /* 0x0000004d004d7308 */ /* 0x000f240000000800 */
[-C--:B------:R-:W-:Y:S04]  /*10c60*/  HMMA.16816.F32 R28, R44, R58.reuse, R28 ;  /* 0x0000003a2c1c723c */ /* 0x080fe8000000181c */
[----:B-----5:R-:W-:Y:S04]  /*10c70*/  FADD.FTZ R192, R75, R192 ;  /* 0x000000c04bc07221 */ /* 0x020fe80000010000 */
[C---:B------:R-:W-:Y:S01]  /*10c80*/  HMMA.16816.F32 R112, R40.reuse, R58, R112 ;  /* 0x0000003a2870723c */ /* 0x040fe20000001870 */
[----:B------:R-:W-:Y:S01]  /*10c90*/  LDSM.16.MT88.4 R56, [R219+0x2100] ;  /* 0x00210000db38783b */ /* 0x000fe20000004200 */
[----:B------:R-:W5:Y:S02]  /*10ca0*/  MUFU.EX2 R78, R78 ;  /* 0x0000004e004e7308 */ /* 0x000f640000000800 */
[----:B-1----:R-:W-:Y:S04]  /*10cb0*/  FADD.FTZ R178, R76, R178 ;  /* 0x000000b24cb27221 */ /* 0x002fe80000010000 */
[-C--:B--2---:R-:W-:Y:S04]  /*10cc0*/  HMMA.16816.F32 R116, R40, R52.reuse, R116 ;  /* 0x000000342874723c */ /* 0x084fe80000001874 */
[----:B------:R-:W1:Y:S01]  /*10cd0*/  MUFU.EX2 R79, R79 ;  /* 0x0000004f004f7308 */ /* 0x000e620000000800 */
[----:B----4-:R-:W-:Y:S03]  /*10ce0*/  FADD.FTZ R178, R77, R178 ;  /* 0x000000b24db27221 */ /* 0x010fe60000010000 */
[C---:B------:R-:W-:Y:S06]  /*10cf0*/  HMMA.16816.F32 R120, R44.reuse, R52, R120 ;  /* 0x000000342c78723c */ /* 0x040fec0000001878 */
[----:B------:R-:W-:Y:S02]  /*10d00*/  MUFU.EX2 R84, R84 ;  /* 0x0000005400547308 */ /* 0x000fe40000000800 */
[-C--:B------:R-:W-:Y:S04]  /*10d10*/  HMMA.16816.F32 R124, R44, R54.reuse, R124 ;  /* 0x000000362c7c723c */ /* 0x080fe8000000187c */
[----:B-----5:R-:W-:Y:S03]  /*10d20*/  FADD.FTZ R192, R78, R192 ;  /* 0x000000c04ec07221 */ /* 0x020fe60000010000 */
[----:B------:R-:W-:Y:S01]  /*10d30*/  F2FP.PACK_AB R44, R73, R72 ;  /* 0x00000048492c723e */ /* 0x000fe200000000ff */
[----:B------:R-:W-:Y:S01]  /*10d40*/  HMMA.16816.F32 R36, R40, R54, R36 ;  /* 0x000000362824723c */ /* 0x000fe20000001824 */
[----:B------:R-:W2:Y:S01]  /*10d50*/  LDSM.16.MT88.4 R52, [R220+0x2100] ;  /* 0x00210000dc34783b */ /* 0x000ea20000004200 */
[----:B------:R-:W4:Y:S02]  /*10d60*/  MUFU.EX2 R85, R85 ;  /* 0x0000005500557308 */ /* 0x000f240000000800 */
[----:B------:R-:W-:Y:S01]  /*10d70*/  F2FP.PACK_AB R45, R75, R74 ;  /* 0x0000004a4b2d723e */ /* 0x000fe200000000ff */
[----:B-1----:R-:W-:Y:S01]  /*10d80*/  FADD.FTZ R192, R79, R192 ;  /* 0x000000c04fc07221 */ /* 0x002fe20000010000 */
[----:B------:R-:W-:Y:S02]  /*10d90*/  F2FP.PACK_AB R46, R77, R76 ;  /* 0x0000004c4d2e723e */ /* 0x000fe400000000ff */
[----:B------:R-:W-:Y:S04]  /*10da0*/  F2FP.PACK_AB R40, R69, R68 ;  /* 0x000000444528723e */ /* 0x000fe800000000ff */
[----:B------:R-:W-:Y:S01]  /*10db0*/  F2FP.PACK_AB R41, R71, R70 ;  /* 0x000000464729723e */ /* 0x000fe200000000ff */
[----:B------:R-:W-:Y:S01]  /*10dc0*/  MUFU.EX2 R86, R86 ;  /* 0x0000005600567308 */ /* 0x000fe20000000800 */
[----:B------:R-:W-:Y:S02]  /*10dd0*/  F2FP.PACK_AB R42, R81, R80 ;  /* 0x00000050512a723e */ /* 0x000fe400000000ff */
[----:B------:R-:W-:Y:S02]  /*10de0*/  F2FP.PACK_AB R43, R83, R82 ;  /* 0x00000052532b723e */ /* 0x000fe400000000ff */
[----:B------:R-:W-:Y:S05]  /*10df0*/  F2FP.PACK_AB R47, R79, R78 ;  /* 0x0000004e4f2f723e */ /* 0x000fea00000000ff */
[-C--:B---3--:R-:W-:Y:S01]  /*10e00*/  HMMA.16816.F32 R4, R40, R48.reuse, R4 ;  /* 0x000000302804723c */ /* 0x088fe20000001804 */
[----:B------:R-:W1:Y:S02]  /*10e10*/  MUFU.EX2 R87, R87 ;  /* 0x0000005700577308 */ /* 0x000e640000000800 */
[----:B----4-:R-:W-:Y:S05]  /*10e20*/  F2FP.PACK_AB R128, R85, R84 ;  /* 0x000000545580723e */ /* 0x010fea00000000ff */
[C---:B------:R-:W-:Y:S03]  /*10e30*/  HMMA.16816.F32 R8, R44.reuse, R48, R8 ;  /* 0x000000302c08723c */ /* 0x040fe60000001808 */
[----:B------:R-:W-:Y:S05]  /*10e40*/  MUFU.EX2 R96, R96 ;  /* 0x0000006000607308 */ /* 0x000fea0000000800 */
[-C--:B------:R-:W-:Y:S05]  /*10e50*/  HMMA.16816.F32 R12, R44, R50.reuse, R12 ;  /* 0x000000322c0c723c */ /* 0x080fea000000180c */
[----:B------:R-:W3:Y:S03]  /*10e60*/  MUFU.EX2 R203, R203 ;  /* 0x000000cb00cb7308 */ /* 0x000ee60000000800 */
[C---:B------:R-:W-:Y:S01]  /*10e70*/  HMMA.16816.F32 R16, R40.reuse, R50, R16 ;  /* 0x000000322810723c */ /* 0x040fe20000001810 */
[----:B------:R-:W4:Y:S03]  /*10e80*/  LDSM.16.MT88.4 R48, [R218+0x2100] ;  /* 0x00210000da30783b */ /* 0x000f260000004200 */
[----:B-1----:R-:W-:Y:S03]  /*10e90*/  F2FP.PACK_AB R129, R87, R86 ;  /* 0x000000565781723e */ /* 0x002fe600000000ff */
[----:B------:R-:W-:Y:S01]  /*10ea0*/  MUFU.EX2 R97, R97 ;  /* 0x0000006100617308 */ /* 0x000fe20000000800 */
[-C--:B--2---:R-:W-:Y:S08]  /*10eb0*/  HMMA.16816.F32 R20, R40, R52.reuse, R20 ;  /* 0x000000342814723c */ /* 0x084ff00000001814 */
[C---:B------:R-:W-:Y:S01]  /*10ec0*/  HMMA.16816.F32 R32, R44.reuse, R52, R32 ;  /* 0x000000342c20723c */ /* 0x040fe20000001820 */
[----:B------:R-:W1:Y:S03]  /*10ed0*/  MUFU.EX2 R202, R202 ;  /* 0x000000ca00ca7308 */ /* 0x000e660000000800 */
[----:B---3--:R-:W-:Y:S04]  /*10ee0*/  F2FP.PACK_AB R130, R203, R96 ;  /* 0x00000060cb82723e */ /* 0x008fe800000000ff */
[-C--:B------:R-:W-:Y:S03]  /*10ef0*/  HMMA.16816.F32 R24, R44, R54.reuse, R24 ;  /* 0x000000362c18723c */ /* 0x080fe60000001818 */
[----:B------:R-:W2:Y:S05]  /*10f00*/  MUFU.EX2 R88, R88 ;  /* 0x0000005800587308 */ /* 0x000eaa0000000800 */
[C---:B------:R-:W-:Y:S01]  /*10f10*/  HMMA.16816.F32 R100, R40.reuse, R54, R100 ;  /* 0x000000362864723c */ /* 0x040fe20000001864 */
[----:B------:R-:W3:Y:S04]  /*10f20*/  LDSM.16.MT88.4 R52, [R220+0x2900] ;  /* 0x00290000dc34783b */ /* 0x000ee80000004200 */
[----:B------:R-:W5:Y:S03]  /*10f30*/  MUFU.EX2 R89, R89 ;  /* 0x0000005900597308 */ /* 0x000f660000000800 */
[-C--:B------:R-:W-:Y:S04]  /*10f40*/  HMMA.16816.F32 R104, R40, R56.reuse, R104 ;  /* 0x000000382868723c */ /* 0x080fe80000001868 */
[----:B-1----:R-:W-:Y:S03]  /*10f50*/  F2FP.PACK_AB R131, R202, R97 ;  /* 0x00000061ca83723e */ /* 0x002fe600000000ff */
[----:B------:R-:W-:Y:S01]  /*10f60*/  MUFU.EX2 R90, R90 ;  /* 0x0000005a005a7308 */ /* 0x000fe20000000800 */
[C---:B------:R-:W-:Y:S04]  /*10f70*/  HMMA.16816.F32 R108, R44.reuse, R56, R108 ;  /* 0x000000382c6c723c */ /* 0x040fe8000000186c */
[----:B--2---:R-:W-:Y:S03]  /*10f80*/  FADD.FTZ R178, R88, R178 ;  /* 0x000000b258b27221 */ /* 0x004fe60000010000 */
[--C-:B------:R-:W-:Y:S01]  /*10f90*/  FFMA.FTZ R56, R92, c[0x0][0x2d0], -R201.reuse ;  /* 0x0000b4005c387a23 */ /* 0x100fe200000108c9 */
[-C--:B------:R-:W-:Y:S01]  /*10fa0*/  HMMA.16816.F32 R28, R44, R58.reuse, R28 ;  /* 0x0000003a2c1c723c */ /* 0x080fe2000000181c */
[----:B------:R-:W1:Y:S03]  /*10fb0*/  MUFU.EX2 R91, R91 ;  /* 0x0000005b005b7308 */ /* 0x000e660000000800 */
[----:B------:R-:W-:Y:S01]  /*10fc0*/  FFMA.FTZ R201, R93, c[0x0][0x2d0], -R201 ;  /* 0x0000b4005dc97a23 */ /* 0x000fe200000108c9 */
[----:B------:R-:W-:Y:S01]  /*10fd0*/  MOV R92, R153 ;  /* 0x00000099005c7202 */ /* 0x000fe20000000f00 */
[--C-:B------:R-:W-:Y:S01]  /*10fe0*/  FFMA.FTZ R57, R94, c[0x0][0x2d0], -R200.reuse ;  /* 0x0000b4005e397a23 */ /* 0x100fe200000108c8 */
[----:B------:R-:W-:Y:S01]  /*10ff0*/  MOV R93, R152 ;  /* 0x00000098005d7202 */ /* 0x000fe20000000f00 */
[C---:B------:R-:W-:Y:S03]  /*11000*/  HMMA.16816.F32 R112, R40.reuse, R58, R112 ;  /* 0x0000003a2870723c */ /* 0x040fe60000001870 */
[----:B------:R-:W-:Y:S01]  /*11010*/  MUFU.EX2 R56, R56 ;  /* 0x0000003800387308 */ /* 0x000fe20000000800 */
[----:B------:R-:W-:Y:S02]  /*11020*/  FFMA.FTZ R200, R95, c[0x0][0x2d0], -R200 ;  /* 0x0000b4005fc87a23 */ /* 0x000fe400000108c8 */
[----:B------:R-:W-:Y:S02]  /*11030*/  FADD.FTZ R198, R93, R198 ;  /* 0x000000c65dc67221 */ /* 0x000fe40000010000 */
[-C--:B----4-:R-:W-:Y:S04]  /*11040*/  HMMA.16816.F32 R116, R40, R48.reuse, R116 ;  /* 0x000000302874723c */ /* 0x090fe80000001874 */
[----:B------:R-:W-:Y:S01]  /*11050*/  FADD.FTZ R172, R92, R172 ;  /* 0x000000ac5cac7221 */ /* 0x000fe20000010000 */
[----:B------:R-:W2:Y:S01]  /*11060*/  MUFU.EX2 R201, R201 ;  /* 0x000000c900c97308 */ /* 0x000ea20000000800 */
[----:B------:R-:W-:Y:S02]  /*11070*/  FADD.FTZ R198, R64, R198 ;  /* 0x000000c640c67221 */ /* 0x000fe40000010000 */
[C---:B------:R-:W-:Y:S04]  /*11080*/  HMMA.16816.F32 R120, R44.reuse, R48, R120 ;  /* 0x000000302c78723c */ /* 0x040fe80000001878 */
[----:B------:R-:W-:Y:S02]  /*11090*/  FADD.FTZ R172, R66, R172 ;  /* 0x000000ac42ac7221 */ /* 0x000fe40000010000 */
[----:B------:R-:W-:Y:S01]  /*110a0*/  FADD.FTZ R198, R65, R198 ;  /* 0x000000c641c67221 */ /* 0x000fe20000010000 */
[----:B------:R-:W-:Y:S01]  /*110b0*/  MUFU.EX2 R57, R57 ;  /* 0x0000003900397308 */ /* 0x000fe20000000800 */
[-C--:B------:R-:W-:Y:S04]  /*110c0*/  HMMA.16816.F32 R124, R44, R50.reuse, R124 ;  /* 0x000000322c7c723c */ /* 0x080fe8000000187c */
[----:B------:R-:W-:Y:S02]  /*110d0*/  FADD.FTZ R172, R67, R172 ;  /* 0x000000ac43ac7221 */ /* 0x000fe40000010000 */
[----:B------:R-:W-:Y:S01]  /*110e0*/  FADD.FTZ R198, R68, R198 ;  /* 0x000000c644c67221 */ /* 0x000fe20000010000 */
[----:B------:R-:W-:Y:S01]  /*110f0*/  MOV R44, R168 ;  /* 0x000000a8002c7202 */ /* 0x000fe20000000f00 */
[----:B------:R-:W-:Y:S01]  /*11100*/  HMMA.16816.F32 R36, R40, R50, R36 ;  /* 0x000000322824723c */ /* 0x000fe20000001824 */
[----:B------:R-:W4:Y:S03]  /*11110*/  MUFU.EX2 R200, R200 ;  /* 0x000000c800c87308 */ /* 0x000f260000000800 */
[----:B------:R-:W-:Y:S02]  /*11120*/  FADD.FTZ R172, R70, R172 ;  /* 0x000000ac46ac7221 */ /* 0x000fe40000010000 */
[----:B------:R-:W-:Y:S01]  /*11130*/  FADD.FTZ R198, R69, R198 ;  /* 0x000000c645c67221 */ /* 0x000fe20000010000 */
[----:B-----5:R-:W-:Y:S01]  /*11140*/  F2FP.PACK_AB R40, R89, R88 ;  /* 0x000000585928723e */ /* 0x020fe200000000ff */
[-C--:B------:R-:W-:Y:S01]  /*11150*/  HMMA.16816.F32 R160, R128, R148.reuse, R4 ;  /* 0x0000009480a0723c */ /* 0x080fe20000001804 */
[----:B------:R-:W5:Y:S04]  /*11160*/  LDSM.16.MT88.4 R4, [R219+0x2900] ;  /* 0x00290000db04783b */ /* 0x000f680000004200 */
[----:B-1----:R-:W-:Y:S01]  /*11170*/  F2FP.PACK_AB R41, R91, R90 ;  /* 0x0000005a5b29723e */ /* 0x002fe200000000ff */
[----:B------:R-:W-:Y:S01]  /*11180*/  FADD.FTZ R172, R71, R172 ;  /* 0x000000ac47ac7221 */ /* 0x000fe20000010000 */
[----:B--2---:R-:W-:Y:S01]  /*11190*/  F2FP.PACK_AB R42, R201, R56 ;  /* 0x00000038c92a723e */ /* 0x004fe200000000ff */
[----:B------:R-:W-:Y:S04]  /*111a0*/  FADD.FTZ R198, R80, R198 ;  /* 0x000000c650c67221 */ /* 0x000fe80000010000 */
[----:B------:R-:W-:Y:S02]  /*111b0*/  FADD.FTZ R172, R82, R172 ;  /* 0x000000ac52ac7221 */ /* 0x000fe40000010000 */
[----:B------:R-:W-:Y:S02]  /*111c0*/  FADD.FTZ R198, R81, R198 ;  /* 0x000000c651c67221 */ /* 0x000fe40000010000 */
[----:B------:R-:W-:Y:S01]  /*111d0*/  FADD.FTZ R172, R83, R172 ;  /* 0x000000ac53ac7221 */ /* 0x000fe20000010000 */
[----:B----4-:R-:W-:Y:S01]  /*111e0*/  F2FP.PACK_AB R43, R200, R57 ;  /* 0x00000039c82b723e */ /* 0x010fe200000000ff */
[----:B------:R-:W-:Y:S02]  /*111f0*/  FADD.FTZ R198, R84, R198 ;  /* 0x000000c654c67221 */ /* 0x000fe40000010000 */
[----:B------:R-:W-:Y:S02]  /*11200*/  FADD.FTZ R172, R86, R172 ;  /* 0x000000ac56ac7221 */ /* 0x000fe40000010000 */
[----:B------:R-:W-:Y:S02]  /*11210*/  FADD.FTZ R192, R90, R192 ;  /* 0x000000c05ac07221 */ /* 0x000fe40000010000 */
[C---:B------:R-:W-:Y:S01]  /*11220*/  HMMA.16816.F32 R156, R40.reuse, R148, R8 ;  /* 0x00000094289c723c */ /* 0x040fe20000001808 */
[----:B------:R-:W1:Y:S03]  /*11230*/  LDSM.16.MT88.4 R8, [R218+0x2900] ;  /* 0x00290000da08783b */ /* 0x000e660000004200 */
[----:B------:R-:W-:Y:S02]  /*11240*/  FADD.FTZ R198, R85, R198 ;  /* 0x000000c655c67221 */ /* 0x000fe40000010000 */
[----:B------:R-:W-:Y:S02]  /*11250*/  FADD.FTZ R172, R87, R172 ;  /* 0x000000ac57ac7221 */ /* 0x000fe40000010000 */
[-C--:B------:R-:W-:Y:S04]  /*11260*/  HMMA.16816.F32 R152, R40, R150.reuse, R12 ;  /* 0x000000962898723c */ /* 0x080fe8000000180c */
[----:B------:R-:W-:Y:S02]  /*11270*/  FADD.FTZ R178, R89, R178 ;  /* 0x000000b259b27221 */ /* 0x000fe40000010000 */
[----:B------:R-:W-:Y:S02]  /*11280*/  FADD.FTZ R192, R91, R192 ;  /* 0x000000c05bc07221 */ /* 0x000fe40000010000 */
[C---:B------:R-:W-:Y:S04]  /*11290*/  HMMA.16816.F32 R148, R128.reuse, R150, R16 ;  /* 0x000000968094723c */ /* 0x040fe80000001810 */
[----:B------:R-:W-:Y:S02]  /*112a0*/  FADD.FTZ R198, R96, R198 ;  /* 0x000000c660c67221 */ /* 0x000fe40000010000 */
[----:B------:R-:W-:Y:S02]  /*112b0*/  FADD.FTZ R172, R97, R172 ;  /* 0x000000ac61ac7221 */ /* 0x000fe40000010000 */
[-C--:B---3--:R-:W-:Y:S04]  /*112c0*/  HMMA.16816.F32 R144, R128, R52.reuse, R20 ;  /* 0x000000348090723c */ /* 0x088fe80000001814 */
[----:B------:R-:W-:Y:S02]  /*112d0*/  FADD.FTZ R178, R56, R178 ;  /* 0x000000b238b27221 */ /* 0x000fe40000010000 */
[----:B------:R-:W-:Y:S02]  /*112e0*/  FADD.FTZ R192, R57, R192 ;  /* 0x000000c039c07221 */ /* 0x000fe40000010000 */
[C---:B------:R-:W-:Y:S04]  /*112f0*/  HMMA.16816.F32 R140, R40.reuse, R52, R32 ;  /* 0x00000034288c723c */ /* 0x040fe80000001820 */
[----:B------:R-:W-:Y:S02]  /*11300*/  FADD.FTZ R242, R203, R198 ;  /* 0x000000c6cbf27221 */ /* 0x000fe40000010000 */
[----:B------:R-:W-:Y:S02]  /*11310*/  FADD.FTZ R241, R202, R172 ;  /* 0x000000accaf17221 */ /* 0x000fe40000010000 */
[-C--:B------:R-:W-:Y:S04]  /*11320*/  HMMA.16816.F32 R136, R40, R54.reuse, R24 ;  /* 0x000000362888723c */ /* 0x080fe80000001818 */
[----:B------:R-:W-:Y:S02]  /*11330*/  FADD.FTZ R240, R201, R178 ;  /* 0x000000b2c9f07221 */ /* 0x000fe40000010000 */
[----:B------:R-:W-:Y:S02]  /*11340*/  FADD.FTZ R239, R200, R192 ;  /* 0x000000c0c8ef7221 */ /* 0x000fe40000010000 */
[C---:B------:R-:W-:Y:S08]  /*11350*/  HMMA.16816.F32 R100, R128.reuse, R54, R100 ;  /* 0x000000368064723c */ /* 0x040ff00000001864 */
[-C--:B-----5:R-:W-:Y:S08]  /*11360*/  HMMA.16816.F32 R104, R128, R4.reuse, R104 ;  /* 0x000000048068723c */ /* 0x0a0ff00000001868 */
[C---:B------:R-:W-:Y:S08]  /*11370*/  HMMA.16816.F32 R108, R40.reuse, R4, R108 ;  /* 0x00000004286c723c */ /* 0x040ff0000000186c */
[-C--:B------:R-:W-:Y:S08]  /*11380*/  HMMA.16816.F32 R132, R40, R6.reuse, R28 ;  /* 0x000000062884723c */ /* 0x080ff0000000181c */
[C---:B------:R-:W-:Y:S08]  /*11390*/  HMMA.16816.F32 R112, R128.reuse, R6, R112 ;  /* 0x000000068070723c */ /* 0x040ff00000001870 */
[-C--:B-1----:R-:W-:Y:S08]  /*113a0*/  HMMA.16816.F32 R116, R128, R8.reuse, R116 ;  /* 0x000000088074723c */ /* 0x082ff00000001874 */
[C---:B------:R-:W-:Y:S08]  /*113b0*/  HMMA.16816.F32 R120, R40.reuse, R8, R120 ;  /* 0x000000082878723c */ /* 0x040ff00000001878 */
[-C--:B------:R-:W-:Y:S08]  /*113c0*/  HMMA.16816.F32 R124, R40, R10.reuse, R124 ;  /* 0x0000000a287c723c */ /* 0x080ff0000000187c */
[----:B------:R-:W-:Y:S01]  /*113d0*/  HMMA.16816.F32 R128, R128, R10, R36 ;  /* 0x0000000a8080723c */ /* 0x000fe20000001824 */
[----:B------:R-:W-:-:S07]  /*113e0*/  @P0 BRA `(.L_x_994) ;  /* 0xffffc7c000000947 */ /* 0x000fce000383ffff */
.L_x_991:
[----:B------:R-:W-:-:S13]  /*113f0*/  ISETP.GE.AND P0, PT, R243, UR5, PT ;  /* 0x00000005f3007c0c */ /* 0x000fda000bf06270 */
[----:B------:R-:W-:Y:S05]  /*11400*/  @!P0 BRA `(.L_x_995) ;  /* 0x00005ac000008947 */ /* 0x000fea0003800000 */
[----:B------:R-:W-:Y:S01]  /*11410*/  IMAD.MOV.U32 R166, RZ, RZ, R2 ;  /* 0x000000ffffa67224 */ /* 0x000fe200078e0002 */
[----:B------:R-:W-:Y:S01]  /*11420*/  MOV R164, R44 ;  /* 0x0000002c00a47202 */ /* 0x000fe20000000f00 */
[----:B------:R-:W-:Y:S01]  /*11430*/  IMAD.MOV.U32 R167, RZ, RZ, R3 ;  /* 0x000000ffffa77224 */ /* 0x000fe200078e0003 */
[----:B------:R-:W-:Y:S02]  /*11440*/  MOV R165, R0 ;  /* 0x0000000000a57202 */ /* 0x000fe40000000f00 */
.L_x_1013:
[----:B------:R-:W-:Y:S04]  /*11450*/  DEPBAR.LE SB0, 0x0 ;  /* 0x000080000000791a */ /* 0x000fe80000000000 */
[----:B------:R-:W-:Y:S01]  /*11460*/  BAR.SYNC.DEFER_BLOCKING 0x0 ;  /* 0x0000000000007b1d */ /* 0x000fe20000010000 */
[C---:B------:R-:W-:Y:S01]  /*11470*/  IMAD.WIDE.U32 R2, R231.reuse, c[0x0][0x208], RZ ;  /* 0x00008200e7027a25 */ /* 0x040fe200078e00ff */
[----:B------:R-:W-:Y:S05]  /*11480*/  SHF.R.S32.HI R0, RZ, 0x1f, R231 ;  /* 0x0000001fff007819 */ /* 0x000fea00000114e7 */
        /* <DEDUP_REMOVED lines=9> */
[----:B------:R-:W1:Y:S02]  /*11520*/  LDSM.16.M88.4 R16, [R227+0x3100] ;  /* 0x00310000e310783b */ /* 0x000e640000000200 */
[----:B------:R-:W-:Y:S02]  /*11530*/  IADD3.X R2, R3, UR9, R0, P0, !PT ;  /* 0x0000000903027c10 */ /* 0x000fe400087fe400 */
[C---:B------:R-:W-:Y:S02]  /*11540*/  LEA R0, P0, R188.reuse, c[0x0][0x1f8], 0x1 ;  /* 0x00007e00bc007a11 */ /* 0x040fe400078008ff */
[----:B------:R-:W2:Y:S02]  /*11550*/  LDSM.16.M88.4 R92, [R228+0x8100] ;  /* 0x00810000e45c783b */ /* 0x000ea40000000200 */
[----:B------:R-:W-:Y:S04]  /*11560*/  LEA.HI.X R188, R188, c[0x0][0x1fc], R2, 0x1, P0 ;  /* 0x00007f00bcbc7a11 */ /* 0x000fe800000f0c02 */
[----:B------:R-:W3:Y:S06]  /*11570*/  LDSM.16.M88.4 R32, [R227+0x3900] ;  /* 0x00390000e320783b */ /* 0x000eec0000000200 */
[----:B------:R-:W-:Y:S06]  /*11580*/  LDSM.16.M88.4 R48, [R227+0x4100] ;  /* 0x00410000e330783b */ /* 0x000fec0000000200 */
[----:B------:R-:W-:Y:S06]  /*11590*/  LDSM.16.M88.4 R64, [R227+0x4900] ;  /* 0x00490000e340783b */ /* 0x000fec0000000200 */
[----:B------:R-:W-:Y:S06]  /*115a0*/  LDSM.16.M88.4 R80, [R227+0x5100] ;  /* 0x00510000e350783b */ /* 0x000fec0000000200 */
[----:B------:R-:W-:Y:S01]  /*115b0*/  LDSM.16.M88.4 R168, [R227+0x5900] ;  /* 0x00590000e3a8783b */ /* 0x000fe20000000200 */
[-C--:B-1----:R-:W-:Y:S05]  /*115c0*/  HMMA.16816.F32 R4, R96, R16.reuse, RZ ;  /* 0x000000106004723c */ /* 0x082fea00000018ff */
[----:B------:R-:W-:Y:S03]  /*115d0*/  LDSM.16.M88.4 R172, [R224+0x6100] ;  /* 0x00610000e0ac783b */ /* 0x000fe60000000200 */
[C---:B--2---:R-:W-:Y:S03]  /*115e0*/  HMMA.16816.F32 R8, R92.reuse, R16, RZ ;  /* 0x000000105c08723c */ /* 0x044fe600000018ff */
[----:B------:R-:W-:Y:S06]  /*115f0*/  LDSM.16.M88.4 R176, [R226] ;  /* 0x00000000e2b0783b */ /* 0x000fec0000000200 */
[----:B------:R-:W-:Y:S01]  /*11600*/  LDSM.16.M88.4 R180, [R224+0x8100] ;  /* 0x00810000e0b4783b */ /* 0x000fe20000000200 */
[-C--:B------:R-:W-:Y:S05]  /*11610*/  HMMA.16816.F32 R12, R92, R18.reuse, RZ ;  /* 0x000000125c0c723c */ /* 0x080fea00000018ff */
[----:B------:R-:W-:Y:S03]  /*11620*/  LDSM.16.M88.4 R184, [R217] ;  /* 0x00000000d9b8783b */ /* 0x000fe60000000200 */
[C---:B------:R-:W-:Y:S03]  /*11630*/  HMMA.16816.F32 R16, R96.reuse, R18, RZ ;  /* 0x000000126010723c */ /* 0x040fe600000018ff */
[----:B------:R-:W1:Y:S05]  /*11640*/  SHFL.IDX PT, R190, R0, RZ, 0x181f ;  /* 0x00181fff00be7589 */ /* 0x000e6a00000e0000 */
[-C--:B---3--:R-:W-:Y:S01]  /*11650*/  HMMA.16816.F32 R20, R96, R32.reuse, RZ ;  /* 0x000000206014723c */ /* 0x088fe200000018ff */
[----:B------:R-:W2:Y:S06]  /*11660*/  SHFL.IDX PT, R189, R0, 0x1, 0x181f ;  /* 0x00381f0000bd7f89 */ /* 0x000eac00000e0000 */
[----:B------:R-:W3:Y:S01]  /*11670*/  SHFL.IDX PT, R191, R188, RZ, 0x181f ;  /* 0x00181fffbcbf7589 */ /* 0x000ee200000e0000 */
[C---:B------:R-:W-:Y:S05]  /*11680*/  HMMA.16816.F32 R24, R92.reuse, R32, RZ ;  /* 0x000000205c18723c */ /* 0x040fea00000018ff */
[----:B------:R-:W4:Y:S03]  /*11690*/  SHFL.IDX PT, R195, R188, 0x1, 0x181f ;  /* 0x00381f00bcc37f89 */ /* 0x000f2600000e0000 */
[-C--:B------:R-:W-:Y:S03]  /*116a0*/  HMMA.16816.F32 R28, R92, R34.reuse, RZ ;  /* 0x000000225c1c723c */ /* 0x080fe600000018ff */
[----:B------:R-:W-:Y:S01]  /*116b0*/  SHFL.IDX PT, R194, R188, 0x2, 0x181f ;  /* 0x00581f00bcc27f89 */ /* 0x000fe200000e0000 */
[-C--:B-1----:R-:W-:Y:S04]  /*116c0*/  IADD3 R198, P1, R190, R235.reuse, RZ ;  /* 0x000000ebbec67210 */ /* 0x082fe80007f3e0ff */
[C---:B------:R-:W-:Y:S01]  /*116d0*/  HMMA.16816.F32 R32, R96.reuse, R34, RZ ;  /* 0x000000226020723c */ /* 0x040fe200000018ff */
[----:B------:R-:W-:Y:S03]  /*116e0*/  SHFL.IDX PT, R3, R188, 0x3, 0x181f ;  /* 0x00781f00bc037f89 */ /* 0x000fe600000e0000 */
[-C--:B--2---:R-:W-:Y:S01]  /*116f0*/  IADD3 R200, P0, R189, R235.reuse, RZ ;  /* 0x000000ebbdc87210 */ /* 0x084fe20007f1e0ff */
[--C-:B---3--:R-:W-:Y:S03]  /*11700*/  IMAD.X R199, R191, 0x1, R234.reuse, P1 ;  /* 0x00000001bfc77824 */ /* 0x108fe600008e06ea */
[-C--:B------:R-:W-:Y:S01]  /*11710*/  HMMA.16816.F32 R36, R96, R48.reuse, RZ ;  /* 0x000000306024723c */ /* 0x080fe200000018ff */
[----:B------:R-:W-:Y:S03]  /*11720*/  SHFL.IDX PT, R196, R188, 0x4, 0x181f ;  /* 0x00981f00bcc47f89 */ /* 0x000fe600000e0000 */
[--C-:B----4-:R-:W-:Y:S03]  /*11730*/  IMAD.X R201, R195, 0x1, R234.reuse, P0 ;  /* 0x00000001c3c97824 */ /* 0x110fe600000e06ea */
[----:B------:R-:W-:Y:S01]  /*11740*/  SHFL.IDX PT, R197, R188, 0x5, 0x181f ;  /* 0x00b81f00bcc57f89 */ /* 0x000fe200000e0000 */
[C---:B------:R-:W-:Y:S05]  /*11750*/  HMMA.16816.F32 R40, R92.reuse, R48, RZ ;  /* 0x000000305c28723c */ /* 0x040fea00000018ff */
[----:B------:R-:W-:Y:S03]  /*11760*/  LDSM.16.M88.4 R188, [R213] ;  /* 0x00000000d5bc783b */ /* 0x000fe60000000200 */
[-C--:B------:R-:W-:Y:S03]  /*11770*/  HMMA.16816.F32 R44, R92, R50.reuse, RZ ;  /* 0x000000325c2c723c */ /* 0x080fe600000018ff */
[----:B------:R-:W-:Y:S05]  /*11780*/  SHFL.IDX PT, R192, R0, 0x2, 0x181f ;  /* 0x00581f0000c07f89 */ /* 0x000fea00000e0000 */
[C---:B------:R-:W-:Y:S01]  /*11790*/  HMMA.16816.F32 R48, R96.reuse, R50, RZ ;  /* 0x000000326030723c */ /* 0x040fe200000018ff */
[----:B------:R-:W-:Y:S06]  /*117a0*/  SHFL.IDX PT, R193, R0, 0x3, 0x181f ;  /* 0x00781f0000c17f89 */ /* 0x000fec00000e0000 */
[----:B------:R-:W1:Y:S01]  /*117b0*/  SHFL.IDX PT, R2, R0, 0x4, 0x181f ;  /* 0x00981f0000027f89 */ /* 0x000e6200000e0000 */
[-C--:B------:R-:W-:Y:S05]  /*117c0*/  HMMA.16816.F32 R52, R96, R64.reuse, RZ ;  /* 0x000000406034723c */ /* 0x080fea00000018ff */
[----:B------:R-:W-:Y:S03]  /*117d0*/  SHFL.IDX PT, R0, R0, 0x5, 0x181f ;  /* 0x00b81f0000007f89 */ /* 0x000fe600000e0000 */
[C---:B------:R-:W-:Y:S08]  /*117e0*/  HMMA.16816.F32 R56, R92.reuse, R64, RZ ;  /* 0x000000405c38723c */ /* 0x040ff000000018ff */
[-C--:B------:R-:W-:Y:S01]  /*117f0*/  HMMA.16816.F32 R60, R92, R66.reuse, RZ ;  /* 0x000000425c3c723c */ /* 0x080fe200000018ff */
[-C--:B-1----:R-:W-:Y:S07]  /*11800*/  IADD3 R2, P1, R2, R235.reuse, RZ ;  /* 0x000000eb02027210 */ /* 0x082fee0007f3e0ff */
        /* <DEDUP_REMOVED lines=19> */
[----:B------:R-:W3:Y:S06]  /*11940*/  LDSM.16.M88.4 R184, [R214] ;  /* 0x00000000d6b8783b */ /* 0x000eec0000000200 */
[----:B------:R-:W-:Y:S01]  /*11950*/  @!PT LDS RZ, [RZ] ;  /* 0x00000000fffff984 */ /* 0x000fe20000000800 */
[----:B------:R-:W-:Y:S01]  /*11960*/  @!PT LDS RZ, [RZ] ;  /* 0x00000000fffff984 */ /* 0x000fe20000000800 */
[----:B------:R-:W-:Y:S01]  /*11970*/  @!PT LDS RZ, [RZ] ;  /* 0x00000000fffff984 */ /* 0x000fe20000000800 */
[----:B------:R4:W-:Y:S01]  /*11980*/  LDGSTS.E.BYPASS.LTC128B.128 [R238], [R198.64], !P3 ;  /* 0x00000000c6ee7fae */ /* 0x0009e2000d901d74 */
[-C--:B-1----:R-:W-:Y:S05]  /*11990*/  HMMA.16816.F32 R36, R172, R168.reuse, R36 ;  /* 0x000000a8ac24723c */ /* 0x082fea0000001824 */
[----:B------:R1:W-:Y:S03]  /*119a0*/  LDGSTS.E.BYPASS.LTC128B.128 [R238+0x800], [R200.64], !P3 ;  /* 0x00800000c8ee7fae */ /* 0x0003e6000d901d74 */
[C---:B------:R-:W-:Y:S08]  /*119b0*/  HMMA.16816.F32 R40, R180.reuse, R168, R40 ;  /* 0x000000a8b428723c */ /* 0x040ff00000001828 */
[-C--:B------:R-:W-:Y:S08]  /*119c0*/  HMMA.16816.F32 R44, R180, R170.reuse, R44 ;  /* 0x000000aab42c723c */ /* 0x080ff0000000182c */
[C---:B------:R-:W-:Y:S04]  /*119d0*/  HMMA.16816.F32 R48, R172.reuse, R170, R48 ;  /* 0x000000aaac30723c */ /* 0x040fe80000001830 */
[-C--:B----4-:R-:W-:Y:S02]  /*119e0*/  IADD3 R198, P0, R192, R235.reuse, RZ ;  /* 0x000000ebc0c67210 */ /* 0x090fe40007f1e0ff */
[-C--:B------:R-:W-:Y:S02]  /*119f0*/  IADD3 R192, P2, R193, R235.reuse, RZ ;  /* 0x000000ebc1c07210 */ /* 0x080fe40007f5e0ff */
[-C--:B--2---:R-:W-:Y:S04]  /*11a00*/  HMMA.16816.F32 R52, R172, R176.reuse, R52 ;  /* 0x000000b0ac34723c */ /* 0x084fe80000001834 */
[--C-:B------:R-:W-:Y:S01]  /*11a10*/  IMAD.X R199, R194, 0x1, R234.reuse, P0 ;  /* 0x00000001c2c77824 */ /* 0x100fe200000e06ea */
[----:B------:R-:W-:Y:S01]  /*11a20*/  IADD3 R168, P0, R0, R235, RZ ;  /* 0x000000eb00a87210 */ /* 0x000fe20007f1e0ff */
[--C-:B------:R-:W-:Y:S02]  /*11a30*/  IMAD.X R193, R3, 0x1, R234.reuse, P2 ;  /* 0x0000000103c17824 */ /* 0x100fe400010e06ea */
[C---:B------:R-:W-:Y:S01]  /*11a40*/  HMMA.16816.F32 R56, R180.reuse, R176, R56 ;  /* 0x000000b0b438723c */ /* 0x040fe20000001838 */
[----:B------:R2:W-:Y:S03]  /*11a50*/  LDGSTS.E.BYPASS.LTC128B.128 [R238+0x1000], [R198.64], !P3 ;  /* 0x01000000c6ee7fae */ /* 0x0005e6000d901d74 */
[--C-:B------:R-:W-:Y:S02]  /*11a60*/  IMAD.X R3, R196, 0x1, R234.reuse, P1 ;  /* 0x00000001c4037824 */ /* 0x100fe400008e06ea */
[----:B------:R-:W-:Y:S01]  /*11a70*/  IMAD.X R169, R197, 0x1, R234, P0 ;  /* 0x00000001c5a97824 */ /* 0x000fe200000e06ea */
[----:B------:R4:W-:Y:S01]  /*11a80*/  LDGSTS.E.BYPASS.LTC128B.128 [R238+0x1800], [R192.64], !P3 ;  /* 0x01800000c0ee7fae */ /* 0x0009e2000d901d74 */
[-C--:B------:R-:W-:Y:S03]  /*11a90*/  HMMA.16816.F32 R60, R180, R178.reuse, R60 ;  /* 0x000000b2b43c723c */ /* 0x080fe6000000183c */
[----:B------:R-:W-:Y:S02]  /*11aa0*/  ISETP.GT.AND P0, PT, R243, UR5, PT ;  /* 0x00000005f3007c0c */ /* 0x000fe4000bf04270 */
[----:B------:R2:W-:Y:S03]  /*11ab0*/  LDGSTS.E.BYPASS.LTC128B.128 [R238+0x2000], [R2.64], !P3 ;  /* 0x0200000002ee7fae */ /* 0x0005e6000d901d74 */
[C---:B------:R-:W-:Y:S03]  /*11ac0*/  HMMA.16816.F32 R64, R172.reuse, R178, R64 ;  /* 0x000000b2ac40723c */ /* 0x040fe60000001840 */
[----:B------:R5:W-:Y:S05]  /*11ad0*/  LDGSTS.E.BYPASS.LTC128B.128 [R238+0x2800], [R168.64], !P3 ;  /* 0x02800000a8ee7fae */ /* 0x000bea000d901d74 */
[-C--:B---3--:R-:W-:Y:S01]  /*11ae0*/  HMMA.16816.F32 R68, R172, R184.reuse, R68 ;  /* 0x000000b8ac44723c */ /* 0x088fe20000001844 */
[----:B-1----:R-:W-:Y:S06]  /*11af0*/  LDSM.16.M88.4 R200, [R222+0x3900] ;  /* 0x00390000dec8783b */ /* 0x002fec0000000200 */
[----:B------:R-:W0:Y:S01]  /*11b00*/  LDGDEPBAR ;  /* 0x00000000000079af */ /* 0x000e220000000000 */
[C---:B------:R-:W-:Y:S05]  /*11b10*/  HMMA.16816.F32 R72, R180.reuse, R184, R72 ;  /* 0x000000b8b448723c */ /* 0x040fea0000001848 */
[----:B----4-:R-:W-:Y:S03]  /*11b20*/  LDSM.16.M88.4 R192, [R223+0x6100] ;  /* 0x00610000dfc0783b */ /* 0x010fe60000000200 */
[-C--:B------:R-:W-:Y:S03]  /*11b30*/  HMMA.16816.F32 R76, R180, R186.reuse, R76 ;  /* 0x000000bab44c723c */ /* 0x080fe6000000184c */
[----:B--2---:R-:W-:Y:S05]  /*11b40*/  LDSM.16.M88.4 R196, [R223+0x8100] ;  /* 0x00810000dfc4783b */ /* 0x004fea0000000200 */
[C---:B------:R-:W-:Y:S01]  /*11b50*/  HMMA.16816.F32 R80, R172.reuse, R186, R80 ;  /* 0x000000baac50723c */ /* 0x040fe20000001850 */
[----:B-----5:R-:W1:Y:S06]  /*11b60*/  LDSM.16.M88.4 R168, [R222+0x3100] ;  /* 0x00310000dea8783b */ /* 0x020e6c0000000200 */
[----:B------:R-:W2:Y:S01]  /*11b70*/  LDSM.16.M88.4 R204, [R222+0x4100] ;  /* 0x00410000decc783b */ /* 0x000ea20000000200 */
[-C--:B------:R-:W-:Y:S05]  /*11b80*/  HMMA.16816.F32 R84, R172, R188.reuse, R84 ;  /* 0x000000bcac54723c */ /* 0x080fea0000001854 */
[----:B------:R-:W3:Y:S03]  /*11b90*/  LDSM.16.M88.4 R208, [R222+0x4900] ;  /* 0x00490000ded0783b */ /* 0x000ee60000000200 */
[C---:B------:R-:W-:Y:S03]  /*11ba0*/  HMMA.16816.F32 R88, R180.reuse, R188, R88 ;  /* 0x000000bcb458723c */ /* 0x040fe60000001858 */
[----:B------:R-:W-:Y:S05]  /*11bb0*/  LDSM.16.M88.4 R176, [R221+0x6100] ;  /* 0x00610000ddb0783b */ /* 0x000fea0000000200 */
[-C--:B------:R-:W-:Y:S01]  /*11bc0*/  HMMA.16816.F32 R92, R180, R190.reuse, R92 ;  /* 0x000000beb45c723c */ /* 0x080fe2000000185c */
[----:B------:R-:W-:Y:S06]  /*11bd0*/  LDSM.16.M88.4 R180, [R212] ;  /* 0x00000000d4b4783b */ /* 0x000fec0000000200 */
[----:B------:R-:W-:Y:S01]  /*11be0*/  LDSM.16.M88.4 R184, [R221+0x8100] ;  /* 0x00810000ddb8783b */ /* 0x000fe20000000200 */
[----:B------:R-:W-:Y:S05]  /*11bf0*/  HMMA.16816.F32 R96, R172, R190, R96 ;  /* 0x000000beac60723c */ /* 0x000fea0000001860 */
[----:B------:R-:W4:Y:S03]  /*11c00*/  LDSM.16.M88.4 R172, [R222+0x5100] ;  /* 0x00510000deac783b */ /* 0x000f260000000200 */
[-C--:B-1----:R-:W-:Y:S03]  /*11c10*/  HMMA.16816.F32 R4, R192, R168.reuse, R4 ;  /* 0x000000a8c004723c */ /* 0x082fe60000001804 */
[----:B------:R-:W-:Y:S05]  /*11c20*/  LDSM.16.M88.4 R188, [R212+0x800] ;  /* 0x00080000d4bc783b */ /* 0x000fea0000000200 */
        /* <DEDUP_REMOVED lines=8> */
[----:B------:R-:W5:Y:S07]  /*11cb0*/  LDSM.16.M88.4 R200, [R212+0x1000] ;  /* 0x00100000d4c8783b */ /* 0x000f6e0000000200 */
[-C--:B--2---:R-:W-:Y:S08]  /*11cc0*/  HMMA.16816.F32 R36, R192, R204.reuse, R36 ;  /* 0x000000ccc024723c */ /* 0x084ff00000001824 */
[C---:B------:R-:W-:Y:S08]  /*11cd0*/  HMMA.16816.F32 R40, R196.reuse, R204, R40 ;  /* 0x000000ccc428723c */ /* 0x040ff00000001828 */
[-C--:B------:R-:W-:Y:S08]  /*11ce0*/  HMMA.16816.F32 R44, R196, R206.reuse, R44 ;  /* 0x000000cec42c723c */ /* 0x080ff0000000182c */
[C---:B------:R-:W-:Y:S01]  /*11cf0*/  HMMA.16816.F32 R48, R192.reuse, R206, R48 ;  /* 0x000000cec030723c */ /* 0x040fe20000001830 */
[----:B------:R-:W2:Y:S07]  /*11d00*/  LDSM.16.M88.4 R204, [R212+0x1800] ;  /* 0x00180000d4cc783b */ /* 0x000eae0000000200 */
[-C--:B---3--:R-:W-:Y:S08]  /*11d10*/  HMMA.16816.F32 R52, R192, R208.reuse, R52 ;  /* 0x000000d0c034723c */ /* 0x088ff00000001834 */
[C---:B------:R-:W-:Y:S08]  /*11d20*/  HMMA.16816.F32 R56, R196.reuse, R208, R56 ;  /* 0x000000d0c438723c */ /* 0x040ff00000001838 */
[-C--:B------:R-:W-:Y:S08]  /*11d30*/  HMMA.16816.F32 R60, R196, R210.reuse, R60 ;  /* 0x000000d2c43c723c */ /* 0x080ff0000000183c */
[C---:B------:R-:W-:Y:S01]  /*11d40*/  HMMA.16816.F32 R64, R192.reuse, R210, R64 ;  /* 0x000000d2c040723c */ /* 0x040fe20000001840 */
[----:B------:R-:W3:Y:S07]  /*11d50*/  LDSM.16.M88.4 R208, [R212+0x2000] ;  /* 0x00200000d4d0783b */ /* 0x000eee0000000200 */
[-C--:B----4-:R-:W-:Y:S08]  /*11d60*/  HMMA.16816.F32 R68, R192, R172.reuse, R68 ;  /* 0x000000acc044723c */ /* 0x090ff00000001844 */
[C---:B------:R-:W-:Y:S08]  /*11d70*/  HMMA.16816.F32 R72, R196.reuse, R172, R72 ;  /* 0x000000acc448723c */ /* 0x040ff00000001848 */
[-C--:B------:R-:W-:Y:S08]  /*11d80*/  HMMA.16816.F32 R76, R196, R174.reuse, R76 ;  /* 0x000000aec44c723c */ /* 0x080ff0000000184c */
[C---:B------:R-:W-:Y:S01]  /*11d90*/  HMMA.16816.F32 R80, R192.reuse, R174, R80 ;  /* 0x000000aec050723c */ /* 0x040fe20000001850 */
[----:B------:R-:W4:Y:S01]  /*11da0*/  LDSM.16.M88.4 R172, [R212+0x2800] ;  /* 0x00280000d4ac783b */ /* 0x000f220000000200 */
[----:B------:R-:W-:Y:S05]  /*11db0*/  DEPBAR.LE SB0, 0x0 ;  /* 0x000080000000791a */ /* 0x000fea0000000000 */
[----:B------:R-:W-:Y:S01]  /*11dc0*/  BAR.SYNC.DEFER_BLOCKING 0x0 ;  /* 0x0000000000007b1d */ /* 0x000fe20000010000 */
[-C--:B-1----:R-:W-:Y:S08]  /*11dd0*/  HMMA.16816.F32 R84, R192, R168.reuse, R84 ;  /* 0x000000a8c054723c */ /* 0x082ff00000001854 */
[C---:B------:R-:W-:Y:S08]  /*11de0*/  HMMA.16816.F32 R88, R196.reuse, R168, R88 ;  /* 0x000000a8c458723c */ /* 0x040ff00000001858 */
[-C--:B------:R-:W-:Y:S08]  /*11df0*/  HMMA.16816.F32 R92, R196, R170.reuse, R92 ;  /* 0x000000aac45c723c */ /* 0x080ff0000000185c */
[----:B------:R-:W-:Y:S08]  /*11e00*/  HMMA.16816.F32 R96, R192, R170, R96 ;  /* 0x000000aac060723c */ /* 0x000ff00000001860 */
        /* <DEDUP_REMOVED lines=8> */
[-C--:B-----5:R-:W-:Y:S08]  /*11e90*/  HMMA.16816.F32 R36, R176, R200.reuse, R36 ;  /* 0x000000c8b024723c */ /* 0x0a0ff00000001824 */
[C---:B------:R-:W-:Y:S08]  /*11ea0*/  HMMA.16816.F32 R40, R184.reuse, R200, R40 ;  /* 0x000000c8b828723c */ /* 0x040ff00000001828 */
[-C--:B------:R-:W-:Y:S08]  /*11eb0*/  HMMA.16816.F32 R44, R184, R202.reuse, R44 ;  /* 0x000000cab82c723c */ /* 0x080ff0000000182c */
[C---:B------:R-:W-:Y:S08]  /*11ec0*/  HMMA.16816.F32 R48, R176.reuse, R202, R48 ;  /* 0x000000cab030723c */ /* 0x040ff00000001830 */
        /* <DEDUP_REMOVED lines=71> */
.L_x_996:
[----:B-1----:R-:W-:Y:S01]  /*12340*/  IMAD.MOV.U32 R174, RZ, RZ, R236 ;  /* 0x000000ffffae7224 */ /* 0x002fe200078e00ec */
[----:B------:R-:W-:Y:S01]  /*12350*/  PLOP3.LUT P1, PT, PT, PT, UP2, 0x80, 0x0 ;  /* 0x000000000000781c */ /* 0x000fe20003f2f028 */
[----:B------:R-:W0:Y:S01]  /*12360*/  LDGDEPBAR ;  /* 0x00000000000079af */ /* 0x000e220000000000 */
[----:B------:R-:W-:Y:S01]  /*12370*/  PLOP3.LUT P0, PT, PT, PT, UP2, 0x80, 0x0 ;  /* 0x000000000000781c */ /* 0x000fe20003f0f028 */
[----:B------:R-:W-:Y:S02]  /*12380*/  IMAD R169, R243, -0x60, RZ ;  /* 0xffffffa0f3a97824 */ /* 0x000fe400078e02ff */
[----:B------:R-:W-:Y:S02]  /*12390*/  IMAD.U32 R170, RZ, RZ, UR10 ;  /* 0x0000000affaa7e24 */ /* 0x000fe4000f8e00ff */
[----:B------:R-:W-:Y:S06]  /*123a0*/  IMAD.IADD R3, R169, 0x1, -R237 ;  /* 0x00000001a9037824 */ /* 0x000fec00078e0aed */
[----:B------:R-:W-:Y:S05]  /*123b0*/  @P1 IMAD.HI.U32 R0, R236, c[0x0][0x2c8], RZ ;  /* 0x0000b200ec001a27 */ /* 0x000fea00078e00ff */
[----:B------:R-:W-:Y:S02]  /*123c0*/  @P0 SHF.R.U32.HI R174, RZ, c[0x0][0x2cc], R0 ;  /* 0x0000b300ffae0a19 */ /* 0x000fe40000011600 */
[----:B------:R-:W-:Y:S02]  /*123d0*/  PLOP3.LUT P0, PT, PT, PT, UP0, 0x40, 0x0 ;  /* 0x000000000000781c */ /* 0x000fe40003f0e808 */
[----:B------:R-:W-:Y:S01]  /*123e0*/  IADD3 R0, -R237, 0x1, R169 ;  /* 0x00000001ed007810 */ /* 0x000fe20007ffe1a9 */
[----:B------:R-:W1:Y:S03]  /*123f0*/  SHFL.IDX PT, R2, R174, RZ, 0x1c1f ;  /* 0x001c1fffae027589 */ /* 0x000e6600000e0000 */
        /* <DEDUP_REMOVED lines=21> */
.L_x_999:
[----:B------:R-:W-:Y:S04]  /*12550*/  MOV R0, c[0x0][0x32c] ;  /* 0x0000cb0000007a02 */ /* 0x000fe80000000f00 */
[----:B------:R-:W-:Y:S11]  /*12560*/  ISETP.NE.AND P0, PT, R0, 0x1, PT ;  /* 0x000000010000780c */ /* 0x000ff60003f05270 */
[----:B------:R-:W-:Y:S02]  /*12570*/  @!UPT UIADD3 URZ, URZ, URZ, URZ ;  /* 0x0000003f3f3ff290 */ /* 0x000fe4000fffe03f */
[----:B------:R-:W-:Y:S05]  /*12580*/  @P0 IMAD.HI.U32 R0, R2, c[0x0][0x330], RZ ;  /* 0x0000cc0002000a27 */ /* 0x000fea00078e00ff */
[----:B------:R-:W-:Y:S02]  /*12590*/  @P0 SHF.R.U32.HI R2, RZ, c[0x0][0x334], R0 ;  /* 0x0000cd00ff020a19 */ /* 0x000fe40000011600 */
.L_x_1000:
[----:B------:R-:W-:Y:S05]  /*125a0*/  BSYNC B0 ;  /* 0x0000000000007941 */ /* 0x000fea0003800000 */
.L_x_998:
[----:B------:R-:W-:Y:S05]  /*125b0*/  IMAD R2, R2, c[0x0][0x32c], R3 ;  /* 0x0000cb0002027a24 */ /* 0x000fea00078e0203 */
[----:B------:R-:W-:Y:S02]  /*125c0*/  IADD3 R0, R2, c[0x0][0x32c], RZ ;  /* 0x0000cb0002007a10 */ /* 0x000fe40007ffe0ff */
[----:B------:R-:W-:Y:S02]  /*125d0*/  IMNMX R171, R171, R2, !PT ;  /* 0x00000002abab7217 */ /* 0x000fe40007800200 */
[----:B------:R-:W-:Y:S02]  /*125e0*/  IMNMX R177, R177, R0, PT ;  /* 0x00000000b1b17217 */ /* 0x000fe40003800200 */
.L_x_997:
[----:B------:R-:W-:Y:S01]  /*125f0*/  PLOP3.LUT P0, PT, PT, PT, UP0, 0x40, 0x0 ;  /* 0x000000000000781c */ /* 0x000fe20003f0e808 */
[----:B------:R-:W1:Y:S02]  /*12600*/  SHFL.IDX PT, R2, R174, 0x1, 0x1c1f ;  /* 0x003c1f00ae027f89 */ /* 0x000e6400000e0000 */
[----:B-1----:R-:W-:Y:S01]  /*12610*/  IADD3 R179, R170, R2, RZ ;  /* 0x00000002aab37210 */ /* 0x002fe20007ffe0ff */
[----:B------:R-:W-:Y:S09]  /*12620*/  IMAD.IADD R181, R173, 0x1, R2 ;  /* 0x00000001adb57824 */ /* 0x000ff200078e0202 */
        /* <DEDUP_REMOVED lines=16> */
.L_x_1003:
[----:B------:R-:W-:Y:S04]  /*12730*/  MOV R0, c[0x0][0x32c] ;  /* 0x0000cb0000007a02 */ /* 0x000fe80000000f00 */
[----:B------:R-:W-:Y:S11]  /*12740*/  ISETP.NE.AND P0, PT, R0, 0x1, PT ;  /* 0x000000010000780c */ /* 0x000ff60003f05270 */
[----:B------:R-:W-:Y:S02]  /*12750*/  @!UPT UIADD3 URZ, URZ, URZ, URZ ;  /* 0x0000003f3f3ff290 */ /* 0x000fe4000fffe03f */
[----:B------:R-:W-:Y:S05]  /*12760*/  @P0 IMAD.HI.U32 R0, R2, c[0x0][0x330], RZ ;  /* 0x0000cc0002000a27 */ /* 0x000fea00078e00ff */
[----:B------:R-:W-:Y:S02]  /*12770*/  @P0 SHF.R.U32.HI R2, RZ, c[0x0][0x334], R0 ;  /* 0x0000cd00ff020a19 */ /* 0x000fe40000011600 */
.L_x_1004:
[----:B------:R-:W-:Y:S05]  /*12780*/  BSYNC B0 ;  /* 0x0000000000007941 */ /* 0x000fea0003800000 */
.L_x_1002:
[----:B------:R-:W-:Y:S05]  /*12790*/  IMAD R2, R2, c[0x0][0x32c], R3 ;  /* 0x0000cb0002027a24 */ /* 0x000fea00078e0203 */
[----:B------:R-:W-:Y:S02]  /*127a0*/  IADD3 R0, R2, c[0x0][0x32c], RZ ;  /* 0x0000cb0002007a10 */ /* 0x000fe40007ffe0ff */
[----:B------:R-:W-:Y:S02]  /*127b0*/  IMNMX R179, R179, R2, !PT ;  /* 0x00000002b3b37217 */ /* 0x000fe40007800200 */
[----:B------:R-:W-:Y:S02]  /*127c0*/  IMNMX R181, R181, R0, PT ;  /* 0x00000000b5b57217 */ /* 0x000fe40003800200 */
.L_x_1001:
[C---:B------:R-:W-:Y:S02]  /*127d0*/  ISETP.GE.AND P0, PT, R169.reuse, 0x2, PT ;  /* 0x00000002a900780c */ /* 0x040fe40003f06270 */
[----:B------:R-:W-:Y:S02]  /*127e0*/  ISETP.GE.AND P2, PT, R169, 0xa, PT ;  /* 0x0000000aa900780c */ /* 0x000fe40003f46270 */
[----:B------:R-:W-:Y:S02]  /*127f0*/  P2R R182, PR, RZ, 0x1 ;  /* 0x00000001ffb67803 */ /* 0x000fe40000000000 */
[----:B------:R-:W-:Y:S02]  /*12800*/  ISETP.GT.AND P0, PT, R171, 0x1, !P0 ;  /* 0x00000001ab00780c */ /* 0x000fe40004704270 */
[----:B------:R-:W-:Y:S02]  /*12810*/  ISETP.GE.AND P1, PT, R169, 0x9, PT ;  /* 0x00000009a900780c */ /* 0x000fe40003f26270 */
[----:B------:R-:W-:Y:S02]  /*12820*/  ISETP.LT.OR P0, PT, R177, 0x2, P0 ;  /* 0x00000002b100780c */ /* 0x000fe40000701670 */
[----:B------:R-:W-:Y:S02]  /*12830*/  P2R R180, PR, RZ, 0x2 ;  /* 0x00000002ffb47803 */ /* 0x000fe40000000000 */
[----:B------:R-:W-:Y:S02]  /*12840*/  FSEL R2, R5, -INF , !P0 ;  /* 0xff80000005027808 */ /* 0x000fe40004000000 */
[C---:B------:R-:W-:Y:S02]  /*12850*/  ISETP.GT.AND P0, PT, R171.reuse, 0x9, !P2 ;  /* 0x00000009ab00780c */ /* 0x040fe40005704270 */
[----:B------:R-:W-:Y:S02]  /*12860*/  ISETP.GT.AND P1, PT, R171, 0x8, !P1 ;  /* 0x00000008ab00780c */ /* 0x000fe40004f24270 */
[----:B------:R-:W-:Y:S02]  /*12870*/  P2R R184, PR, RZ, 0x4 ;  /* 0x00000004ffb87803 */ /* 0x000fe40000000000 */
[----:B------:R-:W-:Y:S02]  /*12880*/  ISETP.LT.OR P0, PT, R177, 0xa, P0 ;  /* 0x0000000ab100780c */ /* 0x000fe40000701670 */
[----:B------:R-:W-:Y:S02]  /*12890*/  ISETP.GE.AND P2, PT, R169, 0x11, PT ;  /* 0x00000011a900780c */ /* 0x000fe40003f46270 */
[----:B------:R-:W-:Y:S02]  /*128a0*/  ISETP.LT.OR P1, PT, R177, 0x9, P1 ;  /* 0x00000009b100780c */ /* 0x000fe40000f21670 */
[----:B------:R-:W-:Y:S02]  /*128b0*/  FSEL R0, R17, -INF , !P0 ;  /* 0xff80000011007808 */ /* 0x000fe40004000000 */
[----:B------:R-:W-:Y:S01]  /*128c0*/  ISETP.GT.AND P0, PT, R171, 0x10, !P2 ;  /* 0x00000010ab00780c */ /* 0x000fe20005704270 */
[----:B------:R-:W1:Y:S01]  /*128d0*/  SHFL.IDX PT, R17, R174, 0x2, 0x1c1f ;  /* 0x005c1f00ae117f89 */ /* 0x000e6200000e0000 */
[----:B------:R-:W-:Y:S02]  /*128e0*/  FSEL R5, R16, -INF , !P1 ;  /* 0xff80000010057808 */ /* 0x000fe40004800000 */
        /* <DEDUP_REMOVED lines=9> */
[----:B------:R-:W-:Y:S01]  /*12980*/  P2R R247, PR, RZ, 0x2 ;  /* 0x00000002fff77803 */ /* 0x000fe20000000000 */
[----:B------:R2:W-:Y:S01]  /*12990*/  STL [R1+0x4], R16 ;  /* 0x0000041001007387 */ /* 0x0005e20000100800 */
[----:B------:R-:W-:Y:S02]  /*129a0*/  ISETP.LT.OR P0, PT, R177, 0x19, P0 ;  /* 0x00000019b100780c */ /* 0x000fe40000701670 */
[C---:B------:R-:W-:Y:S02]  /*129b0*/  ISETP.GE.AND P1, PT, R169.reuse, 0x1a, PT ;  /* 0x0000001aa900780c */ /* 0x040fe40003f26270 */
[C---:B------:R-:W-:Y:S02]  /*129c0*/  ISETP.GE.AND P6, PT, R169.reuse, 0x52, PT ;  /* 0x00000052a900780c */ /* 0x040fe40003fc6270 */
[----:B------:R-:W-:Y:S02]  /*129d0*/  P2R R246, PR, RZ, 0x2 ;  /* 0x00000002fff67803 */ /* 0x000fe40000000000 */
[C---:B------:R-:W-:Y:S02]  /*129e0*/  ISETP.GE.AND P5, PT, R169.reuse, 0x59, PT ;  /* 0x00000059a900780c */ /* 0x040fe40003fa6270 */
[----:B------:R-:W-:Y:S02]  /*129f0*/  P2R R192, PR, RZ, 0x4 ;  /* 0x00000004ffc07803 */ /* 0x000fe40000000000 */
[----:B------:R-:W-:Y:S02]  /*12a00*/  ISETP.GE.AND P2, PT, R169, 0x1, PT ;  /* 0x00000001a900780c */ /* 0x000fe40003f46270 */
[----:B--2---:R-:W-:Y:S02]  /*12a10*/  FSEL R16, R32, -INF , !P0 ;  /* 0xff80000020107808 */ /* 0x004fe40004000000 */
        /* <DEDUP_REMOVED lines=54> */
[----:B------:R-:W-:Y:S01]  /*12d80*/  FSEL R185, R69, -INF , !P0 ;  /* 0xff80000045b97808 */ /* 0x000fe20004000000 */
[--C-:B-1----:R-:W-:Y:S01]  /*12d90*/  IMAD.IADD R69, R170, 0x1, R17.reuse ;  /* 0x00000001aa457824 */ /* 0x102fe200078e0211 */
[----:B------:R-:W-:Y:S02]  /*12da0*/  ISETP.GT.AND P0, PT, R171, 0x48, !P1 ;  /* 0x00000048ab00780c */ /* 0x000fe40004f04270 */
[----:B------:R-:W-:Y:S02]  /*12db0*/  ISETP.GE.AND P1, PT, R169, 0x4a, PT ;  /* 0x0000004aa900780c */ /* 0x000fe40003f26270 */
[----:B------:R-:W-:Y:S02]  /*12dc0*/  ISETP.LT.OR P0, PT, R177, 0x49, P0 ;  /* 0x00000049b100780c */ /* 0x000fe40000701670 */
[----:B------:R-:W-:Y:S02]  /*12dd0*/  P2R R21, PR, RZ, 0x2 ;  /* 0x00000002ff157803 */ /* 0x000fe40000000000 */
[----:B------:R-:W-:Y:S01]  /*12de0*/  FSEL R176, R80, -INF , !P0 ;  /* 0xff80000050b07808 */ /* 0x000fe20004000000 */
[----:B------:R-:W-:Y:S01]  /*12df0*/  IMAD.IADD R80, R173, 0x1, R17 ;  /* 0x00000001ad507824 */ /* 0x000fe200078e0211 */
[----:B------:R-:W-:Y:S02]  /*12e00*/  ISETP.GT.AND P0, PT, R171, 0x49, !P1 ;  /* 0x00000049ab00780c */ /* 0x000fe40004f04270 */
[----:B------:R-:W-:Y:S02]  /*12e10*/  ISETP.GE.AND P1, PT, R169, 0x51, PT ;  /* 0x00000051a900780c */ /* 0x000fe40003f26270 */
[----:B------:R-:W-:Y:S02]  /*12e20*/  ISETP.LT.OR P0, PT, R177, 0x4a, P0 ;  /* 0x0000004ab100780c */ /* 0x000fe40000701670 */
        /* <DEDUP_REMOVED lines=14> */
[----:B------:R-:W-:Y:S04]  /*12f10*/  ISETP.GE.AND P0, PT, R169, 0x5a, PT ;  /* 0x0000005aa900780c */ /* 0x000fe80003f06270 */
[----:B------:R-:W-:Y:S04]  /*12f20*/  ISETP.GT.AND P2, PT, R171, 0x59, !P0 ;  /* 0x00000059ab00780c */ /* 0x000fe80004744270 */
[----:B------:R-:W-:Y:S04]  /*12f30*/  ISETP.LT.OR P2, PT, R177, 0x5a, P2 ;  /* 0x0000005ab100780c */ /* 0x000fe80001741670 */
        /* <DEDUP_REMOVED lines=19> */
.L_x_1007:
[----:B------:R-:W-:Y:S04]  /*13070*/  MOV R4, c[0x0][0x32c] ;  /* 0x0000cb0000047a02 */ /* 0x000fe80000000f00 */
[----:B------:R-:W-:Y:S11]  /*13080*/  ISETP.NE.AND P2, PT, R4, 0x1, PT ;  /* 0x000000010400780c */ /* 0x000ff60003f45270 */
[----:B------:R-:W-:Y:S02]  /*13090*/  @!UPT UIADD3 URZ, URZ, URZ, URZ ;  /* 0x0000003f3f3ff290 */ /* 0x000fe4000fffe03f */
[----:B------:R-:W-:Y:S05]  /*130a0*/  @P2 IMAD.HI.U32 R4, R17, c[0x0][0x330], RZ ;  /* 0x0000cc0011042a27 */ /* 0x000fea00078e00ff */
[----:B------:R-:W-:Y:S02]  /*130b0*/  @P2 SHF.R.U32.HI R17, RZ, c[0x0][0x334], R4 ;  /* 0x0000cd00ff112a19 */ /* 0x000fe40000011604 */
.L_x_1008:
[----:B------:R-:W-:Y:S05]  /*130c0*/  BSYNC B0 ;  /* 0x0000000000007941 */ /* 0x000fea0003800000 */
.L_x_1006:
[----:B------:R-:W-:Y:S05]  /*130d0*/  IMAD R17, R17, c[0x0][0x32c], R3 ;  /* 0x0000cb0011117a24 */ /* 0x000fea00078e0203 */
[----:B------:R-:W-:Y:S02]  /*130e0*/  IADD3 R4, R17, c[0x0][0x32c], RZ ;  /* 0x0000cb0011047a10 */ /* 0x000fe40007ffe0ff */
[----:B------:R-:W-:Y:S02]  /*130f0*/  IMNMX R69, R69, R17, !PT ;  /* 0x0000001145457217 */ /* 0x000fe40007800200 */
[----:B------:R-:W-:Y:S02]  /*13100*/  IMNMX R80, R80, R4, PT ;  /* 0x0000000450507217 */ /* 0x000fe40003800200 */
.L_x_1005:
[----:B------:R-:W-:Y:S02]  /*13110*/  ISETP.NE.AND P2, PT, R180, RZ, PT ;  /* 0x000000ffb400720c */ /* 0x000fe40003f45270 */
[----:B------:R-:W-:Y:S02]  /*13120*/  P2R R84, PR, RZ, 0x10 ;  /* 0x00000010ff547803 */ /* 0x000fe40000000000 */
[----:B------:R-:W-:Y:S02]  /*13130*/  ISETP.GT.AND P2, PT, R179, 0x8, !P2 ;  /* 0x00000008b300780c */ /* 0x000fe40005744270 */
[----:B------:R-:W-:Y:S02]  /*13140*/  ISETP.NE.AND P4, PT, R32, RZ, PT ;  /* 0x000000ff2000720c */ /* 0x000fe40003f85270 */
[----:B------:R-:W-:Y:S02]  /*13150*/  ISETP.LT.OR P2, PT, R181, 0x9, P2 ;  /* 0x00000009b500780c */ /* 0x000fe40001741670 */
[----:B------:R-:W-:Y:S02]  /*13160*/  P2R R81, PR, RZ, 0x8 ;  /* 0x00000008ff517803 */ /* 0x000fe40000000000 */
[----:B------:R-:W-:Y:S02]  /*13170*/  FSEL R4, R18, -INF , !P2 ;  /* 0xff80000012047808 */ /* 0x000fe40005000000 */
[----:B------:R-:W-:Y:S02]  /*13180*/  ISETP.NE.AND P2, PT, R184, RZ, PT ;  /* 0x000000ffb800720c */ /* 0x000fe40003f45270 */
[----:B------:R-:W-:Y:S02]  /*13190*/  ISETP.NE.AND P3, PT, R21, RZ, PT ;  /* 0x000000ff1500720c */ /* 0x000fe40003f65270 */
[----:B------:R-:W-:Y:S04]  /*131a0*/  ISETP.GT.AND P2, PT, R179, 0x9, !P2 ;  /* 0x00000009b300780c */ /* 0x000fe80005744270 */
[----:B------:R-:W-:Y:S04]  /*131b0*/  ISETP.LT.OR P2, PT, R181, 0xa, P2 ;  /* 0x0000000ab500780c */ /* 0x000fe80001741670 */
[----:B------:R-:W-:Y:S02]  /*131c0*/  FSEL R19, R19, -INF , !P2 ;  /* 0xff80000013137808 */ /* 0x000fe40005000000 */
[----:B------:R-:W-:Y:S04]  /*131d0*/  ISETP.NE.AND P2, PT, R192, RZ, PT ;  /* 0x000000ffc000720c */ /* 0x000fe80003f45270 */
[----:B------:R-:W-:Y:S04]  /*131e0*/  ISETP.GT.AND P2, PT, R179, 0x10, !P2 ;  /* 0x00000010b300780c */ /* 0x000fe80005744270 */
[----:B------:R-:W-:Y:S04]  /*131f0*/  ISETP.LT.OR P2, PT, R181, 0x11, P2 ;  /* 0x00000011b500780c */ /* 0x000fe80001741670 */
[----:B------:R-:W-:Y:S02]  /*13200*/  FSEL R18, R22, -INF , !P2 ;  /* 0xff80000016127808 */ /* 0x000fe40005000000 */
[----:B------:R-:W-:Y:S02]  /*13210*/  ISETP.NE.AND P2, PT, R249, RZ, PT ;  /* 0x000000fff900720c */ /* 0x000fe40003f45270 */
[----:B------:R-:W-:Y:S02]  /*13220*/  P2R R22, PR, RZ, 0x10 ;  /* 0x00000010ff167803 */ /* 0x000fe40000000000 */
        /* <DEDUP_REMOVED lines=53> */
[----:B------:R-:W-:Y:S02]  /*13580*/  ISETP.GT.AND P2, PT, R179, 0x48, !P4 ;  /* 0x00000048b300780c */ /* 0x000fe40006744270 */
[----:B------:R-:W-:Y:S02]  /*13590*/  ISETP.NE.AND P4, PT, R68, RZ, PT ;  /* 0x000000ff4400720c */ /* 0x000fe40003f85270 */
        /* <DEDUP_REMOVED lines=12> */
[----:B------:R-:W-:Y:S04]  /*13660*/  ISETP.GT.AND P2, PT, R179, 0x1, !P2 ;  /* 0x00000001b300780c */ /* 0x000fe80005744270 */
[----:B------:R-:W-:Y:S04]  /*13670*/  ISETP.LT.OR P2, PT, R181, 0x2, P2 ;  /* 0x00000002b500780c */ /* 0x000fe80001741670 */
[----:B------:R-:W-:Y:S02]  /*13680*/  FSEL R7, R7, -INF , !P2 ;  /* 0xff80000007077808 */ /* 0x000fe40005000000 */
[----:B------:R-:W-:Y:S04]  /*13690*/  ISETP.GT.AND P2, PT, R179, RZ, !P4 ;  /* 0x000000ffb300720c */ /* 0x000fe80006744270 */
        /* <DEDUP_REMOVED lines=8> */
[----:B------:R-:W-:Y:S02]  /*13720*/  ISETP.GT.AND P2, PT, R69, RZ, !P4 ;  /* 0x000000ff4500720c */ /* 0x000fe40006744270 */
[----:B------:R-:W-:Y:S01]  /*13730*/  ISETP.NE.AND P4, PT, R22, RZ, PT ;  /* 0x000000ff1600720c */ /* 0x000fe20003f85270 */
[----:B------:R-:W-:Y:S01]  /*13740*/  IMAD.IADD R22, R173, 0x1, R23 ;  /* 0x00000001ad167824 */ /* 0x000fe200078e0217 */
        /* <DEDUP_REMOVED lines=74> */
[----:B------:R-:W-:Y:S02]  /*13bf0*/  ISETP.GT.AND P2, PT, R69, 0x49, !P3 ;  /* 0x000000494500780c */ /* 0x000fe40005f44270 */
[----:B------:R-:W-:Y:S02]  /*13c00*/  ISETP.NE.AND P3, PT, R81, RZ, PT ;  /* 0x000000ff5100720c */ /* 0x000fe40003f65270 */
        /* <DEDUP_REMOVED lines=32> */
.L_x_1011:
[----:B------:R-:W-:Y:S04]  /*13e10*/  MOV R23, c[0x0][0x32c] ;  /* 0x0000cb0000177a02 */ /* 0x000fe80000000f00 */
[----:B------:R-:W-:Y:S11]  /*13e20*/  ISETP.NE.AND P2, PT, R23, 0x1, PT ;  /* 0x000000011700780c */ /* 0x000ff60003f45270 */
[----:B------:R-:W-:Y:S02]  /*13e30*/  @!UPT UIADD3 URZ, URZ, URZ, URZ ;  /* 0x0000003f3f3ff290 */ /* 0x000fe4000fffe03f */
[----:B------:R-:W-:Y:S05]  /*13e40*/  @P2 IMAD.HI.U32 R23, R24, c[0x0][0x330], RZ ;  /* 0x0000cc0018172a27 */ /* 0x000fea00078e00ff */
[----:B------:R-:W-:Y:S02]  /*13e50*/  @P2 SHF.R.U32.HI R24, RZ, c[0x0][0x334], R23 ;  /* 0x0000cd00ff182a19 */ /* 0x000fe40000011617 */
.L_x_1012:
[----:B------:R-:W-:Y:S05]  /*13e60*/  BSYNC B0 ;  /* 0x0000000000007941 */ /* 0x000fea0003800000 */
.L_x_1010:
[----:B------:R-:W-:Y:S05]  /*13e70*/  IMAD R3, R24, c[0x0][0x32c], R3 ;  /* 0x0000cb0018037a24 */ /* 0x000fea00078e0203 */
[----:B------:R-:W-:Y:S02]  /*13e80*/  IADD3 R23, R3, c[0x0][0x32c], RZ ;  /* 0x0000cb0003177a10 */ /* 0x000fe40007ffe0ff */
[----:B------:R-:W-:Y:S02]  /*13e90*/  IMNMX R170, R170, R3, !PT ;  /* 0x00000003aaaa7217 */ /* 0x000fe40007800200 */
[----:B------:R-:W-:Y:S02]  /*13ea0*/  IMNMX R22, R22, R23, PT ;  /* 0x0000001716167217 */ /* 0x000fe40003800200 */
.L_x_1009:
[----:B------:R-:W2:Y:S01]  /*13eb0*/  LDL.LU R3, [R1+0x4] ;  /* 0x0000040001037983 */ /* 0x000ea20000300800 */
[----:B------:R-:W-:Y:S02]  /*13ec0*/  ISETP.NE.AND P2, PT, R68, RZ, PT ;  /* 0x000000ff4400720c */ /* 0x000fe40003f45270 */
[----:B------:R-:W-:Y:S02]  /*13ed0*/  MOV R29, R35 ;  /* 0x00000023001d7202 */ /* 0x000fe40000000f00 */
[----:B------:R-:W-:Y:S02]  /*13ee0*/  ISETP.GT.AND P2, PT, R170, RZ, !P2 ;  /* 0x000000ffaa00720c */ /* 0x000fe40005744270 */
[----:B------:R-:W-:Y:S02]  /*13ef0*/  MOV R56, R54 ;  /* 0x0000003600387202 */ /* 0x000fe40000000f00 */
[----:B------:R-:W-:Y:S02]  /*13f00*/  ISETP.LT.OR P2, PT, R22, 0x1, P2 ;  /* 0x000000011600780c */ /* 0x000fe40001741670 */
[----:B------:R-:W-:Y:S02]  /*13f10*/  ISETP.GT.AND P1, PT, R170, 0x50, !P1 ;  /* 0x00000050aa00780c */ /* 0x000fe40004f24270 */
[----:B------:R-:W-:Y:S02]  /*13f20*/  FSEL R10, R10, -INF , !P2 ;  /* 0xff8000000a0a7808 */ /* 0x000fe40005000000 */
[----:B------:R-:W-:Y:S02]  /*13f30*/  ISETP.NE.AND P2, PT, R182, RZ, PT ;  /* 0x000000ffb600720c */ /* 0x000fe40003f45270 */
[----:B------:R-:W-:Y:S02]  /*13f40*/  ISETP.LT.OR P1, PT, R22, 0x51, P1 ;  /* 0x000000511600780c */ /* 0x000fe40000f21670 */
[C---:B------:R-:W-:Y:S02]  /*13f50*/  ISETP.GT.AND P2, PT, R170.reuse, 0x1, !P2 ;  /* 0x00000001aa00780c */ /* 0x040fe40005744270 */
[----:B------:R-:W-:Y:S02]  /*13f60*/  ISETP.GT.AND P6, PT, R170, 0x51, !P6 ;  /* 0x00000051aa00780c */ /* 0x000fe400077c4270 */
        /* <DEDUP_REMOVED lines=8> */
[----:B------:R-:W-:Y:S02]  /*13ff0*/  ISETP.GT.AND P0, PT, R170, 0x59, !P0 ;  /* 0x00000059aa00780c */ /* 0x000fe40004704270 */
[----:B------:R-:W-:Y:S02]  /*14000*/  FSEL R14, R14, -INF , !P2 ;  /* 0xff8000000e0e7808 */ /* 0x000fe40005000000 */
[----:B------:R-:W-:Y:S02]  /*14010*/  ISETP.NE.AND P2, PT, R184, RZ, PT ;  /* 0x000000ffb800720c */ /* 0x000fe40003f45270 */
[----:B------:R-:W-:Y:S02]  /*14020*/  ISETP.LT.OR P0, PT, R22, 0x5a, P0 ;  /* 0x0000005a1600780c */ /* 0x000fe40000701670 */
[----:B------:R-:W-:Y:S02]  /*14030*/  ISETP.GT.AND P2, PT, R170, 0x9, !P2 ;  /* 0x00000009aa00780c */ /* 0x000fe40005744270 */
[----:B------:R-:W-:Y:S02]  /*14040*/  FSEL R90, R90, -INF , !P1 ;  /* 0xff8000005a5a7808 */ /* 0x000fe40004800000 */
[----:B------:R-:W-:Y:S02]  /*14050*/  ISETP.LT.OR P2, PT, R22, 0xa, P2 ;  /* 0x0000000a1600780c */ /* 0x000fe40001741670 */
[----:B------:R-:W-:Y:S02]  /*14060*/  FSEL R45, R95, -INF , !P0 ;  /* 0xff8000005f2d7808 */ /* 0x000fe40004000000 */
[----:B------:R-:W-:Y:S02]  /*14070*/  FSEL R15, R15, -INF , !P2 ;  /* 0xff8000000f0f7808 */ /* 0x000fe40005000000 */
[----:B------:R-:W-:Y:S02]  /*14080*/  ISETP.NE.AND P2, PT, R192, RZ, PT ;  /* 0x000000ffc000720c */ /* 0x000fe40003f45270 */
[----:B------:R-:W-:Y:S02]  /*14090*/  FSEL R91, R91, -INF , !P6 ;  /* 0xff8000005b5b7808 */ /* 0x000fe40007000000 */
[----:B------:R-:W-:Y:S02]  /*140a0*/  ISETP.GT.AND P2, PT, R170, 0x10, !P2 ;  /* 0x00000010aa00780c */ /* 0x000fe40005744270 */
[----:B------:R-:W-:Y:S02]  /*140b0*/  FSEL R94, R94, -INF , !P5 ;  /* 0xff8000005e5e7808 */ /* 0x000fe40006800000 */
        /* <DEDUP_REMOVED lines=18> */
[----:B------:R-:W-:Y:S04]  /*141e0*/  ISETP.GT.AND P2, PT, R170, 0x19, !P2 ;  /* 0x00000019aa00780c */ /* 0x000fe80005744270 */
[----:B------:R-:W-:Y:S04]  /*141f0*/  ISETP.LT.OR P2, PT, R22, 0x1a, P2 ;  /* 0x0000001a1600780c */ /* 0x000fe80001741670 */
        /* <DEDUP_REMOVED lines=27> */
[----:B------:R-:W-:Y:S02]  /*143b0*/  MOV R58, R28 ;  /* 0x0000001c003a7202 */ /* 0x000fe40000000f00 */
[----:B------:R-:W-:Y:S02]  /*143c0*/  ISETP.GT.AND P2, PT, R170, 0x31, !P2 ;  /* 0x00000031aa00780c */ /* 0x000fe40005744270 */
[----:B------:R-:W-:Y:S02]  /*143d0*/  MOV R28, R85 ;  /* 0x00000055001c7202 */ /* 0x000fe40000000f00 */
[----:B------:R-:W-:Y:S02]  /*143e0*/  ISETP.LT.OR P2, PT, R22, 0x32, P2 ;  /* 0x000000321600780c */ /* 0x000fe40001741670 */
[----:B------:R-:W-:Y:S02]  /*143f0*/  FMNMX.FTZ R26, R57, R26, !PT ;  /* 0x0000001a391a7209 */ /* 0x000fe40007810000 */
[----:B------:R-:W-:Y:S02]  /*14400*/  FSEL R249, R59, -INF , !P2 ;  /* 0xff8000003bf97808 */ /* 0x000fe40005000000 */
        /* <DEDUP_REMOVED lines=52> */
[----:B--2---:R-:W-:Y:S02]  /*14750*/  MOV R34, R3 ;  /* 0x0000000300227202 */ /* 0x004fe40000000f00 */
        /* <DEDUP_REMOVED lines=8> */
[----:B------:R-:W-:Y:S02]  /*147e0*/  ISETP.GT.AND P2, PT, R170, 0x49, !P2 ;  /* 0x00000049aa00780c */ /* 0x000fe40005744270 */
[----:B------:R-:W-:Y:S02]  /*147f0*/  FMNMX.FTZ R3, R20, R3, !PT ;  /* 0x0000000314037209 */ /* 0x000fe40007810000 */
[----:B------:R-:W-:Y:S02]  /*14800*/  ISETP.LT.OR P2, PT, R22, 0x4a, P2 ;  /* 0x0000004a1600780c */ /* 0x000fe40001741670 */
[----:B------:R-:W-:Y:S02]  /*14810*/  FMNMX.FTZ R3, R34, R3, !PT ;  /* 0x0000000322037209 */ /* 0x000fe40007810000 */
[----:B------:R-:W-:Y:S02]  /*14820*/  FSEL R180, R79, -INF , !P2 ;  /* 0xff8000004fb47808 */ /* 0x000fe40005000000 */
        /* <DEDUP_REMOVED lines=33> */
[----:B------:R-:W-:Y:S04]  /*14a40*/  FMNMX.FTZ R3, R96, R3, !PT ;  /* 0x0000000360037209 */ /* 0x000fe80007810000 */
[----:B------:R-:W-:Y:S05]  /*14a50*/  FMNMX.FTZ R3, R97, R3, !PT ;  /* 0x0000000361037209 */ /* 0x000fea0007810000 */
[----:B------:R-:W1:Y:S02]  /*14a60*/  SHFL.BFLY PT, R23, R3, 0x2, 0x1f ;  /* 0x0c401f0003177f89 */ /* 0x000e6400000e0000 */
[----:B-1----:R-:W-:Y:S06]  /*14a70*/  FMNMX.FTZ R23, R3, R23, !PT ;  /* 0x0000001703177209 */ /* 0x002fec0007810000 */
[----:B------:R-:W1:Y:S02]  /*14a80*/  SHFL.BFLY PT, R3, R23, 0x1, 0x1f ;  /* 0x0c201f0017037f89 */ /* 0x000e6400000e0000 */
[----:B-1----:R-:W-:Y:S06]  /*14a90*/  FMNMX.FTZ R3, R23, R3, !PT ;  /* 0x0000000317037209 */ /* 0x002fec0007810000 */
[----:B------:R-:W1:Y:S01]  /*14aa0*/  SHFL.BFLY PT, R23, R21, 0x2, 0x1f ;  /* 0x0c401f0015177f89 */ /* 0x000e6200000e0000 */
[C---:B------:R-:W-:Y:S01]  /*14ab0*/  FSETP.NEU.FTZ.AND P2, PT, R3.reuse, -INF , PT ;  /* 0xff8000000300780b */ /* 0x040fe20003f5d000 */
[C---:B------:R-:W-:Y:S03]  /*14ac0*/  FMUL.FTZ R174, R3.reuse, c[0x0][0x2d0] ;  /* 0x0000b40003ae7a20 */ /* 0x040fe60000410000 */
[----:B------:R-:W-:Y:S02]  /*14ad0*/  FSEL R43, R3, RZ, P2 ;  /* 0x000000ff032b7208 */ /* 0x000fe40001000000 */
[----:B------:R-:W-:Y:S03]  /*14ae0*/  FSEL R174, R174, RZ, P2 ;  /* 0x000000ffaeae7208 */ /* 0x000fe60001000000 */
[----:B------:R-:W-:Y:S02]  /*14af0*/  FADD.FTZ R43, -R43, R167 ;  /* 0x000000a72b2b7221 */ /* 0x000fe40000010100 */
[--C-:B------:R-:W-:Y:S02]  /*14b00*/  FFMA.FTZ R75, R20, c[0x0][0x2d0], -R174.reuse ;  /* 0x0000b400144b7a23 */ /* 0x100fe400000108ae */
[--C-:B------:R-:W-:Y:S02]  /*14b10*/  FFMA.FTZ R76, R53, c[0x0][0x2d0], -R174.reuse ;  /* 0x0000b400354c7a23 */ /* 0x100fe400000108ae */
[--C-:B------:R-:W-:Y:S02]  /*14b20*/  FFMA.FTZ R84, R34, c[0x0][0x2d0], -R174.reuse ;  /* 0x0000b40022547a23 */ /* 0x100fe400000108ae */
[----:B------:R-:W-:Y:S01]  /*14b30*/  MUFU.EX2 R75, R75 ;  /* 0x0000004b004b7308 */ /* 0x000fe20000000800 */
[----:B------:R-:W-:Y:S01]  /*14b40*/  LDSM.16.MT88.4 R32, [R220+0x100] ;  /* 0x00010000dc20783b */ /* 0x000fe20000004200 */
[--C-:B------:R-:W-:Y:S02]  /*14b50*/  FFMA.FTZ R47, R0, c[0x0][0x2d0], -R174.reuse ;  /* 0x0000b400002f7a23 */ /* 0x100fe400000108ae */
[--C-:B------:R-:W-:Y:S01]  /*14b60*/  FFMA.FTZ R86, R16, c[0x0][0x2d0], -R174.reuse ;  /* 0x0000b40010567a23 */ /* 0x100fe200000108ae */
[----:B-1----:R-:W-:Y:S01]  /*14b70*/  FMNMX.FTZ R21, R21, R23, !PT ;  /* 0x0000001715157209 */ /* 0x002fe20007810000 */
[--C-:B------:R-:W-:Y:S02]  /*14b80*/  FFMA.FTZ R189, R189, c[0x0][0x2d0], -R174.reuse ;  /* 0x0000b400bdbd7a23 */ /* 0x100fe400000108ae */
[--C-:B------:R-:W-:Y:S02]  /*14b90*/  FFMA.FTZ R87, R194, c[0x0][0x2d0], -R174.reuse ;  /* 0x0000b400c2577a23 */ /* 0x100fe400000108ae */
[----:B------:R-:W-:Y:S01]  /*14ba0*/  MUFU.EX2 R76, R76 ;  /* 0x0000004c004c7308 */ /* 0x000fe20000000800 */
[----:B------:R-:W1:Y:S01]  /*14bb0*/  SHFL.BFLY PT, R0, R21, 0x1, 0x1f ;  /* 0x0c201f0015007f89 */ /* 0x000e6200000e0000 */
[----:B------:R-:W-:Y:S02]  /*14bc0*/  FMUL.FTZ R43, R43, c[0x0][0x2d0] ;  /* 0x0000b4002b2b7a20 */ /* 0x000fe40000410000 */
[--C-:B------:R-:W-:Y:S01]  /*14bd0*/  FFMA.FTZ R46, R5, c[0x0][0x2d0], -R174.reuse ;  /* 0x0000b400052e7a23 */ /* 0x100fe200000108ae */
[----:B------:R-:W-:Y:S01]  /*14be0*/  FMNMX.FTZ R5, R249, R26, !PT ;  /* 0x0000001af9057209 */ /* 0x000fe20007810000 */
[--C-:B------:R-:W-:Y:S01]  /*14bf0*/  FFMA.FTZ R69, R2, c[0x0][0x2d0], -R174.reuse ;  /* 0x0000b40002457a23 */ /* 0x100fe200000108ae */
[----:B------:R-:W-:Y:S01]  /*14c00*/  FMNMX.FTZ R2, R24, R25, !PT ;  /* 0x0000001918027209 */ /* 0x000fe20007810000 */
[--C-:B------:R-:W-:Y:S01]  /*14c10*/  FFMA.FTZ R190, R190, c[0x0][0x2d0], -R174.reuse ;  /* 0x0000b400bebe7a23 */ /* 0x100fe200000108ae */
[----:B------:R-:W-:Y:S01]  /*14c20*/  FMNMX.FTZ R5, R247, R5, !PT ;  /* 0x00000005f7057209 */ /* 0x000fe20007810000 */
[----:B------:R-:W-:Y:S01]  /*14c30*/  MUFU.EX2 R46, R46 ;  /* 0x0000002e002e7308 */ /* 0x000fe20000000800 */
[C---:B------:R-:W-:Y:S01]  /*14c40*/  FSETP.NEU.FTZ.AND P1, PT, R2.reuse, -INF , PT ;  /* 0xff8000000200780b */ /* 0x040fe20003f3d000 */
[C---:B------:R-:W-:Y:S01]  /*14c50*/  FMUL.FTZ R173, R2.reuse, c[0x0][0x2d0] ;  /* 0x0000b40002ad7a20 */ /* 0x040fe20000410000 */
[----:B------:R-:W-:Y:S01]  /*14c60*/  FMNMX.FTZ R5, R211, R5, !PT ;  /* 0x00000005d3057209 */ /* 0x000fe20007810000 */
[--C-:B------:R-:W-:Y:S01]  /*14c70*/  FFMA.FTZ R195, R195, c[0x0][0x2d0], -R174.reuse ;  /* 0x0000b400c3c37a23 */ /* 0x100fe200000108ae */
[----:B------:R-:W-:Y:S01]  /*14c80*/  FSEL R42, R2, RZ, P1 ;  /* 0x000000ff022a7208 */ /* 0x000fe20000800000 */
[--C-:B------:R-:W-:Y:S01]  /*14c90*/  FFMA.FTZ R196, R196, c[0x0][0x2d0], -R174.reuse ;  /* 0x0000b400c4c47a23 */ /* 0x100fe200000108ae */
[----:B------:R-:W-:Y:S01]  /*14ca0*/  FSEL R173, R173, RZ, P1 ;  /* 0x000000ffadad7208 */ /* 0x000fe20000800000 */
[----:B------:R-:W-:Y:S01]  /*14cb0*/  FFMA.FTZ R205, R205, c[0x0][0x2d0], -R174 ;  /* 0x0000b400cdcd7a23 */ /* 0x000fe200000108ae */
[----:B------:R-:W-:Y:S01]  /*14cc0*/  FMNMX.FTZ R5, R188, R5, !PT ;  /* 0x00000005bc057209 */ /* 0x000fe20007810000 */
[----:B------:R-:W2:Y:S01]  /*14cd0*/  MUFU.EX2 R69, R69 ;  /* 0x0000004500457308 */ /* 0x000ea20000000800 */
[----:B------:R-:W-:Y:S02]  /*14ce0*/  FADD.FTZ R42, -R42, R166 ;  /* 0x000000a62a2a7221 */ /* 0x000fe40000010100 */
[----:B------:R-:W-:Y:S01]  /*14cf0*/  FMNMX.FTZ R5, R184, R5, !PT ;  /* 0x00000005b8057209 */ /* 0x000fe20007810000 */
[--C-:B------:R-:W-:Y:S01]  /*14d00*/  FFMA.FTZ R194, R64, c[0x0][0x2d0], -R173.reuse ;  /* 0x0000b40040c27a23 */ /* 0x100fe200000108ad */
[----:B-1----:R-:W-:Y:S01]  /*14d10*/  FMNMX.FTZ R0, R21, R0, !PT ;  /* 0x0000000015007209 */ /* 0x002fe20007810000 */
[--C-:B------:R-:W-:Y:S01]  /*14d20*/  FFMA.FTZ R72, R19, c[0x0][0x2d0], -R173.reuse ;  /* 0x0000b40013487a23 */ /* 0x100fe200000108ad */
[----:B------:R-:W-:Y:S01]  /*14d30*/  LDSM.16.MT88.4 R20, [R225+0x100] ;  /* 0x00010000e114783b */ /* 0x000fe20000004200 */
[--C-:B------:R-:W-:Y:S01]  /*14d40*/  FFMA.FTZ R83, R18, c[0x0][0x2d0], -R173.reuse ;  /* 0x0000b40012537a23 */ /* 0x100fe200000108ad */
[----:B------:R-:W-:Y:S01]  /*14d50*/  FSETP.NEU.FTZ.AND P0, PT, R0, -INF , PT ;  /* 0xff8000000000780b */ /* 0x000fe20003f1d000 */
[----:B------:R-:W1:Y:S01]  /*14d60*/  MUFU.EX2 R47, R47 ;  /* 0x0000002f002f7308 */ /* 0x000e620000000800 */
[----:B------:R-:W-:Y:S01]  /*14d70*/  FMNMX.FTZ R5, R182, R5, !PT ;  /* 0x00000005b6057209 */ /* 0x000fe20007810000 */
[--C-:B------:R-:W-:Y:S02]  /*14d80*/  FFMA.FTZ R85, R17, c[0x0][0x2d0], -R173.reuse ;  /* 0x0000b40011557a23 */ /* 0x100fe400000108ad */
[----:B------:R-:W-:Y:S01]  /*14d90*/  FMUL.FTZ R170, R0, c[0x0][0x2d0] ;  /* 0x0000b40000aa7a20 */ /* 0x000fe20000410000 */
[----:B------:R-:W-:Y:S01]  /*14da0*/  FMNMX.FTZ R5, R180, R5, !PT ;  /* 0x00000005b4057209 */ /* 0x000fe20007810000 */
[--C-:B------:R-:W-:Y:S02]  /*14db0*/  FFMA.FTZ R78, R6, c[0x0][0x2d0], -R173.reuse ;  /* 0x0000b400064e7a23 */ /* 0x100fe400000108ad */
[--C-:B------:R-:W-:Y:S01]  /*14dc0*/  FFMA.FTZ R73, R7, c[0x0][0x2d0], -R173.reuse ;  /* 0x0000b40007497a23 */ /* 0x100fe200000108ad */
[----:B------:R-:W-:Y:S01]  /*14dd0*/  FSEL R170, R170, RZ, P0 ;  /* 0x000000ffaaaa7208 */ /* 0x000fe20000000000 */
[----:B------:R-:W-:Y:S01]  /*14de0*/  MUFU.EX2 R72, R72 ;  /* 0x0000004800487308 */ /* 0x000fe20000000800 */
[----:B------:R-:W-:Y:S01]  /*14df0*/  FMNMX.FTZ R5, R90, R5, !PT ;  /* 0x000000055a057209 */ /* 0x000fe20007810000 */
[----:B------:R-:W-:Y:S02]  /*14e00*/  FMUL.FTZ R42, R42, c[0x0][0x2d0] ;  /* 0x0000b4002a2a7a20 */ /* 0x000fe40000410000 */
[--C-:B------:R-:W-:Y:S01]  /*14e10*/  FFMA.FTZ R166, R58, c[0x0][0x2d0], -R170.reuse ;  /* 0x0000b4003aa67a23 */ /* 0x100fe200000108aa */
[----:B------:R-:W-:Y:S01]  /*14e20*/  FMNMX.FTZ R5, R91, R5, !PT ;  /* 0x000000055b057209 */ /* 0x000fe20007810000 */
[--C-:B------:R-:W-:Y:S01]  /*14e30*/  FFMA.FTZ R167, R67, c[0x0][0x2d0], -R170.reuse ;  /* 0x0000b40043a77a23 */ /* 0x100fe200000108aa */
[----:B--2---:R-:W-:Y:S01]  /*14e40*/  F2FP.PACK_AB R48, R69, R76 ;  /* 0x0000004c4530723e */ /* 0x004fe200000000ff */
[--C-:B------:R-:W-:Y:S01]  /*14e50*/  FFMA.FTZ R77, R8, c[0x0][0x2d0], -R170.reuse ;  /* 0x0000b400084d7a23 */ /* 0x100fe200000108aa */
[----:B------:R-:W-:Y:S01]  /*14e60*/  FMNMX.FTZ R5, R94, R5, !PT ;  /* 0x000000055e057209 */ /* 0x000fe20007810000 */
[----:B------:R-:W-:Y:S01]  /*14e70*/  MUFU.EX2 R78, R78 ;  /* 0x0000004e004e7308 */ /* 0x000fe20000000800 */
[--C-:B------:R-:W-:Y:S02]  /*14e80*/  FFMA.FTZ R68, R4, c[0x0][0x2d0], -R173.reuse ;  /* 0x0000b40004447a23 */ /* 0x100fe400000108ad */
[----:B------:R-:W-:Y:S01]  /*14e90*/  FMNMX.FTZ R5, R45, R5, !PT ;  /* 0x000000052d057209 */ /* 0x000fe20007810000 */
[--C-:B------:R-:W-:Y:S01]  /*14ea0*/  FFMA.FTZ R71, R9, c[0x0][0x2d0], -R170.reuse ;  /* 0x0000b40009477a23 */ /* 0x100fe200000108aa */
[----:B-1----:R-:W-:Y:S01]  /*14eb0*/  F2FP.PACK_AB R50, R47, R46 ;  /* 0x0000002e2f32723e */ /* 0x002fe200000000ff */
[--C-:B------:R-:W-:Y:S02]  /*14ec0*/  FFMA.FTZ R187, R187, c[0x0][0x2d0], -R170.reuse ;  /* 0x0000b400bbbb7a23 */ /* 0x100fe400000108aa */
[----:B------:R-:W1:Y:S01]  /*14ed0*/  SHFL.BFLY PT, R4, R5, 0x2, 0x1f ;  /* 0x0c401f0005047f89 */ /* 0x000e6200000e0000 */
[--C-:B------:R-:W-:Y:S01]  /*14ee0*/  FFMA.FTZ R183, R183, c[0x0][0x2d0], -R170.reuse ;  /* 0x0000b400b7b77a23 */ /* 0x100fe200000108aa */
[----:B------:R-:W2:Y:S01]  /*14ef0*/  MUFU.EX2 R73, R73 ;  /* 0x0000004900497308 */ /* 0x000ea20000000800 */
[--C-:B------:R-:W-:Y:S02]  /*14f00*/  FFMA.FTZ R181, R181, c[0x0][0x2d0], -R170.reuse ;  /* 0x0000b400b5b57a23 */ /* 0x100fe400000108aa */
[--C-:B------:R-:W-:Y:S02]  /*14f10*/  FFMA.FTZ R179, R179, c[0x0][0x2d0], -R170.reuse ;  /* 0x0000b400b3b37a23 */ /* 0x100fe400000108aa */
[--C-:B------:R-:W-:Y:S02]  /*14f20*/  FFMA.FTZ R70, R12, c[0x0][0x2d0], -R170.reuse ;  /* 0x0000b4000c467a23 */ /* 0x100fe400000108aa */
[--C-:B------:R-:W-:Y:S02]  /*14f30*/  FFMA.FTZ R74, R13, c[0x0][0x2d0], -R170.reuse ;  /* 0x0000b4000d4a7a23 */ /* 0x100fe400000108aa */
[--C-:B------:R-:W-:Y:S01]  /*14f40*/  FFMA.FTZ R197, R197, c[0x0][0x2d0], -R173.reuse ;  /* 0x0000b400c5c57a23 */ /* 0x100fe200000108ad */
[----:B------:R-:W3:Y:S01]  /*14f50*/  MUFU.EX2 R68, R68 ;  /* 0x0000004400447308 */ /* 0x000ee20000000800 */
[--C-:B------:R-:W-:Y:S02]  /*14f60*/  FFMA.FTZ R198, R198, c[0x0][0x2d0], -R173.reuse ;  /* 0x0000b400c6c67a23 */ /* 0x100fe400000108ad */
[--C-:B------:R-:W-:Y:S02]  /*14f70*/  FFMA.FTZ R199, R199, c[0x0][0x2d0], -R170.reuse ;  /* 0x0000b400c7c77a23 */ /* 0x100fe400000108aa */
[--C-:B------:R-:W-:Y:S02]  /*14f80*/  FFMA.FTZ R201, R201, c[0x0][0x2d0], -R170.reuse ;  /* 0x0000b400c9c97a23 */ /* 0x100fe400000108aa */
[--C-:B------:R-:W-:Y:S02]  /*14f90*/  FFMA.FTZ R202, R202, c[0x0][0x2d0], -R170.reuse ;  /* 0x0000b400caca7a23 */ /* 0x100fe400000108aa */
[----:B------:R-:W-:Y:S01]  /*14fa0*/  FFMA.FTZ R203, R203, c[0x0][0x2d0], -R170 ;  /* 0x0000b400cbcb7a23 */ /* 0x000fe200000108aa */
[----:B------:R-:W4:Y:S01]  /*14fb0*/  MUFU.EX2 R43, R43 ;  /* 0x0000002b002b7308 */ /* 0x000f220000000800 */
[--C-:B------:R-:W-:Y:S01]  /*14fc0*/  FFMA.FTZ R250, R250, c[0x0][0x2d0], -R174.reuse ;  /* 0x0000b400fafa7a23 */ /* 0x100fe200000108ae */
[----:B-1----:R-:W-:Y:S01]  /*14fd0*/  FMNMX.FTZ R4, R5, R4, !PT ;  /* 0x0000000405047209 */ /* 0x002fe20007810000 */
[----:B------:R-:W-:Y:S01]  /*14fe0*/  FFMA.FTZ R251, R251, c[0x0][0x2d0], -R173 ;  /* 0x0000b400fbfb7a23 */ /* 0x000fe200000108ad */
[----:B--2---:R-:W-:Y:S01]  /*14ff0*/  F2FP.PACK_AB R49, R73, R78 ;  /* 0x0000004e4931723e */ /* 0x004fe200000000ff */
[--C-:B------:R-:W-:Y:S01]  /*15000*/  FFMA.FTZ R204, R204, c[0x0][0x2d0], -R174.reuse ;  /* 0x0000b400cccc7a23 */ /* 0x100fe200000108ae */
[----:B------:R-:W-:Y:S01]  /*15010*/  FSEL R5, R0, RZ, P0 ;  /* 0x000000ff00057208 */ /* 0x000fe20000000000 */
[----:B------:R-:W1:Y:S01]  /*15020*/  SHFL.BFLY PT, R44, R4, 0x1, 0x1f ;  /* 0x0c201f00042c7f89 */ /* 0x000e6200000e0000 */
[----:B------:R-:W-:Y:S02]  /*15030*/  FFMA.FTZ R200, R200, c[0x0][0x2d0], -R174 ;  /* 0x0000b400c8c87a23 */ /* 0x000fe400000108ae */
[----:B------:R-:W2:Y:S01]  /*15040*/  MUFU.EX2 R42, R42 ;  /* 0x0000002a002a7308 */ /* 0x000ea20000000800 */
[----:B------:R-:W-:Y:S02]  /*15050*/  FADD.FTZ R5, -R5, R165 ;  /* 0x000000a505057221 */ /* 0x000fe40000010100 */
[--C-:B------:R-:W-:Y:S01]  /*15060*/  FFMA.FTZ R165, R29, c[0x0][0x2d0], -R173.reuse ;  /* 0x0000b4001da57a23 */ /* 0x100fe200000108ad */
[----:B---3--:R-:W-:Y:S01]  /*15070*/  F2FP.PACK_AB R51, R72, R68 ;  /* 0x000000444833723e */ /* 0x008fe200000000ff */
[----:B------:R-:W-:Y:S02]  /*15080*/  FMUL.FTZ R5, R5, c[0x0][0x2d0] ;  /* 0x0000b40005057a20 */ /* 0x000fe40000410000 */
[--C-:B------:R-:W-:Y:S02]  /*15090*/  FFMA.FTZ R208, R208, c[0x0][0x2d0], -R173.reuse ;  /* 0x0000b400d0d07a23 */ /* 0x100fe400000108ad */
[--C-:B------:R-:W-:Y:S01]  /*150a0*/  FFMA.FTZ R206, R206, c[0x0][0x2d0], -R173.reuse ;  /* 0x0000b400cece7a23 */ /* 0x100fe200000108ad */
[----:B------:R3:W5:Y:S01]  /*150b0*/  MUFU.EX2 R41, R5 ;  /* 0x0000000500297308 */ /* 0x0007620000000800 */
[--C-:B------:R-:W-:Y:S02]  /*150c0*/  FFMA.FTZ R252, R252, c[0x0][0x2d0], -R170.reuse ;  /* 0x0000b400fcfc7a23 */ /* 0x100fe400000108aa */
[----:B------:R-:W-:Y:S02]  /*150d0*/  FFMA.FTZ R248, R248, c[0x0][0x2d0], -R170 ;  /* 0x0000b400f8f87a23 */ /* 0x000fe400000108aa */
[C---:B----4-:R-:W-:Y:S02]  /*150e0*/  FMUL.FTZ R16, R43.reuse, R148 ;  /* 0x000000942b107220 */ /* 0x050fe40000410000 */
[C---:B------:R-:W-:Y:S02]  /*150f0*/  FMUL.FTZ R17, R43.reuse, R149 ;  /* 0x000000952b117220 */ /* 0x040fe40000410000 */
[C---:B------:R-:W-:Y:S01]  /*15100*/  FMUL.FTZ R104, R43.reuse, R104 ;  /* 0x000000682b687220 */ /* 0x040fe20000410000 */
[----:B------:R-:W-:Y:S01]  /*15110*/  MUFU.EX2 R77, R77 ;  /* 0x0000004d004d7308 */ /* 0x000fe20000000800 */
[----:B-1----:R-:W-:Y:S01]  /*15120*/  FMNMX.FTZ R44, R4, R44, !PT ;  /* 0x0000002c042c7209 */ /* 0x002fe20007810000 */
[----:B------:R-:W-:Y:S02]  /*15130*/  FMUL.FTZ R105, R43, R105 ;  /* 0x000000692b697220 */ /* 0x000fe40000410000 */
[----:B--2---:R-:W-:Y:S01]  /*15140*/  FMUL.FTZ R18, R42, R150 ;  /* 0x000000962a127220 */ /* 0x004fe20000410000 */
[----:B------:R-:W-:Y:S01]  /*15150*/  FSETP.NEU.FTZ.AND P0, PT, R44, -INF , PT ;  /* 0xff8000002c00780b */ /* 0x000fe20003f1d000 */
[----:B------:R-:W-:Y:S02]  /*15160*/  FMUL.FTZ R19, R42, R151 ;  /* 0x000000972a137220 */ /* 0x000fe40000410000 */
[----:B------:R-:W-:Y:S01]  /*15170*/  LDSM.16.MT88.4 R148, [R225+0x2900] ;  /* 0x00290000e194783b */ /* 0x000fe20000004200 */
[C---:B------:R-:W-:Y:S01]  /*15180*/  FSEL R4, R44.reuse, RZ, P0 ;  /* 0x000000ff2c047208 */ /* 0x040fe20000000000 */
[----:B------:R-:W1:Y:S01]  /*15190*/  MUFU.EX2 R71, R71 ;  /* 0x0000004700477308 */ /* 0x000e620000000800 */
[----:B------:R-:W-:Y:S02]  /*151a0*/  FMUL.FTZ R95, R44, c[0x0][0x2d0] ;  /* 0x0000b4002c5f7a20 */ /* 0x000fe40000410000 */
[----:B------:R-:W-:Y:S02]  /*151b0*/  FMUL.FTZ R6, R42, R162 ;  /* 0x000000a22a067220 */ /* 0x000fe40000410000 */
[----:B------:R-:W-:Y:S01]  /*151c0*/  FADD.FTZ R4, -R4, R164 ;  /* 0x000000a404047221 */ /* 0x000fe20000010100 */
[----:B------:R-:W-:Y:S01]  /*151d0*/  FSEL R95, R95, RZ, P0 ;  /* 0x000000ff5f5f7208 */ /* 0x000fe20000000000 */
[----:B------:R-:W-:Y:S01]  /*151e0*/  FFMA.FTZ R164, R52, c[0x0][0x2d0], -R173 ;  /* 0x0000b40034a47a23 */ /* 0x000fe200000108ad */
[----:B------:R-:W-:Y:S01]  /*151f0*/  ISETP.GT.AND P0, PT, R243, UR5, PT ;  /* 0x00000005f3007c0c */ /* 0x000fe2000bf04270 */
[----:B------:R-:W-:Y:S01]  /*15200*/  FMUL.FTZ R4, R4, c[0x0][0x2d0] ;  /* 0x0000b40004047a20 */ /* 0x000fe20000410000 */
[----:B------:R-:W-:Y:S01]  /*15210*/  MUFU.EX2 R70, R70 ;  /* 0x0000004600467308 */ /* 0x000fe20000000800 */
[----:B------:R-:W2:Y:S01]  /*15220*/  LDSM.16.MT88.4 R52, [R219+0x100] ;  /* 0x00010000db34783b */ /* 0x000ea20000004200 */
[----:B---3--:R-:W-:Y:S01]  /*15230*/  FMUL.FTZ R5, R43, R161 ;  /* 0x000000a12b057220 */ /* 0x008fe20000410000 */
[----:B------:R-:W-:Y:S01]  /*15240*/  MOV R161, R56 ;  /* 0x0000003800a17202 */ /* 0x000fe20000000f00 */
[----:B------:R-:W-:Y:S01]  /*15250*/  FMUL.FTZ R7, R42, R163 ;  /* 0x000000a32a077220 */ /* 0x000fe20000410000 */
[----:B------:R-:W-:Y:S01]  /*15260*/  IADD3 R243, R243, -0x1, RZ ;  /* 0xfffffffff3f37810 */ /* 0x000fe20007ffe0ff */
[C---:B-----5:R-:W-:Y:S02]  /*15270*/  FMUL.FTZ R8, R41.reuse, R156 ;  /* 0x0000009c29087220 */ /* 0x060fe40000410000 */
[----:B------:R-:W-:Y:S02]  /*15280*/  FMUL.FTZ R9, R41, R157 ;  /* 0x0000009d29097220 */ /* 0x000fe40000410000 */
[----:B------:R3:W4:Y:S01]  /*15290*/  MUFU.EX2 R40, R4 ;  /* 0x0000000400287308 */ /* 0x0007220000000800 */
[--C-:B------:R-:W-:Y:S02]  /*152a0*/  FFMA.FTZ R82, R10, c[0x0][0x2d0], -R95.reuse ;  /* 0x0000b4000a527a23 */ /* 0x100fe4000001085f */
[--C-:B------:R-:W-:Y:S01]  /*152b0*/  FFMA.FTZ R81, R11, c[0x0][0x2d0], -R95.reuse ;  /* 0x0000b4000b517a23 */ /* 0x100fe2000001085f */
[----:B-1----:R-:W-:Y:S01]  /*152c0*/  F2FP.PACK_AB R36, R71, R77 ;  /* 0x0000004d4724723e */ /* 0x002fe200000000ff */
[--C-:B------:R-:W-:Y:S02]  /*152d0*/  FFMA.FTZ R80, R14, c[0x0][0x2d0], -R95.reuse ;  /* 0x0000b4000e507a23 */ /* 0x100fe4000001085f */
[----:B------:R-:W-:Y:S02]  /*152e0*/  FFMA.FTZ R79, R15, c[0x0][0x2d0], -R95 ;  /* 0x0000b4000f4f7a23 */ /* 0x000fe4000001085f */
[----:B------:R-:W-:Y:S01]  /*152f0*/  FMUL.FTZ R29, R41, R137 ;  /* 0x00000089291d7220 */ /* 0x000fe20000410000 */
[----:B------:R-:W1:Y:S01]  /*15300*/  MUFU.EX2 R74, R74 ;  /* 0x0000004a004a7308 */ /* 0x000e620000000800 */
[--C-:B------:R-:W-:Y:S02]  /*15310*/  FFMA.FTZ R137, R59, c[0x0][0x2d0], -R170.reuse ;  /* 0x0000b4003b897a23 */ /* 0x100fe400000108aa */
[C---:B------:R-:W-:Y:S02]  /*15320*/  FMUL.FTZ R106, R42.reuse, R106 ;  /* 0x0000006a2a6a7220 */ /* 0x040fe40000410000 */
[----:B------:R-:W-:Y:S02]  /*15330*/  FMUL.FTZ R107, R42, R107 ;  /* 0x0000006b2a6b7220 */ /* 0x000fe40000410000 */
[C---:B------:R-:W-:Y:S02]  /*15340*/  FMUL.FTZ R108, R41.reuse, R108 ;  /* 0x0000006c296c7220 */ /* 0x040fe40000410000 */
[----:B------:R-:W-:Y:S01]  /*15350*/  FMUL.FTZ R109, R41, R109 ;  /* 0x0000006d296d7220 */ /* 0x000fe20000410000 */
[----:B------:R-:W-:Y:S01]  /*15360*/  MUFU.EX2 R82, R82 ;  /* 0x0000005200527308 */ /* 0x000fe20000000800 */
[C---:B------:R-:W-:Y:S02]  /*15370*/  FMUL.FTZ R112, R43.reuse, R112 ;  /* 0x000000702b707220 */ /* 0x040fe40000410000 */
[C---:B------:R-:W-:Y:S02]  /*15380*/  FMUL.FTZ R113, R43.reuse, R113 ;  /* 0x000000712b717220 */ /* 0x040fe40000410000 */
[----:B---3--:R-:W-:Y:S02]  /*15390*/  FMUL.FTZ R4, R43, R160 ;  /* 0x000000a02b047220 */ /* 0x008fe40000410000 */
[----:B------:R-:W-:Y:S02]  /*153a0*/  IMAD.MOV.U32 R160, RZ, RZ, R57 ;  /* 0x000000ffffa07224 */ /* 0x000fe400078e0039 */
[----:B------:R-:W3:Y:S01]  /*153b0*/  LDSM.16.MT88.4 R56, [R218+0x100] ;  /* 0x00010000da38783b */ /* 0x000ee20000004200 */
[----:B------:R-:W5:Y:S01]  /*153c0*/  MUFU.EX2 R81, R81 ;  /* 0x0000005100517308 */ /* 0x000f620000000800 */
[----:B----4-:R-:W-:Y:S01]  /*153d0*/  FMUL.FTZ R10, R40, R158 ;  /* 0x0000009e280a7220 */ /* 0x010fe20000410000 */
[-C--:B------:R-:W-:Y:S05]  /*153e0*/  HMMA.16816.F32 R4, R48, R20.reuse, R4 ;  /* 0x000000143004723c */ /* 0x080fea0000001804 */
[----:B-1----:R-:W-:Y:S01]  /*153f0*/  F2FP.PACK_AB R38, R74, R70 ;  /* 0x000000464a26723e */ /* 0x002fe200000000ff */
[C---:B------:R-:W-:Y:S02]  /*15400*/  FMUL.FTZ R11, R40.reuse, R159 ;  /* 0x0000009f280b7220 */ /* 0x040fe40000410000 */
[----:B------:R-:W-:Y:S01]  /*15410*/  MUFU.EX2 R80, R80 ;  /* 0x0000005000507308 */ /* 0x000fe20000000800 */
[C---:B------:R-:W-:Y:S03]  /*15420*/  FMUL.FTZ R110, R40.reuse, R110 ;  /* 0x0000006e286e7220 */ /* 0x040fe60000410000 */
[----:B------:R-:W-:Y:S02]  /*15430*/  FMUL.FTZ R111, R40, R111 ;  /* 0x0000006f286f7220 */ /* 0x000fe40000410000 */
[C---:B------:R-:W-:Y:S02]  /*15440*/  FMUL.FTZ R114, R42.reuse, R114 ;  /* 0x000000722a727220 */ /* 0x040fe40000410000 */
[----:B------:R-:W-:Y:S02]  /*15450*/  FMUL.FTZ R115, R42, R115 ;  /* 0x000000732a737220 */ /* 0x000fe40000410000 */
[----:B------:R-:W1:Y:S01]  /*15460*/  MUFU.EX2 R79, R79 ;  /* 0x0000004f004f7308 */ /* 0x000e620000000800 */
[C---:B------:R-:W-:Y:S02]  /*15470*/  FMUL.FTZ R12, R41.reuse, R152 ;  /* 0x00000098290c7220 */ /* 0x040fe40000410000 */
[----:B------:R-:W-:Y:S01]  /*15480*/  FMUL.FTZ R13, R41, R153 ;  /* 0x00000099290d7220 */ /* 0x000fe20000410000 */
[----:B-----5:R-:W-:Y:S01]  /*15490*/  F2FP.PACK_AB R37, R81, R82 ;  /* 0x000000525125723e */ /* 0x020fe200000000ff */
[C---:B------:R-:W-:Y:S02]  /*154a0*/  FMUL.FTZ R14, R40.reuse, R154 ;  /* 0x0000009a280e7220 */ /* 0x040fe40000410000 */
[C---:B------:R-:W-:Y:S02]  /*154b0*/  FMUL.FTZ R15, R40.reuse, R155 ;  /* 0x0000009b280f7220 */ /* 0x040fe40000410000 */
[C---:B------:R-:W-:Y:S01]  /*154c0*/  FMUL.FTZ R24, R41.reuse, R140 ;  /* 0x0000008c29187220 */ /* 0x040fe20000410000 */
[----:B------:R-:W-:Y:S01]  /*154d0*/  MUFU.EX2 R84, R84 ;  /* 0x0000005400547308 */ /* 0x000fe20000000800 */
[----:B------:R-:W-:Y:S02]  /*154e0*/  FMUL.FTZ R25, R41, R141 ;  /* 0x0000008d29197220 */ /* 0x000fe40000410000 */
[C---:B------:R-:W-:Y:S02]  /*154f0*/  FMUL.FTZ R26, R40.reuse, R142 ;  /* 0x0000008e281a7220 */ /* 0x040fe40000410000 */
[C---:B------:R-:W-:Y:S02]  /*15500*/  FMUL.FTZ R27, R40.reuse, R143 ;  /* 0x0000008f281b7220 */ /* 0x040fe40000410000 */
[C---:B------:R-:W-:Y:S02]  /*15510*/  FMUL.FTZ R30, R40.reuse, R138 ;  /* 0x0000008a281e7220 */ /* 0x040fe40000410000 */
[----:B------:R-:W-:Y:S01]  /*15520*/  FMUL.FTZ R31, R40, R139 ;  /* 0x0000008b281f7220 */ /* 0x000fe20000410000 */
[----:B------:R-:W-:Y:S01]  /*15530*/  MUFU.EX2 R83, R83 ;  /* 0x0000005300537308 */ /* 0x000fe20000000800 */
[C---:B------:R-:W-:Y:S02]  /*15540*/  FMUL.FTZ R100, R43.reuse, R100 ;  /* 0x000000642b647220 */ /* 0x040fe40000410000 */
[----:B------:R-:W-:Y:S01]  /*15550*/  FMUL.FTZ R101, R43, R101 ;  /* 0x000000652b657220 */ /* 0x000fe20000410000 */
[----:B-1----:R-:W-:Y:S01]  /*15560*/  F2FP.PACK_AB R39, R79, R80 ;  /* 0x000000504f27723e */ /* 0x002fe200000000ff */
[C---:B------:R-:W-:Y:S02]  /*15570*/  FMUL.FTZ R102, R42.reuse, R102 ;  /* 0x000000662a667220 */ /* 0x040fe40000410000 */
[C---:B------:R-:W-:Y:S02]  /*15580*/  FMUL.FTZ R103, R42.reuse, R103 ;  /* 0x000000672a677220 */ /* 0x040fe40000410000 */
[C---:B------:R-:W-:Y:S01]  /*15590*/  FMUL.FTZ R116, R43.reuse, R116 ;  /* 0x000000742b747220 */ /* 0x040fe20000410000 */
[----:B------:R-:W-:Y:S01]  /*155a0*/  MUFU.EX2 R85, R85 ;  /* 0x0000005500557308 */ /* 0x000fe20000000800 */
[C---:B------:R-:W-:Y:S04]  /*155b0*/  HMMA.16816.F32 R8, R36.reuse, R20, R8 ;  /* 0x000000142408723c */ /* 0x040fe80000001808 */
[C---:B------:R-:W-:Y:S02]  /*155c0*/  FMUL.FTZ R117, R43.reuse, R117 ;  /* 0x000000752b757220 */ /* 0x040fe40000410000 */
[C---:B------:R-:W-:Y:S02]  /*155d0*/  FMUL.FTZ R118, R42.reuse, R118 ;  /* 0x000000762a767220 */ /* 0x040fe40000410000 */
[-C--:B------:R-:W-:Y:S01]  /*155e0*/  HMMA.16816.F32 R12, R36, R22.reuse, R12 ;  /* 0x00000016240c723c */ /* 0x080fe2000000180c */
[----:B------:R-:W-:Y:S03]  /*155f0*/  MUFU.EX2 R86, R86 ;  /* 0x0000005600567308 */ /* 0x000fe60000000800 */
[C---:B------:R-:W-:Y:S02]  /*15600*/  FMUL.FTZ R20, R43.reuse, R144 ;  /* 0x000000902b147220 */ /* 0x040fe40000410000 */
[----:B------:R-:W-:Y:S02]  /*15610*/  FMUL.FTZ R21, R43, R145 ;  /* 0x000000912b157220 */ /* 0x000fe40000410000 */
[C---:B------:R-:W-:Y:S03]  /*15620*/  HMMA.16816.F32 R16, R48.reuse, R22, R16 ;  /* 0x000000163010723c */ /* 0x040fe60000001810 */
[----:B------:R-:W-:Y:S01]  /*15630*/  MUFU.EX2 R87, R87 ;  /* 0x0000005700577308 */ /* 0x000fe20000000800 */
[C---:B------:R-:W-:Y:S02]  /*15640*/  FMUL.FTZ R119, R42.reuse, R119 ;  /* 0x000000772a777220 */ /* 0x040fe40000410000 */
[C---:B------:R-:W-:Y:S02]  /*15650*/  FMUL.FTZ R120, R41.reuse, R120 ;  /* 0x0000007829787220 */ /* 0x040fe40000410000 */
[C---:B------:R-:W-:Y:S04]  /*15660*/  FMUL.FTZ R22, R42.reuse, R146 ;  /* 0x000000922a167220 */ /* 0x040fe80000410000 */
[----:B------:R-:W-:Y:S01]  /*15670*/  FMUL.FTZ R23, R42, R147 ;  /* 0x000000932a177220 */ /* 0x000fe20000410000 */
[----:B------:R-:W-:Y:S01]  /*15680*/  MUFU.EX2 R164, R164 ;  /* 0x000000a400a47308 */ /* 0x000fe20000000800 */
[C---:B------:R-:W-:Y:S02]  /*15690*/  FMUL.FTZ R121, R41.reuse, R121 ;  /* 0x0000007929797220 */ /* 0x040fe40000410000 */
[C---:B------:R-:W-:Y:S02]  /*156a0*/  FMUL.FTZ R122, R40.reuse, R122 ;  /* 0x0000007a287a7220 */ /* 0x040fe40000410000 */
[C---:B------:R-:W-:Y:S01]  /*156b0*/  FMUL.FTZ R123, R40.reuse, R123 ;  /* 0x0000007b287b7220 */ /* 0x040fe20000410000 */
[-C--:B------:R-:W-:Y:S03]  /*156c0*/  HMMA.16816.F32 R20, R48, R32.reuse, R20 ;  /* 0x000000203014723c */ /* 0x080fe60000001814 */
[C---:B------:R-:W-:Y:S01]  /*156d0*/  FMUL.FTZ R124, R41.reuse, R124 ;  /* 0x0000007c297c7220 */ /* 0x040fe20000410000 */
[----:B------:R-:W-:Y:S01]  /*156e0*/  MUFU.EX2 R165, R165 ;  /* 0x000000a500a57308 */ /* 0x000fe20000000800 */
[C---:B------:R-:W-:Y:S02]  /*156f0*/  FMUL.FTZ R125, R41.reuse, R125 ;  /* 0x0000007d297d7220 */ /* 0x040fe40000410000 */
[C---:B------:R-:W-:Y:S01]  /*15700*/  FMUL.FTZ R126, R40.reuse, R126 ;  /* 0x0000007e287e7220 */ /* 0x040fe20000410000 */
[C---:B------:R-:W-:Y:S04]  /*15710*/  HMMA.16816.F32 R24, R36.reuse, R32, R24 ;  /* 0x000000202418723c */ /* 0x040fe80000001818 */
[----:B------:R-:W-:Y:S02]  /*15720*/  FMUL.FTZ R127, R40, R127 ;  /* 0x0000007f287f7220 */ /* 0x000fe40000410000 */
[----:B------:R-:W-:Y:S01]  /*15730*/  MUFU.EX2 R137, R137 ;  /* 0x0000008900897308 */ /* 0x000fe20000000800 */
[--C-:B------:R-:W-:Y:S02]  /*15740*/  FFMA.FTZ R32, R28, c[0x0][0x2d0], -R170.reuse ;  /* 0x0000b4001c207a23 */ /* 0x100fe400000108aa */
[C---:B------:R-:W-:Y:S03]  /*15750*/  FMUL.FTZ R28, R41.reuse, R136 ;  /* 0x00000088291c7220 */ /* 0x040fe60000410000 */
[----:B------:R-:W-:Y:S02]  /*15760*/  FMUL.FTZ R33, R41, R133 ;  /* 0x0000008529217220 */ /* 0x000fe40000410000 */
[----:B------:R-:W-:Y:S02]  /*15770*/  FFMA.FTZ R133, R192, c[0x0][0x2d0], -R95 ;  /* 0x0000b400c0857a23 */ /* 0x000fe4000001085f */
[-C--:B------:R-:W-:Y:S01]  /*15780*/  HMMA.16816.F32 R28, R36, R34.reuse, R28 ;  /* 0x00000022241c723c */ /* 0x080fe2000000181c */
[----:B------:R1:W4:Y:S02]  /*15790*/  MUFU.EX2 R136, R32 ;  /* 0x0000002000887308 */ /* 0x0003240000000800 */
[----:B------:R-:W-:Y:S02]  /*157a0*/  FFMA.FTZ R192, R65, c[0x0][0x2d0], -R173 ;  /* 0x0000b40041c07a23 */ /* 0x000fe400000108ad */
[--C-:B------:R-:W-:Y:S02]  /*157b0*/  FFMA.FTZ R188, R188, c[0x0][0x2d0], -R95.reuse ;  /* 0x0000b400bcbc7a23 */ /* 0x100fe4000001085f */
[--C-:B------:R-:W-:Y:S01]  /*157c0*/  FFMA.FTZ R184, R184, c[0x0][0x2d0], -R95.reuse ;  /* 0x0000b400b8b87a23 */ /* 0x100fe2000001085f */
[C---:B------:R-:W-:Y:S03]  /*157d0*/  HMMA.16816.F32 R100, R48.reuse, R34, R100 ;  /* 0x000000223064723c */ /* 0x040fe60000001864 */
[----:B------:R-:W-:Y:S01]  /*157e0*/  MUFU.EX2 R166, R166 ;  /* 0x000000a600a67308 */ /* 0x000fe20000000800 */
[--C-:B------:R-:W-:Y:S02]  /*157f0*/  FFMA.FTZ R182, R182, c[0x0][0x2d0], -R95.reuse ;  /* 0x0000b400b6b67a23 */ /* 0x100fe4000001085f */
[--C-:B------:R-:W-:Y:S02]  /*15800*/  FFMA.FTZ R180, R180, c[0x0][0x2d0], -R95.reuse ;  /* 0x0000b400b4b47a23 */ /* 0x100fe4000001085f */
[-C--:B--2---:R-:W-:Y:S04]  /*15810*/  HMMA.16816.F32 R104, R48, R52.reuse, R104 ;  /* 0x000000343068723c */ /* 0x084fe80000001868 */
[----:B------:R-:W-:Y:S01]  /*15820*/  FMUL.FTZ R34, R40, R134 ;  /* 0x0000008628227220 */ /* 0x000fe20000410000 */
[----:B------:R-:W-:Y:S01]  /*15830*/  MUFU.EX2 R167, R167 ;  /* 0x000000a700a77308 */ /* 0x000fe20000000800 */
[--C-:B------:R-:W-:Y:S02]  /*15840*/  FFMA.FTZ R134, R66, c[0x0][0x2d0], -R95.reuse ;  /* 0x0000b40042867a23 */ /* 0x100fe4000001085f */
[C---:B------:R-:W-:Y:S01]  /*15850*/  HMMA.16816.F32 R108, R36.reuse, R52, R108 ;  /* 0x00000034246c723c */ /* 0x040fe2000000186c */
[----:B------:R-:W-:Y:S03]  /*15860*/  LDSM.16.MT88.4 R64, [R219+0x900] ;  /* 0x00090000db40783b */ /* 0x000fe60000004200 */
[----:B-1----:R-:W-:Y:S02]  /*15870*/  FMUL.FTZ R32, R41, R132 ;  /* 0x0000008429207220 */ /* 0x002fe40000410000 */
[----:B------:R-:W-:Y:S01]  /*15880*/  FMUL.FTZ R35, R40, R135 ;  /* 0x0000008728237220 */ /* 0x000fe20000410000 */
[----:B------:R1:W-:Y:S01]  /*15890*/  MUFU.EX2 R132, R189 ;  /* 0x000000bd00847308 */ /* 0x0003e20000000800 */
[--C-:B------:R-:W-:Y:S04]  /*158a0*/  FFMA.FTZ R135, R61, c[0x0][0x2d0], -R95.reuse ;  /* 0x0000b4003d877a23 */ /* 0x100fe8000001085f */
[--C-:B------:R-:W-:Y:S01]  /*158b0*/  FFMA.FTZ R207, R207, c[0x0][0x2d0], -R95.reuse ;  /* 0x0000b400cfcf7a23 */ /* 0x100fe2000001085f */
[-C--:B------:R-:W-:Y:S03]  /*158c0*/  HMMA.16816.F32 R32, R36, R54.reuse, R32 ;  /* 0x000000362420723c */ /* 0x080fe60000001820 */
[--C-:B------:R-:W-:Y:S01]  /*158d0*/  FFMA.FTZ R209, R209, c[0x0][0x2d0], -R95.reuse ;  /* 0x0000b400d1d17a23 */ /* 0x100fe2000001085f */
[----:B------:R-:W-:Y:S01]  /*158e0*/  MUFU.EX2 R133, R133 ;  /* 0x0000008500857308 */ /* 0x000fe20000000800 */
[--C-:B------:R-:W-:Y:S02]  /*158f0*/  FFMA.FTZ R244, R244, c[0x0][0x2d0], -R95.reuse ;  /* 0x0000b400f4f47a23 */ /* 0x100fe4000001085f */
[--C-:B------:R-:W-:Y:S01]  /*15900*/  FFMA.FTZ R246, R246, c[0x0][0x2d0], -R95.reuse ;  /* 0x0000b400f6f67a23 */ /* 0x100fe2000001085f */
[C---:B------:R-:W-:Y:S01]  /*15910*/  HMMA.16816.F32 R112, R48.reuse, R54, R112 ;  /* 0x000000363070723c */ /* 0x040fe20000001870 */
[----:B------:R-:W2:Y:S03]  /*15920*/  LDSM.16.MT88.4 R52, [R225+0x900] ;  /* 0x00090000e134783b */ /* 0x000ea60000004200 */
[--C-:B------:R-:W-:Y:S02]  /*15930*/  FFMA.FTZ R245, R245, c[0x0][0x2d0], -R170.reuse ;  /* 0x0000b400f5f57a23 */ /* 0x100fe400000108aa */
[----:B------:R-:W5:Y:S01]  /*15940*/  MUFU.EX2 R134, R134 ;  /* 0x0000008600867308 */ /* 0x000f620000000800 */
[----:B------:R-:W-:Y:S01]  /*15950*/  FFMA.FTZ R210, R210, c[0x0][0x2d0], -R170 ;  /* 0x0000b400d2d27a23 */ /* 0x000fe200000108aa */
[-C--:B---3--:R-:W-:Y:S04]  /*15960*/  HMMA.16816.F32 R116, R48, R56.reuse, R116 ;  /* 0x000000383074723c */ /* 0x088fe80000001874 */
[--C-:B-1----:R-:W-:Y:S02]  /*15970*/  FFMA.FTZ R189, R60, c[0x0][0x2d0], -R95.reuse ;  /* 0x0000b4003cbd7a23 */ /* 0x102fe4000001085f */
[----:B------:R-:W1:Y:S01]  /*15980*/  LDSM.16.MT88.4 R60, [R220+0x900] ;  /* 0x00090000dc3c783b */ /* 0x000e620000004200 */
[--C-:B------:R-:W-:Y:S01]  /*15990*/  FFMA.FTZ R249, R249, c[0x0][0x2d0], -R95.reuse ;  /* 0x0000b400f9f97a23 */ /* 0x100fe2000001085f */
[C---:B------:R-:W-:Y:S01]  /*159a0*/  HMMA.16816.F32 R120, R36.reuse, R56, R120 ;  /* 0x000000382478723c */ /* 0x040fe20000001878 */
[----:B------:R-:W-:Y:S03]  /*159b0*/  MUFU.EX2 R135, R135 ;  /* 0x0000008700877308 */ /* 0x000fe60000000800 */
[--C-:B------:R-:W-:Y:S02]  /*159c0*/  FFMA.FTZ R247, R247, c[0x0][0x2d0], -R95.reuse ;  /* 0x0000b400f7f77a23 */ /* 0x100fe4000001085f */
[----:B------:R-:W-:Y:S01]  /*159d0*/  FFMA.FTZ R211, R211, c[0x0][0x2d0], -R95 ;  /* 0x0000b400d3d37a23 */ /* 0x000fe2000001085f */
[----:B----4-:R-:W-:Y:S01]  /*159e0*/  F2FP.PACK_AB R56, R137, R136 ;  /* 0x000000888938723e */ /* 0x010fe200000000ff */
[-C--:B------:R-:W-:Y:S03]  /*159f0*/  HMMA.16816.F32 R124, R36, R58.reuse, R124 ;  /* 0x0000003a247c723c */ /* 0x080fe6000000187c */
[----:B------:R-:W3:Y:S01]  /*15a00*/  MUFU.EX2 R189, R189 ;  /* 0x000000bd00bd7308 */ /* 0x000ee20000000800 */
[--C-:B------:R-:W-:Y:S01]  /*15a10*/  FFMA.FTZ R193, R193, c[0x0][0x2d0], -R174.reuse ;  /* 0x0000b400c1c17a23 */ /* 0x100fe200000108ae */
[----:B-----5:R-:W-:Y:S02]  /*15a20*/  F2FP.PACK_AB R57, R134, R133 ;  /* 0x000000858639723e */ /* 0x020fe400000000ff */
[C---:B------:R-:W-:Y:S02]  /*15a30*/  FMUL.FTZ R37, R43.reuse, R129 ;  /* 0x000000812b257220 */ /* 0x040fe40000410000 */
[----:B------:R-:W-:Y:S03]  /*15a40*/  FMUL.FTZ R36, R43, R128 ;  /* 0x000000802b247220 */ /* 0x000fe60000410000 */
[C---:B------:R-:W-:Y:S01]  /*15a50*/  FMUL.FTZ R38, R42.reuse, R130 ;  /* 0x000000822a267220 */ /* 0x040fe20000410000 */
[----:B------:R-:W-:Y:S01]  /*15a60*/  MUFU.EX2 R187, R187 ;  /* 0x000000bb00bb7308 */ /* 0x000fe20000000800 */
[----:B------:R-:W-:Y:S02]  /*15a70*/  FMUL.FTZ R39, R42, R131 ;  /* 0x000000832a277220 */ /* 0x000fe40000410000 */
[--C-:B------:R-:W-:Y:S02]  /*15a80*/  FFMA.FTZ R185, R185, c[0x0][0x2d0], -R174.reuse ;  /* 0x0000b400b9b97a23 */ /* 0x100fe400000108ae */
[--C-:B------:R-:W-:Y:S02]  /*15a90*/  FFMA.FTZ R191, R191, c[0x0][0x2d0], -R173.reuse ;  /* 0x0000b400bfbf7a23 */ /* 0x100fe400000108ad */
[--C-:B------:R-:W-:Y:S01]  /*15aa0*/  FFMA.FTZ R186, R186, c[0x0][0x2d0], -R173.reuse ;  /* 0x0000b400baba7a23 */ /* 0x100fe200000108ad */
[----:B------:R-:W-:Y:S02]  /*15ab0*/  HMMA.16816.F32 R36, R48, R58, R36 ;  /* 0x0000003a3024723c */ /* 0x000fe40000001824 */
[----:B------:R-:W-:Y:S02]  /*15ac0*/  MUFU.EX2 R183, R183 ;  /* 0x000000b700b77308 */ /* 0x000fe40000000800 */
[--C-:B------:R-:W-:Y:S02]  /*15ad0*/  FFMA.FTZ R176, R176, c[0x0][0x2d0], -R174.reuse ;  /* 0x0000b400b0b07a23 */ /* 0x100fe400000108ae */
[--C-:B------:R-:W-:Y:S01]  /*15ae0*/  FFMA.FTZ R175, R175, c[0x0][0x2d0], -R174.reuse ;  /* 0x0000b400afaf7a23 */ /* 0x100fe200000108ae */
[----:B------:R-:W-:Y:S01]  /*15af0*/  F2FP.PACK_AB R48, R84, R75 ;  /* 0x0000004b5430723e */ /* 0x000fe200000000ff */
[--C-:B------:R-:W-:Y:S01]  /*15b00*/  FFMA.FTZ R178, R178, c[0x0][0x2d0], -R173.reuse ;  /* 0x0000b400b2b27a23 */ /* 0x100fe200000108ad */
[----:B------:R-:W-:Y:S03]  /*15b10*/  F2FP.PACK_AB R49, R85, R83 ;  /* 0x000000535531723e */ /* 0x000fe600000000ff */
[----:B------:R-:W-:Y:S01]  /*15b20*/  F2FP.PACK_AB R50, R87, R86 ;  /* 0x000000565732723e */ /* 0x000fe200000000ff */
[----:B------:R-:W-:Y:S01]  /*15b30*/  MUFU.EX2 R181, R181 ;  /* 0x000000b500b57308 */ /* 0x000fe20000000800 */
[----:B------:R-:W-:Y:S01]  /*15b40*/  F2FP.PACK_AB R51, R165, R164 ;  /* 0x000000a4a533723e */ /* 0x000fe200000000ff */
[--C-:B------:R-:W-:Y:S01]  /*15b50*/  FFMA.FTZ R177, R177, c[0x0][0x2d0], -R173.reuse ;  /* 0x0000b400b1b17a23 */ /* 0x100fe200000108ad */
[----:B------:R-:W-:Y:S01]  /*15b60*/  F2FP.PACK_AB R58, R167, R166 ;  /* 0x000000a6a73a723e */ /* 0x000fe200000000ff */
[--C-:B------:R-:W-:Y:S01]  /*15b70*/  FFMA.FTZ R172, R172, c[0x0][0x2d0], -R174.reuse ;  /* 0x0000b400acac7a23 */ /* 0x100fe200000108ae */
[----:B---3--:R-:W-:Y:S01]  /*15b80*/  F2FP.PACK_AB R59, R189, R135 ;  /* 0x00000087bd3b723e */ /* 0x008fe200000000ff */
[--C-:B------:R-:W-:Y:S02]  /*15b90*/  FFMA.FTZ R168, R168, c[0x0][0x2d0], -R174.reuse ;  /* 0x0000b400a8a87a23 */ /* 0x100fe400000108ae */
[-C--:B--2---:R-:W-:Y:S02]  /*15ba0*/  HMMA.16816.F32 R4, R48, R52.reuse, R4 ;  /* 0x000000343004723c */ /* 0x084fe40000001804 */
[----:B------:R-:W-:Y:S01]  /*15bb0*/  MUFU.EX2 R179, R179 ;  /* 0x000000b300b37308 */ /* 0x000fe20000000800 */
[--C-:B------:R-:W-:Y:S02]  /*15bc0*/  FFMA.FTZ R171, R171, c[0x0][0x2d0], -R173.reuse ;  /* 0x0000b400abab7a23 */ /* 0x100fe400000108ad */
[--C-:B------:R-:W-:Y:S02]  /*15bd0*/  FFMA.FTZ R169, R169, c[0x0][0x2d0], -R173.reuse ;  /* 0x0000b400a9a97a23 */ /* 0x100fe400000108ad */
[--C-:B------:R-:W-:Y:S01]  /*15be0*/  FFMA.FTZ R96, R96, c[0x0][0x2d0], -R174.reuse ;  /* 0x0000b40060607a23 */ /* 0x100fe200000108ae */
[C---:B------:R-:W-:Y:S04]  /*15bf0*/  HMMA.16816.F32 R8, R56.reuse, R52, R8 ;  /* 0x000000343808723c */ /* 0x040fe80000001808 */
[----:B------:R-:W-:Y:S01]  /*15c00*/  MUFU.EX2 R188, R188 ;  /* 0x000000bc00bc7308 */ /* 0x000fe20000000800 */
[----:B------:R-:W-:Y:S02]  /*15c10*/  FFMA.FTZ R174, R97, c[0x0][0x2d0], -R174 ;  /* 0x0000b40061ae7a23 */ /* 0x000fe400000108ae */
[----:B------:R-:W-:Y:S01]  /*15c20*/  FFMA.FTZ R97, R98, c[0x0][0x2d0], -R173 ;  /* 0x0000b40062617a23 */ /* 0x000fe200000108ad */
[-C--:B------:R-:W-:Y:S04]  /*15c30*/  HMMA.16816.F32 R12, R56, R54.reuse, R12 ;  /* 0x00000036380c723c */ /* 0x080fe8000000180c */
[----:B------:R-:W-:Y:S02]  /*15c40*/  FFMA.FTZ R76, R43, R242, R76 ;  /* 0x000000f22b4c7223 */ /* 0x000fe4000001004c */
[----:B------:R-:W-:Y:S01]  /*15c50*/  MUFU.EX2 R184, R184 ;  /* 0x000000b800b87308 */ /* 0x000fe20000000800 */
[----:B------:R-:W-:Y:S01]  /*15c60*/  FFMA.FTZ R77, R41, R240, R77 ;  /* 0x000000f0294d7223 */ /* 0x000fe2000001004d */
[C---:B------:R-:W-:Y:S01]  /*15c70*/  HMMA.16816.F32 R16, R48.reuse, R54, R16 ;  /* 0x000000363010723c */ /* 0x040fe20000001810 */
[----:B------:R-:W2:Y:S03]  /*15c80*/  LDSM.16.MT88.4 R52, [R218+0x900] ;  /* 0x00090000da34783b */ /* 0x000ea60000004200 */
[----:B------:R-:W-:Y:S02]  /*15c90*/  FADD.FTZ R76, R69, R76 ;  /* 0x0000004c454c7221 */ /* 0x000fe40000010000 */
[----:B------:R-:W-:Y:S02]  /*15ca0*/  FADD.FTZ R77, R71, R77 ;  /* 0x0000004d474d7221 */ /* 0x000fe40000010000 */
[-C--:B-1----:R-:W-:Y:S01]  /*15cb0*/  HMMA.16816.F32 R20, R48, R60.reuse, R20 ;  /* 0x0000003c3014723c */ /* 0x082fe20000001814 */
[----:B------:R-:W-:Y:S03]  /*15cc0*/  MUFU.EX2 R182, R182 ;  /* 0x000000b600b67308 */ /* 0x000fe60000000800 */
[----:B------:R-:W-:Y:S02]  /*15cd0*/  FADD.FTZ R76, R46, R76 ;  /* 0x0000004c2e4c7221 */ /* 0x000fe40000010000 */
[----:B------:R-:W-:Y:S02]  /*15ce0*/  FADD.FTZ R77, R70, R77 ;  /* 0x0000004d464d7221 */ /* 0x000fe40000010000 */
[C---:B------:R-:W-:Y:S03]  /*15cf0*/  HMMA.16816.F32 R24, R56.reuse, R60, R24 ;  /* 0x0000003c3818723c */ /* 0x040fe60000001818 */
[----:B------:R-:W-:Y:S01]  /*15d00*/  MUFU.EX2 R180, R180 ;  /* 0x000000b400b47308 */ /* 0x000fe20000000800 */
[----:B------:R-:W-:Y:S02]  /*15d10*/  FFMA.FTZ R82, R40, R239, R82 ;  /* 0x000000ef28527223 */ /* 0x000fe40000010052 */
[----:B------:R-:W-:Y:S02]  /*15d20*/  FADD.FTZ R76, R47, R76 ;  /* 0x0000004c2f4c7221 */ /* 0x000fe40000010000 */
[-C--:B------:R-:W-:Y:S04]  /*15d30*/  HMMA.16816.F32 R28, R56, R62.reuse, R28 ;  /* 0x0000003e381c723c */ /* 0x080fe8000000181c */
[----:B------:R-:W-:Y:S01]  /*15d40*/  FADD.FTZ R77, R74, R77 ;  /* 0x0000004d4a4d7221 */ /* 0x000fe20000010000 */
[----:B------:R-:W1:Y:S01]  /*15d50*/  MUFU.EX2 R190, R190 ;  /* 0x000000be00be7308 */ /* 0x000e620000000800 */
[----:B------:R-:W-:Y:S02]  /*15d60*/  FADD.FTZ R82, R81, R82 ;  /* 0x0000005251527221 */ /* 0x000fe40000010000 */
[C---:B------:R-:W-:Y:S01]  /*15d70*/  HMMA.16816.F32 R100, R48.reuse, R62, R100 ;  /* 0x0000003e3064723c */ /* 0x040fe20000001864 */
[----:B------:R-:W3:Y:S03]  /*15d80*/  LDSM.16.MT88.4 R60, [R225+0x1100] ;  /* 0x00110000e13c783b */ /* 0x000ee60000004200 */
[----:B------:R-:W-:Y:S02]  /*15d90*/  FADD.FTZ R76, R75, R76 ;  /* 0x0000004c4b4c7221 */ /* 0x000fe40000010000 */
[----:B------:R-:W-:Y:S01]  /*15da0*/  FADD.FTZ R77, R136, R77 ;  /* 0x0000004d884d7221 */ /* 0x000fe20000010000 */
[----:B------:R-:W-:Y:S01]  /*15db0*/  MUFU.EX2 R192, R192 ;  /* 0x000000c000c07308 */ /* 0x000fe20000000800 */
[-C--:B------:R-:W-:Y:S04]  /*15dc0*/  HMMA.16816.F32 R104, R48, R64.reuse, R104 ;  /* 0x000000403068723c */ /* 0x080fe80000001868 */
[----:B------:R-:W-:Y:S02]  /*15dd0*/  FFMA.FTZ R78, R42, R241, R78 ;  /* 0x000000f12a4e7223 */ /* 0x000fe4000001004e */
[----:B------:R-:W-:Y:S02]  /*15de0*/  FADD.FTZ R82, R80, R82 ;  /* 0x0000005250527221 */ /* 0x000fe40000010000 */
[C---:B------:R-:W-:Y:S01]  /*15df0*/  HMMA.16816.F32 R108, R56.reuse, R64, R108 ;  /* 0x00000040386c723c */ /* 0x040fe2000000186c */
[----:B------:R-:W4:Y:S03]  /*15e00*/  MUFU.EX2 R194, R194 ;  /* 0x000000c200c27308 */ /* 0x000f260000000800 */
[----:B------:R-:W-:Y:S02]  /*15e10*/  FADD.FTZ R76, R84, R76 ;  /* 0x0000004c544c7221 */ /* 0x000fe40000010000 */
[----:B------:R-:W-:Y:S02]  /*15e20*/  FADD.FTZ R77, R137, R77 ;  /* 0x0000004d894d7221 */ /* 0x000fe40000010000 */
[-C--:B------:R-:W-:Y:S03]  /*15e30*/  HMMA.16816.F32 R32, R56, R66.reuse, R32 ;  /* 0x000000423820723c */ /* 0x080fe60000001820 */
[----:B------:R-:W-:Y:S01]  /*15e40*/  MUFU.EX2 R195, R195 ;  /* 0x000000c300c37308 */ /* 0x000fe20000000800 */
[----:B------:R-:W-:Y:S02]  /*15e50*/  FADD.FTZ R78, R73, R78 ;  /* 0x0000004e494e7221 */ /* 0x000fe40000010000 */
[----:B------:R-:W-:Y:S02]  /*15e60*/  FADD.FTZ R82, R79, R82 ;  /* 0x000000524f527221 */ /* 0x000fe40000010000 */
[C---:B------:R-:W-:Y:S01]  /*15e70*/  HMMA.16816.F32 R112, R48.reuse, R66, R112 ;  /* 0x000000423070723c */ /* 0x040fe20000001870 */
[----:B------:R-:W-:Y:S03]  /*15e80*/  LDSM.16.MT88.4 R64, [R219+0x1100] ;  /* 0x00110000db40783b */ /* 0x000fe60000004200 */
[----:B------:R-:W-:Y:S01]  /*15e90*/  FADD.FTZ R76, R86, R76 ;  /* 0x0000004c564c7221 */ /* 0x000fe20000010000 */
[----:B------:R-:W5:Y:S01]  /*15ea0*/  MUFU.EX2 R196, R196 ;  /* 0x000000c400c47308 */ /* 0x000f620000000800 */
[----:B------:R-:W-:Y:S02]  /*15eb0*/  FADD.FTZ R78, R68, R78 ;  /* 0x0000004e444e7221 */ /* 0x000fe40000010000 */
[-C--:B--2---:R-:W-:Y:S04]  /*15ec0*/  HMMA.16816.F32 R116, R48, R52.reuse, R116 ;  /* 0x000000343074723c */ /* 0x084fe80000001874 */
[----:B------:R-:W-:Y:S02]  /*15ed0*/  FADD.FTZ R82, R133, R82 ;  /* 0x0000005285527221 */ /* 0x000fe40000010000 */
[----:B------:R-:W-:Y:S01]  /*15ee0*/  FADD.FTZ R76, R87, R76 ;  /* 0x0000004c574c7221 */ /* 0x000fe20000010000 */
[----:B------:R-:W-:Y:S01]  /*15ef0*/  MUFU.EX2 R197, R197 ;  /* 0x000000c500c57308 */ /* 0x000fe20000000800 */
[C---:B------:R-:W-:Y:S04]  /*15f00*/  HMMA.16816.F32 R120, R56.reuse, R52, R120 ;  /* 0x000000343878723c */ /* 0x040fe80000001878 */
[----:B------:R-:W-:Y:S02]  /*15f10*/  FADD.FTZ R78, R72, R78 ;  /* 0x0000004e484e7221 */ /* 0x000fe40000010000 */
[----:B------:R-:W-:Y:S02]  /*15f20*/  FADD.FTZ R134, R134, R82 ;  /* 0x0000005286867221 */ /* 0x000fe40000010000 */
[-C--:B------:R-:W-:Y:S01]  /*15f30*/  HMMA.16816.F32 R124, R56, R54.reuse, R124 ;  /* 0x00000036387c723c */ /* 0x080fe2000000187c */
[----:B------:R-:W2:Y:S01]  /*15f40*/  MUFU.EX2 R198, R198 ;  /* 0x000000c600c67308 */ /* 0x000ea20000000800 */
[----:B------:R-:W3:Y:S02]  /*15f50*/  LDSM.16.MT88.4 R56, [R220+0x1100] ;  /* 0x00110000dc38783b */ /* 0x000ee40000004200 */
[--C-:B------:R-:W-:Y:S02]  /*15f60*/  FFMA.FTZ R52, R161, c[0x0][0x2d0], -R173.reuse ;  /* 0x0000b400a1347a23 */ /* 0x100fe400000108ad */
[----:B------:R-:W-:Y:S02]  /*15f70*/  FFMA.FTZ R173, R99, c[0x0][0x2d0], -R173 ;  /* 0x0000b40063ad7a23 */ /* 0x000fe400000108ad */
[----:B------:R-:W-:Y:S03]  /*15f80*/  HMMA.16816.F32 R36, R48, R54, R36 ;  /* 0x000000363024723c */ /* 0x000fe60000001824 */
[----:B------:R-:W3:Y:S01]  /*15f90*/  MUFU.EX2 R199, R199 ;  /* 0x000000c700c77308 */ /* 0x000ee20000000800 */
[----:B------:R-:W-:Y:S02]  /*15fa0*/  FADD.FTZ R78, R83, R78 ;  /* 0x0000004e534e7221 */ /* 0x000fe40000010000 */
[----:B------:R-:W-:Y:S01]  /*15fb0*/  FADD.FTZ R134, R135, R134 ;  /* 0x0000008687867221 */ /* 0x000fe20000010000 */
[----:B-1----:R-:W-:Y:S01]  /*15fc0*/  F2FP.PACK_AB R48, R190, R132 ;  /* 0x00000084be30723e */ /* 0x002fe200000000ff */
[----:B------:R-:W-:Y:S01]  /*15fd0*/  FADD.FTZ R132, R132, R76 ;  /* 0x0000004c84847221 */ /* 0x000fe20000010000 */
[----:B----4-:R-:W-:Y:S03]  /*15fe0*/  F2FP.PACK_AB R49, R194, R192 ;  /* 0x000000c0c231723e */ /* 0x010fe600000000ff */
[----:B-----5:R-:W-:Y:S01]  /*15ff0*/  F2FP.PACK_AB R50, R196, R195 ;  /* 0x000000c3c432723e */ /* 0x020fe200000000ff */
[----:B------:R-:W1:Y:S01]  /*16000*/  MUFU.EX2 R201, R201 ;  /* 0x000000c900c97308 */ /* 0x000e620000000800 */
[----:B------:R-:W-:Y:S02]  /*16010*/  FADD.FTZ R132, R190, R132 ;  /* 0x00000084be847221 */ /* 0x000fe40000010000 */
[----:B------:R-:W-:Y:S01]  /*16020*/  FADD.FTZ R78, R85, R78 ;  /* 0x0000004e554e7221 */ /* 0x000fe20000010000 */
[----:B--2---:R-:W-:Y:S01]  /*16030*/  F2FP.PACK_AB R51, R198, R197 ;  /* 0x000000c5c633723e */ /* 0x004fe200000000ff */
[----:B------:R-:W-:Y:S02]  /*16040*/  FADD.FTZ R134, R189, R134 ;  /* 0x00000086bd867221 */ /* 0x000fe40000010000 */
[----:B------:R-:W-:Y:S02]  /*16050*/  FADD.FTZ R132, R195, R132 ;  /* 0x00000084c3847221 */ /* 0x000fe40000010000 */
[----:B------:R-:W-:Y:S01]  /*16060*/  FADD.FTZ R78, R164, R78 ;  /* 0x0000004ea44e7221 */ /* 0x000fe20000010000 */
[----:B------:R-:W2:Y:S01]  /*16070*/  MUFU.EX2 R202, R202 ;  /* 0x000000ca00ca7308 */ /* 0x000ea20000000800 */
[-C--:B---3--:R-:W-:Y:S03]  /*16080*/  HMMA.16816.F32 R4, R48, R60.reuse, R4 ;  /* 0x0000003c3004723c */ /* 0x088fe60000001804 */
[----:B------:R-:W-:Y:S01]  /*16090*/  MOV R164, R44 ;  /* 0x0000002c00a47202 */ /* 0x000fe20000000f00 */
[----:B------:R-:W-:Y:S02]  /*160a0*/  FADD.FTZ R77, R166, R77 ;  /* 0x0000004da64d7221 */ /* 0x000fe40000010000 */
[----:B------:R-:W-:Y:S02]  /*160b0*/  FADD.FTZ R132, R196, R132 ;  /* 0x00000084c4847221 */ /* 0x000fe40000010000 */
[----:B------:R-:W-:Y:S01]  /*160c0*/  FADD.FTZ R78, R165, R78 ;  /* 0x0000004ea54e7221 */ /* 0x000fe20000010000 */
[----:B------:R-:W3:Y:S03]  /*160d0*/  MUFU.EX2 R203, R203 ;  /* 0x000000cb00cb7308 */ /* 0x000ee60000000800 */
[----:B------:R-:W-:Y:S01]  /*160e0*/  FADD.FTZ R167, R167, R77 ;  /* 0x0000004da7a77221 */ /* 0x000fe20000010000 */
[----:B------:R-:W-:Y:S01]  /*160f0*/  MOV R165, R0 ;  /* 0x0000000000a57202 */ /* 0x000fe20000000f00 */
[----:B------:R-:W-:Y:S02]  /*16100*/  FADD.FTZ R78, R192, R78 ;  /* 0x0000004ec04e7221 */ /* 0x000fe40000010000 */
[----:B------:R-:W-:Y:S02]  /*16110*/  FADD.FTZ R167, R199, R167 ;  /* 0x000000a7c7a77221 */ /* 0x000fe40000010000 */
[----:B------:R-:W-:Y:S01]  /*16120*/  FADD.FTZ R78, R194, R78 ;  /* 0x0000004ec24e7221 */ /* 0x000fe20000010000 */
[----:B------:R-:W4:Y:S01]  /*16130*/  MUFU.EX2 R207, R207 ;  /* 0x000000cf00cf7308 */ /* 0x000f220000000800 */
[----:B-1----:R-:W-:Y:S02]  /*16140*/  FADD.FTZ R167, R201, R167 ;  /* 0x000000a7c9a77221 */ /* 0x002fe40000010000 */
[----:B------:R-:W-:Y:S02]  /*16150*/  FADD.FTZ R78, R197, R78 ;  /* 0x0000004ec54e7221 */ /* 0x000fe40000010000 */
[----:B--2---:R-:W-:Y:S02]  /*16160*/  FADD.FTZ R167, R202, R167 ;  /* 0x000000a7caa77221 */ /* 0x004fe40000010000 */
[----:B------:R-:W-:Y:S02]  /*16170*/  FADD.FTZ R78, R198, R78 ;  /* 0x0000004ec64e7221 */ /* 0x000fe40000010000 */
[----:B------:R-:W-:Y:S01]  /*16180*/  IMAD.MOV.U32 R166, RZ, RZ, R2 ;  /* 0x000000ffffa67224 */ /* 0x000fe200078e0002 */
[----:B------:R-:W1:Y:S01]  /*16190*/  MUFU.EX2 R209, R209 ;  /* 0x000000d100d17308 */ /* 0x000e620000000800 */
[C---:B---3--:R-:W-:Y:S01]  /*161a0*/  F2FP.PACK_AB R54, R203.reuse, R202 ;  /* 0x000000cacb36723e */ /* 0x048fe200000000ff */
[----:B------:R-:W-:Y:S08]  /*161b0*/  FADD.FTZ R167, R203, R167 ;  /* 0x000000a7cba77221 */ /* 0x000ff00000010000 */
[----:B------:R-:W-:Y:S01]  /*161c0*/  MUFU.EX2 R244, R244 ;  /* 0x000000f400f47308 */ /* 0x000fe20000000800 */
[----:B----4-:R-:W-:Y:S09]  /*161d0*/  FADD.FTZ R134, R207, R134 ;  /* 0x00000086cf867221 */ /* 0x010ff20000010000 */
[----:B------:R-:W2:Y:S01]  /*161e0*/  MUFU.EX2 R246, R246 ;  /* 0x000000f600f67308 */ /* 0x000ea20000000800 */
[C---:B-1----:R-:W-:Y:S01]  /*161f0*/  F2FP.PACK_AB R53, R209.reuse, R207 ;  /* 0x000000cfd135723e */ /* 0x042fe200000000ff */
[----:B------:R-:W-:Y:S08]  /*16200*/  FADD.FTZ R134, R209, R134 ;  /* 0x00000086d1867221 */ /* 0x000ff00000010000 */
[----:B------:R1:W3:Y:S10]  /*16210*/  MUFU.EX2 R128, R52 ;  /* 0x0000003400807308 */ /* 0x0002f40000000800 */
[----:B------:R-:W4:Y:S01]  /*16220*/  MUFU.EX2 R205, R205 ;  /* 0x000000cd00cd7308 */ /* 0x000f220000000800 */
[----:B--2---:R-:W-:Y:S01]  /*16230*/  F2FP.PACK_AB R55, R246, R244 ;  /* 0x000000f4f637723e */ /* 0x004fe200000000ff */
[----:B------:R-:W-:Y:S04]  /*16240*/  FADD.FTZ R244, R244, R134 ;  /* 0x00000086f4f47221 */ /* 0x000fe80000010000 */
[----:B------:R-:W-:Y:S04]  /*16250*/  FADD.FTZ R244, R246, R244 ;  /* 0x000000f4f6f47221 */ /* 0x000fe80000010000 */
[----:B------:R-:W-:Y:S01]  /*16260*/  MUFU.EX2 R250, R250 ;  /* 0x000000fa00fa7308 */ /* 0x000fe20000000800 */
[----:B-1----:R-:W-:Y:S02]  /*16270*/  F2FP.PACK_AB R52, R201, R199 ;  /* 0x000000c7c934723e */ /* 0x002fe400000000ff */
[----:B---3--:R-:W-:Y:S07]  /*16280*/  MOV R99, R128 ;  /* 0x0000008000637202 */ /* 0x008fee0000000f00 */
[----:B------:R-:W1:Y:S01]  /*16290*/  MUFU.EX2 R251, R251 ;  /* 0x000000fb00fb7308 */ /* 0x000e620000000800 */
[C---:B------:R-:W-:Y:S04]  /*162a0*/  HMMA.16816.F32 R8, R52.reuse, R60, R8 ;  /* 0x0000003c3408723c */ /* 0x040fe80000001808 */
[----:B----4-:R-:W-:Y:S02]  /*162b0*/  FADD.FTZ R132, R205, R132 ;  /* 0x00000084cd847221 */ /* 0x010fe40000010000 */
[----:B------:R-:W-:Y:S02]  /*162c0*/  FADD.FTZ R78, R99, R78 ;  /* 0x0000004e634e7221 */ /* 0x000fe40000010000 */
[-C--:B------:R-:W-:Y:S01]  /*162d0*/  HMMA.16816.F32 R12, R52, R62.reuse, R12 ;  /* 0x0000003e340c723c */ /* 0x080fe2000000180c */
[----:B------:R-:W-:Y:S07]  /*162e0*/  MUFU.EX2 R204, R204 ;  /* 0x000000cc00cc7308 */ /* 0x000fee0000000800 */
[C---:B------:R-:W-:Y:S01]  /*162f0*/  HMMA.16816.F32 R16, R48.reuse, R62, R16 ;  /* 0x0000003e3010723c */ /* 0x040fe20000001810 */
[----:B------:R-:W2:Y:S02]  /*16300*/  LDSM.16.MT88.4 R60, [R218+0x1100] ;  /* 0x00110000da3c783b */ /* 0x000ea40000004200 */
[----:B------:R-:W-:Y:S01]  /*16310*/  MUFU.EX2 R200, R200 ;  /* 0x000000c800c87308 */ /* 0x000fe20000000800 */
[----:B-1----:R-:W-:Y:S04]  /*16320*/  FADD.FTZ R78, R251, R78 ;  /* 0x0000004efb4e7221 */ /* 0x002fe80000010000 */
[-C--:B------:R-:W-:Y:S05]  /*16330*/  HMMA.16816.F32 R20, R48, R56.reuse, R20 ;  /* 0x000000383014723c */ /* 0x080fea0000001814 */
[----:B------:R-:W1:Y:S03]  /*16340*/  MUFU.EX2 R208, R208 ;  /* 0x000000d000d07308 */ /* 0x000e660000000800 */
[C---:B------:R-:W-:Y:S07]  /*16350*/  HMMA.16816.F32 R24, R52.reuse, R56, R24 ;  /* 0x000000383418723c */ /* 0x040fee0000001818 */
[----:B------:R-:W-:Y:S01]  /*16360*/  FFMA.FTZ R56, R160, c[0x0][0x2d0], -R95 ;  /* 0x0000b400a0387a23 */ /* 0x000fe2000001085f */
[-C--:B------:R-:W-:Y:S01]  /*16370*/  HMMA.16816.F32 R28, R52, R58.reuse, R28 ;  /* 0x0000003a341c723c */ /* 0x080fe2000000181c */
[----:B------:R-:W3:Y:S07]  /*16380*/  MUFU.EX2 R206, R206 ;  /* 0x000000ce00ce7308 */ /* 0x000eee0000000800 */
[C---:B------:R-:W-:Y:S03]  /*16390*/  HMMA.16816.F32 R100, R48.reuse, R58, R100 ;  /* 0x0000003a3064723c */ /* 0x040fe60000001864 */
[----:B------:R4:W5:Y:S01]  /*163a0*/  MUFU.EX2 R129, R56 ;  /* 0x0000003800817308 */ /* 0x0009620000000800 */
[----:B-1----:R-:W-:Y:S04]  /*163b0*/  FADD.FTZ R78, R208, R78 ;  /* 0x0000004ed04e7221 */ /* 0x002fe80000010000 */
[-C--:B------:R-:W-:Y:S05]  /*163c0*/  HMMA.16816.F32 R104, R48, R64.reuse, R104 ;  /* 0x000000403068723c */ /* 0x080fea0000001868 */
[----:B------:R-:W1:Y:S03]  /*163d0*/  MUFU.EX2 R252, R252 ;  /* 0x000000fc00fc7308 */ /* 0x000e660000000800 */
[C---:B------:R-:W-:Y:S04]  /*163e0*/  HMMA.16816.F32 R108, R52.reuse, R64, R108 ;  /* 0x00000040346c723c */ /* 0x040fe8000000186c */
[----:B---3--:R-:W-:Y:S03]  /*163f0*/  FADD.FTZ R78, R206, R78 ;  /* 0x0000004ece4e7221 */ /* 0x008fe60000010000 */
[----:B------:R-:W3:Y:S01]  /*16400*/  MUFU.EX2 R248, R248 ;  /* 0x000000f800f87308 */ /* 0x000ee20000000800 */
[-C--:B------:R-:W-:Y:S01]  /*16410*/  HMMA.16816.F32 R32, R52, R66.reuse, R32 ;  /* 0x000000423420723c */ /* 0x080fe20000001820 */
[----:B----4-:R-:W4:Y:S03]  /*16420*/  LDSM.16.MT88.4 R56, [R225+0x1900] ;  /* 0x00190000e138783b */ /* 0x010f260000004200 */
[----:B-----5:R-:W-:Y:S04]  /*16430*/  MOV R98, R129 ;  /* 0x0000008100627202 */ /* 0x020fe80000000f00 */
[C---:B------:R-:W-:Y:S01]  /*16440*/  HMMA.16816.F32 R112, R48.reuse, R66, R112 ;  /* 0x000000423070723c */ /* 0x040fe20000001870 */
[----:B------:R-:W5:Y:S01]  /*16450*/  MUFU.EX2 R245, R245 ;  /* 0x000000f500f57308 */ /* 0x000f620000000800 */
[----:B------:R-:W-:Y:S02]  /*16460*/  LDSM.16.MT88.4 R64, [R219+0x1900] ;  /* 0x00190000db40783b */ /* 0x000fe40000004200 */
[----:B------:R-:W-:Y:S02]  /*16470*/  FADD.FTZ R244, R98, R244 ;  /* 0x000000f462f47221 */ /* 0x000fe40000010000 */
[----:B-1----:R-:W-:Y:S02]  /*16480*/  FADD.FTZ R167, R252, R167 ;  /* 0x000000a7fca77221 */ /* 0x002fe40000010000 */
[-C--:B--2---:R-:W-:Y:S03]  /*16490*/  HMMA.16816.F32 R116, R48, R60.reuse, R116 ;  /* 0x0000003c3074723c */ /* 0x084fe60000001874 */
[----:B------:R-:W1:Y:S01]  /*164a0*/  MUFU.EX2 R210, R210 ;  /* 0x000000d200d27308 */ /* 0x000e620000000800 */
[C---:B---3--:R-:W-:Y:S04]  /*164b0*/  FADD.FTZ R167, R248.reuse, R167 ;  /* 0x000000a7f8a77221 */ /* 0x048fe80000010000 */
[C---:B------:R-:W-:Y:S05]  /*164c0*/  HMMA.16816.F32 R120, R52.reuse, R60, R120 ;  /* 0x0000003c3478723c */ /* 0x040fea0000001878 */
[----:B------:R-:W2:Y:S03]  /*164d0*/  MUFU.EX2 R249, R249 ;  /* 0x000000f900f97308 */ /* 0x000ea60000000800 */
[-C--:B------:R-:W-:Y:S04]  /*164e0*/  HMMA.16816.F32 R124, R52, R62.reuse, R124 ;  /* 0x0000003e347c723c */ /* 0x080fe8000000187c */
[----:B-----5:R-:W-:Y:S03]  /*164f0*/  FADD.FTZ R167, R245, R167 ;  /* 0x000000a7f5a77221 */ /* 0x020fe60000010000 */
[----:B------:R-:W3:Y:S01]  /*16500*/  MUFU.EX2 R247, R247 ;  /* 0x000000f700f77308 */ /* 0x000ee20000000800 */
[----:B------:R-:W-:Y:S01]  /*16510*/  HMMA.16816.F32 R36, R48, R62, R36 ;  /* 0x0000003e3024723c */ /* 0x000fe20000001824 */
[----:B------:R-:W5:Y:S03]  /*16520*/  LDSM.16.MT88.4 R60, [R220+0x1900] ;  /* 0x00190000dc3c783b */ /* 0x000f660000004200 */
[----:B------:R-:W-:Y:S01]  /*16530*/  F2FP.PACK_AB R52, R248, R252 ;  /* 0x000000fcf834723e */ /* 0x000fe200000000ff */
[C---:B-1----:R-:W-:Y:S01]  /*16540*/  FADD.FTZ R167, R210.reuse, R167 ;  /* 0x000000a7d2a77221 */ /* 0x042fe20000010000 */
[----:B------:R-:W-:Y:S02]  /*16550*/  F2FP.PACK_AB R54, R210, R245 ;  /* 0x000000f5d236723e */ /* 0x000fe400000000ff */
[C---:B------:R-:W-:Y:S01]  /*16560*/  F2FP.PACK_AB R48, R250.reuse, R205 ;  /* 0x000000cdfa30723e */ /* 0x040fe200000000ff */
[----:B------:R-:W1:Y:S03]  /*16570*/  MUFU.EX2 R211, R211 ;  /* 0x000000d300d37308 */ /* 0x000e660000000800 */
[----:B------:R-:W-:Y:S01]  /*16580*/  F2FP.PACK_AB R49, R251, R128 ;  /* 0x00000080fb31723e */ /* 0x000fe200000000ff */
[----:B------:R-:W-:Y:S01]  /*16590*/  FADD.FTZ R250, R250, R132 ;  /* 0x00000084fafa7221 */ /* 0x000fe20000010000 */
[----:B------:R-:W-:Y:S01]  /*165a0*/  F2FP.PACK_AB R50, R200, R204 ;  /* 0x000000ccc832723e */ /* 0x000fe200000000ff */
[C---:B--2---:R-:W-:Y:S01]  /*165b0*/  FADD.FTZ R244, R249.reuse, R244 ;  /* 0x000000f4f9f47221 */ /* 0x044fe20000010000 */
[----:B------:R-:W-:Y:S01]  /*165c0*/  F2FP.PACK_AB R51, R206, R208 ;  /* 0x000000d0ce33723e */ /* 0x000fe200000000ff */
[----:B------:R-:W-:Y:S01]  /*165d0*/  FADD.FTZ R250, R204, R250 ;  /* 0x000000faccfa7221 */ /* 0x000fe20000010000 */
[----:B------:R-:W-:Y:S01]  /*165e0*/  F2FP.PACK_AB R53, R249, R129 ;  /* 0x00000081f935723e */ /* 0x000fe200000000ff */
[----:B------:R-:W2:Y:S01]  /*165f0*/  MUFU.EX2 R193, R193 ;  /* 0x000000c100c17308 */ /* 0x000ea20000000800 */
[----:B------:R-:W-:Y:S02]  /*16600*/  FADD.FTZ R167, R187, R167 ;  /* 0x000000a7bba77221 */ /* 0x000fe40000010000 */
[----:B------:R-:W-:Y:S01]  /*16610*/  FADD.FTZ R250, R200, R250 ;  /* 0x000000fac8fa7221 */ /* 0x000fe20000010000 */
[-C--:B----4-:R-:W-:Y:S03]  /*16620*/  HMMA.16816.F32 R4, R48, R56.reuse, R4 ;  /* 0x000000383004723c */ /* 0x090fe60000001804 */
[----:B---3--:R-:W-:Y:S02]  /*16630*/  FADD.FTZ R244, R247, R244 ;  /* 0x000000f4f7f47221 */ /* 0x008fe40000010000 */
[----:B------:R-:W-:Y:S01]  /*16640*/  FADD.FTZ R167, R183, R167 ;  /* 0x000000a7b7a77221 */ /* 0x000fe20000010000 */
[----:B------:R-:W3:Y:S03]  /*16650*/  MUFU.EX2 R185, R185 ;  /* 0x000000b900b97308 */ /* 0x000ee60000000800 */
[----:B------:R-:W-:Y:S03]  /*16660*/  FADD.FTZ R167, R181, R167 ;  /* 0x000000a7b5a77221 */ /* 0x000fe60000010000 */
[C---:B-1----:R-:W-:Y:S01]  /*16670*/  F2FP.PACK_AB R55, R211.reuse, R247 ;  /* 0x000000f7d337723e */ /* 0x042fe200000000ff */
[----:B------:R-:W-:Y:S02]  /*16680*/  FADD.FTZ R244, R211, R244 ;  /* 0x000000f4d3f47221 */ /* 0x000fe40000010000 */
[----:B------:R-:W-:Y:S01]  /*16690*/  FADD.FTZ R167, R179, R167 ;  /* 0x000000a7b3a77221 */ /* 0x000fe20000010000 */
[----:B------:R-:W1:Y:S01]  /*166a0*/  MUFU.EX2 R191, R191 ;  /* 0x000000bf00bf7308 */ /* 0x000e620000000800 */
[----:B------:R-:W-:Y:S02]  /*166b0*/  FADD.FTZ R244, R188, R244 ;  /* 0x000000f4bcf47221 */ /* 0x000fe40000010000 */
[C---:B------:R-:W-:Y:S04]  /*166c0*/  HMMA.16816.F32 R8, R52.reuse, R56, R8 ;  /* 0x000000383408723c */ /* 0x040fe80000001808 */
[----:B--2---:R-:W-:Y:S02]  /*166d0*/  FADD.FTZ R250, R193, R250 ;  /* 0x000000fac1fa7221 */ /* 0x004fe40000010000 */
[----:B------:R-:W-:Y:S01]  /*166e0*/  FADD.FTZ R244, R184, R244 ;  /* 0x000000f4b8f47221 */ /* 0x000fe20000010000 */
[----:B------:R-:W2:Y:S01]  /*166f0*/  MUFU.EX2 R186, R186 ;  /* 0x000000ba00ba7308 */ /* 0x000ea20000000800 */
[-C--:B------:R-:W-:Y:S04]  /*16700*/  HMMA.16816.F32 R12, R52, R58.reuse, R12 ;  /* 0x0000003a340c723c */ /* 0x080fe8000000180c */
[----:B---3--:R-:W-:Y:S02]  /*16710*/  FADD.FTZ R250, R185, R250 ;  /* 0x000000fab9fa7221 */ /* 0x008fe40000010000 */
[----:B------:R-:W-:Y:S02]  /*16720*/  FADD.FTZ R244, R182, R244 ;  /* 0x000000f4b6f47221 */ /* 0x000fe40000010000 */
[C---:B------:R-:W-:Y:S01]  /*16730*/  HMMA.16816.F32 R16, R48.reuse, R58, R16 ;  /* 0x0000003a3010723c */ /* 0x040fe20000001810 */
[----:B------:R-:W3:Y:S01]  /*16740*/  LDSM.16.MT88.4 R56, [R218+0x1900] ;  /* 0x00190000da38783b */ /* 0x000ee20000004200 */
[----:B------:R-:W4:Y:S02]  /*16750*/  MUFU.EX2 R176, R176 ;  /* 0x000000b000b07308 */ /* 0x000f240000000800 */
[----:B------:R-:W-:Y:S02]  /*16760*/  FADD.FTZ R244, R180, R244 ;  /* 0x000000f4b4f47221 */ /* 0x000fe40000010000 */
[----:B-1----:R-:W-:Y:S02]  /*16770*/  FADD.FTZ R78, R191, R78 ;  /* 0x0000004ebf4e7221 */ /* 0x002fe40000010000 */
[-C--:B-----5:R-:W-:Y:S04]  /*16780*/  HMMA.16816.F32 R20, R48, R60.reuse, R20 ;  /* 0x0000003c3014723c */ /* 0x0a0fe80000001814 */
[----:B------:R-:W1:Y:S01]  /*16790*/  MUFU.EX2 R175, R175 ;  /* 0x000000af00af7308 */ /* 0x000e620000000800 */
[----:B--2---:R-:W-:Y:S03]  /*167a0*/  FADD.FTZ R78, R186, R78 ;  /* 0x0000004eba4e7221 */ /* 0x004fe60000010000 */
[C---:B------:R-:W-:Y:S06]  /*167b0*/  HMMA.16816.F32 R24, R52.reuse, R60, R24 ;  /* 0x0000003c3418723c */ /* 0x040fec0000001818 */
[----:B------:R-:W2:Y:S02]  /*167c0*/  MUFU.EX2 R178, R178 ;  /* 0x000000b200b27308 */ /* 0x000ea40000000800 */
[-C--:B------:R-:W-:Y:S04]  /*167d0*/  HMMA.16816.F32 R28, R52, R62.reuse, R28 ;  /* 0x0000003e341c723c */ /* 0x080fe8000000181c */
[----:B----4-:R-:W-:Y:S04]  /*167e0*/  FADD.FTZ R250, R176, R250 ;  /* 0x000000fab0fa7221 */ /* 0x010fe80000010000 */
[C---:B------:R-:W-:Y:S01]  /*167f0*/  HMMA.16816.F32 R100, R48.reuse, R62, R100 ;  /* 0x0000003e3064723c */ /* 0x040fe20000001864 */
[----:B------:R-:W4:Y:S01]  /*16800*/  LDSM.16.MT88.4 R60, [R225+0x2100] ;  /* 0x00210000e13c783b */ /* 0x000f220000004200 */
[----:B------:R-:W5:Y:S02]  /*16810*/  MUFU.EX2 R177, R177 ;  /* 0x000000b100b17308 */ /* 0x000f640000000800 */
[----:B-1----:R-:W-:Y:S04]  /*16820*/  FADD.FTZ R250, R175, R250 ;  /* 0x000000faaffa7221 */ /* 0x002fe80000010000 */
[-C--:B------:R-:W-:Y:S04]  /*16830*/  HMMA.16816.F32 R104, R48, R64.reuse, R104 ;  /* 0x000000403068723c */ /* 0x080fe80000001868 */
[----:B------:R-:W1:Y:S01]  /*16840*/  MUFU.EX2 R172, R172 ;  /* 0x000000ac00ac7308 */ /* 0x000e620000000800 */
[----:B--2---:R-:W-:Y:S03]  /*16850*/  FADD.FTZ R78, R178, R78 ;  /* 0x0000004eb24e7221 */ /* 0x004fe60000010000 */
[C---:B------:R-:W-:Y:S06]  /*16860*/  HMMA.16816.F32 R108, R52.reuse, R64, R108 ;  /* 0x00000040346c723c */ /* 0x040fec000000186c */
[----:B------:R-:W2:Y:S02]  /*16870*/  MUFU.EX2 R168, R168 ;  /* 0x000000a800a87308 */ /* 0x000ea40000000800 */
[-C--:B------:R-:W-:Y:S04]  /*16880*/  HMMA.16816.F32 R32, R52, R66.reuse, R32 ;  /* 0x000000423420723c */ /* 0x080fe80000001820 */
[----:B-----5:R-:W-:Y:S04]  /*16890*/  FADD.FTZ R78, R177, R78 ;  /* 0x0000004eb14e7221 */ /* 0x020fe80000010000 */
[C---:B------:R-:W-:Y:S01]  /*168a0*/  HMMA.16816.F32 R112, R48.reuse, R66, R112 ;  /* 0x000000423070723c */ /* 0x040fe20000001870 */
[----:B------:R-:W-:Y:S01]  /*168b0*/  LDSM.16.MT88.4 R64, [R219+0x2100] ;  /* 0x00210000db40783b */ /* 0x000fe20000004200 */
[----:B------:R-:W5:Y:S02]  /*168c0*/  MUFU.EX2 R171, R171 ;  /* 0x000000ab00ab7308 */ /* 0x000f640000000800 */
[----:B-1----:R-:W-:Y:S04]  /*168d0*/  FADD.FTZ R250, R172, R250 ;  /* 0x000000faacfa7221 */ /* 0x002fe80000010000 */
[-C--:B---3--:R-:W-:Y:S04]  /*168e0*/  HMMA.16816.F32 R116, R48, R56.reuse, R116 ;  /* 0x000000383074723c */ /* 0x088fe80000001874 */
[----:B------:R-:W1:Y:S01]  /*168f0*/  MUFU.EX2 R169, R169 ;  /* 0x000000a900a97308 */ /* 0x000e620000000800 */
[C---:B--2---:R-:W-:Y:S01]  /*16900*/  F2FP.PACK_AB R128, R168.reuse, R172 ;  /* 0x000000aca880723e */ /* 0x044fe200000000ff */
[----:B------:R-:W-:Y:S02]  /*16910*/  FADD.FTZ R250, R168, R250 ;  /* 0x000000faa8fa7221 */ /* 0x000fe40000010000 */
[C---:B------:R-:W-:Y:S06]  /*16920*/  HMMA.16816.F32 R120, R52.reuse, R56, R120 ;  /* 0x000000383478723c */ /* 0x040fec0000001878 */
[----:B------:R-:W2:Y:S02]  /*16930*/  MUFU.EX2 R96, R96 ;  /* 0x0000006000607308 */ /* 0x000ea40000000800 */
[-C--:B------:R-:W-:Y:S04]  /*16940*/  HMMA.16816.F32 R124, R52, R58.reuse, R124 ;  /* 0x0000003a347c723c */ /* 0x080fe8000000187c */
[----:B-----5:R-:W-:Y:S03]  /*16950*/  FADD.FTZ R78, R171, R78 ;  /* 0x0000004eab4e7221 */ /* 0x020fe60000010000 */
[----:B------:R-:W-:Y:S01]  /*16960*/  F2FP.PACK_AB R52, R183, R187 ;  /* 0x000000bbb734723e */ /* 0x000fe200000000ff */
[----:B------:R-:W-:Y:S01]  /*16970*/  HMMA.16816.F32 R36, R48, R58, R36 ;  /* 0x0000003a3024723c */ /* 0x000fe20000001824 */
[----:B------:R-:W3:Y:S01]  /*16980*/  LDSM.16.MT88.4 R56, [R220+0x2100] ;  /* 0x00210000dc38783b */ /* 0x000ee20000004200 */
[----:B------:R-:W5:Y:S02]  /*16990*/  MUFU.EX2 R174, R174 ;  /* 0x000000ae00ae7308 */ /* 0x000f640000000800 */
[----:B------:R-:W-:Y:S01]  /*169a0*/  F2FP.PACK_AB R54, R179, R181 ;  /* 0x000000b5b336723e */ /* 0x000fe200000000ff */
[----:B-1----:R-:W-:Y:S01]  /*169b0*/  FADD.FTZ R78, R169, R78 ;  /* 0x0000004ea94e7221 */ /* 0x002fe20000010000 */
[----:B------:R-:W-:Y:S02]  /*169c0*/  F2FP.PACK_AB R53, R184, R188 ;  /* 0x000000bcb835723e */ /* 0x000fe400000000ff */
[----:B------:R-:W-:Y:S04]  /*169d0*/  F2FP.PACK_AB R48, R185, R193 ;  /* 0x000000c1b930723e */ /* 0x000fe800000000ff */
[----:B------:R-:W-:Y:S01]  /*169e0*/  F2FP.PACK_AB R49, R186, R191 ;  /* 0x000000bfba31723e */ /* 0x000fe200000000ff */
[----:B------:R-:W1:Y:S01]  /*169f0*/  MUFU.EX2 R97, R97 ;  /* 0x0000006100617308 */ /* 0x000e620000000800 */
[----:B------:R-:W-:Y:S01]  /*16a00*/  F2FP.PACK_AB R50, R175, R176 ;  /* 0x000000b0af32723e */ /* 0x000fe200000000ff */
[----:B--2---:R-:W-:Y:S01]  /*16a10*/  FADD.FTZ R250, R96, R250 ;  /* 0x000000fa60fa7221 */ /* 0x004fe20000010000 */
[----:B------:R-:W-:Y:S02]  /*16a20*/  F2FP.PACK_AB R51, R177, R178 ;  /* 0x000000b2b133723e */ /* 0x000fe400000000ff */
[----:B------:R-:W-:Y:S02]  /*16a30*/  F2FP.PACK_AB R55, R180, R182 ;  /* 0x000000b6b437723e */ /* 0x000fe400000000ff */
[----:B------:R-:W-:Y:S03]  /*16a40*/  F2FP.PACK_AB R129, R169, R171 ;  /* 0x000000aba981723e */ /* 0x000fe600000000ff */
[-C--:B----4-:R-:W-:Y:S01]  /*16a50*/  HMMA.16816.F32 R4, R48, R60.reuse, R4 ;  /* 0x0000003c3004723c */ /* 0x090fe20000001804 */
[----:B------:R-:W2:Y:S02]  /*16a60*/  MUFU.EX2 R173, R173 ;  /* 0x000000ad00ad7308 */ /* 0x000ea40000000800 */
[C---:B-----5:R-:W-:Y:S01]  /*16a70*/  F2FP.PACK_AB R130, R174.reuse, R96 ;  /* 0x00000060ae82723e */ /* 0x060fe200000000ff */
[----:B------:R-:W-:Y:S04]  /*16a80*/  FADD.FTZ R242, R174, R250 ;  /* 0x000000faaef27221 */ /* 0x000fe80000010000 */
[C---:B------:R-:W-:Y:S04]  /*16a90*/  HMMA.16816.F32 R8, R52.reuse, R60, R8 ;  /* 0x0000003c3408723c */ /* 0x040fe80000001808 */
[----:B-1----:R-:W-:Y:S04]  /*16aa0*/  FADD.FTZ R78, R97, R78 ;  /* 0x0000004e614e7221 */ /* 0x002fe80000010000 */
[-C--:B------:R-:W-:Y:S08]  /*16ab0*/  HMMA.16816.F32 R12, R52, R62.reuse, R12 ;  /* 0x0000003e340c723c */ /* 0x080ff0000000180c */
[C---:B------:R-:W-:Y:S01]  /*16ac0*/  HMMA.16816.F32 R16, R48.reuse, R62, R16 ;  /* 0x0000003e3010723c */ /* 0x040fe20000001810 */
[----:B------:R-:W1:Y:S03]  /*16ad0*/  LDSM.16.MT88.4 R60, [R218+0x2100] ;  /* 0x00210000da3c783b */ /* 0x000e660000004200 */
[C---:B--2---:R-:W-:Y:S01]  /*16ae0*/  F2FP.PACK_AB R131, R173.reuse, R97 ;  /* 0x00000061ad83723e */ /* 0x044fe200000000ff */
[----:B------:R-:W-:Y:S03]  /*16af0*/  FADD.FTZ R241, R173, R78 ;  /* 0x0000004eadf17221 */ /* 0x000fe60000010000 */
[-C--:B---3--:R-:W-:Y:S08]  /*16b00*/  HMMA.16816.F32 R20, R48, R56.reuse, R20 ;  /* 0x000000383014723c */ /* 0x088ff00000001814 */
[C---:B------:R-:W-:Y:S07]  /*16b10*/  HMMA.16816.F32 R24, R52.reuse, R56, R24 ;  /* 0x000000383418723c */ /* 0x040fee0000001818 */
[--C-:B------:R-:W-:Y:S01]  /*16b20*/  FFMA.FTZ R56, R88, c[0x0][0x2d0], -R170.reuse ;  /* 0x0000b40058387a23 */ /* 0x100fe200000108aa */
[-C--:B------:R-:W-:Y:S04]  /*16b30*/  HMMA.16816.F32 R28, R52, R58.reuse, R28 ;  /* 0x0000003a341c723c */ /* 0x080fe8000000181c */
[--C-:B------:R-:W-:Y:S01]  /*16b40*/  FFMA.FTZ R57, R89, c[0x0][0x2d0], -R170.reuse ;  /* 0x0000b40059397a23 */ /* 0x100fe200000108aa */
[----:B------:R-:W2:Y:S03]  /*16b50*/  MUFU.EX2 R56, R56 ;  /* 0x0000003800387308 */ /* 0x000ea60000000800 */
[C---:B------:R-:W-:Y:S07]  /*16b60*/  HMMA.16816.F32 R100, R48.reuse, R58, R100 ;  /* 0x0000003a3064723c */ /* 0x040fee0000001864 */
[----:B------:R-:W3:Y:S01]  /*16b70*/  MUFU.EX2 R57, R57 ;  /* 0x0000003900397308 */ /* 0x000ee20000000800 */
[-C--:B------:R-:W-:Y:S04]  /*16b80*/  HMMA.16816.F32 R104, R48, R64.reuse, R104 ;  /* 0x000000403068723c */ /* 0x080fe80000001868 */
[--C-:B------:R-:W-:Y:S02]  /*16b90*/  FFMA.FTZ R58, R92, c[0x0][0x2d0], -R170.reuse ;  /* 0x0000b4005c3a7a23 */ /* 0x100fe400000108aa */
[----:B------:R-:W-:Y:S02]  /*16ba0*/  FFMA.FTZ R170, R93, c[0x0][0x2d0], -R170 ;  /* 0x0000b4005daa7a23 */ /* 0x000fe400000108aa */
[C---:B------:R-:W-:Y:S02]  /*16bb0*/  HMMA.16816.F32 R108, R52.reuse, R64, R108 ;  /* 0x00000040346c723c */ /* 0x040fe4000000186c */
[----:B------:R-:W4:Y:S02]  /*16bc0*/  MUFU.EX2 R58, R58 ;  /* 0x0000003a003a7308 */ /* 0x000f240000000800 */
[----:B------:R-:W-:Y:S02]  /*16bd0*/  FFMA.FTZ R59, R90, c[0x0][0x2d0], -R95 ;  /* 0x0000b4005a3b7a23 */ /* 0x000fe4000001085f */
[----:B--2---:R-:W-:Y:S02]  /*16be0*/  FADD.FTZ R167, R56, R167 ;  /* 0x000000a738a77221 */ /* 0x004fe40000010000 */
[-C--:B------:R-:W-:Y:S04]  /*16bf0*/  HMMA.16816.F32 R32, R52, R66.reuse, R32 ;  /* 0x000000423420723c */ /* 0x080fe80000001820 */
[----:B------:R-:W2:Y:S01]  /*16c00*/  MUFU.EX2 R170, R170 ;  /* 0x000000aa00aa7308 */ /* 0x000ea20000000800 */
[--C-:B------:R-:W-:Y:S02]  /*16c10*/  FFMA.FTZ R64, R91, c[0x0][0x2d0], -R95.reuse ;  /* 0x0000b4005b407a23 */ /* 0x100fe4000001085f */
[--C-:B------:R-:W-:Y:S01]  /*16c20*/  FFMA.FTZ R65, R94, c[0x0][0x2d0], -R95.reuse ;  /* 0x0000b4005e417a23 */ /* 0x100fe2000001085f */
[C---:B------:R-:W-:Y:S04]  /*16c30*/  HMMA.16816.F32 R112, R48.reuse, R66, R112 ;  /* 0x000000423070723c */ /* 0x040fe80000001870 */
[----:B------:R-:W-:Y:S02]  /*16c40*/  FFMA.FTZ R95, R45, c[0x0][0x2d0], -R95 ;  /* 0x0000b4002d5f7a23 */ /* 0x000fe4000001085f */
[----:B------:R-:W5:Y:S01]  /*16c50*/  MUFU.EX2 R59, R59 ;  /* 0x0000003b003b7308 */ /* 0x000f620000000800 */
[----:B---3--:R-:W-:Y:S01]  /*16c60*/  FADD.FTZ R167, R57, R167 ;  /* 0x000000a739a77221 */ /* 0x008fe20000010000 */
[-C--:B-1----:R-:W-:Y:S04]  /*16c70*/  HMMA.16816.F32 R116, R48, R60.reuse, R116 ;  /* 0x0000003c3074723c */ /* 0x082fe80000001874 */
[----:B----4-:R-:W-:Y:S04]  /*16c80*/  FADD.FTZ R167, R58, R167 ;  /* 0x000000a73aa77221 */ /* 0x010fe80000010000 */
[C---:B------:R-:W-:Y:S01]  /*16c90*/  HMMA.16816.F32 R120, R52.reuse, R60, R120 ;  /* 0x0000003c3478723c */ /* 0x040fe20000001878 */
[----:B------:R-:W1:Y:S03]  /*16ca0*/  MUFU.EX2 R64, R64 ;  /* 0x0000004000407308 */ /* 0x000e660000000800 */
[C---:B--2---:R-:W-:Y:S01]  /*16cb0*/  FADD.FTZ R240, R170.reuse, R167 ;  /* 0x000000a7aaf07221 */ /* 0x044fe20000010000 */
[----:B------:R-:W-:Y:S03]  /*16cc0*/  MOV R167, R3 ;  /* 0x0000000300a77202 */ /* 0x000fe60000000f00 */
[-C--:B------:R-:W-:Y:S01]  /*16cd0*/  HMMA.16816.F32 R124, R52, R62.reuse, R124 ;  /* 0x0000003e347c723c */ /* 0x080fe2000000187c */
[----:B------:R-:W2:Y:S02]  /*16ce0*/  LDSM.16.MT88.4 R52, [R220+0x2900] ;  /* 0x00290000dc34783b */ /* 0x000ea40000004200 */
[----:B------:R-:W3:Y:S01]  /*16cf0*/  MUFU.EX2 R65, R65 ;  /* 0x0000004100417308 */ /* 0x000ee20000000800 */
[----:B-----5:R-:W-:Y:S04]  /*16d00*/  FADD.FTZ R244, R59, R244 ;  /* 0x000000f43bf47221 */ /* 0x020fe80000010000 */
[----:B------:R-:W-:Y:S05]  /*16d10*/  HMMA.16816.F32 R36, R48, R62, R36 ;  /* 0x0000003e3024723c */ /* 0x000fea0000001824 */
[----:B------:R-:W4:Y:S02]  /*16d20*/  MUFU.EX2 R95, R95 ;  /* 0x0000005f005f7308 */ /* 0x000f240000000800 */
[----:B------:R-:W-:Y:S01]  /*16d30*/  F2FP.PACK_AB R48, R57, R56 ;  /* 0x000000383930723e */ /* 0x000fe200000000ff */
[-C--:B------:R-:W-:Y:S01]  /*16d40*/  HMMA.16816.F32 R160, R128, R148.reuse, R4 ;  /* 0x0000009480a0723c */ /* 0x080fe20000001804 */
[----:B------:R-:W5:Y:S04]  /*16d50*/  LDSM.16.MT88.4 R4, [R219+0x2900] ;  /* 0x00290000db04783b */ /* 0x000f680000004200 */
[----:B------:R-:W-:Y:S01]  /*16d60*/  F2FP.PACK_AB R50, R170, R58 ;  /* 0x0000003aaa32723e */ /* 0x000fe200000000ff */
[C---:B-1----:R-:W-:Y:S01]  /*16d70*/  FADD.FTZ R244, R64.reuse, R244 ;  /* 0x000000f440f47221 */ /* 0x042fe20000010000 */
[----:B------:R-:W-:Y:S05]  /*16d80*/  F2FP.PACK_AB R49, R64, R59 ;  /* 0x0000003b4031723e */ /* 0x000fea00000000ff */
[----:B---3--:R-:W-:Y:S01]  /*16d90*/  FADD.FTZ R244, R65, R244 ;  /* 0x000000f441f47221 */ /* 0x008fe20000010000 */
[C---:B----4-:R-:W-:Y:S03]  /*16da0*/  F2FP.PACK_AB R51, R95.reuse, R65 ;  /* 0x000000415f33723e */ /* 0x050fe600000000ff */
[----:B------:R-:W-:Y:S04]  /*16db0*/  FADD.FTZ R239, R95, R244 ;  /* 0x000000f45fef7221 */ /* 0x000fe80000010000 */
[C---:B------:R-:W-:Y:S01]  /*16dc0*/  HMMA.16816.F32 R156, R48.reuse, R148, R8 ;  /* 0x00000094309c723c */ /* 0x040fe20000001808 */
[----:B------:R-:W1:Y:S07]  /*16dd0*/  LDSM.16.MT88.4 R8, [R218+0x2900] ;  /* 0x00290000da08783b */ /* 0x000e6e0000004200 */
[-C--:B------:R-:W-:Y:S08]  /*16de0*/  HMMA.16816.F32 R152, R48, R150.reuse, R12 ;  /* 0x000000963098723c */ /* 0x080ff0000000180c */
[C---:B------:R-:W-:Y:S08]  /*16df0*/  HMMA.16816.F32 R148, R128.reuse, R150, R16 ;  /* 0x000000968094723c */ /* 0x040ff00000001810 */
[-C--:B--2---:R-:W-:Y:S08]  /*16e00*/  HMMA.16816.F32 R144, R128, R52.reuse, R20 ;  /* 0x000000348090723c */ /* 0x084ff00000001814 */
[C---:B------:R-:W-:Y:S08]  /*16e10*/  HMMA.16816.F32 R140, R48.reuse, R52, R24 ;  /* 0x00000034308c723c */ /* 0x040ff00000001818 */
[-C--:B------:R-:W-:Y:S08]  /*16e20*/  HMMA.16816.F32 R136, R48, R54.reuse, R28 ;  /* 0x000000363088723c */ /* 0x080ff0000000181c */
        /* <DEDUP_REMOVED lines=10> */
.L_x_995:
[----:B------:R-:W1:Y:S01]  /*16ed0*/  SHFL.BFLY PT, R4, R242, 0x2, 0x1f ;  /* 0x0c401f00f2047f89 */ /* 0x000e6200000e0000 */
[----:B------:R-:W-:Y:S01]  /*16ee0*/  MOV R9, RZ ;  /* 0x000000ff00097202 */ /* 0x000fe20000000f00 */
[----:B------:R-:W-:Y:S01]  /*16ef0*/  CS2R R10, SRZ ;  /* 0x00000000000a7805 */ /* 0x000fe2000001ff00 */
[----:B------:R-:W-:Y:S01]  /*16f00*/  MOV R12, 0xff800000 ;  /* 0xff800000000c7802 */ /* 0x000fe20000000f00 */
[----:B------:R-:W2:Y:S01]  /*16f10*/  SHFL.BFLY PT, R7, R241, 0x2, 0x1f ;  /* 0x0c401f00f1077f89 */ /* 0x000ea200000e0000 */
[----:B------:R-:W-:-:S02]  /*16f20*/  MOV R13, 0xff800000 ;  /* 0xff800000000d7802 */ /* 0x000fc40000000f00 */
[----:B------:R-:W-:Y:S01]  /*16f30*/  MOV R14, 0xff800000 ;  /* 0xff800000000e7802 */ /* 0x000fe20000000f00 */
[----:B------:R-:W3:Y:S01]  /*16f40*/  SHFL.BFLY PT, R6, R240, 0x2, 0x1f ;  /* 0x0c401f00f0067f89 */ /* 0x000ee200000e0000 */
[----:B------:R-:W-:-:S03]  /*16f50*/  PLOP3.LUT P4, PT, PT, PT, PT, 0x8, 0x0 ;  /* 0x000000000000781c */ /* 0x000fc60003f8e170 */
[----:B------:R-:W4:Y:S01]  /*16f60*/  SHFL.BFLY PT, R5, R239, 0x2, 0x1f ;  /* 0x0c401f00ef057f89 */ /* 0x000f2200000e0000 */
[----:B-1----:R-:W-:Y:S02]  /*16f70*/  FADD.FTZ R242, R4, R242 ;  /* 0x000000f204f27221 */ /* 0x002fe40000010000 */
[----:B--2---:R-:W-:-:S03]  /*16f80*/  FADD.FTZ R241, R7, R241 ;  /* 0x000000f107f17221 */ /* 0x004fc60000010000 */
[----:B------:R-:W1:Y:S01]  /*16f90*/  SHFL.BFLY PT, R4, R242, 0x1, 0x1f ;  /* 0x0c201f00f2047f89 */ /* 0x000e6200000e0000 */
[----:B---3--:R-:W-:-:S03]  /*16fa0*/  FADD.FTZ R6, R6, R240 ;  /* 0x000000f006067221 */ /* 0x008fc60000010000 */
[----:B------:R-:W2:Y:S01]  /*16fb0*/  SHFL.BFLY PT, R7, R241, 0x1, 0x1f ;  /* 0x0c201f00f1077f89 */ /* 0x000ea200000e0000 */
[----:B----4-:R-:W-:-:S03]  /*16fc0*/  FADD.FTZ R239, R5, R239 ;  /* 0x000000ef05ef7221 */ /* 0x010fc60000010000 */
[----:B------:R-:W3:Y:S04]  /*16fd0*/  SHFL.BFLY PT, R8, R6, 0x1, 0x1f ;  /* 0x0c201f0006087f89 */ /* 0x000ee800000e0000 */
[----:B------:R-:W4:Y:S01]  /*16fe0*/  SHFL.BFLY PT, R5, R239, 0x1, 0x1f ;  /* 0x0c201f00ef057f89 */ /* 0x000f2200000e0000 */
[----:B-1----:R-:W-:Y:S02]  /*16ff0*/  FADD.FTZ R4, R242, R4 ;  /* 0x00000004f2047221 */ /* 0x002fe40000010000 */
[----:B--2---:R-:W-:-:S03]  /*17000*/  FADD.FTZ R7, R241, R7 ;  /* 0x00000007f1077221 */ /* 0x004fc60000010000 */
[----:B------:R-:W-:Y:S01]  /*17010*/  FSETP.NE.FTZ.AND P3, PT, R4, RZ, PT ;  /* 0x000000ff0400720b */ /* 0x000fe20003f75000 */
[----:B---3--:R-:W-:Y:S01]  /*17020*/  FADD.FTZ R6, R6, R8 ;  /* 0x0000000806067221 */ /* 0x008fe20000010000 */
[----:B------:R-:W-:Y:S02]  /*17030*/  FSETP.NE.FTZ.AND P2, PT, R7, RZ, PT ;  /* 0x000000ff0700720b */ /* 0x000fe40003f55000 */
[----:B------:R-:W-:Y:S01]  /*17040*/  MOV R8, RZ ;  /* 0x000000ff00087202 */ /* 0x000fe20000000f00 */
[----:B----4-:R-:W-:Y:S01]  /*17050*/  FADD.FTZ R5, R239, R5 ;  /* 0x00000005ef057221 */ /* 0x010fe20000010000 */
[----:B------:R-:W-:-:S04]  /*17060*/  FSETP.NE.FTZ.AND P1, PT, R6, RZ, PT ;  /* 0x000000ff0600720b */ /* 0x000fc80003f35000 */
[----:B------:R-:W-:-:S03]  /*17070*/  FSETP.NE.FTZ.AND P0, PT, R5, RZ, PT ;  /* 0x000000ff0500720b */ /* 0x000fc60003f15000 */
[----:B------:R-:W1:Y:S01]  /*17080*/  @P3 MUFU.RCP R9, R4 ;  /* 0x0000000400093308 */ /* 0x000e620000001000 */
[----:B------:R-:W-:Y:S02]  /*17090*/  @P3 MOV R18, 0x3f317218 ;  /* 0x3f31721800123802 */ /* 0x000fe40000000f00 */
[----:B------:R-:W-:-:S03]  /*170a0*/  @P2 MOV R17, 0x3f317218 ;  /* 0x3f31721800112802 */ /* 0x000fc60000000f00 */
[----:B------:R-:W-:Y:S02]  /*170b0*/  @P3 FMUL.FTZ R18, R18, c[0x0][0x2d0] ;  /* 0x0000b40012123a20 */ /* 0x000fe40000410000 */
[----:B------:R-:W-:Y:S01]  /*170c0*/  @P2 MUFU.RCP R8, R7 ;  /* 0x0000000700082308 */ /* 0x000fe20000001000 */
[----:B------:R-:W-:Y:S01]  /*170d0*/  @P1 MOV R16, 0x3f317218 ;  /* 0x3f31721800101802 */ /* 0x000fe20000000f00 */
[----:B------:R-:W-:Y:S01]  /*170e0*/  @P2 FMUL.FTZ R17, R17, c[0x0][0x2d0] ;  /* 0x0000b40011112a20 */ /* 0x000fe20000410000 */
[----:B------:R-:W-:-:S03]  /*170f0*/  @P0 MOV R15, 0x3f317218 ;  /* 0x3f317218000f0802 */ /* 0x000fc60000000f00 */
[----:B------:R-:W-:Y:S02]  /*17100*/  @P1 FMUL.FTZ R16, R16, c[0x0][0x2d0] ;  /* 0x0000b40010101a20 */ /* 0x000fe40000410000 */
[----:B------:R-:W-:Y:S01]  /*17110*/  @P1 MUFU.RCP R10, R6 ;  /* 0x00000006000a1308 */ /* 0x000fe20000001000 */
[----:B------:R-:W-:Y:S02]  /*17120*/  @P0 FMUL.FTZ R15, R15, c[0x0][0x2d0] ;  /* 0x0000b4000f0f0a20 */ /* 0x000fe40000410000 */
[C---:B-1----:R-:W-:Y:S02]  /*17130*/  FMUL.FTZ R160, R9.reuse, R160 ;  /* 0x000000a009a07220 */ /* 0x042fe40000410000 */
[C---:B------:R-:W-:Y:S02]  /*17140*/  FMUL.FTZ R161, R9.reuse, R161 ;  /* 0x000000a109a17220 */ /* 0x040fe40000410000 */
[C---:B------:R-:W-:Y:S01]  /*17150*/  FMUL.FTZ R148, R9.reuse, R148 ;  /* 0x0000009409947220 */ /* 0x040fe20000410000 */
[----:B------:R-:W1:Y:S01]  /*17160*/  @P3 MUFU.LG2 R4, R4 ;  /* 0x0000000400043308 */ /* 0x000e620000000c00 */
[----:B------:R-:W-:-:S02]  /*17170*/  FMUL.FTZ R149, R9, R149 ;  /* 0x0000009509957220 */ /* 0x000fc40000410000 */
[C---:B------:R-:W-:Y:S02]  /*17180*/  FMUL.FTZ R144, R9.reuse, R144 ;  /* 0x0000009009907220 */ /* 0x040fe40000410000 */
[C---:B------:R-:W-:Y:S02]  /*17190*/  FMUL.FTZ R145, R9.reuse, R145 ;  /* 0x0000009109917220 */ /* 0x040fe40000410000 */
[C---:B------:R-:W-:Y:S01]  /*171a0*/  FMUL.FTZ R100, R9.reuse, R100 ;  /* 0x0000006409647220 */ /* 0x040fe20000410000 */
[----:B------:R-:W2:Y:S01]  /*171b0*/  @P2 MUFU.LG2 R7, R7 ;  /* 0x0000000700072308 */ /* 0x000ea20000000c00 */
[C---:B------:R-:W-:Y:S02]  /*171c0*/  FMUL.FTZ R101, R9.reuse, R101 ;  /* 0x0000006509657220 */ /* 0x040fe40000410000 */
[C---:B------:R-:W-:Y:S02]  /*171d0*/  FMUL.FTZ R104, R9.reuse, R104 ;  /* 0x0000006809687220 */ /* 0x040fe40000410000 */
[----:B------:R-:W-:-:S02]  /*171e0*/  FMUL.FTZ R105, R9, R105 ;  /* 0x0000006909697220 */ /* 0x000fc40000410000 */
[C---:B------:R-:W-:Y:S01]  /*171f0*/  FMUL.FTZ R112, R9.reuse, R112 ;  /* 0x0000007009707220 */ /* 0x040fe20000410000 */
[----:B------:R-:W3:Y:S01]  /*17200*/  @P1 MUFU.LG2 R6, R6 ;  /* 0x0000000600061308 */ /* 0x000ee20000000c00 */
[----:B-1----:R-:W-:Y:S02]  /*17210*/  @P3 FMUL.FTZ R4, R4, 0.69314718246459960938 ;  /* 0x3f31721804043820 */ /* 0x002fe40000410000 */
[C---:B------:R-:W-:Y:S02]  /*17220*/  FMUL.FTZ R113, R9.reuse, R113 ;  /* 0x0000007109717220 */ /* 0x040fe40000410000 */
[C---:B------:R-:W-:Y:S02]  /*17230*/  FMUL.FTZ R116, R9.reuse, R116 ;  /* 0x0000007409747220 */ /* 0x040fe40000410000 */
[----:B------:R-:W-:Y:S01]  /*17240*/  FMUL.FTZ R117, R9, R117 ;  /* 0x0000007509757220 */ /* 0x000fe20000410000 */
[----:B------:R-:W1:Y:S01]  /*17250*/  @P0 MUFU.LG2 R19, R5 ;  /* 0x0000000500130308 */ /* 0x000e620000000c00 */
[----:B--2---:R-:W-:-:S02]  /*17260*/  @P2 FMUL.FTZ R7, R7, 0.69314718246459960938 ;  /* 0x3f31721807072820 */ /* 0x004fc40000410000 */
[----:B------:R-:W-:Y:S02]  /*17270*/  FMUL.FTZ R128, R9, R128 ;  /* 0x0000008009807220 */ /* 0x000fe40000410000 */
[C---:B------:R-:W-:Y:S02]  /*17280*/  FMUL.FTZ R162, R8.reuse, R162 ;  /* 0x000000a208a27220 */ /* 0x040fe40000410000 */
[----:B------:R-:W-:Y:S01]  /*17290*/  FMUL.FTZ R163, R8, R163 ;  /* 0x000000a308a37220 */ /* 0x000fe20000410000 */
[----:B------:R2:W4:Y:S01]  /*172a0*/  @P0 MUFU.RCP R11, R5 ;  /* 0x00000005000b0308 */ /* 0x0005220000001000 */
[----:B---3--:R-:W-:Y:S02]  /*172b0*/  @P1 FMUL.FTZ R6, R6, 0.69314718246459960938 ;  /* 0x3f31721806061820 */ /* 0x008fe40000410000 */
[C---:B------:R-:W-:Y:S02]  /*172c0*/  FMUL.FTZ R150, R8.reuse, R150 ;  /* 0x0000009608967220 */ /* 0x040fe40000410000 */
[----:B------:R-:W-:-:S02]  /*172d0*/  FMUL.FTZ R151, R8, R151 ;  /* 0x0000009708977220 */ /* 0x000fc40000410000 */
[C---:B------:R-:W-:Y:S02]  /*172e0*/  FMUL.FTZ R146, R8.reuse, R146 ;  /* 0x0000009208927220 */ /* 0x040fe40000410000 */
[----:B-1----:R-:W-:Y:S02]  /*172f0*/  @P0 FMUL.FTZ R19, R19, 0.69314718246459960938 ;  /* 0x3f31721813130820 */ /* 0x002fe40000410000 */
[C---:B------:R-:W-:Y:S02]  /*17300*/  FMUL.FTZ R147, R8.reuse, R147 ;  /* 0x0000009308937220 */ /* 0x040fe40000410000 */
[C---:B------:R-:W-:Y:S02]  /*17310*/  FMUL.FTZ R102, R8.reuse, R102 ;  /* 0x0000006608667220 */ /* 0x040fe40000410000 */
[C---:B------:R-:W-:Y:S01]  /*17320*/  FMUL.FTZ R103, R8.reuse, R103 ;  /* 0x0000006708677220 */ /* 0x040fe20000410000 */
[----:B--2---:R-:W-:Y:S01]  /*17330*/  MOV R5, 0xff800000 ;  /* 0xff80000000057802 */ /* 0x004fe20000000f00 */
        /* <DEDUP_REMOVED lines=37> */
[----:B------:R-:W-:Y:S02]  /*17590*/  FMUL.FTZ R9, R9, R129 ;  /* 0x0000008109097220 */ /* 0x000fe40000410000 */
[----:B------:R-:W-:Y:S02]  /*175a0*/  FMUL.FTZ R8, R8, R131 ;  /* 0x0000008308087220 */ /* 0x000fe40000410000 */
[----:B------:R-:W-:Y:S02]  /*175b0*/  FMUL.FTZ R10, R10, R125 ;  /* 0x0000007d0a0a7220 */ /* 0x000fe40000410000 */
[----:B------:R-:W-:Y:S02]  /*175c0*/  FMUL.FTZ R11, R11, R127 ;  /* 0x0000007f0b0b7220 */ /* 0x000fe40000410000 */
[----:B------:R-:W-:Y:S02]  /*175d0*/  @P3 FFMA.FTZ R5, R18, R3, R4 ;  /* 0x0000000312053223 */ /* 0x000fe40000010004 */
[----:B------:R-:W-:-:S02]  /*175e0*/  @P2 FFMA.FTZ R12, R17, R2, R7 ;  /* 0x00000002110c2223 */ /* 0x000fc40000010007 */
[----:B------:R-:W-:Y:S02]  /*175f0*/  @P1 FFMA.FTZ R13, R16, R0, R6 ;  /* 0x00000000100d1223 */ /* 0x000fe40000010006 */
[----:B------:R-:W-:Y:S02]  /*17600*/  @P0 FFMA.FTZ R14, R15, R44, R19 ;  /* 0x0000002c0f0e0223 */ /* 0x000fe40000010013 */
.L_x_947:
[----:B------:R-:W-:Y:S01]  /*17610*/  USHF.R.S32.HI UR6, URZ, 0x1f, UR11 ;  /* 0x0000001f3f067899 */ /* 0x000fe2000801140b */
[----:B------:R-:W-:Y:S05]  /*17620*/  @P4 BRA `(.L_x_1014) ;  /* 0x000011e000004947 */ /* 0x000fea0003800000 */
[----:B------:R-:W1:Y:S01]  /*17630*/  S2R R0, SR_TID.X ;  /* 0x0000000000007919 */ /* 0x000e620000002100 */
[----:B------:R-:W-:Y:S01]  /*17640*/  ULDC.64 UR4, c[0x0][0x490] ;  /* 0x0001240000047ab9 */ /* 0x000fe20000000a00 */
[----:B------:R-:W-:Y:S01]  /*17650*/  IMAD.MOV.U32 R20, RZ, RZ, c[0x0][0x4e8] ;  /* 0x00013a00ff147624 */ /* 0x000fe200078e00ff */
[----:B------:R-:W-:Y:S01]  /*17660*/  UIMAD UR8, UR6, UR4, URZ ;  /* 0x00000004060872a4 */ /* 0x000fe2000f8e023f */
[----:B------:R-:W2:Y:S01]  /*17670*/  S2R R26, SR_CTAID.Z ;  /* 0x00000000001a7919 */ /* 0x000ea20000002700 */
[----:B------:R-:W-:Y:S01]  /*17680*/  UIMAD.WIDE.U32 UR12, UR11, UR4, URZ ;  /* 0x000000040b0c72a5 */ /* 0x000fe2000f8e003f */
[----:B------:R-:W-:Y:S01]  /*17690*/  F2FP.PACK_AB R160, R161, R160 ;  /* 0x000000a0a1a0723e */ /* 0x000fe200000000ff */
[----:B------:R-:W-:Y:S01]  /*176a0*/  UIMAD UR8, UR11, UR5, UR8 ;  /* 0x000000050b0872a4 */ /* 0x000fe2000f8e0208 */
[----:B------:R-:W3:Y:S01]  /*176b0*/  S2R R19, SR_CTAID.X ;  /* 0x0000000000137919 */ /* 0x000ee20000002500 */
[----:B------:R-:W-:Y:S01]  /*176c0*/  ISETP.NE.AND P0, PT, R20, 0x1, PT ;  /* 0x000000011400780c */ /* 0x000fe20003f05270 */
[----:B------:R-:W-:Y:S01]  /*176d0*/  ULDC.64 UR4, c[0x0][0x3e8] ;  /* 0x0000fa0000047ab9 */ /* 0x000fe20000000a00 */
[----:B------:R-:W-:Y:S01]  /*176e0*/  IMAD.U32 R29, RZ, RZ, UR13 ;  /* 0x0000000dff1d7e24 */ /* 0x000fe2000f8e00ff */
[----:B------:R-:W-:Y:S01]  /*176f0*/  UIMAD UR7, UR6, UR4, URZ ;  /* 0x00000004060772a4 */ /* 0x000fe2000f8e023f */
[----:B------:R-:W-:Y:S01]  /*17700*/  IMAD.U32 R28, RZ, RZ, UR12 ;  /* 0x0000000cff1c7e24 */ /* 0x000fe2000f8e00ff */
[----:B------:R-:W-:Y:S01]  /*17710*/  UIMAD.WIDE.U32 UR14, UR11, UR4, URZ ;  /* 0x000000040b0e72a5 */ /* 0x000fe2000f8e003f */
[----:B------:R-:W-:Y:S01]  /*17720*/  F2FP.PACK_AB R162, R163, R162 ;  /* 0x000000a2a3a2723e */ /* 0x000fe200000000ff */
[----:B------:R-:W-:Y:S01]  /*17730*/  UIMAD UR5, UR11, UR5, UR7 ;  /* 0x000000050b0572a4 */ /* 0x000fe2000f8e0207 */
[----:B------:R-:W-:Y:S01]  /*17740*/  F2FP.PACK_AB R148, R149, R148 ;  /* 0x000000949594723e */ /* 0x000fe200000000ff */
[----:B------:R-:W-:Y:S01]  /*17750*/  UIADD3 UR8, UR13, UR8, URZ ;  /* 0x000000080d087290 */ /* 0x000fe2000fffe03f */
[----:B------:R-:W-:Y:S01]  /*17760*/  F2FP.PACK_AB R150, R151, R150 ;  /* 0x000000969796723e */ /* 0x000fe200000000ff */
[----:B------:R-:W-:Y:S01]  /*17770*/  UIADD3 UR5, UR15, UR5, URZ ;  /* 0x000000050f057290 */ /* 0x000fe2000fffe03f */
[----:B------:R-:W-:Y:S01]  /*17780*/  IMAD.U32 R17, RZ, RZ, UR15 ;  /* 0x0000000fff117e24 */ /* 0x000fe2000f8e00ff */
[----:B------:R-:W-:Y:S01]  /*17790*/  F2FP.PACK_AB R156, R157, R156 ;  /* 0x0000009c9d9c723e */ /* 0x000fe200000000ff */
[----:B------:R-:W-:Y:S01]  /*177a0*/  IMAD.U32 R16, RZ, RZ, UR14 ;  /* 0x0000000eff107e24 */ /* 0x000fe2000f8e00ff */
[----:B-1----:R-:W-:Y:S01]  /*177b0*/  SHF.R.S32.HI R2, RZ, 0x1f, R0 ;  /* 0x0000001fff027819 */ /* 0x002fe20000011400 */
[----:B------:R-:W-:Y:S01]  /*177c0*/  IMAD.U32 R29, RZ, RZ, UR8 ;  /* 0x00000008ff1d7e24 */ /* 0x000fe2000f8e00ff */
[----:B------:R-:W-:Y:S01]  /*177d0*/  F2FP.PACK_AB R158, R159, R158 ;  /* 0x0000009e9f9e723e */ /* 0x000fe200000000ff */
[----:B------:R-:W-:Y:S01]  /*177e0*/  IMAD.U32 R17, RZ, RZ, UR5 ;  /* 0x00000005ff117e24 */ /* 0x000fe2000f8e00ff */
[-C--:B------:R-:W-:Y:S01]  /*177f0*/  LEA.HI R3, R2, R0.reuse, RZ, 0x2 ;  /* 0x0000000002037211 */ /* 0x080fe200078f10ff */
[----:B--2---:R-:W-:Y:S01]  /*17800*/  IMAD.WIDE.U32 R28, R26, c[0x0][0x498], R28 ;  /* 0x000126001a1c7a25 */ /* 0x004fe200078e001c */
[----:B------:R-:W-:-:S02]  /*17810*/  LEA.HI R24, R2, R0, RZ, 0x5 ;  /* 0x0000000002187211 */ /* 0x000fc400078f28ff */
[----:B------:R-:W-:Y:S02]  /*17820*/  SHF.R.S32.HI R21, RZ, 0x1f, R26 ;  /* 0x0000001fff157819 */ /* 0x000fe4000001141a */
[--C-:B------:R-:W-:Y:S02]  /*17830*/  SHF.R.S32.HI R25, RZ, 0x2, R3.reuse ;  /* 0x00000002ff197819 */ /* 0x100fe40000011403 */
[----:B------:R-:W-:Y:S01]  /*17840*/  SHF.R.S32.HI R4, RZ, 0x1f, R3 ;  /* 0x0000001fff047819 */ /* 0x000fe20000011403 */
[----:B------:R-:W-:Y:S01]  /*17850*/  IMAD R22, R21, c[0x0][0x498], RZ ;  /* 0x0001260015167a24 */ /* 0x000fe200078e02ff */
[----:B------:R-:W-:Y:S01]  /*17860*/  LOP3.LUT R3, R3, 0xfffffffc, RZ, 0xc0, !PT ;  /* 0xfffffffc03037812 */ /* 0x000fe200078ec0ff */
[----:B------:R-:W-:Y:S01]  /*17870*/  IMAD R21, R21, c[0x0][0x3f0], RZ ;  /* 0x0000fc0015157a24 */ /* 0x000fe200078e02ff */
[----:B------:R-:W-:Y:S01]  /*17880*/  LEA.HI R15, R2, R0, RZ, 0x3 ;  /* 0x00000000020f7211 */ /* 0x000fe200078f18ff */
[----:B------:R-:W-:Y:S01]  /*17890*/  IMAD R22, R26, c[0x0][0x49c], R22 ;  /* 0x000127001a167a24 */ /* 0x000fe200078e0216 */
[----:B------:R-:W-:Y:S01]  /*178a0*/  LOP3.LUT R18, R24, 0xffffffe0, RZ, 0xc0, !PT ;  /* 0xffffffe018127812 */ /* 0x000fe200078ec0ff */
[----:B------:R-:W-:Y:S01]  /*178b0*/  IMAD.IADD R3, R0, 0x1, -R3 ;  /* 0x0000000100037824 */ /* 0x000fe200078e0a03 */
[----:B------:R-:W-:Y:S01]  /*178c0*/  LOP3.LUT R7, R15, 0xfffffff8, RZ, 0xc0, !PT ;  /* 0xfffffff80f077812 */ /* 0x000fe200078ec0ff */
[----:B------:R-:W-:Y:S01]  /*178d0*/  IMAD R21, R26, c[0x0][0x3f4], R21 ;  /* 0x0000fd001a157a24 */ /* 0x000fe200078e0215 */
[----:B------:R-:W-:Y:S01]  /*178e0*/  SHF.R.S32.HI R23, RZ, 0x5, R24 ;  /* 0x00000005ff177819 */ /* 0x000fe20000011418 */
[----:B------:R-:W-:Y:S01]  /*178f0*/  IMAD.IADD R18, R0, 0x1, -R18 ;  /* 0x0000000100127824 */ /* 0x000fe200078e0a12 */
[----:B------:R-:W-:Y:S01]  /*17900*/  SHF.R.S32.HI R24, RZ, 0x1f, R24 ;  /* 0x0000001fff187819 */ /* 0x000fe20000011418 */
[----:B------:R-:W-:Y:S01]  /*17910*/  IMAD.WIDE.U32 R26, R26, c[0x0][0x3f0], R16 ;  /* 0x0000fc001a1a7a25 */ /* 0x000fe200078e0010 */
[----:B------:R-:W-:-:S02]  /*17920*/  LEA.HI R4, R4, R25, RZ, 0x3 ;  /* 0x0000001904047211 */ /* 0x000fc400078f18ff */
[----:B------:R-:W-:Y:S01]  /*17930*/  LEA.HI R17, R3, R3, RZ, 0x1 ;  /* 0x0000000303117211 */ /* 0x000fe200078f08ff */
[----:B------:R-:W-:Y:S01]  /*17940*/  IMAD.IADD R7, R0, 0x1, -R7 ;  /* 0x0000000100077824 */ /* 0x000fe200078e0a07 */
[----:B------:R-:W-:Y:S01]  /*17950*/  LEA.HI R2, R2, R0, RZ, 0x6 ;  /* 0x0000000002027211 */ /* 0x000fe200078f30ff */
[----:B------:R-:W-:Y:S01]  /*17960*/  IMAD.IADD R27, R27, 0x1, R21 ;  /* 0x000000011b1b7824 */ /* 0x000fe200078e0215 */
[----:B------:R-:W-:Y:S01]  /*17970*/  SHF.R.S32.HI R0, RZ, 0x1f, R18 ;  /* 0x0000001fff007819 */ /* 0x000fe20000011412 */
[C---:B------:R-:W-:Y:S01]  /*17980*/  IMAD.SHL.U32 R6, R7.reuse, 0x8, RZ ;  /* 0x0000000807067824 */ /* 0x040fe200078e00ff */
[----:B------:R-:W-:Y:S01]  /*17990*/  SHF.R.S32.HI R15, RZ, 0x3, R15 ;  /* 0x00000003ff0f7819 */ /* 0x000fe2000001140f */
[----:B------:R-:W-:Y:S01]  /*179a0*/  IMAD.SHL.U32 R2, R2, 0x8, RZ ;  /* 0x0000000802027824 */ /* 0x000fe200078e00ff */
[----:B------:R-:W-:Y:S02]  /*179b0*/  LEA.HI R24, R24, R23, RZ, 0x2 ;  /* 0x0000001718187211 */ /* 0x000fe400078f10ff */
[----:B------:R-:W-:Y:S01]  /*179c0*/  LOP3.LUT R4, R4, 0xfffffff8, RZ, 0xc0, !PT ;  /* 0xfffffff804047812 */ /* 0x000fe200078ec0ff */
[----:B------:R-:W-:Y:S01]  /*179d0*/  IMAD R7, R7, 0x10, R15 ;  /* 0x0000001007077824 */ /* 0x000fe200078e020f */
[C---:B------:R-:W-:Y:S01]  /*179e0*/  LOP3.LUT R16, R17.reuse, 0x1ffffffe, RZ, 0xc0, !PT ;  /* 0x1ffffffe11107812 */ /* 0x040fe200078ec0ff */
[----:B------:R-:W-:Y:S01]  /*179f0*/  IMAD.SHL.U32 R17, R17, 0x20, RZ ;  /* 0x0000002011117824 */ /* 0x000fe200078e00ff */
[----:B------:R-:W-:Y:S01]  /*17a00*/  LOP3.LUT P3, RZ, R18, 0x3, RZ, 0xc0, !PT ;  /* 0x0000000312ff7812 */ /* 0x000fe2000786c0ff */
[----:B------:R-:W-:Y:S01]  /*17a10*/  IMAD.IADD R25, R25, 0x1, -R4 ;  /* 0x0000000119197824 */ /* 0x000fe200078e0a04 */
[----:B------:R-:W-:Y:S01]  /*17a20*/  LEA.HI R18, R0, R18, RZ, 0x2 ;  /* 0x0000001200127211 */ /* 0x000fe200078f10ff */
[----:B------:R-:W-:Y:S01]  /*17a30*/  IMAD.SHL.U32 R0, R15, 0x40, RZ ;  /* 0x000000400f007824 */ /* 0x000fe200078e00ff */
[----:B------:R-:W-:Y:S01]  /*17a40*/  LOP3.LUT R24, R24, 0xffffffc, RZ, 0xc0, !PT ;  /* 0x0ffffffc18187812 */ /* 0x000fe200078ec0ff */
[----:B------:R-:W-:Y:S01]  /*17a50*/  IMAD.IADD R16, R3, 0x1, -R16 ;  /* 0x0000000103107824 */ /* 0x000fe200078e0a10 */
[----:B------:R-:W-:Y:S01]  /*17a60*/  LOP3.LUT R17, R17, 0xffffffc0, RZ, 0xc0, !PT ;  /* 0xffffffc011117812 */ /* 0x000fe200078ec0ff */
[----:B---3--:R-:W-:Y:S01]  /*17a70*/  IMAD R7, R19, 0x80, R7 ;  /* 0x0000008013077824 */ /* 0x008fe200078e0207 */
[----:B------:R-:W-:Y:S01]  /*17a80*/  SHF.R.S32.HI R18, RZ, 0x2, R18 ;  /* 0x00000002ff127819 */ /* 0x000fe20000011412 */
[C---:B------:R-:W-:Y:S01]  /*17a90*/  IMAD.IADD R24, R23.reuse, 0x1, -R24 ;  /* 0x0000000117187824 */ /* 0x040fe200078e0a18 */
[----:B------:R-:W-:Y:S01]  /*17aa0*/  LOP3.LUT R0, R0, 0x1c0, RZ, 0xc0, !PT ;  /* 0x000001c000007812 */ /* 0x000fe200078ec0ff */
[----:B------:R-:W-:Y:S01]  /*17ab0*/  IMAD R23, R23, 0x200, R3 ;  /* 0x0000020017177824 */ /* 0x000fe200078e0203 */
[----:B------:R-:W-:Y:S01]  /*17ac0*/  LOP3.LUT R3, R25, 0x1, RZ, 0xc0, !PT ;  /* 0x0000000119037812 */ /* 0x000fe200078ec0ff */
[----:B------:R-:W-:Y:S01]  /*17ad0*/  IMAD R16, R16, 0x8, R17 ;  /* 0x0000000810107824 */ /* 0x000fe200078e0211 */
[----:B------:R-:W-:Y:S01]  /*17ae0*/  LOP3.LUT R4, R0, 0x38, R6, 0xf8, !PT ;  /* 0x0000003800047812 */ /* 0x000fe200078ef806 */
[----:B------:R-:W-:Y:S01]  /*17af0*/  IMAD R18, R24, 0x10, R18 ;  /* 0x0000001018127824 */ /* 0x000fe200078e0212 */
[----:B------:R-:W-:Y:S01]  /*17b00*/  SHF.R.U32.HI R0, RZ, 0x3, R0 ;  /* 0x00000003ff007819 */ /* 0x000fe20000011600 */
[----:B------:R-:W-:Y:S01]  /*17b10*/  IMAD R17, R20, c[0x0][0x388], RZ ;  /* 0x0000e20014117a24 */ /* 0x000fe200078e02ff */
[----:B------:R-:W-:Y:S01]  /*17b20*/  ISETP.NE.U32.AND P4, PT, R3, 0x1, PT ;  /* 0x000000010300780c */ /* 0x000fe20003f85070 */
[----:B------:R-:W-:Y:S01]  /*17b30*/  @P0 IMAD.HI.U32 R3, R7, c[0x0][0x4ec], RZ ;  /* 0x00013b0007030a27 */ /* 0x000fe200078e00ff */
[----:B------:R-:W-:-:S02]  /*17b40*/  LOP3.LUT R0, R4, R0, RZ, 0x3c, !PT ;  /* 0x0000000004007212 */ /* 0x000fc400078e3cff */
[----:B------:R-:W-:Y:S01]  /*17b50*/  R2P PR, R25, 0x6 ;  /* 0x0000000619007804 */ /* 0x000fe20000000000 */
[----:B------:R-:W-:Y:S01]  /*17b60*/  IMAD.IADD R16, R18, 0x1, R16 ;  /* 0x0000000112107824 */ /* 0x000fe200078e0210 */
[----:B------:R-:W-:Y:S01]  /*17b70*/  LOP3.LUT R0, R0, 0x7ffffe00, R2, 0xf8, !PT ;  /* 0x7ffffe0000007812 */ /* 0x000fe200078ef802 */
[----:B------:R-:W-:Y:S01]  /*17b80*/  IMAD R18, R19, 0x80, R18 ;  /* 0x0000008013127824 */ /* 0x000fe200078e0212 */
[----:B------:R-:W-:Y:S01]  /*17b90*/  F2FP.PACK_AB R152, R153, R152 ;  /* 0x000000989998723e */ /* 0x000fe200000000ff */
[----:B------:R-:W-:Y:S01]  /*17ba0*/  IMAD.MOV.U32 R4, RZ, RZ, R7 ;  /* 0x000000ffff047224 */ /* 0x000fe200078e0007 */
[----:B------:R-:W-:Y:S01]  /*17bb0*/  @P0 SHF.R.U32.HI R4, RZ, c[0x0][0x4f0], R3 ;  /* 0x00013c00ff040a19 */ /* 0x000fe20000011603 */
[C---:B------:R-:W-:Y:S01]  /*17bc0*/  IMAD R15, R19.reuse, 0x80, R15 ;  /* 0x00000080130f7824 */ /* 0x040fe200078e020f */
[C---:B------:R-:W-:Y:S01]  /*17bd0*/  IADD3 R3, R18.reuse, 0x8, RZ ;  /* 0x0000000812037810 */ /* 0x040fe20007ffe0ff */
[----:B------:R-:W-:Y:S01]  /*17be0*/  IMAD R16, R19, 0x80, R16 ;  /* 0x0000008013107824 */ /* 0x000fe200078e0210 */
[C---:B------:R-:W-:Y:S01]  /*17bf0*/  IADD3 R19, R18.reuse, 0x40, RZ ;  /* 0x0000004012137810 */ /* 0x040fe20007ffe0ff */
[--C-:B------:R-:W-:Y:S01]  /*17c00*/  IMAD.MOV R2, RZ, RZ, -R4.reuse ;  /* 0x000000ffff027224 */ /* 0x100fe200078e0a04 */
[-C--:B------:R-:W-:Y:S01]  /*17c10*/  ISETP.GE.OR P5, PT, R3, R17.reuse, P3 ;  /* 0x000000110300720c */ /* 0x080fe20001fa6670 */
[----:B------:R-:W-:Y:S01]  /*17c20*/  IMAD.MOV.U32 R3, RZ, RZ, -0x10 ;  /* 0xfffffff0ff037424 */ /* 0x000fe200078e00ff */
[----:B------:R-:W-:Y:S01]  /*17c30*/  ISETP.GE.OR P6, PT, R18, R17, P3 ;  /* 0x000000111200720c */ /* 0x000fe20001fc6670 */
[----:B------:R-:W-:Y:S01]  /*17c40*/  IMAD R2, R2, c[0x0][0x4e8], R7 ;  /* 0x00013a0002027a24 */ /* 0x000fe200078e0207 */
[----:B------:R-:W-:Y:S01]  /*17c50*/  SHF.R.S32.HI R7, RZ, 0x1f, R4 ;  /* 0x0000001fff077819 */ /* 0x000fe20000011404 */
[----:B------:R-:W-:Y:S01]  /*17c60*/  IMAD.SHL.U32 R25, R25, 0x40, RZ ;  /* 0x0000004019197824 */ /* 0x000fe200078e00ff */
[----:B------:R-:W-:Y:S01]  /*17c70*/  IADD3 R18, R18, 0x48, RZ ;  /* 0x0000004812127810 */ /* 0x000fe20007ffe0ff */
[----:B------:R-:W-:Y:S01]  /*17c80*/  IMAD.WIDE.U32 R26, R4, c[0x0][0x3e0], R26 ;  /* 0x0000f800041a7a25 */ /* 0x000fe200078e001a */
[----:B------:R-:W-:-:S02]  /*17c90*/  SEL R3, R3, 0x10, !P4 ;  /* 0x0000001003037807 */ /* 0x000fc40006000000 */
[-C--:B------:R-:W-:Y:S01]  /*17ca0*/  ISETP.GE.OR P4, PT, R19, R17.reuse, P3 ;  /* 0x000000111300720c */ /* 0x080fe20001f86670 */
[----:B------:R-:W-:Y:S01]  /*17cb0*/  IMAD R7, R7, c[0x0][0x3e0], RZ ;  /* 0x0000f80007077a24 */ /* 0x000fe200078e02ff */
[----:B------:R-:W-:Y:S01]  /*17cc0*/  ISETP.GE.OR P3, PT, R18, R17, P3 ;  /* 0x000000111200720c */ /* 0x000fe20001f66670 */
[----:B------:R-:W-:Y:S01]  /*17cd0*/  @P0 IMAD.HI.U32 R18, R16, c[0x0][0x4ec], RZ ;  /* 0x00013b0010120a27 */ /* 0x000fe200078e00ff */
[----:B------:R-:W-:Y:S02]  /*17ce0*/  LOP3.LUT R25, R25, 0x1c0, RZ, 0xc0, !PT ;  /* 0x000001c019197812 */ /* 0x000fe400078ec0ff */
[----:B------:R-:W-:Y:S01]  /*17cf0*/  F2FP.PACK_AB R154, R155, R154 ;  /* 0x0000009a9b9a723e */ /* 0x000fe200000000ff */
[----:B------:R-:W-:Y:S01]  /*17d00*/  IMAD R7, R4, c[0x0][0x3e4], R7 ;  /* 0x0000f90004077a24 */ /* 0x000fe200078e0207 */
[----:B------:R-:W-:Y:S01]  /*17d10*/  LEA.HI R25, R25, R25, RZ, 0x1d ;  /* 0x0000001919197211 */ /* 0x000fe200078fe8ff */
[----:B------:R-:W-:Y:S01]  /*17d20*/  IMAD.MOV.U32 R19, RZ, RZ, R16 ;  /* 0x000000ffff137224 */ /* 0x000fe200078e0010 */
[----:B------:R-:W-:Y:S01]  /*17d30*/  @P0 SHF.R.U32.HI R19, RZ, c[0x0][0x4f0], R18 ;  /* 0x00013c00ff130a19 */ /* 0x000fe20000011612 */
[----:B------:R-:W-:Y:S01]  /*17d40*/  IMAD.IADD R27, R27, 0x1, R7 ;  /* 0x000000011b1b7824 */ /* 0x000fe200078e0207 */
[----:B------:R-:W-:Y:S01]  /*17d50*/  F2FP.PACK_AB R144, R145, R144 ;  /* 0x000000909190723e */ /* 0x000fe200000000ff */
[----:B------:R-:W-:Y:S01]  /*17d60*/  IMAD.U32 R23, R23, 0x2, R25 ;  /* 0x0000000217177824 */ /* 0x000fe200078e0019 */
[----:B------:R-:W-:Y:S01]  /*17d70*/  SHF.R.S32.HI R7, RZ, 0x1f, R19 ;  /* 0x0000001fff077819 */ /* 0x000fe20000011413 */
[----:B------:R-:W-:Y:S01]  /*17d80*/  IMAD.WIDE.U32 R26, R2, c[0x0][0x3d8], R26 ;  /* 0x0000f600021a7a25 */ /* 0x000fe200078e001a */
[----:B------:R-:W-:-:S02]  /*17d90*/  IADD3 R24, P0, R19, R28, RZ ;  /* 0x0000001c13187210 */ /* 0x000fc40007f1e0ff */
[----:B------:R-:W-:Y:S01]  /*17da0*/  F2FP.PACK_AB R146, R147, R146 ;  /* 0x000000929392723e */ /* 0x000fe200000000ff */
[----:B------:R-:W-:Y:S01]  /*17db0*/  IMAD.SHL.U32 R23, R23, 0x2, RZ ;  /* 0x0000000217177824 */ /* 0x000fe200078e00ff */
[----:B------:R-:W-:Y:S01]  /*17dc0*/  BAR.SYNC.DEFER_BLOCKING 0x1, 0x80 ;  /* 0x0042000000007b1d */ /* 0x000fe20000010000 */
[----:B------:R-:W-:Y:S01]  /*17dd0*/  IADD3.X R25, R7, R29, R22, P0, !PT ;  /* 0x0000001d07197210 */ /* 0x000fe200007fe416 */
[----:B------:R-:W-:Y:S01]  /*17de0*/  IMAD.MOV.U32 R7, RZ, RZ, 0x20 ;  /* 0x00000020ff077424 */ /* 0x000fe200078e00ff */
[----:B------:R-:W-:Y:S01]  /*17df0*/  F2FP.PACK_AB R100, R101, R100 ;  /* 0x000000646564723e */ /* 0x000fe200000000ff */
[C---:B------:R-:W-:Y:S01]  /*17e00*/  IMAD.IADD R4, R23.reuse, 0x1, R3 ;  /* 0x0000000117047824 */ /* 0x040fe200078e0203 */
[----:B------:R-:W-:Y:S01]  /*17e10*/  IADD3 R21, R23, 0x80, RZ ;  /* 0x0000008017157810 */ /* 0x000fe20007ffe0ff */
[----:B------:R-:W-:Y:S01]  /*17e20*/  IMAD.MOV R19, RZ, RZ, -R19 ;  /* 0x000000ffff137224 */ /* 0x000fe200078e0a13 */
[----:B------:R-:W-:Y:S02]  /*17e30*/  SEL R7, R7, 0xffffffe0, !P1 ;  /* 0xffffffe007077807 */ /* 0x000fe40004800000 */
[----:B------:R-:W-:Y:S01]  /*17e40*/  IADD3 R20, R23, 0xc0, RZ ;  /* 0x000000c017147810 */ /* 0x000fe20007ffe0ff */
[----:B------:R-:W-:Y:S01]  /*17e50*/  IMAD R19, R19, c[0x0][0x4e8], R16 ;  /* 0x00013a0013137a24 */ /* 0x000fe200078e0210 */
[----:B------:R-:W-:-:S02]  /*17e60*/  F2FP.PACK_AB R102, R103, R102 ;  /* 0x000000666766723e */ /* 0x000fc400000000ff */
[----:B------:R-:W-:Y:S01]  /*17e70*/  SHF.R.S32.HI R18, RZ, 0x1f, R2 ;  /* 0x0000001fff127819 */ /* 0x000fe20000011402 */
[----:B------:R-:W-:Y:S01]  /*17e80*/  IMAD.WIDE.U32 R24, R19, c[0x0][0x488], R24 ;  /* 0x0001220013187a25 */ /* 0x000fe200078e0018 */
[----:B------:R-:W-:Y:S02]  /*17e90*/  F2FP.PACK_AB R140, R141, R140 ;  /* 0x0000008c8d8c723e */ /* 0x000fe400000000ff */
[----:B------:R-:W-:Y:S01]  /*17ea0*/  F2FP.PACK_AB R142, R143, R142 ;  /* 0x0000008e8f8e723e */ /* 0x000fe200000000ff */
[----:B------:R-:W-:Y:S01]  /*17eb0*/  IMAD R18, R18, c[0x0][0x3d8], RZ ;  /* 0x0000f60012127a24 */ /* 0x000fe200078e02ff */
[----:B------:R-:W-:Y:S02]  /*17ec0*/  F2FP.PACK_AB R136, R137, R136 ;  /* 0x000000888988723e */ /* 0x000fe400000000ff */
[----:B------:R-:W-:Y:S01]  /*17ed0*/  F2FP.PACK_AB R138, R139, R138 ;  /* 0x0000008a8b8a723e */ /* 0x000fe200000000ff */
[----:B------:R-:W-:Y:S01]  /*17ee0*/  IMAD R18, R2, c[0x0][0x3dc], R18 ;  /* 0x0000f70002127a24 */ /* 0x000fe200078e0212 */
[----:B------:R-:W-:Y:S01]  /*17ef0*/  @P2 IADD3 R20, R21, -0x40, RZ ;  /* 0xffffffc015142810 */ /* 0x000fe20007ffe0ff */
[----:B------:R-:W-:Y:S01]  /*17f00*/  STS [R23+0x80], R160 ;  /* 0x000080a017007388 */ /* 0x000fe20000000800 */
[----:B------:R-:W-:Y:S01]  /*17f10*/  SHF.R.S32.HI R16, RZ, 0x1f, R19 ;  /* 0x0000001fff107819 */ /* 0x000fe20000011413 */
[----:B------:R-:W-:Y:S01]  /*17f20*/  IMAD.IADD R18, R27, 0x1, R18 ;  /* 0x000000011b127824 */ /* 0x000fe200078e0212 */
[----:B------:R-:W-:Y:S01]  /*17f30*/  F2FP.PACK_AB R104, R105, R104 ;  /* 0x000000686968723e */ /* 0x000fe200000000ff */
[----:B------:R-:W-:Y:S01]  /*17f40*/  STS [R23+0x480], R162 ;  /* 0x000480a217007388 */ /* 0x000fe20000000800 */
[----:B------:R-:W-:Y:S01]  /*17f50*/  F2FP.PACK_AB R106, R107, R106 ;  /* 0x0000006a6b6a723e */ /* 0x000fe200000000ff */
[----:B------:R-:W-:Y:S01]  /*17f60*/  IMAD R16, R16, c[0x0][0x488], RZ ;  /* 0x0001220010107a24 */ /* 0x000fe200078e02ff */
[----:B------:R-:W-:Y:S01]  /*17f70*/  F2FP.PACK_AB R112, R113, R112 ;  /* 0x000000707170723e */ /* 0x000fe200000000ff */
[----:B------:R-:W-:Y:S01]  /*17f80*/  STS [R4+0x80], R148 ;  /* 0x0000809404007388 */ /* 0x000fe20000000800 */
[----:B------:R-:W-:Y:S01]  /*17f90*/  F2FP.PACK_AB R114, R115, R114 ;  /* 0x000000727372723e */ /* 0x000fe200000000ff */
[----:B------:R-:W-:Y:S01]  /*17fa0*/  IMAD R16, R19, c[0x0][0x48c], R16 ;  /* 0x0001230013107a24 */ /* 0x000fe200078e0210 */
[----:B------:R-:W-:Y:S01]  /*17fb0*/  LEA R2, P0, R26, c[0x0][0x380], 0x1 ;  /* 0x0000e0001a027a11 */ /* 0x000fe200078008ff */
[----:B------:R-:W-:Y:S01]  /*17fc0*/  STS [R4+0x480], R150 ;  /* 0x0004809604007388 */ /* 0x000fe20000000800 */
[----:B------:R-:W-:Y:S01]  /*17fd0*/  F2FP.PACK_AB R108, R109, R108 ;  /* 0x0000006c6d6c723e */ /* 0x000fe200000000ff */
[----:B------:R-:W-:Y:S01]  /*17fe0*/  IMAD.IADD R21, R7, 0x1, R20 ;  /* 0x0000000107157824 */ /* 0x000fe200078e0214 */
[----:B------:R-:W-:Y:S01]  /*17ff0*/  F2FP.PACK_AB R110, R111, R110 ;  /* 0x0000006e6f6e723e */ /* 0x000fe200000000ff */
[----:B------:R-:W-:Y:S01]  /*18000*/  STS [R23+0x2080], R156 ;  /* 0x0020809c17007388 */ /* 0x000fe20000000800 */
[----:B------:R-:W-:Y:S01]  /*18010*/  F2FP.PACK_AB R132, R133, R132 ;  /* 0x000000848584723e */ /* 0x000fe200000000ff */
[----:B------:R-:W-:Y:S01]  /*18020*/  IMAD.IADD R16, R25, 0x1, R16 ;  /* 0x0000000119107824 */ /* 0x000fe200078e0210 */
[----:B------:R-:W-:Y:S01]  /*18030*/  F2FP.PACK_AB R134, R135, R134 ;  /* 0x000000868786723e */ /* 0x000fe200000000ff */
[----:B------:R1:W-:Y:S01]  /*18040*/  STS [R23+0x2480], R158 ;  /* 0x0024809e17007388 */ /* 0x0003e20000000800 */
[----:B------:R-:W-:-:S02]  /*18050*/  F2FP.PACK_AB R116, R117, R116 ;  /* 0x000000747574723e */ /* 0x000fc400000000ff */
[----:B------:R-:W-:Y:S01]  /*18060*/  F2FP.PACK_AB R118, R119, R118 ;  /* 0x000000767776723e */ /* 0x000fe200000000ff */
[----:B------:R-:W-:Y:S01]  /*18070*/  STS [R4+0x2080], R152 ;  /* 0x0020809804007388 */ /* 0x000fe20000000800 */
[----:B------:R-:W-:Y:S02]  /*18080*/  F2FP.PACK_AB R9, R9, R128 ;  /* 0x000000800909723e */ /* 0x000fe400000000ff */
[----:B------:R-:W-:Y:S01]  /*18090*/  LEA.HI.X R18, R26, c[0x0][0x384], R18, 0x1, P0 ;  /* 0x0000e1001a127a11 */ /* 0x000fe200000f0c12 */
[----:B------:R2:W-:Y:S01]  /*180a0*/  STS [R4+0x2480], R154 ;  /* 0x0024809a04007388 */ /* 0x0005e20000000800 */
[----:B------:R-:W-:Y:S02]  /*180b0*/  F2FP.PACK_AB R8, R8, R130 ;  /* 0x000000820808723e */ /* 0x000fe400000000ff */
[----:B------:R-:W-:Y:S01]  /*180c0*/  LEA R19, P0, R24, c[0x0][0x450], 0x2 ;  /* 0x0001140018137a11 */ /* 0x000fe200078010ff */
[----:B------:R-:W-:Y:S01]  /*180d0*/  SHFL.IDX PT, R48, R2, 0x1, 0x181f ;  /* 0x00381f0002307f89 */ /* 0x000fe200000e0000 */
[----:B------:R-:W-:-:S02]  /*180e0*/  F2FP.PACK_AB R120, R121, R120 ;  /* 0x000000787978723e */ /* 0x000fc400000000ff */
[----:B------:R-:W-:Y:S01]  /*180f0*/  F2FP.PACK_AB R122, R123, R122 ;  /* 0x0000007a7b7a723e */ /* 0x000fe200000000ff */
[----:B------:R-:W-:Y:S01]  /*18100*/  SHFL.IDX PT, R22, R19, RZ, 0x1c1f ;  /* 0x001c1fff13167589 */ /* 0x000fe200000e0000 */
[----:B------:R-:W-:Y:S02]  /*18110*/  F2FP.PACK_AB R10, R10, R124 ;  /* 0x0000007c0a0a723e */ /* 0x000fe400000000ff */
[----:B------:R-:W-:Y:S01]  /*18120*/  F2FP.PACK_AB R11, R11, R126 ;  /* 0x0000007e0b0b723e */ /* 0x000fe200000000ff */
[----:B------:R-:W-:Y:S01]  /*18130*/  SHFL.IDX PT, R28, R19, 0x1, 0x1c1f ;  /* 0x003c1f00131c7f89 */ /* 0x000fe200000e0000 */
[----:B------:R-:W-:-:S03]  /*18140*/  LEA.HI.X R16, R24, c[0x0][0x454], R16, 0x2, P0 ;  /* 0x0001150018107a11 */ /* 0x000fc600000f1410 */
[----:B------:R-:W-:Y:S01]  /*18150*/  SHFL.IDX PT, R26, R19, 0x2, 0x1c1f ;  /* 0x005c1f00131a7f89 */ /* 0x000fe200000e0000 */
[----:B-1----:R-:W-:-:S03]  /*18160*/  IMAD.IADD R23, R23, 0x1, R7 ;  /* 0x0000000117177824 */ /* 0x002fc600078e0207 */
[----:B------:R-:W-:Y:S04]  /*18170*/  SHFL.IDX PT, R29, R16, 0x1, 0x1c1f ;  /* 0x003c1f00101d7f89 */ /* 0x000fe800000e0000 */
[----:B------:R-:W-:Y:S01]  /*18180*/  STS [R23+0x80], R144 ;  /* 0x0000809017007388 */ /* 0x000fe20000000800 */
[----:B--2---:R-:W-:-:S03]  /*18190*/  IMAD.IADD R4, R7, 0x1, R4 ;  /* 0x0000000107047824 */ /* 0x004fc600078e0204 */
[----:B------:R-:W-:Y:S04]  /*181a0*/  STS [R23+0x480], R146 ;  /* 0x0004809217007388 */ /* 0x000fe80000000800 */
[----:B------:R-:W-:Y:S04]  /*181b0*/  STS [R4+0x80], R100 ;  /* 0x0000806404007388 */ /* 0x000fe80000000800 */
[----:B------:R-:W-:Y:S04]  /*181c0*/  STS [R4+0x480], R102 ;  /* 0x0004806604007388 */ /* 0x000fe80000000800 */
[----:B------:R-:W-:Y:S04]  /*181d0*/  STS [R23+0x2080], R140 ;  /* 0x0020808c17007388 */ /* 0x000fe80000000800 */
[----:B------:R-:W-:Y:S04]  /*181e0*/  STS [R23+0x2480], R142 ;  /* 0x0024808e17007388 */ /* 0x000fe80000000800 */
[----:B------:R-:W-:Y:S04]  /*181f0*/  STS [R4+0x2080], R136 ;  /* 0x0020808804007388 */ /* 0x000fe80000000800 */
[----:B------:R1:W-:Y:S04]  /*18200*/  STS [R4+0x2480], R138 ;  /* 0x0024808a04007388 */ /* 0x0003e80000000800 */
[----:B------:R-:W-:Y:S04]  /*18210*/  STS [R20], R104 ;  /* 0x0000006814007388 */ /* 0x000fe80000000800 */
[----:B------:R-:W-:Y:S04]  /*18220*/  STS [R20+0x400], R106 ;  /* 0x0004006a14007388 */ /* 0x000fe80000000800 */
[----:B------:R-:W2:Y:S04]  /*18230*/  SHFL.IDX PT, R23, R16, RZ, 0x1c1f ;  /* 0x001c1fff10177589 */ /* 0x000ea800000e0000 */
[----:B------:R-:W3:Y:S04]  /*18240*/  SHFL.IDX PT, R27, R16, 0x2, 0x1c1f ;  /* 0x005c1f00101b7f89 */ /* 0x000ee800000e0000 */
[----:B------:R-:W-:Y:S04]  /*18250*/  SHFL.IDX PT, R24, R19, 0x3, 0x1c1f ;  /* 0x007c1f0013187f89 */ /* 0x000fe800000e0000 */
[----:B------:R-:W4:Y:S01]  /*18260*/  SHFL.IDX PT, R25, R16, 0x3, 0x1c1f ;  /* 0x007c1f0010197f89 */ /* 0x000f2200000e0000 */
[----:B-1----:R-:W-:-:S03]  /*18270*/  IADD3 R4, R7, 0x400, R20 ;  /* 0x0000040007047810 */ /* 0x002fc60007ffe014 */
[----:B------:R-:W1:Y:S02]  /*18280*/  SHFL.IDX PT, R50, R2, RZ, 0x181f ;  /* 0x00181fff02327589 */ /* 0x000e6400000e0000 */
[C---:B------:R-:W-:Y:S02]  /*18290*/  IMAD.IADD R4, R3.reuse, 0x1, R4 ;  /* 0x0000000103047824 */ /* 0x040fe400078e0204 */
[----:B------:R-:W-:-:S04]  /*182a0*/  IMAD.IADD R3, R3, 0x1, R20 ;  /* 0x0000000103037824 */ /* 0x000fc800078e0214 */
[----:B------:R-:W-:Y:S01]  /*182b0*/  IMAD.IADD R7, R7, 0x1, R3 ;  /* 0x0000000107077824 */ /* 0x000fe200078e0203 */
[----:B------:R-:W-:Y:S04]  /*182c0*/  STS [R3], R112 ;  /* 0x0000007003007388 */ /* 0x000fe80000000800 */
[----:B------:R-:W-:Y:S04]  /*182d0*/  STS [R3+0x400], R114 ;  /* 0x0004007203007388 */ /* 0x000fe80000000800 */
[----:B------:R-:W-:Y:S04]  /*182e0*/  STS [R20+0x2000], R108 ;  /* 0x0020006c14007388 */ /* 0x000fe80000000800 */
[----:B------:R-:W-:Y:S04]  /*182f0*/  STS [R20+0x2400], R110 ;  /* 0x0024006e14007388 */ /* 0x000fe80000000800 */
[----:B------:R-:W-:Y:S04]  /*18300*/  STS [R3+0x2000], R132 ;  /* 0x0020008403007388 */ /* 0x000fe80000000800 */
[----:B------:R-:W-:Y:S04]  /*18310*/  STS [R3+0x2400], R134 ;  /* 0x0024008603007388 */ /* 0x000fe80000000800 */
[----:B------:R-:W-:Y:S04]  /*18320*/  STS [R21], R116 ;  /* 0x0000007415007388 */ /* 0x000fe80000000800 */
[----:B------:R-:W-:Y:S04]  /*18330*/  STS [R21+0x400], R118 ;  /* 0x0004007615007388 */ /* 0x000fe80000000800 */
[----:B------:R-:W-:Y:S04]  /*18340*/  STS [R7], R9 ;  /* 0x0000000907007388 */ /* 0x000fe80000000800 */
[----:B------:R1:W-:Y:S04]  /*18350*/  STS [R4], R8 ;  /* 0x0000000804007388 */ /* 0x0003e80000000800 */
[----:B------:R-:W-:Y:S04]  /*18360*/  STS [R21+0x2000], R120 ;  /* 0x0020007815007388 */ /* 0x000fe80000000800 */
[----:B------:R-:W-:Y:S04]  /*18370*/  STS [R21+0x2400], R122 ;  /* 0x0024007a15007388 */ /* 0x000fe80000000800 */
[----:B------:R-:W-:Y:S04]  /*18380*/  STS [R7+0x2000], R10 ;  /* 0x0020000a07007388 */ /* 0x000fe80000000800 */
[----:B------:R2:W-:Y:S04]  /*18390*/  STS [R4+0x2000], R11 ;  /* 0x0020000b04007388 */ /* 0x0005e80000000800 */
[----:B------:R-:W-:Y:S01]  /*183a0*/  BAR.SYNC.DEFER_BLOCKING 0x1, 0x80 ;  /* 0x0042000000007b1d */ /* 0x000fe20000010000 */
[----:B-1----:R-:W-:-:S05]  /*183b0*/  IMAD.SHL.U32 R8, R0, 0x2, RZ ;  /* 0x0000000200087824 */ /* 0x002fca00078e00ff */
[----:B------:R-:W-:Y:S01]  /*183c0*/  SHFL.IDX PT, R3, R2, 0x2, 0x181f ;  /* 0x00581f0002037f89 */ /* 0x000fe200000e0000 */
[----:B------:R-:W-:-:S03]  /*183d0*/  IADD3 R0, R15, 0x10, RZ ;  /* 0x000000100f007810 */ /* 0x000fc60007ffe0ff */
[----:B------:R-:W1:Y:S04]  /*183e0*/  SHFL.IDX PT, R10, R18, RZ, 0x181f ;  /* 0x00181fff120a7589 */ /* 0x000e6800000e0000 */
[----:B------:R-:W-:Y:S04]  /*183f0*/  SHFL.IDX PT, R7, R18, 0x2, 0x181f ;  /* 0x00581f0012077f89 */ /* 0x000fe800000e0000 */
[----:B------:R-:W-:Y:S01]  /*18400*/  SHFL.IDX PT, R4, R2, 0x3, 0x181f ;  /* 0x00781f0002047f89 */ /* 0x000fe200000e0000 */
[----:B--2---:R-:W-:-:S03]  /*18410*/  IADD3 R11, R15, 0x40, RZ ;  /* 0x000000400f0b7810 */ /* 0x004fc60007ffe0ff */
[----:B------:R-:W-:Y:S04]  /*18420*/  SHFL.IDX PT, R9, R18, 0x3, 0x181f ;  /* 0x00781f0012097f89 */ /* 0x000fe800000e0000 */
[----:B------:R-:W-:Y:S01]  /*18430*/  @!P6 ST.E [R22.64], R5 ;  /* 0x000000051600e985 */ /* 0x000fe2000c101934 */
[----:B------:R-:W-:-:S03]  /*18440*/  ISETP.GE.AND P6, PT, R6, c[0x0][0x3c8], PT ;  /* 0x0000f20006007a0c */ /* 0x000fc60003fc6270 */
[----:B------:R2:W-:Y:S01]  /*18450*/  @!P5 ST.E [R28.64], R12 ;  /* 0x0000000c1c00d985 */ /* 0x0005e2000c101934 */
[-C--:B------:R-:W-:Y:S02]  /*18460*/  ISETP.GE.OR P2, PT, R0, R17.reuse, P6 ;  /* 0x000000110000720c */ /* 0x080fe40003746670 */
[C---:B------:R-:W-:Y:S01]  /*18470*/  IADD3 R0, R15.reuse, 0x20, RZ ;  /* 0x000000200f007810 */ /* 0x040fe20007ffe0ff */
[----:B---3--:R-:W-:Y:S03]  /*18480*/  @!P4 ST.E [R26.64], R13 ;  /* 0x0000000d1a00c985 */ /* 0x008fe6000c101934 */
[-C--:B------:R-:W-:Y:S01]  /*18490*/  ISETP.GE.OR P1, PT, R0, R17.reuse, P6 ;  /* 0x000000110000720c */ /* 0x080fe20003726670 */
[----:B----4-:R3:W-:Y:S01]  /*184a0*/  @!P3 ST.E [R24.64], R14 ;  /* 0x0000000e1800b985 */ /* 0x0107e2000c101934 */
[----:B------:R-:W-:Y:S02]  /*184b0*/  ISETP.GE.OR P3, PT, R15, R17, P6 ;  /* 0x000000110f00720c */ /* 0x000fe40003766670 */
[----:B------:R-:W-:Y:S01]  /*184c0*/  SHF.R.S32.HI R0, RZ, 0x1f, R6 ;  /* 0x0000001fff007819 */ /* 0x000fe20000011406 */
[----:B------:R-:W-:Y:S02]  /*184d0*/  LDS.128 R44, [R8+0x80] ;  /* 0x00008000082c7984 */ /* 0x000fe40000000c00 */
[----:B------:R-:W-:-:S02]  /*184e0*/  @!P2 LEA R48, P4, R6, R48, 0x1 ;  /* 0x000000300630a211 */ /* 0x000fc400078808ff */
[----:B------:R-:W4:Y:S04]  /*184f0*/  SHFL.IDX PT, R5, R18, 0x1, 0x181f ;  /* 0x00381f0012057f89 */ /* 0x000f2800000e0000 */
[----:B------:R-:W4:Y:S02]  /*18500*/  LDS.128 R40, [R8+0x880] ;  /* 0x0008800008287984 */ /* 0x000f240000000c00 */
[C---:B------:R-:W-:Y:S02]  /*18510*/  @!P3 LEA R50, P5, R6.reuse, R50, 0x1 ;  /* 0x000000320632b211 */ /* 0x040fe400078a08ff */
[----:B------:R-:W-:Y:S02]  /*18520*/  LDS.128 R36, [R8+0x1080] ;  /* 0x0010800008247984 */ /* 0x000fe40000000c00 */
[----:B-1----:R-:W-:-:S02]  /*18530*/  @!P3 LEA.HI.X R51, R6, R10, R0, 0x1, P5 ;  /* 0x0000000a0633b211 */ /* 0x002fc400028f0c00 */
[----:B------:R-:W-:Y:S01]  /*18540*/  LDS.128 R32, [R8+0x1880] ;  /* 0x0018800008207984 */ /* 0x000fe20000000c00 */
[C---:B--2---:R-:W-:Y:S02]  /*18550*/  IADD3 R12, R15.reuse, 0x30, RZ ;  /* 0x000000300f0c7810 */ /* 0x044fe40007ffe0ff */
[C---:B------:R-:W-:Y:S01]  /*18560*/  IADD3 R10, R15.reuse, 0x50, RZ ;  /* 0x000000500f0a7810 */ /* 0x040fe20007ffe0ff */
[----:B------:R-:W-:Y:S01]  /*18570*/  LDS.128 R28, [R8+0x2080] ;  /* 0x00208000081c7984 */ /* 0x000fe20000000c00 */
[-C--:B------:R-:W-:Y:S02]  /*18580*/  ISETP.GE.OR P0, PT, R12, R17.reuse, P6 ;  /* 0x000000110c00720c */ /* 0x080fe40003706670 */
[----:B---3--:R-:W-:Y:S01]  /*18590*/  IADD3 R14, R15, 0x60, RZ ;  /* 0x000000600f0e7810 */ /* 0x008fe20007ffe0ff */
[----:B------:R-:W-:Y:S01]  /*185a0*/  LDS.128 R24, [R8+0x2880] ;  /* 0x0028800008187984 */ /* 0x000fe20000000c00 */
[----:B------:R-:W-:Y:S02]  /*185b0*/  ISETP.GE.OR P5, PT, R11, R17, P6 ;  /* 0x000000110b00720c */ /* 0x000fe400037a6670 */
[----:B------:R-:W-:Y:S01]  /*185c0*/  IADD3 R15, R15, 0x70, RZ ;  /* 0x000000700f0f7810 */ /* 0x000fe20007ffe0ff */
[----:B------:R-:W-:Y:S01]  /*185d0*/  LDS.128 R20, [R8+0x3080] ;  /* 0x0030800008147984 */ /* 0x000fe20000000c00 */
[----:B----4-:R-:W-:-:S02]  /*185e0*/  @!P2 LEA.HI.X R49, R6, R5, R0, 0x1, P4 ;  /* 0x000000050631a211 */ /* 0x010fc400020f0c00 */
[C---:B------:R-:W-:Y:S01]  /*185f0*/  @!P1 LEA R52, P4, R6.reuse, R3, 0x1 ;  /* 0x0000000306349211 */ /* 0x040fe200078808ff */
[----:B------:R-:W1:Y:S03]  /*18600*/  SHFL.IDX PT, R12, R2, 0x4, 0x181f ;  /* 0x00981f00020c7f89 */ /* 0x000e6600000e0000 */
[C---:B------:R-:W-:Y:S01]  /*18610*/  @!P1 LEA.HI.X R53, R6.reuse, R7, R0, 0x1, P4 ;  /* 0x0000000706359211 */ /* 0x040fe200020f0c00 */
[----:B------:R-:W-:Y:S01]  /*18620*/  SHFL.IDX PT, R5, R2, 0x5, 0x181f ;  /* 0x00b81f0002057f89 */ /* 0x000fe200000e0000 */
[----:B------:R-:W-:-:S03]  /*18630*/  @!P0 LEA R54, P4, R6, R4, 0x1 ;  /* 0x0000000406368211 */ /* 0x000fc600078808ff */
[----:B------:R-:W-:Y:S01]  /*18640*/  SHFL.IDX PT, R3, R2, 0x6, 0x181f ;  /* 0x00d81f0002037f89 */ /* 0x000fe200000e0000 */
[----:B------:R-:W-:Y:S02]  /*18650*/  @!P0 LEA.HI.X R55, R6, R9, R0, 0x1, P4 ;  /* 0x0000000906378211 */ /* 0x000fe400020f0c00 */
[-C--:B------:R-:W-:Y:S01]  /*18660*/  ISETP.GE.OR P4, PT, R10, R17.reuse, P6 ;  /* 0x000000110a00720c */ /* 0x080fe20003786670 */
[----:B------:R-:W2:Y:S04]  /*18670*/  SHFL.IDX PT, R13, R18, 0x4, 0x181f ;  /* 0x00981f00120d7f89 */ /* 0x000ea800000e0000 */
[----:B------:R-:W3:Y:S04]  /*18680*/  SHFL.IDX PT, R7, R18, 0x5, 0x181f ;  /* 0x00b81f0012077f89 */ /* 0x000ee800000e0000 */
[----:B------:R-:W4:Y:S04]  /*18690*/  SHFL.IDX PT, R4, R18, 0x6, 0x181f ;  /* 0x00d81f0012047f89 */ /* 0x000f2800000e0000 */
[----:B------:R-:W3:Y:S04]  /*186a0*/  LDS.128 R8, [R8+0x3880] ;  /* 0x0038800008087984 */ /* 0x000ee80000000c00 */
[----:B------:R-:W-:Y:S01]  /*186b0*/  @!P3 ST.E.128 [R50.64], R44 ;  /* 0x0000002c3200b985 */ /* 0x000fe2000c101d34 */
[----:B------:R-:W-:-:S02]  /*186c0*/  ISETP.GE.OR P3, PT, R14, R17, P6 ;  /* 0x000000110e00720c */ /* 0x000fc40003766670 */
[----:B------:R-:W-:Y:S01]  /*186d0*/  ISETP.GE.OR P6, PT, R15, R17, P6 ;  /* 0x000000110f00720c */ /* 0x000fe200037c6670 */
[----:B------:R-:W-:Y:S01]  /*186e0*/  @!P2 ST.E.128 [R48.64], R40 ;  /* 0x000000283000a985 */ /* 0x000fe2000c101d34 */
[----:B-1----:R-:W-:-:S03]  /*186f0*/  @!P5 LEA R12, P2, R6, R12, 0x1 ;  /* 0x0000000c060cd211 */ /* 0x002fc600078408ff */
[----:B------:R-:W-:Y:S01]  /*18700*/  @!P1 ST.E.128 [R52.64], R36 ;  /* 0x0000002434009985 */ /* 0x000fe2000c101d34 */
[----:B--2---:R-:W-:-:S03]  /*18710*/  @!P5 LEA.HI.X R13, R6, R13, R0, 0x1, P2 ;  /* 0x0000000d060dd211 */ /* 0x004fc600010f0c00 */
[----:B------:R1:W-:Y:S04]  /*18720*/  @!P0 ST.E.128 [R54.64], R32 ;  /* 0x0000002036008985 */ /* 0x0003e8000c101d34 */
[----:B------:R2:W-:Y:S04]  /*18730*/  @!P5 ST.E.128 [R12.64], R28 ;  /* 0x0000001c0c00d985 */ /* 0x0005e8000c101d34 */
[----:B------:R-:W1:Y:S04]  /*18740*/  SHFL.IDX PT, R2, R2, 0x7, 0x181f ;  /* 0x00f81f0002027f89 */ /* 0x000e6800000e0000 */
[----:B------:R-:W2:Y:S01]  /*18750*/  SHFL.IDX PT, R18, R18, 0x7, 0x181f ;  /* 0x00f81f0012127f89 */ /* 0x000ea200000e0000 */
[----:B-1----:R-:W-:-:S02]  /*18760*/  @!P4 LEA R32, P1, R6, R5, 0x1 ;  /* 0x000000050620c211 */ /* 0x002fc400078208ff */
[C---:B------:R-:W-:Y:S02]  /*18770*/  @!P3 LEA R34, P0, R6.reuse, R3, 0x1 ;  /* 0x000000030622b211 */ /* 0x040fe400078008ff */
[C-C-:B---3--:R-:W-:Y:S02]  /*18780*/  @!P4 LEA.HI.X R33, R6.reuse, R7, R0.reuse, 0x1, P1 ;  /* 0x000000070621c211 */ /* 0x148fe400008f0c00 */
[----:B----4-:R-:W-:-:S03]  /*18790*/  @!P3 LEA.HI.X R35, R6, R4, R0, 0x1, P0 ;  /* 0x000000040623b211 */ /* 0x010fc600000f0c00 */
[----:B------:R1:W-:Y:S04]  /*187a0*/  @!P4 ST.E.128 [R32.64], R24 ;  /* 0x000000182000c985 */ /* 0x0003e8000c101d34 */
[----:B------:R1:W-:Y:S01]  /*187b0*/  @!P3 ST.E.128 [R34.64], R20 ;  /* 0x000000142200b985 */ /* 0x0003e2000c101d34 */
[----:B------:R-:W-:Y:S05]  /*187c0*/  @P6 EXIT ;  /* 0x000000000000694d */ /* 0x000fea0003800000 */
[----:B--2---:R-:W-:-:S04]  /*187d0*/  LEA R2, P0, R6, R2, 0x1 ;  /* 0x0000000206027211 */ /* 0x004fc800078008ff */
[----:B------:R-:W-:-:S05]  /*187e0*/  LEA.HI.X R3, R6, R18, R0, 0x1, P0 ;  /* 0x0000001206037211 */ /* 0x000fca00000f0c00 */
[----:B------:R-:W-:Y:S01]  /*187f0*/  ST.E.128 [R2.64], R8 ;  /* 0x0000000802007985 */ /* 0x000fe2000c101d34 */
[----:B------:R-:W-:Y:S05]  /*18800*/  EXIT ;  /* 0x000000000000794d */ /* 0x000fea0003800000 */
.L_x_1014:
[----:B------:R-:W1:Y:S01]  /*18810*/  S2R R5, SR_TID.X ;  /* 0x0000000000057919 */ /* 0x000e620000002100 */
[----:B------:R-:W-:Y:S03]  /*18820*/  BSSY B0, `(.L_x_1015) ;  /* 0x0000028000007945 */ /* 0x000fe60003800000 */
[----:B------:R-:W2:Y:S01]  /*18830*/  S2R R8, SR_CTAID.Z ;  /* 0x0000000000087919 */ /* 0x000ea20000002700 */
[----:B-1----:R-:W-:Y:S02]  /*18840*/  ISETP.GT.AND P0, PT, R5, 0x7f, PT ;  /* 0x0000007f0500780c */ /* 0x002fe40003f04270 */
[----:B--2---:R-:W-:-:S11]  /*18850*/  SHF.R.S32.HI R3, RZ, 0x1f, R8 ;  /* 0x0000001fff037819 */ /* 0x004fd60000011408 */
[----:B------:R-:W-:Y:S05]  /*18860*/  @P0 BRA `(.L_x_1016) ;  /* 0x0000023000000947 */ /* 0x000fea0003800000 */
[----:B------:R-:W1:Y:S01]  /*18870*/  S2R R0, SR_CTAID.X ;  /* 0x0000000000007919 */ /* 0x000e620000002500 */
[----:B------:R-:W-:-:S05]  /*18880*/  MOV R4, c[0x0][0x4e8] ;  /* 0x00013a0000047a02 */ /* 0x000fca0000000f00 */
[----:B------:R-:W-:Y:S01]  /*18890*/  IMAD R2, R4, c[0x0][0x388], RZ ;  /* 0x0000e20004027a24 */ /* 0x000fe200078e02ff */
[----:B-1----:R-:W-:-:S04]  /*188a0*/  LEA R0, R0, R5, 0x7 ;  /* 0x0000000500007211 */ /* 0x002fc800078e38ff */
[----:B------:R-:W-:-:S13]  /*188b0*/  ISETP.GE.AND P0, PT, R0, R2, PT ;  /* 0x000000020000720c */ /* 0x000fda0003f06270 */
[----:B------:R-:W-:Y:S05]  /*188c0*/  @P0 BRA `(.L_x_1016) ;  /* 0x000001d000000947 */ /* 0x000fea0003800000 */
[----:B------:R-:W-:Y:S01]  /*188d0*/  ISETP.NE.AND P0, PT, R4, 0x1, PT ;  /* 0x000000010400780c */ /* 0x000fe20003f05270 */
[----:B------:R-:W-:Y:S01]  /*188e0*/  ULDC.64 UR4, c[0x0][0x490] ;  /* 0x0001240000047ab9 */ /* 0x000fe20000000a00 */
[----:B------:R-:W-:Y:S01]  /*188f0*/  MOV R7, R0 ;  /* 0x0000000000077202 */ /* 0x000fe20000000f00 */
[----:B------:R-:W-:Y:S02]  /*18900*/  UIMAD UR7, UR6, UR4, URZ ;  /* 0x00000004060772a4 */ /* 0x000fe4000f8e023f */
[----:B------:R-:W-:Y:S02]  /*18910*/  UIMAD.WIDE.U32 UR8, UR11, UR4, URZ ;  /* 0x000000040b0872a5 */ /* 0x000fe4000f8e003f */
[----:B------:R-:W-:-:S04]  /*18920*/  UIMAD UR4, UR11, UR5, UR7 ;  /* 0x000000050b0472a4 */ /* 0x000fc8000f8e0207 */
        /* <DEDUP_REMOVED lines=10> */
[----:B------:R-:W-:Y:S01]  /*189d0*/  IADD3 R10, P0, R7, R10, RZ ;  /* 0x0000000a070a7210 */ /* 0x000fe20007f1e0ff */
[----:B------:R-:W-:-:S03]  /*189e0*/  IMAD R0, R3, c[0x0][0x498], RZ ;  /* 0x0001260003007a24 */ /* 0x000fc600078e02ff */
[----:B------:R-:W-:Y:S01]  /*189f0*/  SHF.R.S32.HI R4, RZ, 0x1f, R6 ;  /* 0x0000001fff047819 */ /* 0x000fe20000011406 */
[----:B------:R-:W-:-:S04]  /*18a00*/  IMAD R0, R8, c[0x0][0x49c], R0 ;  /* 0x0001270008007a24 */ /* 0x000fc800078e0200 */
[----:B------:R-:W-:Y:S01]  /*18a10*/  IMAD R4, R4, c[0x0][0x488], RZ ;  /* 0x0001220004047a24 */ /* 0x000fe200078e02ff */
[----:B------:R-:W-:Y:S01]  /*18a20*/  IADD3.X R11, R2, R11, R0, P0, !PT ;  /* 0x0000000b020b7210 */ /* 0x000fe200007fe400 */
[----:B------:R-:W-:Y:S02]  /*18a30*/  IMAD.MOV.U32 R0, RZ, RZ, -0x800000 ;  /* 0xff800000ff007424 */ /* 0x000fe400078e00ff */
[C---:B------:R-:W-:Y:S02]  /*18a40*/  IMAD R4, R6.reuse, c[0x0][0x48c], R4 ;  /* 0x0001230006047a24 */ /* 0x040fe400078e0204 */
[----:B------:R-:W-:-:S05]  /*18a50*/  IMAD.WIDE.U32 R10, R6, c[0x0][0x488], R10 ;  /* 0x00012200060a7a25 */ /* 0x000fca00078e000a */
[----:B------:R-:W-:Y:S02]  /*18a60*/  IADD3 R4, R11, R4, RZ ;  /* 0x000000040b047210 */ /* 0x000fe40007ffe0ff */
[----:B------:R-:W-:-:S04]  /*18a70*/  LEA R6, P0, R10, c[0x0][0x450], 0x2 ;  /* 0x000114000a067a11 */ /* 0x000fc800078010ff */
[----:B------:R-:W-:-:S05]  /*18a80*/  LEA.HI.X R7, R10, c[0x0][0x454], R4, 0x2, P0 ;  /* 0x000115000a077a11 */ /* 0x000fca00000f1404 */
[----:B------:R1:W-:Y:S04]  /*18a90*/  STG.E [R6.64], R0 ;  /* 0x0000000006007986 */ /* 0x0003e8000c101934 */
.L_x_1016:
[----:B------:R-:W-:Y:S05]  /*18aa0*/  BSYNC B0 ;  /* 0x0000000000007941 */ /* 0x000fea0003800000 */
.L_x_1015:
[----:B-1----:R-:W1:Y:S01]  /*18ab0*/  S2R R0, SR_CTAID.X ;  /* 0x0000000000007919 */ /* 0x002e620000002500 */
[----:B------:R-:W-:Y:S01]  /*18ac0*/  SHF.R.S32.HI R4, RZ, 0x1f, R5 ;  /* 0x0000001fff047819 */ /* 0x000fe20000011405 */
        /* <DEDUP_REMOVED lines=17> */
[----:B-1----:R-:W-:-:S02]  /*18be0*/  IMAD R7, R0, 0x80, R7 ;  /* 0x0000008000077824 */ /* 0x002fc400078e0207 */
[----:B------:R-:W-:-:S04]  /*18bf0*/  IMAD.WIDE.U32 R10, R8, c[0x0][0x3f0], R10 ;  /* 0x0000fc00080a7a25 */ /* 0x000fc800078e000a */
[----:B------:R-:W-:-:S04]  /*18c00*/  @P0 IMAD.HI.U32 R6, R7, c[0x0][0x4ec], RZ ;  /* 0x00013b0007060a27 */ /* 0x000fc800078e00ff */
[----:B------:R-:W-:Y:S01]  /*18c10*/  IMAD.MOV.U32 R9, RZ, RZ, R7 ;  /* 0x000000ffff097224 */ /* 0x000fe200078e0007 */
[----:B------:R-:W-:Y:S01]  /*18c20*/  @P0 SHF.R.U32.HI R9, RZ, c[0x0][0x4f0], R6 ;  /* 0x00013c00ff090a19 */ /* 0x000fe20000011606 */
[----:B------:R-:W-:Y:S02]  /*18c30*/  IMAD.IADD R11, R11, 0x1, R3 ;  /* 0x000000010b0b7824 */ /* 0x000fe400078e0203 */
[----:B------:R-:W-:Y:S01]  /*18c40*/  IMAD.SHL.U32 R5, R5, 0x8, RZ ;  /* 0x0000000805057824 */ /* 0x000fe200078e00ff */
[--C-:B------:R-:W-:Y:S01]  /*18c50*/  SHF.R.S32.HI R8, RZ, 0x1f, R9.reuse ;  /* 0x0000001fff087819 */ /* 0x100fe20000011409 */
[----:B------:R-:W-:Y:S02]  /*18c60*/  IMAD.MOV R6, RZ, RZ, -R9 ;  /* 0x000000ffff067224 */ /* 0x000fe400078e0a09 */
[----:B------:R-:W-:Y:S01]  /*18c70*/  IMAD.WIDE.U32 R10, R9, c[0x0][0x3e0], R10 ;  /* 0x0000f800090a7a25 */ /* 0x000fe200078e000a */
[----:B------:R-:W-:-:S03]  /*18c80*/  ISETP.GE.AND P5, PT, R5, c[0x0][0x3c8], PT ;  /* 0x0000f20005007a0c */ /* 0x000fc60003fa6270 */
[----:B------:R-:W-:Y:S02]  /*18c90*/  IMAD R6, R6, c[0x0][0x4e8], R7 ;  /* 0x00013a0006067a24 */ /* 0x000fe400078e0207 */
[----:B------:R-:W-:Y:S02]  /*18ca0*/  IMAD R8, R8, c[0x0][0x3e0], RZ ;  /* 0x0000f80008087a24 */ /* 0x000fe400078e02ff */
[----:B------:R-:W-:Y:S01]  /*18cb0*/  IMAD R4, R0, 0x80, R4 ;  /* 0x0000008000047824 */ /* 0x000fe200078e0204 */
[----:B------:R-:W-:Y:S01]  /*18cc0*/  SHF.R.S32.HI R3, RZ, 0x1f, R6 ;  /* 0x0000001fff037819 */ /* 0x000fe20000011406 */
[----:B------:R-:W-:Y:S02]  /*18cd0*/  IMAD R8, R9, c[0x0][0x3e4], R8 ;  /* 0x0000f90009087a24 */ /* 0x000fe400078e0208 */
[----:B------:R-:W-:Y:S01]  /*18ce0*/  IMAD R2, R2, c[0x0][0x388], RZ ;  /* 0x0000e20002027a24 */ /* 0x000fe200078e02ff */
[----:B------:R-:W-:Y:S01]  /*18cf0*/  IADD3 R0, R4, 0x10, RZ ;  /* 0x0000001004007810 */ /* 0x000fe20007ffe0ff */
[----:B------:R-:W-:-:S02]  /*18d00*/  IMAD.IADD R9, R11, 0x1, R8 ;  /* 0x000000010b097824 */ /* 0x000fc400078e0208 */
[----:B------:R-:W-:Y:S01]  /*18d10*/  IMAD R3, R3, c[0x0][0x3d8], RZ ;  /* 0x0000f60003037a24 */ /* 0x000fe200078e02ff */
[----:B------:R-:W-:Y:S01]  /*18d20*/  ISETP.GE.OR P1, PT, R4, R2, P5 ;  /* 0x000000020400720c */ /* 0x000fe20002f26670 */
[----:B------:R-:W-:Y:S02]  /*18d30*/  IMAD.MOV.U32 R8, RZ, RZ, R10 ;  /* 0x000000ffff087224 */ /* 0x000fe400078e000a */
[C---:B------:R-:W-:Y:S02]  /*18d40*/  IMAD R3, R6.reuse, c[0x0][0x3dc], R3 ;  /* 0x0000f70006037a24 */ /* 0x040fe400078e0203 */
[----:B------:R-:W-:Y:S01]  /*18d50*/  IMAD.WIDE.U32 R6, R6, c[0x0][0x3d8], R8 ;  /* 0x0000f60006067a25 */ /* 0x000fe200078e0008 */
[----:B------:R-:W-:-:S03]  /*18d60*/  IADD3 R8, R4, 0x20, RZ ;  /* 0x0000002004087810 */ /* 0x000fc60007ffe0ff */
[----:B------:R-:W-:Y:S01]  /*18d70*/  IMAD.IADD R3, R7, 0x1, R3 ;  /* 0x0000000107037824 */ /* 0x000fe200078e0203 */
[----:B------:R-:W-:Y:S02]  /*18d80*/  LEA R17, P0, R6, c[0x0][0x380], 0x1 ;  /* 0x0000e00006117a11 */ /* 0x000fe400078008ff */
[-C--:B------:R-:W-:Y:S02]  /*18d90*/  ISETP.GE.OR P4, PT, R8, R2.reuse, P5 ;  /* 0x000000020800720c */ /* 0x080fe40002f86670 */
[----:B------:R-:W-:Y:S01]  /*18da0*/  LEA.HI.X R16, R6, c[0x0][0x384], R3, 0x1, P0 ;  /* 0x0000e10006107a11 */ /* 0x000fe200000f0c03 */
[----:B------:R-:W1:Y:S01]  /*18db0*/  SHFL.IDX PT, R10, R17, RZ, 0x181f ;  /* 0x00181fff110a7589 */ /* 0x000e6200000e0000 */
[----:B------:R-:W-:Y:S02]  /*18dc0*/  ISETP.GE.OR P0, PT, R0, R2, P5 ;  /* 0x000000020000720c */ /* 0x000fe40002f06670 */
[----:B------:R-:W-:Y:S01]  /*18dd0*/  SHF.R.S32.HI R3, RZ, 0x1f, R5 ;  /* 0x0000001fff037819 */ /* 0x000fe20000011405 */
[----:B------:R-:W2:Y:S01]  /*18de0*/  SHFL.IDX PT, R9, R16, RZ, 0x181f ;  /* 0x00181fff10097589 */ /* 0x000ea200000e0000 */
[----:B------:R-:W-:-:S02]  /*18df0*/  IADD3 R6, R4, 0x30, RZ ;  /* 0x0000003004067810 */ /* 0x000fc40007ffe0ff */
[----:B------:R-:W-:Y:S01]  /*18e00*/  IADD3 R0, R4, 0x40, RZ ;  /* 0x0000004004007810 */ /* 0x000fe20007ffe0ff */
[----:B------:R-:W3:Y:S01]  /*18e10*/  SHFL.IDX PT, R18, R17, 0x1, 0x181f ;  /* 0x00381f0011127f89 */ /* 0x000ee200000e0000 */
[----:B------:R-:W-:-:S03]  /*18e20*/  ISETP.GE.OR P3, PT, R6, R2, P5 ;  /* 0x000000020600720c */ /* 0x000fc60002f66670 */
[----:B------:R-:W4:Y:S04]  /*18e30*/  SHFL.IDX PT, R7, R16, 0x1, 0x181f ;  /* 0x00381f0010077f89 */ /* 0x000f2800000e0000 */
[----:B------:R-:W4:Y:S04]  /*18e40*/  SHFL.IDX PT, R14, R17, 0x2, 0x181f ;  /* 0x00581f00110e7f89 */ /* 0x000f2800000e0000 */
[----:B------:R-:W4:Y:S01]  /*18e50*/  SHFL.IDX PT, R15, R16, 0x2, 0x181f ;  /* 0x00581f00100f7f89 */ /* 0x000f2200000e0000 */
[----:B-1----:R-:W-:-:S03]  /*18e60*/  @!P1 LEA R10, P2, R5, R10, 0x1 ;  /* 0x0000000a050a9211 */ /* 0x002fc600078408ff */
[----:B------:R-:W1:Y:S01]  /*18e70*/  SHFL.IDX PT, R12, R17, 0x3, 0x181f ;  /* 0x00781f00110c7f89 */ /* 0x000e6200000e0000 */
[----:B--2---:R-:W-:-:S03]  /*18e80*/  @!P1 LEA.HI.X R11, R5, R9, R3, 0x1, P2 ;  /* 0x00000009050b9211 */ /* 0x004fc600010f0c03 */
[----:B------:R-:W2:Y:S01]  /*18e90*/  SHFL.IDX PT, R13, R16, 0x3, 0x181f ;  /* 0x00781f00100d7f89 */ /* 0x000ea200000e0000 */
[----:B------:R-:W-:Y:S02]  /*18ea0*/  ISETP.GE.OR P2, PT, R0, R2, P5 ;  /* 0x000000020000720c */ /* 0x000fe40002f46670 */
[C---:B---3--:R-:W-:Y:S01]  /*18eb0*/  @!P0 LEA R18, P6, R5.reuse, R18, 0x1 ;  /* 0x0000001205128211 */ /* 0x048fe200078c08ff */
[----:B------:R-:W-:Y:S01]  /*18ec0*/  @!P1 ST.E.128 [R10.64], RZ ;  /* 0x000000ff0a009985 */ /* 0x000fe2000c101d34 */
[----:B------:R-:W-:Y:S02]  /*18ed0*/  IADD3 R0, R4, 0x50, RZ ;  /* 0x0000005004007810 */ /* 0x000fe40007ffe0ff */
[C---:B----4-:R-:W-:Y:S01]  /*18ee0*/  @!P0 LEA.HI.X R19, R5.reuse, R7, R3, 0x1, P6 ;  /* 0x0000000705138211 */ /* 0x050fe200030f0c03 */
[----:B------:R-:W3:Y:S01]  /*18ef0*/  SHFL.IDX PT, R10, R17, 0x4, 0x181f ;  /* 0x00981f00110a7f89 */ /* 0x000ee200000e0000 */
[----:B------:R-:W-:Y:S02]  /*18f00*/  ISETP.GE.OR P1, PT, R0, R2, P5 ;  /* 0x000000020000720c */ /* 0x000fe40002f26670 */
[----:B------:R-:W-:Y:S01]  /*18f10*/  IADD3 R0, R4, 0x60, RZ ;  /* 0x0000006004007810 */ /* 0x000fe20007ffe0ff */
[----:B------:R-:W4:Y:S01]  /*18f20*/  SHFL.IDX PT, R8, R17, 0x5, 0x181f ;  /* 0x00b81f0011087f89 */ /* 0x000f2200000e0000 */
[----:B------:R-:W-:-:S02]  /*18f30*/  @!P4 LEA R14, P6, R5, R14, 0x1 ;  /* 0x0000000e050ec211 */ /* 0x000fc400078c08ff */
[----:B------:R-:W-:Y:S01]  /*18f40*/  IADD3 R4, R4, 0x70, RZ ;  /* 0x0000007004047810 */ /* 0x000fe20007ffe0ff */
[----:B------:R-:W-:Y:S01]  /*18f50*/  SHFL.IDX PT, R6, R17, 0x6, 0x181f ;  /* 0x00d81f0011067f89 */ /* 0x000fe200000e0000 */
[----:B------:R-:W-:-:S03]  /*18f60*/  @!P4 LEA.HI.X R15, R5, R15, R3, 0x1, P6 ;  /* 0x0000000f050fc211 */ /* 0x000fc600030f0c03 */
[----:B------:R-:W4:Y:S01]  /*18f70*/  SHFL.IDX PT, R11, R16, 0x4, 0x181f ;  /* 0x00981f00100b7f89 */ /* 0x000f2200000e0000 */
[----:B-1----:R-:W-:-:S03]  /*18f80*/  @!P3 LEA R12, P6, R5, R12, 0x1 ;  /* 0x0000000c050cb211 */ /* 0x002fc600078c08ff */
[----:B------:R-:W1:Y:S01]  /*18f90*/  SHFL.IDX PT, R9, R16, 0x5, 0x181f ;  /* 0x00b81f0010097f89 */ /* 0x000e6200000e0000 */
[----:B--2---:R-:W-:-:S03]  /*18fa0*/  @!P3 LEA.HI.X R13, R5, R13, R3, 0x1, P6 ;  /* 0x0000000d050db211 */ /* 0x004fc600030f0c03 */
[----:B------:R-:W2:Y:S04]  /*18fb0*/  SHFL.IDX PT, R7, R16, 0x6, 0x181f ;  /* 0x00d81f0010077f89 */ /* 0x000ea800000e0000 */
[----:B------:R2:W-:Y:S01]  /*18fc0*/  @!P0 ST.E.128 [R18.64], RZ ;  /* 0x000000ff12008985 */ /* 0x0005e2000c101d34 */
[-C--:B------:R-:W-:Y:S02]  /*18fd0*/  ISETP.GE.OR P0, PT, R0, R2.reuse, P5 ;  /* 0x000000020000720c */ /* 0x080fe40002f06670 */
[----:B------:R-:W-:Y:S01]  /*18fe0*/  ISETP.GE.OR P5, PT, R4, R2, P5 ;  /* 0x000000020400720c */ /* 0x000fe20002fa6670 */
[----:B------:R2:W-:Y:S01]  /*18ff0*/  @!P4 ST.E.128 [R14.64], RZ ;  /* 0x000000ff0e00c985 */ /* 0x0005e2000c101d34 */
[C---:B---3--:R-:W-:Y:S02]  /*19000*/  @!P2 LEA R10, P4, R5.reuse, R10, 0x1 ;  /* 0x0000000a050aa211 */ /* 0x048fe400078808ff */
[C---:B----4-:R-:W-:Y:S01]  /*19010*/  @!P1 LEA R8, P6, R5.reuse, R8, 0x1 ;  /* 0x0000000805089211 */ /* 0x050fe200078c08ff */
[----:B------:R3:W-:Y:S01]  /*19020*/  @!P3 ST.E.128 [R12.64], RZ ;  /* 0x000000ff0c00b985 */ /* 0x0007e2000c101d34 */
[----:B------:R-:W-:-:S03]  /*19030*/  @!P2 LEA.HI.X R11, R5, R11, R3, 0x1, P4 ;  /* 0x0000000b050ba211 */ /* 0x000fc600020f0c03 */
[----:B------:R-:W4:Y:S02]  /*19040*/  SHFL.IDX PT, R17, R17, 0x7, 0x181f ;  /* 0x00f81f0011117f89 */ /* 0x000f2400000e0000 */
[C---:B------:R-:W-:Y:S02]  /*19050*/  @!P0 LEA R6, P3, R5.reuse, R6, 0x1 ;  /* 0x0000000605068211 */ /* 0x040fe400078608ff */
[C-C-:B-1----:R-:W-:Y:S01]  /*19060*/  @!P1 LEA.HI.X R9, R5.reuse, R9, R3.reuse, 0x1, P6 ;  /* 0x0000000905099211 */ /* 0x142fe200030f0c03 */
[----:B------:R3:W-:Y:S01]  /*19070*/  @!P2 ST.E.128 [R10.64], RZ ;  /* 0x000000ff0a00a985 */ /* 0x0007e2000c101d34 */
[----:B--2---:R-:W-:-:S03]  /*19080*/  @!P0 LEA.HI.X R7, R5, R7, R3, 0x1, P3 ;  /* 0x0000000705078211 */ /* 0x004fc600018f0c03 */
[----:B------:R3:W-:Y:S04]  /*19090*/  @!P1 ST.E.128 [R8.64], RZ ;  /* 0x000000ff08009985 */ /* 0x0007e8000c101d34 */
[----:B------:R-:W1:Y:S04]  /*190a0*/  SHFL.IDX PT, R16, R16, 0x7, 0x181f ;  /* 0x00f81f0010107f89 */ /* 0x000e6800000e0000 */
[----:B------:R3:W-:Y:S01]  /*190b0*/  @!P0 ST.E.128 [R6.64], RZ ;  /* 0x000000ff06008985 */ /* 0x0007e2000c101d34 */
[----:B------:R-:W-:Y:S05]  /*190c0*/  @P5 EXIT ;  /* 0x000000000000594d */ /* 0x000fea0003800000 */
[----:B----4-:R-:W-:-:S04]  /*190d0*/  LEA R2, P0, R5, R17, 0x1 ;  /* 0x0000001105027211 */ /* 0x010fc800078008ff */
[----:B-1----:R-:W-:-:S05]  /*190e0*/  LEA.HI.X R3, R5, R16, R3, 0x1, P0 ;  /* 0x0000001005037211 */ /* 0x002fca00000f0c03 */
[----:B------:R-:W-:Y:S01]  /*190f0*/  ST.E.128 [R2.64], RZ ;  /* 0x000000ff02007985 */ /* 0x000fe2000c101d34 */
[----:B------:R-:W-:Y:S05]  /*19100*/  EXIT ;  /* 0x000000000000794d */ /* 0x000fea0003800000 */
.L_x_1017:
        /* <DEDUP_REMOVED lines=15> */
.L_x_1610:


//--------------------- .text._ZN7cutlass13device_kernelIN5flash19enable_sm80_to_sm89INS1_16FlashAttnFwdSm80INS1_25CollectiveMainloopFwdSm80ILi4ELi1ELb0EN4cute5tupleIJNS5_1CILi128EEENS7_ILi96EEENS7_ILi64EEEEEELi64ENS_6half_tEfNS_4arch4Sm80ELb0ELb1ELb0ELb1ELb1ELb0ELb1ELb0EEENS1_21CollectiveEpilogueFwdINS6_IJS8_SA_S9_EEENS6_IJNS7_ILi1EEESI_SI_EEESC_SE_Li128ELb1ELb1ELb0ELb0EEENS1_19SingleTileSchedulerILb1ELb0ELb1ELi128EEEEEEEEEvNT_6ParamsE --------------------------
	.section	.text._ZN7cutlass13device_kernelIN5flash19enable_sm80_to_sm89INS1_16FlashAttnFwdSm80INS1_25CollectiveMainloopFwdSm80ILi4ELi1ELb0EN4cute5tupleIJNS5_1CILi128EEENS7_ILi96EEENS7_ILi64EEEEEELi64ENS_6half_tEfNS_4arch4Sm80ELb0ELb1ELb0ELb1ELb1ELb0ELb1ELb0EEENS1_21CollectiveEpilogueFwdINS6_IJS8_SA_S9_EEENS6_IJNS7_ILi1EEESI_SI_EEESC_SE_Li128ELb1ELb1ELb0ELb0EEENS1_19SingleTileSchedulerILb1ELb0ELb1ELi128EEEEEEEEEvNT_6ParamsE,"ax",@progbits
	.sectioninfo	@"SHI_REGISTERS=255"
	.align	128
.text._ZN7cutlass13device_kernelIN5flash19enable_sm80_to_sm89INS1_16FlashAttnFwdSm80INS1_25CollectiveMainloopFwdSm80ILi4ELi1ELb0EN4cute5tupleIJNS5_1CILi128EEENS7_ILi96EEENS7_ILi64EEEEEELi64ENS_6half_tEfNS_4arch4Sm80ELb0ELb1ELb0ELb1ELb1ELb0ELb1ELb0EEENS1_21CollectiveEpilogueFwdINS6_IJS8_SA_S9_EEENS6_IJNS7_ILi1EEESI_SI_EEESC_SE_Li128ELb1ELb1ELb0ELb0EEENS1_19SingleTileSchedulerILb1ELb0ELb1ELi128EEEEEEEEEvNT_6ParamsE:
        .type           _ZN7cutlass13device_kernelIN5flash19enable_sm80_to_sm89INS1_16FlashAttnFwdSm80INS1_25CollectiveMainloopFwdSm80ILi4ELi1ELb0EN4cute5tupleIJNS5_1CILi128EEENS7_ILi96EEENS7_ILi64EEEEEELi64ENS_6half_tEfNS_4arch4Sm80ELb0ELb1ELb0ELb1ELb1ELb0ELb1ELb0EEENS1_21CollectiveEpilogueFwdINS6_IJS8_SA_S9_EEENS6_IJNS7_ILi1EEESI_SI_EEESC_SE_Li128ELb1ELb1ELb0ELb0EEENS1_19SingleTileSchedulerILb1ELb0ELb1ELi128EEEEEEEEEvNT_6ParamsE,@function
        .size           _ZN7cutlass13device_kernelIN5flash19enable_sm80_to_sm89INS1_16FlashAttnFwdSm80INS1_25CollectiveMainloopFwdSm80ILi4ELi1ELb0EN4cute5tupleIJNS5_1CILi128EEENS7_ILi96EEENS7_ILi64EEEEEELi64ENS_6half_tEfNS_4arch4Sm80ELb0ELb1ELb0ELb1ELb1ELb0ELb1ELb0EEENS1_21CollectiveEpilogueFwdINS6_IJS8_SA_S9_EEENS6_IJNS7_ILi1EEESI_SI_EEESC_SE_Li128ELb1ELb1ELb0ELb0EEENS1_19SingleTileSchedulerILb1ELb0ELb1ELi128EEEEEEEEEvNT_6ParamsE,(.L_x_1611 - _ZN7cutlass13device_kernelIN5flash19enable_sm80_to_sm89INS1_16FlashAttnFwdSm80INS1_25CollectiveMainloopFwdSm80ILi4ELi1ELb0EN4cute5tupleIJNS5_1CILi128EEENS7_ILi96EEENS7_ILi64EEEEEELi64ENS_6half_tEfNS_4arch4Sm80ELb0ELb1ELb0ELb1ELb1ELb0ELb1ELb0EEENS1_21CollectiveEpilogueFwdINS6_IJS8_SA_S9_EEENS6_IJNS7_ILi1EEESI_SI_EEESC_SE_Li128ELb1ELb1ELb0ELb0EEENS1_19SingleTileSchedulerILb1ELb0ELb1ELi128EEEEEEEEEvNT_6ParamsE)
        .other          _ZN7cutlass13device_kernelIN5flash19enable_sm80_to_sm89INS1_16FlashAttnFwdSm80INS1_25CollectiveMainloopFwdSm80ILi4ELi1ELb0EN4cute5tupleIJNS5_1CILi128EEENS7_ILi96EEENS7_ILi64EEEEEELi64ENS_6half_tEfNS_4arch4Sm80ELb0ELb1ELb0ELb1ELb1ELb0ELb1ELb0EEENS1_21CollectiveEpilogueFwdINS6_IJS8_SA_S9_EEENS6_IJNS7_ILi1EEESI_SI_EEESC_SE_Li128ELb1ELb1ELb0ELb0EEENS1_19SingleTileSchedulerILb1ELb0ELb1ELi128EEEEEEEEEvNT_6ParamsE,@"STO_CUDA_ENTRY STV_DEFAULT"
_ZN7cutlass13device_kernelIN5flash19enable_sm80_to_sm89INS1_16FlashAttnFwdSm80INS1_25CollectiveMainloopFwdSm80ILi4ELi1ELb0EN4cute5tupleIJNS5_1CILi128EEENS7_ILi96EEENS7_ILi64EEEEEELi64ENS_6half_tEfNS_4arch4Sm80ELb0ELb1ELb0ELb1ELb1ELb0ELb1ELb0EEENS1_21CollectiveEpilogueFwdINS6_IJS8_SA_S9_EEENS6_IJNS7_ILi1EEESI_SI_EEESC_SE_Li128ELb1ELb1ELb0ELb0EEENS1_19SingleTileSchedulerILb1ELb0ELb1ELi128EEEEEEEEEvNT_6ParamsE:
[----:B------:R-:W-:Y:S02]  /*0000*/  MOV R1, c[0x0][0x28] ;  /* 0x00000a0000017a02 */ /* 0x000fe40000000f00 */
[----:B------:R-:W1:Y:S01]  /*0010*/  S2R R7, SR_TID.X ;  /* 0x0000000000077919 */ /* 0x000e620000002100 */
[----:B------:R-:W2:Y:S01]  /*0020*/  S2UR UR16, SR_CTAID.Z ;  /* 0x00000000001079c3 */ /* 0x000ea20000002700 */
[----:B------:R-:W-:Y:S02]  /*0030*/  UMOV UR12, 0x4 ;  /* 0x00000004000c7882 */ /* 0x000fe40000000000 */
        /* <DEDUP_REMOVED lines=16> */
.L_x_1019:
        /* <DEDUP_REMOVED lines=8> */
[----:B------:R-:W3:Y:S01]  /*01c0*/  LDG.E R0, [R4.64+0x4] ;  /* 0x0000043404007981 */ /* 0x000ee2000c1e1900 */
[----:B--2---:R-:W1:Y:S08]  /*01d0*/  R2UR UR4, R2 ;  /* 0x00000000020473c2 */ /* 0x004e7000000e0000 */
[----:B---3--:R-:W1:Y:S02]  /*01e0*/  R2UR UR5, R0 ;  /* 0x00000000000573c2 */ /* 0x008e6400000e0000 */
[----:B-1----:R-:W-:Y:S01]  /*01f0*/  UIADD3 UR5, -UR4, UR5, URZ ;  /* 0x0000000504057290 */ /* 0x002fe2000fffe13f */
[----:B------:R-:W-:Y:S05]  /*0200*/  BRA `(.L_x_1020) ;  /* 0x0000001000007947 */ /* 0x000fea0003800000 */
.L_x_1021:
[----:B------:R-:W-:Y:S02]  /*0210*/  ULDC UR5, c[0x0][0x54c] ;  /* 0x0001530000057ab9 */ /* 0x000fe40000000800 */
.L_x_1020:
[----:B------:R-:W-:Y:S02]  /*0220*/  ULDC UR4, c[0x0][0x548] ;  /* 0x0001520000047ab9 */ /* 0x000fe40000000800 */
[----:B------:R-:W-:-:S02]  /*0230*/  USHF.L.U32 UR13, UR13, 0x7, URZ ;  /* 0x000000070d0d7899 */ /* 0x000fc4000800063f */
[----:B------:R-:W-:-:S04]  /*0240*/  UIMAD UR4, UR5, UR4, URZ ;  /* 0x00000004050472a4 */ /* 0x000fc8000f8e023f */
[----:B------:R-:W-:-:S04]  /*0250*/  UISETP.GE.AND UP0, UPT, UR13, UR4, UPT ;  /* 0x000000040d00728c */ /* 0x000fc8000bf06270 */
[----:B------:R-:W-:Y:S01]  /*0260*/  USEL UR16, UR16, 0xffffffff, !UP0 ;  /* 0xffffffff10107887 */ /* 0x000fe2000c000000 */
[----:B------:R-:W-:Y:S05]  /*0270*/  BRA `(.L_x_1022) ;  /* 0x000001b000007947 */ /* 0x000fea0003800000 */
.L_x_1018:
        /* <DEDUP_REMOVED lines=8> */
.L_x_1023:
        /* <DEDUP_REMOVED lines=13> */
.L_x_1025:
[----:B------:R-:W-:Y:S02]  /*03d0*/  ULDC UR5, c[0x0][0x54c] ;  /* 0x0001530000057ab9 */ /* 0x000fe40000000800 */
.L_x_1024:
[----:B------:R-:W-:Y:S02]  /*03e0*/  ULDC UR4, c[0x0][0x548] ;  /* 0x0001520000047ab9 */ /* 0x000fe40000000800 */
[----:B------:R-:W-:-:S02]  /*03f0*/  USHF.L.U32 UR13, UR13, 0x7, URZ ;  /* 0x000000070d0d7899 */ /* 0x000fc4000800063f */
[----:B------:R-:W-:-:S04]  /*0400*/  UIMAD UR4, UR5, UR4, URZ ;  /* 0x00000004050472a4 */ /* 0x000fc8000f8e023f */
[----:B------:R-:W-:-:S04]  /*0410*/  UISETP.GE.AND UP0, UPT, UR13, UR4, UPT ;  /* 0x000000040d00728c */ /* 0x000fc8000bf06270 */
[----:B------:R-:W-:-:S06]  /*0420*/  USEL UR16, UR16, 0xffffffff, !UP0 ;  /* 0xffffffff10107887 */ /* 0x000fcc000c000000 */
.L_x_1022:
        /* <DEDUP_REMOVED lines=42> */
[----:B------:R1:W2:Y:S04]  /*06d0*/  LDG.E R0, [R4.64] ;  /* 0x0000003404007981 */ /* 0x0002a8000c1e1900 */
[----:B-1----:R-:W4:Y:S01]  /*06e0*/  LDG.E R4, [R4.64+0x4] ;  /* 0x0000043404047981 */ /* 0x002f22000c1e1900 */
[----:B--23--:R-:W1:Y:S08]  /*06f0*/  R2UR UR15, R0 ;  /* 0x00000000000f73c2 */ /* 0x00ce7000000e0000 */
[----:B----4-:R-:W1:Y:S02]  /*0700*/  R2UR UR4, R4 ;  /* 0x00000000040473c2 */ /* 0x010e6400000e0000 */
[----:B-1----:R-:W-:-:S06]  /*0710*/  UIADD3 UR15, -UR15, UR4, URZ ;  /* 0x000000040f0f7290 */ /* 0x002fcc000fffe13f */
.L_x_1026:
        /* <DEDUP_REMOVED lines=10> */
.L_x_1027:
        /* <DEDUP_REMOVED lines=12> */
.L_x_1028:
        /* <DEDUP_REMOVED lines=27> */
.L_x_1030:
[----:B------:R-:W-:Y:S02]  /*0a30*/  UISETP.NE.AND UP0, UPT, UR5, 0x1, UPT ;  /* 0x000000010500788c */ /* 0x000fe4000bf05270 */
[----:B------:R-:W-:Y:S02]  /*0a40*/  ULDC.64 UR6, c[0x0][0x330] ;  /* 0x0000cc0000067ab9 */ /* 0x000fe40000000a00 */
[----:B------:R-:W-:-:S07]  /*0a50*/  UIMAD.WIDE.U32 UR18, UR17, UR6, URZ ;  /* 0x00000006111272a5 */ /* 0x000fce000f8e003f */
[----:B------:R-:W-:Y:S02]  /*0a60*/  @UP0 USHF.R.U32.HI UR17, URZ, UR7, UR19 ;  /* 0x000000073f110299 */ /* 0x000fe40008011613 */
.L_x_1031:
[----:B------:R-:W-:Y:S02]  /*0a70*/  ULDC UR6, c[0x0][0x32c] ;  /* 0x0000cb0000067ab9 */ /* 0x000fe40000000800 */
[----:B------:R-:W-:-:S04]  /*0a80*/  UIMAD UR6, UR17, UR5, UR6 ;  /* 0x00000005110672a4 */ /* 0x000fc8000f8e0206 */
[----:B------:R-:W-:-:S04]  /*0a90*/  UISETP.LT.AND UP0, UPT, UR4, UR6, UPT ;  /* 0x000000060400728c */ /* 0x000fc8000bf01270 */
[----:B------:R-:W-:Y:S02]  /*0aa0*/  USEL UR4, UR4, UR6, UP0 ;  /* 0x0000000604047287 */ /* 0x000fe40008000000 */
.L_x_1029:
        /* <DEDUP_REMOVED lines=36> */
.L_x_1033:
[----:B------:R-:W-:-:S03]  /*0cf0*/  UISETP.NE.AND UP0, UPT, UR5, 0x1, UPT ;  /* 0x000000010500788c */ /* 0x000fc6000bf05270 */
[----:B------:R-:W-:Y:S02]  /*0d00*/  ULDC.64 UR4, c[0x0][0x330] ;  /* 0x0000cc0000047ab9 */ /* 0x000fe40000000a00 */
[----:B------:R-:W-:-:S07]  /*0d10*/  UIMAD.WIDE.U32 UR20, UR18, UR4, URZ ;  /* 0x00000004121472a5 */ /* 0x000fce000f8e003f */
[----:B------:R-:W-:Y:S02]  /*0d20*/  @UP0 UMOV UR19, UR21 ;  /* 0x0000001500130c82 */ /* 0x000fe40008000000 */
[----:B------:R-:W-:Y:S02]  /*0d30*/  @UP0 USHF.R.U32.HI UR18, URZ, UR5, UR19 ;  /* 0x000000053f120299 */ /* 0x000fe40008011613 */
.L_x_1034:
[----:B------:R-:W-:Y:S02]  /*0d40*/  ULDC UR4, c[0x0][0x32c] ;  /* 0x0000cb0000047ab9 */ /* 0x000fe40000000800 */
[----:B------:R-:W-:-:S04]  /*0d50*/  UIMAD UR4, UR18, UR4, URZ ;  /* 0x00000004120472a4 */ /* 0x000fc8000f8e023f */
[----:B------:R-:W-:-:S04]  /*0d60*/  UISETP.LT.AND UP0, UPT, UR17, UR4, UPT ;  /* 0x000000041100728c */ /* 0x000fc8000bf01270 */
[----:B------:R-:W-:-:S04]  /*0d70*/  USEL UR17, UR17, UR4, !UP0 ;  /* 0x0000000411117287 */ /* 0x000fc8000c000000 */
.L_x_1032:
[----:B------:R-:W-:Y:S01]  /*0d80*/  UIMAD.WIDE UR4, UR17, 0x2aaaaaab, URZ ;  /* 0x2aaaaaab110478a5 */ /* 0x000fe2000f8e023f */
[----:B------:R-:W-:Y:S01]  /*0d90*/  PLOP3.LUT P4, PT, PT, PT, PT, 0x80, 0x0 ;  /* 0x000000000000781c */ /* 0x000fe20003f8f070 */
[----:B------:R-:W-:Y:S01]  /*0da0*/  CS2R R10, SRZ ;  /* 0x00000000000a7805 */ /* 0x000fe2000001ff00 */
[----:B------:R-:W-:Y:S01]  /*0db0*/  IMAD.MOV.U32 R126, RZ, RZ, RZ ;  /* 0x000000ffff7e7224 */ /* 0x000fe200078e00ff */
[----:B------:R-:W-:Y:S01]  /*0dc0*/  USHF.R.U32.HI UR4, URZ, 0x1f, UR5 ;  /* 0x0000001f3f047899 */ /* 0x000fe20008011605 */
[----:B------:R-:W-:Y:S01]  /*0dd0*/  CS2R R124, SRZ ;  /* 0x00000000007c7805 */ /* 0x000fe2000001ff00 */
[----:B------:R-:W-:Y:S01]  /*0de0*/  IMAD.MOV.U32 R6, RZ, RZ, RZ ;  /* 0x000000ffff067224 */ /* 0x000fe200078e00ff */
[----:B------:R-:W-:Y:S01]  /*0df0*/  MOV R130, RZ ;  /* 0x000000ff00827202 */ /* 0x000fe20000000f00 */
        /* <DEDUP_REMOVED lines=50> */
[-C--:B------:R-:W-:Y:S01]  /*1120*/  LEA.HI R15, R169, R7.reuse, RZ, 0x3 ;  /* 0x00000007a90f7211 */ /* 0x080fe200078f18ff */
[----:B------:R-:W-:Y:S01]  /*1130*/  UIMAD UR4, UR4, UR18, URZ ;  /* 0x00000012040472a4 */ /* 0x000fe2000f8e023f */
[----:B------:R-:W-:Y:S01]  /*1140*/  PLOP3.LUT P2, PT, PT, PT, UP2, 0x80, 0x0 ;  /* 0x000000000000781c */ /* 0x000fe20003f4f028 */
[----:B------:R-:W-:Y:S01]  /*1150*/  UIMAD.WIDE.U32 UR20, UR9, UR18, URZ ;  /* 0x00000012091472a5 */ /* 0x000fe2000f8e003f */
[----:B------:R-:W-:Y:S01]  /*1160*/  LOP3.LUT R6, R15, 0xfffffff8, RZ, 0xc0, !PT ;  /* 0xfffffff80f067812 */ /* 0x000fe200078ec0ff */
[----:B------:R-:W-:Y:S01]  /*1170*/  UIMAD UR4, UR9, UR19, UR4 ;  /* 0x00000013090472a4 */ /* 0x000fe2000f8e0204 */
[----:B------:R-:W-:Y:S01]  /*1180*/  SHF.R.S32.HI R15, RZ, 0x3, R15 ;  /* 0x00000003ff0f7819 */ /* 0x000fe2000001140f */
[----:B------:R-:W-:Y:S01]  /*1190*/  USHF.R.S32.HI UR9, URZ, 0x1f, UR16 ;  /* 0x0000001f3f097899 */ /* 0x000fe20008011410 */
[----:B------:R-:W-:Y:S01]  /*11a0*/  PLOP3.LUT P0, PT, PT, PT, UP2, 0x80, 0x0 ;  /* 0x000000000000781c */ /* 0x000fe20003f0f028 */
[----:B------:R-:W-:Y:S01]  /*11b0*/  IMAD.IADD R6, R7, 0x1, -R6 ;  /* 0x0000000107067824 */ /* 0x000fe200078e0a06 */
[----:B------:R-:W-:Y:S01]  /*11c0*/  ULDC.64 UR18, c[0x0][0x1b8] ;  /* 0x00006e0000127ab9 */ /* 0x000fe20000000a00 */
[----:B------:R-:W-:Y:S01]  /*11d0*/  LEA.HI R18, R169, R7, RZ, 0x4 ;  /* 0x00000007a9127211 */ /* 0x000fe200078f20ff */
[----:B------:R-:W-:Y:S01]  /*11e0*/  UIADD3 UR21, UR21, UR4, URZ ;  /* 0x0000000415157290 */ /* 0x000fe2000fffe03f */
[C---:B------:R-:W-:Y:S01]  /*11f0*/  IMAD R232, R6.reuse, 0x10, R15 ;  /* 0x0000001006e87824 */ /* 0x040fe200078e020f */
[----:B------:R-:W-:Y:S01]  /*1200*/  UIMAD UR4, UR10, UR18, URZ ;  /* 0x000000120a0472a4 */ /* 0x000fe2000f8e023f */
[----:B------:R-:W-:Y:S01]  /*1210*/  IMAD.SHL.U32 R229, R15, 0x40, RZ ;  /* 0x000000400fe57824 */ /* 0x000fe200078e00ff */
[----:B------:R-:W-:Y:S01]  /*1220*/  USEL UR9, UR9, URZ, !UP1 ;  /* 0x0000003f09097287 */ /* 0x000fe2000c800000 */
[----:B------:R-:W-:Y:S01]  /*1230*/  IMAD.SHL.U32 R6, R6, 0x8, RZ ;  /* 0x0000000806067824 */ /* 0x000fe200078e00ff */
[----:B------:R-:W-:Y:S01]  /*1240*/  IADD3 R4, R232, UR13, RZ ;  /* 0x0000000de8047c10 */ /* 0x000fe2000fffe0ff */
[----:B------:R-:W-:Y:S01]  /*1250*/  UIMAD UR4, UR11, UR19, UR4 ;  /* 0x000000130b0472a4 */ /* 0x000fe2000f8e0204 */
[----:B------:R-:W-:Y:S01]  /*1260*/  LOP3.LUT R229, R229, 0x1c0, RZ, 0xc0, !PT ;  /* 0x000001c0e5e57812 */ /* 0x000fe200078ec0ff */
[----:B------:R-:W-:Y:S01]  /*1270*/  UIMAD.WIDE.U32 UR20, UR11, UR18, UR20 ;  /* 0x000000120b1472a5 */ /* 0x000fe2000f8e0014 */
[----:B------:R-:W-:Y:S01]  /*1280*/  BSSY B0, `(.L_x_1036) ;  /* 0x0000042000007945 */ /* 0x000fe20003800000 */
[----:B------:R-:W-:Y:S01]  /*1290*/  USEL UR12, UR16, URZ, !UP1 ;  /* 0x0000003f100c7287 */ /* 0x000fe2000c800000 */
[----:B------:R-:W-:Y:S01]  /*12a0*/  @P2 IMAD.HI.U32 R0, R4, c[0x0][0x2c8], RZ ;  /* 0x0000b20004002a27 */ /* 0x000fe200078e00ff */
[----:B------:R-:W-:-:S02]  /*12b0*/  ULDC.64 UR18, c[0x0][0x1c0] ;  /* 0x0000700000127ab9 */ /* 0x000fc40000000a00 */
[----:B------:R-:W-:Y:S01]  /*12c0*/  UIMAD UR9, UR9, UR18, URZ ;  /* 0x00000012090972a4 */ /* 0x000fe2000f8e023f */
[----:B-1----:R-:W-:Y:S01]  /*12d0*/  IMAD.MOV.U32 R3, RZ, RZ, R4 ;  /* 0x000000ffff037224 */ /* 0x002fe200078e0004 */
[----:B------:R-:W-:Y:S01]  /*12e0*/  UIADD3 UR21, UR21, UR4, URZ ;  /* 0x0000000415157290 */ /* 0x000fe2000fffe03f */
[----:B------:R-:W-:Y:S01]  /*12f0*/  @P0 SHF.R.U32.HI R3, RZ, c[0x0][0x2cc], R0 ;  /* 0x0000b300ff030a19 */ /* 0x000fe20000011600 */
[----:B------:R-:W-:Y:S01]  /*1300*/  UIMAD UR9, UR12, UR19, UR9 ;  /* 0x000000130c0972a4 */ /* 0x000fe2000f8e0209 */
[----:B------:R-:W-:Y:S01]  /*1310*/  ISETP.GE.AND P0, PT, R6, c[0x0][0x198], PT ;  /* 0x0000660006007a0c */ /* 0x000fe20003f06270 */
[----:B------:R-:W-:Y:S01]  /*1320*/  UIMAD.WIDE.U32 UR18, UR12, UR18, UR20 ;  /* 0x000000120c1272a5 */ /* 0x000fe2000f8e0014 */
[--C-:B------:R-:W-:Y:S01]  /*1330*/  SHF.R.S32.HI R10, RZ, 0x1f, R3.reuse ;  /* 0x0000001fff0a7819 */ /* 0x100fe20000011403 */
[----:B------:R-:W-:Y:S01]  /*1340*/  IMAD.MOV R0, RZ, RZ, -R3 ;  /* 0x000000ffff007224 */ /* 0x000fe200078e0a03 */
[----:B------:R-:W-:Y:S02]  /*1350*/  ULDC UR4, c[0x0][0x2c4] ;  /* 0x0000b10000047ab9 */ /* 0x000fe40000000800 */
[----:B------:R-:W-:Y:S01]  /*1360*/  UIADD3 UR9, UR19, UR9, URZ ;  /* 0x0000000913097290 */ /* 0x000fe2000fffe03f */
[----:B------:R-:W-:Y:S01]  /*1370*/  IMAD.U32 R9, RZ, RZ, UR19 ;  /* 0x00000013ff097e24 */ /* 0x000fe2000f8e00ff */
[----:B------:R-:W-:Y:S01]  /*1380*/  UIMAD UR4, UR15, UR4, URZ ;  /* 0x000000040f0472a4 */ /* 0x000fe2000f8e023f */
[----:B------:R-:W-:-:S02]  /*1390*/  IMAD.U32 R8, RZ, RZ, UR18 ;  /* 0x00000012ff087e24 */ /* 0x000fc4000f8e00ff */
[----:B------:R-:W-:Y:S02]  /*13a0*/  IMAD R10, R10, c[0x0][0x1b0], RZ ;  /* 0x00006c000a0a7a24 */ /* 0x000fe400078e02ff */
[----:B------:R-:W-:Y:S02]  /*13b0*/  IMAD.U32 R9, RZ, RZ, UR9 ;  /* 0x00000009ff097e24 */ /* 0x000fe4000f8e00ff */
[----:B------:R-:W-:Y:S01]  /*13c0*/  IMAD R4, R0, c[0x0][0x2c4], R4 ;  /* 0x0000b10000047a24 */ /* 0x000fe200078e0204 */
[----:B------:R-:W-:Y:S01]  /*13d0*/  LOP3.LUT R0, R18, 0xfffffff0, RZ, 0xc0, !PT ;  /* 0xfffffff012007812 */ /* 0x000fe200078ec0ff */
[C---:B------:R-:W-:Y:S02]  /*13e0*/  IMAD R10, R3.reuse, c[0x0][0x1b4], R10 ;  /* 0x00006d00030a7a24 */ /* 0x040fe400078e020a */
[----:B------:R-:W-:Y:S01]  /*13f0*/  IMAD.WIDE.U32 R8, R3, c[0x0][0x1b0], R8 ;  /* 0x00006c0003087a25 */ /* 0x000fe200078e0008 */
[----:B------:R-:W-:Y:S02]  /*1400*/  LOP3.LUT R3, R229, 0x38, R6, 0xf8, !PT ;  /* 0x00000038e5037812 */ /* 0x000fe400078ef806 */
[----:B------:R-:W-:Y:S01]  /*1410*/  SHF.R.U32.HI R229, RZ, 0x3, R229 ;  /* 0x00000003ffe57819 */ /* 0x000fe200000116e5 */
[----:B------:R-:W-:Y:S01]  /*1420*/  IMAD.IADD R11, R9, 0x1, R10 ;  /* 0x00000001090b7824 */ /* 0x000fe200078e020a */
[----:B------:R-:W-:Y:S01]  /*1430*/  SHF.R.S32.HI R9, RZ, 0x1f, R4 ;  /* 0x0000001fff097819 */ /* 0x000fe20000011404 */
[----:B------:R-:W-:Y:S01]  /*1440*/  IMAD.IADD R0, R7, 0x1, -R0 ;  /* 0x0000000107007824 */ /* 0x000fe200078e0a00 */
[----:B------:R-:W-:Y:S01]  /*1450*/  LOP3.LUT R229, R3, R229, RZ, 0x3c, !PT ;  /* 0x000000e503e57212 */ /* 0x000fe200078e3cff */
[----:B------:R-:W-:Y:S01]  /*1460*/  IMAD.MOV.U32 R10, RZ, RZ, R8 ;  /* 0x000000ffff0a7224 */ /* 0x000fe200078e0008 */
[----:B------:R-:W-:Y:S01]  /*1470*/  IADD3 R3, R15, UR13, RZ ;  /* 0x0000000d0f037c10 */ /* 0x000fe2000fffe0ff */
[----:B------:R-:W-:Y:S01]  /*1480*/  IMAD R9, R9, c[0x0][0x1a8], RZ ;  /* 0x00006a0009097a24 */ /* 0x000fe200078e02ff */
[----:B------:R-:W-:-:S02]  /*1490*/  SHF.R.S32.HI R17, RZ, 0x1f, R0 ;  /* 0x0000001fff117819 */ /* 0x000fc40000011400 */
[----:B------:R-:W-:Y:S01]  /*14a0*/  ISETP.GE.AND P3, PT, R3, UR4, PT ;  /* 0x0000000403007c0c */ /* 0x000fe2000bf66270 */
[C---:B------:R-:W-:Y:S01]  /*14b0*/  IMAD R9, R4.reuse, c[0x0][0x1ac], R9 ;  /* 0x00006b0004097a24 */ /* 0x040fe200078e0209 */
[----:B------:R-:W-:Y:S01]  /*14c0*/  LEA.HI R17, R17, R0, RZ, 0x3 ;  /* 0x0000000011117211 */ /* 0x000fe200078f18ff */
[----:B------:R-:W-:Y:S01]  /*14d0*/  IMAD.WIDE.U32 R4, R4, c[0x0][0x1a8], R10 ;  /* 0x00006a0004047a25 */ /* 0x000fe200078e000a */
[----:B------:R-:W-:Y:S02]  /*14e0*/  LEA.HI R6, R169, R7, RZ, 0x6 ;  /* 0x00000007a9067211 */ /* 0x000fe400078f30ff */
[----:B------:R-:W-:Y:S01]  /*14f0*/  LOP3.LUT R16, R17, 0xfffffff8, RZ, 0xc0, !PT ;  /* 0xfffffff811107812 */ /* 0x000fe200078ec0ff */
[----:B------:R-:W-:Y:S01]  /*1500*/  IMAD.IADD R9, R5, 0x1, R9 ;  /* 0x0000000105097824 */ /* 0x000fe200078e0209 */
[----:B------:R-:W-:Y:S01]  /*1510*/  LEA R10, P2, R4, c[0x0][0x160], 0x1 ;  /* 0x00005800040a7a11 */ /* 0x000fe200078408ff */
[----:B------:R-:W-:Y:S02]  /*1520*/  IMAD.SHL.U32 R6, R6, 0x8, RZ ;  /* 0x0000000806067824 */ /* 0x000fe400078e00ff */
[----:B------:R-:W-:Y:S01]  /*1530*/  IMAD.IADD R16, R0, 0x1, -R16 ;  /* 0x0000000100107824 */ /* 0x000fe200078e0a10 */
[----:B------:R-:W-:Y:S01]  /*1540*/  LEA.HI.X R9, R4, c[0x0][0x164], R9, 0x1, P2 ;  /* 0x0000590004097a11 */ /* 0x000fe200010f0c09 */
[----:B------:R-:W-:Y:S01]  /*1550*/  IMAD.MOV.U32 R0, RZ, RZ, 0x10 ;  /* 0x00000010ff007424 */ /* 0x000fe200078e00ff */
[----:B------:R1:W3:Y:S01]  /*1560*/  SHFL.IDX PT, R12, R10, RZ, 0x181f ;  /* 0x00181fff0a0c7589 */ /* 0x0002e200000e0000 */
[----:B------:R-:W-:Y:S01]  /*1570*/  IMAD.MOV.U32 R4, RZ, RZ, 0x20 ;  /* 0x00000020ff047424 */ /* 0x000fe200078e00ff */
[----:B------:R-:W-:-:S02]  /*1580*/  LOP3.LUT R229, R229, 0xfffffe00, R6, 0xf8, !PT ;  /* 0xfffffe00e5e57812 */ /* 0x000fc400078ef806 */
[----:B------:R1:W4:Y:S01]  /*1590*/  SHFL.IDX PT, R5, R9, RZ, 0x181f ;  /* 0x00181fff09057589 */ /* 0x00032200000e0000 */
[----:B--2---:R2:W5:Y:S01]  /*15a0*/  @P1 R2UR UR17, R2 ;  /* 0x00000000021113c2 */ /* 0x00456200000e0000 */
[----:B------:R-:W-:Y:S01]  /*15b0*/  R2P PR, R16, 0x6 ;  /* 0x0000000610007804 */ /* 0x000fe20000000000 */
[----:B-----5:R-:W-:-:S04]  /*15c0*/  @!UP0 UMOV UR17, UR16 ;  /* 0x0000001000118c82 */ /* 0x020fc80008000000 */
[----:B------:R-:W-:Y:S02]  /*15d0*/  SEL R0, R0, 0xfffffff0, !P1 ;  /* 0xfffffff000007807 */ /* 0x000fe40004800000 */
[----:B------:R-:W-:Y:S02]  /*15e0*/  SEL R4, R4, 0xffffffe0, !P2 ;  /* 0xffffffe004047807 */ /* 0x000fe40005000000 */
[----:B--2---:R-:W-:-:S04]  /*15f0*/  LEA.HI R2, R169, R7, RZ, 0x3 ;  /* 0x00000007a9027211 */ /* 0x004fc800078f18ff */
[----:B------:R-:W-:-:S05]  /*1600*/  LOP3.LUT R2, R2, 0xfffffff8, RZ, 0xc0, !PT ;  /* 0xfffffff802027812 */ /* 0x000fca00078ec0ff */
[----:B------:R-:W-:-:S04]  /*1610*/  IMAD.IADD R2, R7, 0x1, -R2 ;  /* 0x0000000107027824 */ /* 0x000fc800078e0a02 */
[----:B------:R-:W-:-:S05]  /*1620*/  IMAD.SHL.U32 R234, R2, 0x8, RZ ;  /* 0x0000000802ea7824 */ /* 0x000fca00078e00ff */
[----:B------:R-:W-:Y:S01]  /*1630*/  SHF.R.S32.HI R233, RZ, 0x1f, R234 ;  /* 0x0000001fffe97819 */ /* 0x000fe200000114ea */
[----:B------:R-:W-:Y:S05]  /*1640*/  @P3 BRA `(.L_x_1037) ;  /* 0x0000005000003947 */ /* 0x000fea0003800000 */
[----:B-1-34-:R-:W-:-:S04]  /*1650*/  LEA R12, P1, R234, R12, 0x1 ;  /* 0x0000000cea0c7211 */ /* 0x01afc800078208ff */
[----:B------:R-:W-:Y:S01]  /*1660*/  LEA.HI.X R13, R234, R5, R233, 0x1, P1 ;  /* 0x00000005ea0d7211 */ /* 0x000fe200008f0ce9 */
[----:B------:R-:W-:-:S05]  /*1670*/  IMAD.SHL.U32 R5, R229, 0x2, RZ ;  /* 0x00000002e5057824 */ /* 0x000fca00078e00ff */
[----:B------:R-:W-:Y:S01]  /*1680*/  @!PT LDS RZ, [RZ] ;  /* 0x00000000fffff984 */ /* 0x000fe20000000800 */
[----:B------:R1:W-:Y:S03]  /*1690*/  LDGSTS.E.BYPASS.LTC128B.128 [R5+0x6100], [R12.64], !P0 ;  /* 0x061000000c057fae */ /* 0x0003e6000c101d74 */
.L_x_1037:
[----:B-1-34-:R-:W-:Y:S05]  /*16a0*/  BSYNC B0 ;  /* 0x0000000000007941 */ /* 0x01afea0003800000 */
.L_x_1036:
[----:B------:R-:W-:Y:S01]  /*16b0*/  IADD3 R6, R3, 0x10, RZ ;  /* 0x0000001003067810 */ /* 0x000fe20007ffe0ff */
[----:B------:R1:W2:Y:S01]  /*16c0*/  SHFL.IDX PT, R5, R9, 0x1, 0x181f ;  /* 0x00381f0009057f89 */ /* 0x0002a200000e0000 */
[----:B------:R-:W-:Y:S02]  /*16d0*/  BSSY B0, `(.L_x_1038) ;  /* 0x0000009000007945 */ /* 0x000fe40003800000 */
[----:B------:R-:W-:Y:S01]  /*16e0*/  ISETP.GE.AND P1, PT, R6, UR4, PT ;  /* 0x0000000406007c0c */ /* 0x000fe2000bf26270 */
[----:B------:R1:W3:-:S12]  /*16f0*/  SHFL.IDX PT, R12, R10, 0x1, 0x181f ;  /* 0x00381f000a0c7f89 */ /* 0x0002d800000e0000 */
[----:B------:R-:W-:Y:S05]  /*1700*/  @P1 BRA `(.L_x_1039) ;  /* 0x0000005000001947 */ /* 0x000fea0003800000 */
[----:B---3--:R-:W-:-:S04]  /*1710*/  LEA R12, P1, R234, R12, 0x1 ;  /* 0x0000000cea0c7211 */ /* 0x008fc800078208ff */
[----:B--2---:R-:W-:Y:S01]  /*1720*/  LEA.HI.X R13, R234, R5, R233, 0x1, P1 ;  /* 0x00000005ea0d7211 */ /* 0x004fe200008f0ce9 */
[----:B------:R-:W-:-:S05]  /*1730*/  IMAD.SHL.U32 R5, R229, 0x2, RZ ;  /* 0x00000002e5057824 */ /* 0x000fca00078e00ff */
[----:B------:R-:W-:Y:S01]  /*1740*/  @!PT LDS RZ, [RZ] ;  /* 0x00000000fffff984 */ /* 0x000fe20000000800 */
[----:B------:R2:W-:Y:S03]  /*1750*/  LDGSTS.E.BYPASS.LTC128B.128 [R5+0x6900], [R12.64], !P0 ;  /* 0x069000000c057fae */ /* 0x0005e6000c101d74 */
.L_x_1039:
[----:B------:R-:W-:Y:S05]  /*1760*/  BSYNC B0 ;  /* 0x0000000000007941 */ /* 0x000fea0003800000 */
.L_x_1038:
[----:B------:R-:W-:Y:S01]  /*1770*/  IADD3 R6, R3, 0x20, RZ ;  /* 0x0000002003067810 */ /* 0x000fe20007ffe0ff */
[----:B--2---:R2:W4:Y:S01]  /*1780*/  SHFL.IDX PT, R5, R9, 0x2, 0x181f ;  /* 0x00581f0009057f89 */ /* 0x00452200000e0000 */
[----:B------:R-:W-:Y:S02]  /*1790*/  BSSY B0, `(.L_x_1040) ;  /* 0x0000009000007945 */ /* 0x000fe40003800000 */
[----:B------:R-:W-:Y:S01]  /*17a0*/  ISETP.GE.AND P1, PT, R6, UR4, PT ;  /* 0x0000000406007c0c */ /* 0x000fe2000bf26270 */
[----:B---3--:R2:W3:-:S12]  /*17b0*/  SHFL.IDX PT, R12, R10, 0x2, 0x181f ;  /* 0x00581f000a0c7f89 */ /* 0x0084d800000e0000 */
[----:B------:R-:W-:Y:S05]  /*17c0*/  @P1 BRA `(.L_x_1041) ;  /* 0x0000005000001947 */ /* 0x000fea0003800000 */
[----:B---3--:R-:W-:-:S04]  /*17d0*/  LEA R12, P1, R234, R12, 0x1 ;  /* 0x0000000cea0c7211 */ /* 0x008fc800078208ff */
[----:B----4-:R-:W-:Y:S01]  /*17e0*/  LEA.HI.X R13, R234, R5, R233, 0x1, P1 ;  /* 0x00000005ea0d7211 */ /* 0x010fe200008f0ce9 */
[----:B------:R-:W-:-:S05]  /*17f0*/  IMAD.SHL.U32 R5, R229, 0x2, RZ ;  /* 0x00000002e5057824 */ /* 0x000fca00078e00ff */
[----:B------:R-:W-:Y:S01]  /*1800*/  @!PT LDS RZ, [RZ] ;  /* 0x00000000fffff984 */ /* 0x000fe20000000800 */
[----:B------:R3:W-:Y:S03]  /*1810*/  LDGSTS.E.BYPASS.LTC128B.128 [R5+0x7100], [R12.64], !P0 ;  /* 0x071000000c057fae */ /* 0x0007e6000c101d74 */
.L_x_1041:
[----:B------:R-:W-:Y:S05]  /*1820*/  BSYNC B0 ;  /* 0x0000000000007941 */ /* 0x000fea0003800000 */
.L_x_1040:
[----:B------:R-:W-:Y:S01]  /*1830*/  IADD3 R6, R3, 0x30, RZ ;  /* 0x0000003003067810 */ /* 0x000fe20007ffe0ff */
[----:B---34-:R3:W4:Y:S01]  /*1840*/  SHFL.IDX PT, R5, R9, 0x3, 0x181f ;  /* 0x00781f0009057f89 */ /* 0x01872200000e0000 */
[----:B------:R-:W-:Y:S02]  /*1850*/  BSSY B0, `(.L_x_1042) ;  /* 0x0000009000007945 */ /* 0x000fe40003800000 */
[----:B------:R-:W-:Y:S01]  /*1860*/  ISETP.GE.AND P1, PT, R6, UR4, PT ;  /* 0x0000000406007c0c */ /* 0x000fe2000bf26270 */
[----:B------:R3:W1:-:S12]  /*1870*/  SHFL.IDX PT, R12, R10, 0x3, 0x181f ;  /* 0x00781f000a0c7f89 */ /* 0x00065800000e0000 */
[----:B------:R-:W-:Y:S05]  /*1880*/  @P1 BRA `(.L_x_1043) ;  /* 0x0000005000001947 */ /* 0x000fea0003800000 */
[----:B-1----:R-:W-:-:S04]  /*1890*/  LEA R12, P1, R234, R12, 0x1 ;  /* 0x0000000cea0c7211 */ /* 0x002fc800078208ff */
[----:B----4-:R-:W-:Y:S01]  /*18a0*/  LEA.HI.X R13, R234, R5, R233, 0x1, P1 ;  /* 0x00000005ea0d7211 */ /* 0x010fe200008f0ce9 */
[----:B------:R-:W-:-:S05]  /*18b0*/  IMAD.SHL.U32 R5, R229, 0x2, RZ ;  /* 0x00000002e5057824 */ /* 0x000fca00078e00ff */
[----:B------:R-:W-:Y:S01]  /*18c0*/  @!PT LDS RZ, [RZ] ;  /* 0x00000000fffff984 */ /* 0x000fe20000000800 */
[----:B------:R1:W-:Y:S03]  /*18d0*/  LDGSTS.E.BYPASS.LTC128B.128 [R5+0x7900], [R12.64], !P0 ;  /* 0x079000000c057fae */ /* 0x0003e6000c101d74 */
.L_x_1043:
[----:B------:R-:W-:Y:S05]  /*18e0*/  BSYNC B0 ;  /* 0x0000000000007941 */ /* 0x000fea0003800000 */
.L_x_1042:
[----:B------:R-:W-:Y:S01]  /*18f0*/  IADD3 R6, R3, 0x40, RZ ;  /* 0x0000004003067810 */ /* 0x000fe20007ffe0ff */
[----:B-1--4-:R1:W4:Y:S01]  /*1900*/  SHFL.IDX PT, R5, R9, 0x4, 0x181f ;  /* 0x00981f0009057f89 */ /* 0x01232200000e0000 */
[----:B------:R-:W-:Y:S02]  /*1910*/  BSSY B0, `(.L_x_1044) ;  /* 0x0000009000007945 */ /* 0x000fe40003800000 */
[----:B------:R-:W-:Y:S01]  /*1920*/  ISETP.GE.AND P1, PT, R6, UR4, PT ;  /* 0x0000000406007c0c */ /* 0x000fe2000bf26270 */
[----:B------:R1:W2:-:S12]  /*1930*/  SHFL.IDX PT, R12, R10, 0x4, 0x181f ;  /* 0x00981f000a0c7f89 */ /* 0x00029800000e0000 */
[----:B------:R-:W-:Y:S05]  /*1940*/  @P1 BRA `(.L_x_1045) ;  /* 0x0000005000001947 */ /* 0x000fea0003800000 */
[----:B--2---:R-:W-:-:S04]  /*1950*/  LEA R12, P1, R234, R12, 0x1 ;  /* 0x0000000cea0c7211 */ /* 0x004fc800078208ff */
[----:B----4-:R-:W-:Y:S01]  /*1960*/  LEA.HI.X R13, R234, R5, R233, 0x1, P1 ;  /* 0x00000005ea0d7211 */ /* 0x010fe200008f0ce9 */
[----:B------:R-:W-:-:S05]  /*1970*/  IMAD.SHL.U32 R5, R229, 0x2, RZ ;  /* 0x00000002e5057824 */ /* 0x000fca00078e00ff */
[----:B------:R-:W-:Y:S01]  /*1980*/  @!PT LDS RZ, [RZ] ;  /* 0x00000000fffff984 */ /* 0x000fe20000000800 */
[----:B------:R2:W-:Y:S03]  /*1990*/  LDGSTS.E.BYPASS.LTC128B.128 [R5+0x8100], [R12.64], !P0 ;  /* 0x081000000c057fae */ /* 0x0005e6000c101d74 */
.L_x_1045:
[----:B------:R-:W-:Y:S05]  /*19a0*/  BSYNC B0 ;  /* 0x0000000000007941 */ /* 0x000fea0003800000 */
.L_x_1044:
[----:B------:R-:W-:Y:S01]  /*19b0*/  IADD3 R6, R3, 0x50, RZ ;  /* 0x0000005003067810 */ /* 0x000fe20007ffe0ff */
[----:B--2-4-:R2:W4:Y:S01]  /*19c0*/  SHFL.IDX PT, R5, R9, 0x5, 0x181f ;  /* 0x00b81f0009057f89 */ /* 0x01452200000e0000 */
        /* <DEDUP_REMOVED lines=9> */
.L_x_1047:
[----:B------:R-:W-:Y:S05]  /*1a60*/  BSYNC B0 ;  /* 0x0000000000007941 */ /* 0x000fea0003800000 */
.L_x_1046:
        /* <DEDUP_REMOVED lines=11> */
.L_x_1049:
[----:B------:R-:W-:Y:S05]  /*1b20*/  BSYNC B0 ;  /* 0x0000000000007941 */ /* 0x000fea0003800000 */
.L_x_1048:
[----:B-123--:R-:W1:Y:S01]  /*1b30*/  SHFL.IDX PT, R10, R10, 0x7, 0x181f ;  /* 0x00f81f000a0a7f89 */ /* 0x00ee6200000e0000 */
[----:B------:R-:W-:Y:S01]  /*1b40*/  IADD3 R3, R3, 0x70, RZ ;  /* 0x0000007003037810 */ /* 0x000fe20007ffe0ff */
[----:B------:R-:W-:Y:S01]  /*1b50*/  UMOV UR36, 0x60 ;  /* 0x0000006000247882 */ /* 0x000fe20000000000 */
[----:B----4-:R-:W-:Y:S01]  /*1b60*/  IMAD.MOV.U32 R5, RZ, RZ, c[0x0][0x2b8] ;  /* 0x0000ae00ff057624 */ /* 0x010fe200078e00ff */
[----:B------:R-:W2:Y:S01]  /*1b70*/  SHFL.IDX PT, R9, R9, 0x7, 0x181f ;  /* 0x00f81f0009097f89 */ /* 0x000ea200000e0000 */
[----:B------:R-:W-:Y:S01]  /*1b80*/  ISETP.GE.AND P3, PT, R3, UR4, PT ;  /* 0x0000000403007c0c */ /* 0x000fe2000bf66270 */
[----:B------:R-:W-:Y:S01]  /*1b90*/  UIMAD UR12, UR7, UR36, -0x60 ;  /* 0xffffffa0070c74a4 */ /* 0x000fe2000f8e0224 */
[----:B------:R-:W-:Y:S01]  /*1ba0*/  IMAD.SHL.U32 R229, R229, 0x2, RZ ;  /* 0x00000002e5e57824 */ /* 0x000fe200078e00ff */
[----:B------:R-:W-:Y:S01]  /*1bb0*/  ISETP.NE.AND P4, PT, R5, 0x1, PT ;  /* 0x000000010500780c */ /* 0x000fe20003f85270 */
[----:B------:R-:W-:Y:S01]  /*1bc0*/  USHF.R.S32.HI UR9, URZ, 0x1f, UR17 ;  /* 0x0000001f3f097899 */ /* 0x000fe20008011411 */
[----:B------:R-:W-:Y:S01]  /*1bd0*/  IMAD.MOV.U32 R230, RZ, RZ, RZ ;  /* 0x000000ffffe67224 */ /* 0x000fe200078e00ff */
[----:B------:R-:W-:Y:S01]  /*1be0*/  ULDC.64 UR18, c[0x0][0x2b0] ;  /* 0x0000ac0000127ab9 */ /* 0x000fe20000000a00 */
[----:B------:R-:W-:Y:S01]  /*1bf0*/  IADD3 R231, R232, UR12, RZ ;  /* 0x0000000ce8e77c10 */ /* 0x000fe2000fffe0ff */
[----:B------:R-:W-:-:S02]  /*1c00*/  UIMAD UR9, UR9, UR18, URZ ;  /* 0x00000012090972a4 */ /* 0x000fc4000f8e023f */
[----:B------:R-:W-:Y:S01]  /*1c10*/  UIMAD.WIDE.U32 UR46, UR17, UR18, URZ ;  /* 0x00000012112e72a5 */ /* 0x000fe2000f8e003f */
[C---:B------:R-:W-:Y:S01]  /*1c20*/  ISETP.GE.AND P5, PT, R231.reuse, UR8, PT ;  /* 0x00000008e7007c0c */ /* 0x040fe2000bfa6270 */
[----:B------:R-:W-:Y:S01]  /*1c30*/  UIMAD UR4, UR17, UR19, UR9 ;  /* 0x00000013110472a4 */ /* 0x000fe2000f8e0209 */
[----:B------:R-:W-:Y:S02]  /*1c40*/  IADD3 R231, R231, UR14, RZ ;  /* 0x0000000ee7e77c10 */ /* 0x000fe4000fffe0ff */
[----:B------:R-:W-:Y:S01]  /*1c50*/  ISETP.GT.OR P5, PT, R232, 0x5f, P5 ;  /* 0x0000005fe800780c */ /* 0x000fe20002fa4670 */
[----:B------:R-:W-:Y:S02]  /*1c60*/  UIADD3 UR4, UR47, UR4, URZ ;  /* 0x000000042f047290 */ /* 0x000fe4000fffe03f */
[----:B------:R-:W-:Y:S01]  /*1c70*/  @P4 IMAD.HI.U32 R5, R231, c[0x0][0x2bc], RZ ;  /* 0x0000af00e7054a27 */ /* 0x000fe200078e00ff */
[----:B-1----:R-:W-:Y:S01]  /*1c80*/  @!P3 LEA R10, P2, R234, R10, 0x1 ;  /* 0x0000000aea0ab211 */ /* 0x002fe200078408ff */
[----:B------:R-:W-:-:S02]  /*1c90*/  ULDC.64 UR18, c[0x0][0x1e8] ;  /* 0x00007a0000127ab9 */ /* 0x000fc40000000a00 */
[----:B------:R-:W-:Y:S01]  /*1ca0*/  IMAD.MOV.U32 R3, RZ, RZ, R231 ;  /* 0x000000ffff037224 */ /* 0x000fe200078e00e7 */
[----:B--2---:R-:W-:Y:S02]  /*1cb0*/  @!P3 LEA.HI.X R11, R234, R9, R233, 0x1, P2 ;  /* 0x00000009ea0bb211 */ /* 0x004fe400010f0ce9 */
[----:B------:R-:W-:-:S03]  /*1cc0*/  @P4 SHF.R.U32.HI R3, RZ, c[0x0][0x2c0], R5 ;  /* 0x0000b000ff034a19 */ /* 0x000fc60000011605 */
[----:B------:R-:W-:Y:S01]  /*1cd0*/  @!PT LDS RZ, [RZ] ;  /* 0x00000000fffff984 */ /* 0x000fe20000000800 */
[----:B------:R1:W-:Y:S01]  /*1ce0*/  @!P3 LDGSTS.E.BYPASS.LTC128B.128 [R229+0x9900], [R10.64], !P0 ;  /* 0x099000000ae5bfae */ /* 0x0003e2000c101d74 */
[----:B------:R-:W-:-:S03]  /*1cf0*/  @!P5 IADD3 R6, P1, R3, UR46, RZ ;  /* 0x0000002e0306dc10 */ /* 0x000fc6000ff3e0ff */
[----:B------:R-:W0:Y:S01]  /*1d00*/  LDGDEPBAR ;  /* 0x00000000000079af */ /* 0x000e220000000000 */
        /* <DEDUP_REMOVED lines=11> */
[----:B------:R-:W-:Y:S01]  /*1dc0*/  IMAD.SHL.U32 R16, R16, 0x40, RZ ;  /* 0x0000004010107824 */ /* 0x000fe200078e00ff */
[----:B------:R-:W-:Y:S01]  /*1dd0*/  UIMAD UR36, UR7, -0x60, UR36 ;  /* 0xffffffa0072478a4 */ /* 0x000fe2000f8e0224 */
[----:B------:R-:W-:Y:S01]  /*1de0*/  IMAD.WIDE.U32 R12, R231, c[0x0][0x1e0], RZ ;  /* 0x00007800e70c7a25 */ /* 0x000fe200078e00ff */
[----:B------:R-:W-:Y:S01]  /*1df0*/  UIADD3 UR9, UR51, UR9, URZ ;  /* 0x0000000933097290 */ /* 0x000fe2000fffe03f */
[----:B------:R-:W-:Y:S01]  /*1e00*/  LEA.HI R168, R169, R7, RZ, 0x5 ;  /* 0x00000007a9a87211 */ /* 0x000fe200078f28ff */
[----:B------:R-:W-:Y:S01]  /*1e10*/  UIADD3 UR17, UR8, UR36, URZ ;  /* 0x0000002408117290 */ /* 0x000fe2000fffe03f */
[----:B------:R-:W-:Y:S01]  /*1e20*/  LOP3.LUT R16, R16, 0x1c0, RZ, 0xc0, !PT ;  /* 0x000001c010107812 */ /* 0x000fe200078ec0ff */
[----:B------:R-:W-:Y:S01]  /*1e30*/  IMAD.WIDE.U32 R38, R231, c[0x0][0x208], RZ ;  /* 0x00008200e7267a25 */ /* 0x000fe200078e00ff */
[----:B------:R-:W-:Y:S01]  /*1e40*/  ULDC.64 UR18, c[0x0][0x210] ;  /* 0x0000840000127ab9 */ /* 0x000fe20000000a00 */
[----:B------:R-:W-:Y:S01]  /*1e50*/  IADD3 R237, R229, 0x100, RZ ;  /* 0x00000100e5ed7810 */ /* 0x000fe20007ffe0ff */
[----:B------:R-:W-:Y:S01]  /*1e60*/  UIMAD UR10, UR10, UR18, URZ ;  /* 0x000000120a0a72a4 */ /* 0x000fe2000f8e023f */
[C---:B------:R-:W-:Y:S01]  /*1e70*/  IADD3 R88, -R15.reuse, UR17, RZ ;  /* 0x000000110f587c10 */ /* 0x040fe2000fffe1ff */
[----:B------:R-:W-:Y:S01]  /*1e80*/  IMAD.SHL.U32 R15, R15, 0x8, RZ ;  /* 0x000000080f0f7824 */ /* 0x000fe200078e00ff */
[----:B------:R-:W-:-:S02]  /*1e90*/  UIMAD.WIDE.U32 UR48, UR11, UR18, URZ ;  /* 0x000000120b3072a5 */ /* 0x000fc4000f8e003f */
[C---:B------:R-:W-:Y:S01]  /*1ea0*/  ISETP.GE.AND P2, PT, R88.reuse, 0x1, PT ;  /* 0x000000015800780c */ /* 0x040fe20003f46270 */
[----:B------:R-:W-:Y:S01]  /*1eb0*/  UIMAD UR10, UR11, UR19, UR10 ;  /* 0x000000130b0a72a4 */ /* 0x000fe2000f8e020a */
[----:B------:R-:W-:Y:S01]  /*1ec0*/  ISETP.GE.AND P1, PT, R88, 0x21, PT ;  /* 0x000000215800780c */ /* 0x000fe20003f26270 */
[----:B------:R-:W-:Y:S01]  /*1ed0*/  UIADD3 UR18, UR7, -0x1, URZ ;  /* 0xffffffff07127890 */ /* 0x000fe2000fffe03f */
[----:B--2---:R-:W-:Y:S01]  /*1ee0*/  SHF.R.S32.HI R8, RZ, 0x1f, R231 ;  /* 0x0000001fff087819 */ /* 0x004fe200000114e7 */
[----:B------:R-:W-:Y:S02]  /*1ef0*/  UIADD3 UR10, UR49, UR10, URZ ;  /* 0x0000000a310a7290 */ /* 0x000fe4000fffe03f */
[----:B------:R-:W-:Y:S02]  /*1f00*/  UISETP.GT.AND UP0, UPT, UR18, UR5, UPT ;  /* 0x000000051200728c */ /* 0x000fe4000bf04270 */
[C---:B-1----:R-:W-:Y:S02]  /*1f10*/  IMAD R10, R8.reuse, c[0x0][0x1e0], RZ ;  /* 0x00007800080a7a24 */ /* 0x042fe400078e02ff */
[----:B------:R-:W-:-:S02]  /*1f20*/  IMAD R8, R8, c[0x0][0x208], RZ ;  /* 0x0000820008087a24 */ /* 0x000fc400078e02ff */
[C---:B------:R-:W-:Y:S02]  /*1f30*/  IMAD R10, R231.reuse, c[0x0][0x1e4], R10 ;  /* 0x00007900e70a7a24 */ /* 0x040fe400078e020a */
[----:B------:R-:W-:Y:S02]  /*1f40*/  IMAD R8, R231, c[0x0][0x20c], R8 ;  /* 0x00008300e7087a24 */ /* 0x000fe400078e0208 */
[----:B------:R-:W-:Y:S02]  /*1f50*/  IMAD.IADD R11, R13, 0x1, R10 ;  /* 0x000000010d0b7824 */ /* 0x000fe400078e020a */
[----:B------:R-:W-:Y:S02]  /*1f60*/  IMAD.MOV.U32 R10, RZ, RZ, R12 ;  /* 0x000000ffff0a7224 */ /* 0x000fe400078e000c */
[----:B------:R-:W-:Y:S01]  /*1f70*/  IMAD.IADD R39, R39, 0x1, R8 ;  /* 0x0000000127277824 */ /* 0x000fe200078e0208 */
[----:B---3--:R-:W-:Y:S01]  /*1f80*/  SHF.R.S32.HI R36, RZ, 0x1f, R230 ;  /* 0x0000001fff247819 */ /* 0x008fe200000114e6 */
[----:B------:R-:W-:-:S04]  /*1f90*/  IMAD.WIDE.U32 R10, R230, c[0x0][0x1f0], R10 ;  /* 0x00007c00e60a7a25 */ /* 0x000fc800078e000a */
[----:B------:R-:W-:Y:S01]  /*1fa0*/  IMAD R3, R36, c[0x0][0x1f0], RZ ;  /* 0x00007c0024037a24 */ /* 0x000fe200078e02ff */
[----:B------:R-:W-:Y:S01]  /*1fb0*/  IADD3 R14, P0, R10, UR50, RZ ;  /* 0x000000320a0e7c10 */ /* 0x000fe2000ff1e0ff */
[----:B------:R-:W-:Y:S02]  /*1fc0*/  IMAD R89, R36, c[0x0][0x218], RZ ;  /* 0x0000860024597a24 */ /* 0x000fe400078e02ff */
[C---:B------:R-:W-:Y:S02]  /*1fd0*/  IMAD R3, R230.reuse, c[0x0][0x1f4], R3 ;  /* 0x00007d00e6037a24 */ /* 0x040fe400078e0203 */
[----:B------:R-:W-:-:S03]  /*1fe0*/  IMAD.WIDE.U32 R36, R230, c[0x0][0x218], R38 ;  /* 0x00008600e6247a25 */ /* 0x000fc600078e0026 */
[----:B------:R-:W-:Y:S01]  /*1ff0*/  IADD3.X R10, R11, UR9, R3, P0, !PT ;  /* 0x000000090b0a7c10 */ /* 0x000fe200087fe403 */
[----:B------:R-:W-:Y:S01]  /*2000*/  IMAD R89, R230, c[0x0][0x21c], R89 ;  /* 0x00008700e6597a24 */ /* 0x000fe200078e0259 */
[----:B------:R-:W-:-:S04]  /*2010*/  LEA R3, P0, R14, c[0x0][0x1c8], 0x1 ;  /* 0x000072000e037a11 */ /* 0x000fc800078008ff */
[----:B------:R-:W-:Y:S01]  /*2020*/  LEA.HI.X R14, R14, c[0x0][0x1cc], R10, 0x1, P0 ;  /* 0x000073000e0e7a11 */ /* 0x000fe200000f0c0a */
[----:B------:R-:W1:Y:S01]  /*2030*/  SHFL.IDX PT, R22, R3, RZ, 0x181f ;  /* 0x00181fff03167589 */ /* 0x000e6200000e0000 */
[----:B------:R-:W-:-:S03]  /*2040*/  ISETP.GE.AND P0, PT, R88, 0x11, PT ;  /* 0x000000115800780c */ /* 0x000fc60003f06270 */
[----:B------:R-:W2:Y:S04]  /*2050*/  SHFL.IDX PT, R6, R14, RZ, 0x181f ;  /* 0x00181fff0e067589 */ /* 0x000ea800000e0000 */
[----:B------:R-:W3:Y:S04]  /*2060*/  SHFL.IDX PT, R20, R3, 0x1, 0x181f ;  /* 0x00381f0003147f89 */ /* 0x000ee800000e0000 */
[----:B------:R-:W4:Y:S04]  /*2070*/  SHFL.IDX PT, R13, R14, 0x1, 0x181f ;  /* 0x00381f000e0d7f89 */ /* 0x000f2800000e0000 */
[----:B------:R-:W5:Y:S04]  /*2080*/  SHFL.IDX PT, R11, R3, 0x2, 0x181f ;  /* 0x00581f00030b7f89 */ /* 0x000f6800000e0000 */
[----:B------:R-:W5:Y:S04]  /*2090*/  SHFL.IDX PT, R12, R14, 0x2, 0x181f ;  /* 0x00581f000e0c7f89 */ /* 0x000f6800000e0000 */
[----:B------:R-:W5:Y:S01]  /*20a0*/  SHFL.IDX PT, R9, R3, 0x3, 0x181f ;  /* 0x00781f0003097f89 */ /* 0x000f6200000e0000 */
[----:B-1----:R-:W-:-:S03]  /*20b0*/  @P2 LEA R22, P6, R234, R22, 0x1 ;  /* 0x00000016ea162211 */ /* 0x002fc600078c08ff */
[----:B------:R-:W-:Y:S01]  /*20c0*/  SHFL.IDX PT, R5, R3, 0x4, 0x181f ;  /* 0x00981f0003057f89 */ /* 0x000fe200000e0000 */
[----:B--2---:R-:W-:Y:S02]  /*20d0*/  @P2 LEA.HI.X R23, R234, R6, R233, 0x1, P6 ;  /* 0x00000006ea172211 */ /* 0x004fe400030f0ce9 */
[----:B------:R-:W-:Y:S01]  /*20e0*/  ISETP.GE.AND P6, PT, R88, 0x31, PT ;  /* 0x000000315800780c */ /* 0x000fe20003fc6270 */
[----:B------:R-:W1:Y:S01]  /*20f0*/  SHFL.IDX PT, R10, R14, 0x3, 0x181f ;  /* 0x00781f000e0a7f89 */ /* 0x000e6200000e0000 */
[----:B---3--:R-:W-:-:S03]  /*2100*/  @P0 LEA R20, P3, R234, R20, 0x1 ;  /* 0x00000014ea140211 */ /* 0x008fc600078608ff */
[----:B------:R-:W2:Y:S01]  /*2110*/  SHFL.IDX PT, R3, R3, 0x5, 0x181f ;  /* 0x00b81f0003037f89 */ /* 0x000ea200000e0000 */
[----:B----4-:R-:W-:Y:S02]  /*2120*/  @P0 LEA.HI.X R21, R234, R13, R233, 0x1, P3 ;  /* 0x0000000dea150211 */ /* 0x010fe400018f0ce9 */
[C---:B------:R-:W-:Y:S01]  /*2130*/  ISETP.GE.AND P3, PT, R88.reuse, 0x41, PT ;  /* 0x000000415800780c */ /* 0x040fe20003f66270 */
[----:B------:R-:W-:Y:S04]  /*2140*/  SHFL.IDX PT, R6, R14, 0x4, 0x181f ;  /* 0x00981f000e067f89 */ /* 0x000fe800000e0000 */
[----:B------:R-:W3:Y:S04]  /*2150*/  SHFL.IDX PT, R14, R14, 0x5, 0x181f ;  /* 0x00b81f000e0e7f89 */ /* 0x000ee800000e0000 */
[----:B------:R4:W-:Y:S01]  /*2160*/  @P2 LDGSTS.E.BYPASS.LTC128B.128 [R229+0x3100], [R22.64], !P5 ;  /* 0x0310000016e52fae */ /* 0x0009e2000e901d74 */
[----:B------:R-:W-:-:S03]  /*2170*/  ISETP.GE.AND P2, PT, R88, 0x51, PT ;  /* 0x000000515800780c */ /* 0x000fc60003f46270 */
[----:B------:R5:W-:Y:S02]  /*2180*/  @P0 LDGSTS.E.BYPASS.LTC128B.128 [R229+0x3900], [R20.64], !P5 ;  /* 0x0390000014e50fae */ /* 0x000be4000e901d74 */
[C---:B-----5:R-:W-:Y:S02]  /*2190*/  @P1 LEA R20, P0, R234.reuse, R11, 0x1 ;  /* 0x0000000bea141211 */ /* 0x060fe400078008ff */
[----:B------:R-:W-:Y:S02]  /*21a0*/  SHF.R.S32.HI R11, RZ, 0x4, R18 ;  /* 0x00000004ff0b7819 */ /* 0x000fe40000011412 */
[----:B------:R-:W-:Y:S02]  /*21b0*/  @P1 LEA.HI.X R21, R234, R12, R233, 0x1, P0 ;  /* 0x0000000cea151211 */ /* 0x000fe400000f0ce9 */
[----:B------:R-:W-:Y:S02]  /*21c0*/  LEA.HI R18, R18, R11, RZ, 0x1 ;  /* 0x0000000b12127211 */ /* 0x000fe400078f08ff */
[----:B------:R-:W-:Y:S01]  /*21d0*/  @P6 LEA R12, P0, R234, R9, 0x1 ;  /* 0x00000009ea0c6211 */ /* 0x000fe200078008ff */
[----:B------:R5:W-:Y:S01]  /*21e0*/  @P1 LDGSTS.E.BYPASS.LTC128B.128 [R229+0x4100], [R20.64], !P5 ;  /* 0x0410000014e51fae */ /* 0x000be2000e901d74 */
[----:B------:R-:W-:-:S02]  /*21f0*/  LOP3.LUT R18, R18, 0xfffffffe, RZ, 0xc0, !PT ;  /* 0xfffffffe12127812 */ /* 0x000fc400078ec0ff */
[C-C-:B-1----:R-:W-:Y:S02]  /*2200*/  @P6 LEA.HI.X R13, R234.reuse, R10, R233.reuse, 0x1, P0 ;  /* 0x0000000aea0d6211 */ /* 0x142fe400000f0ce9 */
[C---:B--2---:R-:W-:Y:S01]  /*2210*/  @P2 LEA R10, P0, R234.reuse, R3, 0x1 ;  /* 0x00000003ea0a2211 */ /* 0x044fe200078008ff */
[----:B------:R-:W-:Y:S02]  /*2220*/  IMAD.IADD R18, R11, 0x1, -R18 ;  /* 0x000000010b127824 */ /* 0x000fe400078e0a12 */
[----:B------:R1:W-:Y:S01]  /*2230*/  @P6 LDGSTS.E.BYPASS.LTC128B.128 [R229+0x4900], [R12.64], !P5 ;  /* 0x049000000ce56fae */ /* 0x0003e2000e901d74 */
[----:B---3--:R-:W-:Y:S01]  /*2240*/  @P2 LEA.HI.X R11, R234, R14, R233, 0x1, P0 ;  /* 0x0000000eea0b2211 */ /* 0x008fe200000f0ce9 */
[----:B------:R-:W-:Y:S01]  /*2250*/  IMAD.SHL.U32 R3, R2, 0x40, RZ ;  /* 0x0000004002037824 */ /* 0x000fe200078e00ff */
[----:B------:R-:W-:-:S04]  /*2260*/  IADD3 R93, P0, R36, UR48, RZ ;  /* 0x00000030245d7c10 */ /* 0x000fc8000ff1e0ff */
[----:B------:R-:W-:Y:S02]  /*2270*/  LOP3.LUT R3, R3, 0x1c0, RZ, 0xc0, !PT ;  /* 0x000001c003037812 */ /* 0x000fe400078ec0ff */
[----:B------:R-:W-:Y:S02]  /*2280*/  IADD3.X R89, R37, UR10, R89, P0, !PT ;  /* 0x0000000a25597c10 */ /* 0x000fe400087fe459 */
[----:B------:R-:W-:Y:S02]  /*2290*/  LOP3.LUT R15, R3, 0x8, R15, 0xf8, !PT ;  /* 0x00000008030f7812 */ /* 0x000fe400078ef80f */
[----:B------:R-:W-:Y:S02]  /*22a0*/  SHF.R.U32.HI R3, RZ, 0x3, R3 ;  /* 0x00000003ff037819 */ /* 0x000fe40000011603 */
[----:B------:R-:W-:Y:S02]  /*22b0*/  LEA R97, P0, R93, c[0x0][0x1f8], 0x1 ;  /* 0x00007e005d617a11 */ /* 0x000fe400078008ff */
[----:B------:R-:W-:-:S02]  /*22c0*/  LOP3.LUT R15, R15, R3, RZ, 0x3c, !PT ;  /* 0x000000030f0f7212 */ /* 0x000fc400078e3cff */
[----:B-----5:R-:W-:Y:S01]  /*22d0*/  @P3 LEA R20, P1, R234, R5, 0x1 ;  /* 0x00000005ea143211 */ /* 0x020fe200078208ff */
[----:B------:R-:W-:Y:S01]  /*22e0*/  IMAD.SHL.U32 R5, R17, 0x40, RZ ;  /* 0x0000004011057824 */ /* 0x000fe200078e00ff */
[----:B------:R-:W-:Y:S01]  /*22f0*/  LEA.HI.X R93, R93, c[0x0][0x1fc], R89, 0x1, P0 ;  /* 0x00007f005d5d7a11 */ /* 0x000fe200000f0c59 */
[----:B------:R-:W-:Y:S01]  /*2300*/  IMAD R227, R18, 0x200, R15 ;  /* 0x0000020012e37824 */ /* 0x000fe200078e020f */
[----:B------:R-:W-:Y:S01]  /*2310*/  @P3 LEA.HI.X R21, R234, R6, R233, 0x1, P1 ;  /* 0x00000006ea153211 */ /* 0x000fe200008f0ce9 */
[----:B------:R-:W-:Y:S01]  /*2320*/  IMAD.SHL.U32 R6, R18, 0x8, RZ ;  /* 0x0000000812067824 */ /* 0x000fe200078e00ff */
[----:B------:R-:W-:Y:S01]  /*2330*/  LOP3.LUT R5, R5, 0xfffffe00, RZ, 0xc0, !PT ;  /* 0xfffffe0005057812 */ /* 0x000fe200078ec0ff */
[----:B------:R-:W-:Y:S01]  /*2340*/  IMAD.SHL.U32 R227, R227, 0x2, RZ ;  /* 0x00000002e3e37824 */ /* 0x000fe200078e00ff */
[----:B------:R-:W-:Y:S01]  /*2350*/  LOP3.LUT P1, RZ, R2, 0x2, RZ, 0xc0, !PT ;  /* 0x0000000202ff7812 */ /* 0x000fe2000782c0ff */
[----:B------:R4:W-:Y:S01]  /*2360*/  @P3 LDGSTS.E.BYPASS.LTC128B.128 [R229+0x5100], [R20.64], !P5 ;  /* 0x0510000014e53fae */ /* 0x0009e2000e901d74 */
[----:B------:R-:W-:-:S02]  /*2370*/  LOP3.LUT R9, R16, 0x8, R6, 0xf8, !PT ;  /* 0x0000000810097812 */ /* 0x000fc400078ef806 */
[----:B------:R-:W-:Y:S01]  /*2380*/  SHF.R.U32.HI R16, RZ, 0x3, R16 ;  /* 0x00000003ff107819 */ /* 0x000fe20000011610 */
[----:B------:R2:W-:Y:S01]  /*2390*/  @P2 LDGSTS.E.BYPASS.LTC128B.128 [R229+0x5900], [R10.64], !P5 ;  /* 0x059000000ae52fae */ /* 0x0005e2000e901d74 */
[----:B------:R-:W-:Y:S02]  /*23a0*/  SHF.R.S32.HI R6, RZ, 0x5, R168 ;  /* 0x00000005ff067819 */ /* 0x000fe400000114a8 */
[----:B------:R-:W-:Y:S01]  /*23b0*/  LOP3.LUT R3, R9, R16, RZ, 0x3c, !PT ;  /* 0x0000001009037212 */ /* 0x000fe200078e3cff */
[----:B------:R-:W0:Y:S01]  /*23c0*/  LDGDEPBAR ;  /* 0x00000000000079af */ /* 0x000e220000000000 */
[C---:B------:R-:W-:Y:S01]  /*23d0*/  IADD3 R38, R227.reuse, 0x3100, RZ ;  /* 0x00003100e3267810 */ /* 0x040fe20007ffe0ff */
[----:B------:R-:W-:Y:S01]  /*23e0*/  IMAD R228, R6, 0x400, R5 ;  /* 0x0000040006e47824 */ /* 0x000fe200078e0205 */
[----:B------:R-:W-:Y:S01]  /*23f0*/  IADD3 R226, R227, 0x3120, RZ ;  /* 0x00003120e3e27810 */ /* 0x000fe20007ffe0ff */
[----:B------:R-:W3:Y:S01]  /*2400*/  SHFL.IDX PT, R96, R97, RZ, 0x181f ;  /* 0x00181fff61607589 */ /* 0x000ee200000e0000 */
[----:B------:R-:W-:Y:S01]  /*2410*/  @P1 IADD3 R226, R38, -0x20, RZ ;  /* 0xffffffe026e21810 */ /* 0x000fe20007ffe0ff */
[----:B------:R-:W-:Y:S01]  /*2420*/  IMAD.IADD R228, R3, 0x1, R228 ;  /* 0x0000000103e47824 */ /* 0x000fe200078e02e4 */
[C---:B------:R-:W-:Y:S01]  /*2430*/  SHF.L.U64.HI R233, R234.reuse, 0x1, R233 ;  /* 0x00000001eae97819 */ /* 0x040fe200000102e9 */
[----:B------:R-:W5:Y:S01]  /*2440*/  SHFL.IDX PT, R94, R97, 0x1, 0x181f ;  /* 0x00381f00615e7f89 */ /* 0x000f6200000e0000 */
[----:B------:R-:W-:Y:S01]  /*2450*/  ISETP.GE.AND P2, PT, R234, c[0x0][0x1d4], PT ;  /* 0x00007500ea007a0c */ /* 0x000fe20003f46270 */
[----:B------:R-:W-:Y:S01]  /*2460*/  IMAD.SHL.U32 R228, R228, 0x2, RZ ;  /* 0x00000002e4e47824 */ /* 0x000fe200078e00ff */
[----:B------:R-:W-:Y:S01]  /*2470*/  IADD3 R217, R226, 0x800, RZ ;  /* 0x00000800e2d97810 */ /* 0x000fe20007ffe0ff */
[----:B------:R-:W-:Y:S01]  /*2480*/  SHFL.IDX PT, R95, R93, RZ, 0x181f ;  /* 0x00181fff5d5f7589 */ /* 0x000fe200000e0000 */
[----:B------:R-:W-:Y:S01]  /*2490*/  IMAD.SHL.U32 R234, R234, 0x2, RZ ;  /* 0x00000002eaea7824 */ /* 0x000fe200078e00ff */
[----:B------:R-:W-:Y:S01]  /*24a0*/  ISETP.LT.OR P1, PT, R88, 0x1, P2 ;  /* 0x000000015800780c */ /* 0x000fe20001721670 */
[--C-:B------:R-:W-:Y:S01]  /*24b0*/  IMAD R224, R0, 0x2, R228.reuse ;  /* 0x0000000200e07824 */ /* 0x100fe200078e02e4 */
[----:B------:R-:W-:Y:S01]  /*24c0*/  SHFL.IDX PT, R90, R97, 0x3, 0x181f ;  /* 0x00781f00615a7f89 */ /* 0x000fe200000e0000 */
[----:B------:R-:W-:Y:S01]  /*24d0*/  ISETP.LT.OR P3, PT, R88, 0x11, P2 ;  /* 0x000000115800780c */ /* 0x000fe20001761670 */
[----:B------:R-:W-:Y:S01]  /*24e0*/  IMAD R223, R4, 0x2, R228 ;  /* 0x0000000204df7824 */ /* 0x000fe200078e02e4 */
[C---:B------:R-:W-:Y:S01]  /*24f0*/  IADD3 R216, R226.reuse, 0x1000, RZ ;  /* 0x00001000e2d87810 */ /* 0x040fe20007ffe0ff */
[----:B------:R-:W-:Y:S01]  /*2500*/  SHFL.IDX PT, R92, R97, 0x2, 0x181f ;  /* 0x00581f00615c7f89 */ /* 0x000fe200000e0000 */
[----:B------:R-:W-:Y:S01]  /*2510*/  IADD3 R215, R226, 0x1800, RZ ;  /* 0x00001800e2d77810 */ /* 0x000fe20007ffe0ff */
[----:B------:R-:W-:Y:S01]  /*2520*/  IMAD R221, R0, 0x2, R223 ;  /* 0x0000000200dd7824 */ /* 0x000fe200078e02df */
[----:B------:R-:W-:Y:S01]  /*2530*/  IADD3 R214, R226, 0x2000, RZ ;  /* 0x00002000e2d67810 */ /* 0x000fe20007ffe0ff */
[----:B------:R-:W-:-:S04]  /*2540*/  DEPBAR.LE SB0, 0x1 ;  /* 0x000080400000791a */ /* 0x000fc80000000000 */
[----:B------:R-:W-:-:S04]  /*2550*/  DEPBAR.LE SB0, 0x0 ;  /* 0x000080000000791a */ /* 0x000fc80000000000 */
[----:B------:R-:W-:Y:S01]  /*2560*/  BAR.SYNC.DEFER_BLOCKING 0x0 ;  /* 0x0000000000007b1d */ /* 0x000fe20000010000 */
[-C--:B---3--:R-:W-:Y:S02]  /*2570*/  IADD3 R96, P6, R96, R234.reuse, RZ ;  /* 0x000000ea60607210 */ /* 0x088fe40007fde0ff */
[-C--:B-----5:R-:W-:Y:S02]  /*2580*/  IADD3 R94, P0, R94, R234.reuse, RZ ;  /* 0x000000ea5e5e7210 */ /* 0x0a0fe40007f1e0ff */
[----:B------:R-:W-:Y:S01]  /*2590*/  IADD3 R213, R226, 0x2800, RZ ;  /* 0x00002800e2d57810 */ /* 0x000fe20007ffe0ff */
[----:B------:R-:W-:Y:S04]  /*25a0*/  SHFL.IDX PT, R91, R93, 0x3, 0x181f ;  /* 0x00781f005d5b7f89 */ /* 0x000fe800000e0000 */
[----:B------:R-:W-:Y:S04]  /*25b0*/  SHFL.IDX PT, R99, R93, 0x2, 0x181f ;  /* 0x00581f005d637f89 */ /* 0x000fe800000e0000 */
[----:B------:R-:W-:Y:S04]  /*25c0*/  SHFL.IDX PT, R98, R97, 0x4, 0x181f ;  /* 0x00981f0061627f89 */ /* 0x000fe800000e0000 */
[----:B------:R-:W-:Y:S04]  /*25d0*/  SHFL.IDX PT, R89, R93, 0x4, 0x181f ;  /* 0x00981f005d597f89 */ /* 0x000fe800000e0000 */
[----:B------:R-:W-:Y:S04]  /*25e0*/  LDSM.16.M88.4 R28, [R228+0x6100] ;  /* 0x00610000e41c783b */ /* 0x000fe80000000200 */
[----:B------:R-:W-:Y:S04]  /*25f0*/  LDSM.16.M88.4 R32, [R228+0x8100] ;  /* 0x00810000e420783b */ /* 0x000fe80000000200 */
[----:B------:R-:W3:Y:S04]  /*2600*/  LDSM.16.M88.4 R84, [R227+0x5900] ;  /* 0x00590000e354783b */ /* 0x000ee80000000200 */
[----:B------:R-:W5:Y:S04]  /*2610*/  LDSM.16.M88.4 R76, [R227+0x3100] ;  /* 0x00310000e34c783b */ /* 0x000f680000000200 */
[----:B------:R-:W-:Y:S04]  /*2620*/  LDSM.16.M88.4 R68, [R227+0x3900] ;  /* 0x00390000e344783b */ /* 0x000fe80000000200 */
[----:B------:R-:W-:Y:S04]  /*2630*/  LDSM.16.M88.4 R60, [R227+0x4100] ;  /* 0x00410000e33c783b */ /* 0x000fe80000000200 */
[----:B------:R-:W-:Y:S04]  /*2640*/  LDSM.16.M88.4 R52, [R227+0x4900] ;  /* 0x00490000e334783b */ /* 0x000fe80000000200 */
[----:B------:R-:W-:Y:S04]  /*2650*/  LDSM.16.M88.4 R40, [R227+0x5100] ;  /* 0x00510000e328783b */ /* 0x000fe80000000200 */
[----:B------:R-:W-:Y:S04]  /*2660*/  LDSM.16.M88.4 R156, [R226] ;  /* 0x00000000e29c783b */ /* 0x000fe80000000200 */
[----:B------:R-:W-:Y:S04]  /*2670*/  LDSM.16.M88.4 R152, [R226+0x800] ;  /* 0x00080000e298783b */ /* 0x000fe80000000200 */
[----:B------:R-:W-:Y:S04]  /*2680*/  LDSM.16.M88.4 R148, [R226+0x1000] ;  /* 0x00100000e294783b */ /* 0x000fe80000000200 */
[----:B------:R-:W-:Y:S01]  /*2690*/  LDSM.16.M88.4 R144, [R226+0x1800] ;  /* 0x00180000e290783b */ /* 0x000fe20000000200 */
[-C--:B---3--:R-:W-:Y:S03]  /*26a0*/  HMMA.16816.F32 R36, R28, R84.reuse, RZ ;  /* 0x000000541c24723c */ /* 0x088fe600000018ff */
[----:B------:R-:W-:Y:S04]  /*26b0*/  LDSM.16.M88.4 R140, [R226+0x2000] ;  /* 0x00200000e28c783b */ /* 0x000fe80000000200 */
[----:B------:R-:W-:Y:S01]  /*26c0*/  LDSM.16.M88.4 R136, [R226+0x2800] ;  /* 0x00280000e288783b */ /* 0x000fe20000000200 */
[----:B------:R-:W-:Y:S03]  /*26d0*/  HMMA.16816.F32 R116, R32, R84, RZ ;  /* 0x000000542074723c */ /* 0x000fe600000018ff */
[----:B------:R-:W3:Y:S04]  /*26e0*/  SHFL.IDX PT, R84, R93, 0x1, 0x181f ;  /* 0x00381f005d547f89 */ /* 0x000ee800000e0000 */
[----:B------:R-:W1:Y:S01]  /*26f0*/  LDSM.16.M88.4 R112, [R224+0x6100] ;  /* 0x00610000e070783b */ /* 0x000e620000000200 */
[-C--:B-----5:R-:W-:Y:S03]  /*2700*/  HMMA.16816.F32 R80, R28, R76.reuse, RZ ;  /* 0x0000004c1c50723c */ /* 0x0a0fe600000018ff */
[----:B------:R5:W1:Y:S04]  /*2710*/  SHFL.IDX PT, R85, R97, 0x5, 0x181f ;  /* 0x00b81f0061557f89 */ /* 0x000a6800000e0000 */
[----:B------:R-:W-:Y:S01]  /*2720*/  LDSM.16.M88.4 R160, [R224+0x8100] ;  /* 0x00810000e0a0783b */ /* 0x000fe20000000200 */
[C---:B------:R-:W-:Y:S08]  /*2730*/  HMMA.16816.F32 R24, R32.reuse, R76, RZ ;  /* 0x0000004c2018723c */ /* 0x040ff000000018ff */
[----:B------:R-:W-:Y:S01]  /*2740*/  HMMA.16816.F32 R132, R32, R78, RZ ;  /* 0x0000004e2084723c */ /* 0x000fe200000018ff */
[--C-:B-----5:R-:W-:Y:S01]  /*2750*/  IMAD.X R97, R95, 0x1, R233.reuse, P6 ;  /* 0x000000015f617824 */ /* 0x120fe200030e06e9 */
[-C--:B------:R-:W-:Y:S01]  /*2760*/  IADD3 R92, P6, R92, R234.reuse, RZ ;  /* 0x000000ea5c5c7210 */ /* 0x080fe20007fde0ff */
[--C-:B---3--:R-:W-:Y:S01]  /*2770*/  IMAD.X R95, R84, 0x1, R233.reuse, P0 ;  /* 0x00000001545f7824 */ /* 0x108fe200000e06e9 */
[----:B------:R-:W-:Y:S01]  /*2780*/  IADD3 R90, P0, R90, R234, RZ ;  /* 0x000000ea5a5a7210 */ /* 0x000fe20007f1e0ff */
[----:B------:R3:W5:Y:S03]  /*2790*/  SHFL.IDX PT, R84, R93, 0x5, 0x181f ;  /* 0x00b81f005d547f89 */ /* 0x00076600000e0000 */
[----:B------:R-:W-:Y:S01]  /*27a0*/  HMMA.16816.F32 R72, R28, R68, RZ ;  /* 0x000000441c48723c */ /* 0x000fe200000018ff */
[----:B------:R-:W-:Y:S01]  /*27b0*/  IMAD.X R91, R91, 0x1, R233, P0 ;  /* 0x000000015b5b7824 */ /* 0x000fe200000e06e9 */
[----:B------:R-:W-:Y:S01]  /*27c0*/  ISETP.LT.OR P0, PT, R88, 0x21, P2 ;  /* 0x000000215800780c */ /* 0x000fe20001701670 */
[----:B------:R-:W-:Y:S01]  /*27d0*/  @!PT LDS RZ, [RZ] ;  /* 0x00000000fffff984 */ /* 0x000fe20000000800 */
[----:B------:R-:W-:Y:S01]  /*27e0*/  @!PT LDS RZ, [RZ] ;  /* 0x00000000fffff984 */ /* 0x000fe20000000800 */
[----:B------:R1:W-:Y:S01]  /*27f0*/  LDGSTS.E.BYPASS.LTC128B.128 [R229+0x100], [R96.64], !P1 ;  /* 0x0010000060e57fae */ /* 0x0003e2000c901d74 */
[----:B------:R-:W-:Y:S01]  /*2800*/  LOP3.LUT P1, RZ, R2, 0x4, RZ, 0xc0, !PT ;  /* 0x0000000402ff7812 */ /* 0x000fe2000782c0ff */
[----:B------:R-:W-:-:S03]  /*2810*/  IMAD.MOV.U32 R2, RZ, RZ, 0x40 ;  /* 0x00000040ff027424 */ /* 0x000fc600078e00ff */
[----:B----4-:R-:W-:Y:S01]  /*2820*/  HMMA.16816.F32 R20, R32, R68, RZ ;  /* 0x000000442014723c */ /* 0x010fe200000018ff */
[----:B------:R4:W-:Y:S01]  /*2830*/  LDGSTS.E.BYPASS.LTC128B.128 [R229+0x900], [R94.64], !P3 ;  /* 0x009000005ee57fae */ /* 0x0009e2000d901d74 */
[----:B------:R-:W-:Y:S02]  /*2840*/  ISETP.LT.OR P3, PT, R88, 0x41, P2 ;  /* 0x000000415800780c */ /* 0x000fe40001761670 */
[----:B------:R-:W-:-:S04]  /*2850*/  SEL R2, R2, 0xffffffc0, !P1 ;  /* 0xffffffc002027807 */ /* 0x000fc80004800000 */
[----:B------:R-:W-:Y:S01]  /*2860*/  HMMA.16816.F32 R128, R32, R70, RZ ;  /* 0x000000462080723c */ /* 0x000fe200000018ff */
[----:B------:R-:W-:Y:S02]  /*2870*/  IMAD.IADD R222, R227, 0x1, R2 ;  /* 0x00000001e3de7824 */ /* 0x000fe400078e0202 */
[----:B------:R-:W-:Y:S02]  /*2880*/  IMAD.IADD R212, R2, 0x1, R226 ;  /* 0x0000000102d47824 */ /* 0x000fe400078e02e2 */
[----:B---3--:R-:W-:-:S03]  /*2890*/  IMAD.X R93, R99, 0x1, R233, P6 ;  /* 0x00000001635d7824 */ /* 0x008fc600030e06e9 */
[-C--:B------:R-:W-:Y:S02]  /*28a0*/  HMMA.16816.F32 R64, R28, R60.reuse, RZ ;  /* 0x0000003c1c40723c */ /* 0x080fe400000018ff */
[----:B------:R4:W-:Y:S06]  /*28b0*/  LDGSTS.E.BYPASS.LTC128B.128 [R229+0x1100], [R92.64], !P0 ;  /* 0x011000005ce57fae */ /* 0x0009ec000c101d74 */
[C---:B------:R-:W-:Y:S08]  /*28c0*/  HMMA.16816.F32 R16, R32.reuse, R60, RZ ;  /* 0x0000003c2010723c */ /* 0x040ff000000018ff */
[----:B------:R-:W-:Y:S08]  /*28d0*/  HMMA.16816.F32 R124, R32, R62, RZ ;  /* 0x0000003e207c723c */ /* 0x000ff000000018ff */
[-C--:B------:R-:W-:Y:S08]  /*28e0*/  HMMA.16816.F32 R56, R28, R52.reuse, RZ ;  /* 0x000000341c38723c */ /* 0x080ff000000018ff */
[C---:B-1----:R-:W-:Y:S08]  /*28f0*/  HMMA.16816.F32 R12, R32.reuse, R52, RZ ;  /* 0x00000034200c723c */ /* 0x042ff000000018ff */
[----:B------:R-:W-:Y:S08]  /*2900*/  HMMA.16816.F32 R120, R32, R54, RZ ;  /* 0x000000362078723c */ /* 0x000ff000000018ff */
[-C--:B------:R-:W-:Y:S08]  /*2910*/  HMMA.16816.F32 R48, R28, R40.reuse, RZ ;  /* 0x000000281c30723c */ /* 0x080ff000000018ff */
[C---:B--2---:R-:W-:Y:S08]  /*2920*/  HMMA.16816.F32 R8, R32.reuse, R40, RZ ;  /* 0x000000282008723c */ /* 0x044ff000000018ff */
[----:B------:R-:W-:Y:S08]  /*2930*/  HMMA.16816.F32 R44, R32, R42, RZ ;  /* 0x0000002a202c723c */ /* 0x000ff000000018ff */
[C---:B------:R-:W-:Y:S08]  /*2940*/  HMMA.16816.F32 R76, R28.reuse, R78, RZ ;  /* 0x0000004e1c4c723c */ /* 0x040ff000000018ff */
[C---:B------:R-:W-:Y:S08]  /*2950*/  HMMA.16816.F32 R68, R28.reuse, R70, RZ ;  /* 0x000000461c44723c */ /* 0x040ff000000018ff */
[C---:B------:R-:W-:Y:S08]  /*2960*/  HMMA.16816.F32 R60, R28.reuse, R62, RZ ;  /* 0x0000003e1c3c723c */ /* 0x040ff000000018ff */
[C---:B------:R-:W-:Y:S08]  /*2970*/  HMMA.16816.F32 R52, R28.reuse, R54, RZ ;  /* 0x000000361c34723c */ /* 0x040ff000000018ff */
[C---:B------:R-:W-:Y:S08]  /*2980*/  HMMA.16816.F32 R40, R28.reuse, R42, RZ ;  /* 0x0000002a1c28723c */ /* 0x040ff000000018ff */
[-C--:B------:R-:W-:Y:S08]  /*2990*/  HMMA.16816.F32 R28, R28, R86.reuse, RZ ;  /* 0x000000561c1c723c */ /* 0x080ff000000018ff */
[----:B------:R-:W-:Y:S07]  /*29a0*/  HMMA.16816.F32 R32, R32, R86, RZ ;  /* 0x000000562020723c */ /* 0x000fee00000018ff */
[----:B------:R-:W-:Y:S01]  /*29b0*/  IADD3 R86, P6, R98, R234, RZ ;  /* 0x000000ea62567210 */ /* 0x000fe20007fde0ff */
[----:B------:R-:W-:Y:S04]  /*29c0*/  HMMA.16816.F32 R80, R112, R156, R80 ;  /* 0x0000009c7050723c */ /* 0x000fe80000001850 */
[----:B------:R-:W-:Y:S01]  /*29d0*/  IMAD.X R87, R89, 0x1, R233, P6 ;  /* 0x0000000159577824 */ /* 0x000fe200030e06e9 */
[----:B------:R-:W-:-:S02]  /*29e0*/  ISETP.LT.OR P6, PT, R88, 0x31, P2 ;  /* 0x000000315800780c */ /* 0x000fc400017c1670 */
[----:B------:R-:W-:Y:S01]  /*29f0*/  ISETP.LT.OR P2, PT, R88, 0x51, P2 ;  /* 0x000000515800780c */ /* 0x000fe20001741670 */
[----:B------:R-:W-:Y:S01]  /*2a00*/  HMMA.16816.F32 R72, R112, R152, R72 ;  /* 0x000000987048723c */ /* 0x000fe20000001848 */
[----:B------:R-:W-:-:S05]  /*2a10*/  IADD3 R88, P0, R85, R234, RZ ;  /* 0x000000ea55587210 */ /* 0x000fca0007f1e0ff */
[----:B-----5:R-:W-:Y:S01]  /*2a20*/  IMAD.X R89, R84, 0x1, R233, P0 ;  /* 0x0000000154597824 */ /* 0x020fe200000e06e9 */
[----:B------:R-:W-:Y:S01]  /*2a30*/  PLOP3.LUT P0, PT, PT, PT, UP0, 0x80, 0x0 ;  /* 0x000000000000781c */ /* 0x000fe20003f0f008 */
[C---:B------:R-:W-:Y:S02]  /*2a40*/  HMMA.16816.F32 R64, R112.reuse, R148, R64 ;  /* 0x000000947040723c */ /* 0x040fe40000001840 */
[----:B------:R1:W-:Y:S04]  /*2a50*/  LDGSTS.E.BYPASS.LTC128B.128 [R229+0x1900], [R90.64], !P6 ;  /* 0x019000005ae57fae */ /* 0x0003e8000f101d74 */
[----:B------:R2:W-:Y:S01]  /*2a60*/  LDGSTS.E.BYPASS.LTC128B.128 [R229+0x2100], [R86.64], !P3 ;  /* 0x0210000056e57fae */ /* 0x0005e2000d901d74 */
[----:B------:R-:W-:Y:S01]  /*2a70*/  ISETP.GT.AND P3, PT, R232, 0x5f, PT ;  /* 0x0000005fe800780c */ /* 0x000fe20003f64270 */
[C---:B------:R-:W-:Y:S02]  /*2a80*/  HMMA.16816.F32 R56, R112.reuse, R144, R56 ;  /* 0x000000907038723c */ /* 0x040fe40000001838 */
[----:B------:R1:W-:Y:S04]  /*2a90*/  LDGSTS.E.BYPASS.LTC128B.128 [R229+0x2900], [R88.64], !P2 ;  /* 0x0290000058e57fae */ /* 0x0003e8000d101d74 */
[----:B------:R-:W-:Y:S02]  /*2aa0*/  LDSM.16.M88.4 R108, [R223+0x8100] ;  /* 0x00810000df6c783b */ /* 0x000fe40000000200 */
[C---:B------:R-:W-:Y:S02]  /*2ab0*/  HMMA.16816.F32 R48, R112.reuse, R140, R48 ;  /* 0x0000008c7030723c */ /* 0x040fe40000001830 */
[----:B------:R-:W3:Y:S04]  /*2ac0*/  LDSM.16.M88.4 R104, [R222+0x3100] ;  /* 0x00310000de68783b */ /* 0x000ee80000000200 */
[----:B------:R-:W5:Y:S02]  /*2ad0*/  LDSM.16.M88.4 R100, [R222+0x3900] ;  /* 0x00390000de64783b */ /* 0x000f640000000200 */
[C---:B------:R-:W-:Y:S02]  /*2ae0*/  HMMA.16816.F32 R36, R112.reuse, R136, R36 ;  /* 0x000000887024723c */ /* 0x040fe40000001824 */
[----:B------:R-:W3:Y:S04]  /*2af0*/  LDSM.16.M88.4 R96, [R222+0x4100] ;  /* 0x00410000de60783b */ /* 0x000ee80000000200 */
[----:B----4-:R-:W4:Y:S02]  /*2b00*/  LDSM.16.M88.4 R92, [R222+0x4900] ;  /* 0x00490000de5c783b */ /* 0x010f240000000200 */
[C---:B------:R-:W-:Y:S02]  /*2b10*/  HMMA.16816.F32 R76, R112.reuse, R158, R76 ;  /* 0x0000009e704c723c */ /* 0x040fe4000000184c */
[----:B--2---:R-:W-:Y:S04]  /*2b20*/  LDSM.16.M88.4 R84, [R222+0x5900] ;  /* 0x00590000de54783b */ /* 0x004fe80000000200 */
[----:B-1----:R-:W1:Y:S02]  /*2b30*/  LDSM.16.M88.4 R88, [R222+0x5100] ;  /* 0x00510000de58783b */ /* 0x002e640000000200 */
[C---:B------:R-:W-:Y:S02]  /*2b40*/  HMMA.16816.F32 R68, R112.reuse, R154, R68 ;  /* 0x0000009a7044723c */ /* 0x040fe40000001844 */
[----:B------:R-:W-:Y:S04]  /*2b50*/  LDSM.16.M88.4 R164, [R221+0x6100] ;  /* 0x00610000dda4783b */ /* 0x000fe80000000200 */
[----:B------:R-:W0:Y:S02]  /*2b60*/  LDGDEPBAR ;  /* 0x00000000000079af */ /* 0x000e240000000000 */
[C---:B------:R-:W-:Y:S08]  /*2b70*/  HMMA.16816.F32 R60, R112.reuse, R150, R60 ;  /* 0x00000096703c723c */ /* 0x040ff0000000183c */
[C---:B------:R-:W-:Y:S08]  /*2b80*/  HMMA.16816.F32 R52, R112.reuse, R146, R52 ;  /* 0x000000927034723c */ /* 0x040ff00000001834 */
[C---:B------:R-:W-:Y:S08]  /*2b90*/  HMMA.16816.F32 R40, R112.reuse, R142, R40 ;  /* 0x0000008e7028723c */ /* 0x040ff00000001828 */
[----:B------:R-:W-:Y:S01]  /*2ba0*/  HMMA.16816.F32 R28, R112, R138, R28 ;  /* 0x0000008a701c723c */ /* 0x000fe2000000181c */
[----:B------:R-:W2:Y:S07]  /*2bb0*/  LDSM.16.M88.4 R112, [R223+0x6100] ;  /* 0x00610000df70783b */ /* 0x000eae0000000200 */
        /* <DEDUP_REMOVED lines=17> */
[----:B------:R-:W1:Y:S04]  /*2cd0*/  LDSM.16.M88.4 R160, [R221+0x8100] ;  /* 0x00810000dda0783b */ /* 0x000e680000000200 */
[----:B------:R-:W2:Y:S01]  /*2ce0*/  LDSM.16.M88.4 R136, [R212+0x2800] ;  /* 0x00280000d488783b */ /* 0x000ea20000000200 */
[----:B------:R-:W-:-:S04]  /*2cf0*/  DEPBAR.LE SB0, 0x0 ;  /* 0x000080000000791a */ /* 0x000fc80000000000 */
[C---:B---3--:R-:W-:Y:S08]  /*2d00*/  HMMA.16816.F32 R24, R108.reuse, R104, R24 ;  /* 0x000000686c18723c */ /* 0x048ff00000001818 */
[C---:B-----5:R-:W-:Y:S08]  /*2d10*/  HMMA.16816.F32 R20, R108.reuse, R100, R20 ;  /* 0x000000646c14723c */ /* 0x060ff00000001814 */
[C---:B------:R-:W-:Y:S08]  /*2d20*/  HMMA.16816.F32 R16, R108.reuse, R96, R16 ;  /* 0x000000606c10723c */ /* 0x040ff00000001810 */
[C---:B----4-:R-:W-:Y:S08]  /*2d30*/  HMMA.16816.F32 R12, R108.reuse, R92, R12 ;  /* 0x0000005c6c0c723c */ /* 0x050ff0000000180c */
[C---:B-1----:R-:W-:Y:S08]  /*2d40*/  HMMA.16816.F32 R8, R108.reuse, R88, R8 ;  /* 0x000000586c08723c */ /* 0x042ff00000001808 */
[C---:B------:R-:W-:Y:S08]  /*2d50*/  HMMA.16816.F32 R116, R108.reuse, R84, R116 ;  /* 0x000000546c74723c */ /* 0x040ff00000001874 */
[C---:B------:R-:W-:Y:S08]  /*2d60*/  HMMA.16816.F32 R132, R108.reuse, R106, R132 ;  /* 0x0000006a6c84723c */ /* 0x040ff00000001884 */
[C---:B------:R-:W-:Y:S08]  /*2d70*/  HMMA.16816.F32 R128, R108.reuse, R102, R128 ;  /* 0x000000666c80723c */ /* 0x040ff00000001880 */
[C---:B------:R-:W-:Y:S08]  /*2d80*/  HMMA.16816.F32 R124, R108.reuse, R98, R124 ;  /* 0x000000626c7c723c */ /* 0x040ff0000000187c */
[C---:B------:R-:W-:Y:S08]  /*2d90*/  HMMA.16816.F32 R120, R108.reuse, R94, R120 ;  /* 0x0000005e6c78723c */ /* 0x040ff00000001878 */
[C---:B------:R-:W-:Y:S08]  /*2da0*/  HMMA.16816.F32 R44, R108.reuse, R90, R44 ;  /* 0x0000005a6c2c723c */ /* 0x040ff0000000182c */
[----:B------:R-:W-:Y:S08]  /*2db0*/  HMMA.16816.F32 R32, R108, R86, R32 ;  /* 0x000000566c20723c */ /* 0x000ff00000001820 */
[C---:B--2---:R-:W-:Y:S08]  /*2dc0*/  HMMA.16816.F32 R80, R112.reuse, R104, R80 ;  /* 0x000000687050723c */ /* 0x044ff00000001850 */
        /* <DEDUP_REMOVED lines=66> */
[----:B------:R-:W3:Y:S04]  /*31f0*/  SHFL.IDX PT, R91, R98, 0x1, 0x181f ;  /* 0x00381f00625b7f89 */ /* 0x000ee800000e0000 */
[----:B------:R-:W-:Y:S04]  /*3200*/  SHFL.IDX PT, R89, R98, 0x2, 0x181f ;  /* 0x00581f0062597f89 */ /* 0x000fe800000e0000 */
[----:B------:R-:W4:Y:S04]  /*3210*/  SHFL.IDX PT, R92, R2, 0x1, 0x181f ;  /* 0x00381f00025c7f89 */ /* 0x000f2800000e0000 */
[----:B------:R-:W5:Y:S04]  /*3220*/  SHFL.IDX PT, R87, R98, 0x3, 0x181f ;  /* 0x00781f0062577f89 */ /* 0x000f6800000e0000 */
[----:B------:R-:W5:Y:S01]  /*3230*/  SHFL.IDX PT, R85, R98, 0x4, 0x181f ;  /* 0x00981f0062557f89 */ /* 0x000f6200000e0000 */
[----:B-1----:R-:W-:-:S03]  /*3240*/  IADD3 R96, P0, R93, R234, RZ ;  /* 0x000000ea5d607210 */ /* 0x002fc60007f1e0ff */
[----:B------:R1:W1:Y:S02]  /*3250*/  SHFL.IDX PT, R84, R98, 0x5, 0x181f ;  /* 0x00b81f0062547f89 */ /* 0x00026400000e0000 */
[----:B--2---:R-:W-:Y:S02]  /*3260*/  IMAD.X R97, R94, 0x1, R233, P0 ;  /* 0x000000015e617824 */ /* 0x004fe400000e06e9 */
[----:B------:R-:W-:Y:S01]  /*3270*/  SHFL.IDX PT, R90, R2, 0x2, 0x181f ;  /* 0x00581f00025a7f89 */ /* 0x000fe200000e0000 */
[----:B---3--:R-:W-:-:S03]  /*3280*/  IADD3 R94, P0, R91, R234, RZ ;  /* 0x000000ea5b5e7210 */ /* 0x008fc60007f1e0ff */
[----:B------:R-:W2:Y:S04]  /*3290*/  SHFL.IDX PT, R88, R2, 0x3, 0x181f ;  /* 0x00781f0002587f89 */ /* 0x000ea800000e0000 */
[----:B------:R-:W3:Y:S01]  /*32a0*/  SHFL.IDX PT, R86, R2, 0x4, 0x181f ;  /* 0x00981f0002567f89 */ /* 0x000ee200000e0000 */
[----:B----4-:R-:W-:-:S03]  /*32b0*/  IMAD.X R95, R92, 0x1, R233, P0 ;  /* 0x000000015c5f7824 */ /* 0x010fc600000e06e9 */
[----:B------:R-:W4:Y:S01]  /*32c0*/  SHFL.IDX PT, R2, R2, 0x5, 0x181f ;  /* 0x00b81f0002027f89 */ /* 0x000f2200000e0000 */
[----:B-----5:R-:W-:-:S03]  /*32d0*/  IADD3 R92, P2, R87, R234, RZ ;  /* 0x000000ea575c7210 */ /* 0x020fc60007f5e0ff */
[----:B------:R5:W-:Y:S01]  /*32e0*/  LDGSTS.E.BYPASS.LTC128B.128 [R229+0x3100], [R96.64], !P5 ;  /* 0x0310000060e57fae */ /* 0x000be2000e901d74 */
[----:B-1----:R-:W-:-:S03]  /*32f0*/  IADD3 R98, P1, R85, R234, RZ ;  /* 0x000000ea55627210 */ /* 0x002fc60007f3e0ff */
[----:B------:R1:W-:Y:S01]  /*3300*/  LDGSTS.E.BYPASS.LTC128B.128 [R229+0x3900], [R94.64], !P5 ;  /* 0x039000005ee57fae */ /* 0x0003e2000e901d74 */
[-C--:B------:R-:W-:Y:S01]  /*3310*/  IADD3 R84, P0, R84, R234.reuse, RZ ;  /* 0x000000ea54547210 */ /* 0x080fe20007f1e0ff */
[--C-:B--2---:R-:W-:Y:S02]  /*3320*/  IMAD.X R93, R88, 0x1, R233.reuse, P2 ;  /* 0x00000001585d7824 */ /* 0x104fe400010e06e9 */
[--C-:B---3--:R-:W-:Y:S02]  /*3330*/  IMAD.X R99, R86, 0x1, R233.reuse, P1 ;  /* 0x0000000156637824 */ /* 0x108fe400008e06e9 */
[----:B----4-:R-:W-:Y:S01]  /*3340*/  IMAD.X R85, R2, 0x1, R233, P0 ;  /* 0x0000000102557824 */ /* 0x010fe200000e06e9 */
[----:B-----5:R-:W-:-:S05]  /*3350*/  IADD3 R96, P6, R89, R234, RZ ;  /* 0x000000ea59607210 */ /* 0x020fca0007fde0ff */
[----:B------:R-:W-:-:S05]  /*3360*/  IMAD.X R97, R90, 0x1, R233, P6 ;  /* 0x000000015a617824 */ /* 0x000fca00030e06e9 */
[----:B------:R1:W-:Y:S04]  /*3370*/  LDGSTS.E.BYPASS.LTC128B.128 [R229+0x4100], [R96.64], !P5 ;  /* 0x0410000060e57fae */ /* 0x0003e8000e901d74 */
[----:B------:R1:W-:Y:S04]  /*3380*/  LDGSTS.E.BYPASS.LTC128B.128 [R229+0x4900], [R92.64], !P5 ;  /* 0x049000005ce57fae */ /* 0x0003e8000e901d74 */
[----:B------:R1:W-:Y:S04]  /*3390*/  LDGSTS.E.BYPASS.LTC128B.128 [R229+0x5100], [R98.64], !P5 ;  /* 0x0510000062e57fae */ /* 0x0003e8000e901d74 */
[----:B------:R1:W-:Y:S02]  /*33a0*/  LDGSTS.E.BYPASS.LTC128B.128 [R229+0x5900], [R84.64], !P5 ;  /* 0x0590000054e57fae */ /* 0x0003e4000e901d74 */
.L_x_1050:
[----:B------:R-:W-:Y:S01]  /*33b0*/  LOP3.LUT R2, R168, 0xffffffe0, RZ, 0xc0, !PT ;  /* 0xffffffe0a8027812 */ /* 0x000fe200078ec0ff */
[----:B------:R-:W-:Y:S01]  /*33c0*/  UISETP.NE.AND UP1, UPT, UR35, URZ, UPT ;  /* 0x0000003f2300728c */ /* 0x000fe2000bf25270 */
[----:B-1----:R-:W-:Y:S01]  /*33d0*/  LEA.HI R85, R169, R7, RZ, 0x2 ;  /* 0x00000007a9557211 */ /* 0x002fe200078f10ff */
[----:B------:R-:W-:Y:S01]  /*33e0*/  UISETP.NE.AND UP0, UPT, UR34, URZ, UPT ;  /* 0x0000003f2200728c */ /* 0x000fe2000bf05270 */
[----:B------:R-:W-:Y:S01]  /*33f0*/  SHF.R.S32.HI R87, RZ, 0x1f, R6 ;  /* 0x0000001fff577819 */ /* 0x000fe20000011406 */
[----:B------:R-:W-:Y:S01]  /*3400*/  IMAD.IADD R2, R7, 0x1, -R2 ;  /* 0x0000000107027824 */ /* 0x000fe200078e0a02 */
[----:B------:R-:W-:Y:S01]  /*3410*/  LOP3.LUT R85, R85, 0xfffffffc, RZ, 0xc0, !PT ;  /* 0xfffffffc55557812 */ /* 0x000fe200078ec0ff */
[----:B------:R-:W-:Y:S01]  /*3420*/  ULDC UR12, c[0x0][0x324] ;  /* 0x0000c900000c7ab9 */ /* 0x000fe20000000800 */
[----:B------:R-:W-:Y:S01]  /*3430*/  LEA.HI R87, R87, R6, RZ, 0x2 ;  /* 0x0000000657577211 */ /* 0x000fe200078f10ff */
[----:B------:R-:W-:Y:S01]  /*3440*/  ULOP3.LUT UR12, URZ, UR12, URZ, 0x33, !UPT ;  /* 0x0000000c3f0c7292 */ /* 0x000fe2000f8e333f */
[----:B------:R-:W-:Y:S01]  /*3450*/  SHF.R.S32.HI R84, RZ, 0x1f, R2 ;  /* 0x0000001fff547819 */ /* 0x000fe20000011402 */
[----:B------:R-:W-:Y:S01]  /*3460*/  IMAD.IADD R85, R7, 0x1, -R85 ;  /* 0x0000000107557824 */ /* 0x000fe200078e0a55 */
[----:B------:R-:W-:Y:S01]  /*3470*/  LOP3.LUT R87, R87, 0xffffffc, RZ, 0xc0, !PT ;  /* 0x0ffffffc57577812 */ /* 0x000fe200078ec0ff */
[----:B------:R-:W-:Y:S01]  /*3480*/  IMAD.U32 R89, RZ, RZ, UR36 ;  /* 0x00000024ff597e24 */ /* 0x000fe2000f8e00ff */
[----:B------:R-:W-:Y:S01]  /*3490*/  LEA.HI R7, R84, R2, RZ, 0x2 ;  /* 0x0000000254077211 */ /* 0x000fe200078f10ff */
[----:B------:R-:W0:Y:S01]  /*34a0*/  LDGDEPBAR ;  /* 0x00000000000079af */ /* 0x000e220000000000 */
[----:B------:R-:W-:Y:S01]  /*34b0*/  LEA.HI R84, R85, R85, RZ, 0x1 ;  /* 0x0000005555547211 */ /* 0x000fe200078f08ff */
[----:B------:R-:W-:Y:S01]  /*34c0*/  IMAD.IADD R87, R6, 0x1, -R87 ;  /* 0x0000000106577824 */ /* 0x000fe200078e0a57 */
[----:B------:R-:W-:Y:S01]  /*34d0*/  LEA.HI.SX32 R6, R7, UR13, 0x1e ;  /* 0x0000000d07067c11 */ /* 0x000fe2000f8ff2ff */
[----:B------:R-:W-:Y:S01]  /*34e0*/  IMAD.IADD R5, R5, 0x1, R3 ;  /* 0x0000000105057824 */ /* 0x000fe200078e0203 */
[----:B------:R-:W-:Y:S01]  /*34f0*/  PLOP3.LUT P1, PT, PT, PT, UP1, 0x80, 0x0 ;  /* 0x000000000000781c */ /* 0x000fe20003f2f018 */
[C---:B------:R-:W-:Y:S01]  /*3500*/  IMAD.SHL.U32 R86, R84.reuse, 0x20, RZ ;  /* 0x0000002054567824 */ /* 0x040fe200078e00ff */
[----:B------:R-:W-:Y:S01]  /*3510*/  LOP3.LUT R84, R84, 0x1ffffffe, RZ, 0xc0, !PT ;  /* 0x1ffffffe54547812 */ /* 0x000fe200078ec0ff */
[----:B------:R-:W-:Y:S01]  /*3520*/  IMAD R6, R87, 0x10, R6 ;  /* 0x0000001057067824 */ /* 0x000fe200078e0206 */
[----:B------:R-:W-:-:S02]  /*3530*/  PLOP3.LUT P0, PT, PT, PT, UP1, 0x80, 0x0 ;  /* 0x000000000000781c */ /* 0x000fc40003f0f018 */
        /* <DEDUP_REMOVED lines=8> */
[----:B------:R-:W-:Y:S01]  /*35c0*/  IMAD.MOV.U32 R92, RZ, RZ, R235 ;  /* 0x000000ffff5c7224 */ /* 0x000fe200078e00eb */
[----:B------:R-:W-:Y:S01]  /*35d0*/  @P0 SHF.R.U32.HI R92, RZ, c[0x0][0x2cc], R6 ;  /* 0x0000b300ff5c0a19 */ /* 0x000fe20000011606 */
[----:B------:R-:W-:Y:S01]  /*35e0*/  IMAD.SHL.U32 R236, R236, 0x2, RZ ;  /* 0x00000002ecec7824 */ /* 0x000fe200078e00ff */
[----:B------:R-:W-:-:S03]  /*35f0*/  PLOP3.LUT P0, PT, PT, PT, UP0, 0x40, 0x0 ;  /* 0x000000000000781c */ /* 0x000fc60003f0e808 */
[----:B------:R-:W1:Y:S01]  /*3600*/  SHFL.IDX PT, R6, R92, RZ, 0x1c1f ;  /* 0x001c1fff5c067589 */ /* 0x000e6200000e0000 */
[C---:B------:R-:W-:Y:S02]  /*3610*/  IADD3 R2, -R236.reuse, 0x1, R2 ;  /* 0x00000001ec027810 */ /* 0x040fe40007ffe102 */
[----:B------:R-:W-:Y:S02]  /*3620*/  IADD3 R89, -R236, UR8, R89 ;  /* 0x00000008ec597c10 */ /* 0x000fe4000fffe159 */
[----:B------:R-:W-:Y:S02]  /*3630*/  IADD3 R88, R2, -UR15, RZ ;  /* 0x8000000f02587c10 */ /* 0x000fe4000fffe0ff */
        /* <DEDUP_REMOVED lines=19> */
.L_x_1053:
[----:B------:R-:W-:-:S04]  /*3770*/  MOV R3, c[0x0][0x32c] ;  /* 0x0000cb0000037a02 */ /* 0x000fc80000000f00 */
[----:B------:R-:W-:-:S13]  /*3780*/  ISETP.NE.AND P0, PT, R3, 0x1, PT ;  /* 0x000000010300780c */ /* 0x000fda0003f05270 */
[----:B------:R-:W-:-:S05]  /*3790*/  @P0 IMAD.HI.U32 R3, R6, c[0x0][0x330], RZ ;  /* 0x0000cc0006030a27 */ /* 0x000fca00078e00ff */
[----:B------:R-:W-:Y:S02]  /*37a0*/  @P0 SHF.R.U32.HI R6, RZ, c[0x0][0x334], R3 ;  /* 0x0000cd00ff060a19 */ /* 0x000fe40000011603 */
.L_x_1054:
[----:B------:R-:W-:Y:S05]  /*37b0*/  BSYNC B0 ;  /* 0x0000000000007941 */ /* 0x000fea0003800000 */
.L_x_1052:
[----:B------:R-:W-:-:S05]  /*37c0*/  IMAD R6, R6, c[0x0][0x32c], R2 ;  /* 0x0000cb0006067a24 */ /* 0x000fca00078e0202 */
[----:B------:R-:W-:Y:S02]  /*37d0*/  IADD3 R3, R6, c[0x0][0x32c], RZ ;  /* 0x0000cb0006037a10 */ /* 0x000fe40007ffe0ff */
[----:B------:R-:W-:Y:S02]  /*37e0*/  IMNMX R93, R93, R6, !PT ;  /* 0x000000065d5d7217 */ /* 0x000fe40007800200 */
[----:B------:R-:W-:Y:S02]  /*37f0*/  IMNMX R95, R95, R3, PT ;  /* 0x000000035f5f7217 */ /* 0x000fe40003800200 */
.L_x_1051:
[----:B------:R-:W1:Y:S01]  /*3800*/  SHFL.IDX PT, R6, R92, 0x1, 0x1c1f ;  /* 0x003c1f005c067f89 */ /* 0x000e6200000e0000 */
[----:B------:R-:W-:-:S06]  /*3810*/  UISETP.NE.AND UP0, UPT, UR34, URZ, UPT ;  /* 0x0000003f2200728c */ /* 0x000fcc000bf05270 */
[----:B------:R-:W-:Y:S01]  /*3820*/  PLOP3.LUT P0, PT, PT, PT, UP0, 0x40, 0x0 ;  /* 0x000000000000781c */ /* 0x000fe20003f0e808 */
[--C-:B-1----:R-:W-:Y:S02]  /*3830*/  IMAD.IADD R91, R90, 0x1, R6.reuse ;  /* 0x000000015a5b7824 */ /* 0x102fe400078e0206 */
[----:B------:R-:W-:-:S03]  /*3840*/  IMAD.IADD R3, R88, 0x1, R6 ;  /* 0x0000000158037824 */ /* 0x000fc600078e0206 */
[----:B------:R-:W-:-:S07]  /*3850*/  IMNMX R91, R91, R89, PT ;  /* 0x000000595b5b7217 */ /* 0x000fce0003800200 */
        /* <DEDUP_REMOVED lines=13> */
.L_x_1057:
[----:B------:R-:W-:-:S04]  /*3930*/  MOV R6, c[0x0][0x32c] ;  /* 0x0000cb0000067a02 */ /* 0x000fc80000000f00 */
[----:B------:R-:W-:-:S13]  /*3940*/  ISETP.NE.AND P0, PT, R6, 0x1, PT ;  /* 0x000000010600780c */ /* 0x000fda0003f05270 */
[----:B------:R-:W-:-:S05]  /*3950*/  @P0 IMAD.HI.U32 R6, R7, c[0x0][0x330], RZ ;  /* 0x0000cc0007060a27 */ /* 0x000fca00078e00ff */
[----:B------:R-:W-:Y:S02]  /*3960*/  @P0 SHF.R.U32.HI R7, RZ, c[0x0][0x334], R6 ;  /* 0x0000cd00ff070a19 */ /* 0x000fe40000011606 */
.L_x_1058:
[----:B------:R-:W-:Y:S05]  /*3970*/  BSYNC B0 ;  /* 0x0000000000007941 */ /* 0x000fea0003800000 */
.L_x_1056:
[----:B------:R-:W-:-:S05]  /*3980*/  IMAD R7, R7, c[0x0][0x32c], R2 ;  /* 0x0000cb0007077a24 */ /* 0x000fca00078e0202 */
[----:B------:R-:W-:Y:S02]  /*3990*/  IADD3 R6, R7, c[0x0][0x32c], RZ ;  /* 0x0000cb0007067a10 */ /* 0x000fe40007ffe0ff */
[----:B------:R-:W-:Y:S02]  /*39a0*/  IMNMX R3, R3, R7, !PT ;  /* 0x0000000703037217 */ /* 0x000fe40007800200 */
[----:B------:R-:W-:Y:S02]  /*39b0*/  IMNMX R91, R91, R6, PT ;  /* 0x000000065b5b7217 */ /* 0x000fe40003800200 */
.L_x_1055:
        /* <DEDUP_REMOVED lines=8> */
[C---:B------:R-:W-:Y:S01]  /*3a40*/  ISETP.GT.AND P0, PT, R93.reuse, RZ, P0 ;  /* 0x000000ff5d00720c */ /* 0x040fe20000704270 */
[----:B------:R-:W-:Y:S01]  /*3a50*/  UP2UR UR29, UPR, URZ, 0x1 ;  /* 0x000000013f1d7883 */ /* 0x000fe20008000000 */
[----:B------:R-:W-:Y:S01]  /*3a60*/  ISETP.GT.AND P6, PT, R93, 0x1, P6 ;  /* 0x000000015d00780c */ /* 0x000fe200037c4270 */
[----:B------:R-:W-:Y:S01]  /*3a70*/  UISETP.GE.AND UP1, UPT, UR36, 0xa, UPT ;  /* 0x0000000a2400788c */ /* 0x000fe2000bf26270 */
[C---:B------:R-:W-:Y:S01]  /*3a80*/  ISETP.LT.OR P0, PT, R95.reuse, 0x1, P0 ;  /* 0x000000015f00780c */ /* 0x040fe20000701670 */
[----:B------:R-:W-:Y:S01]  /*3a90*/  UP2UR UR32, UPR, URZ, 0x8 ;  /* 0x000000083f207883 */ /* 0x000fe20008000000 */
[----:B------:R-:W-:Y:S01]  /*3aa0*/  PLOP3.LUT P2, PT, PT, PT, UP2, 0x40, 0x0 ;  /* 0x000000000000781c */ /* 0x000fe20003f4e828 */
[----:B------:R-:W-:Y:S01]  /*3ab0*/  UISETP.GE.AND UP3, UPT, UR36, 0x51, UPT ;  /* 0x000000512400788c */ /* 0x000fe2000bf66270 */
        /* <DEDUP_REMOVED lines=12> */
[----:B------:R-:W-:Y:S01]  /*3b80*/  PLOP3.LUT P1, PT, PT, PT, UP1, 0x40, 0x0 ;  /* 0x000000000000781c */ /* 0x000fe20003f2e818 */
[----:B------:R-:W-:Y:S01]  /*3b90*/  UP2UR UR37, UPR, URZ, 0x40 ;  /* 0x000000403f257883 */ /* 0x000fe20008000000 */
        /* <DEDUP_REMOVED lines=65> */
[C---:B------:R-:W-:Y:S01]  /*3fb0*/  ISETP.GT.AND P6, PT, R93.reuse, 0x31, P6 ;  /* 0x000000315d00780c */ /* 0x040fe200037c4270 */
[----:B------:R-:W-:Y:S01]  /*3fc0*/  UP2UR UR17, UPR, URZ, 0x1 ;  /* 0x000000013f117883 */ /* 0x000fe20008000000 */
[----:B------:R-:W-:Y:S02]  /*3fd0*/  FSEL R69, R56, -INF , !P0 ;  /* 0xff80000038457808 */ /* 0x000fe40004000000 */
[----:B------:R-:W-:Y:S01]  /*3fe0*/  PLOP3.LUT P0, PT, PT, PT, UP0, 0x40, 0x0 ;  /* 0x000000000000781c */ /* 0x000fe20003f0e808 */
[----:B------:R-:W-:Y:S01]  /*3ff0*/  UISETP.GE.AND UP0, UPT, UR36, 0x5a, UPT ;  /* 0x0000005a2400788c */ /* 0x000fe2000bf06270 */
[----:B------:R-:W-:-:S02]  /*4000*/  ISETP.GT.AND P2, PT, R93, 0x38, P2 ;  /* 0x000000385d00780c */ /* 0x000fc40001744270 */
[C---:B------:R-:W-:Y:S02]  /*4010*/  ISETP.GT.AND P0, PT, R93.reuse, 0x40, P0 ;  /* 0x000000405d00780c */ /* 0x040fe40000704270 */
[----:B------:R-:W-:Y:S02]  /*4020*/  ISETP.GT.AND P1, PT, R93, 0x39, P1 ;  /* 0x000000395d00780c */ /* 0x000fe40000f24270 */
[C---:B------:R-:W-:Y:S02]  /*4030*/  ISETP.LT.OR P0, PT, R95.reuse, 0x41, P0 ;  /* 0x000000415f00780c */ /* 0x040fe40000701670 */
[C---:B------:R-:W-:Y:S02]  /*4040*/  ISETP.LT.OR P6, PT, R95.reuse, 0x32, P6 ;  /* 0x000000325f00780c */ /* 0x040fe400037c1670 */
[C---:B------:R-:W-:Y:S02]  /*4050*/  ISETP.LT.OR P2, PT, R95.reuse, 0x39, P2 ;  /* 0x000000395f00780c */ /* 0x040fe40001741670 */
[----:B------:R-:W-:-:S02]  /*4060*/  ISETP.LT.OR P1, PT, R95, 0x3a, P1 ;  /* 0x0000003a5f00780c */ /* 0x000fc40000f21670 */
[----:B------:R-:W-:Y:S02]  /*4070*/  FSEL R239, R48, -INF , !P0 ;  /* 0xff80000030ef7808 */ /* 0x000fe40004000000 */
[----:B------:R-:W-:Y:S02]  /*4080*/  PLOP3.LUT P0, PT, PT, PT, UP3, 0x40, 0x0 ;  /* 0x000000000000781c */ /* 0x000fe40003f0e838 */
[----:B------:R-:W-:Y:S02]  /*4090*/  FSEL R68, R57, -INF , !P6 ;  /* 0xff80000039447808 */ /* 0x000fe40007000000 */
[----:B------:R-:W-:Y:S02]  /*40a0*/  FSEL R65, R52, -INF , !P2 ;  /* 0xff80000034417808 */ /* 0x000fe40005000000 */
[----:B------:R-:W-:Y:S02]  /*40b0*/  FSEL R64, R53, -INF , !P1 ;  /* 0xff80000035407808 */ /* 0x000fe40004800000 */
[----:B------:R-:W-:Y:S01]  /*40c0*/  PLOP3.LUT P6, PT, PT, PT, UP6, 0x40, 0x0 ;  /* 0x000000000000781c */ /* 0x000fe20003fce868 */
[----:B------:R-:W-:Y:S01]  /*40d0*/  UISETP.NE.AND UP6, UPT, UR34, URZ, UPT ;  /* 0x0000003f2200728c */ /* 0x000fe2000bfc5270 */
        /* <DEDUP_REMOVED lines=10> */
[----:B------:R-:W-:Y:S01]  /*4180*/  FSEL R206, R36, -INF , !P0 ;  /* 0xff80000024ce7808 */ /* 0x000fe20004000000 */
[----:B-1----:R-:W-:Y:S01]  /*4190*/  IMAD.IADD R36, R88, 0x1, R94 ;  /* 0x0000000158247824 */ /* 0x002fe200078e025e */
[----:B------:R-:W-:Y:S01]  /*41a0*/  PLOP3.LUT P0, PT, PT, PT, UP6, 0x40, 0x0 ;  /* 0x000000000000781c */ /* 0x000fe20003f0e868 */
[----:B------:R-:W-:Y:S01]  /*41b0*/  UISETP.NE.AND UP6, UPT, UR37, URZ, UPT ;  /* 0x0000003f2500728c */ /* 0x000fe2000bfc5270 */
[----:B------:R-:W-:-:S02]  /*41c0*/  FSEL R208, R49, -INF , !P6 ;  /* 0xff80000031d07808 */ /* 0x000fc40007000000 */
[----:B------:R-:W-:Y:S02]  /*41d0*/  FSEL R209, R40, -INF , !P2 ;  /* 0xff80000028d17808 */ /* 0x000fe40005000000 */
[----:B------:R-:W-:Y:S02]  /*41e0*/  FSEL R207, R41, -INF , !P1 ;  /* 0xff80000029cf7808 */ /* 0x000fe40004800000 */
[----:B------:R-:W-:Y:S02]  /*41f0*/  PLOP3.LUT P6, PT, PT, PT, UP2, 0x40, 0x0 ;  /* 0x000000000000781c */ /* 0x000fe40003fce828 */
[----:B------:R-:W-:Y:S02]  /*4200*/  PLOP3.LUT P2, PT, PT, PT, UP1, 0x40, 0x0 ;  /* 0x000000000000781c */ /* 0x000fe40003f4e818 */
[----:B------:R-:W-:Y:S02]  /*4210*/  PLOP3.LUT P1, PT, PT, PT, UP0, 0x40, 0x0 ;  /* 0x000000000000781c */ /* 0x000fe40003f2e808 */
[----:B------:R-:W-:-:S02]  /*4220*/  ISETP.GT.AND P6, PT, R93, 0x51, P6 ;  /* 0x000000515d00780c */ /* 0x000fc400037c4270 */
[C---:B------:R-:W-:Y:S02]  /*4230*/  ISETP.GT.AND P2, PT, R93.reuse, 0x58, P2 ;  /* 0x000000585d00780c */ /* 0x040fe40001744270 */
[----:B------:R-:W-:Y:S01]  /*4240*/  ISETP.GT.AND P1, PT, R93, 0x59, P1 ;  /* 0x000000595d00780c */ /* 0x000fe20000f24270 */
[----:B------:R-:W-:Y:S01]  /*4250*/  IMAD.IADD R93, R90, 0x1, R94 ;  /* 0x000000015a5d7824 */ /* 0x000fe200078e025e */
[C---:B------:R-:W-:Y:S02]  /*4260*/  ISETP.LT.OR P6, PT, R95.reuse, 0x52, P6 ;  /* 0x000000525f00780c */ /* 0x040fe400037c1670 */
[C---:B------:R-:W-:Y:S02]  /*4270*/  ISETP.LT.OR P2, PT, R95.reuse, 0x59, P2 ;  /* 0x000000595f00780c */ /* 0x040fe40001741670 */
[----:B------:R-:W-:Y:S02]  /*4280*/  ISETP.LT.OR P1, PT, R95, 0x5a, P1 ;  /* 0x0000005a5f00780c */ /* 0x000fe40000f21670 */
[----:B------:R-:W-:-:S02]  /*4290*/  IMNMX R93, R93, R89, PT ;  /* 0x000000595d5d7217 */ /* 0x000fc40003800200 */
[----:B------:R-:W-:Y:S02]  /*42a0*/  FSEL R154, R37, -INF , !P6 ;  /* 0xff800000259a7808 */ /* 0x000fe40007000000 */
[----:B------:R-:W-:Y:S02]  /*42b0*/  FSEL R137, R28, -INF , !P2 ;  /* 0xff8000001c897808 */ /* 0x000fe40005000000 */
[----:B------:R-:W-:Y:S01]  /*42c0*/  FSEL R136, R29, -INF , !P1 ;  /* 0xff8000001d887808 */ /* 0x000fe20004800000 */
        /* <DEDUP_REMOVED lines=13> */
.L_x_1061:
[----:B------:R-:W-:-:S04]  /*43a0*/  MOV R28, c[0x0][0x32c] ;  /* 0x0000cb00001c7a02 */ /* 0x000fc80000000f00 */
[----:B------:R-:W-:-:S13]  /*43b0*/  ISETP.NE.AND P0, PT, R28, 0x1, PT ;  /* 0x000000011c00780c */ /* 0x000fda0003f05270 */
[----:B------:R-:W-:-:S05]  /*43c0*/  @P0 IMAD.HI.U32 R28, R94, c[0x0][0x330], RZ ;  /* 0x0000cc005e1c0a27 */ /* 0x000fca00078e00ff */
[----:B------:R-:W-:Y:S02]  /*43d0*/  @P0 SHF.R.U32.HI R94, RZ, c[0x0][0x334], R28 ;  /* 0x0000cd00ff5e0a19 */ /* 0x000fe4000001161c */
.L_x_1062:
[----:B------:R-:W-:Y:S05]  /*43e0*/  BSYNC B0 ;  /* 0x0000000000007941 */ /* 0x000fea0003800000 */
.L_x_1060:
[----:B------:R-:W-:-:S05]  /*43f0*/  IMAD R94, R94, c[0x0][0x32c], R2 ;  /* 0x0000cb005e5e7a24 */ /* 0x000fca00078e0202 */
[----:B------:R-:W-:Y:S02]  /*4400*/  IADD3 R28, R94, c[0x0][0x32c], RZ ;  /* 0x0000cb005e1c7a10 */ /* 0x000fe40007ffe0ff */
[----:B------:R-:W-:Y:S02]  /*4410*/  IMNMX R36, R36, R94, !PT ;  /* 0x0000005e24247217 */ /* 0x000fe40007800200 */
[----:B------:R-:W-:Y:S02]  /*4420*/  IMNMX R93, R93, R28, PT ;  /* 0x0000001c5d5d7217 */ /* 0x000fe40003800200 */
.L_x_1059:
[----:B------:R-:W-:Y:S02]  /*4430*/  UP2UR UR42, UPR, URZ, 0x40 ;  /* 0x000000403f2a7883 */ /* 0x000fe40008000000 */
[----:B------:R-:W-:Y:S02]  /*4440*/  UISETP.NE.AND UP6, UPT, UR24, URZ, UPT ;  /* 0x0000003f1800728c */ /* 0x000fe4000bfc5270 */
[----:B------:R-:W-:Y:S02]  /*4450*/  UP2UR UR36, UPR, URZ, 0x1 ;  /* 0x000000013f247883 */ /* 0x000fe40008000000 */
[----:B------:R-:W-:-:S02]  /*4460*/  UP2UR UR43, UPR, URZ, 0x40 ;  /* 0x000000403f2b7883 */ /* 0x000fc40008000000 */
[----:B------:R-:W-:Y:S02]  /*4470*/  UISETP.NE.AND UP6, UPT, UR30, URZ, UPT ;  /* 0x0000003f1e00728c */ /* 0x000fe4000bfc5270 */
[----:B------:R-:W-:Y:S02]  /*4480*/  UISETP.NE.AND UP0, UPT, UR32, URZ, UPT ;  /* 0x0000003f2000728c */ /* 0x000fe4000bf05270 */
[----:B------:R-:W-:Y:S02]  /*4490*/  UP2UR UR44, UPR, URZ, 0x40 ;  /* 0x000000403f2c7883 */ /* 0x000fe40008000000 */
[----:B------:R-:W-:Y:S02]  /*44a0*/  UISETP.NE.AND UP6, UPT, UR33, URZ, UPT ;  /* 0x0000003f2100728c */ /* 0x000fe4000bfc5270 */
[----:B------:R-:W-:Y:S01]  /*44b0*/  UP2UR UR41, UPR, URZ, 0x20 ;  /* 0x000000203f297883 */ /* 0x000fe20008000000 */
[----:B------:R-:W-:Y:S01]  /*44c0*/  PLOP3.LUT P0, PT, PT, PT, UP0, 0x40, 0x0 ;  /* 0x000000000000781c */ /* 0x000fe20003f0e808 */
[----:B------:R-:W-:-:S02]  /*44d0*/  UISETP.NE.AND UP5, UPT, UR31, URZ, UPT ;  /* 0x0000003f1f00728c */ /* 0x000fc4000bfa5270 */
[----:B------:R-:W-:Y:S01]  /*44e0*/  PLOP3.LUT P1, PT, PT, PT, UP6, 0x40, 0x0 ;  /* 0x000000000000781c */ /* 0x000fe20003f2e868 */
[----:B------:R-:W-:Y:S01]  /*44f0*/  UISETP.NE.AND UP6, UPT, UR44, URZ, UPT ;  /* 0x0000003f2c00728c */ /* 0x000fe2000bfc5270 */
[----:B------:R-:W-:Y:S01]  /*4500*/  ISETP.GT.AND P0, PT, R3, 0x1, P0 ;  /* 0x000000010300780c */ /* 0x000fe20000704270 */
[----:B------:R-:W-:Y:S01]  /*4510*/  UP2UR UR39, UPR, URZ, 0x8 ;  /* 0x000000083f277883 */ /* 0x000fe20008000000 */
[----:B------:R-:W-:Y:S01]  /*4520*/  PLOP3.LUT P6, PT, PT, PT, UP5, 0x40, 0x0 ;  /* 0x000000000000781c */ /* 0x000fe20003fce858 */
[----:B------:R-:W-:Y:S01]  /*4530*/  UISETP.NE.AND UP3, UPT, UR28, URZ, UPT ;  /* 0x0000003f1c00728c */ /* 0x000fe2000bf65270 */
[----:B------:R-:W-:Y:S01]  /*4540*/  ISETP.LT.OR P0, PT, R91, 0x2, P0 ;  /* 0x000000025b00780c */ /* 0x000fe20000701670 */
[----:B------:R-:W-:Y:S01]  /*4550*/  UP2UR UR37, UPR, URZ, 0x2 ;  /* 0x000000023f257883 */ /* 0x000fe20008000000 */
[----:B------:R-:W-:Y:S01]  /*4560*/  PLOP3.LUT P2, PT, PT, PT, UP6, 0x40, 0x0 ;  /* 0x000000000000781c */ /* 0x000fe20003f4e868 */
[----:B------:R-:W-:Y:S01]  /*4570*/  UISETP.NE.AND UP6, UPT, UR27, URZ, UPT ;  /* 0x0000003f1b00728c */ /* 0x000fe2000bfc5270 */
[----:B------:R-:W-:Y:S01]  /*4580*/  ISETP.GT.AND P6, PT, R3, 0x8, P6 ;  /* 0x000000080300780c */ /* 0x000fe200037c4270 */
[----:B------:R-:W-:Y:S01]  /*4590*/  UISETP.NE.AND UP1, UPT, UR26, URZ, UPT ;  /* 0x0000003f1a00728c */ /* 0x000fe2000bf25270 */
[----:B------:R-:W-:Y:S01]  /*45a0*/  FSEL R83, R83, -INF , !P0 ;  /* 0xff80000053537808 */ /* 0x000fe20004000000 */
[----:B------:R-:W-:Y:S01]  /*45b0*/  UP2UR UR40, UPR, URZ, 0x10 ;  /* 0x000000103f287883 */ /* 0x000fe20008000000 */
[----:B------:R-:W-:Y:S01]  /*45c0*/  ISETP.GT.AND P2, PT, R3, 0x9, P2 ;  /* 0x000000090300780c */ /* 0x000fe20001744270 */
[----:B------:R-:W-:Y:S01]  /*45d0*/  UISETP.NE.AND UP4, UPT, UR29, URZ, UPT ;  /* 0x0000003f1d00728c */ /* 0x000fe2000bf85270 */
[----:B------:R-:W-:Y:S01]  /*45e0*/  PLOP3.LUT P0, PT, PT, PT, UP3, 0x40, 0x0 ;  /* 0x000000000000781c */ /* 0x000fe20003f0e838 */
[----:B------:R-:W-:Y:S01]  /*45f0*/  UP2UR UR38, UPR, URZ, 0x4 ;  /* 0x000000043f267883 */ /* 0x000fe20008000000 */
[C---:B------:R-:W-:Y:S01]  /*4600*/  ISETP.LT.OR P6, PT, R91.reuse, 0x9, P6 ;  /* 0x000000095b00780c */ /* 0x040fe200037c1670 */
[----:B------:R-:W-:Y:S01]  /*4610*/  UISETP.NE.AND UP2, UPT, UR25, URZ, UPT ;  /* 0x0000003f1900728c */ /* 0x000fe2000bf45270 */
[----:B------:R-:W-:Y:S01]  /*4620*/  ISETP.LT.OR P2, PT, R91, 0xa, P2 ;  /* 0x0000000a5b00780c */ /* 0x000fe20001741670 */
[----:B------:R-:W-:Y:S01]  /*4630*/  UP2UR UR44, UPR, URZ, 0x10 ;  /* 0x000000103f2c7883 */ /* 0x000fe20008000000 */
[----:B------:R-:W-:-:S02]  /*4640*/  ISETP.GT.AND P1, PT, R3, RZ, P1 ;  /* 0x000000ff0300720c */ /* 0x000fc40000f24270 */
[----:B------:R-:W-:Y:S02]  /*4650*/  ISETP.GT.AND P0, PT, R3, 0x11, P0 ;  /* 0x000000110300780c */ /* 0x000fe40000704270 */
[----:B------:R-:W-:Y:S02]  /*4660*/  FSEL R78, R78, -INF , !P6 ;  /* 0xff8000004e4e7808 */ /* 0x000fe40007000000 */
[----:B------:R-:W-:Y:S02]  /*4670*/  FSEL R79, R79, -INF , !P2 ;  /* 0xff8000004f4f7808 */ /* 0x000fe40005000000 */
[----:B------:R-:W-:Y:S01]  /*4680*/  PLOP3.LUT P6, PT, PT, PT, UP6, 0x40, 0x0 ;  /* 0x000000000000781c */ /* 0x000fe20003fce868 */
[----:B------:R-:W-:Y:S01]  /*4690*/  UISETP.NE.AND UP6, UPT, UR43, URZ, UPT ;  /* 0x0000003f2b00728c */ /* 0x000fe2000bfc5270 */
[C---:B------:R-:W-:Y:S01]  /*46a0*/  ISETP.LT.OR P1, PT, R91.reuse, 0x1, P1 ;  /* 0x000000015b00780c */ /* 0x040fe20000f21670 */
[----:B------:R-:W-:Y:S01]  /*46b0*/  UP2UR UR43, UPR, URZ, 0x2 ;  /* 0x000000023f2b7883 */ /* 0x000fe20008000000 */
[----:B------:R-:W-:-:S02]  /*46c0*/  ISETP.LT.OR P2, PT, R91, 0x12, P0 ;  /* 0x000000125b00780c */ /* 0x000fc40000741670 */
[----:B------:R-:W-:Y:S01]  /*46d0*/  PLOP3.LUT P0, PT, PT, PT, UP1, 0x40, 0x0 ;  /* 0x000000000000781c */ /* 0x000fe20003f0e818 */
[----:B------:R-:W-:Y:S01]  /*46e0*/  UISETP.NE.AND UP1, UPT, UR33, URZ, UPT ;  /* 0x0000003f2100728c */ /* 0x000fe2000bf25270 */
[----:B------:R-:W-:Y:S02]  /*46f0*/  FSEL R82, R82, -INF , !P1 ;  /* 0xff80000052527808 */ /* 0x000fe40004800000 */
[----:B------:R-:W-:Y:S01]  /*4700*/  PLOP3.LUT P1, PT, PT, PT, UP4, 0x40, 0x0 ;  /* 0x000000000000781c */ /* 0x000fe20003f2e848 */
[----:B------:R-:W-:Y:S01]  /*4710*/  UISETP.NE.AND UP4, UPT, UR30, URZ, UPT ;  /* 0x0000003f1e00728c */ /* 0x000fe2000bf85270 */
[----:B------:R-:W-:Y:S02]  /*4720*/  ISETP.GT.AND P0, PT, R3, 0x19, P0 ;  /* 0x000000190300780c */ /* 0x000fe40000704270 */
[----:B------:R-:W-:Y:S02]  /*4730*/  FSEL R75, R75, -INF , !P2 ;  /* 0xff8000004b4b7808 */ /* 0x000fe40005000000 */
[----:B------:R-:W-:Y:S01]  /*4740*/  PLOP3.LUT P2, PT, PT, PT, UP1, 0x40, 0x0 ;  /* 0x000000000000781c */ /* 0x000fe20003f4e818 */
[----:B------:R-:W-:Y:S01]  /*4750*/  UISETP.NE.AND UP1, UPT, UR27, URZ, UPT ;  /* 0x0000003f1b00728c */ /* 0x000fe2000bf25270 */
[----:B------:R-:W-:-:S02]  /*4760*/  ISETP.GT.AND P1, PT, R3, 0x10, P1 ;  /* 0x000000100300780c */ /* 0x000fc40000f24270 */
[C---:B------:R-:W-:Y:S02]  /*4770*/  ISETP.LT.OR P0, PT, R91.reuse, 0x1a, P0 ;  /* 0x0000001a5b00780c */ /* 0x040fe40000701670 */
[----:B------:R-:W-:Y:S02]  /*4780*/  ISETP.GT.AND P2, PT, R36, RZ, P2 ;  /* 0x000000ff2400720c */ /* 0x000fe40001744270 */
[----:B------:R-:W-:Y:S02]  /*4790*/  ISETP.LT.OR P1, PT, R91, 0x11, P1 ;  /* 0x000000115b00780c */ /* 0x000fe40000f21670 */
[----:B------:R-:W-:Y:S02]  /*47a0*/  FSEL R71, R71, -INF , !P0 ;  /* 0xff80000047477808 */ /* 0x000fe40004000000 */
[----:B------:R-:W-:Y:S02]  /*47b0*/  PLOP3.LUT P0, PT, PT, PT, UP2, 0x40, 0x0 ;  /* 0x000000000000781c */ /* 0x000fe40003f0e828 */
[----:B------:R-:W-:-:S02]  /*47c0*/  ISETP.LT.OR P2, PT, R93, 0x1, P2 ;  /* 0x000000015d00780c */ /* 0x000fc40001741670 */
        /* <DEDUP_REMOVED lines=8> */
[----:B------:R-:W-:Y:S02]  /*4850*/  ISETP.LT.OR P0, PT, R91, 0x21, P0 ;  /* 0x000000215b00780c */ /* 0x000fe40000701670 */
[----:B------:R-:W-:Y:S02]  /*4860*/  ISETP.LT.OR P1, PT, R93, 0x2, P1 ;  /* 0x000000025d00780c */ /* 0x000fe40000f21670 */
[----:B------:R-:W-:Y:S02]  /*4870*/  FSEL R49, R66, -INF , !P0 ;  /* 0xff80000042317808 */ /* 0x000fe40004000000 */
[----:B------:R-:W-:Y:S01]  /*4880*/  PLOP3.LUT P0, PT, PT, PT, UP4, 0x40, 0x0 ;  /* 0x000000000000781c */ /* 0x000fe20003f0e848 */
[----:B------:R-:W-:Y:S01]  /*4890*/  UISETP.NE.AND UP4, UPT, UR21, URZ, UPT ;  /* 0x0000003f1500728c */ /* 0x000fe2000bf85270 */
[----:B------:R-:W-:Y:S02]  /*48a0*/  FSEL R60, R25, -INF , !P1 ;  /* 0xff800000193c7808 */ /* 0x000fe40004800000 */
[----:B------:R-:W-:-:S02]  /*48b0*/  ISETP.GT.AND P6, PT, R3, 0x18, P6 ;  /* 0x000000180300780c */ /* 0x000fc400037c4270 */
[----:B------:R-:W-:Y:S01]  /*48c0*/  PLOP3.LUT P1, PT, PT, PT, UP5, 0x40, 0x0 ;  /* 0x000000000000781c */ /* 0x000fe20003f2e858 */
[----:B------:R-:W-:Y:S01]  /*48d0*/  UISETP.NE.AND UP5, UPT, UR22, URZ, UPT ;  /* 0x0000003f1600728c */ /* 0x000fe2000bfa5270 */
[C---:B------:R-:W-:Y:S02]  /*48e0*/  ISETP.GT.AND P0, PT, R36.reuse, 0x10, P0 ;  /* 0x000000102400780c */ /* 0x040fe40000704270 */
[----:B------:R-:W-:Y:S02]  /*48f0*/  ISETP.LT.OR P6, PT, R91, 0x19, P6 ;  /* 0x000000195b00780c */ /* 0x000fe400037c1670 */
[----:B------:R-:W-:Y:S02]  /*4900*/  ISETP.GT.AND P1, PT, R36, 0x8, P1 ;  /* 0x000000082400780c */ /* 0x000fe40000f24270 */
[----:B------:R-:W-:Y:S02]  /*4910*/  ISETP.LT.OR P0, PT, R93, 0x11, P0 ;  /* 0x000000115d00780c */ /* 0x000fe40000701670 */
[----:B------:R-:W-:-:S02]  /*4920*/  FSEL R70, R70, -INF , !P6 ;  /* 0xff80000046467808 */ /* 0x000fc40007000000 */
[----:B------:R-:W-:Y:S02]  /*4930*/  ISETP.LT.OR P1, PT, R93, 0x9, P1 ;  /* 0x000000095d00780c */ /* 0x000fe40000f21670 */
[----:B------:R-:W-:Y:S02]  /*4940*/  PLOP3.LUT P6, PT, PT, PT, UP6, 0x40, 0x0 ;  /* 0x000000000000781c */ /* 0x000fe40003fce868 */
[----:B------:R-:W-:Y:S02]  /*4950*/  FSEL R53, R20, -INF , !P0 ;  /* 0xff80000014357808 */ /* 0x000fe40004000000 */
[----:B------:R-:W-:Y:S02]  /*4960*/  ISETP.GT.AND P2, PT, R36, 0x9, P2 ;  /* 0x000000092400780c */ /* 0x000fe40001744270 */
[----:B------:R-:W-:Y:S01]  /*4970*/  PLOP3.LUT P0, PT, PT, PT, UP3, 0x40, 0x0 ;  /* 0x000000000000781c */ /* 0x000fe20003f0e838 */
[----:B------:R-:W-:Y:S01]  /*4980*/  UISETP.NE.AND UP3, UPT, UR20, URZ, UPT ;  /* 0x0000003f1400728c */ /* 0x000fe2000bf65270 */
[----:B------:R-:W-:-:S02]  /*4990*/  FSEL R57, R132, -INF , !P1 ;  /* 0xff80000084397808 */ /* 0x000fc40004800000 */
[----:B------:R-:W-:Y:S02]  /*49a0*/  ISETP.GT.AND P6, PT, R3, 0x21, P6 ;  /* 0x000000210300780c */ /* 0x000fe400037c4270 */
[----:B------:R-:W-:Y:S02]  /*49b0*/  PLOP3.LUT P1, PT, PT, PT, UP0, 0x40, 0x0 ;  /* 0x000000000000781c */ /* 0x000fe40003f2e808 */
[----:B------:R-:W-:Y:S02]  /*49c0*/  ISETP.LT.OR P2, PT, R93, 0xa, P2 ;  /* 0x0000000a5d00780c */ /* 0x000fe40001741670 */
[----:B------:R-:W-:Y:S02]  /*49d0*/  ISETP.GT.AND P0, PT, R36, 0x11, P0 ;  /* 0x000000112400780c */ /* 0x000fe40000704270 */
[----:B------:R-:W-:Y:S02]  /*49e0*/  ISETP.LT.OR P6, PT, R91, 0x22, P6 ;  /* 0x000000225b00780c */ /* 0x000fe400037c1670 */
[----:B------:R-:W-:-:S02]  /*49f0*/  ISETP.GT.AND P1, PT, R3, 0x28, P1 ;  /* 0x000000280300780c */ /* 0x000fc40000f24270 */
[----:B------:R-:W-:Y:S02]  /*4a00*/  FSEL R56, R133, -INF , !P2 ;  /* 0xff80000085387808 */ /* 0x000fe40005000000 */
[----:B------:R-:W-:Y:S02]  /*4a10*/  ISETP.LT.OR P0, PT, R93, 0x12, P0 ;  /* 0x000000125d00780c */ /* 0x000fe40000701670 */
[----:B------:R-:W-:Y:S01]  /*4a20*/  PLOP3.LUT P2, PT, PT, PT, UP1, 0x40, 0x0 ;  /* 0x000000000000781c */ /* 0x000fe20003f4e818 */
[----:B------:R-:W-:Y:S01]  /*4a30*/  UISETP.NE.AND UP1, UPT, UR43, URZ, UPT ;  /* 0x0000003f2b00728c */ /* 0x000fe2000bf25270 */
[----:B------:R-:W-:Y:S02]  /*4a40*/  FSEL R48, R67, -INF , !P6 ;  /* 0xff80000043307808 */ /* 0x000fe40007000000 */
[----:B------:R-:W-:Y:S02]  /*4a50*/  ISETP.LT.OR P1, PT, R91, 0x29, P1 ;  /* 0x000000295b00780c */ /* 0x000fe40000f21670 */
[----:B------:R-:W-:-:S02]  /*4a60*/  PLOP3.LUT P6, PT, PT, PT, UP5, 0x40, 0x0 ;  /* 0x000000000000781c */ /* 0x000fc40003fce858 */
[----:B------:R-:W-:Y:S02]  /*4a70*/  FSEL R52, R21, -INF , !P0 ;  /* 0xff80000015347808 */ /* 0x000fe40004000000 */
[----:B------:R-:W-:Y:S02]  /*4a80*/  PLOP3.LUT P0, PT, PT, PT, UP4, 0x40, 0x0 ;  /* 0x000000000000781c */ /* 0x000fe40003f0e848 */
[----:B------:R-:W-:Y:S02]  /*4a90*/  FSEL R67, R62, -INF , !P1 ;  /* 0xff8000003e437808 */ /* 0x000fe40004800000 */
[C---:B------:R-:W-:Y:S02]  /*4aa0*/  ISETP.GT.AND P6, PT, R3.reuse, 0x29, P6 ;  /* 0x000000290300780c */ /* 0x040fe400037c4270 */
[----:B------:R-:W-:Y:S01]  /*4ab0*/  PLOP3.LUT P1, PT, PT, PT, UP1, 0x40, 0x0 ;  /* 0x000000000000781c */ /* 0x000fe20003f2e818 */
[----:B------:R-:W-:Y:S01]  /*4ac0*/  UISETP.NE.AND UP1, UPT, UR18, URZ, UPT ;  /* 0x0000003f1200728c */ /* 0x000fe2000bf25270 */
[----:B------:R-:W-:-:S02]  /*4ad0*/  ISETP.GT.AND P0, PT, R3, 0x30, P0 ;  /* 0x000000300300780c */ /* 0x000fc40000704270 */
[C---:B------:R-:W-:Y:S02]  /*4ae0*/  ISETP.LT.OR P6, PT, R91.reuse, 0x2a, P6 ;  /* 0x0000002a5b00780c */ /* 0x040fe400037c1670 */
[----:B------:R-:W-:Y:S02]  /*4af0*/  ISETP.GT.AND P1, PT, R36, 0x19, P1 ;  /* 0x000000192400780c */ /* 0x000fe40000f24270 */
[----:B------:R-:W-:Y:S02]  /*4b00*/  ISETP.LT.OR P0, PT, R91, 0x31, P0 ;  /* 0x000000315b00780c */ /* 0x000fe40000701670 */
[----:B------:R-:W-:Y:S02]  /*4b10*/  FSEL R66, R63, -INF , !P6 ;  /* 0xff8000003f427808 */ /* 0x000fe40007000000 */
[----:B------:R-:W-:Y:S02]  /*4b20*/  ISETP.LT.OR P1, PT, R93, 0x1a, P1 ;  /* 0x0000001a5d00780c */ /* 0x000fe40000f21670 */
[----:B------:R-:W-:-:S02]  /*4b30*/  FSEL R63, R58, -INF , !P0 ;  /* 0xff8000003a3f7808 */ /* 0x000fc40004000000 */
[----:B------:R-:W-:Y:S01]  /*4b40*/  PLOP3.LUT P0, PT, PT, PT, UP0, 0x40, 0x0 ;  /* 0x000000000000781c */ /* 0x000fe20003f0e808 */
[----:B------:R-:W-:Y:S01]  /*4b50*/  UISETP.NE.AND UP0, UPT, UR17, URZ, UPT ;  /* 0x0000003f1100728c */ /* 0x000fe2000bf05270 */
[----:B------:R-:W-:Y:S02]  /*4b60*/  FSEL R40, R129, -INF , !P1 ;  /* 0xff80000081287808 */ /* 0x000fe40004800000 */
[----:B------:R-:W-:Y:S01]  /*4b70*/  PLOP3.LUT P1, PT, PT, PT, UP2, 0x40, 0x0 ;  /* 0x000000000000781c */ /* 0x000fe20003f2e828 */
[----:B------:R-:W-:Y:S01]  /*4b80*/  UISETP.NE.AND UP2, UPT, UR19, URZ, UPT ;  /* 0x0000003f1300728c */ /* 0x000fe2000bf45270 */
[C---:B------:R-:W-:Y:S02]  /*4b90*/  ISETP.GT.AND P0, PT, R36.reuse, 0x28, P0 ;  /* 0x000000282400780c */ /* 0x040fe40000704270 */
[----:B------:R-:W-:Y:S02]  /*4ba0*/  ISETP.GT.AND P1, PT, R36, 0x20, P1 ;  /* 0x000000202400780c */ /* 0x000fe40000f24270 */
[----:B------:R-:W-:-:S02]  /*4bb0*/  ISETP.LT.OR P0, PT, R93, 0x29, P0 ;  /* 0x000000295d00780c */ /* 0x000fc40000701670 */
[----:B------:R-:W-:Y:S02]  /*4bc0*/  ISETP.LT.OR P1, PT, R93, 0x21, P1 ;  /* 0x000000215d00780c */ /* 0x000fe40000f21670 */
[----:B------:R-:W-:Y:S02]  /*4bd0*/  FSEL R242, R124, -INF , !P0 ;  /* 0xff8000007cf27808 */ /* 0x000fe40004000000 */
[----:B------:R-:W-:Y:S01]  /*4be0*/  PLOP3.LUT P0, PT, PT, PT, UP5, 0x40, 0x0 ;  /* 0x000000000000781c */ /* 0x000fe20003f0e858 */
[----:B------:R-:W-:Y:S01]  /*4bf0*/  UISETP.NE.AND UP5, UPT, UR41, URZ, UPT ;  /* 0x0000003f2900728c */ /* 0x000fe2000bfa5270 */
[----:B------:R-:W-:Y:S02]  /*4c00*/  FSEL R244, R16, -INF , !P1 ;  /* 0xff80000010f47808 */ /* 0x000fe40004800000 */
[----:B------:R-:W-:Y:S02]  /*4c10*/  PLOP3.LUT P1, PT, PT, PT, UP2, 0x40, 0x0 ;  /* 0x000000000000781c */ /* 0x000fe40003f2e828 */
[----:B------:R-:W-:-:S02]  /*4c20*/  ISETP.GT.AND P0, PT, R36, 0x29, P0 ;  /* 0x000000292400780c */ /* 0x000fc40000704270 */
[----:B------:R-:W-:Y:S02]  /*4c30*/  ISETP.GT.AND P2, PT, R36, 0x18, P2 ;  /* 0x000000182400780c */ /* 0x000fe40001744270 */
[----:B------:R-:W-:Y:S02]  /*4c40*/  ISETP.GT.AND P1, PT, R3, 0x38, P1 ;  /* 0x000000380300780c */ /* 0x000fe40000f24270 */
[C---:B------:R-:W-:Y:S02]  /*4c50*/  ISETP.LT.OR P0, PT, R93.reuse, 0x2a, P0 ;  /* 0x0000002a5d00780c */ /* 0x040fe40000701670 */
[----:B------:R-:W-:Y:S02]  /*4c60*/  ISETP.LT.OR P2, PT, R93, 0x19, P2 ;  /* 0x000000195d00780c */ /* 0x000fe40001741670 */
[----:B------:R-:W-:Y:S02]  /*4c70*/  ISETP.LT.OR P1, PT, R91, 0x39, P1 ;  /* 0x000000395b00780c */ /* 0x000fe40000f21670 */
[----:B------:R-:W-:-:S02]  /*4c80*/  FSEL R245, R125, -INF , !P0 ;  /* 0xff8000007df57808 */ /* 0x000fc40004000000 */
[----:B------:R-:W-:Y:S02]  /*4c90*/  PLOP3.LUT P0, PT, PT, PT, UP0, 0x40, 0x0 ;  /* 0x000000000000781c */ /* 0x000fe40003f0e808 */
[----:B------:R-:W-:Y:S02]  /*4ca0*/  FSEL R41, R128, -INF , !P2 ;  /* 0xff80000080297808 */ /* 0x000fe40005000000 */
[----:B------:R-:W-:Y:S02]  /*4cb0*/  FSEL R62, R54, -INF , !P1 ;  /* 0xff800000363e7808 */ /* 0x000fe40004800000 */
[----:B------:R-:W-:Y:S02]  /*4cc0*/  PLOP3.LUT P6, PT, PT, PT, UP3, 0x40, 0x0 ;  /* 0x000000000000781c */ /* 0x000fe40003fce838 */
[----:B------:R-:W-:Y:S01]  /*4cd0*/  PLOP3.LUT P2, PT, PT, PT, UP6, 0x40, 0x0 ;  /* 0x000000000000781c */ /* 0x000fe20003f4e868 */
[----:B------:R-:W-:Y:S01]  /*4ce0*/  UISETP.NE.AND UP6, UPT, UR42, URZ, UPT ;  /* 0x0000003f2a00728c */ /* 0x000fe2000bfc5270 */
[----:B------:R-:W-:Y:S01]  /*4cf0*/  PLOP3.LUT P1, PT, PT, PT, UP3, 0x40, 0x0 ;  /* 0x000000000000781c */ /* 0x000fe20003f2e838 */
[----:B------:R-:W-:Y:S01]  /*4d00*/  UISETP.NE.AND UP3, UPT, UR39, URZ, UPT ;  /* 0x0000003f2700728c */ /* 0x000fe2000bf65270 */
[----:B------:R-:W-:-:S02]  /*4d10*/  ISETP.GT.AND P0, PT, R3, 0x40, P0 ;  /* 0x000000400300780c */ /* 0x000fc40000704270 */
[----:B------:R-:W-:Y:S02]  /*4d20*/  ISETP.GT.AND P6, PT, R3, 0x31, P6 ;  /* 0x000000310300780c */ /* 0x000fe400037c4270 */
[C---:B------:R-:W-:Y:S02]  /*4d30*/  ISETP.GT.AND P2, PT, R36.reuse, 0x21, P2 ;  /* 0x000000212400780c */ /* 0x040fe40001744270 */
[----:B------:R-:W-:Y:S02]  /*4d40*/  ISETP.GT.AND P1, PT, R36, 0x31, P1 ;  /* 0x000000312400780c */ /* 0x000fe40000f24270 */
[C---:B------:R-:W-:Y:S02]  /*4d50*/  ISETP.LT.OR P0, PT, R91.reuse, 0x41, P0 ;  /* 0x000000415b00780c */ /* 0x040fe40000701670 */
[----:B------:R-:W-:Y:S02]  /*4d60*/  ISETP.LT.OR P6, PT, R91, 0x32, P6 ;  /* 0x000000325b00780c */ /* 0x000fe400037c1670 */
[----:B------:R-:W-:-:S02]  /*4d70*/  ISETP.LT.OR P2, PT, R93, 0x22, P2 ;  /* 0x000000225d00780c */ /* 0x000fc40001741670 */
[----:B------:R-:W-:Y:S02]  /*4d80*/  ISETP.LT.OR P1, PT, R93, 0x32, P1 ;  /* 0x000000325d00780c */ /* 0x000fe40000f21670 */
[----:B------:R-:W-:Y:S02]  /*4d90*/  FSEL R241, R50, -INF , !P0 ;  /* 0xff80000032f17808 */ /* 0x000fe40004000000 */
[----:B------:R-:W-:Y:S01]  /*4da0*/  PLOP3.LUT P0, PT, PT, PT, UP0, 0x40, 0x0 ;  /* 0x000000000000781c */ /* 0x000fe20003f0e808 */
[----:B------:R-:W-:Y:S01]  /*4db0*/  UISETP.NE.AND UP0, UPT, UR36, URZ, UPT ;  /* 0x0000003f2400728c */ /* 0x000fe2000bf05270 */
[----:B------:R-:W-:Y:S01]  /*4dc0*/  FSEL R59, R59, -INF , !P6 ;  /* 0xff8000003b3b7808 */ /* 0x000fe20007000000 */
[----:B------:R-:W-:Y:S01]  /*4dd0*/  UP2UR UR36, UPR, URZ, 0x40 ;  /* 0x000000403f247883 */ /* 0x000fe20008000000 */
[----:B------:R-:W-:Y:S02]  /*4de0*/  FSEL R243, R17, -INF , !P2 ;  /* 0xff80000011f37808 */ /* 0x000fe40005000000 */
[----:B------:R-:W-:-:S02]  /*4df0*/  FSEL R132, R13, -INF , !P1 ;  /* 0xff8000000d847808 */ /* 0x000fc40004800000 */
[----:B------:R-:W-:Y:S02]  /*4e00*/  PLOP3.LUT P6, PT, PT, PT, UP1, 0x40, 0x0 ;  /* 0x000000000000781c */ /* 0x000fe40003fce818 */
[----:B------:R-:W-:Y:S01]  /*4e10*/  PLOP3.LUT P2, PT, PT, PT, UP4, 0x40, 0x0 ;  /* 0x000000000000781c */ /* 0x000fe20003f4e848 */
[----:B------:R-:W-:Y:S01]  /*4e20*/  UISETP.NE.AND UP4, UPT, UR40, URZ, UPT ;  /* 0x0000003f2800728c */ /* 0x000fe2000bf85270 */
[----:B------:R-:W-:Y:S01]  /*4e30*/  PLOP3.LUT P1, PT, PT, PT, UP2, 0x40, 0x0 ;  /* 0x000000000000781c */ /* 0x000fe20003f2e828 */
[----:B------:R-:W-:Y:S01]  /*4e40*/  UISETP.NE.AND UP2, UPT, UR38, URZ, UPT ;  /* 0x0000003f2600728c */ /* 0x000fe2000bf45270 */
[C---:B------:R-:W-:Y:S02]  /*4e50*/  ISETP.GT.AND P0, PT, R36.reuse, 0x40, P0 ;  /* 0x000000402400780c */ /* 0x040fe40000704270 */
[----:B------:R-:W-:Y:S02]  /*4e60*/  ISETP.GT.AND P6, PT, R3, 0x39, P6 ;  /* 0x000000390300780c */ /* 0x000fe400037c4270 */
[----:B------:R-:W-:-:S02]  /*4e70*/  ISETP.GT.AND P2, PT, R36, 0x30, P2 ;  /* 0x000000302400780c */ /* 0x000fc40001744270 */
[----:B------:R-:W-:Y:S02]  /*4e80*/  ISETP.GT.AND P1, PT, R36, 0x38, P1 ;  /* 0x000000382400780c */ /* 0x000fe40000f24270 */
[----:B------:R-:W-:Y:S02]  /*4e90*/  ISETP.LT.OR P0, PT, R93, 0x41, P0 ;  /* 0x000000415d00780c */ /* 0x000fe40000701670 */
[----:B------:R-:W-:Y:S02]  /*4ea0*/  ISETP.LT.OR P6, PT, R91, 0x3a, P6 ;  /* 0x0000003a5b00780c */ /* 0x000fe400037c1670 */
[C---:B------:R-:W-:Y:S02]  /*4eb0*/  ISETP.LT.OR P2, PT, R93.reuse, 0x31, P2 ;  /* 0x000000315d00780c */ /* 0x040fe40001741670 */
[----:B------:R-:W-:Y:S02]  /*4ec0*/  ISETP.LT.OR P1, PT, R93, 0x39, P1 ;  /* 0x000000395d00780c */ /* 0x000fe40000f21670 */
[----:B------:R-:W-:-:S02]  /*4ed0*/  FSEL R158, R8, -INF , !P0 ;  /* 0xff800000089e7808 */ /* 0x000fc40004000000 */
[----:B------:R-:W-:Y:S02]  /*4ee0*/  PLOP3.LUT P0, PT, PT, PT, UP5, 0x40, 0x0 ;  /* 0x000000000000781c */ /* 0x000fe40003f0e858 */
[----:B------:R-:W-:Y:S02]  /*4ef0*/  FSEL R58, R55, -INF , !P6 ;  /* 0xff800000373a7808 */ /* 0x000fe40007000000 */
[----:B------:R-:W-:Y:S02]  /*4f00*/  FSEL R133, R12, -INF , !P2 ;  /* 0xff8000000c857808 */ /* 0x000fe40005000000 */
[----:B------:R-:W-:Y:S01]  /*4f10*/  FSEL R125, R120, -INF , !P1 ;  /* 0xff800000787d7808 */ /* 0x000fe20004800000 */
[----:B------:R-:W1:Y:S01]  /*4f20*/  SHFL.IDX PT, R12, R92, 0x3, 0x1c1f ;  /* 0x007c1f005c0c7f89 */ /* 0x000e6200000e0000 */
[----:B------:R-:W-:Y:S02]  /*4f30*/  PLOP3.LUT P6, PT, PT, PT, UP6, 0x40, 0x0 ;  /* 0x000000000000781c */ /* 0x000fe40003fce868 */
[----:B------:R-:W-:Y:S01]  /*4f40*/  PLOP3.LUT P2, PT, PT, PT, UP1, 0x40, 0x0 ;  /* 0x000000000000781c */ /* 0x000fe20003f4e818 */
[----:B------:R-:W-:Y:S01]  /*4f50*/  UISETP.NE.AND UP1, UPT, UR37, URZ, UPT ;  /* 0x0000003f2500728c */ /* 0x000fe2000bf25270 */
[----:B------:R-:W-:-:S02]  /*4f60*/  PLOP3.LUT P1, PT, PT, PT, UP5, 0x40, 0x0 ;  /* 0x000000000000781c */ /* 0x000fc40003f2e858 */
[C---:B------:R-:W-:Y:S02]  /*4f70*/  ISETP.GT.AND P0, PT, R36.reuse, 0x48, P0 ;  /* 0x000000482400780c */ /* 0x040fe40000704270 */
[C---:B------:R-:W-:Y:S02]  /*4f80*/  ISETP.GT.AND P6, PT, R3.reuse, 0x41, P6 ;  /* 0x000000410300780c */ /* 0x040fe400037c4270 */
[----:B------:R-:W-:Y:S02]  /*4f90*/  ISETP.GT.AND P2, PT, R36, 0x39, P2 ;  /* 0x000000392400780c */ /* 0x000fe40001744270 */
[----:B------:R-:W-:Y:S02]  /*4fa0*/  ISETP.GT.AND P1, PT, R3, 0x48, P1 ;  /* 0x000000480300780c */ /* 0x000fe40000f24270 */
[----:B------:R-:W-:Y:S02]  /*4fb0*/  ISETP.LT.OR P0, PT, R93, 0x49, P0 ;  /* 0x000000495d00780c */ /* 0x000fe40000701670 */
[----:B------:R-:W-:-:S02]  /*4fc0*/  ISETP.LT.OR P6, PT, R91, 0x42, P6 ;  /* 0x000000425b00780c */ /* 0x000fc400037c1670 */
[----:B------:R-:W-:Y:S02]  /*4fd0*/  ISETP.LT.OR P2, PT, R93, 0x3a, P2 ;  /* 0x0000003a5d00780c */ /* 0x000fe40001741670 */
[----:B------:R-:W-:Y:S02]  /*4fe0*/  ISETP.LT.OR P1, PT, R91, 0x49, P1 ;  /* 0x000000495b00780c */ /* 0x000fe40000f21670 */
[----:B------:R-:W-:Y:S01]  /*4ff0*/  FSEL R173, R44, -INF , !P0 ;  /* 0xff8000002cad7808 */ /* 0x000fe20004000000 */
[----:B-1----:R-:W-:Y:S01]  /*5000*/  IMAD.IADD R8, R90, 0x1, R12 ;  /* 0x000000015a087824 */ /* 0x002fe200078e020c */
[----:B------:R-:W-:Y:S02]  /*5010*/  PLOP3.LUT P0, PT, PT, PT, UP3, 0x40, 0x0 ;  /* 0x000000000000781c */ /* 0x000fe40003f0e838 */
[----:B------:R-:W-:Y:S02]  /*5020*/  FSEL R238, R51, -INF , !P6 ;  /* 0xff80000033ee7808 */ /* 0x000fe40007000000 */
[----:B------:R-:W-:-:S02]  /*5030*/  FSEL R124, R121, -INF , !P2 ;  /* 0xff800000797c7808 */ /* 0x000fc40005000000 */
[----:B------:R-:W-:Y:S02]  /*5040*/  FSEL R240, R42, -INF , !P1 ;  /* 0xff8000002af07808 */ /* 0x000fe40004800000 */
[----:B------:R-:W-:Y:S02]  /*5050*/  PLOP3.LUT P6, PT, PT, PT, UP4, 0x40, 0x0 ;  /* 0x000000000000781c */ /* 0x000fe40003fce848 */
[----:B------:R-:W-:Y:S01]  /*5060*/  PLOP3.LUT P2, PT, PT, PT, UP6, 0x40, 0x0 ;  /* 0x000000000000781c */ /* 0x000fe20003f4e868 */
[----:B------:R-:W-:Y:S01]  /*5070*/  UISETP.NE.AND UP6, UPT, UR34, URZ, UPT ;  /* 0x0000003f2200728c */ /* 0x000fe2000bfc5270 */
[----:B------:R-:W-:Y:S02]  /*5080*/  PLOP3.LUT P1, PT, PT, PT, UP3, 0x40, 0x0 ;  /* 0x000000000000781c */ /* 0x000fe40003f2e838 */
[----:B------:R-:W-:Y:S02]  /*5090*/  ISETP.GT.AND P0, PT, R36, 0x50, P0 ;  /* 0x000000502400780c */ /* 0x000fe40000704270 */
[----:B------:R-:W-:-:S02]  /*50a0*/  ISETP.GT.AND P6, PT, R3, 0x49, P6 ;  /* 0x000000490300780c */ /* 0x000fc400037c4270 */
[----:B------:R-:W-:Y:S02]  /*50b0*/  ISETP.GT.AND P2, PT, R36, 0x41, P2 ;  /* 0x000000412400780c */ /* 0x000fe40001744270 */
[----:B------:R-:W-:Y:S02]  /*50c0*/  ISETP.GT.AND P1, PT, R3, 0x50, P1 ;  /* 0x000000500300780c */ /* 0x000fe40000f24270 */
[----:B------:R-:W-:Y:S02]  /*50d0*/  ISETP.LT.OR P0, PT, R93, 0x51, P0 ;  /* 0x000000515d00780c */ /* 0x000fe40000701670 */
[----:B------:R-:W-:Y:S02]  /*50e0*/  ISETP.LT.OR P6, PT, R91, 0x4a, P6 ;  /* 0x0000004a5b00780c */ /* 0x000fe400037c1670 */
[----:B------:R-:W-:Y:S02]  /*50f0*/  ISETP.LT.OR P2, PT, R93, 0x42, P2 ;  /* 0x000000425d00780c */ /* 0x000fe40001741670 */
[----:B------:R-:W-:-:S02]  /*5100*/  ISETP.LT.OR P1, PT, R91, 0x51, P1 ;  /* 0x000000515b00780c */ /* 0x000fc40000f21670 */
[----:B------:R-:W-:Y:S02]  /*5110*/  FSEL R175, R116, -INF , !P0 ;  /* 0xff80000074af7808 */ /* 0x000fe40004000000 */
[----:B------:R-:W-:Y:S02]  /*5120*/  PLOP3.LUT P0, PT, PT, PT, UP1, 0x40, 0x0 ;  /* 0x000000000000781c */ /* 0x000fe40003f0e818 */
[----:B------:R-:W-:Y:S02]  /*5130*/  FSEL R211, R43, -INF , !P6 ;  /* 0xff8000002bd37808 */ /* 0x000fe40007000000 */
[----:B------:R-:W-:Y:S01]  /*5140*/  FSEL R159, R9, -INF , !P2 ;  /* 0xff800000099f7808 */ /* 0x000fe20005000000 */
[----:B------:R-:W-:Y:S01]  /*5150*/  IMAD.IADD R9, R88, 0x1, R12 ;  /* 0x0000000158097824 */ /* 0x000fe200078e020c */
[----:B------:R-:W-:Y:S02]  /*5160*/  FSEL R155, R38, -INF , !P1 ;  /* 0xff800000269b7808 */ /* 0x000fe40004800000 */
[----:B------:R-:W-:-:S02]  /*5170*/  PLOP3.LUT P6, PT, PT, PT, UP2, 0x40, 0x0 ;  /* 0x000000000000781c */ /* 0x000fc40003fce828 */
[----:B------:R-:W-:Y:S02]  /*5180*/  PLOP3.LUT P2, PT, PT, PT, UP4, 0x40, 0x0 ;  /* 0x000000000000781c */ /* 0x000fe40003f4e848 */
[----:B------:R-:W-:Y:S02]  /*5190*/  PLOP3.LUT P1, PT, PT, PT, UP2, 0x40, 0x0 ;  /* 0x000000000000781c */ /* 0x000fe40003f2e828 */
[C---:B------:R-:W-:Y:S02]  /*51a0*/  ISETP.GT.AND P0, PT, R3.reuse, 0x58, P0 ;  /* 0x000000580300780c */ /* 0x040fe40000704270 */
[----:B------:R-:W-:Y:S02]  /*51b0*/  ISETP.GT.AND P6, PT, R3, 0x51, P6 ;  /* 0x000000510300780c */ /* 0x000fe400037c4270 */
[C---:B------:R-:W-:Y:S02]  /*51c0*/  ISETP.GT.AND P2, PT, R36.reuse, 0x49, P2 ;  /* 0x000000492400780c */ /* 0x040fe40001744270 */
[----:B------:R-:W-:-:S02]  /*51d0*/  ISETP.GT.AND P1, PT, R36, 0x51, P1 ;  /* 0x000000512400780c */ /* 0x000fc40000f24270 */
[C---:B------:R-:W-:Y:S02]  /*51e0*/  ISETP.LT.OR P0, PT, R91.reuse, 0x59, P0 ;  /* 0x000000595b00780c */ /* 0x040fe40000701670 */
[----:B------:R-:W-:Y:S02]  /*51f0*/  ISETP.LT.OR P6, PT, R91, 0x52, P6 ;  /* 0x000000525b00780c */ /* 0x000fe400037c1670 */
[C---:B------:R-:W-:Y:S02]  /*5200*/  ISETP.LT.OR P2, PT, R93.reuse, 0x4a, P2 ;  /* 0x0000004a5d00780c */ /* 0x040fe40001741670 */
[----:B------:R-:W-:Y:S02]  /*5210*/  ISETP.LT.OR P1, PT, R93, 0x52, P1 ;  /* 0x000000525d00780c */ /* 0x000fe40000f21670 */
[----:B------:R-:W-:Y:S02]  /*5220*/  FSEL R152, R30, -INF , !P0 ;  /* 0xff8000001e987808 */ /* 0x000fe40004000000 */
        /* <DEDUP_REMOVED lines=9> */
[----:B------:R-:W-:Y:S02]  /*52c0*/  ISETP.GT.AND P1, PT, R36, 0x59, P1 ;  /* 0x000000592400780c */ /* 0x000fe40000f24270 */
[----:B------:R-:W-:Y:S02]  /*52d0*/  ISETP.GT.AND P6, PT, R3, 0x59, P6 ;  /* 0x000000590300780c */ /* 0x000fe400037c4270 */
[C---:B------:R-:W-:Y:S02]  /*52e0*/  ISETP.LT.OR P2, PT, R93.reuse, 0x59, P2 ;  /* 0x000000595d00780c */ /* 0x040fe40001741670 */
[----:B------:R-:W-:Y:S02]  /*52f0*/  ISETP.LT.OR P1, PT, R93, 0x5a, P1 ;  /* 0x0000005a5d00780c */ /* 0x000fe40000f21670 */
        /* <DEDUP_REMOVED lines=18> */
.L_x_1065:
[----:B------:R-:W-:-:S04]  /*5420*/  MOV R3, c[0x0][0x32c] ;  /* 0x0000cb0000037a02 */ /* 0x000fc80000000f00 */
[----:B------:R-:W-:-:S13]  /*5430*/  ISETP.NE.AND P0, PT, R3, 0x1, PT ;  /* 0x000000010300780c */ /* 0x000fda0003f05270 */
[----:B------:R-:W-:-:S05]  /*5440*/  @P0 IMAD.HI.U32 R3, R12, c[0x0][0x330], RZ ;  /* 0x0000cc000c030a27 */ /* 0x000fca00078e00ff */
[----:B------:R-:W-:Y:S02]  /*5450*/  @P0 SHF.R.U32.HI R12, RZ, c[0x0][0x334], R3 ;  /* 0x0000cd00ff0c0a19 */ /* 0x000fe40000011603 */
.L_x_1066:
[----:B------:R-:W-:Y:S05]  /*5460*/  BSYNC B0 ;  /* 0x0000000000007941 */ /* 0x000fea0003800000 */
.L_x_1064:
[----:B------:R-:W-:-:S05]  /*5470*/  IMAD R12, R12, c[0x0][0x32c], R2 ;  /* 0x0000cb000c0c7a24 */ /* 0x000fca00078e0202 */
[----:B------:R-:W-:Y:S02]  /*5480*/  IADD3 R2, R12, c[0x0][0x32c], RZ ;  /* 0x0000cb000c027a10 */ /* 0x000fe40007ffe0ff */
[----:B------:R-:W-:Y:S02]  /*5490*/  IMNMX R9, R9, R12, !PT ;  /* 0x0000000c09097217 */ /* 0x000fe40007800200 */
[----:B------:R-:W-:Y:S02]  /*54a0*/  IMNMX R8, R8, R2, PT ;  /* 0x0000000208087217 */ /* 0x000fe40003800200 */
.L_x_1063:
        /* <DEDUP_REMOVED lines=22> */
[----:B------:R-:W-:-:S02]  /*5610*/  FMNMX.FTZ R12, R70, R12, !PT ;  /* 0x0000000c460c7209 */ /* 0x000fc40007810000 */
[----:B------:R-:W-:Y:S01]  /*5620*/  FMNMX.FTZ R3, R76, R3, !PT ;  /* 0x000000034c037209 */ /* 0x000fe20007810000 */
[--C-:B------:R-:W-:Y:S01]  /*5630*/  IMAD R219, R4, 0x2, R225.reuse ;  /* 0x0000000204db7824 */ /* 0x100fe200078e02e1 */
[----:B------:R-:W-:Y:S01]  /*5640*/  FMNMX.FTZ R12, R71, R12, !PT ;  /* 0x0000000c470c7209 */ /* 0x000fe20007810000 */
[C---:B------:R-:W-:Y:S01]  /*5650*/  IMAD R220, R0.reuse, 0x2, R225 ;  /* 0x0000000200dc7824 */ /* 0x040fe200078e02e1 */
[----:B------:R-:W-:Y:S01]  /*5660*/  FMNMX.FTZ R3, R73, R3, !PT ;  /* 0x0000000349037209 */ /* 0x000fe20007810000 */
[----:B------:R-:W-:Y:S01]  /*5670*/  IMAD R218, R0, 0x2, R219 ;  /* 0x0000000200da7824 */ /* 0x000fe200078e02db */
        /* <DEDUP_REMOVED lines=38> */
[C---:B------:R-:W-:Y:S01]  /*58e0*/  ISETP.GT.AND P2, PT, R9.reuse, RZ, P2 ;  /* 0x000000ff0900720c */ /* 0x040fe20001744270 */
[----:B------:R-:W2:Y:S01]  /*58f0*/  SHFL.BFLY PT, R2, R12, 0x2, 0x1f ;  /* 0x0c401f000c027f89 */ /* 0x000ea200000e0000 */
[----:B------:R-:W-:Y:S01]  /*5900*/  PLOP3.LUT P0, PT, PT, PT, UP4, 0x40, 0x0 ;  /* 0x000000000000781c */ /* 0x000fe20003f0e848 */
[----:B------:R-:W-:Y:S01]  /*5910*/  UISETP.NE.AND UP2, UPT, UR28, URZ, UPT ;  /* 0x0000003f1c00728c */ /* 0x000fe2000bf45270 */
[----:B------:R-:W-:Y:S01]  /*5920*/  ISETP.LT.OR P2, PT, R8, 0x1, P2 ;  /* 0x000000010800780c */ /* 0x000fe20001741670 */
[----:B------:R-:W-:Y:S01]  /*5930*/  UISETP.NE.AND UP4, UPT, UR21, URZ, UPT ;  /* 0x0000003f1500728c */ /* 0x000fe2000bf85270 */
[----:B------:R-:W-:-:S02]  /*5940*/  ISETP.GT.AND P0, PT, R9, 0x8, P0 ;  /* 0x000000080900780c */ /* 0x000fc40000704270 */
[----:B------:R-:W-:Y:S02]  /*5950*/  FSEL R191, R26, -INF , !P2 ;  /* 0xff8000001abf7808 */ /* 0x000fe40005000000 */
[----:B------:R-:W-:Y:S01]  /*5960*/  PLOP3.LUT P2, PT, PT, PT, UP3, 0x40, 0x0 ;  /* 0x000000000000781c */ /* 0x000fe20003f4e838 */
[----:B------:R-:W-:Y:S01]  /*5970*/  UISETP.NE.AND UP3, UPT, UR25, URZ, UPT ;  /* 0x0000003f1900728c */ /* 0x000fe2000bf65270 */
[----:B------:R-:W-:Y:S02]  /*5980*/  ISETP.LT.OR P0, PT, R8, 0x9, P0 ;  /* 0x000000090800780c */ /* 0x000fe40000701670 */
[----:B------:R-:W-:Y:S02]  /*5990*/  ISETP.GT.AND P2, PT, R9, 0x10, P2 ;  /* 0x000000100900780c */ /* 0x000fe40001744270 */
[----:B------:R-:W-:Y:S02]  /*59a0*/  FSEL R54, R134, -INF , !P0 ;  /* 0xff80000086367808 */ /* 0x000fe40004000000 */
[----:B------:R-:W-:-:S02]  /*59b0*/  ISETP.LT.OR P2, PT, R8, 0x11, P2 ;  /* 0x000000110800780c */ /* 0x000fc40001741670 */
[----:B------:R-:W-:Y:S01]  /*59c0*/  PLOP3.LUT P0, PT, PT, PT, UP1, 0x40, 0x0 ;  /* 0x000000000000781c */ /* 0x000fe20003f0e818 */
[----:B------:R-:W-:Y:S01]  /*59d0*/  UISETP.NE.AND UP1, UPT, UR23, URZ, UPT ;  /* 0x0000003f1700728c */ /* 0x000fe2000bf25270 */
[----:B-1----:R-:W-:Y:S02]  /*59e0*/  FMNMX.FTZ R3, R3, R13, !PT ;  /* 0x0000000d03037209 */ /* 0x002fe40007810000 */
[----:B------:R-:W-:Y:S02]  /*59f0*/  FSEL R42, R22, -INF , !P2 ;  /* 0xff800000162a7808 */ /* 0x000fe40005000000 */
[----:B--2---:R-:W-:Y:S01]  /*5a00*/  FMNMX.FTZ R12, R12, R2, !PT ;  /* 0x000000020c0c7209 */ /* 0x004fe20007810000 */
[----:B------:R-:W1:Y:S01]  /*5a10*/  SHFL.BFLY PT, R13, R3, 0x1, 0x1f ;  /* 0x0c201f00030d7f89 */ /* 0x000e6200000e0000 */
[----:B------:R-:W-:Y:S01]  /*5a20*/  PLOP3.LUT P2, PT, PT, PT, UP3, 0x40, 0x0 ;  /* 0x000000000000781c */ /* 0x000fe20003f4e838 */
[----:B------:R-:W-:Y:S01]  /*5a30*/  UISETP.NE.AND UP3, UPT, UR20, URZ, UPT ;  /* 0x0000003f1400728c */ /* 0x000fe2000bf65270 */
[C---:B------:R-:W-:Y:S01]  /*5a40*/  ISETP.GT.AND P0, PT, R9.reuse, 0x18, P0 ;  /* 0x000000180900780c */ /* 0x040fe20000704270 */
[----:B------:R-:W2:Y:S01]  /*5a50*/  SHFL.BFLY PT, R2, R12, 0x1, 0x1f ;  /* 0x0c201f000c027f89 */ /* 0x000ea200000e0000 */
[----:B------:R-:W-:-:S02]  /*5a60*/  ISETP.GT.AND P1, PT, R9, 0x1, P1 ;  /* 0x000000010900780c */ /* 0x000fc40000f24270 */
[----:B------:R-:W-:Y:S02]  /*5a70*/  ISETP.GT.AND P2, PT, R9, 0x20, P2 ;  /* 0x000000200900780c */ /* 0x000fe40001744270 */
[----:B------:R-:W-:Y:S02]  /*5a80*/  FMNMX.FTZ R0, R61, R60, !PT ;  /* 0x0000003c3d007209 */ /* 0x000fe40007810000 */
[C---:B------:R-:W-:Y:S02]  /*5a90*/  ISETP.LT.OR P0, PT, R8.reuse, 0x19, P0 ;  /* 0x000000190800780c */ /* 0x040fe40000701670 */
[C---:B------:R-:W-:Y:S02]  /*5aa0*/  ISETP.LT.OR P1, PT, R8.reuse, 0x2, P1 ;  /* 0x000000020800780c */ /* 0x040fe40000f21670 */
[----:B------:R-:W-:Y:S02]  /*5ab0*/  ISETP.LT.OR P2, PT, R8, 0x21, P2 ;  /* 0x000000210800780c */ /* 0x000fe40001741670 */
[----:B------:R-:W-:-:S02]  /*5ac0*/  FMNMX.FTZ R0, R57, R0, !PT ;  /* 0x0000000039007209 */ /* 0x000fc40007810000 */
[----:B------:R-:W-:Y:S02]  /*5ad0*/  FSEL R32, R130, -INF , !P0 ;  /* 0xff80000082207808 */ /* 0x000fe40004000000 */
[----:B------:R-:W-:Y:S02]  /*5ae0*/  FSEL R55, R27, -INF , !P1 ;  /* 0xff8000001b377808 */ /* 0x000fe40004800000 */
[----:B------:R-:W-:Y:S01]  /*5af0*/  PLOP3.LUT P0, PT, PT, PT, UP1, 0x40, 0x0 ;  /* 0x000000000000781c */ /* 0x000fe20003f0e818 */
[----:B------:R-:W-:Y:S01]  /*5b00*/  UISETP.NE.AND UP1, UPT, UR18, URZ, UPT ;  /* 0x0000003f1200728c */ /* 0x000fe2000bf25270 */
[----:B-1----:R-:W-:Y:S02]  /*5b10*/  FMNMX.FTZ R3, R3, R13, !PT ;  /* 0x0000000d03037209 */ /* 0x002fe40007810000 */
[----:B------:R-:W-:Y:S02]  /*5b20*/  FSEL R246, R18, -INF , !P2 ;  /* 0xff80000012f67808 */ /* 0x000fe40005000000 */
[----:B--2---:R-:W-:Y:S01]  /*5b30*/  FMNMX.FTZ R2, R12, R2, !PT ;  /* 0x000000020c027209 */ /* 0x004fe20007810000 */
[C---:B------:R-:W-:Y:S01]  /*5b40*/  FMUL.FTZ R210, R3.reuse, c[0x0][0x2d0] ;  /* 0x0000b40003d27a20 */ /* 0x040fe20000410000 */
[----:B------:R-:W-:-:S02]  /*5b50*/  FSETP.NEU.FTZ.AND P6, PT, R3, -INF , PT ;  /* 0xff8000000300780b */ /* 0x000fc40003fdd000 */
[----:B------:R-:W-:Y:S01]  /*5b60*/  PLOP3.LUT P1, PT, PT, PT, UP2, 0x40, 0x0 ;  /* 0x000000000000781c */ /* 0x000fe20003f2e828 */
[----:B------:R-:W-:Y:S01]  /*5b70*/  FMUL.FTZ R139, R2, c[0x0][0x2d0] ;  /* 0x0000b400028b7a20 */ /* 0x000fe20000410000 */
[----:B------:R-:W-:Y:S01]  /*5b80*/  FSEL R210, R210, RZ, P6 ;  /* 0x000000ffd2d27208 */ /* 0x000fe20003000000 */
[----:B------:R-:W-:Y:S01]  /*5b90*/  UISETP.NE.AND UP2, UPT, UR24, URZ, UPT ;  /* 0x0000003f1800728c */ /* 0x000fe2000bf45270 */
[----:B------:R-:W-:Y:S02]  /*5ba0*/  FSETP.NEU.FTZ.AND P6, PT, R2, -INF , PT ;  /* 0xff8000000200780b */ /* 0x000fe40003fdd000 */
[----:B------:R-:W-:Y:S01]  /*5bb0*/  PLOP3.LUT P2, PT, PT, PT, UP4, 0x40, 0x0 ;  /* 0x000000000000781c */ /* 0x000fe20003f4e848 */
[----:B------:R-:W-:Y:S01]  /*5bc0*/  UISETP.NE.AND UP4, UPT, UR36, URZ, UPT ;  /* 0x0000003f2400728c */ /* 0x000fe2000bf85270 */
[----:B------:R-:W-:Y:S01]  /*5bd0*/  FSEL R139, R139, RZ, P6 ;  /* 0x000000ff8b8b7208 */ /* 0x000fe20003000000 */
[--C-:B------:R-:W-:Y:S01]  /*5be0*/  FFMA.FTZ R167, R87, c[0x0][0x2d0], -R210.reuse ;  /* 0x0000b40057a77a23 */ /* 0x100fe200000108d2 */
[----:B------:R-:W-:Y:S01]  /*5bf0*/  PLOP3.LUT P6, PT, PT, PT, UP0, 0x40, 0x0 ;  /* 0x000000000000781c */ /* 0x000fe20003fce808 */
[----:B------:R-:W-:Y:S01]  /*5c00*/  UISETP.NE.AND UP0, UPT, UR26, URZ, UPT ;  /* 0x0000003f1a00728c */ /* 0x000fe2000bf05270 */
[----:B------:R-:W-:Y:S01]  /*5c10*/  FMNMX.FTZ R0, R56, R0, !PT ;  /* 0x0000000038007209 */ /* 0x000fe20007810000 */
[--C-:B------:R-:W-:Y:S01]  /*5c20*/  FFMA.FTZ R143, R86, c[0x0][0x2d0], -R210.reuse ;  /* 0x0000b400568f7a23 */ /* 0x100fe200000108d2 */
[----:B------:R-:W-:Y:S01]  /*5c30*/  ISETP.GT.AND P6, PT, R9, 0x9, P6 ;  /* 0x000000090900780c */ /* 0x000fe200037c4270 */
[--C-:B------:R-:W-:Y:S01]  /*5c40*/  FFMA.FTZ R142, R85, c[0x0][0x2d0], -R210.reuse ;  /* 0x0000b400558e7a23 */ /* 0x100fe200000108d2 */
[C---:B------:R-:W-:Y:S01]  /*5c50*/  ISETP.GT.AND P0, PT, R9.reuse, 0x28, P0 ;  /* 0x000000280900780c */ /* 0x040fe20000704270 */
[--C-:B------:R-:W-:Y:S01]  /*5c60*/  FFMA.FTZ R108, R84, c[0x0][0x2d0], -R210.reuse ;  /* 0x0000b400546c7a23 */ /* 0x100fe200000108d2 */
[----:B------:R-:W-:Y:S01]  /*5c70*/  ISETP.LT.OR P6, PT, R8, 0xa, P6 ;  /* 0x0000000a0800780c */ /* 0x000fe200037c1670 */
[--C-:B------:R-:W-:Y:S01]  /*5c80*/  FFMA.FTZ R141, R82, c[0x0][0x2d0], -R139.reuse ;  /* 0x0000b400528d7a23 */ /* 0x100fe2000001088b */
[----:B------:R-:W-:Y:S01]  /*5c90*/  ISETP.GT.AND P1, PT, R9, 0x11, P1 ;  /* 0x000000110900780c */ /* 0x000fe20000f24270 */
[--C-:B------:R-:W-:Y:S01]  /*5ca0*/  FFMA.FTZ R140, R83, c[0x0][0x2d0], -R139.reuse ;  /* 0x0000b400538c7a23 */ /* 0x100fe2000001088b */
[----:B------:R-:W-:Y:S01]  /*5cb0*/  FSEL R43, R135, -INF , !P6 ;  /* 0xff800000872b7808 */ /* 0x000fe20007000000 */
[--C-:B------:R-:W-:Y:S01]  /*5cc0*/  FFMA.FTZ R109, R78, c[0x0][0x2d0], -R139.reuse ;  /* 0x0000b4004e6d7a23 */ /* 0x100fe2000001088b */
[----:B------:R-:W-:Y:S01]  /*5cd0*/  PLOP3.LUT P6, PT, PT, PT, UP0, 0x40, 0x0 ;  /* 0x000000000000781c */ /* 0x000fe20003fce808 */
[----:B------:R-:W-:Y:S01]  /*5ce0*/  UISETP.NE.AND UP0, UPT, UR22, URZ, UPT ;  /* 0x0000003f1600728c */ /* 0x000fe2000bf05270 */
[----:B------:R-:W-:Y:S01]  /*5cf0*/  ISETP.GT.AND P2, PT, R9, 0x30, P2 ;  /* 0x000000300900780c */ /* 0x000fe20001744270 */
[--C-:B------:R-:W-:Y:S01]  /*5d00*/  FFMA.FTZ R110, R79, c[0x0][0x2d0], -R139.reuse ;  /* 0x0000b4004f6e7a23 */ /* 0x100fe2000001088b */
[----:B------:R-:W-:Y:S01]  /*5d10*/  ISETP.GT.AND P6, PT, R9, 0x19, P6 ;  /* 0x000000190900780c */ /* 0x000fe200037c4270 */
[----:B------:R-:W-:Y:S01]  /*5d20*/  MUFU.EX2 R167, R167 ;  /* 0x000000a700a77308 */ /* 0x000fe20000000800 */
[----:B------:R-:W-:Y:S01]  /*5d30*/  FMNMX.FTZ R0, R53, R0, !PT ;  /* 0x0000000035007209 */ /* 0x000fe20007810000 */
[--C-:B------:R-:W-:Y:S01]  /*5d40*/  FFMA.FTZ R121, R77, c[0x0][0x2d0], -R210.reuse ;  /* 0x0000b4004d797a23 */ /* 0x100fe200000108d2 */
[----:B------:R-:W-:Y:S01]  /*5d50*/  ISETP.LT.OR P6, PT, R8, 0x1a, P6 ;  /* 0x0000001a0800780c */ /* 0x000fe200037c1670 */
[--C-:B------:R-:W-:Y:S01]  /*5d60*/  FFMA.FTZ R164, R76, c[0x0][0x2d0], -R210.reuse ;  /* 0x0000b4004ca47a23 */ /* 0x100fe200000108d2 */
[C---:B------:R-:W-:Y:S01]  /*5d70*/  ISETP.LT.OR P0, PT, R8.reuse, 0x29, P0 ;  /* 0x000000290800780c */ /* 0x040fe20000701670 */
[----:B------:R-:W-:Y:S01]  /*5d80*/  LDSM.16.MT88.4 R76, [R218+0x900] ;  /* 0x00090000da4c783b */ /* 0x000fe20000004200 */
[----:B------:R-:W-:Y:S01]  /*5d90*/  FSEL R200, R131, -INF , !P6 ;  /* 0xff80000083c87808 */ /* 0x000fe20007000000 */
[----:B------:R-:W1:Y:S01]  /*5da0*/  MUFU.EX2 R143, R143 ;  /* 0x0000008f008f7308 */ /* 0x000e620000000800 */
[----:B------:R-:W-:Y:S01]  /*5db0*/  PLOP3.LUT P6, PT, PT, PT, UP0, 0x40, 0x0 ;  /* 0x000000000000781c */ /* 0x000fe20003fce808 */
[----:B------:R-:W-:Y:S01]  /*5dc0*/  UISETP.NE.AND UP0, UPT, UR17, URZ, UPT ;  /* 0x0000003f1100728c */ /* 0x000fe2000bf05270 */
[C---:B------:R-:W-:Y:S01]  /*5dd0*/  ISETP.LT.OR P1, PT, R8.reuse, 0x12, P1 ;  /* 0x000000120800780c */ /* 0x040fe20000f21670 */
[--C-:B------:R-:W-:Y:S01]  /*5de0*/  FFMA.FTZ R97, R67, c[0x0][0x2d0], -R139.reuse ;  /* 0x0000b40043617a23 */ /* 0x100fe2000001088b */
[----:B------:R-:W-:Y:S01]  /*5df0*/  ISETP.LT.OR P2, PT, R8, 0x31, P2 ;  /* 0x000000310800780c */ /* 0x000fe20001741670 */
[--C-:B------:R-:W-:Y:S01]  /*5e00*/  FFMA.FTZ R168, R81, c[0x0][0x2d0], -R210.reuse ;  /* 0x0000b40051a87a23 */ /* 0x100fe200000108d2 */
[----:B------:R-:W-:Y:S01]  /*5e10*/  FMNMX.FTZ R0, R52, R0, !PT ;  /* 0x0000000034007209 */ /* 0x000fe20007810000 */
[----:B------:R-:W-:Y:S01]  /*5e20*/  MUFU.EX2 R142, R142 ;  /* 0x0000008e008e7308 */ /* 0x000fe20000000800 */
[----:B------:R-:W-:Y:S01]  /*5e30*/  FSEL R134, R126, -INF , !P0 ;  /* 0xff8000007e867808 */ /* 0x000fe20004000000 */
[--C-:B------:R-:W-:Y:S01]  /*5e40*/  FFMA.FTZ R111, R80, c[0x0][0x2d0], -R210.reuse ;  /* 0x0000b400506f7a23 */ /* 0x100fe200000108d2 */
[----:B------:R-:W-:Y:S01]  /*5e50*/  FSEL R33, R23, -INF , !P1 ;  /* 0xff80000017217808 */ /* 0x000fe20004800000 */
[--C-:B------:R-:W-:Y:S01]  /*5e60*/  FFMA.FTZ R166, R74, c[0x0][0x2d0], -R139.reuse ;  /* 0x0000b4004aa67a23 */ /* 0x100fe2000001088b */
[----:B------:R-:W-:Y:S01]  /*5e70*/  FSEL R126, R14, -INF , !P2 ;  /* 0xff8000000e7e7808 */ /* 0x000fe20005000000 */
[----:B------:R-:W2:Y:S01]  /*5e80*/  LDSM.16.MT88.4 R20, [R218+0x100] ;  /* 0x00010000da14783b */ /* 0x000ea20000004200 */
[----:B------:R-:W-:Y:S01]  /*5e90*/  FMNMX.FTZ R0, R41, R0, !PT ;  /* 0x0000000029007209 */ /* 0x000fe20007810000 */
[----:B------:R-:W3:Y:S01]  /*5ea0*/  MUFU.EX2 R108, R108 ;  /* 0x0000006c006c7308 */ /* 0x000ee20000000800 */
[----:B------:R-:W-:Y:S01]  /*5eb0*/  PLOP3.LUT P1, PT, PT, PT, UP2, 0x40, 0x0 ;  /* 0x000000000000781c */ /* 0x000fe20003f2e828 */
[----:B------:R-:W-:Y:S01]  /*5ec0*/  UISETP.NE.AND UP2, UPT, UR19, URZ, UPT ;  /* 0x0000003f1300728c */ /* 0x000fe2000bf45270 */
[----:B------:R-:W-:Y:S01]  /*5ed0*/  PLOP3.LUT P2, PT, PT, PT, UP0, 0x40, 0x0 ;  /* 0x000000000000781c */ /* 0x000fe20003f4e808 */
[----:B------:R-:W-:Y:S01]  /*5ee0*/  UISETP.NE.AND UP0, UPT, UR33, URZ, UPT ;  /* 0x0000003f2100728c */ /* 0x000fe2000bf05270 */
[----:B------:R-:W-:Y:S01]  /*5ef0*/  FMNMX.FTZ R0, R40, R0, !PT ;  /* 0x0000000028007209 */ /* 0x000fe20007810000 */
[--C-:B------:R-:W-:Y:S01]  /*5f00*/  FFMA.FTZ R165, R75, c[0x0][0x2d0], -R139.reuse ;  /* 0x0000b4004ba57a23 */ /* 0x100fe2000001088b */
[C---:B------:R-:W-:Y:S01]  /*5f10*/  ISETP.GT.AND P1, PT, R9.reuse, 0x21, P1 ;  /* 0x000000210900780c */ /* 0x040fe20000f24270 */
[----:B------:R-:W-:Y:S01]  /*5f20*/  MUFU.EX2 R141, R141 ;  /* 0x0000008d008d7308 */ /* 0x000fe20000000800 */
[----:B------:R-:W-:Y:S01]  /*5f30*/  ISETP.GT.AND P2, PT, R9, 0x40, P2 ;  /* 0x000000400900780c */ /* 0x000fe20001744270 */
[----:B------:R-:W-:Y:S01]  /*5f40*/  LDSM.16.MT88.4 R84, [R220+0x900] ;  /* 0x00090000dc54783b */ /* 0x000fe20000004200 */
[----:B------:R-:W-:Y:S01]  /*5f50*/  FMNMX.FTZ R0, R244, R0, !PT ;  /* 0x00000000f4007209 */ /* 0x000fe20007810000 */
[--C-:B------:R-:W-:Y:S01]  /*5f60*/  FFMA.FTZ R120, R73, c[0x0][0x2d0], -R210.reuse ;  /* 0x0000b40049787a23 */ /* 0x100fe200000108d2 */
[C---:B------:R-:W-:Y:S01]  /*5f70*/  ISETP.LT.OR P1, PT, R8.reuse, 0x22, P1 ;  /* 0x000000220800780c */ /* 0x040fe20000f21670 */
[----:B------:R-:W-:Y:S01]  /*5f80*/  LDSM.16.MT88.4 R80, [R219+0x900] ;  /* 0x00090000db50783b */ /* 0x000fe20000004200 */
[----:B------:R-:W-:Y:S01]  /*5f90*/  ISETP.LT.OR P2, PT, R8, 0x41, P2 ;  /* 0x000000410800780c */ /* 0x000fe20001741670 */
[----:B------:R-:W4:Y:S01]  /*5fa0*/  MUFU.EX2 R140, R140 ;  /* 0x0000008c008c7308 */ /* 0x000f220000000800 */
[----:B------:R-:W-:Y:S01]  /*5fb0*/  FMNMX.FTZ R0, R243, R0, !PT ;  /* 0x00000000f3007209 */ /* 0x000fe20007810000 */
[--C-:B------:R-:W-:Y:S01]  /*5fc0*/  FFMA.FTZ R99, R7, c[0x0][0x2d0], -R210.reuse ;  /* 0x0000b40007637a23 */ /* 0x100fe200000108d2 */
[----:B------:R-:W-:Y:S01]  /*5fd0*/  FSEL R135, R19, -INF , !P1 ;  /* 0xff80000013877808 */ /* 0x000fe20004800000 */
[--C-:B------:R-:W-:Y:S01]  /*5fe0*/  FFMA.FTZ R96, R6, c[0x0][0x2d0], -R210.reuse ;  /* 0x0000b40006607a23 */ /* 0x100fe200000108d2 */
[----:B------:R-:W-:Y:S01]  /*5ff0*/  FSEL R178, R10, -INF , !P2 ;  /* 0xff8000000ab27808 */ /* 0x000fe20005000000 */
[----:B------:R-:W5:Y:S01]  /*6000*/  LDSM.16.MT88.4 R16, [R225+0x100] ;  /* 0x00010000e110783b */ /* 0x000f620000004200 */
[----:B------:R-:W-:Y:S01]  /*6010*/  PLOP3.LUT P1, PT, PT, PT, UP3, 0x40, 0x0 ;  /* 0x000000000000781c */ /* 0x000fe20003f2e838 */
[----:B------:R-:W-:Y:S01]  /*6020*/  UISETP.NE.AND UP3, UPT, UR31, URZ, UPT ;  /* 0x0000003f1f00728c */ /* 0x000fe2000bf65270 */
[----:B------:R-:W-:Y:S01]  /*6030*/  FMNMX.FTZ R10, R191, R55, !PT ;  /* 0x00000037bf0a7209 */ /* 0x000fe20007810000 */
[----:B------:R-:W-:Y:S01]  /*6040*/  MUFU.EX2 R109, R109 ;  /* 0x0000006d006d7308 */ /* 0x000fe20000000800 */
[----:B------:R-:W-:Y:S01]  /*6050*/  FMNMX.FTZ R0, R242, R0, !PT ;  /* 0x00000000f2007209 */ /* 0x000fe20007810000 */
[--C-:B------:R-:W-:Y:S01]  /*6060*/  FFMA.FTZ R98, R49, c[0x0][0x2d0], -R139.reuse ;  /* 0x0000b40031627a23 */ /* 0x100fe2000001088b */
[----:B------:R-:W-:Y:S01]  /*6070*/  ISETP.GT.AND P1, PT, R9, 0x31, P1 ;  /* 0x000000310900780c */ /* 0x000fe20000f24270 */
[--C-:B------:R-:W-:Y:S01]  /*6080*/  FFMA.FTZ R92, R48, c[0x0][0x2d0], -R139.reuse ;  /* 0x0000b400305c7a23 */ /* 0x100fe2000001088b */
[----:B------:R-:W-:Y:S01]  /*6090*/  FMNMX.FTZ R10, R54, R10, !PT ;  /* 0x0000000a360a7209 */ /* 0x000fe20007810000 */
[----:B------:R-:W-:Y:S01]  /*60a0*/  LDSM.16.MT88.4 R48, [R225+0x1100] ;  /* 0x00110000e130783b */ /* 0x000fe20000004200 */
[----:B------:R-:W-:Y:S01]  /*60b0*/  FMNMX.FTZ R0, R245, R0, !PT ;  /* 0x00000000f5007209 */ /* 0x000fe20007810000 */
[----:B------:R-:W1:Y:S01]  /*60c0*/  MUFU.EX2 R110, R110 ;  /* 0x0000006e006e7308 */ /* 0x000e620000000800 */
[----:B------:R-:W-:Y:S01]  /*60d0*/  ISETP.LT.OR P1, PT, R8, 0x32, P1 ;  /* 0x000000320800780c */ /* 0x000fe20000f21670 */
[--C-:B------:R-:W-:Y:S01]  /*60e0*/  FFMA.FTZ R45, R69, c[0x0][0x2d0], -R210.reuse ;  /* 0x0000b400452d7a23 */ /* 0x100fe200000108d2 */
[----:B------:R-:W-:Y:S01]  /*60f0*/  FMNMX.FTZ R10, R43, R10, !PT ;  /* 0x0000000a2b0a7209 */ /* 0x000fe20007810000 */
[--C-:B------:R-:W-:Y:S01]  /*6100*/  FFMA.FTZ R95, R68, c[0x0][0x2d0], -R210.reuse ;  /* 0x0000b400445f7a23 */ /* 0x100fe200000108d2 */
[----:B------:R-:W-:Y:S01]  /*6110*/  FMNMX.FTZ R0, R133, R0, !PT ;  /* 0x0000000085007209 */ /* 0x000fe20007810000 */
[--C-:B------:R-:W-:Y:S01]  /*6120*/  FFMA.FTZ R94, R65, c[0x0][0x2d0], -R210.reuse ;  /* 0x0000b400415e7a23 */ /* 0x100fe200000108d2 */
[----:B------:R-:W-:Y:S01]  /*6130*/  FSEL R204, R15, -INF , !P1 ;  /* 0xff8000000fcc7808 */ /* 0x000fe20004800000 */
[----:B------:R-:W-:Y:S01]  /*6140*/  MUFU.EX2 R168, R168 ;  /* 0x000000a800a87308 */ /* 0x000fe20000000800 */
[----:B------:R-:W-:Y:S01]  /*6150*/  FMNMX.FTZ R10, R42, R10, !PT ;  /* 0x0000000a2a0a7209 */ /* 0x000fe20007810000 */
[----:B------:R-:W-:Y:S01]  /*6160*/  LDSM.16.MT88.4 R12, [R220+0x1100] ;  /* 0x00110000dc0c783b */ /* 0x000fe20000004200 */
[----:B------:R-:W-:Y:S01]  /*6170*/  PLOP3.LUT P0, PT, PT, PT, UP2, 0x40, 0x0 ;  /* 0x000000000000781c */ /* 0x000fe20003f0e828 */
[----:B------:R-:W-:Y:S01]  /*6180*/  UISETP.NE.AND UP2, UPT, UR32, URZ, UPT ;  /* 0x0000003f2000728c */ /* 0x000fe2000bf45270 */
[----:B------:R-:W-:Y:S01]  /*6190*/  PLOP3.LUT P1, PT, PT, PT, UP6, 0x40, 0x0 ;  /* 0x000000000000781c */ /* 0x000fe20003f2e868 */
[--C-:B------:R-:W-:Y:S01]  /*61a0*/  FFMA.FTZ R93, R64, c[0x0][0x2d0], -R210.reuse ;  /* 0x0000b400405d7a23 */ /* 0x100fe200000108d2 */
[----:B------:R-:W-:Y:S01]  /*61b0*/  FMNMX.FTZ R0, R132, R0, !PT ;  /* 0x0000000084007209 */ /* 0x000fe20007810000 */
[----:B------:R-:W1:Y:S01]  /*61c0*/  MUFU.EX2 R111, R111 ;  /* 0x0000006f006f7308 */ /* 0x000e620000000800 */
[----:B------:R-:W-:Y:S01]  /*61d0*/  FMNMX.FTZ R10, R33, R10, !PT ;  /* 0x0000000a210a7209 */ /* 0x000fe20007810000 */
[--C-:B------:R-:W-:Y:S01]  /*61e0*/  FFMA.FTZ R169, R63, c[0x0][0x2d0], -R139.reuse ;  /* 0x0000b4003fa97a23 */ /* 0x100fe2000001088b */
[----:B------:R-:W-:Y:S01]  /*61f0*/  ISETP.GT.AND P6, PT, R9, 0x29, P6 ;  /* 0x000000290900780c */ /* 0x000fe200037c4270 */
[--C-:B------:R-:W-:Y:S01]  /*6200*/  FFMA.FTZ R170, R59, c[0x0][0x2d0], -R139.reuse ;  /* 0x0000b4003baa7a23 */ /* 0x100fe2000001088b */
[C---:B------:R-:W-:Y:S01]  /*6210*/  ISETP.GT.AND P0, PT, R9.reuse, 0x38, P0 ;  /* 0x000000380900780c */ /* 0x040fe20000704270 */
[--C-:B------:R-:W-:Y:S01]  /*6220*/  FFMA.FTZ R171, R62, c[0x0][0x2d0], -R139.reuse ;  /* 0x0000b4003eab7a23 */ /* 0x100fe2000001088b */
[----:B------:R-:W-:Y:S01]  /*6230*/  ISETP.GT.AND P1, PT, R9, 0x41, P1 ;  /* 0x000000410900780c */ /* 0x000fe20000f24270 */
[----:B------:R-:W-:Y:S01]  /*6240*/  MUFU.EX2 R121, R121 ;  /* 0x0000007900797308 */ /* 0x000fe20000000800 */
[----:B------:R-:W-:Y:S01]  /*6250*/  FMNMX.FTZ R0, R125, R0, !PT ;  /* 0x000000007d007209 */ /* 0x000fe20007810000 */
[----:B------:R-:W-:Y:S01]  /*6260*/  FFMA.FTZ R172, R58, c[0x0][0x2d0], -R139 ;  /* 0x0000b4003aac7a23 */ /* 0x000fe2000001088b */
[----:B------:R-:W-:Y:S01]  /*6270*/  FMNMX.FTZ R10, R32, R10, !PT ;  /* 0x0000000a200a7209 */ /* 0x000fe20007810000 */
[----:B------:R-:W-:Y:S01]  /*6280*/  FFMA.FTZ R209, R209, c[0x0][0x2d0], -R210 ;  /* 0x0000b400d1d17a23 */ /* 0x000fe200000108d2 */
[C---:B------:R-:W-:Y:S01]  /*6290*/  ISETP.LT.OR P6, PT, R8.reuse, 0x2a, P6 ;  /* 0x0000002a0800780c */ /* 0x040fe200037c1670 */
[----:B------:R-:W-:Y:S01]  /*62a0*/  ULDC.64 UR18, c[0x0][0x2c8] ;  /* 0x0000b20000127ab9 */ /* 0x000fe20000000a00 */
[C---:B------:R-:W-:Y:S01]  /*62b0*/  ISETP.LT.OR P0, PT, R8.reuse, 0x39, P0 ;  /* 0x000000390800780c */ /* 0x040fe20000701670 */
[----:B------:R-:W-:Y:S01]  /*62c0*/  MUFU.EX2 R164, R164 ;  /* 0x000000a400a47308 */ /* 0x000fe20000000800 */
[----:B------:R-:W-:Y:S01]  /*62d0*/  ISETP.LT.OR P1, PT, R8, 0x42, P1 ;  /* 0x000000420800780c */ /* 0x000fe20000f21670 */
[----:B------:R-:W-:Y:S01]  /*62e0*/  UISETP.NE.AND UP6, UPT, UR34, URZ, UPT ;  /* 0x0000003f2200728c */ /* 0x000fe2000bfc5270 */
[----:B------:R-:W-:Y:S01]  /*62f0*/  FMNMX.FTZ R0, R124, R0, !PT ;  /* 0x000000007c007209 */ /* 0x000fe20007810000 */
[----:B------:R-:W-:Y:S01]  /*6300*/  UIMAD.WIDE.U32 UR20, UR13, UR18, URZ ;  /* 0x000000120d1472a5 */ /* 0x000fe2000f8e003f */
[----:B------:R-:W-:-:S02]  /*6310*/  FMNMX.FTZ R10, R200, R10, !PT ;  /* 0x0000000ac80a7209 */ /* 0x000fc40007810000 */
[----:B------:R-:W-:Y:S01]  /*6320*/  FSEL R127, R127, -INF , !P6 ;  /* 0xff8000007f7f7808 */ /* 0x000fe20007000000 */
[----:B------:R-:W-:Y:S01]  /*6330*/  MUFU.EX2 R166, R166 ;  /* 0x000000a600a67308 */ /* 0x000fe20000000800 */
[----:B------:R-:W-:Y:S01]  /*6340*/  FSEL R202, R122, -INF , !P0 ;  /* 0xff8000007aca7808 */ /* 0x000fe20004000000 */
[----:B------:R-:W-:Y:S01]  /*6350*/  FFMA.FTZ R122, R71, c[0x0][0x2d0], -R139 ;  /* 0x0000b400477a7a23 */ /* 0x000fe2000001088b */
[----:B------:R-:W-:Y:S02]  /*6360*/  FSEL R179, R11, -INF , !P1 ;  /* 0xff8000000bb37808 */ /* 0x000fe40004800000 */
[----:B------:R-:W-:Y:S01]  /*6370*/  PLOP3.LUT P6, PT, PT, PT, UP1, 0x40, 0x0 ;  /* 0x000000000000781c */ /* 0x000fe20003fce818 */
[----:B------:R-:W-:Y:S01]  /*6380*/  UISETP.NE.AND UP1, UPT, UR37, URZ, UPT ;  /* 0x0000003f2500728c */ /* 0x000fe2000bf25270 */
[----:B------:R-:W-:Y:S01]  /*6390*/  PLOP3.LUT P0, PT, PT, PT, UP5, 0x40, 0x0 ;  /* 0x000000000000781c */ /* 0x000fe20003f0e858 */
[----:B------:R-:W1:Y:S01]  /*63a0*/  MUFU.EX2 R165, R165 ;  /* 0x000000a500a57308 */ /* 0x000e620000000800 */
[----:B------:R-:W-:Y:S01]  /*63b0*/  PLOP3.LUT P1, PT, PT, PT, UP4, 0x40, 0x0 ;  /* 0x000000000000781c */ /* 0x000fe20003f2e848 */
[----:B------:R-:W-:Y:S01]  /*63c0*/  UISETP.NE.AND UP5, UPT, UR35, URZ, UPT ;  /* 0x0000003f2300728c */ /* 0x000fe2000bfa5270 */
[----:B------:R-:W-:-:S02]  /*63d0*/  FMNMX.FTZ R0, R158, R0, !PT ;  /* 0x000000009e007209 */ /* 0x000fc40007810000 */
[----:B------:R-:W-:Y:S02]  /*63e0*/  FMNMX.FTZ R10, R246, R10, !PT ;  /* 0x0000000af60a7209 */ /* 0x000fe40007810000 */
[C---:B------:R-:W-:Y:S01]  /*63f0*/  ISETP.GT.AND P6, PT, R9.reuse, 0x39, P6 ;  /* 0x000000390900780c */ /* 0x040fe200037c4270 */
[----:B------:R-:W-:Y:S01]  /*6400*/  MUFU.EX2 R122, R122 ;  /* 0x0000007a007a7308 */ /* 0x000fe20000000800 */
[C---:B------:R-:W-:Y:S02]  /*6410*/  ISETP.GT.AND P0, PT, R9.reuse, 0x48, P0 ;  /* 0x000000480900780c */ /* 0x040fe40000704270 */
[----:B------:R-:W-:Y:S02]  /*6420*/  ISETP.GT.AND P1, PT, R9, 0x49, P1 ;  /* 0x000000490900780c */ /* 0x000fe40000f24270 */
[----:B------:R-:W-:Y:S01]  /*6430*/  FMNMX.FTZ R0, R159, R0, !PT ;  /* 0x000000009f007209 */ /* 0x000fe20007810000 */
[----:B------:R-:W-:Y:S01]  /*6440*/  @UP5 UMOV UR17, UR21 ;  /* 0x0000001500115c82 */ /* 0x000fe20008000000 */
[----:B------:R-:W-:Y:S01]  /*6450*/  FMNMX.FTZ R10, R135, R10, !PT ;  /* 0x0000000a870a7209 */ /* 0x000fe20007810000 */
[----:B------:R-:W-:Y:S01]  /*6460*/  MUFU.EX2 R120, R120 ;  /* 0x0000007800787308 */ /* 0x000fe20000000800 */
[C---:B------:R-:W-:Y:S01]  /*6470*/  ISETP.LT.OR P6, PT, R8.reuse, 0x3a, P6 ;  /* 0x0000003a0800780c */ /* 0x040fe200037c1670 */
[----:B------:R-:W-:Y:S01]  /*6480*/  @UP5 USHF.R.U32.HI UR13, URZ, UR19, UR17 ;  /* 0x000000133f0d5299 */ /* 0x000fe20008011611 */
[C---:B------:R-:W-:Y:S01]  /*6490*/  ISETP.LT.OR P0, PT, R8.reuse, 0x49, P0 ;  /* 0x000000490800780c */ /* 0x040fe20000701670 */
[----:B------:R-:W-:Y:S01]  /*64a0*/  UIADD3 UR17, UR7, -0x2, URZ ;  /* 0xfffffffe07117890 */ /* 0x000fe2000fffe03f */
[----:B------:R-:W-:Y:S01]  /*64b0*/  ISETP.LT.OR P1, PT, R8, 0x4a, P1 ;  /* 0x0000004a0800780c */ /* 0x000fe20000f21670 */
[----:B------:R-:W-:Y:S01]  /*64c0*/  UIADD3 UR6, UR6, UR13, URZ ;  /* 0x0000000d06067290 */ /* 0x000fe2000fffe03f */
[----:B------:R-:W-:Y:S01]  /*64d0*/  FMNMX.FTZ R0, R173, R0, !PT ;  /* 0x00000000ad007209 */ /* 0x000fe20007810000 */
[----:B------:R-:W-:Y:S01]  /*64e0*/  MUFU.EX2 R99, R99 ;  /* 0x0000006300637308 */ /* 0x000fe20000000800 */
[----:B------:R-:W-:Y:S01]  /*64f0*/  FMNMX.FTZ R10, R134, R10, !PT ;  /* 0x0000000a860a7209 */ /* 0x000fe20007810000 */
[----:B------:R-:W-:Y:S01]  /*6500*/  ULDC UR13, c[0x0][0x328] ;  /* 0x0000ca00000d7ab9 */ /* 0x000fe20000000800 */
[----:B------:R-:W-:Y:S01]  /*6510*/  FSEL R201, R123, -INF , !P6 ;  /* 0xff8000007bc97808 */ /* 0x000fe20007000000 */
[--C-:B------:R-:W-:Y:S01]  /*6520*/  FFMA.FTZ R123, R70, c[0x0][0x2d0], -R139.reuse ;  /* 0x0000b400467b7a23 */ /* 0x100fe2000001088b */
[----:B------:R-:W-:Y:S01]  /*6530*/  FSEL R180, R46, -INF , !P0 ;  /* 0xff8000002eb47808 */ /* 0x000fe20004000000 */
[----:B------:R-:W-:Y:S01]  /*6540*/  FFMA.FTZ R46, R72, c[0x0][0x2d0], -R210 ;  /* 0x0000b400482e7a23 */ /* 0x000fe200000108d2 */
[----:B------:R-:W-:Y:S01]  /*6550*/  FSEL R177, R47, -INF , !P1 ;  /* 0xff8000002fb17808 */ /* 0x000fe20004800000 */
[----:B------:R-:W-:Y:S01]  /*6560*/  FFMA.FTZ R47, R66, c[0x0][0x2d0], -R139 ;  /* 0x0000b400422f7a23 */ /* 0x000fe2000001088b */
[----:B------:R-:W-:Y:S01]  /*6570*/  FMNMX.FTZ R0, R174, R0, !PT ;  /* 0x00000000ae007209 */ /* 0x000fe20007810000 */
[----:B------:R-:W1:Y:S01]  /*6580*/  MUFU.EX2 R123, R123 ;  /* 0x0000007b007b7308 */ /* 0x000e620000000800 */
[----:B------:R-:W-:Y:S01]  /*6590*/  PLOP3.LUT P6, PT, PT, PT, UP3, 0x40, 0x0 ;  /* 0x000000000000781c */ /* 0x000fe20003fce838 */
[----:B------:R-:W-:Y:S01]  /*65a0*/  LDSM.16.MT88.4 R72, [R218+0x1100] ;  /* 0x00110000da48783b */ /* 0x000fe20000004200 */
[----:B------:R-:W-:Y:S01]  /*65b0*/  PLOP3.LUT P2, PT, PT, PT, UP2, 0x40, 0x0 ;  /* 0x000000000000781c */ /* 0x000fe20003f4e828 */
[----:B------:R-:W-:Y:S01]  /*65c0*/  UIADD3 UR13, UR6, UR13, URZ ;  /* 0x0000000d060d7290 */ /* 0x000fe2000fffe03f */
[----:B------:R-:W-:Y:S01]  /*65d0*/  PLOP3.LUT P1, PT, PT, PT, UP1, 0x40, 0x0 ;  /* 0x000000000000781c */ /* 0x000fe20003f2e818 */
[----:B------:R-:W-:Y:S01]  /*65e0*/  LDSM.16.MT88.4 R68, [R225+0x1900] ;  /* 0x00190000e144783b */ /* 0x000fe20000004200 */
[----:B------:R-:W-:Y:S01]  /*65f0*/  PLOP3.LUT P0, PT, PT, PT, UP0, 0x40, 0x0 ;  /* 0x000000000000781c */ /* 0x000fe20003f0e808 */
[----:B------:R-:W-:Y:S01]  /*6600*/  MUFU.EX2 R96, R96 ;  /* 0x0000006000607308 */ /* 0x000fe20000000800 */
[----:B------:R-:W-:-:S02]  /*6610*/  FMNMX.FTZ R10, R127, R10, !PT ;  /* 0x0000000a7f0a7209 */ /* 0x000fc40007810000 */
[----:B------:R-:W-:Y:S02]  /*6620*/  FMNMX.FTZ R0, R175, R0, !PT ;  /* 0x00000000af007209 */ /* 0x000fe40007810000 */
[C---:B------:R-:W-:Y:S02]  /*6630*/  ISETP.GT.AND P6, PT, R9.reuse, 0x50, P6 ;  /* 0x000000500900780c */ /* 0x040fe400037c4270 */
[C---:B------:R-:W-:Y:S01]  /*6640*/  ISETP.GT.AND P2, PT, R9.reuse, 0x51, P2 ;  /* 0x000000510900780c */ /* 0x040fe20001744270 */
[----:B------:R-:W-:Y:S01]  /*6650*/  MUFU.EX2 R46, R46 ;  /* 0x0000002e002e7308 */ /* 0x000fe20000000800 */
[C---:B------:R-:W-:Y:S02]  /*6660*/  ISETP.GT.AND P1, PT, R9.reuse, 0x58, P1 ;  /* 0x000000580900780c */ /* 0x040fe40000f24270 */
[----:B------:R-:W-:Y:S02]  /*6670*/  ISETP.GT.AND P0, PT, R9, 0x59, P0 ;  /* 0x000000590900780c */ /* 0x000fe40000704270 */
[----:B------:R-:W-:-:S02]  /*6680*/  FMNMX.FTZ R9, R126, R10, !PT ;  /* 0x0000000a7e097209 */ /* 0x000fc40007810000 */
[----:B------:R-:W-:Y:S01]  /*6690*/  FMNMX.FTZ R0, R176, R0, !PT ;  /* 0x00000000b0007209 */ /* 0x000fe20007810000 */
[----:B------:R-:W-:Y:S01]  /*66a0*/  MUFU.EX2 R98, R98 ;  /* 0x0000006200627308 */ /* 0x000fe20000000800 */
[----:B------:R-:W-:Y:S02]  /*66b0*/  FMNMX.FTZ R9, R204, R9, !PT ;  /* 0x00000009cc097209 */ /* 0x000fe40007810000 */
[----:B------:R-:W-:Y:S02]  /*66c0*/  FMNMX.FTZ R0, R156, R0, !PT ;  /* 0x000000009c007209 */ /* 0x000fe40007810000 */
[----:B------:R-:W-:Y:S02]  /*66d0*/  FMNMX.FTZ R9, R202, R9, !PT ;  /* 0x00000009ca097209 */ /* 0x000fe40007810000 */
[----:B------:R-:W-:Y:S01]  /*66e0*/  FMNMX.FTZ R0, R157, R0, !PT ;  /* 0x000000009d007209 */ /* 0x000fe20007810000 */
[----:B------:R-:W2:Y:S01]  /*66f0*/  MUFU.EX2 R92, R92 ;  /* 0x0000005c005c7308 */ /* 0x000ea20000000800 */
[----:B------:R-:W-:-:S02]  /*6700*/  FMNMX.FTZ R9, R201, R9, !PT ;  /* 0x00000009c9097209 */ /* 0x000fc40007810000 */
[----:B------:R-:W-:Y:S01]  /*6710*/  ISETP.LT.OR P6, PT, R8, 0x51, P6 ;  /* 0x000000510800780c */ /* 0x000fe200037c1670 */
[----:B------:R-:W2:Y:S01]  /*6720*/  SHFL.BFLY PT, R44, R0, 0x2, 0x1f ;  /* 0x0c401f00002c7f89 */ /* 0x000ea200000e0000 */
[----:B------:R-:W-:Y:S02]  /*6730*/  FMNMX.FTZ R9, R178, R9, !PT ;  /* 0x00000009b2097209 */ /* 0x000fe40007810000 */
[C---:B------:R-:W-:Y:S01]  /*6740*/  ISETP.LT.OR P2, PT, R8.reuse, 0x52, P2 ;  /* 0x000000520800780c */ /* 0x040fe20001741670 */
[----:B------:R-:W-:Y:S01]  /*6750*/  MUFU.EX2 R97, R97 ;  /* 0x0000006100617308 */ /* 0x000fe20000000800 */
[C---:B------:R-:W-:Y:S02]  /*6760*/  ISETP.LT.OR P1, PT, R8.reuse, 0x59, P1 ;  /* 0x000000590800780c */ /* 0x040fe40000f21670 */
[----:B------:R-:W-:Y:S02]  /*6770*/  ISETP.LT.OR P0, PT, R8, 0x5a, P0 ;  /* 0x0000005a0800780c */ /* 0x000fe40000701670 */
[----:B------:R-:W-:-:S02]  /*6780*/  FMNMX.FTZ R8, R179, R9, !PT ;  /* 0x00000009b3087209 */ /* 0x000fc40007810000 */
[----:B-1----:R-:W-:Y:S01]  /*6790*/  F2FP.PACK_AB R128, R143, R167 ;  /* 0x000000a78f80723e */ /* 0x002fe200000000ff */
[----:B------:R-:W1:Y:S01]  /*67a0*/  MUFU.EX2 R47, R47 ;  /* 0x0000002f002f7308 */ /* 0x000e620000000800 */
[----:B---3--:R-:W-:Y:S01]  /*67b0*/  F2FP.PACK_AB R130, R108, R142 ;  /* 0x0000008e6c82723e */ /* 0x008fe200000000ff */
[----:B------:R-:W-:Y:S01]  /*67c0*/  FADD.FTZ R143, R167, R143 ;  /* 0x0000008fa78f7221 */ /* 0x000fe20000010000 */
[----:B----4-:R-:W-:Y:S02]  /*67d0*/  F2FP.PACK_AB R129, R140, R141 ;  /* 0x0000008d8c81723e */ /* 0x010fe400000000ff */
[----:B------:R-:W-:Y:S02]  /*67e0*/  F2FP.PACK_AB R131, R110, R109 ;  /* 0x0000006d6e83723e */ /* 0x000fe400000000ff */
[----:B------:R-:W-:Y:S01]  /*67f0*/  FMNMX.FTZ R67, R180, R8, !PT ;  /* 0x00000008b4437209 */ /* 0x000fe20007810000 */
[----:B------:R-:W-:Y:S01]  /*6800*/  MUFU.EX2 R45, R45 ;  /* 0x0000002d002d7308 */ /* 0x000fe20000000800 */
[----:B------:R-:W-:Y:S01]  /*6810*/  FSEL R187, R118, -INF , !P6 ;  /* 0xff80000076bb7808 */ /* 0x000fe20007000000 */
[----:B------:R-:W-:Y:S01]  /*6820*/  LDSM.16.MT88.4 R8, [R219+0x1100] ;  /* 0x00110000db08783b */ /* 0x000fe20000004200 */
[----:B------:R-:W-:Y:S01]  /*6830*/  FMNMX.FTZ R67, R177, R67, !PT ;  /* 0x00000043b1437209 */ /* 0x000fe20007810000 */
[----:B--2---:R-:W-:Y:S01]  /*6840*/  HMMA.16816.F32 R24, R128, R20, RZ ;  /* 0x000000148018723c */ /* 0x004fe200000018ff */
[----:B------:R-:W-:-:S02]  /*6850*/  FSEL R182, R119, -INF , !P2 ;  /* 0xff80000077b67808 */ /* 0x000fc40005000000 */
[----:B------:R-:W-:Y:S01]  /*6860*/  FMNMX.FTZ R66, R187, R67, !PT ;  /* 0x00000043bb427209 */ /* 0x000fe20007810000 */
[----:B------:R-:W2:Y:S01]  /*6870*/  MUFU.EX2 R95, R95 ;  /* 0x0000005f005f7308 */ /* 0x000ea20000000800 */
[----:B------:R-:W-:Y:S02]  /*6880*/  FSEL R183, R34, -INF , !P1 ;  /* 0xff80000022b77808 */ /* 0x000fe40004800000 */
[----:B------:R-:W-:Y:S01]  /*6890*/  FMNMX.FTZ R66, R182, R66, !PT ;  /* 0x00000042b6427209 */ /* 0x000fe20007810000 */
[C---:B-----5:R-:W-:Y:S01]  /*68a0*/  HMMA.16816.F32 R160, R128.reuse, R16, RZ ;  /* 0x0000001080a0723c */ /* 0x060fe200000018ff */
[----:B------:R-:W-:Y:S02]  /*68b0*/  FMNMX.FTZ R0, R0, R44, !PT ;  /* 0x0000002c00007209 */ /* 0x000fe40007810000 */
[----:B------:R-:W-:Y:S01]  /*68c0*/  FSEL R184, R35, -INF , !P0 ;  /* 0xff80000023b87808 */ /* 0x000fe20004000000 */
[----:B------:R-:W-:Y:S01]  /*68d0*/  MUFU.EX2 R94, R94 ;  /* 0x0000005e005e7308 */ /* 0x000fe20000000800 */
[----:B------:R-:W-:Y:S01]  /*68e0*/  FMNMX.FTZ R44, R183, R66, !PT ;  /* 0x00000042b72c7209 */ /* 0x000fe20007810000 */
[----:B------:R-:W3:Y:S01]  /*68f0*/  SHFL.BFLY PT, R34, R0, 0x1, 0x1f ;  /* 0x0c201f0000227f89 */ /* 0x000ee200000e0000 */
[----:B------:R-:W-:Y:S01]  /*6900*/  F2FP.PACK_AB R4, R111, R168 ;  /* 0x000000a86f04723e */ /* 0x000fe200000000ff */
[C---:B------:R-:W-:Y:S01]  /*6910*/  HMMA.16816.F32 R144, R128.reuse, R36, RZ ;  /* 0x000000248090723c */ /* 0x040fe200000018ff */
[----:B------:R-:W-:Y:S01]  /*6920*/  FMNMX.FTZ R44, R184, R44, !PT ;  /* 0x0000002cb82c7209 */ /* 0x000fe20007810000 */
[----:B------:R-:W-:Y:S01]  /*6930*/  LDSM.16.MT88.4 R64, [R220+0x1900] ;  /* 0x00190000dc40783b */ /* 0x000fe20000004200 */
[----:B------:R-:W-:Y:S01]  /*6940*/  F2FP.PACK_AB R5, R165, R166 ;  /* 0x000000a6a505723e */ /* 0x000fe200000000ff */
[----:B------:R-:W-:Y:S01]  /*6950*/  MUFU.EX2 R93, R93 ;  /* 0x0000005d005d7308 */ /* 0x000fe20000000800 */
[----:B------:R-:W-:Y:S01]  /*6960*/  F2FP.PACK_AB R6, R164, R121 ;  /* 0x00000079a406723e */ /* 0x000fe200000000ff */
[----:B------:R-:W4:Y:S01]  /*6970*/  SHFL.BFLY PT, R35, R44, 0x2, 0x1f ;  /* 0x0c401f002c237f89 */ /* 0x000f2200000e0000 */
[----:B------:R-:W-:Y:S01]  /*6980*/  F2FP.PACK_AB R7, R122, R123 ;  /* 0x0000007b7a07723e */ /* 0x000fe200000000ff */
[C---:B------:R-:W-:Y:S04]  /*6990*/  HMMA.16816.F32 R104, R128.reuse, R28, RZ ;  /* 0x0000001c8068723c */ /* 0x040fe800000018ff */
[----:B------:R-:W-:Y:S04]  /*69a0*/  MUFU.EX2 R169, R169 ;  /* 0x000000a900a97308 */ /* 0x000fe80000000800 */
[----:B------:R-:W-:Y:S04]  /*69b0*/  HMMA.16816.F32 R148, R128, R18, RZ ;  /* 0x000000128094723c */ /* 0x000fe800000018ff */
[----:B------:R-:W5:Y:S01]  /*69c0*/  MUFU.EX2 R170, R170 ;  /* 0x000000aa00aa7308 */ /* 0x000f620000000800 */
[----:B---3--:R-:W-:-:S03]  /*69d0*/  FMNMX.FTZ R0, R0, R34, !PT ;  /* 0x0000002200007209 */ /* 0x008fc60007810000 */
[----:B------:R-:W-:Y:S01]  /*69e0*/  HMMA.16816.F32 R100, R128, R38, RZ ;  /* 0x000000268064723c */ /* 0x000fe200000018ff */
[C---:B------:R-:W-:Y:S01]  /*69f0*/  FSETP.NEU.FTZ.AND P0, PT, R0.reuse, -INF , PT ;  /* 0xff8000000000780b */ /* 0x040fe20003f1d000 */
[----:B------:R-:W-:Y:S02]  /*6a00*/  FMUL.FTZ R203, R0, c[0x0][0x2d0] ;  /* 0x0000b40000cb7a20 */ /* 0x000fe40000410000 */
[----:B------:R-:W-:Y:S01]  /*6a10*/  MUFU.EX2 R171, R171 ;  /* 0x000000ab00ab7308 */ /* 0x000fe20000000800 */
[----:B----4-:R-:W-:-:S03]  /*6a20*/  FMNMX.FTZ R44, R44, R35, !PT ;  /* 0x000000232c2c7209 */ /* 0x010fc60007810000 */
[----:B------:R-:W-:Y:S01]  /*6a30*/  HMMA.16816.F32 R112, R128, R30, RZ ;  /* 0x0000001e8070723c */ /* 0x000fe200000018ff */
[----:B------:R-:W-:-:S03]  /*6a40*/  FSEL R203, R203, RZ, P0 ;  /* 0x000000ffcbcb7208 */ /* 0x000fc60000000000 */
[----:B------:R-:W3:Y:S02]  /*6a50*/  MUFU.EX2 R172, R172 ;  /* 0x000000ac00ac7308 */ /* 0x000ee40000000800 */
[--C-:B------:R-:W-:Y:S02]  /*6a60*/  FFMA.FTZ R181, R61, c[0x0][0x2d0], -R203.reuse ;  /* 0x0000b4003db57a23 */ /* 0x100fe400000108cb */
[----:B------:R-:W-:Y:S01]  /*6a70*/  HMMA.16816.F32 R128, R128, R22, RZ ;  /* 0x000000168080723c */ /* 0x000fe200000018ff */
[--C-:B------:R-:W-:Y:S02]  /*6a80*/  FFMA.FTZ R186, R60, c[0x0][0x2d0], -R203.reuse ;  /* 0x0000b4003cba7a23 */ /* 0x100fe400000108cb */
[--C-:B------:R-:W-:Y:S01]  /*6a90*/  FFMA.FTZ R185, R57, c[0x0][0x2d0], -R203.reuse ;  /* 0x0000b40039b97a23 */ /* 0x100fe200000108cb */
[----:B------:R-:W-:Y:S01]  /*6aa0*/  LDSM.16.MT88.4 R60, [R219+0x1900] ;  /* 0x00190000db3c783b */ /* 0x000fe20000004200 */
[--C-:B------:R-:W-:Y:S01]  /*6ab0*/  FFMA.FTZ R189, R56, c[0x0][0x2d0], -R203.reuse ;  /* 0x0000b40038bd7a23 */ /* 0x100fe200000108cb */
[----:B------:R-:W-:Y:S01]  /*6ac0*/  MUFU.EX2 R181, R181 ;  /* 0x000000b500b57308 */ /* 0x000fe20000000800 */
[--C-:B------:R-:W-:Y:S01]  /*6ad0*/  FFMA.FTZ R188, R53, c[0x0][0x2d0], -R203.reuse ;  /* 0x0000b40035bc7a23 */ /* 0x100fe200000108cb */
[----:B------:R-:W-:Y:S01]  /*6ae0*/  HMMA.16816.F32 R24, R4, R76, R24 ;  /* 0x0000004c0418723c */ /* 0x000fe20000001818 */
[----:B------:R-:W-:Y:S01]  /*6af0*/  LDSM.16.MT88.4 R56, [R218+0x1900] ;  /* 0x00190000da38783b */ /* 0x000fe20000004200 */
[----:B------:R-:W-:-:S02]  /*6b00*/  FFMA.FTZ R190, R52, c[0x0][0x2d0], -R203 ;  /* 0x0000b40034be7a23 */ /* 0x000fc400000108cb */
[--C-:B------:R-:W-:Y:S02]  /*6b10*/  FFMA.FTZ R195, R41, c[0x0][0x2d0], -R203.reuse ;  /* 0x0000b40029c37a23 */ /* 0x100fe400000108cb */
[----:B------:R-:W4:Y:S01]  /*6b20*/  MUFU.EX2 R186, R186 ;  /* 0x000000ba00ba7308 */ /* 0x000f220000000800 */
[----:B------:R-:W-:Y:S01]  /*6b30*/  FFMA.FTZ R196, R40, c[0x0][0x2d0], -R203 ;  /* 0x0000b40028c47a23 */ /* 0x000fe200000108cb */
[C---:B------:R-:W-:Y:S06]  /*6b40*/  HMMA.16816.F32 R160, R4.reuse, R88, R160 ;  /* 0x0000005804a0723c */ /* 0x040fec00000018a0 */
[----:B------:R-:W-:Y:S02]  /*6b50*/  MUFU.EX2 R185, R185 ;  /* 0x000000b900b97308 */ /* 0x000fe40000000800 */
[C---:B------:R-:W-:Y:S06]  /*6b60*/  HMMA.16816.F32 R144, R4.reuse, R84, R144 ;  /* 0x000000540490723c */ /* 0x040fec0000001890 */
[----:B------:R-:W1:Y:S02]  /*6b70*/  MUFU.EX2 R189, R189 ;  /* 0x000000bd00bd7308 */ /* 0x000e640000000800 */
[C---:B------:R-:W-:Y:S06]  /*6b80*/  HMMA.16816.F32 R104, R4.reuse, R80, R104 ;  /* 0x000000500468723c */ /* 0x040fec0000001868 */
[----:B------:R-:W-:Y:S02]  /*6b90*/  MUFU.EX2 R188, R188 ;  /* 0x000000bc00bc7308 */ /* 0x000fe40000000800 */
[C---:B------:R-:W-:Y:S06]  /*6ba0*/  HMMA.16816.F32 R148, R4.reuse, R90, R148 ;  /* 0x0000005a0494723c */ /* 0x040fec0000001894 */
[----:B------:R-:W-:Y:S02]  /*6bb0*/  MUFU.EX2 R190, R190 ;  /* 0x000000be00be7308 */ /* 0x000fe40000000800 */
[C---:B------:R-:W-:Y:S06]  /*6bc0*/  HMMA.16816.F32 R100, R4.reuse, R86, R100 ;  /* 0x000000560464723c */ /* 0x040fec0000001864 */
[----:B------:R-:W-:Y:S02]  /*6bd0*/  MUFU.EX2 R195, R195 ;  /* 0x000000c300c37308 */ /* 0x000fe40000000800 */
[C---:B------:R-:W-:Y:S06]  /*6be0*/  HMMA.16816.F32 R112, R4.reuse, R82, R112 ;  /* 0x000000520470723c */ /* 0x040fec0000001870 */
[----:B------:R-:W-:Y:S02]  /*6bf0*/  MUFU.EX2 R196, R196 ;  /* 0x000000c400c47308 */ /* 0x000fe40000000800 */
[----:B------:R-:W-:Y:S07]  /*6c00*/  HMMA.16816.F32 R128, R4, R78, R128 ;  /* 0x0000004e0480723c */ /* 0x000fee0000001880 */
[----:B------:R-:W-:-:S02]  /*6c10*/  F2FP.PACK_AB R4, R99, R120 ;  /* 0x000000786304723e */ /* 0x000fc400000000ff */
[----:B------:R-:W-:Y:S02]  /*6c20*/  F2FP.PACK_AB R5, R92, R98 ;  /* 0x000000625c05723e */ /* 0x000fe400000000ff */
[----:B------:R-:W-:Y:S02]  /*6c30*/  F2FP.PACK_AB R6, R46, R96 ;  /* 0x000000602e06723e */ /* 0x000fe400000000ff */
[----:B-1----:R-:W-:-:S07]  /*6c40*/  F2FP.PACK_AB R7, R47, R97 ;  /* 0x000000612f07723e */ /* 0x002fce00000000ff */
[C---:B------:R-:W-:Y:S01]  /*6c50*/  HMMA.16816.F32 R116, R4.reuse, R72, R24 ;  /* 0x000000480474723c */ /* 0x040fe20000001818 */
[----:B------:R-:W1:Y:S07]  /*6c60*/  SHFL.BFLY PT, R24, R44, 0x1, 0x1f ;  /* 0x0c201f002c187f89 */ /* 0x000e6e00000e0000 */
[C---:B------:R-:W-:Y:S08]  /*6c70*/  HMMA.16816.F32 R160, R4.reuse, R48, R160 ;  /* 0x0000003004a0723c */ /* 0x040ff000000018a0 */
[C---:B------:R-:W-:Y:S08]  /*6c80*/  HMMA.16816.F32 R144, R4.reuse, R12, R144 ;  /* 0x0000000c0490723c */ /* 0x040ff00000001890 */
[----:B------:R-:W-:Y:S01]  /*6c90*/  HMMA.16816.F32 R104, R4, R8, R104 ;  /* 0x000000080468723c */ /* 0x000fe20000001868 */
[----:B-1----:R-:W-:-:S04]  /*6ca0*/  FMNMX.FTZ R44, R24, R44, !PT ;  /* 0x0000002c182c7209 */ /* 0x002fc80007810000 */
[C---:B------:R-:W-:Y:S01]  /*6cb0*/  FSETP.NEU.FTZ.AND P0, PT, R44.reuse, -INF , PT ;  /* 0xff8000002c00780b */ /* 0x040fe20003f1d000 */
[----:B------:R-:W-:Y:S02]  /*6cc0*/  FMUL.FTZ R205, R44, c[0x0][0x2d0] ;  /* 0x0000b4002ccd7a20 */ /* 0x000fe40000410000 */
[----:B------:R-:W-:Y:S03]  /*6cd0*/  HMMA.16816.F32 R148, R4, R50, R148 ;  /* 0x000000320494723c */ /* 0x000fe60000001894 */
[----:B------:R-:W-:Y:S02]  /*6ce0*/  FSEL R205, R205, RZ, P0 ;  /* 0x000000ffcdcd7208 */ /* 0x000fe40000000000 */
[----:B------:R-:W-:-:S03]  /*6cf0*/  PLOP3.LUT P0, PT, PT, PT, UP6, 0x40, 0x0 ;  /* 0x000000000000781c */ /* 0x000fc60003f0e868 */
[C---:B------:R-:W-:Y:S01]  /*6d00*/  HMMA.16816.F32 R100, R4.reuse, R14, R100 ;  /* 0x0000000e0464723c */ /* 0x040fe20000001864 */
[--C-:B------:R-:W-:Y:S02]  /*6d10*/  FFMA.FTZ R191, R191, c[0x0][0x2d0], -R205.reuse ;  /* 0x0000b400bfbf7a23 */ /* 0x100fe400000108cd */
[--C-:B------:R-:W-:Y:S02]  /*6d20*/  FFMA.FTZ R193, R55, c[0x0][0x2d0], -R205.reuse ;  /* 0x0000b40037c17a23 */ /* 0x100fe400000108cd */
[--C-:B------:R-:W-:Y:S02]  /*6d30*/  FFMA.FTZ R192, R54, c[0x0][0x2d0], -R205.reuse ;  /* 0x0000b40036c07a23 */ /* 0x100fe400000108cd */
[--C-:B------:R-:W-:Y:S01]  /*6d40*/  FFMA.FTZ R194, R43, c[0x0][0x2d0], -R205.reuse ;  /* 0x0000b4002bc27a23 */ /* 0x100fe200000108cd */
[----:B------:R-:W-:Y:S01]  /*6d50*/  HMMA.16816.F32 R112, R4, R10, R112 ;  /* 0x0000000a0470723c */ /* 0x000fe20000001870 */
[----:B------:R-:W-:Y:S01]  /*6d60*/  MUFU.EX2 R191, R191 ;  /* 0x000000bf00bf7308 */ /* 0x000fe20000000800 */
[----:B------:R-:W-:-:S02]  /*6d70*/  FFMA.FTZ R198, R42, c[0x0][0x2d0], -R205 ;  /* 0x0000b4002ac67a23 */ /* 0x000fc400000108cd */
[--C-:B------:R-:W-:Y:S02]  /*6d80*/  FFMA.FTZ R199, R33, c[0x0][0x2d0], -R205.reuse ;  /* 0x0000b40021c77a23 */ /* 0x100fe400000108cd */
[--C-:B------:R-:W-:Y:S02]  /*6d90*/  FFMA.FTZ R197, R32, c[0x0][0x2d0], -R205.reuse ;  /* 0x0000b40020c57a23 */ /* 0x100fe400000108cd */
[----:B------:R-:W-:Y:S01]  /*6da0*/  HMMA.16816.F32 R128, R4, R74, R128 ;  /* 0x0000004a0480723c */ /* 0x000fe20000001880 */
[----:B------:R-:W1:Y:S01]  /*6db0*/  MUFU.EX2 R193, R193 ;  /* 0x000000c100c17308 */ /* 0x000e620000000800 */
[--C-:B------:R-:W-:Y:S02]  /*6dc0*/  FFMA.FTZ R200, R200, c[0x0][0x2d0], -R205.reuse ;  /* 0x0000b400c8c87a23 */ /* 0x100fe400000108cd */
[--C-:B------:R-:W-:Y:S02]  /*6dd0*/  FFMA.FTZ R204, R204, c[0x0][0x2d0], -R205.reuse ;  /* 0x0000b400cccc7a23 */ /* 0x100fe400000108cd */
[--C-:B------:R-:W-:Y:S01]  /*6de0*/  FFMA.FTZ R202, R202, c[0x0][0x2d0], -R205.reuse ;  /* 0x0000b400caca7a23 */ /* 0x100fe200000108cd */
[----:B--2---:R-:W-:Y:S01]  /*6df0*/  F2FP.PACK_AB R4, R95, R45 ;  /* 0x0000002d5f04723e */ /* 0x004fe200000000ff */
[--C-:B------:R-:W-:Y:S01]  /*6e00*/  FFMA.FTZ R201, R201, c[0x0][0x2d0], -R205.reuse ;  /* 0x0000b400c9c97a23 */ /* 0x100fe200000108cd */
[----:B------:R-:W-:Y:S01]  /*6e10*/  MUFU.EX2 R192, R192 ;  /* 0x000000c000c07308 */ /* 0x000fe20000000800 */
[----:B-----5:R-:W-:Y:S01]  /*6e20*/  F2FP.PACK_AB R5, R170, R169 ;  /* 0x000000a9aa05723e */ /* 0x020fe200000000ff */
[----:B------:R-:W-:Y:S01]  /*6e30*/  FFMA.FTZ R184, R184, c[0x0][0x2d0], -R205 ;  /* 0x0000b400b8b87a23 */ /* 0x000fe200000108cd */
[----:B------:R-:W-:-:S02]  /*6e40*/  F2FP.PACK_AB R6, R93, R94 ;  /* 0x0000005e5d06723e */ /* 0x000fc400000000ff */
[----:B---3--:R-:W-:-:S03]  /*6e50*/  F2FP.PACK_AB R7, R172, R171 ;  /* 0x000000abac07723e */ /* 0x008fc600000000ff */
[----:B------:R-:W2:Y:S04]  /*6e60*/  MUFU.EX2 R194, R194 ;  /* 0x000000c200c27308 */ /* 0x000ea80000000800 */
[C---:B------:R-:W-:Y:S04]  /*6e70*/  HMMA.16816.F32 R160, R4.reuse, R68, R160 ;  /* 0x0000004404a0723c */ /* 0x040fe800000018a0 */
[----:B------:R-:W3:Y:S04]  /*6e80*/  MUFU.EX2 R198, R198 ;  /* 0x000000c600c67308 */ /* 0x000ee80000000800 */
[C---:B------:R-:W-:Y:S04]  /*6e90*/  HMMA.16816.F32 R148, R4.reuse, R70, R148 ;  /* 0x000000460494723c */ /* 0x040fe80000001894 */
[----:B------:R-:W5:Y:S04]  /*6ea0*/  MUFU.EX2 R199, R199 ;  /* 0x000000c700c77308 */ /* 0x000f680000000800 */
[C---:B------:R-:W-:Y:S04]  /*6eb0*/  HMMA.16816.F32 R144, R4.reuse, R64, R144 ;  /* 0x000000400490723c */ /* 0x040fe80000001890 */
[----:B------:R-:W1:Y:S04]  /*6ec0*/  MUFU.EX2 R197, R197 ;  /* 0x000000c500c57308 */ /* 0x000e680000000800 */
[C---:B------:R-:W-:Y:S04]  /*6ed0*/  HMMA.16816.F32 R100, R4.reuse, R66, R100 ;  /* 0x000000420464723c */ /* 0x040fe80000001864 */
[----:B------:R-:W1:Y:S04]  /*6ee0*/  MUFU.EX2 R200, R200 ;  /* 0x000000c800c87308 */ /* 0x000e680000000800 */
[C---:B------:R-:W-:Y:S04]  /*6ef0*/  HMMA.16816.F32 R104, R4.reuse, R60, R104 ;  /* 0x0000003c0468723c */ /* 0x040fe80000001868 */
[----:B------:R-:W-:Y:S04]  /*6f00*/  MUFU.EX2 R204, R204 ;  /* 0x000000cc00cc7308 */ /* 0x000fe80000000800 */
[C---:B------:R-:W-:Y:S04]  /*6f10*/  HMMA.16816.F32 R112, R4.reuse, R62, R112 ;  /* 0x0000003e0470723c */ /* 0x040fe80000001870 */
[----:B------:R-:W-:Y:S04]  /*6f20*/  MUFU.EX2 R202, R202 ;  /* 0x000000ca00ca7308 */ /* 0x000fe80000000800 */
[C---:B------:R-:W-:Y:S04]  /*6f30*/  HMMA.16816.F32 R116, R4.reuse, R56, R116 ;  /* 0x000000380474723c */ /* 0x040fe80000001874 */
[----:B------:R-:W-:Y:S04]  /*6f40*/  MUFU.EX2 R201, R201 ;  /* 0x000000c900c97308 */ /* 0x000fe80000000800 */
[----:B------:R-:W-:Y:S07]  /*6f50*/  HMMA.16816.F32 R128, R4, R58, R128 ;  /* 0x0000003a0480723c */ /* 0x000fee0000001880 */
[----:B----4-:R-:W-:Y:S01]  /*6f60*/  F2FP.PACK_AB R4, R186, R181 ;  /* 0x000000b5ba04723e */ /* 0x010fe200000000ff */
[----:B------:R-:W-:Y:S01]  /*6f70*/  FADD.FTZ R181, R181, R186 ;  /* 0x000000bab5b57221 */ /* 0x000fe20000010000 */
[----:B------:R-:W-:-:S02]  /*6f80*/  F2FP.PACK_AB R6, R189, R185 ;  /* 0x000000b9bd06723e */ /* 0x000fc400000000ff */
[----:B-1----:R-:W-:Y:S01]  /*6f90*/  F2FP.PACK_AB R5, R193, R191 ;  /* 0x000000bfc105723e */ /* 0x002fe200000000ff */
[----:B------:R-:W-:Y:S01]  /*6fa0*/  FADD.FTZ R191, R191, R193 ;  /* 0x000000c1bfbf7221 */ /* 0x000fe20000010000 */
[----:B--2---:R-:W-:Y:S01]  /*6fb0*/  F2FP.PACK_AB R7, R194, R192 ;  /* 0x000000c0c207723e */ /* 0x004fe200000000ff */
[----:B------:R-:W-:Y:S02]  /*6fc0*/  FADD.FTZ R181, R185, R181 ;  /* 0x000000b5b9b57221 */ /* 0x000fe40000010000 */
[----:B------:R-:W-:Y:S02]  /*6fd0*/  FADD.FTZ R191, R192, R191 ;  /* 0x000000bfc0bf7221 */ /* 0x000fe40000010000 */
[----:B------:R-:W-:Y:S02]  /*6fe0*/  FADD.FTZ R181, R189, R181 ;  /* 0x000000b5bdb57221 */ /* 0x000fe40000010000 */
[----:B------:R-:W-:Y:S01]  /*6ff0*/  HMMA.16816.F32 R40, R4, R36, RZ ;  /* 0x000000240428723c */ /* 0x000fe200000018ff */
[----:B------:R-:W-:-:S02]  /*7000*/  FADD.FTZ R191, R194, R191 ;  /* 0x000000bfc2bf7221 */ /* 0x000fc40000010000 */
[----:B------:R-:W-:Y:S02]  /*7010*/  FADD.FTZ R181, R188, R181 ;  /* 0x000000b5bcb57221 */ /* 0x000fe40000010000 */
[----:B---3--:R-:W-:Y:S02]  /*7020*/  FADD.FTZ R191, R198, R191 ;  /* 0x000000bfc6bf7221 */ /* 0x008fe40000010000 */
        /* <DEDUP_REMOVED lines=22> */
[----:B------:R-:W1:Y:S02]  /*7190*/  MUFU.EX2 R88, R88 ;  /* 0x0000005800587308 */ /* 0x000e640000000800 */
[--C-:B------:R-:W-:Y:S01]  /*71a0*/  FFMA.FTZ R84, R245, c[0x0][0x2d0], -R203.reuse ;  /* 0x0000b400f5547a23 */ /* 0x100fe200000108cb */
[C---:B------:R-:W-:Y:S01]  /*71b0*/  HMMA.16816.F32 R32, R4.reuse, R80, R32 ;  /* 0x000000500420723c */ /* 0x040fe20000001820 */
[----:B------:R-:W-:Y:S02]  /*71c0*/  FFMA.FTZ R85, R239, c[0x0][0x2d0], -R210 ;  /* 0x0000b400ef557a23 */ /* 0x000fe400000108d2 */
[----:B------:R-:W-:Y:S02]  /*71d0*/  FFMA.FTZ R239, R132, c[0x0][0x2d0], -R203 ;  /* 0x0000b40084ef7a23 */ /* 0x000fe400000108cb */
[----:B------:R-:W-:Y:S02]  /*71e0*/  MUFU.EX2 R84, R84 ;  /* 0x0000005400547308 */ /* 0x000fe40000000800 */
[--C-:B------:R-:W-:Y:S01]  /*71f0*/  FFMA.FTZ R81, R246, c[0x0][0x2d0], -R205.reuse ;  /* 0x0000b400f6517a23 */ /* 0x100fe200000108cd */
[----:B------:R-:W-:Y:S01]  /*7200*/  HMMA.16816.F32 R24, R4, R76, R24 ;  /* 0x0000004c0418723c */ /* 0x000fe20000001818 */
[----:B------:R-:W-:-:S04]  /*7210*/  FFMA.FTZ R80, R135, c[0x0][0x2d0], -R205 ;  /* 0x0000b40087507a23 */ /* 0x000fc800000108cd */
[----:B------:R-:W-:Y:S01]  /*7220*/  MUFU.EX2 R81, R81 ;  /* 0x0000005100517308 */ /* 0x000fe20000000800 */
[----:B-1----:R-:W-:Y:S02]  /*7230*/  FADD.FTZ R181, R88, R181 ;  /* 0x000000b558b57221 */ /* 0x002fe40000010000 */
        /* <DEDUP_REMOVED lines=10> */
[----:B------:R-:W-:Y:S01]  /*72e0*/  HMMA.16816.F32 R28, R4, R82, R28 ;  /* 0x00000052041c723c */ /* 0x000fe2000000181c */
[--C-:B------:R-:W-:Y:S01]  /*72f0*/  FFMA.FTZ R90, R241, c[0x0][0x2d0], -R139.reuse ;  /* 0x0000b400f15a7a23 */ /* 0x100fe2000001088b */
[----:B------:R-:W-:Y:S01]  /*7300*/  LDSM.16.MT88.4 R124, [R218+0x2900] ;  /* 0x00290000da7c783b */ /* 0x000fe20000004200 */
[----:B------:R-:W-:Y:S02]  /*7310*/  FFMA.FTZ R91, R238, c[0x0][0x2d0], -R139 ;  /* 0x0000b400ee5b7a23 */ /* 0x000fe4000001088b */
[----:B------:R-:W2:Y:S01]  /*7320*/  MUFU.EX2 R86, R86 ;  /* 0x0000005600567308 */ /* 0x000ea20000000800 */
[----:B------:R-:W-:-:S02]  /*7330*/  FFMA.FTZ R241, R136, c[0x0][0x2d0], -R210 ;  /* 0x0000b40088f17a23 */ /* 0x000fc400000108d2 */
[----:B------:R-:W-:Y:S01]  /*7340*/  HMMA.16816.F32 R20, R4, R78, R20 ;  /* 0x0000004e0414723c */ /* 0x000fe20000001814 */
[--C-:B------:R-:W-:Y:S02]  /*7350*/  FFMA.FTZ R83, R206, c[0x0][0x2d0], -R210.reuse ;  /* 0x0000b400ce537a23 */ /* 0x100fe400000108d2 */
[--C-:B------:R-:W-:Y:S02]  /*7360*/  FFMA.FTZ R82, R208, c[0x0][0x2d0], -R210.reuse ;  /* 0x0000b400d0527a23 */ /* 0x100fe400000108d2 */
[----:B------:R-:W-:Y:S01]  /*7370*/  MUFU.EX2 R77, R77 ;  /* 0x0000004d004d7308 */ /* 0x000fe20000000800 */
[--C-:B------:R-:W-:Y:S01]  /*7380*/  FFMA.FTZ R206, R240, c[0x0][0x2d0], -R139.reuse ;  /* 0x0000b400f0ce7a23 */ /* 0x100fe2000001088b */
[----:B-1----:R-:W-:Y:S01]  /*7390*/  F2FP.PACK_AB R4, R87, R88 ;  /* 0x000000585704723e */ /* 0x002fe200000000ff */
[----:B------:R-:W-:Y:S01]  /*73a0*/  FFMA.FTZ R79, R207, c[0x0][0x2d0], -R210 ;  /* 0x0000b400cf4f7a23 */ /* 0x000fe200000108d2 */
[----:B------:R-:W-:Y:S01]  /*73b0*/  F2FP.PACK_AB R5, R80, R81 ;  /* 0x000000515005723e */ /* 0x000fe200000000ff */
[----:B------:R-:W-:-:S02]  /*73c0*/  FFMA.FTZ R207, R211, c[0x0][0x2d0], -R139 ;  /* 0x0000b400d3cf7a23 */ /* 0x000fc4000001088b */
[----:B------:R-:W-:Y:S01]  /*73d0*/  FFMA.FTZ R208, R137, c[0x0][0x2d0], -R210 ;  /* 0x0000b40089d07a23 */ /* 0x000fe200000108d2 */
[----:B------:R-:W1:Y:S01]  /*73e0*/  MUFU.EX2 R76, R76 ;  /* 0x0000004c004c7308 */ /* 0x000e620000000800 */
[----:B--2---:R-:W-:Y:S01]  /*73f0*/  F2FP.PACK_AB R6, R84, R86 ;  /* 0x000000565406723e */ /* 0x004fe200000000ff */
[--C-:B------:R-:W-:Y:S02]  /*7400*/  FFMA.FTZ R210, R153, c[0x0][0x2d0], -R139.reuse ;  /* 0x0000b40099d27a23 */ /* 0x100fe4000001088b */
[--C-:B------:R-:W-:Y:S02]  /*7410*/  FFMA.FTZ R211, R152, c[0x0][0x2d0], -R139.reuse ;  /* 0x0000b40098d37a23 */ /* 0x100fe4000001088b */
[----:B------:R-:W-:Y:S02]  /*7420*/  FFMA.FTZ R240, R138, c[0x0][0x2d0], -R139 ;  /* 0x0000b4008af07a23 */ /* 0x000fe4000001088b */
[----:B------:R-:W-:Y:S01]  /*7430*/  MUFU.EX2 R85, R85 ;  /* 0x0000005500557308 */ /* 0x000fe20000000800 */
[----:B------:R-:W-:-:S02]  /*7440*/  FFMA.FTZ R238, R133, c[0x0][0x2d0], -R203 ;  /* 0x0000b40085ee7a23 */ /* 0x000fc400000108cb */
[----:B------:R-:W-:Y:S01]  /*7450*/  LDSM.16.MT88.4 R132, [R219+0x2900] ;  /* 0x00290000db84783b */ /* 0x000fe20000004200 */
[----:B------:R-:W-:Y:S02]  /*7460*/  FADD.FTZ R191, R81, R191 ;  /* 0x000000bf51bf7221 */ /* 0x000fe40000010000 */
[----:B------:R-:W-:Y:S01]  /*7470*/  FADD.FTZ R181, R87, R181 ;  /* 0x000000b557b57221 */ /* 0x000fe20000010000 */
[----:B-1----:R-:W-:Y:S01]  /*7480*/  F2FP.PACK_AB R7, R76, R77 ;  /* 0x0000004d4c07723e */ /* 0x002fe200000000ff */
[----:B------:R-:W1:Y:S01]  /*7490*/  MUFU.EX2 R82, R82 ;  /* 0x0000005200527308 */ /* 0x000e620000000800 */
[----:B------:R-:W-:Y:S02]  /*74a0*/  FADD.FTZ R191, R80, R191 ;  /* 0x000000bf50bf7221 */ /* 0x000fe40000010000 */
[----:B------:R-:W-:Y:S02]  /*74b0*/  FADD.FTZ R181, R86, R181 ;  /* 0x000000b556b57221 */ /* 0x000fe40000010000 */
[----:B------:R-:W-:Y:S01]  /*74c0*/  FADD.FTZ R191, R77, R191 ;  /* 0x000000bf4dbf7221 */ /* 0x000fe20000010000 */
[----:B------:R-:W-:Y:S01]  /*74d0*/  HMMA.16816.F32 R52, R4, R48, R52 ;  /* 0x000000300434723c */ /* 0x000fe20000001834 */
[----:B------:R-:W-:Y:S01]  /*74e0*/  FADD.FTZ R181, R84, R181 ;  /* 0x000000b554b57221 */ /* 0x000fe20000010000 */
[----:B------:R2:W-:Y:S01]  /*74f0*/  MUFU.EX2 R78, R209 ;  /* 0x000000d1004e7308 */ /* 0x0005e20000000800 */
[----:B------:R-:W-:-:S05]  /*7500*/  FADD.FTZ R191, R76, R191 ;  /* 0x000000bf4cbf7221 */ /* 0x000fca0000010000 */
[C---:B------:R-:W-:Y:S01]  /*7510*/  HMMA.16816.F32 R48, R4.reuse, R50, R16 ;  /* 0x000000320430723c */ /* 0x040fe20000001810 */
[----:B------:R-:W3:Y:S01]  /*7520*/  LDSM.16.MT88.4 R16, [R225+0x2100] ;  /* 0x00210000e110783b */ /* 0x000ee20000004200 */
[----:B------:R-:W-:Y:S06]  /*7530*/  MUFU.EX2 R79, R79 ;  /* 0x0000004f004f7308 */ /* 0x000fec0000000800 */
[----:B------:R-:W-:Y:S02]  /*7540*/  HMMA.16816.F32 R40, R4, R12, R40 ;  /* 0x0000000c0428723c */ /* 0x000fe40000001828 */
[----:B------:R-:W-:Y:S01]  /*7550*/  MUFU.EX2 R90, R90 ;  /* 0x0000005a005a7308 */ /* 0x000fe20000000800 */
[----:B--2---:R-:W-:-:S02]  /*7560*/  FFMA.FTZ R209, R155, c[0x0][0x2d0], -R139 ;  /* 0x0000b4009bd17a23 */ /* 0x004fc4000001088b */
[----:B------:R-:W-:Y:S03]  /*7570*/  LDSM.16.MT88.4 R152, [R225+0x2900] ;  /* 0x00290000e198783b */ /* 0x000fe60000004200 */
[C---:B------:R-:W-:Y:S01]  /*7580*/  HMMA.16816.F32 R36, R4.reuse, R14, R36 ;  /* 0x0000000e0424723c */ /* 0x040fe20000001824 */
[----:B------:R-:W2:Y:S01]  /*7590*/  LDSM.16.MT88.4 R12, [R220+0x2100] ;  /* 0x00210000dc0c783b */ /* 0x000ea20000004200 */
[----:B------:R-:W4:Y:S03]  /*75a0*/  MUFU.EX2 R91, R91 ;  /* 0x0000005b005b7308 */ /* 0x000f260000000800 */
[----:B------:R-:W-:Y:S03]  /*75b0*/  LDSM.16.MT88.4 R136, [R220+0x2900] ;  /* 0x00290000dc88783b */ /* 0x000fe60000004200 */
[C---:B------:R-:W-:Y:S02]  /*75c0*/  HMMA.16816.F32 R32, R4.reuse, R8, R32 ;  /* 0x000000080420723c */ /* 0x040fe40000001820 */
[----:B------:R-:W-:Y:S06]  /*75d0*/  MUFU.EX2 R206, R206 ;  /* 0x000000ce00ce7308 */ /* 0x000fec0000000800 */
[C---:B------:R-:W-:Y:S01]  /*75e0*/  HMMA.16816.F32 R28, R4.reuse, R10, R28 ;  /* 0x0000000a041c723c */ /* 0x040fe2000000181c */
[----:B------:R-:W5:Y:S01]  /*75f0*/  LDSM.16.MT88.4 R8, [R219+0x2100] ;  /* 0x00210000db08783b */ /* 0x000f620000004200 */
[----:B------:R-:W2:Y:S06]  /*7600*/  MUFU.EX2 R207, R207 ;  /* 0x000000cf00cf7308 */ /* 0x000eac0000000800 */
[C---:B------:R-:W-:Y:S02]  /*7610*/  HMMA.16816.F32 R24, R4.reuse, R72, R24 ;  /* 0x000000480418723c */ /* 0x040fe40000001818 */
[----:B------:R-:W-:Y:S05]  /*7620*/  MUFU.EX2 R83, R83 ;  /* 0x0000005300537308 */ /* 0x000fea0000000800 */
[----:B-1----:R-:W-:Y:S01]  /*7630*/  F2FP.PACK_AB R72, R82, R85 ;  /* 0x000000555248723e */ /* 0x002fe200000000ff */
[----:B------:R-:W-:Y:S01]  /*7640*/  HMMA.16816.F32 R20, R4, R74, R20 ;  /* 0x0000004a0414723c */ /* 0x000fe20000001814 */
[----:B------:R-:W1:Y:S01]  /*7650*/  LDSM.16.MT88.4 R4, [R218+0x2100] ;  /* 0x00210000da04783b */ /* 0x000e620000004200 */
[----:B----4-:R-:W-:Y:S01]  /*7660*/  F2FP.PACK_AB R73, R91, R90 ;  /* 0x0000005a5b49723e */ /* 0x010fe200000000ff */
[----:B------:R-:W-:Y:S04]  /*7670*/  MUFU.EX2 R89, R89 ;  /* 0x0000005900597308 */ /* 0x000fe80000000800 */
[----:B------:R-:W-:-:S02]  /*7680*/  F2FP.PACK_AB R74, R79, R78 ;  /* 0x0000004e4f4a723e */ /* 0x000fc400000000ff */
[----:B--2---:R-:W-:Y:S02]  /*7690*/  F2FP.PACK_AB R75, R207, R206 ;  /* 0x000000cecf4b723e */ /* 0x004fe400000000ff */
[----:B------:R-:W-:Y:S05]  /*76a0*/  MUFU.EX2 R208, R208 ;  /* 0x000000d000d07308 */ /* 0x000fea0000000800 */
[C---:B---3--:R-:W-:Y:S03]  /*76b0*/  HMMA.16816.F32 R160, R72.reuse, R16, R160 ;  /* 0x0000001048a0723c */ /* 0x048fe600000018a0 */
[----:B------:R-:W-:Y:S05]  /*76c0*/  MUFU.EX2 R241, R241 ;  /* 0x000000f100f17308 */ /* 0x000fea0000000800 */
[C---:B------:R-:W-:Y:S03]  /*76d0*/  HMMA.16816.F32 R148, R72.reuse, R18, R148 ;  /* 0x000000124894723c */ /* 0x040fe60000001894 */
[----:B------:R-:W-:Y:S05]  /*76e0*/  MUFU.EX2 R209, R209 ;  /* 0x000000d100d17308 */ /* 0x000fea0000000800 */
[C---:B------:R-:W-:Y:S03]  /*76f0*/  HMMA.16816.F32 R144, R72.reuse, R12, R144 ;  /* 0x0000000c4890723c */ /* 0x040fe60000001890 */
[----:B------:R-:W-:Y:S05]  /*7700*/  MUFU.EX2 R210, R210 ;  /* 0x000000d200d27308 */ /* 0x000fea0000000800 */
[C---:B------:R-:W-:Y:S03]  /*7710*/  HMMA.16816.F32 R100, R72.reuse, R14, R100 ;  /* 0x0000000e4864723c */ /* 0x040fe60000001864 */
[----:B------:R-:W-:Y:S05]  /*7720*/  MUFU.EX2 R211, R211 ;  /* 0x000000d300d37308 */ /* 0x000fea0000000800 */
[C---:B-----5:R-:W-:Y:S03]  /*7730*/  HMMA.16816.F32 R104, R72.reuse, R8, R104 ;  /* 0x000000084868723c */ /* 0x060fe60000001868 */
[----:B------:R-:W-:Y:S05]  /*7740*/  MUFU.EX2 R240, R240 ;  /* 0x000000f000f07308 */ /* 0x000fea0000000800 */
[C---:B------:R-:W-:Y:S03]  /*7750*/  HMMA.16816.F32 R112, R72.reuse, R10, R112 ;  /* 0x0000000a4870723c */ /* 0x040fe60000001870 */
[----:B------:R-:W2:Y:S05]  /*7760*/  MUFU.EX2 R238, R238 ;  /* 0x000000ee00ee7308 */ /* 0x000eaa0000000800 */
[C---:B-1----:R-:W-:Y:S03]  /*7770*/  HMMA.16816.F32 R116, R72.reuse, R4, R116 ;  /* 0x000000044874723c */ /* 0x042fe60000001874 */
[----:B------:R-:W1:Y:S05]  /*7780*/  MUFU.EX2 R239, R239 ;  /* 0x000000ef00ef7308 */ /* 0x000e6a0000000800 */
[----:B------:R-:W-:Y:S03]  /*7790*/  HMMA.16816.F32 R128, R72, R6, R128 ;  /* 0x000000064880723c */ /* 0x000fe60000001880 */
[----:B------:R-:W3:Y:S01]  /*77a0*/  MUFU.EX2 R242, R242 ;  /* 0x000000f200f27308 */ /* 0x000ee20000000800 */
[----:B--2---:R-:W-:-:S03]  /*77b0*/  FADD.FTZ R181, R238, R181 ;  /* 0x000000b5eeb57221 */ /* 0x004fc60000010000 */
[----:B------:R-:W-:Y:S02]  /*77c0*/  F2FP.PACK_AB R72, R89, R83 ;  /* 0x000000535948723e */ /* 0x000fe400000000ff */
[----:B------:R-:W-:Y:S02]  /*77d0*/  F2FP.PACK_AB R73, R210, R209 ;  /* 0x000000d1d249723e */ /* 0x000fe400000000ff */
[----:B------:R-:W2:Y:S01]  /*77e0*/  MUFU.EX2 R243, R243 ;  /* 0x000000f300f37308 */ /* 0x000ea20000000800 */
[----:B------:R-:W-:Y:S01]  /*77f0*/  F2FP.PACK_AB R74, R241, R208 ;  /* 0x000000d0f14a723e */ /* 0x000fe200000000ff */
[----:B-1----:R-:W-:Y:S01]  /*7800*/  FADD.FTZ R181, R239, R181 ;  /* 0x000000b5efb57221 */ /* 0x002fe20000010000 */
[----:B------:R-:W-:-:S05]  /*7810*/  F2FP.PACK_AB R75, R240, R211 ;  /* 0x000000d3f04b723e */ /* 0x000fca00000000ff */
[----:B------:R-:W1:Y:S01]  /*7820*/  MUFU.EX2 R244, R244 ;  /* 0x000000f400f47308 */ /* 0x000e620000000800 */
[----:B---3--:R-:W-:Y:S01]  /*7830*/  FADD.FTZ R181, R242, R181 ;  /* 0x000000b5f2b57221 */ /* 0x008fe20000010000 */
[----:B------:R-:W-:Y:S03]  /*7840*/  HMMA.16816.F32 R160, R72, R152, R160 ;  /* 0x0000009848a0723c */ /* 0x000fe600000018a0 */
[----:B--2---:R-:W-:-:S05]  /*7850*/  FADD.FTZ R181, R243, R181 ;  /* 0x000000b5f3b57221 */ /* 0x004fca0000010000 */
[----:B------:R-:W-:Y:S01]  /*7860*/  HMMA.16816.F32 R148, R72, R154, R148 ;  /* 0x0000009a4894723c */ /* 0x000fe20000001894 */
[----:B-1----:R-:W-:-:S07]  /*7870*/  FADD.FTZ R191, R244, R191 ;  /* 0x000000bff4bf7221 */ /* 0x002fce0000010000 */
        /* <DEDUP_REMOVED lines=8> */
[----:B------:R-:W-:Y:S07]  /*7900*/  HMMA.16816.F32 R128, R72, R126, R128 ;  /* 0x0000007e4880723c */ /* 0x000fee0000001880 */
[----:B------:R-:W-:-:S02]  /*7910*/  F2FP.PACK_AB R72, R239, R238 ;  /* 0x000000eeef48723e */ /* 0x000fc400000000ff */
[----:B------:R-:W-:Y:S02]  /*7920*/  F2FP.PACK_AB R74, R243, R242 ;  /* 0x000000f2f34a723e */ /* 0x000fe400000000ff */
[----:B------:R-:W-:Y:S02]  /*7930*/  F2FP.PACK_AB R73, R204, R244 ;  /* 0x000000f4cc49723e */ /* 0x000fe400000000ff */
[----:B------:R-:W-:-:S07]  /*7940*/  F2FP.PACK_AB R75, R201, R202 ;  /* 0x000000cac94b723e */ /* 0x000fce00000000ff */
[C---:B------:R-:W-:Y:S07]  /*7950*/  HMMA.16816.F32 R52, R72.reuse, R68, R52 ;  /* 0x000000444834723c */ /* 0x040fee0000001834 */
[--C-:B------:R-:W-:Y:S01]  /*7960*/  FFMA.FTZ R68, R178, c[0x0][0x2d0], -R205.reuse ;  /* 0x0000b400b2447a23 */ /* 0x100fe200000108cd */
[----:B------:R-:W-:Y:S01]  /*7970*/  HMMA.16816.F32 R48, R72, R70, R48 ;  /* 0x000000464830723c */ /* 0x000fe20000001830 */
[----:B------:R-:W-:-:S04]  /*7980*/  FFMA.FTZ R69, R179, c[0x0][0x2d0], -R205 ;  /* 0x0000b400b3457a23 */ /* 0x000fc800000108cd */
[----:B------:R-:W1:Y:S02]  /*7990*/  MUFU.EX2 R68, R68 ;  /* 0x0000004400447308 */ /* 0x000e640000000800 */
[----:B------:R-:W-:Y:S01]  /*79a0*/  FFMA.FTZ R70, R180, c[0x0][0x2d0], -R205 ;  /* 0x0000b400b4467a23 */ /* 0x000fe200000108cd */
[----:B------:R-:W-:Y:S01]  /*79b0*/  HMMA.16816.F32 R40, R72, R64, R40 ;  /* 0x000000404828723c */ /* 0x000fe20000001828 */
[----:B------:R-:W-:-:S04]  /*79c0*/  FFMA.FTZ R71, R157, c[0x0][0x2d0], -R203 ;  /* 0x0000b4009d477a23 */ /* 0x000fc800000108cb */
[----:B------:R-:W2:Y:S02]  /*79d0*/  MUFU.EX2 R69, R69 ;  /* 0x0000004500457308 */ /* 0x000ea40000000800 */
        /* <DEDUP_REMOVED lines=8> */
[----:B------:R-:W1:Y:S01]  /*7a60*/  MUFU.EX2 R65, R65 ;  /* 0x0000004100417308 */ /* 0x000e620000000800 */
[----:B--2---:R-:W-:Y:S02]  /*7a70*/  FADD.FTZ R191, R69, R191 ;  /* 0x000000bf45bf7221 */ /* 0x004fe40000010000 */
[----:B------:R-:W-:Y:S01]  /*7a80*/  FFMA.FTZ R62, R177, c[0x0][0x2d0], -R205 ;  /* 0x0000b400b13e7a23 */ /* 0x000fe200000108cd */
[----:B------:R-:W-:Y:S01]  /*7a90*/  HMMA.16816.F32 R24, R72, R56, R24 ;  /* 0x000000384818723c */ /* 0x000fe20000001818 */
[----:B------:R-:W-:-:S03]  /*7aa0*/  FFMA.FTZ R63, R156, c[0x0][0x2d0], -R203 ;  /* 0x0000b4009c3f7a23 */ /* 0x000fc600000108cb */
[----:B------:R-:W2:Y:S03]  /*7ab0*/  MUFU.EX2 R60, R60 ;  /* 0x0000003c003c7308 */ /* 0x000ea60000000800 */
[----:B------:R-:W-:Y:S01]  /*7ac0*/  F2FP.PACK_AB R57, R69, R68 ;  /* 0x000000444539723e */ /* 0x000fe200000000ff */
[C---:B------:R-:W-:Y:S04]  /*7ad0*/  HMMA.16816.F32 R20, R72.reuse, R58, R20 ;  /* 0x0000003a4814723c */ /* 0x040fe80000001814 */
[----:B------:R-:W3:Y:S03]  /*7ae0*/  MUFU.EX2 R61, R61 ;  /* 0x0000003d003d7308 */ /* 0x000ee60000000800 */
[----:B-1----:R-:W-:Y:S01]  /*7af0*/  F2FP.PACK_AB R58, R65, R64 ;  /* 0x00000040413a723e */ /* 0x002fe200000000ff */
[----:B------:R-:W-:Y:S04]  /*7b00*/  HMMA.16816.F32 R36, R72, R66, R36 ;  /* 0x000000424824723c */ /* 0x000fe80000001824 */
[----:B------:R-:W1:Y:S01]  /*7b10*/  MUFU.EX2 R70, R70 ;  /* 0x0000004600467308 */ /* 0x000e620000000800 */
[----:B--2---:R-:W-:-:S02]  /*7b20*/  FADD.FTZ R181, R60, R181 ;  /* 0x000000b53cb57221 */ /* 0x004fc40000010000 */
[----:B------:R-:W-:Y:S02]  /*7b30*/  FFMA.FTZ R66, R175, c[0x0][0x2d0], -R203 ;  /* 0x0000b400af427a23 */ /* 0x000fe400000108cb */
[----:B------:R-:W-:Y:S02]  /*7b40*/  FFMA.FTZ R72, R187, c[0x0][0x2d0], -R205 ;  /* 0x0000b400bb487a23 */ /* 0x000fe400000108cd */
[----:B------:R-:W-:Y:S01]  /*7b50*/  FFMA.FTZ R67, R176, c[0x0][0x2d0], -R203 ;  /* 0x0000b400b0437a23 */ /* 0x000fe200000108cb */
[----:B------:R-:W2:Y:S01]  /*7b60*/  MUFU.EX2 R62, R62 ;  /* 0x0000003e003e7308 */ /* 0x000ea20000000800 */
[C---:B---3--:R-:W-:Y:S01]  /*7b70*/  F2FP.PACK_AB R56, R61.reuse, R60 ;  /* 0x0000003c3d38723e */ /* 0x048fe200000000ff */
[----:B------:R-:W-:-:S04]  /*7b80*/  FADD.FTZ R181, R61, R181 ;  /* 0x000000b53db57221 */ /* 0x000fc80000010000 */
[----:B------:R-:W-:Y:S02]  /*7b90*/  FADD.FTZ R181, R64, R181 ;  /* 0x000000b540b57221 */ /* 0x000fe40000010000 */
[----:B------:R-:W3:Y:S01]  /*7ba0*/  MUFU.EX2 R66, R66 ;  /* 0x0000004200427308 */ /* 0x000ee20000000800 */
[----:B-1----:R-:W-:Y:S02]  /*7bb0*/  FADD.FTZ R191, R70, R191 ;  /* 0x000000bf46bf7221 */ /* 0x002fe40000010000 */
[----:B------:R-:W-:Y:S01]  /*7bc0*/  FADD.FTZ R181, R65, R181 ;  /* 0x000000b541b57221 */ /* 0x000fe20000010000 */
[----:B--2---:R-:W-:-:S04]  /*7bd0*/  F2FP.PACK_AB R59, R62, R70 ;  /* 0x000000463e3b723e */ /* 0x004fc800000000ff */
[----:B------:R-:W-:Y:S01]  /*7be0*/  MUFU.EX2 R72, R72 ;  /* 0x0000004800487308 */ /* 0x000fe20000000800 */
[----:B------:R-:W-:Y:S02]  /*7bf0*/  FADD.FTZ R191, R62, R191 ;  /* 0x000000bf3ebf7221 */ /* 0x000fe40000010000 */
[----:B------:R-:W-:Y:S01]  /*7c00*/  HMMA.16816.F32 R32, R56, R8, R32 ;  /* 0x000000083820723c */ /* 0x000fe20000001820 */
[----:B---3--:R-:W-:-:S04]  /*7c10*/  FADD.FTZ R181, R66, R181 ;  /* 0x000000b542b57221 */ /* 0x008fc80000010000 */
[----:B------:R-:W1:Y:S02]  /*7c20*/  MUFU.EX2 R67, R67 ;  /* 0x0000004300437308 */ /* 0x000e640000000800 */
[----:B------:R-:W-:Y:S01]  /*7c30*/  FADD.FTZ R8, R141, R140 ;  /* 0x0000008c8d087221 */ /* 0x000fe20000010000 */
[----:B------:R-:W-:Y:S01]  /*7c40*/  HMMA.16816.F32 R52, R56, R16, R52 ;  /* 0x000000103834723c */ /* 0x000fe20000001834 */
[----:B------:R-:W-:-:S04]  /*7c50*/  FADD.FTZ R9, R142, R143 ;  /* 0x0000008f8e097221 */ /* 0x000fc80000010000 */
[----:B------:R-:W-:Y:S01]  /*7c60*/  MUFU.EX2 R63, R63 ;  /* 0x0000003f003f7308 */ /* 0x000fe20000000800 */
[----:B------:R-:W-:Y:S02]  /*7c70*/  FADD.FTZ R8, R109, R8 ;  /* 0x000000086d087221 */ /* 0x000fe40000010000 */
[----:B------:R-:W-:Y:S02]  /*7c80*/  FADD.FTZ R9, R108, R9 ;  /* 0x000000096c097221 */ /* 0x000fe40000010000 */
[----:B------:R-:W-:Y:S01]  /*7c90*/  FADD.FTZ R8, R110, R8 ;  /* 0x000000086e087221 */ /* 0x000fe20000010000 */
[----:B------:R-:W-:Y:S01]  /*7ca0*/  HMMA.16816.F32 R40, R56, R12, R40 ;  /* 0x0000000c3828723c */ /* 0x000fe20000001828 */
[----:B------:R-:W-:Y:S01]  /*7cb0*/  FADD.FTZ R9, R168, R9 ;  /* 0x00000009a8097221 */ /* 0x000fe20000010000 */
[----:B------:R-:W2:Y:S01]  /*7cc0*/  MUFU.EX2 R71, R71 ;  /* 0x0000004700477308 */ /* 0x000ea20000000800 */
[----:B------:R-:W-:Y:S02]  /*7cd0*/  FADD.FTZ R8, R166, R8 ;  /* 0x00000008a6087221 */ /* 0x000fe40000010000 */
[----:B------:R-:W-:-:S02]  /*7ce0*/  FADD.FTZ R9, R111, R9 ;  /* 0x000000096f097221 */ /* 0x000fc40000010000 */
        /* <DEDUP_REMOVED lines=9> */
[----:B-1----:R-:W-:Y:S01]  /*7d80*/  F2FP.PACK_AB R4, R67, R66 ;  /* 0x000000424304723e */ /* 0x002fe200000000ff */
        /* <DEDUP_REMOVED lines=18> */
[----:B--2---:R-:W-:Y:S01]  /*7eb0*/  F2FP.PACK_AB R6, R71, R63 ;  /* 0x0000003f4706723e */ /* 0x004fe200000000ff */
        /* <DEDUP_REMOVED lines=51> */
.L_x_1068:
[----:B------:R-:W-:Y:S02]  /*81f0*/  UMOV UR7, 0x1 ;  /* 0x0000000100077882 */ /* 0x000fe40000000000 */
[----:B------:R-:W-:Y:S02]  /*8200*/  ULDC UR6, c[0x0][0x32c] ;  /* 0x0000cb0000067ab9 */ /* 0x000fe40000000800 */
[----:B------:R-:W-:-:S03]  /*8210*/  UISETP.NE.AND UP0, UPT, UR7, UR6, UPT ;  /* 0x000000060700728c */ /* 0x000fc6000bf05270 */
[----:B------:R-:W-:Y:S02]  /*8220*/  ULDC.64 UR6, c[0x0][0x330] ;  /* 0x0000cc0000067ab9 */ /* 0x000fe40000000a00 */
[----:B------:R-:W-:-:S07]  /*8230*/  UIMAD.WIDE.U32 UR20, UR18, UR6, URZ ;  /* 0x00000006121472a5 */ /* 0x000fce000f8e003f */
[----:B------:R-:W-:Y:S02]  /*8240*/  @UP0 UMOV UR19, UR21 ;  /* 0x0000001500130c82 */ /* 0x000fe40008000000 */
[----:B------:R-:W-:Y:S02]  /*8250*/  @UP0 USHF.R.U32.HI UR18, URZ, UR7, UR19 ;  /* 0x000000073f120299 */ /* 0x000fe40008011613 */
.L_x_1069:
[----:B------:R-:W-:Y:S02]  /*8260*/  ULDC UR6, c[0x0][0x32c] ;  /* 0x0000cb0000067ab9 */ /* 0x000fe40000000800 */
[----:B------:R-:W-:-:S04]  /*8270*/  UIMAD UR6, UR18, UR6, UR6 ;  /* 0x00000006120672a4 */ /* 0x000fc8000f8e0206 */
[----:B------:R-:W-:-:S04]  /*8280*/  UISETP.LT.AND UP0, UPT, UR13, UR6, UPT ;  /* 0x000000060d00728c */ /* 0x000fc8000bf01270 */
[----:B------:R-:W-:-:S04]  /*8290*/  USEL UR13, UR13, UR6, UP0 ;  /* 0x000000060d0d7287 */ /* 0x000fc80008000000 */
.L_x_1067:
        /* <DEDUP_REMOVED lines=12> */
[----:B------:R-:W-:Y:S02]  /*8360*/  UMOV UR13, UR17 ;  /* 0x00000011000d7c82 */ /* 0x000fe40008000000 */
.L_x_1089:
[----:B------:R-:W-:Y:S04]  /*8370*/  DEPBAR.LE SB0, 0x0 ;  /* 0x000080000000791a */ /* 0x000fe80000000000 */
[----:B------:R-:W-:Y:S01]  /*8380*/  BAR.SYNC.DEFER_BLOCKING 0x0 ;  /* 0x0000000000007b1d */ /* 0x000fe20000010000 */
[----:B------:R-:W-:Y:S06]  /*8390*/  UISETP.GT.AND UP0, UPT, UR5, UR13, UPT ;  /* 0x0000000d0500728c */ /* 0x000fec000bf04270 */
[----:B------:R-:W-:Y:S01]  /*83a0*/  PLOP3.LUT P0, PT, PT, PT, UP0, 0x80, 0x0 ;  /* 0x000000000000781c */ /* 0x000fe20003f0f008 */
        /* <DEDUP_REMOVED lines=60> */
.L_x_1071:
[-C--:B--234-:R-:W-:Y:S01]  /*8770*/  HMMA.16816.F32 R4, R96, R16.reuse, RZ ;  /* 0x000000106004723c */ /* 0x09cfe200000018ff */
[----:B------:R-:W-:Y:S01]  /*8780*/  LDSM.16.M88.4 R204, [R222+0x4100] ;  /* 0x00410000decc783b */ /* 0x000fe20000000200 */
[----:B------:R-:W-:Y:S06]  /*8790*/  UISETP.GT.AND UP0, UPT, UR13, UR5, UPT ;  /* 0x000000050d00728c */ /* 0x000fec000bf04270 */
[C---:B-1----:R-:W-:Y:S01]  /*87a0*/  HMMA.16816.F32 R8, R92.reuse, R16, RZ ;  /* 0x000000105c08723c */ /* 0x042fe200000018ff */
[----:B------:R-:W0:Y:S01]  /*87b0*/  LDGDEPBAR ;  /* 0x00000000000079af */ /* 0x000e220000000000 */
[----:B------:R-:W-:Y:S06]  /*87c0*/  PLOP3.LUT P0, PT, PT, PT, UP0, 0x80, 0x0 ;  /* 0x000000000000781c */ /* 0x000fec0003f0f008 */
        /* <DEDUP_REMOVED lines=112> */
[----:B------:R-:W-:Y:S01]  /*8ed0*/  UIMAD UR6, UR13, 0x60, UR14 ;  /* 0x000000600d0678a4 */ /* 0x000fe2000f8e020e */
[----:B------:R-:W-:Y:S05]  /*8ee0*/  IMAD.MOV.U32 R230, RZ, RZ, RZ ;  /* 0x000000ffffe67224 */ /* 0x000fea00078e00ff */
[----:B------:R-:W-:Y:S05]  /*8ef0*/  IMAD.U32 R231, RZ, RZ, UR6 ;  /* 0x00000006ffe77e24 */ /* 0x000fea000f8e00ff */
[----:B------:R-:W-:Y:S05]  /*8f00*/  IADD3 R231, R231, -0x60, R232 ;  /* 0xffffffa0e7e77810 */ /* 0x000fea0007ffe0e8 */
[----:B------:R-:W-:Y:S04]  /*8f10*/  @P4 IMAD.HI.U32 R2, R231, c[0x0][0x2bc], RZ ;  /* 0x0000af00e7024a27 */ /* 0x000fe800078e00ff */
[--C-:B------:R-:W-:Y:S01]  /*8f20*/  IMAD.MOV.U32 R0, RZ, RZ, R231.reuse ;  /* 0x000000ffff007224 */ /* 0x100fe200078e00e7 */
        /* <DEDUP_REMOVED lines=29> */
[----:B------:R-:W-:Y:S01]  /*9100*/  SHFL.IDX PT, R3, R180, 0x4, 0x181f ;  /* 0x00981f00b4037f89 */ /* 0x000fe200000e0000 */
[-C--:B--2---:R-:W-:Y:S03]  /*9110*/  IADD3.X R179, R176, R233.reuse, RZ, P0, !PT ;  /* 0x000000e9b0b37210 */ /* 0x084fe600007fe4ff */
[----:B------:R-:W1:Y:S01]  /*9120*/  SHFL.IDX PT, R170, R0, 0x3, 0x181f ;  /* 0x00781f0000aa7f89 */ /* 0x000e6200000e0000 */
[-C--:B---3--:R-:W-:Y:S03]  /*9130*/  IADD3 R176, P0, R173, R234.reuse, RZ ;  /* 0x000000eaadb07210 */ /* 0x088fe60007f1e0ff */
[----:B------:R2:W-:Y:S04]  /*9140*/  LDGSTS.E.BYPASS.LTC128B.128 [R229+0x3100], [R178.64], !P5 ;  /* 0x03100000b2e57fae */ /* 0x0005e8000e901d74 */
[----:B------:R3:W3:Y:S01]  /*9150*/  SHFL.IDX PT, R2, R180, 0x5, 0x181f ;  /* 0x00b81f00b4027f89 */ /* 0x0006e200000e0000 */
[--C-:B----4-:R-:W-:Y:S03]  /*9160*/  IMAD.X R177, R174, 0x1, R233.reuse, P0 ;  /* 0x00000001aeb17824 */ /* 0x110fe600000e06e9 */
[----:B------:R-:W4:Y:S01]  /*9170*/  SHFL.IDX PT, R168, R0, 0x4, 0x181f ;  /* 0x00981f0000a87f89 */ /* 0x000f2200000e0000 */
[-C--:B-----5:R-:W-:Y:S03]  /*9180*/  IADD3 R174, P2, R169, R234.reuse, RZ ;  /* 0x000000eaa9ae7210 */ /* 0x0a0fe60007f5e0ff */
[----:B------:R-:W5:Y:S04]  /*9190*/  SHFL.IDX PT, R0, R0, 0x5, 0x181f ;  /* 0x00b81f0000007f89 */ /* 0x000f6800000e0000 */
[----:B------:R5:W-:Y:S01]  /*91a0*/  LDGSTS.E.BYPASS.LTC128B.128 [R229+0x3900], [R176.64], !P5 ;  /* 0x03900000b0e57fae */ /* 0x000be2000e901d74 */
[--C-:B-1----:R-:W-:Y:S01]  /*91b0*/  IMAD.X R175, R170, 0x1, R233.reuse, P2 ;  /* 0x00000001aaaf7824 */ /* 0x102fe200010e06e9 */
[-C--:B--2---:R-:W-:Y:S02]  /*91c0*/  IADD3 R178, P6, R171, R234.reuse, RZ ;  /* 0x000000eaabb27210 */ /* 0x084fe40007fde0ff */
[-C--:B---3--:R-:W-:Y:S02]  /*91d0*/  IADD3 R180, P1, R3, R234.reuse, RZ ;  /* 0x000000ea03b47210 */ /* 0x088fe40007f3e0ff */
[----:B------:R-:W-:Y:S01]  /*91e0*/  IADD3 R2, P0, R2, R234, RZ ;  /* 0x000000ea02027210 */ /* 0x000fe20007f1e0ff */
[--C-:B------:R-:W-:Y:S01]  /*91f0*/  IMAD.X R179, R172, 0x1, R233.reuse, P6 ;  /* 0x00000001acb37824 */ /* 0x100fe200030e06e9 */
[----:B----4-:R-:W-:Y:S03]  /*9200*/  IADD3.X R181, R168, R233, RZ, P1, !PT ;  /* 0x000000e9a8b57210 */ /* 0x010fe60000ffe4ff */
[----:B-----5:R-:W-:Y:S01]  /*9210*/  IMAD.X R3, R0, 0x1, R233, P0 ;  /* 0x0000000100037824 */ /* 0x020fe200000e06e9 */
[----:B------:R1:W-:Y:S04]  /*9220*/  LDGSTS.E.BYPASS.LTC128B.128 [R229+0x4100], [R178.64], !P5 ;  /* 0x04100000b2e57fae */ /* 0x0003e8000e901d74 */
[----:B------:R1:W-:Y:S04]  /*9230*/  LDGSTS.E.BYPASS.LTC128B.128 [R229+0x4900], [R174.64], !P5 ;  /* 0x04900000aee57fae */ /* 0x0003e8000e901d74 */
[----:B------:R1:W-:Y:S04]  /*9240*/  LDGSTS.E.BYPASS.LTC128B.128 [R229+0x5100], [R180.64], !P5 ;  /* 0x05100000b4e57fae */ /* 0x0003e8000e901d74 */
[----:B------:R1:W-:Y:S02]  /*9250*/  LDGSTS.E.BYPASS.LTC128B.128 [R229+0x5900], [R2.64], !P5 ;  /* 0x0590000002e57fae */ /* 0x0003e4000e901d74 */
.L_x_1072:
[----:B------:R-:W0:Y:S01]  /*9260*/  LDGDEPBAR ;  /* 0x00000000000079af */ /* 0x000e220000000000 */
[----:B------:R-:W-:Y:S01]  /*9270*/  UISETP.NE.AND UP1, UPT, UR35, URZ, UPT ;  /* 0x0000003f2300728c */ /* 0x000fe2000bf25270 */
[----:B------:R-:W-:Y:S01]  /*9280*/  IMAD.MOV.U32 R173, RZ, RZ, R235 ;  /* 0x000000ffffad7224 */ /* 0x000fe200078e00eb */
[----:B------:R-:W-:Y:S01]  /*9290*/  UIMAD UR6, UR13, -0x60, URZ ;  /* 0xffffffa00d0678a4 */ /* 0x000fe2000f8e023f */
[----:B-1----:R-:W-:Y:S01]  /*92a0*/  IMAD.U32 R2, RZ, RZ, UR15 ;  /* 0x0000000fff027e24 */ /* 0x002fe2000f8e00ff */
[----:B------:R-:W-:Y:S02]  /*92b0*/  UISETP.NE.AND UP0, UPT, UR34, URZ, UPT ;  /* 0x0000003f2200728c */ /* 0x000fe4000bf05270 */
[----:B------:R-:W-:Y:S02]  /*92c0*/  PLOP3.LUT P1, PT, PT, PT, UP1, 0x80, 0x0 ;  /* 0x000000000000781c */ /* 0x000fe40003f2f018 */
[----:B------:R-:W-:Y:S01]  /*92d0*/  PLOP3.LUT P0, PT, PT, PT, UP1, 0x80, 0x0 ;  /* 0x000000000000781c */ /* 0x000fe20003f0f018 */
[----:B------:R-:W-:Y:S05]  /*92e0*/  IMAD.U32 R3, RZ, RZ, UR6 ;  /* 0x00000006ff037e24 */ /* 0x000fea000f8e00ff */
[----:B------:R-:W-:Y:S04]  /*92f0*/  IADD3 R3, -R236, 0x1, R3 ;  /* 0x00000001ec037810 */ /* 0x000fe80007ffe103 */
[----:B------:R-:W-:Y:S01]  /*9300*/  IADD3 R2, -R2, UR8, R3 ;  /* 0x0000000802027c10 */ /* 0x000fe2000fffe103 */
[----:B------:R-:W-:Y:S03]  /*9310*/  @P1 IMAD.HI.U32 R0, R235, c[0x0][0x2c8], RZ ;  /* 0x0000b200eb001a27 */ /* 0x000fe600078e00ff */
[C---:B------:R-:W-:Y:S02]  /*9320*/  IADD3 R170, R2.reuse, c[0x0][0x328], RZ ;  /* 0x0000ca0002aa7a10 */ /* 0x040fe40007ffe0ff */
[----:B------:R-:W-:Y:S02]  /*9330*/  @P0 SHF.R.U32.HI R173, RZ, c[0x0][0x2cc], R0 ;  /* 0x0000b300ffad0a19 */ /* 0x000fe40000011600 */
[----:B------:R-:W-:Y:S02]  /*9340*/  PLOP3.LUT P0, PT, PT, PT, UP0, 0x40, 0x0 ;  /* 0x000000000000781c */ /* 0x000fe40003f0e808 */
[----:B------:R-:W-:Y:S01]  /*9350*/  IADD3 R3, R2, UR12, RZ ;  /* 0x0000000c02037c10 */ /* 0x000fe2000fffe0ff */
[----:B------:R-:W1:Y:S02]  /*9360*/  SHFL.IDX PT, R0, R173, RZ, 0x1c1f ;  /* 0x001c1fffad007589 */ /* 0x000e6400000e0000 */
[--C-:B-1----:R-:W-:Y:S02]  /*9370*/  IMAD.IADD R177, R170, 0x1, R0.reuse ;  /* 0x00000001aab17824 */ /* 0x102fe400078e0200 */
[----:B------:R-:W-:Y:S06]  /*9380*/  IMAD.IADD R176, R3, 0x1, R0 ;  /* 0x0000000103b07824 */ /* 0x000fec00078e0200 */
        /* <DEDUP_REMOVED lines=15> */
.L_x_1075:
[----:B------:R-:W-:Y:S04]  /*9480*/  MOV R0, c[0x0][0x32c] ;  /* 0x0000cb0000007a02 */ /* 0x000fe80000000f00 */
[----:B------:R-:W-:Y:S11]  /*9490*/  ISETP.NE.AND P0, PT, R0, 0x1, PT ;  /* 0x000000010000780c */ /* 0x000ff60003f05270 */
[----:B------:R-:W-:Y:S02]  /*94a0*/  @!UPT UIADD3 URZ, URZ, URZ, URZ ;  /* 0x0000003f3f3ff290 */ /* 0x000fe4000fffe03f */
[----:B------:R-:W-:Y:S05]  /*94b0*/  @P0 IMAD.HI.U32 R0, R2, c[0x0][0x330], RZ ;  /* 0x0000cc0002000a27 */ /* 0x000fea00078e00ff */
[----:B------:R-:W-:Y:S02]  /*94c0*/  @P0 SHF.R.U32.HI R2, RZ, c[0x0][0x334], R0 ;  /* 0x0000cd00ff020a19 */ /* 0x000fe40000011600 */
.L_x_1076:
[----:B------:R-:W-:Y:S05]  /*94d0*/  BSYNC B0 ;  /* 0x0000000000007941 */ /* 0x000fea0003800000 */
.L_x_1074:
[----:B------:R-:W-:Y:S05]  /*94e0*/  IADD3 R0, -R236, UR6, RZ ;  /* 0x00000006ec007c10 */ /* 0x000fea000fffe1ff */
[----:B------:R-:W-:Y:S05]  /*94f0*/  IMAD R2, R2, c[0x0][0x32c], R0 ;  /* 0x0000cb0002027a24 */ /* 0x000fea00078e0200 */
[----:B------:R-:W-:Y:S02]  /*9500*/  IADD3 R0, R2, c[0x0][0x32c], RZ ;  /* 0x0000cb0002007a10 */ /* 0x000fe40007ffe0ff */
[----:B------:R-:W-:Y:S02]  /*9510*/  IMNMX R176, R176, R2, !PT ;  /* 0x00000002b0b07217 */ /* 0x000fe40007800200 */
[----:B------:R-:W-:Y:S02]  /*9520*/  IMNMX R177, R177, R0, PT ;  /* 0x00000000b1b17217 */ /* 0x000fe40003800200 */
.L_x_1073:
[----:B------:R-:W1:Y:S01]  /*9530*/  SHFL.IDX PT, R0, R173, 0x1, 0x1c1f ;  /* 0x003c1f00ad007f89 */ /* 0x000e6200000e0000 */
[----:B------:R-:W-:Y:S06]  /*9540*/  UISETP.NE.AND UP0, UPT, UR34, URZ, UPT ;  /* 0x0000003f2200728c */ /* 0x000fec000bf05270 */
[----:B------:R-:W-:Y:S02]  /*9550*/  PLOP3.LUT P0, PT, PT, PT, UP0, 0x40, 0x0 ;  /* 0x000000000000781c */ /* 0x000fe40003f0e808 */
[----:B-1----:R-:W-:Y:S01]  /*9560*/  IADD3 R174, R3, R0, RZ ;  /* 0x0000000003ae7210 */ /* 0x002fe20007ffe0ff */
[----:B------:R-:W-:Y:S10]  /*9570*/  IMAD.IADD R175, R170, 0x1, R0 ;  /* 0x00000001aaaf7824 */ /* 0x000ff400078e0200 */
        /* <DEDUP_REMOVED lines=15> */
.L_x_1079:
[----:B------:R-:W-:Y:S04]  /*9670*/  MOV R0, c[0x0][0x32c] ;  /* 0x0000cb0000007a02 */ /* 0x000fe80000000f00 */
[----:B------:R-:W-:Y:S11]  /*9680*/  ISETP.NE.AND P0, PT, R0, 0x1, PT ;  /* 0x000000010000780c */ /* 0x000ff60003f05270 */
[----:B------:R-:W-:Y:S02]  /*9690*/  @!UPT UIADD3 URZ, URZ, URZ, URZ ;  /* 0x0000003f3f3ff290 */ /* 0x000fe4000fffe03f */
[----:B------:R-:W-:Y:S05]  /*96a0*/  @P0 IMAD.HI.U32 R0, R2, c[0x0][0x330], RZ ;  /* 0x0000cc0002000a27 */ /* 0x000fea00078e00ff */
[----:B------:R-:W-:Y:S02]  /*96b0*/  @P0 SHF.R.U32.HI R2, RZ, c[0x0][0x334], R0 ;  /* 0x0000cd00ff020a19 */ /* 0x000fe40000011600 */
.L_x_1080:
[----:B------:R-:W-:Y:S05]  /*96c0*/  BSYNC B0 ;  /* 0x0000000000007941 */ /* 0x000fea0003800000 */
.L_x_1078:
[----:B------:R-:W-:Y:S05]  /*96d0*/  IADD3 R0, -R236, UR6, RZ ;  /* 0x00000006ec007c10 */ /* 0x000fea000fffe1ff */
[----:B------:R-:W-:Y:S05]  /*96e0*/  IMAD R0, R2, c[0x0][0x32c], R0 ;  /* 0x0000cb0002007a24 */ /* 0x000fea00078e0200 */
[----:B------:R-:W-:Y:S02]  /*96f0*/  IADD3 R2, R0, c[0x0][0x32c], RZ ;  /* 0x0000cb0000027a10 */ /* 0x000fe40007ffe0ff */
[----:B------:R-:W-:Y:S02]  /*9700*/  IMNMX R174, R174, R0, !PT ;  /* 0x00000000aeae7217 */ /* 0x000fe40007800200 */
[----:B------:R-:W-:Y:S02]  /*9710*/  IMNMX R175, R175, R2, PT ;  /* 0x00000002afaf7217 */ /* 0x000fe40003800200 */
.L_x_1077:
        /* <DEDUP_REMOVED lines=20> */
.L_x_1083:
[----:B------:R-:W-:Y:S04]  /*9860*/  MOV R0, c[0x0][0x32c] ;  /* 0x0000cb0000007a02 */ /* 0x000fe80000000f00 */
[----:B------:R-:W-:Y:S11]  /*9870*/  ISETP.NE.AND P0, PT, R0, 0x1, PT ;  /* 0x000000010000780c */ /* 0x000ff60003f05270 */
[----:B------:R-:W-:Y:S02]  /*9880*/  @!UPT UIADD3 URZ, URZ, URZ, URZ ;  /* 0x0000003f3f3ff290 */ /* 0x000fe4000fffe03f */
[----:B------:R-:W-:Y:S05]  /*9890*/  @P0 IMAD.HI.U32 R0, R2, c[0x0][0x330], RZ ;  /* 0x0000cc0002000a27 */ /* 0x000fea00078e00ff */
[----:B------:R-:W-:Y:S02]  /*98a0*/  @P0 SHF.R.U32.HI R2, RZ, c[0x0][0x334], R0 ;  /* 0x0000cd00ff020a19 */ /* 0x000fe40000011600 */
.L_x_1084:
[----:B------:R-:W-:Y:S05]  /*98b0*/  BSYNC B0 ;  /* 0x0000000000007941 */ /* 0x000fea0003800000 */
.L_x_1082:
[----:B------:R-:W-:Y:S05]  /*98c0*/  IADD3 R0, -R236, UR6, RZ ;  /* 0x00000006ec007c10 */ /* 0x000fea000fffe1ff */
[----:B------:R-:W-:Y:S05]  /*98d0*/  IMAD R0, R2, c[0x0][0x32c], R0 ;  /* 0x0000cb0002007a24 */ /* 0x000fea00078e0200 */
[----:B------:R-:W-:Y:S02]  /*98e0*/  IADD3 R2, R0, c[0x0][0x32c], RZ ;  /* 0x0000cb0000027a10 */ /* 0x000fe40007ffe0ff */
[----:B------:R-:W-:Y:S02]  /*98f0*/  IMNMX R171, R171, R0, !PT ;  /* 0x00000000abab7217 */ /* 0x000fe40007800200 */
[----:B------:R-:W-:Y:S02]  /*9900*/  IMNMX R172, R172, R2, PT ;  /* 0x00000002acac7217 */ /* 0x000fe40003800200 */
.L_x_1081:
[----:B------:R-:W-:Y:S02]  /*9910*/  UISETP.GE.AND UP1, UPT, UR6, 0x2, UPT ;  /* 0x000000020600788c */ /* 0x000fe4000bf26270 */
[----:B------:R-:W-:Y:S02]  /*9920*/  UISETP.GE.AND UP3, UPT, UR6, 0x1, UPT ;  /* 0x000000010600788c */ /* 0x000fe4000bf66270 */
[----:B------:R-:W-:Y:S02]  /*9930*/  UISETP.GE.AND UP0, UPT, UR6, 0xa, UPT ;  /* 0x0000000a0600788c */ /* 0x000fe4000bf06270 */
[----:B------:R-:W-:Y:S01]  /*9940*/  PLOP3.LUT P0, PT, PT, PT, UP1, 0x40, 0x0 ;  /* 0x000000000000781c */ /* 0x000fe20003f0e818 */
[----:B------:R-:W-:Y:S01]  /*9950*/  UISETP.GE.AND UP2, UPT, UR6, 0x9, UPT ;  /* 0x000000090600788c */ /* 0x000fe2000bf46270 */
[----:B------:R-:W-:Y:S01]  /*9960*/  PLOP3.LUT P6, PT, PT, PT, UP3, 0x40, 0x0 ;  /* 0x000000000000781c */ /* 0x000fe20003fce838 */
[----:B------:R-:W-:Y:S01]  /*9970*/  UP2UR UR30, UPR, URZ, 0x1 ;  /* 0x000000013f1e7883 */ /* 0x000fe20008000000 */
[----:B------:R-:W-:Y:S01]  /*9980*/  PLOP3.LUT P2, PT, PT, PT, UP1, 0x40, 0x0 ;  /* 0x000000000000781c */ /* 0x000fe20003f4e818 */
[----:B------:R-:W-:Y:S01]  /*9990*/  UP2UR UR32, UPR, URZ, 0x2 ;  /* 0x000000023f207883 */ /* 0x000fe20008000000 */
[----:B------:R-:W-:Y:S01]  /*99a0*/  ISETP.GT.AND P0, PT, R174, 0x1, P0 ;  /* 0x00000001ae00780c */ /* 0x000fe20000704270 */
[----:B------:R-:W-:Y:S01]  /*99b0*/  UISETP.GE.AND UP1, UPT, UR6, 0x11, UPT ;  /* 0x000000110600788c */ /* 0x000fe2000bf26270 */
[C---:B------:R-:W-:Y:S01]  /*99c0*/  ISETP.GT.AND P6, PT, R176.reuse, RZ, P6 ;  /* 0x000000ffb000720c */ /* 0x040fe200037c4270 */
[----:B------:R-:W-:Y:S01]  /*99d0*/  UISETP.GE.AND UP6, UPT, UR6, 0x42, UPT ;  /* 0x000000420600788c */ /* 0x000fe2000bfc6270 */
[----:B------:R-:W-:Y:S01]  /*99e0*/  ISETP.GT.AND P2, PT, R176, 0x1, P2 ;  /* 0x00000001b000780c */ /* 0x000fe20001744270 */
[----:B------:R-:W-:Y:S01]  /*99f0*/  UP2UR UR29, UPR, URZ, 0x2 ;  /* 0x000000023f1d7883 */ /* 0x000fe20008000000 */
[----:B------:R-:W-:Y:S01]  /*9a00*/  ISETP.LT.OR P0, PT, R175, 0x2, P0 ;  /* 0x00000002af00780c */ /* 0x000fe20000701670 */
[----:B------:R-:W-:Y:S01]  /*9a10*/  UISETP.GE.AND UP4, UPT, UR6, 0x4a, UPT ;  /* 0x0000004a0600788c */ /* 0x000fe2000bf86270 */
[----:B------:R-:W-:Y:S01]  /*9a20*/  PLOP3.LUT P1, PT, PT, PT, UP3, 0x40, 0x0 ;  /* 0x000000000000781c */ /* 0x000fe20003f2e838 */
[----:B------:R-:W-:Y:S01]  /*9a30*/  UISETP.GE.AND UP5, UPT, UR6, 0x49, UPT ;  /* 0x000000490600788c */ /* 0x000fe2000bfa6270 */
[C---:B------:R-:W-:Y:S01]  /*9a40*/  ISETP.LT.OR P6, PT, R177.reuse, 0x1, P6 ;  /* 0x00000001b100780c */ /* 0x040fe200037c1670 */
[----:B------:R-:W-:Y:S01]  /*9a50*/  UP2UR UR31, UPR, URZ, 0x4 ;  /* 0x000000043f1f7883 */ /* 0x000fe20008000000 */
[----:B------:R-:W-:Y:S01]  /*9a60*/  ISETP.LT.OR P2, PT, R177, 0x2, P2 ;  /* 0x00000002b100780c */ /* 0x000fe20001741670 */
[----:B------:R-:W-:Y:S01]  /*9a70*/  UP2UR UR33, UPR, URZ, 0x8 ;  /* 0x000000083f217883 */ /* 0x000fe20008000000 */
[----:B------:R-:W-:Y:S01]  /*9a80*/  FSEL R0, R7, -INF , !P0 ;  /* 0xff80000007007808 */ /* 0x000fe20004000000 */
[----:B------:R-:W-:Y:S01]  /*9a90*/  UISETP.GE.AND UP3, UPT, UR6, 0x51, UPT ;  /* 0x000000510600788c */ /* 0x000fe2000bf66270 */
[----:B------:R-:W-:Y:S01]  /*9aa0*/  PLOP3.LUT P0, PT, PT, PT, UP0, 0x40, 0x0 ;  /* 0x000000000000781c */ /* 0x000fe20003f0e808 */
[----:B------:R-:W-:Y:S01]  /*9ab0*/  UP2UR UR37, UPR, URZ, 0x20 ;  /* 0x000000203f257883 */ /* 0x000fe20008000000 */
[----:B------:R-:W-:Y:S01]  /*9ac0*/  ISETP.GT.AND P1, PT, R174, RZ, P1 ;  /* 0x000000ffae00720c */ /* 0x000fe20000f24270 */
[----:B------:R-:W-:Y:S01]  /*9ad0*/  UP2UR UR36, UPR, URZ, 0x40 ;  /* 0x000000403f247883 */ /* 0x000fe20008000000 */
[----:B------:R-:W-:Y:S01]  /*9ae0*/  FSEL R169, R4, -INF , !P6 ;  /* 0xff80000004a97808 */ /* 0x000fe20007000000 */
[----:B------:R-:W-:Y:S01]  /*9af0*/  UP2UR UR39, UPR, URZ, 0x8 ;  /* 0x000000083f277883 */ /* 0x000fe20008000000 */
[----:B------:R-:W-:Y:S01]  /*9b00*/  FSEL R5, R5, -INF , !P2 ;  /* 0xff80000005057808 */ /* 0x000fe20005000000 */
[----:B------:R-:W-:Y:S01]  /*9b10*/  UP2UR UR38, UPR, URZ, 0x10 ;  /* 0x000000103f267883 */ /* 0x000fe20008000000 */
[----:B------:R-:W-:Y:S02]  /*9b20*/  PLOP3.LUT P6, PT, PT, PT, UP2, 0x40, 0x0 ;  /* 0x000000000000781c */ /* 0x000fe40003fce828 */
[----:B------:R-:W-:Y:S01]  /*9b30*/  PLOP3.LUT P2, PT, PT, PT, UP0, 0x40, 0x0 ;  /* 0x000000000000781c */ /* 0x000fe20003f4e808 */
[----:B------:R-:W-:Y:S01]  /*9b40*/  UISETP.GE.AND UP0, UPT, UR6, 0x12, UPT ;  /* 0x000000120600788c */ /* 0x000fe2000bf06270 */
[----:B------:R-:W-:Y:S02]  /*9b50*/  ISETP.GT.AND P0, PT, R174, 0x9, P0 ;  /* 0x00000009ae00780c */ /* 0x000fe40000704270 */
[C---:B------:R-:W-:Y:S01]  /*9b60*/  ISETP.LT.OR P1, PT, R175.reuse, 0x1, P1 ;  /* 0x00000001af00780c */ /* 0x040fe20000f21670 */
[----:B------:R-:W-:Y:S01]  /*9b70*/  UP2UR UR28, UPR, URZ, 0x1 ;  /* 0x000000013f1c7883 */ /* 0x000fe20008000000 */
[C---:B------:R-:W-:Y:S02]  /*9b80*/  ISETP.GT.AND P6, PT, R176.reuse, 0x8, P6 ;  /* 0x00000008b000780c */ /* 0x040fe400037c4270 */
[----:B------:R-:W-:Y:S02]  /*9b90*/  ISETP.GT.AND P2, PT, R176, 0x9, P2 ;  /* 0x00000009b000780c */ /* 0x000fe40001744270 */
[----:B------:R-:W-:Y:S02]  /*9ba0*/  ISETP.LT.OR P0, PT, R175, 0xa, P0 ;  /* 0x0000000aaf00780c */ /* 0x000fe40000701670 */
[----:B------:R-:W-:Y:S02]  /*9bb0*/  FSEL R168, R6, -INF , !P1 ;  /* 0xff80000006a87808 */ /* 0x000fe40004800000 */
[----:B------:R-:W-:Y:S01]  /*9bc0*/  PLOP3.LUT P1, PT, PT, PT, UP2, 0x40, 0x0 ;  /* 0x000000000000781c */ /* 0x000fe20003f2e828 */
[----:B------:R-:W-:Y:S01]  /*9bd0*/  UISETP.GE.AND UP2, UPT, UR6, 0x52, UPT ;  /* 0x000000520600788c */ /* 0x000fe2000bf46270 */
[C---:B------:R-:W-:Y:S02]  /*9be0*/  ISETP.LT.OR P6, PT, R177.reuse, 0x9, P6 ;  /* 0x00000009b100780c */ /* 0x040fe400037c1670 */
[----:B------:R-:W-:Y:S01]  /*9bf0*/  ISETP.LT.OR P2, PT, R177, 0xa, P2 ;  /* 0x0000000ab100780c */ /* 0x000fe20001741670 */
[----:B------:R-:W-:Y:S01]  /*9c00*/  UP2UR UR40, UPR, URZ, 0x4 ;  /* 0x000000043f287883 */ /* 0x000fe20008000000 */
[----:B------:R-:W-:Y:S02]  /*9c10*/  FSEL R19, R19, -INF , !P0 ;  /* 0xff80000013137808 */ /* 0x000fe40004000000 */
[----:B------:R-:W-:Y:S02]  /*9c20*/  PLOP3.LUT P0, PT, PT, PT, UP0, 0x40, 0x0 ;  /* 0x000000000000781c */ /* 0x000fe40003f0e808 */
[----:B------:R-:W-:Y:S02]  /*9c30*/  ISETP.GT.AND P1, PT, R174, 0x8, P1 ;  /* 0x00000008ae00780c */ /* 0x000fe40000f24270 */
[----:B------:R-:W-:Y:S02]  /*9c40*/  FSEL R2, R16, -INF , !P6 ;  /* 0xff80000010027808 */ /* 0x000fe40007000000 */
[----:B------:R-:W-:Y:S02]  /*9c50*/  FSEL R4, R17, -INF , !P2 ;  /* 0xff80000011047808 */ /* 0x000fe40005000000 */
        /* <DEDUP_REMOVED lines=16> */
[----:B------:R-:W-:Y:S01]  /*9d60*/  PLOP3.LUT P0, PT, PT, PT, UP0, 0x40, 0x0 ;  /* 0x000000000000781c */ /* 0x000fe20003f0e808 */
[----:B------:R-:W1:Y:S01]  /*9d70*/  SHFL.IDX PT, R23, R173, 0x3, 0x1c1f ;  /* 0x007c1f00ad177f89 */ /* 0x000e6200000e0000 */
        /* <DEDUP_REMOVED lines=15> */
[C---:B------:R-:W-:Y:S01]  /*9e70*/  ISETP.LT.OR P6, PT, R177.reuse, 0x19, P6 ;  /* 0x00000019b100780c */ /* 0x040fe200037c1670 */
[--C-:B-1----:R-:W-:Y:S01]  /*9e80*/  IMAD.IADD R21, R170, 0x1, R23.reuse ;  /* 0x00000001aa157824 */ /* 0x102fe200078e0217 */
[----:B------:R-:W-:Y:S01]  /*9e90*/  ISETP.LT.OR P2, PT, R177, 0x1a, P2 ;  /* 0x0000001ab100780c */ /* 0x000fe20001741670 */
[----:B------:R-:W-:Y:S01]  /*9ea0*/  UP2UR UR25, UPR, URZ, 0x2 ;  /* 0x000000023f197883 */ /* 0x000fe20008000000 */
[----:B------:R-:W-:Y:S01]  /*9eb0*/  FSEL R35, R35, -INF , !P0 ;  /* 0xff80000023237808 */ /* 0x000fe20004000000 */
[----:B------:R-:W-:Y:S01]  /*9ec0*/  IMAD.IADD R22, R3, 0x1, R23 ;  /* 0x0000000103167824 */ /* 0x000fe200078e0217 */
        /* <DEDUP_REMOVED lines=61> */
[----:B------:R-:W-:Y:S02]  /*a2a0*/  FSEL R250, R52, -INF , !P6 ;  /* 0xff80000034fa7808 */ /* 0x000fe40007000000 */
[----:B------:R-:W-:Y:S02]  /*a2b0*/  FSEL R53, R53, -INF , !P2 ;  /* 0xff80000035357808 */ /* 0x000fe40005000000 */
[----:B------:R-:W-:Y:S02]  /*a2c0*/  PLOP3.LUT P6, PT, PT, PT, UP1, 0x40, 0x0 ;  /* 0x000000000000781c */ /* 0x000fe40003fce818 */
[----:B------:R-:W-:Y:S01]  /*a2d0*/  PLOP3.LUT P2, PT, PT, PT, UP0, 0x40, 0x0 ;  /* 0x000000000000781c */ /* 0x000fe20003f4e808 */
[----:B------:R-:W-:Y:S01]  /*a2e0*/  UISETP.GE.AND UP0, UPT, UR6, 0x41, UPT ;  /* 0x000000410600788c */ /* 0x000fe2000bf06270 */
[C---:B------:R-:W-:Y:S02]  /*a2f0*/  ISETP.GT.AND P0, PT, R174.reuse, 0x39, P0 ;  /* 0x00000039ae00780c */ /* 0x040fe40000704270 */
[----:B------:R-:W-:Y:S01]  /*a300*/  ISETP.GT.AND P1, PT, R174, 0x30, P1 ;  /* 0x00000030ae00780c */ /* 0x000fe20000f24270 */
[----:B------:R-:W-:Y:S01]  /*a310*/  UP2UR UR17, UPR, URZ, 0x1 ;  /* 0x000000013f117883 */ /* 0x000fe20008000000 */
[C---:B------:R-:W-:Y:S02]  /*a320*/  ISETP.GT.AND P6, PT, R176.reuse, 0x38, P6 ;  /* 0x00000038b000780c */ /* 0x040fe400037c4270 */
[----:B------:R-:W-:Y:S02]  /*a330*/  ISETP.GT.AND P2, PT, R176, 0x39, P2 ;  /* 0x00000039b000780c */ /* 0x000fe40001744270 */
[C---:B------:R-:W-:Y:S02]  /*a340*/  ISETP.LT.OR P0, PT, R175.reuse, 0x3a, P0 ;  /* 0x0000003aaf00780c */ /* 0x040fe40000701670 */
[----:B------:R-:W-:Y:S02]  /*a350*/  ISETP.LT.OR P1, PT, R175, 0x31, P1 ;  /* 0x00000031af00780c */ /* 0x000fe40000f21670 */
[C---:B------:R-:W-:Y:S02]  /*a360*/  ISETP.LT.OR P6, PT, R177.reuse, 0x39, P6 ;  /* 0x00000039b100780c */ /* 0x040fe400037c1670 */
[----:B------:R-:W-:Y:S02]  /*a370*/  ISETP.LT.OR P2, PT, R177, 0x3a, P2 ;  /* 0x0000003ab100780c */ /* 0x000fe40001741670 */
[----:B------:R-:W-:Y:S02]  /*a380*/  FSEL R247, R67, -INF , !P0 ;  /* 0xff80000043f77808 */ /* 0x000fe40004000000 */
[----:B------:R-:W-:Y:S02]  /*a390*/  PLOP3.LUT P0, PT, PT, PT, UP6, 0x40, 0x0 ;  /* 0x000000000000781c */ /* 0x000fe40003f0e868 */
[----:B------:R-:W-:Y:S02]  /*a3a0*/  FSEL R54, R54, -INF , !P1 ;  /* 0xff80000036367808 */ /* 0x000fe40004800000 */
[----:B------:R-:W-:Y:S01]  /*a3b0*/  PLOP3.LUT P1, PT, PT, PT, UP1, 0x40, 0x0 ;  /* 0x000000000000781c */ /* 0x000fe20003f2e818 */
[----:B------:R-:W-:Y:S01]  /*a3c0*/  UISETP.GE.AND UP1, UPT, UR6, 0x59, UPT ;  /* 0x000000590600788c */ /* 0x000fe2000bf26270 */
[----:B------:R-:W-:Y:S02]  /*a3d0*/  FSEL R64, R64, -INF , !P6 ;  /* 0xff80000040407808 */ /* 0x000fe40007000000 */
[----:B------:R-:W-:Y:S01]  /*a3e0*/  FSEL R249, R65, -INF , !P2 ;  /* 0xff80000041f97808 */ /* 0x000fe20005000000 */
[----:B------:R-:W-:Y:S01]  /*a3f0*/  UP2UR UR41, UPR, URZ, 0x2 ;  /* 0x000000023f297883 */ /* 0x000fe20008000000 */
[----:B------:R-:W-:Y:S02]  /*a400*/  PLOP3.LUT P6, PT, PT, PT, UP0, 0x40, 0x0 ;  /* 0x000000000000781c */ /* 0x000fe40003fce808 */
[----:B------:R-:W-:Y:S01]  /*a410*/  PLOP3.LUT P2, PT, PT, PT, UP6, 0x40, 0x0 ;  /* 0x000000000000781c */ /* 0x000fe20003f4e868 */
[----:B------:R-:W-:Y:S01]  /*a420*/  UISETP.NE.AND UP6, UPT, UR31, URZ, UPT ;  /* 0x0000003f1f00728c */ /* 0x000fe2000bfc5270 */
[C---:B------:R-:W-:Y:S02]  /*a430*/  ISETP.GT.AND P0, PT, R174.reuse, 0x41, P0 ;  /* 0x00000041ae00780c */ /* 0x040fe40000704270 */
[----:B------:R-:W-:Y:S02]  /*a440*/  ISETP.GT.AND P1, PT, R174, 0x38, P1 ;  /* 0x00000038ae00780c */ /* 0x000fe40000f24270 */
        /* <DEDUP_REMOVED lines=31> */
[----:B------:R-:W-:Y:S02]  /*a640*/  FSEL R205, R81, -INF , !P2 ;  /* 0xff80000051cd7808 */ /* 0x000fe40005000000 */
        /* <DEDUP_REMOVED lines=18> */
[----:B------:R-:W-:Y:S01]  /*a770*/  PLOP3.LUT P6, PT, PT, PT, UP1, 0x40, 0x0 ;  /* 0x000000000000781c */ /* 0x000fe20003fce818 */
[----:B------:R-:W-:Y:S01]  /*a780*/  UISETP.NE.AND UP1, UPT, UR30, URZ, UPT ;  /* 0x0000003f1e00728c */ /* 0x000fe2000bf25270 */
[----:B------:R-:W-:Y:S02]  /*a790*/  PLOP3.LUT P2, PT, PT, PT, UP0, 0x40, 0x0 ;  /* 0x000000000000781c */ /* 0x000fe40003f4e808 */
        /* <DEDUP_REMOVED lines=14> */
[----:B------:R-:W-:Y:S02]  /*a880*/  ISETP.GT.AND P0, PT, R171, RZ, P0 ;  /* 0x000000ffab00720c */ /* 0x000fe40000704270 */
[----:B------:R-:W-:Y:S02]  /*a890*/  ISETP.GT.AND P1, PT, R174, 0x59, P1 ;  /* 0x00000059ae00780c */ /* 0x000fe40000f24270 */
[----:B------:R-:W-:Y:S02]  /*a8a0*/  ISETP.LT.OR P0, PT, R172, 0x1, P0 ;  /* 0x00000001ac00780c */ /* 0x000fe40000701670 */
[----:B------:R-:W-:Y:S02]  /*a8b0*/  FSEL R188, R96, -INF , !P6 ;  /* 0xff80000060bc7808 */ /* 0x000fe40007000000 */
[----:B------:R-:W-:Y:S01]  /*a8c0*/  PLOP3.LUT P6, PT, PT, PT, UP0, 0x40, 0x0 ;  /* 0x000000000000781c */ /* 0x000fe20003fce808 */
[----:B------:R-:W-:Y:S01]  /*a8d0*/  UISETP.NE.AND UP0, UPT, UR23, URZ, UPT ;  /* 0x0000003f1700728c */ /* 0x000fe2000bf05270 */
[----:B------:R-:W-:Y:S02]  /*a8e0*/  ISETP.LT.OR P1, PT, R175, 0x5a, P1 ;  /* 0x0000005aaf00780c */ /* 0x000fe40000f21670 */
[----:B------:R-:W-:Y:S01]  /*a8f0*/  FSEL R8, R8, -INF , !P0 ;  /* 0xff80000008087808 */ /* 0x000fe20004000000 */
[----:B------:R-:W-:Y:S01]  /*a900*/  UP2UR UR43, UPR, URZ, 0x1 ;  /* 0x000000013f2b7883 */ /* 0x000fe20008000000 */
[----:B------:R-:W-:Y:S01]  /*a910*/  PLOP3.LUT P0, PT, PT, PT, UP2, 0x40, 0x0 ;  /* 0x000000000000781c */ /* 0x000fe20003f0e828 */
[----:B------:R-:W-:Y:S01]  /*a920*/  UISETP.NE.AND UP0, UPT, UR24, URZ, UPT ;  /* 0x0000003f1800728c */ /* 0x000fe2000bf05270 */
[----:B------:R-:W-:Y:S01]  /*a930*/  ISETP.GT.AND P6, PT, R171, 0x1, P6 ;  /* 0x00000001ab00780c */ /* 0x000fe200037c4270 */
[----:B------:R-:W-:Y:S01]  /*a940*/  UISETP.NE.AND UP2, UPT, UR21, URZ, UPT ;  /* 0x0000003f1500728c */ /* 0x000fe2000bf45270 */
[----:B------:R-:W-:Y:S02]  /*a950*/  FSEL R176, R99, -INF , !P1 ;  /* 0xff80000063b07808 */ /* 0x000fe40004800000 */
[----:B------:R-:W-:Y:S02]  /*a960*/  FSEL R182, R97, -INF , !P2 ;  /* 0xff80000061b67808 */ /* 0x000fe40005000000 */
[----:B------:R-:W-:Y:S01]  /*a970*/  PLOP3.LUT P2, PT, PT, PT, UP6, 0x40, 0x0 ;  /* 0x000000000000781c */ /* 0x000fe20003f4e868 */
[----:B------:R-:W-:Y:S01]  /*a980*/  UISETP.NE.AND UP6, UPT, UR25, URZ, UPT ;  /* 0x0000003f1900728c */ /* 0x000fe2000bfc5270 */
[----:B------:R-:W-:Y:S01]  /*a990*/  PLOP3.LUT P1, PT, PT, PT, UP1, 0x40, 0x0 ;  /* 0x000000000000781c */ /* 0x000fe20003f2e818 */
[----:B------:R-:W-:Y:S01]  /*a9a0*/  UISETP.NE.AND UP1, UPT, UR22, URZ, UPT ;  /* 0x0000003f1600728c */ /* 0x000fe2000bf25270 */
[C---:B------:R-:W-:Y:S02]  /*a9b0*/  ISETP.GT.AND P0, PT, R171.reuse, 0x10, P0 ;  /* 0x00000010ab00780c */ /* 0x040fe40000704270 */
[C---:B------:R-:W-:Y:S02]  /*a9c0*/  ISETP.LT.OR P6, PT, R172.reuse, 0x2, P6 ;  /* 0x00000002ac00780c */ /* 0x040fe400037c1670 */
[C---:B------:R-:W-:Y:S02]  /*a9d0*/  ISETP.GT.AND P2, PT, R171.reuse, 0x8, P2 ;  /* 0x00000008ab00780c */ /* 0x040fe40001744270 */
[----:B------:R-:W-:Y:S02]  /*a9e0*/  ISETP.GT.AND P1, PT, R171, 0x9, P1 ;  /* 0x00000009ab00780c */ /* 0x000fe40000f24270 */
[C---:B------:R-:W-:Y:S02]  /*a9f0*/  ISETP.LT.OR P0, PT, R172.reuse, 0x11, P0 ;  /* 0x00000011ac00780c */ /* 0x040fe40000701670 */
[----:B------:R-:W-:Y:S02]  /*aa00*/  FSEL R9, R9, -INF , !P6 ;  /* 0xff80000009097808 */ /* 0x000fe40007000000 */
[----:B------:R-:W-:Y:S01]  /*aa10*/  PLOP3.LUT P6, PT, PT, PT, UP3, 0x40, 0x0 ;  /* 0x000000000000781c */ /* 0x000fe20003fce838 */
[----:B------:R-:W-:Y:S01]  /*aa20*/  UISETP.NE.AND UP3, UPT, UR20, URZ, UPT ;  /* 0x0000003f1400728c */ /* 0x000fe2000bf65270 */
[C---:B------:R-:W-:Y:S02]  /*aa30*/  ISETP.LT.OR P2, PT, R172.reuse, 0x9, P2 ;  /* 0x00000009ac00780c */ /* 0x040fe40001741670 */
[----:B------:R-:W-:Y:S02]  /*aa40*/  ISETP.LT.OR P1, PT, R172, 0xa, P1 ;  /* 0x0000000aac00780c */ /* 0x000fe40000f21670 */
[----:B------:R-:W-:Y:S02]  /*aa50*/  FSEL R32, R24, -INF , !P0 ;  /* 0xff80000018207808 */ /* 0x000fe40004000000 */
[----:B------:R-:W-:Y:S01]  /*aa60*/  PLOP3.LUT P0, PT, PT, PT, UP6, 0x40, 0x0 ;  /* 0x000000000000781c */ /* 0x000fe20003f0e868 */
[----:B------:R-:W-:Y:S01]  /*aa70*/  UISETP.NE.AND UP6, UPT, UR17, URZ, UPT ;  /* 0x0000003f1100728c */ /* 0x000fe2000bfc5270 */
[----:B------:R-:W-:Y:S02]  /*aa80*/  ISETP.GT.AND P6, PT, R171, 0x11, P6 ;  /* 0x00000011ab00780c */ /* 0x000fe400037c4270 */
[----:B------:R-:W-:Y:S02]  /*aa90*/  FSEL R12, R12, -INF , !P2 ;  /* 0xff8000000c0c7808 */ /* 0x000fe40005000000 */
[----:B------:R-:W-:Y:S01]  /*aaa0*/  PLOP3.LUT P2, PT, PT, PT, UP4, 0x40, 0x0 ;  /* 0x000000000000781c */ /* 0x000fe20003f4e848 */
[----:B------:R-:W-:Y:S01]  /*aab0*/  UISETP.NE.AND UP4, UPT, UR19, URZ, UPT ;  /* 0x0000003f1300728c */ /* 0x000fe2000bf85270 */
[----:B------:R-:W-:Y:S02]  /*aac0*/  FSEL R13, R13, -INF , !P1 ;  /* 0xff8000000d0d7808 */ /* 0x000fe40004800000 */
        /* <DEDUP_REMOVED lines=24> */
[----:B------:R-:W-:Y:S02]  /*ac50*/  ISETP.GT.AND P1, PT, R171, 0x29, P1 ;  /* 0x00000029ab00780c */ /* 0x000fe40000f24270 */
        /* <DEDUP_REMOVED lines=75> */
.L_x_1087:
[----:B------:R-:W-:Y:S04]  /*b110*/  MOV R3, c[0x0][0x32c] ;  /* 0x0000cb0000037a02 */ /* 0x000fe80000000f00 */
[----:B------:R-:W-:Y:S11]  /*b120*/  ISETP.NE.AND P0, PT, R3, 0x1, PT ;  /* 0x000000010300780c */ /* 0x000ff60003f05270 */
[----:B------:R-:W-:Y:S02]  /*b130*/  @!UPT UIADD3 URZ, URZ, URZ, URZ ;  /* 0x0000003f3f3ff290 */ /* 0x000fe4000fffe03f */
[----:B------:R-:W-:Y:S05]  /*b140*/  @P0 IMAD.HI.U32 R3, R24, c[0x0][0x330], RZ ;  /* 0x0000cc0018030a27 */ /* 0x000fea00078e00ff */
[----:B------:R-:W-:Y:S02]  /*b150*/  @P0 SHF.R.U32.HI R24, RZ, c[0x0][0x334], R3 ;  /* 0x0000cd00ff180a19 */ /* 0x000fe40000011603 */
.L_x_1088:
[----:B------:R-:W-:Y:S05]  /*b160*/  BSYNC B0 ;  /* 0x0000000000007941 */ /* 0x000fea0003800000 */
.L_x_1086:
        /* <DEDUP_REMOVED lines=11> */
.L_x_1085:
[----:B------:R-:W-:Y:S01]  /*b220*/  UP2UR UR6, UPR, URZ, 0x20 ;  /* 0x000000203f067883 */ /* 0x000fe20008000000 */
[----:B------:R-:W-:Y:S01]  /*b230*/  FMNMX.FTZ R3, R169, R167, !PT ;  /* 0x000000a7a9037209 */ /* 0x000fe20007810000 */
[----:B------:R-:W-:Y:S01]  /*b240*/  UISETP.NE.AND UP5, UPT, UR33, URZ, UPT ;  /* 0x0000003f2100728c */ /* 0x000fe2000bfa5270 */
[----:B------:R-:W-:Y:S01]  /*b250*/  IMAD.MOV.U32 R89, RZ, RZ, R37 ;  /* 0x000000ffff597224 */ /* 0x000fe200078e0025 */
[----:B------:R-:W-:Y:S01]  /*b260*/  UP2UR UR33, UPR, URZ, 0x10 ;  /* 0x000000103f217883 */ /* 0x000fe20008000000 */
[----:B------:R-:W-:Y:S01]  /*b270*/  FMNMX.FTZ R3, R5, R3, !PT ;  /* 0x0000000305037209 */ /* 0x000fe20007810000 */
[----:B------:R-:W-:Y:S01]  /*b280*/  UISETP.NE.AND UP4, UPT, UR28, URZ, UPT ;  /* 0x0000003f1c00728c */ /* 0x000fe2000bf85270 */
[----:B------:R-:W-:Y:S01]  /*b290*/  MOV R84, R64 ;  /* 0x0000004000547202 */ /* 0x000fe20000000f00 */
        /* <DEDUP_REMOVED lines=13> */
[----:B------:R-:W-:Y:S01]  /*b370*/  FSEL R10, R10, -INF , !P0 ;  /* 0xff8000000a0a7808 */ /* 0x000fe20004000000 */
[----:B------:R-:W-:Y:S01]  /*b380*/  UISETP.NE.AND UP0, UPT, UR31, URZ, UPT ;  /* 0x0000003f1f00728c */ /* 0x000fe2000bf05270 */
[----:B------:R-:W-:Y:S01]  /*b390*/  PLOP3.LUT P0, PT, PT, PT, UP3, 0x40, 0x0 ;  /* 0x000000000000781c */ /* 0x000fe20003f0e838 */
[----:B------:R-:W-:Y:S01]  /*b3a0*/  IMAD.MOV.U32 R45, RZ, RZ, R39 ;  /* 0x000000ffff2d7224 */ /* 0x000fe200078e0027 */
[----:B------:R-:W-:Y:S01]  /*b3b0*/  FMNMX.FTZ R3, R7, R3, !PT ;  /* 0x0000000307037209 */ /* 0x000fe20007810000 */
[----:B------:R-:W-:Y:S01]  /*b3c0*/  IMAD.MOV.U32 R87, RZ, RZ, R55 ;  /* 0x000000ffff577224 */ /* 0x000fe200078e0037 */
[----:B------:R-:W-:Y:S01]  /*b3d0*/  ISETP.GT.AND P0, PT, R22, 0x10, P0 ;  /* 0x000000101600780c */ /* 0x000fe20000704270 */
[----:B------:R-:W-:Y:S01]  /*b3e0*/  UISETP.NE.AND UP3, UPT, UR25, URZ, UPT ;  /* 0x0000003f1900728c */ /* 0x000fe2000bf65270 */
[----:B------:R-:W-:Y:S01]  /*b3f0*/  FMNMX.FTZ R3, R17, R3, !PT ;  /* 0x0000000311037209 */ /* 0x000fe20007810000 */
[----:B------:R-:W-:Y:S01]  /*b400*/  UISETP.NE.AND UP5, UPT, UR6, URZ, UPT ;  /* 0x0000003f0600728c */ /* 0x000fe2000bfa5270 */
[----:B------:R-:W-:Y:S01]  /*b410*/  ISETP.LT.OR P0, PT, R21, 0x11, P0 ;  /* 0x000000111500780c */ /* 0x000fe20000701670 */
[----:B------:R-:W-:Y:S01]  /*b420*/  LDSM.16.MT88.4 R80, [R218+0x100] ;  /* 0x00010000da50783b */ /* 0x000fe20000004200 */
[----:B------:R-:W-:Y:S01]  /*b430*/  PLOP3.LUT P2, PT, PT, PT, UP2, 0x40, 0x0 ;  /* 0x000000000000781c */ /* 0x000fe20003f4e828 */
[----:B------:R-:W-:Y:S01]  /*b440*/  UISETP.NE.AND UP2, UPT, UR24, URZ, UPT ;  /* 0x0000003f1800728c */ /* 0x000fe2000bf45270 */
[----:B------:R-:W-:Y:S02]  /*b450*/  FSEL R57, R26, -INF , !P0 ;  /* 0xff8000001a397808 */ /* 0x000fe40004000000 */
[----:B------:R-:W-:Y:S02]  /*b460*/  FMNMX.FTZ R3, R33, R3, !PT ;  /* 0x0000000321037209 */ /* 0x000fe40007810000 */
[----:B------:R-:W-:Y:S02]  /*b470*/  FMNMX.FTZ R26, R168, R166, !PT ;  /* 0x000000a6a81a7209 */ /* 0x000fe40007810000 */
[----:B------:R-:W-:Y:S02]  /*b480*/  ISETP.GT.AND P2, PT, R22, 0x9, P2 ;  /* 0x000000091600780c */ /* 0x000fe40001744270 */
[----:B------:R-:W-:Y:S02]  /*b490*/  FMNMX.FTZ R3, R180, R3, !PT ;  /* 0x00000003b4037209 */ /* 0x000fe40007810000 */
[----:B------:R-:W-:Y:S02]  /*b4a0*/  FMNMX.FTZ R26, R0, R26, !PT ;  /* 0x0000001a001a7209 */ /* 0x000fe40007810000 */
[----:B------:R-:W-:Y:S01]  /*b4b0*/  PLOP3.LUT P1, PT, PT, PT, UP0, 0x40, 0x0 ;  /* 0x000000000000781c */ /* 0x000fe20003f2e808 */
[----:B------:R-:W-:Y:S01]  /*b4c0*/  UISETP.NE.AND UP0, UPT, UR26, URZ, UPT ;  /* 0x0000003f1a00728c */ /* 0x000fe2000bf05270 */
[----:B------:R-:W-:Y:S02]  /*b4d0*/  ISETP.LT.OR P2, PT, R21, 0xa, P2 ;  /* 0x0000000a1500780c */ /* 0x000fe40001741670 */
[----:B------:R-:W-:Y:S02]  /*b4e0*/  FMNMX.FTZ R3, R89, R3, !PT ;  /* 0x0000000359037209 */ /* 0x000fe40007810000 */
[----:B------:R-:W-:Y:S02]  /*b4f0*/  FMNMX.FTZ R26, R18, R26, !PT ;  /* 0x0000001a121a7209 */ /* 0x000fe40007810000 */
[----:B------:R-:W-:Y:S02]  /*b500*/  FSEL R15, R15, -INF , !P2 ;  /* 0xff8000000f0f7808 */ /* 0x000fe40005000000 */
[----:B------:R-:W-:Y:S01]  /*b510*/  PLOP3.LUT P2, PT, PT, PT, UP0, 0x40, 0x0 ;  /* 0x000000000000781c */ /* 0x000fe20003f4e808 */
[----:B------:R-:W-:Y:S01]  /*b520*/  UISETP.NE.AND UP0, UPT, UR22, URZ, UPT ;  /* 0x0000003f1600728c */ /* 0x000fe2000bf05270 */
[----:B------:R-:W-:Y:S02]  /*b530*/  FMNMX.FTZ R3, R184, R3, !PT ;  /* 0x00000003b8037209 */ /* 0x000fe40007810000 */
[----:B------:R-:W-:Y:S02]  /*b540*/  FMNMX.FTZ R26, R19, R26, !PT ;  /* 0x0000001a131a7209 */ /* 0x000fe40007810000 */
[----:B------:R-:W-:Y:S02]  /*b550*/  ISETP.GT.AND P2, PT, R22, 0x19, P2 ;  /* 0x000000191600780c */ /* 0x000fe40001744270 */
[----:B------:R-:W-:Y:S02]  /*b560*/  FMNMX.FTZ R3, R189, R3, !PT ;  /* 0x00000003bd037209 */ /* 0x000fe40007810000 */
[----:B------:R-:W-:Y:S02]  /*b570*/  FMNMX.FTZ R26, R6, R26, !PT ;  /* 0x0000001a061a7209 */ /* 0x000fe40007810000 */
[----:B------:R-:W-:Y:S02]  /*b580*/  ISETP.LT.OR P2, PT, R21, 0x1a, P2 ;  /* 0x0000001a1500780c */ /* 0x000fe40001741670 */
[----:B------:R-:W-:Y:S02]  /*b590*/  FMNMX.FTZ R3, R250, R3, !PT ;  /* 0x00000003fa037209 */ /* 0x000fe40007810000 */
[----:B------:R-:W-:Y:S02]  /*b5a0*/  FMNMX.FTZ R26, R16, R26, !PT ;  /* 0x0000001a101a7209 */ /* 0x000fe40007810000 */
[----:B------:R-:W-:Y:S02]  /*b5b0*/  FSEL R88, R31, -INF , !P2 ;  /* 0xff8000001f587808 */ /* 0x000fe40005000000 */
[----:B------:R-:W-:Y:S02]  /*b5c0*/  FMNMX.FTZ R3, R53, R3, !PT ;  /* 0x0000000335037209 */ /* 0x000fe40007810000 */
[----:B------:R-:W-:Y:S01]  /*b5d0*/  PLOP3.LUT P2, PT, PT, PT, UP0, 0x40, 0x0 ;  /* 0x000000000000781c */ /* 0x000fe20003f4e808 */
[----:B------:R-:W-:Y:S01]  /*b5e0*/  UISETP.NE.AND UP0, UPT, UR17, URZ, UPT ;  /* 0x0000003f1100728c */ /* 0x000fe2000bf05270 */
[----:B------:R-:W-:Y:S01]  /*b5f0*/  FMNMX.FTZ R26, R34, R26, !PT ;  /* 0x0000001a221a7209 */ /* 0x000fe20007810000 */
[----:B------:R-:W-:Y:S01]  /*b600*/  UIADD3 UR17, UR13, -0x1, URZ ;  /* 0xffffffff0d117890 */ /* 0x000fe2000fffe03f */
[----:B------:R-:W-:Y:S02]  /*b610*/  MOV R44, R38 ;  /* 0x00000026002c7202 */ /* 0x000fe40000000f00 */
[----:B------:R-:W-:Y:S01]  /*b620*/  ISETP.GT.AND P2, PT, R22, 0x29, P2 ;  /* 0x000000291600780c */ /* 0x000fe20001744270 */
[----:B------:R-:W-:Y:S01]  /*b630*/  LDSM.16.MT88.4 R36, [R220+0x100] ;  /* 0x00010000dc24783b */ /* 0x000fe20000004200 */
[----:B------:R-:W-:Y:S02]  /*b640*/  FMNMX.FTZ R3, R84, R3, !PT ;  /* 0x0000000354037209 */ /* 0x000fe40007810000 */
[----:B------:R-:W-:Y:S02]  /*b650*/  FMNMX.FTZ R26, R35, R26, !PT ;  /* 0x0000001a231a7209 */ /* 0x000fe40007810000 */
[----:B------:R-:W-:Y:S02]  /*b660*/  ISETP.LT.OR P2, PT, R21, 0x2a, P2 ;  /* 0x0000002a1500780c */ /* 0x000fe40001741670 */
[----:B------:R-:W-:Y:S02]  /*b670*/  FMNMX.FTZ R26, R44, R26, !PT ;  /* 0x0000001a2c1a7209 */ /* 0x000fe40007810000 */
[----:B------:R-:W-:Y:S02]  /*b680*/  FMNMX.FTZ R3, R249, R3, !PT ;  /* 0x00000003f9037209 */ /* 0x000fe40007810000 */
[----:B------:R-:W-:Y:S02]  /*b690*/  FSEL R93, R47, -INF , !P2 ;  /* 0xff8000002f5d7808 */ /* 0x000fe40005000000 */
        /* <DEDUP_REMOVED lines=27> */
[----:B------:R-:W-:Y:S01]  /*b850*/  PLOP3.LUT P6, PT, PT, PT, UP1, 0x40, 0x0 ;  /* 0x000000000000781c */ /* 0x000fe20003fce818 */
[----:B------:R-:W-:Y:S01]  /*b860*/  UISETP.NE.AND UP1, UPT, UR27, URZ, UPT ;  /* 0x0000003f1b00728c */ /* 0x000fe2000bf25270 */
[----:B------:R-:W-:Y:S02]  /*b870*/  FMNMX.FTZ R26, R202, R26, !PT ;  /* 0x0000001aca1a7209 */ /* 0x000fe40007810000 */
[----:B------:R-:W-:Y:S02]  /*b880*/  MOV R92, R41 ;  /* 0x00000029005c7202 */ /* 0x000fe40000000f00 */
        /* <DEDUP_REMOVED lines=12> */
[C---:B------:R-:W-:Y:S02]  /*b950*/  ISETP.GT.AND P6, PT, R22.reuse, 0x11, P6 ;  /* 0x000000111600780c */ /* 0x040fe400037c4270 */
[----:B------:R-:W-:Y:S02]  /*b960*/  FMNMX.FTZ R26, R177, R26, !PT ;  /* 0x0000001ab11a7209 */ /* 0x000fe40007810000 */
[----:B------:R-:W-:Y:S02]  /*b970*/  ISETP.GT.AND P1, PT, R22, 0x8, P1 ;  /* 0x000000081600780c */ /* 0x000fe40000f24270 */
[----:B------:R-:W-:Y:S02]  /*b980*/  FMNMX.FTZ R24, R178, R24, !PT ;  /* 0x00000018b2187209 */ /* 0x000fe40007810000 */
[----:B------:R-:W-:Y:S02]  /*b990*/  ISETP.LT.OR P6, PT, R21, 0x12, P6 ;  /* 0x000000121500780c */ /* 0x000fe400037c1670 */
[----:B------:R-:W-:Y:S02]  /*b9a0*/  FMNMX.FTZ R26, R176, R26, !PT ;  /* 0x0000001ab01a7209 */ /* 0x000fe40007810000 */
[----:B-1----:R-:W-:Y:S02]  /*b9b0*/  FMNMX.FTZ R3, R3, R23, !PT ;  /* 0x0000001703037209 */ /* 0x002fe40007810000 */
[----:B------:R-:W-:Y:S01]  /*b9c0*/  ISETP.LT.OR P1, PT, R21, 0x9, P1 ;  /* 0x000000091500780c */ /* 0x000fe20000f21670 */
[----:B------:R-:W1:Y:S01]  /*b9d0*/  SHFL.BFLY PT, R23, R26, 0x2, 0x1f ;  /* 0x0c401f001a177f89 */ /* 0x000e6200000e0000 */
[----:B------:R-:W-:Y:S02]  /*b9e0*/  FMNMX.FTZ R24, R192, R24, !PT ;  /* 0x00000018c0187209 */ /* 0x000fe40007810000 */
[----:B------:R-:W-:Y:S02]  /*b9f0*/  FSEL R56, R27, -INF , !P6 ;  /* 0xff8000001b387808 */ /* 0x000fe40007000000 */
[----:B------:R-:W-:Y:S02]  /*ba00*/  FMNMX.FTZ R25, R10, R164, !PT ;  /* 0x000000a40a197209 */ /* 0x000fe40007810000 */
[----:B------:R-:W-:Y:S01]  /*ba10*/  FSEL R14, R14, -INF , !P1 ;  /* 0xff8000000e0e7808 */ /* 0x000fe20004800000 */
[----:B------:R-:W2:Y:S01]  /*ba20*/  SHFL.BFLY PT, R27, R3, 0x1, 0x1f ;  /* 0x0c201f00031b7f89 */ /* 0x000ea200000e0000 */
        /* <DEDUP_REMOVED lines=14> */
[----:B------:R-:W-:Y:S01]  /*bb10*/  PLOP3.LUT P0, PT, PT, PT, UP3, 0x40, 0x0 ;  /* 0x000000000000781c */ /* 0x000fe20003f0e838 */
[----:B------:R-:W-:Y:S01]  /*bb20*/  UISETP.NE.AND UP3, UPT, UR20, URZ, UPT ;  /* 0x0000003f1400728c */ /* 0x000fe2000bf65270 */
[----:B------:R-:W-:Y:S01]  /*bb30*/  PLOP3.LUT P6, PT, PT, PT, UP2, 0x40, 0x0 ;  /* 0x000000000000781c */ /* 0x000fe20003fce828 */
[----:B------:R-:W-:Y:S01]  /*bb40*/  UISETP.NE.AND UP2, UPT, UR19, URZ, UPT ;  /* 0x0000003f1300728c */ /* 0x000fe2000bf45270 */
[----:B------:R-:W-:Y:S02]  /*bb50*/  FMNMX.FTZ R25, R57, R25, !PT ;  /* 0x0000001939197209 */ /* 0x000fe40007810000 */
[----:B------:R-:W-:Y:S02]  /*bb60*/  FMNMX.FTZ R24, R207, R24, !PT ;  /* 0x00000018cf187209 */ /* 0x000fe40007810000 */
[----:B------:R-:W-:Y:S01]  /*bb70*/  PLOP3.LUT P2, PT, PT, PT, UP1, 0x40, 0x0 ;  /* 0x000000000000781c */ /* 0x000fe20003f4e818 */
[----:B------:R-:W-:Y:S01]  /*bb80*/  UISETP.NE.AND UP1, UPT, UR30, URZ, UPT ;  /* 0x0000003f1e00728c */ /* 0x000fe2000bf25270 */
[C---:B------:R-:W-:Y:S02]  /*bb90*/  ISETP.GT.AND P0, PT, R22.reuse, 0x20, P0 ;  /* 0x000000201600780c */ /* 0x040fe40000704270 */
[----:B------:R-:W-:Y:S02]  /*bba0*/  ISETP.GT.AND P6, PT, R22, 0x21, P6 ;  /* 0x000000211600780c */ /* 0x000fe400037c4270 */
[----:B------:R-:W-:Y:S02]  /*bbb0*/  FMNMX.FTZ R25, R56, R25, !PT ;  /* 0x0000001938197209 */ /* 0x000fe40007810000 */
[----:B------:R-:W-:Y:S02]  /*bbc0*/  FMNMX.FTZ R24, R204, R24, !PT ;  /* 0x00000018cc187209 */ /* 0x000fe40007810000 */
[----:B------:R-:W-:Y:S02]  /*bbd0*/  ISETP.GT.AND P2, PT, R22, 0x39, P2 ;  /* 0x000000391600780c */ /* 0x000fe40001744270 */
[----:B-1----:R-:W-:Y:S02]  /*bbe0*/  FMNMX.FTZ R26, R26, R23, !PT ;  /* 0x000000171a1a7209 */ /* 0x002fe40007810000 */
[C---:B------:R-:W-:Y:S02]  /*bbf0*/  ISETP.LT.OR P0, PT, R21.reuse, 0x21, P0 ;  /* 0x000000211500780c */ /* 0x040fe40000701670 */
[----:B------:R-:W-:Y:S02]  /*bc00*/  ISETP.LT.OR P6, PT, R21, 0x22, P6 ;  /* 0x000000221500780c */ /* 0x000fe400037c1670 */
[----:B--2---:R-:W-:Y:S02]  /*bc10*/  FMNMX.FTZ R3, R3, R27, !PT ;  /* 0x0000001b03037209 */ /* 0x004fe40007810000 */
[----:B------:R-:W-:Y:S02]  /*bc20*/  FMNMX.FTZ R27, R60, R25, !PT ;  /* 0x000000193c1b7209 */ /* 0x000fe40007810000 */
[----:B------:R-:W-:Y:S01]  /*bc30*/  FMNMX.FTZ R24, R190, R24, !PT ;  /* 0x00000018be187209 */ /* 0x000fe20007810000 */
[----:B------:R-:W1:Y:S01]  /*bc40*/  SHFL.BFLY PT, R25, R26, 0x1, 0x1f ;  /* 0x0c201f001a197f89 */ /* 0x000e6200000e0000 */
[----:B------:R-:W-:Y:S01]  /*bc50*/  ISETP.LT.OR P2, PT, R21, 0x3a, P2 ;  /* 0x0000003a1500780c */ /* 0x000fe20001741670 */
[----:B------:R-:W-:Y:S01]  /*bc60*/  FMUL.FTZ R199, R3, c[0x0][0x2d0] ;  /* 0x0000b40003c77a20 */ /* 0x000fe20000410000 */
[----:B------:R-:W-:Y:S02]  /*bc70*/  FSEL R85, R43, -INF , !P6 ;  /* 0xff8000002b557808 */ /* 0x000fe40007000000 */
[----:B------:R-:W-:Y:S02]  /*bc80*/  ISETP.GT.AND P1, PT, R22, 0x28, P1 ;  /* 0x000000281600780c */ /* 0x000fe40000f24270 */
[----:B------:R-:W-:Y:S02]  /*bc90*/  FMNMX.FTZ R27, R88, R27, !PT ;  /* 0x0000001b581b7209 */ /* 0x000fe40007810000 */
[----:B------:R-:W-:Y:S01]  /*bca0*/  PLOP3.LUT P6, PT, PT, PT, UP3, 0x40, 0x0 ;  /* 0x000000000000781c */ /* 0x000fe20003fce838 */
[----:B------:R-:W-:Y:S01]  /*bcb0*/  UISETP.NE.AND UP3, UPT, UR28, URZ, UPT ;  /* 0x0000003f1c00728c */ /* 0x000fe2000bf65270 */
[----:B------:R-:W-:Y:S02]  /*bcc0*/  FSEL R61, R42, -INF , !P0 ;  /* 0xff8000002a3d7808 */ /* 0x000fe40004000000 */
[----:B------:R-:W-:Y:S01]  /*bcd0*/  PLOP3.LUT P0, PT, PT, PT, UP4, 0x40, 0x0 ;  /* 0x000000000000781c */ /* 0x000fe20003f0e848 */
[----:B------:R-:W-:Y:S01]  /*bce0*/  UISETP.NE.AND UP4, UPT, UR33, URZ, UPT ;  /* 0x0000003f2100728c */ /* 0x000fe2000bf85270 */
[----:B------:R-:W-:Y:S02]  /*bcf0*/  FMNMX.FTZ R23, R183, R24, !PT ;  /* 0x00000018b7177209 */ /* 0x000fe40007810000 */
[----:B------:R-:W-:Y:S01]  /*bd00*/  FSEL R251, R63, -INF , !P2 ;  /* 0xff8000003ffb7808 */ /* 0x000fe20005000000 */
[----:B------:R-:W-:Y:S01]  /*bd10*/  IMAD.MOV.U32 R63, RZ, RZ, R186 ;  /* 0x000000ffff3f7224 */ /* 0x000fe200078e00ba */
[----:B------:R-:W-:Y:S02]  /*bd20*/  FSETP.NEU.FTZ.AND P2, PT, R3, -INF , PT ;  /* 0xff8000000300780b */ /* 0x000fe40003f5d000 */
[----:B------:R-:W-:Y:S02]  /*bd30*/  ISETP.LT.OR P1, PT, R21, 0x29, P1 ;  /* 0x000000291500780c */ /* 0x000fe40000f21670 */
[C---:B------:R-:W-:Y:S02]  /*bd40*/  ISETP.GT.AND P0, PT, R22.reuse, 0x30, P0 ;  /* 0x000000301600780c */ /* 0x040fe40000704270 */
[----:B------:R-:W-:Y:S02]  /*bd50*/  ISETP.GT.AND P6, PT, R22, 0x31, P6 ;  /* 0x000000311600780c */ /* 0x000fe400037c4270 */
[----:B------:R-:W-:Y:S02]  /*bd60*/  FMNMX.FTZ R27, R61, R27, !PT ;  /* 0x0000001b3d1b7209 */ /* 0x000fe40007810000 */
[----:B------:R-:W-:Y:S02]  /*bd70*/  FMNMX.FTZ R23, R181, R23, !PT ;  /* 0x00000017b5177209 */ /* 0x000fe40007810000 */
[----:B------:R-:W-:Y:S02]  /*bd80*/  FSEL R199, R199, RZ, P2 ;  /* 0x000000ffc7c77208 */ /* 0x000fe40001000000 */
[C---:B------:R-:W-:Y:S02]  /*bd90*/  ISETP.LT.OR P0, PT, R21.reuse, 0x31, P0 ;  /* 0x000000311500780c */ /* 0x040fe40000701670 */
[----:B------:R-:W-:Y:S01]  /*bda0*/  ISETP.LT.OR P6, PT, R21, 0x32, P6 ;  /* 0x000000321500780c */ /* 0x000fe200037c1670 */
[--C-:B------:R-:W-:Y:S01]  /*bdb0*/  FFMA.FTZ R96, R5, c[0x0][0x2d0], -R199.reuse ;  /* 0x0000b40005607a23 */ /* 0x100fe200000108c7 */
[----:B------:R-:W-:Y:S01]  /*bdc0*/  FMNMX.FTZ R27, R85, R27, !PT ;  /* 0x0000001b551b7209 */ /* 0x000fe20007810000 */
[--C-:B------:R-:W-:Y:S01]  /*bdd0*/  FFMA.FTZ R173, R20, c[0x0][0x2d0], -R199.reuse ;  /* 0x0000b40014ad7a23 */ /* 0x100fe200000108c7 */
[----:B------:R-:W-:Y:S01]  /*bde0*/  FSEL R46, R46, -INF , !P1 ;  /* 0xff8000002e2e7808 */ /* 0x000fe20004800000 */
[--C-:B------:R-:W-:Y:S01]  /*bdf0*/  FFMA.FTZ R249, R249, c[0x0][0x2d0], -R199.reuse ;  /* 0x0000b400f9f97a23 */ /* 0x100fe200000108c7 */
[----:B------:R-:W-:Y:S01]  /*be00*/  FMNMX.FTZ R23, R179, R23, !PT ;  /* 0x00000017b3177209 */ /* 0x000fe20007810000 */
[----:B------:R-:W-:Y:S01]  /*be10*/  MUFU.EX2 R96, R96 ;  /* 0x0000006000607308 */ /* 0x000fe20000000800 */
[----:B------:R-:W-:Y:S01]  /*be20*/  PLOP3.LUT P1, PT, PT, PT, UP2, 0x40, 0x0 ;  /* 0x000000000000781c */ /* 0x000fe20003f2e828 */
[----:B------:R-:W-:Y:S01]  /*be30*/  UISETP.NE.AND UP2, UPT, UR29, URZ, UPT ;  /* 0x0000003f1d00728c */ /* 0x000fe2000bf45270 */
[----:B------:R-:W-:Y:S01]  /*be40*/  FMNMX.FTZ R5, R46, R27, !PT ;  /* 0x0000001b2e057209 */ /* 0x000fe20007810000 */
[----:B------:R-:W2:Y:S01]  /*be50*/  SHFL.BFLY PT, R24, R23, 0x2, 0x1f ;  /* 0x0c401f0017187f89 */ /* 0x000ea200000e0000 */
[----:B------:R-:W-:Y:S01]  /*be60*/  FSEL R58, R58, -INF , !P0 ;  /* 0xff8000003a3a7808 */ /* 0x000fe20004000000 */
[--C-:B------:R-:W-:Y:S01]  /*be70*/  FFMA.FTZ R246, R246, c[0x0][0x2d0], -R199.reuse ;  /* 0x0000b400f6f67a23 */ /* 0x100fe200000108c7 */
[----:B------:R-:W-:Y:S01]  /*be80*/  PLOP3.LUT P0, PT, PT, PT, UP0, 0x40, 0x0 ;  /* 0x000000000000781c */ /* 0x000fe20003f0e808 */
[----:B------:R-:W-:Y:S01]  /*be90*/  UISETP.NE.AND UP0, UPT, UR32, URZ, UPT ;  /* 0x0000003f2000728c */ /* 0x000fe2000bf05270 */
[----:B------:R-:W-:Y:S01]  /*bea0*/  FSEL R59, R59, -INF , !P6 ;  /* 0xff8000003b3b7808 */ /* 0x000fe20007000000 */
[----:B------:R-:W-:Y:S01]  /*beb0*/  MUFU.EX2 R173, R173 ;  /* 0x000000ad00ad7308 */ /* 0x000fe20000000800 */
[----:B------:R-:W-:Y:S01]  /*bec0*/  PLOP3.LUT P6, PT, PT, PT, UP6, 0x40, 0x0 ;  /* 0x000000000000781c */ /* 0x000fe20003fce868 */
[--C-:B------:R-:W-:Y:S01]  /*bed0*/  FFMA.FTZ R245, R245, c[0x0][0x2d0], -R199.reuse ;  /* 0x0000b400f5f57a23 */ /* 0x100fe200000108c7 */
[C---:B------:R-:W-:Y:S01]  /*bee0*/  ISETP.GT.AND P1, PT, R22.reuse, 0x38, P1 ;  /* 0x000000381600780c */ /* 0x040fe20000f24270 */
[--C-:B------:R-:W-:Y:S01]  /*bef0*/  FFMA.FTZ R211, R211, c[0x0][0x2d0], -R199.reuse ;  /* 0x0000b400d3d37a23 */ /* 0x100fe200000108c7 */
[C---:B------:R-:W-:Y:S01]  /*bf00*/  ISETP.GT.AND P0, PT, R22.reuse, 0x40, P0 ;  /* 0x000000401600780c */ /* 0x040fe20000704270 */
[--C-:B------:R-:W-:Y:S01]  /*bf10*/  FFMA.FTZ R205, R205, c[0x0][0x2d0], -R199.reuse ;  /* 0x0000b400cdcd7a23 */ /* 0x100fe200000108c7 */
[----:B------:R-:W-:Y:S01]  /*bf20*/  ISETP.GT.AND P6, PT, R22, 0x41, P6 ;  /* 0x000000411600780c */ /* 0x000fe200037c4270 */
[--C-:B------:R-:W-:Y:S01]  /*bf30*/  FFMA.FTZ R200, R200, c[0x0][0x2d0], -R199.reuse ;  /* 0x0000b400c8c87a23 */ /* 0x100fe200000108c7 */
[----:B------:R-:W-:Y:S01]  /*bf40*/  FMNMX.FTZ R5, R93, R5, !PT ;  /* 0x000000055d057209 */ /* 0x000fe20007810000 */
[----:B------:R-:W-:Y:S01]  /*bf50*/  MUFU.EX2 R249, R249 ;  /* 0x000000f900f97308 */ /* 0x000fe20000000800 */
[----:B------:R-:W-:Y:S01]  /*bf60*/  ISETP.LT.OR P1, PT, R21, 0x39, P1 ;  /* 0x000000391500780c */ /* 0x000fe20000f21670 */
[--C-:B------:R-:W-:Y:S01]  /*bf70*/  FFMA.FTZ R170, R169, c[0x0][0x2d0], -R199.reuse ;  /* 0x0000b400a9aa7a23 */ /* 0x100fe200000108c7 */
[----:B------:R-:W-:Y:S01]  /*bf80*/  ISETP.LT.OR P0, PT, R21, 0x41, P0 ;  /* 0x000000411500780c */ /* 0x000fe20000701670 */
[--C-:B------:R-:W-:Y:S01]  /*bf90*/  FFMA.FTZ R197, R197, c[0x0][0x2d0], -R199.reuse ;  /* 0x0000b400c5c57a23 */ /* 0x100fe200000108c7 */
[----:B------:R-:W-:Y:S01]  /*bfa0*/  ISETP.LT.OR P6, PT, R21, 0x42, P6 ;  /* 0x000000421500780c */ /* 0x000fe200037c1670 */
[--C-:B------:R-:W-:Y:S01]  /*bfb0*/  FFMA.FTZ R188, R188, c[0x0][0x2d0], -R199.reuse ;  /* 0x0000b400bcbc7a23 */ /* 0x100fe200000108c7 */
[----:B------:R-:W-:Y:S02]  /*bfc0*/  FMNMX.FTZ R5, R58, R5, !PT ;  /* 0x000000053a057209 */ /* 0x000fe40007810000 */
[----:B------:R-:W-:Y:S01]  /*bfd0*/  FSEL R62, R62, -INF , !P1 ;  /* 0xff8000003e3e7808 */ /* 0x000fe20004800000 */
[----:B------:R-:W3:Y:S01]  /*bfe0*/  MUFU.EX2 R170, R170 ;  /* 0x000000aa00aa7308 */ /* 0x000ee20000000800 */
[----:B------:R-:W-:Y:S01]  /*bff0*/  FSEL R242, R74, -INF , !P0 ;  /* 0xff8000004af27808 */ /* 0x000fe20004000000 */
[--C-:B------:R-:W-:Y:S01]  /*c000*/  FFMA.FTZ R74, R4, c[0x0][0x2d0], -R199.reuse ;  /* 0x0000b400044a7a23 */ /* 0x100fe200000108c7 */
[----:B------:R-:W-:Y:S02]  /*c010*/  PLOP3.LUT P0, PT, PT, PT, UP4, 0x40, 0x0 ;  /* 0x000000000000781c */ /* 0x000fe40003f0e848 */
[----:B------:R-:W-:Y:S01]  /*c020*/  FSEL R208, R75, -INF , !P6 ;  /* 0xff8000004bd07808 */ /* 0x000fe20007000000 */
[--C-:B------:R-:W-:Y:S01]  /*c030*/  FFMA.FTZ R75, R2, c[0x0][0x2d0], -R199.reuse ;  /* 0x0000b400024b7a23 */ /* 0x100fe200000108c7 */
[----:B-1----:R-:W-:Y:S02]  /*c040*/  FMNMX.FTZ R2, R26, R25, !PT ;  /* 0x000000191a027209 */ /* 0x002fe40007810000 */
[----:B------:R-:W-:Y:S01]  /*c050*/  FMNMX.FTZ R25, R59, R5, !PT ;  /* 0x000000053b197209 */ /* 0x000fe20007810000 */
[----:B------:R-:W-:Y:S01]  /*c060*/  MUFU.EX2 R74, R74 ;  /* 0x0000004a004a7308 */ /* 0x000fe20000000800 */
[----:B------:R-:W-:Y:S01]  /*c070*/  ISETP.GT.AND P0, PT, R22, 0x49, P0 ;  /* 0x000000491600780c */ /* 0x000fe20000704270 */
[----:B------:R-:W-:Y:S01]  /*c080*/  FMUL.FTZ R198, R2, c[0x0][0x2d0] ;  /* 0x0000b40002c67a20 */ /* 0x000fe20000410000 */
[----:B------:R-:W-:Y:S02]  /*c090*/  PLOP3.LUT P1, PT, PT, PT, UP5, 0x40, 0x0 ;  /* 0x000000000000781c */ /* 0x000fe40003f2e858 */
[----:B------:R-:W-:Y:S02]  /*c0a0*/  FMNMX.FTZ R25, R62, R25, !PT ;  /* 0x000000193e197209 */ /* 0x000fe40007810000 */
[C---:B------:R-:W-:Y:S02]  /*c0b0*/  ISETP.GT.AND P1, PT, R22.reuse, 0x48, P1 ;  /* 0x000000481600780c */ /* 0x040fe40000f24270 */
[----:B------:R-:W-:Y:S01]  /*c0c0*/  ISETP.LT.OR P0, PT, R21, 0x4a, P0 ;  /* 0x0000004a1500780c */ /* 0x000fe20000701670 */
[----:B------:R-:W1:Y:S01]  /*c0d0*/  MUFU.EX2 R75, R75 ;  /* 0x0000004b004b7308 */ /* 0x000e620000000800 */
[----:B------:R-:W-:Y:S02]  /*c0e0*/  PLOP3.LUT P6, PT, PT, PT, UP3, 0x40, 0x0 ;  /* 0x000000000000781c */ /* 0x000fe40003fce838 */
[----:B------:R-:W-:Y:S02]  /*c0f0*/  FMNMX.FTZ R4, R251, R25, !PT ;  /* 0x00000019fb047209 */ /* 0x000fe40007810000 */
[----:B------:R-:W-:Y:S02]  /*c100*/  ISETP.LT.OR P1, PT, R21, 0x49, P1 ;  /* 0x000000491500780c */ /* 0x000fe40000f21670 */
[----:B------:R-:W-:Y:S02]  /*c110*/  ISETP.GT.AND P6, PT, R22, 0x50, P6 ;  /* 0x000000501600780c */ /* 0x000fe400037c4270 */
[----:B------:R-:W-:Y:S01]  /*c120*/  FSEL R203, R79, -INF , !P0 ;  /* 0xff8000004fcb7808 */ /* 0x000fe20004000000 */
[----:B------:R-:W-:Y:S01]  /*c130*/  MUFU.EX2 R246, R246 ;  /* 0x000000f600f67308 */ /* 0x000fe20000000800 */
[----:B------:R-:W-:Y:S02]  /*c140*/  PLOP3.LUT P0, PT, PT, PT, UP2, 0x40, 0x0 ;  /* 0x000000000000781c */ /* 0x000fe40003f0e828 */
[----:B------:R-:W-:Y:S02]  /*c150*/  FMNMX.FTZ R4, R242, R4, !PT ;  /* 0x00000004f2047209 */ /* 0x000fe40007810000 */
[----:B--2---:R-:W-:Y:S02]  /*c160*/  FMNMX.FTZ R5, R23, R24, !PT ;  /* 0x0000001817057209 */ /* 0x004fe40007810000 */
[----:B------:R-:W-:Y:S02]  /*c170*/  ISETP.GT.AND P0, PT, R22, 0x51, P0 ;  /* 0x000000511600780c */ /* 0x000fe40000704270 */
[C---:B------:R-:W-:Y:S01]  /*c180*/  ISETP.LT.OR P6, PT, R21.reuse, 0x51, P6 ;  /* 0x000000511500780c */ /* 0x040fe200037c1670 */
[----:B------:R-:W-:Y:S01]  /*c190*/  MUFU.EX2 R245, R245 ;  /* 0x000000f500f57308 */ /* 0x000fe20000000800 */
[----:B------:R-:W-:Y:S01]  /*c1a0*/  FSEL R206, R78, -INF , !P1 ;  /* 0xff8000004ece7808 */ /* 0x000fe20004800000 */
[----:B------:R-:W2:Y:S01]  /*c1b0*/  SHFL.BFLY PT, R23, R5, 0x1, 0x1f ;  /* 0x0c201f0005177f89 */ /* 0x000ea200000e0000 */
[----:B------:R-:W-:Y:S02]  /*c1c0*/  FMNMX.FTZ R4, R208, R4, !PT ;  /* 0x00000004d0047209 */ /* 0x000fe40007810000 */
[----:B------:R-:W-:Y:S02]  /*c1d0*/  FSETP.NEU.FTZ.AND P1, PT, R2, -INF , PT ;  /* 0xff8000000200780b */ /* 0x000fe40003f3d000 */
[----:B------:R-:W-:Y:S02]  /*c1e0*/  ISETP.LT.OR P0, PT, R21, 0x52, P0 ;  /* 0x000000521500780c */ /* 0x000fe40000701670 */
[----:B------:R-:W-:Y:S01]  /*c1f0*/  FSEL R191, R90, -INF , !P6 ;  /* 0xff8000005abf7808 */ /* 0x000fe20007000000 */
[----:B------:R-:W-:Y:S01]  /*c200*/  MUFU.EX2 R211, R211 ;  /* 0x000000d300d37308 */ /* 0x000fe20000000800 */
[----:B------:R-:W-:Y:S02]  /*c210*/  PLOP3.LUT P6, PT, PT, PT, UP1, 0x40, 0x0 ;  /* 0x000000000000781c */ /* 0x000fe40003fce818 */
[----:B------:R-:W-:Y:S02]  /*c220*/  FMNMX.FTZ R4, R206, R4, !PT ;  /* 0x00000004ce047209 */ /* 0x000fe40007810000 */
[----:B------:R-:W-:Y:S02]  /*c230*/  FSEL R198, R198, RZ, P1 ;  /* 0x000000ffc6c67208 */ /* 0x000fe40000800000 */
[----:B------:R-:W-:Y:S02]  /*c240*/  ISETP.GT.AND P6, PT, R22, 0x58, P6 ;  /* 0x000000581600780c */ /* 0x000fe400037c4270 */
[----:B------:R-:W-:Y:S01]  /*c250*/  FSEL R186, R91, -INF , !P0 ;  /* 0xff8000005bba7808 */ /* 0x000fe20004000000 */
[----:B------:R-:W-:Y:S01]  /*c260*/  MUFU.EX2 R205, R205 ;  /* 0x000000cd00cd7308 */ /* 0x000fe20000000800 */
[----:B------:R-:W-:Y:S01]  /*c270*/  PLOP3.LUT P0, PT, PT, PT, UP0, 0x40, 0x0 ;  /* 0x000000000000781c */ /* 0x000fe20003f0e808 */
[--C-:B------:R-:W-:Y:S01]  /*c280*/  FFMA.FTZ R171, R0, c[0x0][0x2d0], -R198.reuse ;  /* 0x0000b40000ab7a23 */ /* 0x100fe200000108c6 */
[----:B------:R-:W-:Y:S01]  /*c290*/  FMNMX.FTZ R4, R203, R4, !PT ;  /* 0x00000004cb047209 */ /* 0x000fe20007810000 */
[--C-:B------:R-:W-:Y:S01]  /*c2a0*/  FFMA.FTZ R97, R18, c[0x0][0x2d0], -R198.reuse ;  /* 0x0000b40012617a23 */ /* 0x100fe200000108c6 */
[----:B------:R-:W-:Y:S01]  /*c2b0*/  ISETP.GT.AND P0, PT, R22, 0x59, P0 ;  /* 0x000000591600780c */ /* 0x000fe20000704270 */
[--C-:B------:R-:W-:Y:S01]  /*c2c0*/  FFMA.FTZ R169, R168, c[0x0][0x2d0], -R198.reuse ;  /* 0x0000b400a8a97a23 */ /* 0x100fe200000108c6 */
[----:B------:R-:W-:Y:S01]  /*c2d0*/  ISETP.LT.OR P6, PT, R21, 0x59, P6 ;  /* 0x000000591500780c */ /* 0x000fe200037c1670 */
[----:B------:R-:W-:Y:S01]  /*c2e0*/  FFMA.FTZ R168, R19, c[0x0][0x2d0], -R198 ;  /* 0x0000b40013a87a23 */ /* 0x000fe200000108c6 */
[----:B------:R-:W-:Y:S01]  /*c2f0*/  FMNMX.FTZ R0, R191, R4, !PT ;  /* 0x00000004bf007209 */ /* 0x000fe20007810000 */
[----:B------:R-:W-:Y:S01]  /*c300*/  MUFU.EX2 R171, R171 ;  /* 0x000000ab00ab7308 */ /* 0x000fe20000000800 */
[----:B------:R-:W-:Y:S01]  /*c310*/  MOV R90, R184 ;  /* 0x000000b8005a7202 */ /* 0x000fe20000000f00 */
[----:B------:R-:W-:Y:S01]  /*c320*/  IMAD.MOV.U32 R91, RZ, RZ, R54 ;  /* 0x000000ffff5b7224 */ /* 0x000fe200078e0036 */
[----:B------:R-:W-:Y:S01]  /*c330*/  ISETP.LT.OR P0, PT, R21, 0x5a, P0 ;  /* 0x0000005a1500780c */ /* 0x000fe20000701670 */
[--C-:B------:R-:W-:Y:S01]  /*c340*/  FFMA.FTZ R195, R35, c[0x0][0x2d0], -R198.reuse ;  /* 0x0000b40023c37a23 */ /* 0x100fe200000108c6 */
[----:B------:R-:W-:Y:S01]  /*c350*/  FSEL R184, R94, -INF , !P6 ;  /* 0xff8000005eb87808 */ /* 0x000fe20007000000 */
[--C-:B------:R-:W-:Y:S01]  /*c360*/  FFMA.FTZ R248, R248, c[0x0][0x2d0], -R198.reuse ;  /* 0x0000b400f8f87a23 */ /* 0x100fe200000108c6 */
[----:B------:R-:W-:Y:S01]  /*c370*/  FMNMX.FTZ R0, R186, R0, !PT ;  /* 0x00000000ba007209 */ /* 0x000fe20007810000 */
[----:B------:R-:W-:Y:S01]  /*c380*/  FFMA.FTZ R247, R247, c[0x0][0x2d0], -R198 ;  /* 0x0000b400f7f77a23 */ /* 0x000fe200000108c6 */
[----:B------:R-:W-:Y:S01]  /*c390*/  FSEL R73, R95, -INF , !P0 ;  /* 0xff8000005f497808 */ /* 0x000fe20004000000 */
[----:B------:R-:W4:Y:S01]  /*c3a0*/  MUFU.EX2 R169, R169 ;  /* 0x000000a900a97308 */ /* 0x000f220000000800 */
[----:B------:R-:W-:Y:S01]  /*c3b0*/  FMNMX.FTZ R4, R184, R0, !PT ;  /* 0x00000000b8047209 */ /* 0x000fe20007810000 */
[----:B------:R-:W-:Y:S01]  /*c3c0*/  IMAD.MOV.U32 R95, RZ, RZ, R178 ;  /* 0x000000ffff5f7224 */ /* 0x000fe200078e00b2 */
[----:B--2---:R-:W-:Y:S01]  /*c3d0*/  FMNMX.FTZ R0, R5, R23, !PT ;  /* 0x0000001705007209 */ /* 0x004fe20007810000 */
[----:B------:R-:W-:Y:S01]  /*c3e0*/  FFMA.FTZ R178, R7, c[0x0][0x2d0], -R199 ;  /* 0x0000b40007b27a23 */ /* 0x000fe200000108c7 */
[----:B------:R-:W-:Y:S01]  /*c3f0*/  FMNMX.FTZ R4, R73, R4, !PT ;  /* 0x0000000449047209 */ /* 0x000fe20007810000 */
[----:B------:R-:W-:Y:S01]  /*c400*/  LDSM.16.MT88.4 R20, [R225+0x100] ;  /* 0x00010000e114783b */ /* 0x000fe20000004200 */
[C---:B------:R-:W-:Y:S01]  /*c410*/  FSETP.NEU.FTZ.AND P0, PT, R0.reuse, -INF , PT ;  /* 0xff8000000000780b */ /* 0x040fe20003f1d000 */
[----:B------:R-:W-:Y:S01]  /*c420*/  FMUL.FTZ R196, R0, c[0x0][0x2d0] ;  /* 0x0000b40000c47a20 */ /* 0x000fe20000410000 */
[----:B------:R-:W-:Y:S01]  /*c430*/  FSEL R71, R3, RZ, P2 ;  /* 0x000000ff03477208 */ /* 0x000fe20001000000 */
[----:B------:R-:W-:Y:S01]  /*c440*/  MUFU.EX2 R97, R97 ;  /* 0x0000006100617308 */ /* 0x000fe20000000800 */
[----:B------:R-:W-:Y:S01]  /*c450*/  FSEL R70, R2, RZ, P1 ;  /* 0x000000ff02467208 */ /* 0x000fe20000800000 */
[----:B------:R-:W-:Y:S01]  /*c460*/  FFMA.FTZ R244, R244, c[0x0][0x2d0], -R198 ;  /* 0x0000b400f4f47a23 */ /* 0x000fe200000108c6 */
[----:B------:R-:W-:Y:S01]  /*c470*/  FSEL R196, R196, RZ, P0 ;  /* 0x000000ffc4c47208 */ /* 0x000fe20000000000 */
[----:B------:R-:W2:Y:S01]  /*c480*/  SHFL.BFLY PT, R5, R4, 0x2, 0x1f ;  /* 0x0c401f0004057f89 */ /* 0x000ea200000e0000 */
[----:B------:R-:W-:Y:S01]  /*c490*/  FADD.FTZ R71, -R71, R167 ;  /* 0x000000a747477221 */ /* 0x000fe20000010100 */
[----:B------:R-:W-:Y:S01]  /*c4a0*/  MOV R94, R194 ;  /* 0x000000c2005e7202 */ /* 0x000fe20000000f00 */
[----:B------:R-:W-:Y:S01]  /*c4b0*/  FADD.FTZ R70, -R70, R166 ;  /* 0x000000a646467221 */ /* 0x000fe20000010100 */
[----:B---3--:R-:W-:Y:S01]  /*c4c0*/  F2FP.PACK_AB R76, R96, R170 ;  /* 0x000000aa604c723e */ /* 0x008fe200000000ff */
[----:B------:R-:W-:Y:S01]  /*c4d0*/  FMUL.FTZ R71, R71, c[0x0][0x2d0] ;  /* 0x0000b40047477a20 */ /* 0x000fe20000410000 */
[----:B------:R-:W3:Y:S01]  /*c4e0*/  MUFU.EX2 R168, R168 ;  /* 0x000000a800a87308 */ /* 0x000ee20000000800 */
[----:B------:R-:W-:Y:S01]  /*c4f0*/  FMUL.FTZ R70, R70, c[0x0][0x2d0] ;  /* 0x0000b40046467a20 */ /* 0x000fe20000410000 */
[----:B-1----:R-:W-:Y:S01]  /*c500*/  F2FP.PACK_AB R78, R74, R75 ;  /* 0x0000004b4a4e723e */ /* 0x002fe200000000ff */
[--C-:B------:R-:W-:Y:S01]  /*c510*/  FFMA.FTZ R174, R8, c[0x0][0x2d0], -R196.reuse ;  /* 0x0000b40008ae7a23 */ /* 0x100fe200000108c4 */
[----:B----4-:R-:W-:Y:S01]  /*c520*/  F2FP.PACK_AB R77, R171, R169 ;  /* 0x000000a9ab4d723e */ /* 0x010fe200000000ff */
[--C-:B------:R-:W-:Y:S01]  /*c530*/  FFMA.FTZ R99, R9, c[0x0][0x2d0], -R196.reuse ;  /* 0x0000b40009637a23 */ /* 0x100fe200000108c4 */
[----:B------:R-:W-:Y:S01]  /*c540*/  UISETP.GT.AND UP0, UPT, UR13, UR7, UPT ;  /* 0x000000070d00728c */ /* 0x000fe2000bf04270 */
[--C-:B------:R-:W-:Y:S02]  /*c550*/  FFMA.FTZ R98, R12, c[0x0][0x2d0], -R196.reuse ;  /* 0x0000b4000c627a23 */ /* 0x100fe400000108c4 */
[--C-:B------:R-:W-:Y:S01]  /*c560*/  FFMA.FTZ R172, R13, c[0x0][0x2d0], -R196.reuse ;  /* 0x0000b4000dac7a23 */ /* 0x100fe200000108c4 */
[----:B------:R-:W1:Y:S01]  /*c570*/  MUFU.EX2 R71, R71 ;  /* 0x0000004700477308 */ /* 0x000e620000000800 */
[--C-:B------:R-:W-:Y:S01]  /*c580*/  FFMA.FTZ R32, R32, c[0x0][0x2d0], -R196.reuse ;  /* 0x0000b40020207a23 */ /* 0x100fe200000108c4 */
[----:B------:R-:W-:Y:S01]  /*c590*/  UMOV UR13, UR17 ;  /* 0x00000011000d7c82 */ /* 0x000fe20008000000 */
[--C-:B------:R-:W-:Y:S02]  /*c5a0*/  FFMA.FTZ R49, R49, c[0x0][0x2d0], -R196.reuse ;  /* 0x0000b40031317a23 */ /* 0x100fe400000108c4 */
[--C-:B------:R-:W-:Y:S02]  /*c5b0*/  FFMA.FTZ R252, R252, c[0x0][0x2d0], -R196.reuse ;  /* 0x0000b400fcfc7a23 */ /* 0x100fe400000108c4 */
[--C-:B------:R-:W-:Y:S01]  /*c5c0*/  FFMA.FTZ R243, R243, c[0x0][0x2d0], -R196.reuse ;  /* 0x0000b400f3f37a23 */ /* 0x100fe200000108c4 */
[----:B--2---:R-:W-:Y:S01]  /*c5d0*/  FMNMX.FTZ R4, R4, R5, !PT ;  /* 0x0000000504047209 */ /* 0x004fe20007810000 */
[--C-:B------:R-:W-:Y:S01]  /*c5e0*/  FFMA.FTZ R209, R209, c[0x0][0x2d0], -R196.reuse ;  /* 0x0000b400d1d17a23 */ /* 0x100fe200000108c4 */
[----:B------:R-:W2:Y:S01]  /*c5f0*/  MUFU.EX2 R70, R70 ;  /* 0x0000004600467308 */ /* 0x000ea20000000800 */
[----:B------:R-:W-:Y:S01]  /*c600*/  FSEL R5, R0, RZ, P0 ;  /* 0x000000ff00057208 */ /* 0x000fe20000000000 */
[--C-:B------:R-:W-:Y:S01]  /*c610*/  FFMA.FTZ R207, R207, c[0x0][0x2d0], -R196.reuse ;  /* 0x0000b400cfcf7a23 */ /* 0x100fe200000108c4 */
[----:B------:R-:W4:Y:S01]  /*c620*/  SHFL.BFLY PT, R72, R4, 0x1, 0x1f ;  /* 0x0c201f0004487f89 */ /* 0x000f2200000e0000 */
[----:B---3--:R-:W-:Y:S01]  /*c630*/  F2FP.PACK_AB R79, R168, R97 ;  /* 0x00000061a84f723e */ /* 0x008fe200000000ff */
[----:B------:R-:W-:Y:S02]  /*c640*/  FFMA.FTZ R204, R204, c[0x0][0x2d0], -R196 ;  /* 0x0000b400cccc7a23 */ /* 0x000fe400000108c4 */
[----:B------:R-:W-:Y:S02]  /*c650*/  FADD.FTZ R5, -R5, R165 ;  /* 0x000000a505057221 */ /* 0x000fe40000010100 */
[--C-:B------:R-:W-:Y:S01]  /*c660*/  FFMA.FTZ R210, R210, c[0x0][0x2d0], -R198.reuse ;  /* 0x0000b400d2d27a23 */ /* 0x100fe200000108c6 */
[----:B------:R-:W-:Y:S01]  /*c670*/  MUFU.EX2 R174, R174 ;  /* 0x000000ae00ae7308 */ /* 0x000fe20000000800 */
[----:B------:R-:W-:Y:S02]  /*c680*/  FMUL.FTZ R5, R5, c[0x0][0x2d0] ;  /* 0x0000b40005057a20 */ /* 0x000fe40000410000 */
[--C-:B------:R-:W-:Y:S02]  /*c690*/  FFMA.FTZ R202, R202, c[0x0][0x2d0], -R198.reuse ;  /* 0x0000b400caca7a23 */ /* 0x100fe400000108c6 */
[--C-:B------:R-:W-:Y:S02]  /*c6a0*/  FFMA.FTZ R201, R201, c[0x0][0x2d0], -R198.reuse ;  /* 0x0000b400c9c97a23 */ /* 0x100fe400000108c6 */
[--C-:B------:R-:W-:Y:S02]  /*c6b0*/  FFMA.FTZ R193, R193, c[0x0][0x2d0], -R198.reuse ;  /* 0x0000b400c1c17a23 */ /* 0x100fe400000108c6 */
[--C-:B------:R-:W-:Y:S01]  /*c6c0*/  FFMA.FTZ R187, R187, c[0x0][0x2d0], -R198.reuse ;  /* 0x0000b400bbbb7a23 */ /* 0x100fe200000108c6 */
[----:B------:R3:W5:Y:S01]  /*c6d0*/  MUFU.EX2 R69, R5 ;  /* 0x0000000500457308 */ /* 0x0007620000000800 */
[----:B------:R-:W-:Y:S02]  /*c6e0*/  FFMA.FTZ R177, R177, c[0x0][0x2d0], -R198 ;  /* 0x0000b400b1b17a23 */ /* 0x000fe400000108c6 */
[----:B-1----:R-:W-:Y:S02]  /*c6f0*/  FFMA.FTZ R170, R71, R241, R170 ;  /* 0x000000f147aa7223 */ /* 0x002fe400000100aa */
[C---:B--2---:R-:W-:Y:S01]  /*c700*/  FMUL.FTZ R18, R70.reuse, R150 ;  /* 0x0000009646127220 */ /* 0x044fe20000410000 */
[----:B------:R-:W-:Y:S01]  /*c710*/  MOV R150, R94 ;  /* 0x0000005e00967202 */ /* 0x000fe20000000f00 */
[----:B------:R-:W-:Y:S01]  /*c720*/  FMUL.FTZ R19, R70, R151 ;  /* 0x0000009746137220 */ /* 0x000fe20000410000 */
[----:B----4-:R-:W-:Y:S01]  /*c730*/  FMNMX.FTZ R72, R72, R4, !PT ;  /* 0x0000000448487209 */ /* 0x010fe20007810000 */
[C---:B------:R-:W-:Y:S01]  /*c740*/  FMUL.FTZ R35, R70.reuse, R103 ;  /* 0x0000006746237220 */ /* 0x040fe20000410000 */
[----:B------:R-:W1:Y:S01]  /*c750*/  MUFU.EX2 R99, R99 ;  /* 0x0000006300637308 */ /* 0x000e620000000800 */
[----:B------:R-:W-:Y:S01]  /*c760*/  MOV R94, R90 ;  /* 0x0000005a005e7202 */ /* 0x000fe20000000f00 */
[----:B------:R-:W-:Y:S01]  /*c770*/  FMUL.FTZ R7, R70, R163 ;  /* 0x000000a346077220 */ /* 0x000fe20000410000 */
[C---:B------:R-:W-:Y:S01]  /*c780*/  FSETP.NEU.FTZ.AND P0, PT, R72.reuse, -INF , PT ;  /* 0xff8000004800780b */ /* 0x040fe20003f1d000 */
[C---:B------:R-:W-:Y:S02]  /*c790*/  FMUL.FTZ R194, R72.reuse, c[0x0][0x2d0] ;  /* 0x0000b40048c27a20 */ /* 0x040fe40000410000 */
[----:B------:R-:W-:Y:S01]  /*c7a0*/  IMAD.MOV.U32 R163, RZ, RZ, R185 ;  /* 0x000000ffffa37224 */ /* 0x000fe200078e00b9 */
[----:B------:R-:W-:Y:S01]  /*c7b0*/  FSEL R4, R72, RZ, P0 ;  /* 0x000000ff48047208 */ /* 0x000fe20000000000 */
[----:B------:R-:W-:Y:S01]  /*c7c0*/  FFMA.FTZ R185, R17, c[0x0][0x2d0], -R199 ;  /* 0x0000b40011b97a23 */ /* 0x000fe200000108c7 */
[----:B------:R-:W-:Y:S01]  /*c7d0*/  FSEL R194, R194, RZ, P0 ;  /* 0x000000ffc2c27208 */ /* 0x000fe20000000000 */
[----:B------:R-:W-:Y:S01]  /*c7e0*/  MUFU.EX2 R98, R98 ;  /* 0x0000006200627308 */ /* 0x000fe20000000800 */
[----:B------:R-:W-:Y:S01]  /*c7f0*/  IMAD.MOV.U32 R151, RZ, RZ, R163 ;  /* 0x000000ffff977224 */ /* 0x000fe200078e00a3 */
[----:B------:R-:W-:Y:S01]  /*c800*/  PLOP3.LUT P0, PT, PT, PT, UP0, 0x80, 0x0 ;  /* 0x000000000000781c */ /* 0x000fe20003f0f008 */
[----:B------:R-:W-:Y:S02]  /*c810*/  FADD.FTZ R4, -R4, R164 ;  /* 0x000000a404047221 */ /* 0x000fe40000010100 */
[--C-:B------:R-:W-:Y:S02]  /*c820*/  FFMA.FTZ R175, R10, c[0x0][0x2d0], -R194.reuse ;  /* 0x0000b4000aaf7a23 */ /* 0x100fe400000108c2 */
[----:B------:R-:W-:Y:S02]  /*c830*/  FMUL.FTZ R4, R4, c[0x0][0x2d0] ;  /* 0x0000b40004047a20 */ /* 0x000fe40000410000 */
[----:B---3--:R-:W-:Y:S01]  /*c840*/  FMUL.FTZ R5, R71, R161 ;  /* 0x000000a147057220 */ /* 0x008fe20000410000 */
[----:B------:R-:W2:Y:S01]  /*c850*/  MUFU.EX2 R172, R172 ;  /* 0x000000ac00ac7308 */ /* 0x000ea20000000800 */
[----:B------:R-:W-:Y:S02]  /*c860*/  IMAD.MOV.U32 R161, RZ, RZ, R53 ;  /* 0x000000ffffa17224 */ /* 0x000fe400078e0035 */
[----:B------:R-:W3:Y:S01]  /*c870*/  LDSM.16.MT88.4 R52, [R219+0x100] ;  /* 0x00010000db34783b */ /* 0x000ee20000004200 */
[----:B-----5:R-:W-:Y:S01]  /*c880*/  FMUL.FTZ R12, R69, R152 ;  /* 0x00000098450c7220 */ /* 0x020fe20000410000 */
[----:B-1----:R-:W-:Y:S01]  /*c890*/  F2FP.PACK_AB R64, R99, R174 ;  /* 0x000000ae6340723e */ /* 0x002fe200000000ff */
[----:B------:R-:W-:Y:S02]  /*c8a0*/  IMAD.MOV.U32 R152, RZ, RZ, R91 ;  /* 0x000000ffff987224 */ /* 0x000fe400078e005b */
[----:B------:R-:W-:Y:S02]  /*c8b0*/  IMAD.MOV.U32 R163, RZ, RZ, R63 ;  /* 0x000000ffffa37224 */ /* 0x000fe400078e003f */
[----:B------:R1:W4:Y:S01]  /*c8c0*/  MUFU.EX2 R68, R4 ;  /* 0x0000000400447308 */ /* 0x0003220000000800 */
[--C-:B------:R-:W-:Y:S02]  /*c8d0*/  FFMA.FTZ R167, R11, c[0x0][0x2d0], -R194.reuse ;  /* 0x0000b4000ba77a23 */ /* 0x100fe400000108c2 */
[--C-:B------:R-:W-:Y:S02]  /*c8e0*/  FFMA.FTZ R166, R14, c[0x0][0x2d0], -R194.reuse ;  /* 0x0000b4000ea67a23 */ /* 0x100fe400000108c2 */
[----:B------:R-:W-:Y:S02]  /*c8f0*/  FFMA.FTZ R165, R15, c[0x0][0x2d0], -R194 ;  /* 0x0000b4000fa57a23 */ /* 0x000fe400000108c2 */
[C---:B------:R-:W-:Y:S01]  /*c900*/  FMUL.FTZ R8, R69.reuse, R156 ;  /* 0x0000009c45087220 */ /* 0x040fe20000410000 */
[----:B------:R-:W-:Y:S01]  /*c910*/  MOV R156, R180 ;  /* 0x000000b4009c7202 */ /* 0x000fe20000000f00 */
[C---:B------:R-:W-:Y:S01]  /*c920*/  FMUL.FTZ R9, R69.reuse, R157 ;  /* 0x0000009d45097220 */ /* 0x040fe20000410000 */
[----:B------:R-:W-:Y:S01]  /*c930*/  MUFU.EX2 R175, R175 ;  /* 0x000000af00af7308 */ /* 0x000fe20000000800 */
[----:B------:R-:W-:Y:S02]  /*c940*/  IMAD.MOV.U32 R157, RZ, RZ, R95 ;  /* 0x000000ffff9d7224 */ /* 0x000fe400078e005f */
[----:B------:R-:W-:Y:S01]  /*c950*/  IMAD.MOV.U32 R95, RZ, RZ, R62 ;  /* 0x000000ffff5f7224 */ /* 0x000fe200078e003e */
[----:B--2---:R-:W-:Y:S01]  /*c960*/  F2FP.PACK_AB R66, R172, R98 ;  /* 0x00000062ac42723e */ /* 0x004fe200000000ff */
[----:B------:R-:W-:Y:S02]  /*c970*/  FMUL.FTZ R13, R69, R153 ;  /* 0x00000099450d7220 */ /* 0x000fe40000410000 */
[----:B------:R-:W-:Y:S02]  /*c980*/  IMAD.MOV.U32 R153, RZ, RZ, R161 ;  /* 0x000000ffff997224 */ /* 0x000fe400078e00a1 */
[----:B------:R-:W-:Y:S01]  /*c990*/  IMAD.MOV.U32 R161, RZ, RZ, R87 ;  /* 0x000000ffffa17224 */ /* 0x000fe200078e0057 */
[----:B------:R-:W2:Y:S01]  /*c9a0*/  MUFU.EX2 R167, R167 ;  /* 0x000000a700a77308 */ /* 0x000ea20000000800 */
[----:B------:R-:W-:Y:S02]  /*c9b0*/  FFMA.FTZ R164, R6, c[0x0][0x2d0], -R198 ;  /* 0x0000b40006a47a23 */ /* 0x000fe400000108c6 */
[----:B------:R-:W-:Y:S01]  /*c9c0*/  FMUL.FTZ R6, R70, R162 ;  /* 0x000000a246067220 */ /* 0x000fe20000410000 */
[----:B------:R-:W-:Y:S01]  /*c9d0*/  MOV R162, R189 ;  /* 0x000000bd00a27202 */ /* 0x000fe20000000f00 */
[C---:B-1----:R-:W-:Y:S01]  /*c9e0*/  FMUL.FTZ R4, R71.reuse, R160 ;  /* 0x000000a047047220 */ /* 0x042fe20000410000 */
[----:B------:R-:W-:Y:S01]  /*c9f0*/  MOV R160, R192 ;  /* 0x000000c000a07202 */ /* 0x000fe20000000f00 */
[C---:B----4-:R-:W-:Y:S02]  /*ca00*/  FMUL.FTZ R10, R68.reuse, R158 ;  /* 0x0000009e440a7220 */ /* 0x050fe40000410000 */
[----:B------:R-:W-:Y:S01]  /*ca10*/  IMAD.MOV.U32 R158, RZ, RZ, R84 ;  /* 0x000000ffff9e7224 */ /* 0x000fe200078e0054 */
[----:B------:R-:W-:Y:S01]  /*ca20*/  MUFU.EX2 R166, R166 ;  /* 0x000000a600a67308 */ /* 0x000fe20000000800 */
[C---:B------:R-:W-:Y:S01]  /*ca30*/  FMUL.FTZ R11, R68.reuse, R159 ;  /* 0x0000009f440b7220 */ /* 0x040fe20000410000 */
[-C--:B------:R-:W-:Y:S01]  /*ca40*/  HMMA.16816.F32 R4, R76, R20.reuse, R4 ;  /* 0x000000144c04723c */ /* 0x080fe20000001804 */
[C---:B------:R-:W-:Y:S01]  /*ca50*/  FMUL.FTZ R15, R68.reuse, R155 ;  /* 0x0000009b440f7220 */ /* 0x040fe20000410000 */
[----:B------:R-:W-:Y:S01]  /*ca60*/  MOV R159, R85 ;  /* 0x00000055009f7202 */ /* 0x000fe20000000f00 */
[----:B------:R-:W-:Y:S01]  /*ca70*/  FMUL.FTZ R14, R68, R154 ;  /* 0x0000009a440e7220 */ /* 0x000fe20000410000 */
[----:B------:R-:W-:Y:S01]  /*ca80*/  MOV R155, R86 ;  /* 0x00000056009b7202 */ /* 0x000fe20000000f00 */
[C---:B------:R-:W-:Y:S01]  /*ca90*/  FMUL.FTZ R17, R71.reuse, R149 ;  /* 0x0000009547117220 */ /* 0x040fe20000410000 */
[----:B------:R-:W-:Y:S01]  /*caa0*/  MOV R149, R51 ;  /* 0x0000003300957202 */ /* 0x000fe20000000f00 */
[----:B------:R-:W-:Y:S01]  /*cab0*/  FFMA.FTZ R180, R16, c[0x0][0x2d0], -R198 ;  /* 0x0000b40010b47a23 */ /* 0x000fe200000108c6 */
[----:B------:R-:W1:Y:S01]  /*cac0*/  MUFU.EX2 R165, R165 ;  /* 0x000000a500a57308 */ /* 0x000e620000000800 */
[----:B------:R-:W-:Y:S01]  /*cad0*/  FMUL.FTZ R16, R71, R148 ;  /* 0x0000009447107220 */ /* 0x000fe20000410000 */
[----:B------:R-:W4:Y:S02]  /*cae0*/  LDSM.16.MT88.4 R84, [R225+0x900] ;  /* 0x00090000e154783b */ /* 0x000f240000004200 */
[----:B--2---:R-:W-:Y:S01]  /*caf0*/  F2FP.PACK_AB R65, R167, R175 ;  /* 0x000000afa741723e */ /* 0x004fe200000000ff */
[C---:B------:R-:W-:Y:S02]  /*cb00*/  FMUL.FTZ R28, R69.reuse, R136 ;  /* 0x00000088451c7220 */ /* 0x040fe40000410000 */
[C---:B------:R-:W-:Y:S02]  /*cb10*/  FMUL.FTZ R24, R69.reuse, R140 ;  /* 0x0000008c45187220 */ /* 0x040fe40000410000 */
[C---:B------:R-:W-:Y:S01]  /*cb20*/  FMUL.FTZ R25, R69.reuse, R141 ;  /* 0x0000008d45197220 */ /* 0x040fe20000410000 */
[----:B------:R2:W-:Y:S01]  /*cb30*/  MUFU.EX2 R136, R32 ;  /* 0x0000002000887308 */ /* 0x0005e20000000800 */
[C---:B------:R-:W-:Y:S02]  /*cb40*/  FMUL.FTZ R26, R68.reuse, R142 ;  /* 0x0000008e441a7220 */ /* 0x040fe40000410000 */
[C---:B------:R-:W-:Y:S02]  /*cb50*/  FMUL.FTZ R27, R68.reuse, R143 ;  /* 0x0000008f441b7220 */ /* 0x040fe40000410000 */
[----:B------:R-:W-:Y:S02]  /*cb60*/  FMUL.FTZ R29, R69, R137 ;  /* 0x00000089451d7220 */ /* 0x000fe40000410000 */
[C---:B------:R-:W-:Y:S02]  /*cb70*/  FMUL.FTZ R30, R68.reuse, R138 ;  /* 0x0000008a441e7220 */ /* 0x040fe40000410000 */
[C---:B------:R-:W-:Y:S01]  /*cb80*/  FMUL.FTZ R31, R68.reuse, R139 ;  /* 0x0000008b441f7220 */ /* 0x040fe20000410000 */
[----:B------:R-:W-:Y:S01]  /*cb90*/  MUFU.EX2 R178, R178 ;  /* 0x000000b200b27308 */ /* 0x000fe20000000800 */
[--C-:B------:R-:W-:Y:S02]  /*cba0*/  FFMA.FTZ R189, R33, c[0x0][0x2d0], -R199.reuse ;  /* 0x0000b40021bd7a23 */ /* 0x100fe400000108c7 */
[----:B------:R-:W-:Y:S01]  /*cbb0*/  FMUL.FTZ R33, R71, R101 ;  /* 0x0000006547217220 */ /* 0x000fe20000410000 */
[----:B-1----:R-:W-:Y:S01]  /*cbc0*/  F2FP.PACK_AB R67, R165, R166 ;  /* 0x000000a6a543723e */ /* 0x002fe200000000ff */
[----:B------:R-:W-:Y:S02]  /*cbd0*/  FMUL.FTZ R42, R68, R110 ;  /* 0x0000006e442a7220 */ /* 0x000fe40000410000 */
[----:B------:R-:W-:Y:S02]  /*cbe0*/  FFMA.FTZ R110, R88, c[0x0][0x2d0], -R194 ;  /* 0x0000b400586e7a23 */ /* 0x000fe400000108c2 */
[----:B------:R-:W-:Y:S01]  /*cbf0*/  FMUL.FTZ R43, R68, R111 ;  /* 0x0000006f442b7220 */ /* 0x000fe20000410000 */
[----:B------:R-:W-:Y:S01]  /*cc00*/  MUFU.EX2 R164, R164 ;  /* 0x000000a400a47308 */ /* 0x000fe20000000800 */
[C---:B------:R-:W-:Y:S01]  /*cc10*/  HMMA.16816.F32 R8, R64.reuse, R20, R8 ;  /* 0x000000144008723c */ /* 0x040fe20000001808 */
[----:B------:R-:W-:Y:S02]  /*cc20*/  FFMA.FTZ R111, R89, c[0x0][0x2d0], -R199 ;  /* 0x0000b400596f7a23 */ /* 0x000fe400000108c7 */
[----:B------:R-:W1:Y:S01]  /*cc30*/  LDSM.16.MT88.4 R88, [R220+0x900] ;  /* 0x00090000dc58783b */ /* 0x000e620000004200 */
[----:B--2---:R-:W-:Y:S02]  /*cc40*/  FMUL.FTZ R32, R71, R100 ;  /* 0x0000006447207220 */ /* 0x004fe40000410000 */
[----:B------:R-:W-:Y:S02]  /*cc50*/  IMAD.MOV.U32 R154, RZ, RZ, R46 ;  /* 0x000000ffff9a7224 */ /* 0x000fe400078e002e */
[-C--:B------:R-:W-:Y:S01]  /*cc60*/  HMMA.16816.F32 R12, R64, R22.reuse, R12 ;  /* 0x00000016400c723c */ /* 0x080fe2000000180c */
[----:B------:R-:W-:Y:S01]  /*cc70*/  FMUL.FTZ R51, R70, R115 ;  /* 0x0000007346337220 */ /* 0x000fe20000410000 */
[----:B------:R-:W-:Y:S02]  /*cc80*/  MUFU.EX2 R180, R180 ;  /* 0x000000b400b47308 */ /* 0x000fe40000000800 */
[----:B------:R-:W-:Y:S02]  /*cc90*/  IMAD.MOV.U32 R148, RZ, RZ, R61 ;  /* 0x000000ffff947224 */ /* 0x000fe400078e003d */
[----:B------:R-:W-:Y:S02]  /*cca0*/  FMUL.FTZ R61, R69, R125 ;  /* 0x0000007d453d7220 */ /* 0x000fe40000410000 */
[C---:B------:R-:W-:Y:S01]  /*ccb0*/  HMMA.16816.F32 R16, R76.reuse, R22, R16 ;  /* 0x000000164c10723c */ /* 0x040fe20000001810 */
[C---:B------:R-:W-:Y:S03]  /*ccc0*/  FMUL.FTZ R20, R71.reuse, R144 ;  /* 0x0000009047147220 */ /* 0x040fe60000410000 */
[----:B------:R-:W-:Y:S01]  /*ccd0*/  FMUL.FTZ R21, R71, R145 ;  /* 0x0000009147157220 */ /* 0x000fe20000410000 */
[----:B------:R-:W-:Y:S01]  /*cce0*/  MOV R145, R162 ;  /* 0x000000a200917202 */ /* 0x000fe20000000f00 */
[----:B------:R-:W-:Y:S01]  /*ccf0*/  FFMA.FTZ R192, R34, c[0x0][0x2d0], -R198 ;  /* 0x0000b40022c07a23 */ /* 0x000fe200000108c6 */
[----:B------:R-:W-:Y:S01]  /*cd00*/  MOV R162, R58 ;  /* 0x0000003a00a27202 */ /* 0x000fe20000000f00 */
[C---:B------:R-:W-:Y:S01]  /*cd10*/  FMUL.FTZ R22, R70.reuse, R146 ;  /* 0x0000009246167220 */ /* 0x040fe20000410000 */
[----:B------:R-:W-:Y:S01]  /*cd20*/  MOV R146, R47 ;  /* 0x0000002f00927202 */ /* 0x000fe20000000f00 */
[----:B------:R-:W-:Y:S02]  /*cd30*/  MUFU.EX2 R185, R185 ;  /* 0x000000b900b97308 */ /* 0x000fe40000000800 */
[C---:B------:R-:W-:Y:S01]  /*cd40*/  FMUL.FTZ R23, R70.reuse, R147 ;  /* 0x0000009346177220 */ /* 0x040fe20000410000 */
[----:B------:R-:W-:Y:S01]  /*cd50*/  MOV R147, R44 ;  /* 0x0000002c00937202 */ /* 0x000fe20000000f00 */
[----:B------:R-:W-:Y:S01]  /*cd60*/  FMUL.FTZ R34, R70, R102 ;  /* 0x0000006646227220 */ /* 0x000fe20000410000 */
[----:B------:R-:W-:Y:S01]  /*cd70*/  MOV R140, R145 ;  /* 0x00000091008c7202 */ /* 0x000fe20000000f00 */
[----:B------:R-:W-:Y:S02]  /*cd80*/  IMAD.MOV.U32 R144, RZ, RZ, R45 ;  /* 0x000000ffff907224 */ /* 0x000fe400078e002d */
[----:B------:R-:W-:Y:S01]  /*cd90*/  FMUL.FTZ R44, R69, R132 ;  /* 0x00000084452c7220 */ /* 0x000fe20000410000 */
[-C--:B------:R-:W-:Y:S01]  /*cda0*/  HMMA.16816.F32 R20, R76, R36.reuse, R20 ;  /* 0x000000244c14723c */ /* 0x080fe20000001814 */
[--C-:B------:R-:W-:Y:S01]  /*cdb0*/  FFMA.FTZ R132, R151, c[0x0][0x2d0], -R196.reuse ;  /* 0x0000b40097847a23 */ /* 0x100fe200000108c4 */
[----:B------:R-:W-:Y:S01]  /*cdc0*/  MUFU.EX2 R189, R189 ;  /* 0x000000bd00bd7308 */ /* 0x000fe20000000800 */
[C---:B------:R-:W-:Y:S02]  /*cdd0*/  FMUL.FTZ R45, R69.reuse, R133 ;  /* 0x00000085452d7220 */ /* 0x040fe40000410000 */
[--C-:B------:R-:W-:Y:S02]  /*cde0*/  FFMA.FTZ R133, R150, c[0x0][0x2d0], -R196.reuse ;  /* 0x0000b40096857a23 */ /* 0x100fe400000108c4 */
[C---:B------:R-:W-:Y:S01]  /*cdf0*/  FMUL.FTZ R47, R68.reuse, R135 ;  /* 0x00000087442f7220 */ /* 0x040fe20000410000 */
[C---:B------:R-:W-:Y:S01]  /*ce00*/  HMMA.16816.F32 R24, R64.reuse, R36, R24 ;  /* 0x000000244018723c */ /* 0x040fe20000001818 */
[C---:B------:R-:W-:Y:S03]  /*ce10*/  FMUL.FTZ R63, R68.reuse, R127 ;  /* 0x0000007f443f7220 */ /* 0x040fe60000410000 */
[C---:B------:R-:W-:Y:S01]  /*ce20*/  FMUL.FTZ R40, R69.reuse, R108 ;  /* 0x0000006c45287220 */ /* 0x040fe20000410000 */
[----:B------:R-:W-:Y:S01]  /*ce30*/  MUFU.EX2 R192, R192 ;  /* 0x000000c000c07308 */ /* 0x000fe20000000800 */
[----:B------:R-:W-:Y:S02]  /*ce40*/  FMUL.FTZ R41, R69, R109 ;  /* 0x0000006d45297220 */ /* 0x000fe40000410000 */
[-C--:B------:R-:W-:Y:S01]  /*ce50*/  HMMA.16816.F32 R28, R64, R38.reuse, R28 ;  /* 0x00000026401c723c */ /* 0x080fe2000000181c */
[C---:B------:R-:W-:Y:S03]  /*ce60*/  FMUL.FTZ R36, R71.reuse, R104 ;  /* 0x0000006847247220 */ /* 0x040fe60000410000 */
[C---:B------:R-:W-:Y:S02]  /*ce70*/  FMUL.FTZ R37, R71.reuse, R105 ;  /* 0x0000006947257220 */ /* 0x040fe40000410000 */
[----:B------:R-:W-:Y:S01]  /*ce80*/  FMUL.FTZ R46, R68, R134 ;  /* 0x00000086442e7220 */ /* 0x000fe20000410000 */
[----:B------:R2:W-:Y:S01]  /*ce90*/  MUFU.EX2 R104, R49 ;  /* 0x0000003100687308 */ /* 0x0005e20000000800 */
[C---:B------:R-:W-:Y:S01]  /*cea0*/  HMMA.16816.F32 R32, R76.reuse, R38, R32 ;  /* 0x000000264c20723c */ /* 0x040fe20000001820 */
[--C-:B------:R-:W-:Y:S03]  /*ceb0*/  FFMA.FTZ R137, R50, c[0x0][0x2d0], -R196.reuse ;  /* 0x0000b40032897a23 */ /* 0x100fe600000108c4 */
[----:B------:R-:W-:Y:S02]  /*cec0*/  FMUL.FTZ R50, R70, R114 ;  /* 0x0000007246327220 */ /* 0x000fe40000410000 */
[----:B------:R-:W-:Y:S02]  /*ced0*/  FFMA.FTZ R105, R48, c[0x0][0x2d0], -R196 ;  /* 0x0000b40030697a23 */ /* 0x000fe400000108c4 */
[C---:B------:R-:W-:Y:S01]  /*cee0*/  FMUL.FTZ R38, R70.reuse, R106 ;  /* 0x0000006a46267220 */ /* 0x040fe20000410000 */
[----:B------:R-:W-:Y:S03]  /*cef0*/  MUFU.EX2 R195, R195 ;  /* 0x000000c300c37308 */ /* 0x000fe60000000800 */
[----:B------:R-:W-:Y:S02]  /*cf00*/  FMUL.FTZ R39, R70, R107 ;  /* 0x0000006b46277220 */ /* 0x000fe40000410000 */
[----:B------:R-:W-:Y:S02]  /*cf10*/  FMUL.FTZ R48, R71, R112 ;  /* 0x0000007047307220 */ /* 0x000fe40000410000 */
[--C-:B------:R-:W-:Y:S02]  /*cf20*/  FFMA.FTZ R134, R250, c[0x0][0x2d0], -R199.reuse ;  /* 0x0000b400fa867a23 */ /* 0x100fe400000108c7 */
[--C-:B------:R-:W-:Y:S01]  /*cf30*/  FFMA.FTZ R107, R57, c[0x0][0x2d0], -R194.reuse ;  /* 0x0000b400396b7a23 */ /* 0x100fe200000108c2 */
[-C--:B---3--:R-:W-:Y:S01]  /*cf40*/  HMMA.16816.F32 R36, R76, R52.reuse, R36 ;  /* 0x000000344c24723c */ /* 0x088fe20000001824 */
[--C-:B------:R-:W-:Y:S01]  /*cf50*/  FFMA.FTZ R108, R56, c[0x0][0x2d0], -R194.reuse ;  /* 0x0000b400386c7a23 */ /* 0x100fe200000108c2 */
[----:B------:R-:W3:Y:S01]  /*cf60*/  MUFU.EX2 R137, R137 ;  /* 0x0000008900897308 */ /* 0x000ee20000000800 */
[----:B------:R-:W-:Y:S02]  /*cf70*/  FMUL.FTZ R56, R69, R120 ;  /* 0x0000007845387220 */ /* 0x000fe40000410000 */
[----:B--2---:R-:W-:Y:S02]  /*cf80*/  FMUL.FTZ R49, R71, R113 ;  /* 0x0000007147317220 */ /* 0x004fe40000410000 */
[----:B------:R-:W-:Y:S01]  /*cf90*/  FMUL.FTZ R57, R69, R121 ;  /* 0x0000007945397220 */ /* 0x000fe20000410000 */
[C---:B------:R-:W-:Y:S01]  /*cfa0*/  HMMA.16816.F32 R40, R64.reuse, R52, R40 ;  /* 0x000000344028723c */ /* 0x040fe20000001828 */
[----:B------:R-:W-:Y:S03]  /*cfb0*/  FMUL.FTZ R58, R68, R122 ;  /* 0x0000007a443a7220 */ /* 0x000fe60000410000 */
[----:B------:R-:W-:Y:S01]  /*cfc0*/  MUFU.EX2 R134, R134 ;  /* 0x0000008600867308 */ /* 0x000fe20000000800 */
[----:B------:R-:W-:Y:S02]  /*cfd0*/  FFMA.FTZ R109, R60, c[0x0][0x2d0], -R194 ;  /* 0x0000b4003c6d7a23 */ /* 0x000fe400000108c2 */
[C---:B------:R-:W-:Y:S01]  /*cfe0*/  FMUL.FTZ R52, R71.reuse, R116 ;  /* 0x0000007447347220 */ /* 0x040fe20000410000 */
[-C--:B------:R-:W-:Y:S01]  /*cff0*/  HMMA.16816.F32 R44, R64, R54.reuse, R44 ;  /* 0x00000036402c723c */ /* 0x080fe2000000182c */
[----:B------:R-:W-:Y:S03]  /*d000*/  FFMA.FTZ R116, R144, c[0x0][0x2d0], -R198 ;  /* 0x0000b40090747a23 */ /* 0x000fe600000108c6 */
[----:B------:R-:W-:Y:S02]  /*d010*/  IMAD.MOV.U32 R144, RZ, RZ, R92 ;  /* 0x000000ffff907224 */ /* 0x000fe400078e005c */
[----:B------:R-:W-:Y:S01]  /*d020*/  FMUL.FTZ R53, R71, R117 ;  /* 0x0000007547357220 */ /* 0x000fe20000410000 */
[----:B------:R-:W-:Y:S01]  /*d030*/  MUFU.EX2 R105, R105 ;  /* 0x0000006900697308 */ /* 0x000fe20000000800 */
[C---:B------:R-:W-:Y:S01]  /*d040*/  HMMA.16816.F32 R48, R76.reuse, R54, R48 ;  /* 0x000000364c30723c */ /* 0x040fe20000001830 */
[--C-:B------:R-:W-:Y:S03]  /*d050*/  FFMA.FTZ R106, R156, c[0x0][0x2d0], -R199.reuse ;  /* 0x0000b4009c6a7a23 */ /* 0x100fe600000108c7 */
[----:B------:R-:W-:Y:S01]  /*d060*/  MOV R156, R160 ;  /* 0x000000a0009c7202 */ /* 0x000fe20000000f00 */
[----:B------:R-:W-:Y:S01]  /*d070*/  FMUL.FTZ R60, R69, R124 ;  /* 0x0000007c453c7220 */ /* 0x000fe20000410000 */
[----:B------:R-:W-:Y:S01]  /*d080*/  MOV R160, R59 ;  /* 0x0000003b00a07202 */ /* 0x000fe20000000f00 */
[C---:B------:R-:W-:Y:S02]  /*d090*/  FMUL.FTZ R55, R70.reuse, R119 ;  /* 0x0000007746377220 */ /* 0x040fe40000410000 */
[----:B------:R-:W-:Y:S01]  /*d0a0*/  FMUL.FTZ R54, R70, R118 ;  /* 0x0000007646367220 */ /* 0x000fe20000410000 */
[----:B------:R-:W-:Y:S02]  /*d0b0*/  MUFU.EX2 R107, R107 ;  /* 0x0000006b006b7308 */ /* 0x000fe40000000800 */
[----:B------:R-:W-:Y:S02]  /*d0c0*/  FFMA.FTZ R119, R94, c[0x0][0x2d0], -R199 ;  /* 0x0000b4005e777a23 */ /* 0x000fe400000108c7 */
[C---:B------:R-:W-:Y:S02]  /*d0d0*/  FMUL.FTZ R59, R68.reuse, R123 ;  /* 0x0000007b443b7220 */ /* 0x040fe40000410000 */
[-C--:B------:R-:W-:Y:S01]  /*d0e0*/  HMMA.16816.F32 R52, R76, R80.reuse, R52 ;  /* 0x000000504c34723c */ /* 0x080fe20000001834 */
[----:B------:R-:W-:Y:S02]  /*d0f0*/  FMUL.FTZ R62, R68, R126 ;  /* 0x0000007e443e7220 */ /* 0x000fe40000410000 */
[----:B------:R-:W-:Y:S01]  /*d100*/  IMAD.MOV.U32 R145, RZ, RZ, R155 ;  /* 0x000000ffff917224 */ /* 0x000fe200078e009b */
[----:B------:R-:W-:Y:S01]  /*d110*/  MOV R155, R154 ;  /* 0x0000009a009b7202 */ /* 0x000fe20000000f00 */
[----:B------:R-:W2:Y:S01]  /*d120*/  MUFU.EX2 R108, R108 ;  /* 0x0000006c006c7308 */ /* 0x000ea20000000800 */
[----:B------:R-:W-:Y:S01]  /*d130*/  MOV R154, R93 ;  /* 0x0000005d009a7202 */ /* 0x000fe20000000f00 */
[--C-:B------:R-:W-:Y:S01]  /*d140*/  FFMA.FTZ R122, R145, c[0x0][0x2d0], -R196.reuse ;  /* 0x0000b400917a7a23 */ /* 0x100fe200000108c4 */
[C---:B------:R-:W-:Y:S01]  /*d150*/  HMMA.16816.F32 R56, R64.reuse, R80, R56 ;  /* 0x000000504038723c */ /* 0x040fe20000001838 */
[----:B------:R-:W-:Y:S03]  /*d160*/  FFMA.FTZ R123, R144, c[0x0][0x2d0], -R196 ;  /* 0x0000b400907b7a23 */ /* 0x000fe600000108c4 */
[--C-:B------:R-:W-:Y:S02]  /*d170*/  FFMA.FTZ R251, R251, c[0x0][0x2d0], -R194.reuse ;  /* 0x0000b400fbfb7a23 */ /* 0x100fe400000108c2 */
[----:B------:R-:W-:Y:S01]  /*d180*/  FFMA.FTZ R242, R242, c[0x0][0x2d0], -R194 ;  /* 0x0000b400f2f27a23 */ /* 0x000fe200000108c2 */
[----:B---3--:R-:W-:Y:S01]  /*d190*/  F2FP.PACK_AB R80, R137, R136 ;  /* 0x000000888950723e */ /* 0x008fe200000000ff */
[-C--:B------:R-:W-:Y:S01]  /*d1a0*/  HMMA.16816.F32 R60, R64, R82.reuse, R60 ;  /* 0x00000052403c723c */ /* 0x080fe2000000183c */
[----:B------:R-:W-:Y:S03]  /*d1b0*/  MUFU.EX2 R109, R109 ;  /* 0x0000006d006d7308 */ /* 0x000fe60000000800 */
[----:B------:R-:W-:Y:S02]  /*d1c0*/  FFMA.FTZ R117, R147, c[0x0][0x2d0], -R198 ;  /* 0x0000b40093757a23 */ /* 0x000fe400000108c6 */
[----:B------:R-:W-:Y:S02]  /*d1d0*/  IMAD.MOV.U32 R147, RZ, RZ, R146 ;  /* 0x000000ffff937224 */ /* 0x000fe400078e0092 */
[C---:B------:R-:W-:Y:S03]  /*d1e0*/  FMUL.FTZ R64, R71.reuse, R128 ;  /* 0x0000008047407220 */ /* 0x040fe60000410000 */
[----:B------:R-:W3:Y:S01]  /*d1f0*/  MUFU.EX2 R110, R110 ;  /* 0x0000006e006e7308 */ /* 0x000ee20000000800 */
[----:B------:R-:W-:Y:S01]  /*d200*/  FMUL.FTZ R65, R71, R129 ;  /* 0x0000008147417220 */ /* 0x000fe20000410000 */
[----:B--2---:R-:W-:Y:S01]  /*d210*/  F2FP.PACK_AB R81, R108, R107 ;  /* 0x0000006b6c51723e */ /* 0x004fe200000000ff */
[C---:B------:R-:W-:Y:S02]  /*d220*/  FMUL.FTZ R66, R70.reuse, R130 ;  /* 0x0000008246427220 */ /* 0x040fe40000410000 */
[----:B------:R-:W-:Y:S02]  /*d230*/  FMUL.FTZ R67, R70, R131 ;  /* 0x0000008346437220 */ /* 0x000fe40000410000 */
[----:B------:R-:W-:Y:S01]  /*d240*/  IMAD.MOV.U32 R146, RZ, RZ, R149 ;  /* 0x000000ffff927224 */ /* 0x000fe200078e0095 */
[----:B------:R-:W-:Y:S01]  /*d250*/  MOV R149, R148 ;  /* 0x0000009400957202 */ /* 0x000fe20000000f00 */
[----:B------:R-:W-:Y:S01]  /*d260*/  IMAD.MOV.U32 R148, RZ, RZ, R159 ;  /* 0x000000ffff947224 */ /* 0x000fe200078e009f */
[----:B------:R-:W-:Y:S01]  /*d270*/  MOV R159, R161 ;  /* 0x000000a1009f7202 */ /* 0x000fe20000000f00 */
[----:B------:R-:W-:Y:S01]  /*d280*/  IMAD.MOV.U32 R161, RZ, RZ, R160 ;  /* 0x000000ffffa17224 */ /* 0x000fe200078e00a0 */
[----:B------:R-:W-:Y:S01]  /*d290*/  HMMA.16816.F32 R64, R76, R82, R64 ;  /* 0x000000524c40723c */ /* 0x000fe20000001840 */
[----:B------:R-:W-:Y:S01]  /*d2a0*/  MOV R160, R95 ;  /* 0x0000005f00a07202 */ /* 0x000fe20000000f00 */
[--C-:B------:R-:W-:Y:S01]  /*d2b0*/  FFMA.FTZ R135, R149, c[0x0][0x2d0], -R194.reuse ;  /* 0x0000b40095877a23 */ /* 0x100fe200000108c2 */
[----:B------:R-:W2:Y:S01]  /*d2c0*/  LDSM.16.MT88.4 R92, [R219+0x900] ;  /* 0x00090000db5c783b */ /* 0x000ea20000004200 */
[--C-:B------:R-:W-:Y:S01]  /*d2d0*/  FFMA.FTZ R250, R148, c[0x0][0x2d0], -R194.reuse ;  /* 0x0000b40094fa7a23 */ /* 0x100fe200000108c2 */
[----:B------:R-:W-:Y:S01]  /*d2e0*/  MUFU.EX2 R106, R106 ;  /* 0x0000006a006a7308 */ /* 0x000fe20000000800 */
[--C-:B------:R-:W-:Y:S01]  /*d2f0*/  FFMA.FTZ R208, R208, c[0x0][0x2d0], -R194.reuse ;  /* 0x0000b400d0d07a23 */ /* 0x100fe200000108c2 */
[----:B------:R-:W-:Y:S01]  /*d300*/  F2FP.PACK_AB R76, R178, R173 ;  /* 0x000000adb24c723e */ /* 0x000fe200000000ff */
[--C-:B------:R-:W-:Y:S01]  /*d310*/  FFMA.FTZ R206, R206, c[0x0][0x2d0], -R194.reuse ;  /* 0x0000b400cece7a23 */ /* 0x100fe200000108c2 */
[----:B------:R-:W-:Y:S02]  /*d320*/  F2FP.PACK_AB R77, R180, R164 ;  /* 0x000000a4b44d723e */ /* 0x000fe400000000ff */
[----:B------:R-:W-:Y:S01]  /*d330*/  LDSM.16.MT88.4 R148, [R225+0x2900] ;  /* 0x00290000e194783b */ /* 0x000fe20000004200 */
[----:B------:R-:W-:Y:S01]  /*d340*/  F2FP.PACK_AB R78, R189, R185 ;  /* 0x000000b9bd4e723e */ /* 0x000fe200000000ff */
[----:B------:R-:W-:Y:S01]  /*d350*/  FFMA.FTZ R203, R203, c[0x0][0x2d0], -R194 ;  /* 0x0000b400cbcb7a23 */ /* 0x000fe200000108c2 */
[----:B------:R-:W-:Y:S01]  /*d360*/  F2FP.PACK_AB R79, R195, R192 ;  /* 0x000000c0c34f723e */ /* 0x000fe200000000ff */
[----:B------:R-:W-:Y:S01]  /*d370*/  MUFU.EX2 R111, R111 ;  /* 0x0000006f006f7308 */ /* 0x000fe20000000800 */
[----:B------:R-:W-:Y:S01]  /*d380*/  F2FP.PACK_AB R82, R105, R104 ;  /* 0x000000686952723e */ /* 0x000fe200000000ff */
[----:B------:R-:W-:Y:S01]  /*d390*/  FFMA.FTZ R118, R140, c[0x0][0x2d0], -R199 ;  /* 0x0000b4008c767a23 */ /* 0x000fe200000108c7 */
[----:B---3--:R-:W-:Y:S01]  /*d3a0*/  F2FP.PACK_AB R83, R110, R109 ;  /* 0x0000006d6e53723e */ /* 0x008fe200000000ff */
[--C-:B------:R-:W-:Y:S02]  /*d3b0*/  FFMA.FTZ R120, R147, c[0x0][0x2d0], -R198.reuse ;  /* 0x0000b40093787a23 */ /* 0x100fe400000108c6 */
[-C--:B----4-:R-:W-:Y:S01]  /*d3c0*/  HMMA.16816.F32 R4, R76, R84.reuse, R4 ;  /* 0x000000544c04723c */ /* 0x090fe20000001804 */
[----:B------:R-:W-:Y:S02]  /*d3d0*/  FFMA.FTZ R121, R146, c[0x0][0x2d0], -R198 ;  /* 0x0000b40092797a23 */ /* 0x000fe400000108c6 */
[----:B------:R-:W-:Y:S01]  /*d3e0*/  FFMA.FTZ R174, R69, R239, R174 ;  /* 0x000000ef45ae7223 */ /* 0x000fe200000100ae */
[----:B------:R-:W-:Y:S01]  /*d3f0*/  MUFU.EX2 R117, R117 ;  /* 0x0000007500757308 */ /* 0x000fe20000000800 */
[----:B------:R-:W-:Y:S02]  /*d400*/  FADD.FTZ R170, R96, R170 ;  /* 0x000000aa60aa7221 */ /* 0x000fe40000010000 */
[----:B------:R-:W-:Y:S01]  /*d410*/  FFMA.FTZ R169, R70, R240, R169 ;  /* 0x000000f046a97223 */ /* 0x000fe200000100a9 */
[C---:B------:R-:W-:Y:S01]  /*d420*/  HMMA.16816.F32 R8, R80.reuse, R84, R8 ;  /* 0x000000545008723c */ /* 0x040fe20000001808 */
[----:B------:R-:W-:Y:S03]  /*d430*/  FADD.FTZ R174, R99, R174 ;  /* 0x000000ae63ae7221 */ /* 0x000fe60000010000 */
[----:B------:R-:W-:Y:S02]  /*d440*/  FADD.FTZ R170, R75, R170 ;  /* 0x000000aa4baa7221 */ /* 0x000fe40000010000 */
[----:B------:R-:W-:Y:S01]  /*d450*/  MUFU.EX2 R116, R116 ;  /* 0x0000007400747308 */ /* 0x000fe20000000800 */
[----:B------:R-:W-:Y:S01]  /*d460*/  FADD.FTZ R169, R171, R169 ;  /* 0x000000a9aba97221 */ /* 0x000fe20000010000 */
[-C--:B------:R-:W-:Y:S01]  /*d470*/  HMMA.16816.F32 R12, R80, R86.reuse, R12 ;  /* 0x00000056500c723c */ /* 0x080fe2000000180c */
[----:B------:R-:W-:Y:S03]  /*d480*/  FADD.FTZ R174, R98, R174 ;  /* 0x000000ae62ae7221 */ /* 0x000fe60000010000 */
[----:B------:R-:W-:Y:S02]  /*d490*/  FADD.FTZ R170, R74, R170 ;  /* 0x000000aa4aaa7221 */ /* 0x000fe40000010000 */
[----:B------:R-:W-:Y:S02]  /*d4a0*/  FADD.FTZ R169, R97, R169 ;  /* 0x000000a961a97221 */ /* 0x000fe40000010000 */
[C---:B------:R-:W-:Y:S01]  /*d4b0*/  HMMA.16816.F32 R16, R76.reuse, R86, R16 ;  /* 0x000000564c10723c */ /* 0x040fe20000001810 */
[----:B------:R-:W3:Y:S01]  /*d4c0*/  LDSM.16.MT88.4 R84, [R218+0x900] ;  /* 0x00090000da54783b */ /* 0x000ee20000004200 */
[----:B------:R-:W-:Y:S02]  /*d4d0*/  MUFU.EX2 R119, R119 ;  /* 0x0000007700777308 */ /* 0x000fe40000000800 */
[----:B------:R-:W-:Y:S02]  /*d4e0*/  FADD.FTZ R174, R172, R174 ;  /* 0x000000aeacae7221 */ /* 0x000fe40000010000 */
[----:B------:R-:W-:Y:S02]  /*d4f0*/  FFMA.FTZ R175, R68, R238, R175 ;  /* 0x000000ee44af7223 */ /* 0x000fe400000100af */
[-C--:B-1----:R-:W-:Y:S01]  /*d500*/  HMMA.16816.F32 R20, R76, R88.reuse, R20 ;  /* 0x000000584c14723c */ /* 0x082fe20000001814 */
[----:B------:R-:W-:Y:S03]  /*d510*/  FADD.FTZ R170, R173, R170 ;  /* 0x000000aaadaa7221 */ /* 0x000fe60000010000 */
[----:B------:R-:W-:Y:S01]  /*d520*/  MUFU.EX2 R118, R118 ;  /* 0x0000007600767308 */ /* 0x000fe20000000800 */
[----:B------:R-:W-:Y:S02]  /*d530*/  FADD.FTZ R169, R168, R169 ;  /* 0x000000a9a8a97221 */ /* 0x000fe40000010000 */
[----:B------:R-:W-:Y:S01]  /*d540*/  FADD.FTZ R174, R136, R174 ;  /* 0x000000ae88ae7221 */ /* 0x000fe20000010000 */
[C---:B------:R-:W-:Y:S01]  /*d550*/  HMMA.16816.F32 R24, R80.reuse, R88, R24 ;  /* 0x000000585018723c */ /* 0x040fe20000001818 */
[----:B------:R-:W-:Y:S03]  /*d560*/  FADD.FTZ R175, R167, R175 ;  /* 0x000000afa7af7221 */ /* 0x000fe60000010000 */
[----:B------:R-:W-:Y:S01]  /*d570*/  MOV R167, R3 ;  /* 0x0000000300a77202 */ /* 0x000fe20000000f00 */
[----:B------:R-:W-:Y:S01]  /*d580*/  FADD.FTZ R170, R178, R170 ;  /* 0x000000aab2aa7221 */ /* 0x000fe20000010000 */
[----:B------:R-:W-:Y:S01]  /*d590*/  MUFU.EX2 R120, R120 ;  /* 0x0000007800787308 */ /* 0x000fe20000000800 */
[----:B------:R-:W-:Y:S01]  /*d5a0*/  FADD.FTZ R169, R164, R169 ;  /* 0x000000a9a4a97221 */ /* 0x000fe20000010000 */
[-C--:B------:R-:W-:Y:S01]  /*d5b0*/  HMMA.16816.F32 R28, R80, R90.reuse, R28 ;  /* 0x0000005a501c723c */ /* 0x080fe2000000181c */
[----:B------:R-:W-:Y:S03]  /*d5c0*/  FADD.FTZ R174, R137, R174 ;  /* 0x000000ae89ae7221 */ /* 0x000fe60000010000 */
[----:B------:R-:W-:Y:S01]  /*d5d0*/  FADD.FTZ R175, R166, R175 ;  /* 0x000000afa6af7221 */ /* 0x000fe20000010000 */
[----:B------:R-:W-:Y:S01]  /*d5e0*/  MOV R166, R2 ;  /* 0x0000000200a67202 */ /* 0x000fe20000000f00 */
[----:B------:R-:W-:Y:S01]  /*d5f0*/  FADD.FTZ R170, R185, R170 ;  /* 0x000000aab9aa7221 */ /* 0x000fe20000010000 */
[----:B------:R-:W-:Y:S01]  /*d600*/  MOV R164, R72 ;  /* 0x0000004800a47202 */ /* 0x000fe20000000f00 */
[C---:B------:R-:W-:Y:S01]  /*d610*/  HMMA.16816.F32 R32, R76.reuse, R90, R32 ;  /* 0x0000005a4c20723c */ /* 0x040fe20000001820 */
[----:B------:R-:W1:Y:S01]  /*d620*/  LDSM.16.MT88.4 R88, [R225+0x1100] ;  /* 0x00110000e158783b */ /* 0x000e620000004200 */
[----:B------:R-:W-:Y:S02]  /*d630*/  MUFU.EX2 R121, R121 ;  /* 0x0000007900797308 */ /* 0x000fe40000000800 */
[----:B------:R-:W-:Y:S02]  /*d640*/  FADD.FTZ R169, R180, R169 ;  /* 0x000000a9b4a97221 */ /* 0x000fe40000010000 */
[----:B------:R-:W-:Y:S02]  /*d650*/  FADD.FTZ R175, R165, R175 ;  /* 0x000000afa5af7221 */ /* 0x000fe40000010000 */
[-C--:B--2---:R-:W-:Y:S01]  /*d660*/  HMMA.16816.F32 R36, R76, R92.reuse, R36 ;  /* 0x0000005c4c24723c */ /* 0x084fe20000001824 */
[----:B------:R-:W-:Y:S03]  /*d670*/  FADD.FTZ R170, R189, R170 ;  /* 0x000000aabdaa7221 */ /* 0x000fe60000010000 */
[----:B------:R-:W2:Y:S01]  /*d680*/  MUFU.EX2 R122, R122 ;  /* 0x0000007a007a7308 */ /* 0x000ea20000000800 */
[----:B------:R-:W-:Y:S02]  /*d690*/  FADD.FTZ R169, R192, R169 ;  /* 0x000000a9c0a97221 */ /* 0x000fe40000010000 */
[----:B------:R-:W-:Y:S01]  /*d6a0*/  FADD.FTZ R107, R107, R175 ;  /* 0x000000af6b6b7221 */ /* 0x000fe20000010000 */
[C---:B------:R-:W-:Y:S01]  /*d6b0*/  HMMA.16816.F32 R40, R80.reuse, R92, R40 ;  /* 0x0000005c5028723c */ /* 0x040fe20000001828 */
[----:B------:R-:W-:Y:S03]  /*d6c0*/  FADD.FTZ R174, R104, R174 ;  /* 0x000000ae68ae7221 */ /* 0x000fe60000010000 */
[----:B------:R-:W-:Y:S02]  /*d6d0*/  FADD.FTZ R169, R195, R169 ;  /* 0x000000a9c3a97221 */ /* 0x000fe40000010000 */
[----:B------:R-:W4:Y:S01]  /*d6e0*/  MUFU.EX2 R123, R123 ;  /* 0x0000007b007b7308 */ /* 0x000f220000000800 */
[----:B------:R-:W-:Y:S01]  /*d6f0*/  FFMA.FTZ R92, R155, c[0x0][0x2d0], -R194 ;  /* 0x0000b4009b5c7a23 */ /* 0x000fe200000108c2 */
[-C--:B------:R-:W-:Y:S01]  /*d700*/  HMMA.16816.F32 R44, R80, R94.reuse, R44 ;  /* 0x0000005e502c723c */ /* 0x080fe2000000182c */
[----:B------:R-:W-:Y:S03]  /*d710*/  FADD.FTZ R107, R108, R107 ;  /* 0x0000006b6c6b7221 */ /* 0x000fe60000010000 */
[----:B------:R-:W-:Y:S02]  /*d720*/  FADD.FTZ R174, R105, R174 ;  /* 0x000000ae69ae7221 */ /* 0x000fe40000010000 */
[----:B------:R-:W-:Y:S02]  /*d730*/  FADD.FTZ R109, R109, R107 ;  /* 0x0000006b6d6d7221 */ /* 0x000fe40000010000 */
[C---:B------:R-:W-:Y:S01]  /*d740*/  HMMA.16816.F32 R48, R76.reuse, R94, R48 ;  /* 0x0000005e4c30723c */ /* 0x040fe20000001830 */
[----:B------:R5:W-:Y:S03]  /*d750*/  MUFU.EX2 R103, R92 ;  /* 0x0000005c00677308 */ /* 0x000be60000000800 */
[----:B--2---:R-:W-:Y:S02]  /*d760*/  FADD.FTZ R174, R122, R174 ;  /* 0x000000ae7aae7221 */ /* 0x004fe40000010000 */
[----:B------:R-:W-:Y:S02]  /*d770*/  FADD.FTZ R109, R110, R109 ;  /* 0x0000006d6e6d7221 */ /* 0x000fe40000010000 */
[-C--:B---3--:R-:W-:Y:S01]  /*d780*/  HMMA.16816.F32 R52, R76, R84.reuse, R52 ;  /* 0x000000544c34723c */ /* 0x088fe20000001834 */
[----:B------:R-:W-:Y:S02]  /*d790*/  IMAD.MOV.U32 R165, RZ, RZ, R0 ;  /* 0x000000ffffa57224 */ /* 0x000fe400078e0000 */
[----:B------:R-:W2:Y:S01]  /*d7a0*/  MUFU.EX2 R132, R132 ;  /* 0x0000008400847308 */ /* 0x000ea20000000800 */
[----:B----4-:R-:W-:Y:S04]  /*d7b0*/  FADD.FTZ R174, R123, R174 ;  /* 0x000000ae7bae7221 */ /* 0x010fe80000010000 */
[C---:B------:R-:W-:Y:S05]  /*d7c0*/  HMMA.16816.F32 R56, R80.reuse, R84, R56 ;  /* 0x000000545038723c */ /* 0x040fea0000001838 */
[----:B------:R-:W3:Y:S02]  /*d7d0*/  MUFU.EX2 R133, R133 ;  /* 0x0000008500857308 */ /* 0x000ee40000000800 */
[----:B------:R-:W-:Y:S01]  /*d7e0*/  FFMA.FTZ R84, R154, c[0x0][0x2d0], -R194 ;  /* 0x0000b4009a547a23 */ /* 0x000fe200000108c2 */
[-C--:B------:R-:W-:Y:S01]  /*d7f0*/  HMMA.16816.F32 R60, R80, R86.reuse, R60 ;  /* 0x00000056503c723c */ /* 0x080fe2000000183c */
[----:B-----5:R-:W-:Y:S06]  /*d800*/  FFMA.FTZ R92, R159, c[0x0][0x2d0], -R198 ;  /* 0x0000b4009f5c7a23 */ /* 0x020fec00000108c6 */
[----:B------:R-:W-:Y:S01]  /*d810*/  FFMA.FTZ R80, R153, c[0x0][0x2d0], -R199 ;  /* 0x0000b40099507a23 */ /* 0x000fe200000108c7 */
[----:B------:R-:W-:Y:S01]  /*d820*/  HMMA.16816.F32 R64, R76, R86, R64 ;  /* 0x000000564c40723c */ /* 0x000fe20000001840 */
[----:B------:R4:W5:Y:S03]  /*d830*/  MUFU.EX2 R114, R84 ;  /* 0x0000005400727308 */ /* 0x0009660000000800 */
[----:B--2---:R-:W-:Y:S03]  /*d840*/  FADD.FTZ R174, R132, R174 ;  /* 0x000000ae84ae7221 */ /* 0x004fe60000010000 */
[C---:B------:R-:W-:Y:S01]  /*d850*/  F2FP.PACK_AB R76, R111.reuse, R106 ;  /* 0x0000006a6f4c723e */ /* 0x040fe200000000ff */
[----:B------:R-:W-:Y:S01]  /*d860*/  FADD.FTZ R106, R106, R170 ;  /* 0x000000aa6a6a7221 */ /* 0x000fe20000010000 */
[----:B------:R-:W-:Y:S02]  /*d870*/  F2FP.PACK_AB R77, R116, R117 ;  /* 0x00000075744d723e */ /* 0x000fe400000000ff */
[----:B------:R2:W-:Y:S01]  /*d880*/  MUFU.EX2 R102, R80 ;  /* 0x0000005000667308 */ /* 0x0005e20000000800 */
[----:B------:R-:W-:Y:S01]  /*d890*/  F2FP.PACK_AB R78, R118, R119 ;  /* 0x00000077764e723e */ /* 0x000fe200000000ff */
[----:B------:R-:W-:Y:S01]  /*d8a0*/  FADD.FTZ R106, R111, R106 ;  /* 0x0000006a6f6a7221 */ /* 0x000fe20000010000 */
[----:B------:R-:W-:Y:S01]  /*d8b0*/  F2FP.PACK_AB R79, R121, R120 ;  /* 0x00000078794f723e */ /* 0x000fe200000000ff */
[----:B------:R-:W-:Y:S01]  /*d8c0*/  FADD.FTZ R117, R117, R169 ;  /* 0x000000a975757221 */ /* 0x000fe20000010000 */
[----:B---3--:R-:W-:Y:S01]  /*d8d0*/  F2FP.PACK_AB R82, R133, R132 ;  /* 0x000000848552723e */ /* 0x008fe200000000ff */
[----:B------:R-:W-:Y:S02]  /*d8e0*/  FADD.FTZ R119, R119, R106 ;  /* 0x0000006a77777221 */ /* 0x000fe40000010000 */
[----:B------:R-:W-:Y:S02]  /*d8f0*/  FADD.FTZ R117, R116, R117 ;  /* 0x0000007574757221 */ /* 0x000fe40000010000 */
[-C--:B-1----:R-:W-:Y:S01]  /*d900*/  HMMA.16816.F32 R4, R76, R88.reuse, R4 ;  /* 0x000000584c04723c */ /* 0x082fe20000001804 */
[----:B------:R-:W-:Y:S01]  /*d910*/  MUFU.EX2 R135, R135 ;  /* 0x0000008700877308 */ /* 0x000fe20000000800 */
[----:B------:R-:W-:Y:S01]  /*d920*/  FADD.FTZ R117, R120, R117 ;  /* 0x0000007578757221 */ /* 0x000fe20000010000 */
[----:B----4-:R-:W1:Y:S01]  /*d930*/  LDSM.16.MT88.4 R84, [R220+0x1100] ;  /* 0x00110000dc54783b */ /* 0x010e620000004200 */
[----:B-----5:R-:W-:Y:S01]  /*d940*/  F2FP.PACK_AB R83, R114, R103 ;  /* 0x000000677253723e */ /* 0x020fe200000000ff */
[----:B------:R-:W-:Y:S02]  /*d950*/  FADD.FTZ R119, R118, R119 ;  /* 0x0000007776777221 */ /* 0x000fe40000010000 */
[----:B------:R-:W-:Y:S04]  /*d960*/  FADD.FTZ R117, R121, R117 ;  /* 0x0000007579757221 */ /* 0x000fe80000010000 */
[----:B------:R-:W3:Y:S01]  /*d970*/  MUFU.EX2 R250, R250 ;  /* 0x000000fa00fa7308 */ /* 0x000ee20000000800 */
[----:B------:R-:W-:Y:S02]  /*d980*/  FADD.FTZ R174, R133, R174 ;  /* 0x000000ae85ae7221 */ /* 0x000fe40000010000 */
[--C-:B--2---:R-:W-:Y:S02]  /*d990*/  FFMA.FTZ R80, R152, c[0x0][0x2d0], -R198.reuse ;  /* 0x0000b40098507a23 */ /* 0x104fe400000108c6 */
[----:B------:R-:W-:Y:S02]  /*d9a0*/  FFMA.FTZ R198, R176, c[0x0][0x2d0], -R198 ;  /* 0x0000b400b0c67a23 */ /* 0x000fe400000108c6 */
[----:B------:R-:W-:Y:S03]  /*d9b0*/  FADD.FTZ R119, R134, R119 ;  /* 0x0000007786777221 */ /* 0x000fe60000010000 */
[----:B------:R2:W-:Y:S10]  /*d9c0*/  MUFU.EX2 R100, R80 ;  /* 0x0000005000647308 */ /* 0x0005f40000000800 */
[----:B------:R4:W-:Y:S01]  /*d9d0*/  MUFU.EX2 R112, R92 ;  /* 0x0000005c00707308 */ /* 0x0009e20000000800 */
[C---:B---3--:R-:W-:Y:S01]  /*d9e0*/  F2FP.PACK_AB R81, R250.reuse, R135 ;  /* 0x00000087fa51723e */ /* 0x048fe200000000ff */
[----:B------:R-:W-:Y:S04]  /*d9f0*/  FADD.FTZ R135, R135, R109 ;  /* 0x0000006d87877221 */ /* 0x000fe80000010000 */
[----:B------:R-:W-:Y:S04]  /*da00*/  FADD.FTZ R135, R250, R135 ;  /* 0x00000087fa877221 */ /* 0x000fe80000010000 */
[----:B------:R-:W-:Y:S01]  /*da10*/  MUFU.EX2 R248, R248 ;  /* 0x000000f800f87308 */ /* 0x000fe20000000800 */
[----:B--2---:R-:W-:Y:S09]  /*da20*/  F2FP.PACK_AB R80, R123, R122 ;  /* 0x0000007a7b50723e */ /* 0x004ff200000000ff */
[----:B------:R-:W-:Y:S01]  /*da30*/  MUFU.EX2 R247, R247 ;  /* 0x000000f700f77308 */ /* 0x000fe20000000800 */
[C---:B------:R-:W-:Y:S01]  /*da40*/  HMMA.16816.F32 R8, R80.reuse, R88, R8 ;  /* 0x000000585008723c */ /* 0x040fe20000001808 */
[----:B----4-:R-:W2:Y:S06]  /*da50*/  LDSM.16.MT88.4 R92, [R219+0x1100] ;  /* 0x00110000db5c783b */ /* 0x010eac0000004200 */
[--C-:B------:R-:W-:Y:S01]  /*da60*/  FFMA.FTZ R88, R158, c[0x0][0x2d0], -R199.reuse ;  /* 0x0000b4009e587a23 */ /* 0x100fe200000108c7 */
[-C--:B------:R-:W-:Y:S01]  /*da70*/  HMMA.16816.F32 R12, R80, R90.reuse, R12 ;  /* 0x0000005a500c723c */ /* 0x080fe2000000180c */
[----:B------:R-:W-:Y:S03]  /*da80*/  MUFU.EX2 R252, R252 ;  /* 0x000000fc00fc7308 */ /* 0x000fe60000000800 */
[----:B------:R-:W-:Y:S04]  /*da90*/  FFMA.FTZ R199, R182, c[0x0][0x2d0], -R199 ;  /* 0x0000b400b6c77a23 */ /* 0x000fe800000108c7 */
[C---:B------:R-:W-:Y:S03]  /*daa0*/  HMMA.16816.F32 R16, R76.reuse, R90, R16 ;  /* 0x0000005a4c10723c */ /* 0x040fe60000001810 */
[----:B------:R3:W-:Y:S05]  /*dab0*/  MUFU.EX2 R115, R88 ;  /* 0x0000005800737308 */ /* 0x0007ea0000000800 */
[-C--:B-1----:R-:W-:Y:S05]  /*dac0*/  HMMA.16816.F32 R20, R76, R84.reuse, R20 ;  /* 0x000000544c14723c */ /* 0x082fea0000001814 */
[----:B------:R-:W-:Y:S03]  /*dad0*/  MUFU.EX2 R251, R251 ;  /* 0x000000fb00fb7308 */ /* 0x000fe60000000800 */
[C---:B------:R-:W-:Y:S07]  /*dae0*/  HMMA.16816.F32 R24, R80.reuse, R84, R24 ;  /* 0x000000545018723c */ /* 0x040fee0000001818 */
[----:B------:R-:W-:Y:S01]  /*daf0*/  FFMA.FTZ R84, R157, c[0x0][0x2d0], -R196 ;  /* 0x0000b4009d547a23 */ /* 0x000fe200000108c4 */
[-C--:B------:R-:W-:Y:S01]  /*db00*/  HMMA.16816.F32 R28, R80, R86.reuse, R28 ;  /* 0x00000056501c723c */ /* 0x080fe2000000181c */
[----:B------:R-:W-:Y:S01]  /*db10*/  MUFU.EX2 R244, R244 ;  /* 0x000000f400f47308 */ /* 0x000fe20000000800 */
[----:B---3--:R-:W1:Y:S06]  /*db20*/  LDSM.16.MT88.4 R88, [R218+0x1100] ;  /* 0x00110000da58783b */ /* 0x008e6c0000004200 */
[C---:B------:R-:W-:Y:S03]  /*db30*/  HMMA.16816.F32 R32, R76.reuse, R86, R32 ;  /* 0x000000564c20723c */ /* 0x040fe60000001820 */
[----:B------:R3:W-:Y:S05]  /*db40*/  MUFU.EX2 R101, R84 ;  /* 0x0000005400657308 */ /* 0x0007ea0000000800 */
[-C--:B--2---:R-:W-:Y:S05]  /*db50*/  HMMA.16816.F32 R36, R76, R92.reuse, R36 ;  /* 0x0000005c4c24723c */ /* 0x084fea0000001824 */
[----:B------:R-:W-:Y:S03]  /*db60*/  MUFU.EX2 R210, R210 ;  /* 0x000000d200d27308 */ /* 0x000fe60000000800 */
[C---:B------:R-:W-:Y:S07]  /*db70*/  HMMA.16816.F32 R40, R80.reuse, R92, R40 ;  /* 0x0000005c5028723c */ /* 0x040fee0000001828 */
[----:B------:R-:W-:Y:S01]  /*db80*/  FFMA.FTZ R92, R161, c[0x0][0x2d0], -R194 ;  /* 0x0000b400a15c7a23 */ /* 0x000fe200000108c2 */
[-C--:B------:R-:W-:Y:S01]  /*db90*/  HMMA.16816.F32 R44, R80, R94.reuse, R44 ;  /* 0x0000005e502c723c */ /* 0x080fe2000000182c */
[----:B------:R-:W-:Y:S03]  /*dba0*/  MUFU.EX2 R202, R202 ;  /* 0x000000ca00ca7308 */ /* 0x000fe60000000800 */
[--C-:B---3--:R-:W-:Y:S04]  /*dbb0*/  FFMA.FTZ R84, R156, c[0x0][0x2d0], -R196.reuse ;  /* 0x0000b4009c547a23 */ /* 0x108fe800000108c4 */
[C---:B------:R-:W-:Y:S03]  /*dbc0*/  HMMA.16816.F32 R48, R76.reuse, R94, R48 ;  /* 0x0000005e4c30723c */ /* 0x040fe60000001830 */
[----:B------:R2:W3:Y:S05]  /*dbd0*/  MUFU.EX2 R113, R84 ;  /* 0x0000005400717308 */ /* 0x0004ea0000000800 */
[-C--:B-1----:R-:W-:Y:S05]  /*dbe0*/  HMMA.16816.F32 R52, R76, R88.reuse, R52 ;  /* 0x000000584c34723c */ /* 0x082fea0000001834 */
[----:B------:R1:W4:Y:S03]  /*dbf0*/  MUFU.EX2 R126, R92 ;  /* 0x0000005c007e7308 */ /* 0x0003260000000800 */
[C---:B------:R-:W-:Y:S07]  /*dc00*/  HMMA.16816.F32 R56, R80.reuse, R88, R56 ;  /* 0x000000585038723c */ /* 0x040fee0000001838 */
[----:B------:R-:W-:Y:S01]  /*dc10*/  MUFU.EX2 R201, R201 ;  /* 0x000000c900c97308 */ /* 0x000fe20000000800 */
[-C--:B------:R-:W-:Y:S01]  /*dc20*/  HMMA.16816.F32 R60, R80, R90.reuse, R60 ;  /* 0x0000005a503c723c */ /* 0x080fe2000000183c */
[----:B--2---:R-:W-:Y:S06]  /*dc30*/  FFMA.FTZ R84, R163, c[0x0][0x2d0], -R196 ;  /* 0x0000b400a3547a23 */ /* 0x004fec00000108c4 */
[----:B---3--:R-:W-:Y:S01]  /*dc40*/  F2FP.PACK_AB R80, R113, R101 ;  /* 0x000000657150723e */ /* 0x008fe200000000ff */
[----:B------:R-:W-:Y:S01]  /*dc50*/  HMMA.16816.F32 R64, R76, R90, R64 ;  /* 0x0000005a4c40723c */ /* 0x000fe20000001840 */
[----:B------:R2:W3:Y:S01]  /*dc60*/  MUFU.EX2 R124, R84 ;  /* 0x00000054007c7308 */ /* 0x0004e20000000800 */
[----:B------:R-:W-:Y:S02]  /*dc70*/  LDSM.16.MT88.4 R88, [R220+0x1900] ;  /* 0x00190000dc58783b */ /* 0x000fe40000004200 */
[--C-:B-1----:R-:W-:Y:S01]  /*dc80*/  FFMA.FTZ R92, R160, c[0x0][0x2d0], -R194.reuse ;  /* 0x0000b400a05c7a23 */ /* 0x102fe200000108c2 */
[----:B----4-:R-:W-:Y:S02]  /*dc90*/  MOV R176, R126 ;  /* 0x0000007e00b07202 */ /* 0x010fe40000000f00 */
[----:B------:R-:W-:Y:S04]  /*dca0*/  F2FP.PACK_AB R76, R102, R134 ;  /* 0x00000086664c723e */ /* 0x000fe800000000ff */
[----:B------:R-:W1:Y:S01]  /*dcb0*/  MUFU.EX2 R127, R92 ;  /* 0x0000005c007f7308 */ /* 0x000e620000000800 */
[----:B------:R-:W-:Y:S02]  /*dcc0*/  F2FP.PACK_AB R77, R112, R100 ;  /* 0x00000064704d723e */ /* 0x000fe400000000ff */
[----:B------:R-:W-:Y:S02]  /*dcd0*/  F2FP.PACK_AB R78, R249, R115 ;  /* 0x00000073f94e723e */ /* 0x000fe400000000ff */
[----:B------:R-:W-:Y:S05]  /*dce0*/  F2FP.PACK_AB R79, R247, R248 ;  /* 0x000000f8f74f723e */ /* 0x000fea00000000ff */
[----:B------:R-:W-:Y:S01]  /*dcf0*/  MUFU.EX2 R243, R243 ;  /* 0x000000f300f37308 */ /* 0x000fe20000000800 */
[----:B--2---:R-:W-:Y:S01]  /*dd00*/  FFMA.FTZ R84, R162, c[0x0][0x2d0], -R194 ;  /* 0x0000b400a2547a23 */ /* 0x004fe200000108c2 */
[----:B---3--:R-:W-:Y:S08]  /*dd10*/  F2FP.PACK_AB R82, R252, R124 ;  /* 0x0000007cfc52723e */ /* 0x008ff000000000ff */
[----:B------:R2:W3:Y:S01]  /*dd20*/  MUFU.EX2 R125, R84 ;  /* 0x00000054007d7308 */ /* 0x0004e20000000800 */
[-C--:B-1----:R-:W-:Y:S01]  /*dd30*/  F2FP.PACK_AB R83, R251, R127.reuse ;  /* 0x0000007ffb53723e */ /* 0x082fe200000000ff */
[----:B------:R-:W-:Y:S01]  /*dd40*/  LDSM.16.MT88.4 R92, [R219+0x1900] ;  /* 0x00190000db5c783b */ /* 0x000fe20000004200 */
[----:B------:R-:W-:Y:S07]  /*dd50*/  MOV R182, R127 ;  /* 0x0000007f00b67202 */ /* 0x000fee0000000f00 */
[----:B------:R-:W-:Y:S10]  /*dd60*/  MUFU.EX2 R209, R209 ;  /* 0x000000d100d17308 */ /* 0x000ff40000000800 */
[----:B------:R-:W-:Y:S01]  /*dd70*/  MUFU.EX2 R207, R207 ;  /* 0x000000cf00cf7308 */ /* 0x000fe20000000800 */
[----:B--2---:R-:W1:Y:S01]  /*dd80*/  LDSM.16.MT88.4 R84, [R225+0x1900] ;  /* 0x00190000e154783b */ /* 0x004e620000004200 */
[----:B---3--:R-:W-:Y:S08]  /*dd90*/  F2FP.PACK_AB R81, R126, R125 ;  /* 0x0000007d7e51723e */ /* 0x008ff000000000ff */
        /* <DEDUP_REMOVED lines=54> */
[--C-:B------:R-:W-:Y:S03]  /*e100*/  FFMA.FTZ R85, R183, c[0x0][0x2d0], -R196.reuse ;  /* 0x0000b400b7557a23 */ /* 0x100fe600000108c4 */
[----:B------:R-:W-:Y:S01]  /*e110*/  IMAD.MOV.U32 R190, RZ, RZ, R125 ;  /* 0x000000ffffbe7224 */ /* 0x000fe200078e007d */
[----:B------:R-:W-:Y:S01]  /*e120*/  MUFU.EX2 R84, R84 ;  /* 0x0000005400547308 */ /* 0x000fe20000000800 */
[----:B------:R-:W-:Y:S02]  /*e130*/  MOV R183, R124 ;  /* 0x0000007c00b77202 */ /* 0x000fe40000000f00 */
[C---:B------:R-:W-:Y:S07]  /*e140*/  HMMA.16816.F32 R32, R76.reuse, R86, R32 ;  /* 0x000000564c20723c */ /* 0x040fee0000001820 */
[--C-:B------:R-:W-:Y:S01]  /*e150*/  FFMA.FTZ R86, R181, c[0x0][0x2d0], -R196.reuse ;  /* 0x0000b400b5567a23 */ /* 0x100fe200000108c4 */
[-C--:B------:R-:W-:Y:S01]  /*e160*/  HMMA.16816.F32 R36, R76, R92.reuse, R36 ;  /* 0x0000005c4c24723c */ /* 0x080fe20000001824 */
[----:B------:R-:W-:Y:S01]  /*e170*/  MOV R181, R115 ;  /* 0x0000007300b57202 */ /* 0x000fe20000000f00 */
[----:B------:R-:W1:Y:S02]  /*e180*/  MUFU.EX2 R85, R85 ;  /* 0x0000005500557308 */ /* 0x000e640000000800 */
[----:B------:R-:W-:Y:S02]  /*e190*/  FFMA.FTZ R196, R179, c[0x0][0x2d0], -R196 ;  /* 0x0000b400b3c47a23 */ /* 0x000fe400000108c4 */
[----:B------:R-:W-:Y:S02]  /*e1a0*/  IMAD.MOV.U32 R179, RZ, RZ, R114 ;  /* 0x000000ffffb37224 */ /* 0x000fe400078e0072 */
[C---:B------:R-:W-:Y:S01]  /*e1b0*/  HMMA.16816.F32 R40, R80.reuse, R92, R40 ;  /* 0x0000005c5028723c */ /* 0x040fe20000001828 */
[--C-:B------:R-:W-:Y:S03]  /*e1c0*/  FFMA.FTZ R87, R191, c[0x0][0x2d0], -R194.reuse ;  /* 0x0000b400bf577a23 */ /* 0x100fe600000108c2 */
[----:B------:R-:W-:Y:S01]  /*e1d0*/  MOV R191, R113 ;  /* 0x0000007100bf7202 */ /* 0x000fe20000000f00 */
[----:B------:R-:W-:Y:S02]  /*e1e0*/  MUFU.EX2 R86, R86 ;  /* 0x0000005600567308 */ /* 0x000fe40000000800 */
[--C-:B------:R-:W-:Y:S01]  /*e1f0*/  FFMA.FTZ R92, R186, c[0x0][0x2d0], -R194.reuse ;  /* 0x0000b400ba5c7a23 */ /* 0x100fe200000108c2 */
[-C--:B------:R-:W-:Y:S01]  /*e200*/  HMMA.16816.F32 R44, R80, R94.reuse, R44 ;  /* 0x0000005e502c723c */ /* 0x080fe2000000182c */
[----:B------:R-:W-:Y:S02]  /*e210*/  MOV R186, R112 ;  /* 0x0000007000ba7202 */ /* 0x000fe40000000f00 */
[----:B------:R-:W-:Y:S01]  /*e220*/  LDSM.16.MT88.4 R112, [R219+0x2900] ;  /* 0x00290000db70783b */ /* 0x000fe20000004200 */
[--C-:B------:R-:W-:Y:S01]  /*e230*/  FFMA.FTZ R93, R184, c[0x0][0x2d0], -R194.reuse ;  /* 0x0000b400b85d7a23 */ /* 0x100fe200000108c2 */
[----:B------:R-:W-:Y:S01]  /*e240*/  MOV R184, R101 ;  /* 0x0000006500b87202 */ /* 0x000fe20000000f00 */
[----:B------:R-:W-:Y:S01]  /*e250*/  FFMA.FTZ R194, R73, c[0x0][0x2d0], -R194 ;  /* 0x0000b40049c27a23 */ /* 0x000fe200000108c2 */
[----:B------:R-:W3:Y:S01]  /*e260*/  MUFU.EX2 R196, R196 ;  /* 0x000000c400c47308 */ /* 0x000ee20000000800 */
[C---:B------:R-:W-:Y:S01]  /*e270*/  HMMA.16816.F32 R48, R76.reuse, R94, R48 ;  /* 0x0000005e4c30723c */ /* 0x040fe20000001830 */
[----:B------:R-:W-:Y:S03]  /*e280*/  IMAD.MOV.U32 R73, RZ, RZ, R100 ;  /* 0x000000ffff497224 */ /* 0x000fe600078e0064 */
[----:B-1----:R-:W-:Y:S01]  /*e290*/  F2FP.PACK_AB R124, R85, R84 ;  /* 0x00000054557c723e */ /* 0x002fe200000000ff */
[----:B------:R-:W-:Y:S02]  /*e2a0*/  FADD.FTZ R117, R73, R117 ;  /* 0x0000007549757221 */ /* 0x000fe40000010000 */
[----:B------:R-:W-:Y:S01]  /*e2b0*/  IMAD.MOV.U32 R95, RZ, RZ, R103 ;  /* 0x000000ffff5f7224 */ /* 0x000fe200078e0067 */
[-C--:B--2---:R-:W-:Y:S01]  /*e2c0*/  HMMA.16816.F32 R52, R76, R88.reuse, R52 ;  /* 0x000000584c34723c */ /* 0x084fe20000001834 */
[----:B------:R-:W-:Y:S01]  /*e2d0*/  MOV R94, R102 ;  /* 0x00000066005e7202 */ /* 0x000fe20000000f00 */
[----:B------:R-:W-:Y:S01]  /*e2e0*/  MUFU.EX2 R87, R87 ;  /* 0x0000005700577308 */ /* 0x000fe20000000800 */
[----:B------:R-:W1:Y:S01]  /*e2f0*/  LDSM.16.MT88.4 R100, [R220+0x2900] ;  /* 0x00290000dc64783b */ /* 0x000e620000004200 */
[----:B------:R-:W-:Y:S02]  /*e300*/  FADD.FTZ R117, R186, R117 ;  /* 0x00000075ba757221 */ /* 0x000fe40000010000 */
[----:B------:R-:W-:Y:S02]  /*e310*/  FADD.FTZ R119, R94, R119 ;  /* 0x000000775e777221 */ /* 0x000fe40000010000 */
[C---:B------:R-:W-:Y:S01]  /*e320*/  HMMA.16816.F32 R56, R80.reuse, R88, R56 ;  /* 0x000000585038723c */ /* 0x040fe20000001838 */
[----:B------:R-:W-:Y:S03]  /*e330*/  FADD.FTZ R117, R248, R117 ;  /* 0x00000075f8757221 */ /* 0x000fe60000010000 */
[----:B------:R-:W2:Y:S01]  /*e340*/  MUFU.EX2 R92, R92 ;  /* 0x0000005c005c7308 */ /* 0x000ea20000000800 */
[----:B------:R-:W-:Y:S01]  /*e350*/  FADD.FTZ R119, R181, R119 ;  /* 0x00000077b5777221 */ /* 0x000fe20000010000 */
[----:B---3--:R-:W-:Y:S02]  /*e360*/  F2FP.PACK_AB R126, R196, R86 ;  /* 0x00000056c47e723e */ /* 0x008fe400000000ff */
[-C--:B------:R-:W-:Y:S01]  /*e370*/  HMMA.16816.F32 R60, R80, R90.reuse, R60 ;  /* 0x0000005a503c723c */ /* 0x080fe2000000183c */
[----:B------:R-:W-:Y:S03]  /*e380*/  FADD.FTZ R119, R249, R119 ;  /* 0x00000077f9777221 */ /* 0x000fe60000010000 */
[----:B------:R-:W-:Y:S02]  /*e390*/  FADD.FTZ R117, R247, R117 ;  /* 0x00000075f7757221 */ /* 0x000fe40000010000 */
        /* <DEDUP_REMOVED lines=9> */
[----:B--2---:R-:W-:Y:S01]  /*e430*/  F2FP.PACK_AB R125, R92, R87 ;  /* 0x000000575c7d723e */ /* 0x004fe200000000ff */
        /* <DEDUP_REMOVED lines=27> */
[-C--:B-1----:R-:W-:Y:S01]  /*e5f0*/  HMMA.16816.F32 R144, R128, R100.reuse, R20 ;  /* 0x000000648090723c */ /* 0x082fe20000001814 */
        /* <DEDUP_REMOVED lines=15> */
[----:B------:R-:W-:Y:S04]  /*e6f0*/  FADD.FTZ R8, R87, R8 ;  /* 0x0000000857087221 */ /* 0x000fe80000010000 */
[----:B------:R-:W-:Y:S03]  /*e700*/  FADD.FTZ R8, R92, R8 ;  /* 0x000000085c087221 */ /* 0x000fe60000010000 */
[C---:B------:R-:W-:Y:S01]  /*e710*/  HMMA.16816.F32 R108, R124.reuse, R112, R40 ;  /* 0x000000707c6c723c */ /* 0x040fe20000001828 */
[----:B------:R-:W-:Y:S04]  /*e720*/  FADD.FTZ R8, R93, R8 ;  /* 0x000000085d087221 */ /* 0x000fe80000010000 */
[----:B------:R-:W-:Y:S03]  /*e730*/  FADD.FTZ R238, R194, R8 ;  /* 0x00000008c2ee7221 */ /* 0x000fe60000010000 */
[-C--:B------:R-:W-:Y:S07]  /*e740*/  HMMA.16816.F32 R132, R124, R114.reuse, R44 ;  /* 0x000000727c84723c */ /* 0x080fee000000182c */
[----:B------:R-:W-:Y:S01]  /*e750*/  MOV R44, R72 ;  /* 0x00000048002c7202 */ /* 0x000fe20000000f00 */
[C---:B------:R-:W-:Y:S08]  /*e760*/  HMMA.16816.F32 R112, R128.reuse, R114, R48 ;  /* 0x000000728070723c */ /* 0x040ff00000001830 */
[-C--:B----4-:R-:W-:Y:S08]  /*e770*/  HMMA.16816.F32 R116, R128, R4.reuse, R52 ;  /* 0x000000048074723c */ /* 0x090ff00000001834 */
[C---:B------:R-:W-:Y:S08]  /*e780*/  HMMA.16816.F32 R120, R124.reuse, R4, R56 ;  /* 0x000000047c78723c */ /* 0x040ff00000001838 */
[-C--:B------:R-:W-:Y:S08]  /*e790*/  HMMA.16816.F32 R124, R124, R6.reuse, R60 ;  /* 0x000000067c7c723c */ /* 0x080ff0000000183c */
[----:B------:R-:W-:Y:S01]  /*e7a0*/  HMMA.16816.F32 R128, R128, R6, R64 ;  /* 0x000000068080723c */ /* 0x000fe20000001840 */
[----:B------:R-:W-:-:S07]  /*e7b0*/  @P0 BRA `(.L_x_1089) ;  /* 0xffff9bb000000947 */ /* 0x000fce000383ffff */
.L_x_1070:
[----:B------:R-:W1:Y:S01]  /*e7c0*/  S2UR UR13, SR_CTAID.X ;  /* 0x00000000000d79c3 */ /* 0x000e620000002500 */
[----:B------:R-:W-:-:S02]  /*e7d0*/  UISETP.NE.AND UP1, UPT, UR35, URZ, UPT ;  /* 0x0000003f2300728c */ /* 0x000fc4000bf25270 */
[----:B------:R-:W-:Y:S02]  /*e7e0*/  ULDC.64 UR6, c[0x0][0x2c8] ;  /* 0x0000b20000067ab9 */ /* 0x000fe40000000a00 */
[----:B------:R-:W-:-:S06]  /*e7f0*/  UISETP.NE.AND UP0, UPT, UR34, URZ, UPT ;  /* 0x0000003f2200728c */ /* 0x000fcc000bf05270 */
[----:B------:R-:W-:Y:S01]  /*e800*/  PLOP3.LUT P0, PT, PT, PT, UP0, 0x40, 0x0 ;  /* 0x000000000000781c */ /* 0x000fe20003f0e808 */
[----:B-1----:R-:W-:-:S04]  /*e810*/  ULEA UR13, UR13, 0x7f, 0x7 ;  /* 0x0000007f0d0d7891 */ /* 0x002fc8000f8e383f */
        /* <DEDUP_REMOVED lines=22> */
.L_x_1091:
[----:B------:R-:W-:Y:S02]  /*e980*/  UMOV UR7, 0x1 ;  /* 0x0000000100077882 */ /* 0x000fe40000000000 */
[----:B------:R-:W-:Y:S02]  /*e990*/  ULDC UR6, c[0x0][0x32c] ;  /* 0x0000cb0000067ab9 */ /* 0x000fe40000000800 */
[----:B------:R-:W-:-:S03]  /*e9a0*/  UISETP.NE.AND UP0, UPT, UR7, UR6, UPT ;  /* 0x000000060700728c */ /* 0x000fc6000bf05270 */
[----:B------:R-:W-:Y:S02]  /*e9b0*/  ULDC.64 UR6, c[0x0][0x330] ;  /* 0x0000cc0000067ab9 */ /* 0x000fe40000000a00 */
[----:B------:R-:W-:-:S07]  /*e9c0*/  UIMAD.WIDE.U32 UR20, UR18, UR6, URZ ;  /* 0x00000006121472a5 */ /* 0x000fce000f8e003f */
[----:B------:R-:W-:Y:S02]  /*e9d0*/  @UP0 UMOV UR19, UR21 ;  /* 0x0000001500130c82 */ /* 0x000fe40008000000 */
[----:B------:R-:W-:Y:S02]  /*e9e0*/  @UP0 USHF.R.U32.HI UR18, URZ, UR7, UR19 ;  /* 0x000000073f120299 */ /* 0x000fe40008011613 */
.L_x_1092:
[----:B------:R-:W-:Y:S02]  /*e9f0*/  ULDC UR6, c[0x0][0x32c] ;  /* 0x0000cb0000067ab9 */ /* 0x000fe40000000800 */
[----:B------:R-:W-:-:S04]  /*ea00*/  UIMAD UR6, UR18, UR6, URZ ;  /* 0x00000006120672a4 */ /* 0x000fc8000f8e023f */
[----:B------:R-:W-:-:S04]  /*ea10*/  UISETP.LT.AND UP0, UPT, UR13, UR6, UPT ;  /* 0x000000060d00728c */ /* 0x000fc8000bf01270 */
[----:B------:R-:W-:-:S04]  /*ea20*/  USEL UR13, UR13, UR6, !UP0 ;  /* 0x000000060d0d7287 */ /* 0x000fc8000c000000 */
.L_x_1090:
        /* <DEDUP_REMOVED lines=13> */
.L_x_1096:
        /* <DEDUP_REMOVED lines=64> */
.L_x_1094:
        /* <DEDUP_REMOVED lines=175> */
.L_x_1095:
[----:B------:R-:W-:Y:S01]  /*f9f0*/  FMNMX.FTZ R169, R8, R165, !PT ;  /* 0x000000a508a97209 */ /* 0x000fe20007810000 */
[----:B-1----:R-:W-:Y:S01]  /*fa00*/  LDSM.16.MT88.4 R172, [R225+0x100] ;  /* 0x00010000e1ac783b */ /* 0x002fe20000004200 */
        /* <DEDUP_REMOVED lines=90> */
[----:B------:R-:W-:Y:S02]  /*ffb0*/  PLOP3.LUT P0, PT, PT, PT, UP0, 0x80, 0x0 ;  /* 0x000000000000781c */ /* 0x000fe40003f0f008 */
[----:B------:R-:W-:Y:S04]  /*ffc0*/  FMNMX.FTZ R169, R89, R169, !PT ;  /* 0x000000a959a97209 */ /* 0x000fe80007810000 */
[----:B------:R-:W-:Y:S01]  /*ffd0*/  FMNMX.FTZ R169, R92, R169, !PT ;  /* 0x000000a95ca97209 */ /* 0x000fe20007810000 */
[----:B------:R-:W-:Y:S03]  /*ffe0*/  SHFL.BFLY PT, R2, R170, 0x2, 0x1f ;  /* 0x0c401f00aa027f89 */ /* 0x000fe600000e0000 */
[----:B------:R-:W-:Y:S05]  /*fff0*/  FMNMX.FTZ R169, R93, R169, !PT ;  /* 0x000000a95da97209 */ /* 0x000fea0007810000 */
[----:B------:R-:W1:Y:S02]  /*10000*/  SHFL.BFLY PT, R168, R169, 0x2, 0x1f ;  /* 0x0c401f00a9a87f89 */ /* 0x000e6400000e0000 */
[----:B-1----:R-:W-:Y:S02]  /*10010*/  FMNMX.FTZ R169, R169, R168, !PT ;  /* 0x000000a8a9a97209 */ /* 0x002fe40007810000 */
[----:B------:R-:W-:Y:S02]  /*10020*/  FMNMX.FTZ R168, R75, R0, !PT ;  /* 0x000000004ba87209 */ /* 0x000fe40007810000 */
[----:B------:R-:W-:Y:S02]  /*10030*/  FMNMX.FTZ R3, R3, R171, !PT ;  /* 0x000000ab03037209 */ /* 0x000fe40007810000 */
[----:B------:R-:W1:Y:S01]  /*10040*/  SHFL.BFLY PT, R0, R169, 0x1, 0x1f ;  /* 0x0c201f00a9007f89 */ /* 0x000e6200000e0000 */
[----:B------:R-:W-:Y:S02]  /*10050*/  FMNMX.FTZ R168, R78, R168, !PT ;  /* 0x000000a84ea87209 */ /* 0x000fe40007810000 */
[----:B------:R-:W-:Y:S02]  /*10060*/  FMNMX.FTZ R170, R170, R2, !PT ;  /* 0x00000002aaaa7209 */ /* 0x000fe40007810000 */
[----:B------:R-:W-:Y:S03]  /*10070*/  FMNMX.FTZ R168, R79, R168, !PT ;  /* 0x000000a84fa87209 */ /* 0x000fe60007810000 */
[----:B------:R-:W2:Y:S01]  /*10080*/  SHFL.BFLY PT, R171, R3, 0x1, 0x1f ;  /* 0x0c201f0003ab7f89 */ /* 0x000ea200000e0000 */
[----:B------:R-:W-:Y:S04]  /*10090*/  FMNMX.FTZ R168, R90, R168, !PT ;  /* 0x000000a85aa87209 */ /* 0x000fe80007810000 */
[----:B------:R-:W-:Y:S03]  /*100a0*/  FMNMX.FTZ R168, R91, R168, !PT ;  /* 0x000000a85ba87209 */ /* 0x000fe60007810000 */
[----:B------:R-:W3:Y:S01]  /*100b0*/  SHFL.BFLY PT, R2, R170, 0x1, 0x1f ;  /* 0x0c201f00aa027f89 */ /* 0x000ee200000e0000 */
[----:B------:R-:W-:Y:S04]  /*100c0*/  FMNMX.FTZ R168, R94, R168, !PT ;  /* 0x000000a85ea87209 */ /* 0x000fe80007810000 */
[----:B------:R-:W-:Y:S02]  /*100d0*/  FMNMX.FTZ R168, R95, R168, !PT ;  /* 0x000000a85fa87209 */ /* 0x000fe40007810000 */
[----:B-1----:R-:W-:Y:S03]  /*100e0*/  FMNMX.FTZ R0, R169, R0, !PT ;  /* 0x00000000a9007209 */ /* 0x002fe60007810000 */
[----:B------:R-:W1:Y:S02]  /*100f0*/  SHFL.BFLY PT, R169, R168, 0x2, 0x1f ;  /* 0x0c401f00a8a97f89 */ /* 0x000e6400000e0000 */
[C---:B------:R-:W-:Y:S02]  /*10100*/  FMUL.FTZ R201, R0.reuse, c[0x0][0x2d0] ;  /* 0x0000b40000c97a20 */ /* 0x040fe40000410000 */
[----:B------:R-:W-:Y:S01]  /*10110*/  FADD.FTZ R165, -R0, R165 ;  /* 0x000000a500a57221 */ /* 0x000fe20000010100 */
[----:B--2---:R-:W-:Y:S01]  /*10120*/  FMNMX.FTZ R3, R3, R171, !PT ;  /* 0x000000ab03037209 */ /* 0x004fe20007810000 */
[--C-:B------:R-:W-:Y:S02]  /*10130*/  FFMA.FTZ R247, R44, c[0x0][0x2d0], -R201.reuse ;  /* 0x0000b4002cf77a23 */ /* 0x100fe400000108c9 */
[--C-:B------:R-:W-:Y:S02]  /*10140*/  FFMA.FTZ R248, R45, c[0x0][0x2d0], -R201.reuse ;  /* 0x0000b4002df87a23 */ /* 0x100fe400000108c9 */
[----:B------:R-:W-:Y:S02]  /*10150*/  FFMA.FTZ R57, R57, c[0x0][0x2d0], -R201 ;  /* 0x0000b40039397a23 */ /* 0x000fe400000108c9 */
[----:B------:R-:W-:Y:S01]  /*10160*/  MUFU.EX2 R247, R247 ;  /* 0x000000f700f77308 */ /* 0x000fe20000000800 */
[----:B------:R-:W-:Y:S01]  /*10170*/  FMUL.FTZ R203, R3, c[0x0][0x2d0] ;  /* 0x0000b40003cb7a20 */ /* 0x000fe20000410000 */
[----:B---3--:R-:W-:Y:S01]  /*10180*/  FMNMX.FTZ R2, R170, R2, !PT ;  /* 0x00000002aa027209 */ /* 0x008fe20007810000 */
[----:B------:R-:W-:Y:S02]  /*10190*/  FMUL.FTZ R165, R165, c[0x0][0x2d0] ;  /* 0x0000b400a5a57a20 */ /* 0x000fe40000410000 */
[--C-:B------:R-:W-:Y:S02]  /*101a0*/  FFMA.FTZ R209, R48, c[0x0][0x2d0], -R203.reuse ;  /* 0x0000b40030d17a23 */ /* 0x100fe400000108cb */
[--C-:B------:R-:W-:Y:S02]  /*101b0*/  FFMA.FTZ R210, R49, c[0x0][0x2d0], -R203.reuse ;  /* 0x0000b40031d27a23 */ /* 0x100fe400000108cb */
[--C-:B------:R-:W-:Y:S01]  /*101c0*/  FFMA.FTZ R251, R52, c[0x0][0x2d0], -R203.reuse ;  /* 0x0000b40034fb7a23 */ /* 0x100fe200000108cb */
[----:B------:R-:W2:Y:S01]  /*101d0*/  MUFU.EX2 R165, R165 ;  /* 0x000000a500a57308 */ /* 0x000ea20000000800 */
[--C-:B------:R-:W-:Y:S01]  /*101e0*/  FFMA.FTZ R252, R53, c[0x0][0x2d0], -R203.reuse ;  /* 0x0000b40035fc7a23 */ /* 0x100fe200000108cb */
[----:B-1----:R-:W-:Y:S01]  /*101f0*/  FMNMX.FTZ R169, R168, R169, !PT ;  /* 0x000000a9a8a97209 */ /* 0x002fe20007810000 */
[----:B------:R-:W-:Y:S02]  /*10200*/  FMUL.FTZ R202, R2, c[0x0][0x2d0] ;  /* 0x0000b40002ca7a20 */ /* 0x000fe40000410000 */
[--C-:B------:R-:W-:Y:S02]  /*10210*/  FFMA.FTZ R171, R16, c[0x0][0x2d0], -R203.reuse ;  /* 0x0000b40010ab7a23 */ /* 0x100fe400000108cb */
[--C-:B------:R-:W-:Y:S01]  /*10220*/  FFMA.FTZ R211, R50, c[0x0][0x2d0], -R202.reuse ;  /* 0x0000b40032d37a23 */ /* 0x100fe200000108ca */
[----:B------:R-:W1:Y:S01]  /*10230*/  SHFL.BFLY PT, R168, R169, 0x1, 0x1f ;  /* 0x0c201f00a9a87f89 */ /* 0x000e6200000e0000 */
[--C-:B------:R-:W-:Y:S01]  /*10240*/  FFMA.FTZ R242, R51, c[0x0][0x2d0], -R202.reuse ;  /* 0x0000b40033f27a23 */ /* 0x100fe200000108ca */
[----:B------:R-:W-:Y:S01]  /*10250*/  MUFU.EX2 R209, R209 ;  /* 0x000000d100d17308 */ /* 0x000fe20000000800 */
[--C-:B------:R-:W-:Y:S02]  /*10260*/  FFMA.FTZ R55, R55, c[0x0][0x2d0], -R202.reuse ;  /* 0x0000b40037377a23 */ /* 0x100fe400000108ca */
[--C-:B------:R-:W-:Y:S02]  /*10270*/  FFMA.FTZ R180, R17, c[0x0][0x2d0], -R203.reuse ;  /* 0x0000b40011b47a23 */ /* 0x100fe400000108cb */
[--C-:B------:R-:W-:Y:S01]  /*10280*/  FFMA.FTZ R182, R18, c[0x0][0x2d0], -R202.reuse ;  /* 0x0000b40012b67a23 */ /* 0x100fe200000108ca */
[----:B------:R-:W-:Y:S01]  /*10290*/  LDSM.16.MT88.4 R48, [R219+0x900] ;  /* 0x00090000db30783b */ /* 0x000fe20000004200 */
[--C-:B------:R-:W-:Y:S02]  /*102a0*/  FFMA.FTZ R35, R35, c[0x0][0x2d0], -R202.reuse ;  /* 0x0000b40023237a23 */ /* 0x100fe400000108ca */
[--C-:B------:R-:W-:Y:S01]  /*102b0*/  FFMA.FTZ R193, R20, c[0x0][0x2d0], -R203.reuse ;  /* 0x0000b40014c17a23 */ /* 0x100fe200000108cb */
[----:B------:R-:W-:Y:S01]  /*102c0*/  MUFU.EX2 R171, R171 ;  /* 0x000000ab00ab7308 */ /* 0x000fe20000000800 */
[--C-:B------:R-:W-:Y:S02]  /*102d0*/  FFMA.FTZ R194, R21, c[0x0][0x2d0], -R203.reuse ;  /* 0x0000b40015c27a23 */ /* 0x100fe400000108cb */
[--C-:B------:R-:W-:Y:S02]  /*102e0*/  FFMA.FTZ R195, R22, c[0x0][0x2d0], -R202.reuse ;  /* 0x0000b40016c37a23 */ /* 0x100fe400000108ca */
[--C-:B------:R-:W-:Y:S02]  /*102f0*/  FFMA.FTZ R196, R23, c[0x0][0x2d0], -R202.reuse ;  /* 0x0000b40017c47a23 */ /* 0x100fe400000108ca */
[----:B------:R-:W-:Y:S02]  /*10300*/  FFMA.FTZ R198, R33, c[0x0][0x2d0], -R203 ;  /* 0x0000b40021c67a23 */ /* 0x000fe400000108cb */
[----:B--2---:R-:W-:Y:S01]  /*10310*/  FMUL.FTZ R33, R165, R141 ;  /* 0x0000008da5217220 */ /* 0x004fe20000410000 */
[----:B------:R-:W-:Y:S01]  /*10320*/  MUFU.EX2 R180, R180 ;  /* 0x000000b400b47308 */ /* 0x000fe20000000800 */
[--C-:B------:R-:W-:Y:S01]  /*10330*/  FFMA.FTZ R199, R34, c[0x0][0x2d0], -R202.reuse ;  /* 0x0000b40022c77a23 */ /* 0x100fe200000108ca */
[----:B-1----:R-:W-:Y:S01]  /*10340*/  FMNMX.FTZ R168, R168, R169, !PT ;  /* 0x000000a9a8a87209 */ /* 0x002fe20007810000 */
[----:B------:R-:W-:Y:S02]  /*10350*/  FFMA.FTZ R169, R19, c[0x0][0x2d0], -R202 ;  /* 0x0000b40013a97a23 */ /* 0x000fe400000108ca */
[--C-:B------:R-:W-:Y:S02]  /*10360*/  FFMA.FTZ R186, R12, c[0x0][0x2d0], -R201.reuse ;  /* 0x0000b4000cba7a23 */ /* 0x100fe400000108c9 */
[----:B------:R-:W-:Y:S02]  /*10370*/  FMUL.FTZ R200, R168, c[0x0][0x2d0] ;  /* 0x0000b400a8c87a20 */ /* 0x000fe40000410000 */
[----:B------:R-:W-:Y:S01]  /*10380*/  FMUL.FTZ R12, R165, R152 ;  /* 0x00000098a50c7220 */ /* 0x000fe20000410000 */
[----:B------:R-:W-:Y:S01]  /*10390*/  MUFU.EX2 R182, R182 ;  /* 0x000000b600b67308 */ /* 0x000fe20000000800 */
[--C-:B------:R-:W-:Y:S02]  /*103a0*/  FFMA.FTZ R249, R46, c[0x0][0x2d0], -R200.reuse ;  /* 0x0000b4002ef97a23 */ /* 0x100fe400000108c8 */
[--C-:B------:R-:W-:Y:S02]  /*103b0*/  FFMA.FTZ R250, R47, c[0x0][0x2d0], -R200.reuse ;  /* 0x0000b4002ffa7a23 */ /* 0x100fe400000108c8 */
[----:B------:R-:W-:Y:S01]  /*103c0*/  LDSM.16.MT88.4 R44, [R225+0x1100] ;  /* 0x00110000e12c783b */ /* 0x000fe20000004200 */
[--C-:B------:R-:W-:Y:S02]  /*103d0*/  FFMA.FTZ R59, R59, c[0x0][0x2d0], -R200.reuse ;  /* 0x0000b4003b3b7a23 */ /* 0x100fe400000108c8 */
[--C-:B------:R-:W-:Y:S02]  /*103e0*/  FFMA.FTZ R204, R31, c[0x0][0x2d0], -R200.reuse ;  /* 0x0000b4001fcc7a23 */ /* 0x100fe400000108c8 */
[----:B------:R-:W-:Y:S01]  /*103f0*/  MUFU.EX2 R169, R169 ;  /* 0x000000a900a97308 */ /* 0x000fe20000000800 */
[----:B------:R-:W-:Y:S02]  /*10400*/  FFMA.FTZ R187, R13, c[0x0][0x2d0], -R201 ;  /* 0x0000b4000dbb7a23 */ /* 0x000fe400000108c9 */
[C---:B------:R-:W-:Y:S02]  /*10410*/  FMUL.FTZ R13, R165.reuse, R153 ;  /* 0x00000099a50d7220 */ /* 0x040fe40000410000 */
[--C-:B------:R-:W-:Y:S02]  /*10420*/  FFMA.FTZ R190, R14, c[0x0][0x2d0], -R200.reuse ;  /* 0x0000b4000ebe7a23 */ /* 0x100fe400000108c8 */
[--C-:B------:R-:W-:Y:S02]  /*10430*/  FFMA.FTZ R197, R32, c[0x0][0x2d0], -R203.reuse ;  /* 0x0000b40020c57a23 */ /* 0x100fe400000108cb */
[----:B------:R-:W-:Y:S01]  /*10440*/  FMUL.FTZ R32, R165, R140 ;  /* 0x0000008ca5207220 */ /* 0x000fe20000410000 */
[----:B------:R-:W-:Y:S01]  /*10450*/  MUFU.EX2 R186, R186 ;  /* 0x000000ba00ba7308 */ /* 0x000fe20000000800 */
[----:B------:R-:W-:Y:S02]  /*10460*/  FFMA.FTZ R140, R27, c[0x0][0x2d0], -R200 ;  /* 0x0000b4001b8c7a23 */ /* 0x000fe400000108c8 */
[C---:B------:R-:W-:Y:S02]  /*10470*/  FMUL.FTZ R108, R165.reuse, R108 ;  /* 0x0000006ca56c7220 */ /* 0x040fe40000410000 */
[C---:B------:R-:W-:Y:S02]  /*10480*/  FMUL.FTZ R109, R165.reuse, R109 ;  /* 0x0000006da56d7220 */ /* 0x040fe40000410000 */
[C---:B------:R-:W-:Y:S02]  /*10490*/  FMUL.FTZ R120, R165.reuse, R120 ;  /* 0x00000078a5787220 */ /* 0x040fe40000410000 */
[C---:B------:R-:W-:Y:S01]  /*104a0*/  FMUL.FTZ R121, R165.reuse, R121 ;  /* 0x00000079a5797220 */ /* 0x040fe20000410000 */
[----:B------:R-:W-:Y:S01]  /*104b0*/  MUFU.EX2 R187, R187 ;  /* 0x000000bb00bb7308 */ /* 0x000fe20000000800 */
[C---:B------:R-:W-:Y:S02]  /*104c0*/  FMUL.FTZ R124, R165.reuse, R124 ;  /* 0x0000007ca57c7220 */ /* 0x040fe40000410000 */
[----:B------:R-:W-:Y:S02]  /*104d0*/  FMUL.FTZ R125, R165, R125 ;  /* 0x0000007da57d7220 */ /* 0x000fe40000410000 */
[--C-:B------:R-:W-:Y:S02]  /*104e0*/  FFMA.FTZ R205, R36, c[0x0][0x2d0], -R203.reuse ;  /* 0x0000b40024cd7a23 */ /* 0x100fe400000108cb */
[----:B------:R-:W-:Y:S02]  /*104f0*/  FFMA.FTZ R206, R37, c[0x0][0x2d0], -R203 ;  /* 0x0000b40025ce7a23 */ /* 0x000fe400000108cb */
[--C-:B------:R-:W-:Y:S01]  /*10500*/  FFMA.FTZ R207, R38, c[0x0][0x2d0], -R202.reuse ;  /* 0x0000b40026cf7a23 */ /* 0x100fe200000108ca */
[----:B------:R-:W-:Y:S01]  /*10510*/  MUFU.EX2 R190, R190 ;  /* 0x000000be00be7308 */ /* 0x000fe20000000800 */
[----:B------:R-:W-:Y:S02]  /*10520*/  FFMA.FTZ R208, R39, c[0x0][0x2d0], -R202 ;  /* 0x0000b40027d07a23 */ /* 0x000fe400000108ca */
        /* <DEDUP_REMOVED lines=13> */
[----:B------:R-:W-:Y:S02]  /*10600*/  FFMA.FTZ R79, R79, c[0x0][0x2d0], -R200 ;  /* 0x0000b4004f4f7a23 */ /* 0x000fe400000108c8 */
[----:B------:R-:W-:Y:S02]  /*10610*/  FADD.FTZ R167, -R3, R167 ;  /* 0x000000a703a77221 */ /* 0x000fe40000010100 */
[----:B------:R-:W-:Y:S01]  /*10620*/  FADD.FTZ R166, -R2, R166 ;  /* 0x000000a602a67221 */ /* 0x000fe20000010100 */
[----:B------:R-:W-:Y:S01]  /*10630*/  MUFU.EX2 R195, R195 ;  /* 0x000000c300c37308 */ /* 0x000fe20000000800 */
[----:B------:R-:W-:Y:S02]  /*10640*/  FMUL.FTZ R167, R167, c[0x0][0x2d0] ;  /* 0x0000b400a7a77a20 */ /* 0x000fe40000410000 */
[----:B------:R-:W-:Y:S02]  /*10650*/  FMUL.FTZ R166, R166, c[0x0][0x2d0] ;  /* 0x0000b400a6a67a20 */ /* 0x000fe40000410000 */
[--C-:B------:R-:W-:Y:S02]  /*10660*/  FFMA.FTZ R183, R4, c[0x0][0x2d0], -R203.reuse ;  /* 0x0000b40004b77a23 */ /* 0x100fe400000108cb */
[----:B------:R-:W-:Y:S02]  /*10670*/  FFMA.FTZ R170, R5, c[0x0][0x2d0], -R203 ;  /* 0x0000b40005aa7a23 */ /* 0x000fe400000108cb */
[--C-:B------:R-:W-:Y:S01]  /*10680*/  FFMA.FTZ R184, R6, c[0x0][0x2d0], -R202.reuse ;  /* 0x0000b40006b87a23 */ /* 0x100fe200000108ca */
[----:B------:R-:W1:Y:S01]  /*10690*/  MUFU.EX2 R167, R167 ;  /* 0x000000a700a77308 */ /* 0x000e620000000800 */
[----:B------:R-:W-:Y:S02]  /*106a0*/  FFMA.FTZ R181, R7, c[0x0][0x2d0], -R202 ;  /* 0x0000b40007b57a23 */ /* 0x000fe400000108ca */
[----:B------:R-:W-:Y:S02]  /*106b0*/  FADD.FTZ R164, -R168, R164 ;  /* 0x000000a4a8a47221 */ /* 0x000fe40000010100 */
[--C-:B------:R-:W-:Y:S02]  /*106c0*/  FFMA.FTZ R188, R8, c[0x0][0x2d0], -R201.reuse ;  /* 0x0000b40008bc7a23 */ /* 0x100fe400000108c9 */
[----:B------:R-:W-:Y:S02]  /*106d0*/  FMUL.FTZ R164, R164, c[0x0][0x2d0] ;  /* 0x0000b400a4a47a20 */ /* 0x000fe40000410000 */
[----:B------:R-:W-:Y:S01]  /*106e0*/  FMUL.FTZ R8, R165, R156 ;  /* 0x0000009ca5087220 */ /* 0x000fe20000410000 */
[----:B------:R-:W2:Y:S01]  /*106f0*/  MUFU.EX2 R166, R166 ;  /* 0x000000a600a67308 */ /* 0x000ea20000000800 */
[----:B------:R-:W-:Y:S02]  /*10700*/  FFMA.FTZ R185, R9, c[0x0][0x2d0], -R201 ;  /* 0x0000b40009b97a23 */ /* 0x000fe400000108c9 */
[----:B------:R-:W-:Y:S02]  /*10710*/  FMUL.FTZ R9, R165, R157 ;  /* 0x0000009da5097220 */ /* 0x000fe40000410000 */
[--C-:B------:R-:W-:Y:S02]  /*10720*/  FFMA.FTZ R192, R10, c[0x0][0x2d0], -R200.reuse ;  /* 0x0000b4000ac07a23 */ /* 0x100fe400000108c8 */
[--C-:B------:R-:W-:Y:S02]  /*10730*/  FFMA.FTZ R189, R11, c[0x0][0x2d0], -R200.reuse ;  /* 0x0000b4000bbd7a23 */ /* 0x100fe400000108c8 */
[----:B------:R-:W-:Y:S01]  /*10740*/  FFMA.FTZ R191, R15, c[0x0][0x2d0], -R200 ;  /* 0x0000b4000fbf7a23 */ /* 0x000fe200000108c8 */
[----:B------:R-:W-:Y:S01]  /*10750*/  MUFU.EX2 R183, R183 ;  /* 0x000000b700b77308 */ /* 0x000fe20000000800 */
[--C-:B------:R-:W-:Y:S02]  /*10760*/  FFMA.FTZ R64, R64, c[0x0][0x2d0], -R203.reuse ;  /* 0x0000b40040407a23 */ /* 0x100fe400000108cb */
[----:B------:R-:W-:Y:S02]  /*10770*/  FFMA.FTZ R65, R65, c[0x0][0x2d0], -R203 ;  /* 0x0000b40041417a23 */ /* 0x000fe400000108cb */
[C---:B-1----:R-:W-:Y:S02]  /*10780*/  FMUL.FTZ R16, R167.reuse, R148 ;  /* 0x00000094a7107220 */ /* 0x042fe40000410000 */
[C---:B------:R-:W-:Y:S02]  /*10790*/  FMUL.FTZ R17, R167.reuse, R149 ;  /* 0x00000095a7117220 */ /* 0x040fe40000410000 */
[C---:B------:R-:W-:Y:S01]  /*107a0*/  FMUL.FTZ R20, R167.reuse, R144 ;  /* 0x00000090a7147220 */ /* 0x040fe20000410000 */
[----:B------:R-:W1:Y:S01]  /*107b0*/  MUFU.EX2 R170, R170 ;  /* 0x000000aa00aa7308 */ /* 0x000e620000000800 */
[C---:B------:R-:W-:Y:S02]  /*107c0*/  FMUL.FTZ R21, R167.reuse, R145 ;  /* 0x00000091a7157220 */ /* 0x040fe40000410000 */
[C---:B------:R-:W-:Y:S01]  /*107d0*/  FMUL.FTZ R36, R167.reuse, R128 ;  /* 0x00000080a7247220 */ /* 0x040fe20000410000 */
[----:B------:R-:W-:Y:S01]  /*107e0*/  F2FP.PACK_AB R128, R194, R193 ;  /* 0x000000c1c280723e */ /* 0x000fe200000000ff */
[C---:B--2---:R-:W-:Y:S02]  /*107f0*/  FMUL.FTZ R18, R166.reuse, R150 ;  /* 0x00000096a6127220 */ /* 0x044fe40000410000 */
[C---:B------:R-:W-:Y:S02]  /*10800*/  FMUL.FTZ R19, R166.reuse, R151 ;  /* 0x00000097a6137220 */ /* 0x040fe40000410000 */
[----:B------:R-:W-:Y:S01]  /*10810*/  LDSM.16.MT88.4 R148, [R225+0x2900] ;  /* 0x00290000e194783b */ /* 0x000fe20000004200 */
[----:B------:R-:W-:Y:S01]  /*10820*/  MUFU.EX2 R184, R184 ;  /* 0x000000b800b87308 */ /* 0x000fe20000000800 */
[C---:B------:R-:W-:Y:S02]  /*10830*/  FMUL.FTZ R22, R166.reuse, R146 ;  /* 0x00000092a6167220 */ /* 0x040fe40000410000 */
[C---:B------:R-:W-:Y:S02]  /*10840*/  FMUL.FTZ R23, R166.reuse, R147 ;  /* 0x00000093a6177220 */ /* 0x040fe40000410000 */
[C---:B------:R-:W-:Y:S02]  /*10850*/  FMUL.FTZ R37, R167.reuse, R129 ;  /* 0x00000081a7257220 */ /* 0x040fe40000410000 */
[----:B------:R-:W2:Y:S01]  /*10860*/  LDSM.16.MT88.4 R144, [R219+0x100] ;  /* 0x00010000db90783b */ /* 0x000ea20000004200 */
[C---:B------:R-:W-:Y:S02]  /*10870*/  FMUL.FTZ R38, R166.reuse, R130 ;  /* 0x00000082a6267220 */ /* 0x040fe40000410000 */
[----:B------:R-:W3:Y:S01]  /*10880*/  MUFU.EX2 R181, R181 ;  /* 0x000000b500b57308 */ /* 0x000ee20000000800 */
[----:B------:R-:W-:Y:S02]  /*10890*/  FMUL.FTZ R39, R166, R131 ;  /* 0x00000083a6277220 */ /* 0x000fe40000410000 */
[C---:B------:R-:W-:Y:S01]  /*108a0*/  FMUL.FTZ R4, R167.reuse, R160 ;  /* 0x000000a0a7047220 */ /* 0x040fe20000410000 */
[----:B-1----:R-:W-:Y:S01]  /*108b0*/  F2FP.PACK_AB R160, R170, R183 ;  /* 0x000000b7aaa0723e */ /* 0x002fe200000000ff */
[----:B------:R-:W-:Y:S02]  /*108c0*/  FMUL.FTZ R5, R167, R161 ;  /* 0x000000a1a7057220 */ /* 0x000fe40000410000 */
[----:B------:R-:W-:Y:S01]  /*108d0*/  FMUL.FTZ R6, R166, R162 ;  /* 0x000000a2a6067220 */ /* 0x000fe20000410000 */
[----:B------:R-:W-:Y:S01]  /*108e0*/  F2FP.PACK_AB R162, R180, R171 ;  /* 0x000000abb4a2723e */ /* 0x000fe200000000ff */
[C---:B------:R-:W-:Y:S01]  /*108f0*/  FMUL.FTZ R7, R166.reuse, R163 ;  /* 0x000000a3a6077220 */ /* 0x040fe20000410000 */
[----:B------:R-:W1:Y:S01]  /*10900*/  MUFU.EX2 R164, R164 ;  /* 0x000000a400a47308 */ /* 0x000e620000000800 */
[----:B------:R-:W-:Y:S01]  /*10910*/  F2FP.PACK_AB R163, R169, R182 ;  /* 0x000000b6a9a3723e */ /* 0x000fe200000000ff */
[C---:B------:R-:W-:Y:S02]  /*10920*/  FMUL.FTZ R100, R167.reuse, R100 ;  /* 0x00000064a7647220 */ /* 0x040fe40000410000 */
[C---:B------:R-:W-:Y:S02]  /*10930*/  FMUL.FTZ R101, R167.reuse, R101 ;  /* 0x00000065a7657220 */ /* 0x040fe40000410000 */
[C---:B------:R-:W-:Y:S02]  /*10940*/  FMUL.FTZ R102, R166.reuse, R102 ;  /* 0x00000066a6667220 */ /* 0x040fe40000410000 */
[C---:B------:R-:W-:Y:S02]  /*10950*/  FMUL.FTZ R103, R166.reuse, R103 ;  /* 0x00000067a6677220 */ /* 0x040fe40000410000 */
[----:B------:R-:W-:Y:S01]  /*10960*/  MUFU.EX2 R188, R188 ;  /* 0x000000bc00bc7308 */ /* 0x000fe20000000800 */
[C---:B------:R-:W-:Y:S02]  /*10970*/  FMUL.FTZ R104, R167.reuse, R104 ;  /* 0x00000068a7687220 */ /* 0x040fe40000410000 */
[----:B------:R-:W-:Y:S01]  /*10980*/  FMUL.FTZ R105, R167, R105 ;  /* 0x00000069a7697220 */ /* 0x000fe20000410000 */
[----:B---3--:R-:W-:Y:S01]  /*10990*/  F2FP.PACK_AB R161, R181, R184 ;  /* 0x000000b8b5a1723e */ /* 0x008fe200000000ff */
[C---:B------:R-:W-:Y:S02]  /*109a0*/  FMUL.FTZ R106, R166.reuse, R106 ;  /* 0x0000006aa66a7220 */ /* 0x040fe40000410000 */
[----:B------:R-:W-:Y:S02]  /*109b0*/  FMUL.FTZ R107, R166, R107 ;  /* 0x0000006ba66b7220 */ /* 0x000fe40000410000 */
[----:B------:R-:W-:Y:S01]  /*109c0*/  FMUL.FTZ R112, R167, R112 ;  /* 0x00000070a7707220 */ /* 0x000fe20000410000 */
[----:B------:R-:W3:Y:S01]  /*109d0*/  MUFU.EX2 R185, R185 ;  /* 0x000000b900b97308 */ /* 0x000ee20000000800 */
[-C--:B------:R-:W-:Y:S05]  /*109e0*/  HMMA.16816.F32 R4, R160, R172.reuse, R4 ;  /* 0x000000aca004723c */ /* 0x080fea0000001804 */
[C---:B-1----:R-:W-:Y:S02]  /*109f0*/  FMUL.FTZ R34, R164.reuse, R142 ;  /* 0x0000008ea4227220 */ /* 0x042fe40000410000 */
[C---:B------:R-:W-:Y:S02]  /*10a00*/  FMUL.FTZ R27, R164.reuse, R139 ;  /* 0x0000008ba41b7220 */ /* 0x040fe40000410000 */
[----:B------:R-:W-:Y:S03]  /*10a10*/  MUFU.EX2 R192, R192 ;  /* 0x000000c000c07308 */ /* 0x000fe60000000800 */
[C---:B------:R-:W-:Y:S02]  /*10a20*/  FMUL.FTZ R31, R164.reuse, R135 ;  /* 0x00000087a41f7220 */ /* 0x040fe40000410000 */
[C---:B------:R-:W-:Y:S02]  /*10a30*/  FMUL.FTZ R14, R164.reuse, R154 ;  /* 0x0000009aa40e7220 */ /* 0x040fe40000410000 */
[C---:B------:R-:W-:Y:S01]  /*10a40*/  FMUL.FTZ R10, R164.reuse, R158 ;  /* 0x0000009ea40a7220 */ /* 0x040fe20000410000 */
[----:B------:R-:W-:Y:S01]  /*10a50*/  F2FP.PACK_AB R158, R187, R186 ;  /* 0x000000babb9e723e */ /* 0x000fe200000000ff */
[C---:B------:R-:W-:Y:S01]  /*10a60*/  FMUL.FTZ R11, R164.reuse, R159 ;  /* 0x0000009fa40b7220 */ /* 0x040fe20000410000 */
[----:B------:R-:W1:Y:S01]  /*10a70*/  MUFU.EX2 R189, R189 ;  /* 0x000000bd00bd7308 */ /* 0x000e620000000800 */
[C---:B------:R-:W-:Y:S02]  /*10a80*/  FMUL.FTZ R15, R164.reuse, R155 ;  /* 0x0000009ba40f7220 */ /* 0x040fe40000410000 */
[C---:B------:R-:W-:Y:S01]  /*10a90*/  FMUL.FTZ R110, R164.reuse, R110 ;  /* 0x0000006ea46e7220 */ /* 0x040fe20000410000 */
[----:B---3--:R-:W-:Y:S01]  /*10aa0*/  F2FP.PACK_AB R156, R185, R188 ;  /* 0x000000bcb99c723e */ /* 0x008fe200000000ff */
[----:B------:R-:W-:Y:S02]  /*10ab0*/  FMUL.FTZ R111, R164, R111 ;  /* 0x0000006fa46f7220 */ /* 0x000fe40000410000 */
[C---:B------:R-:W-:Y:S02]  /*10ac0*/  FMUL.FTZ R113, R167.reuse, R113 ;  /* 0x00000071a7717220 */ /* 0x040fe40000410000 */
[C---:B------:R-:W-:Y:S01]  /*10ad0*/  FMUL.FTZ R114, R166.reuse, R114 ;  /* 0x00000072a6727220 */ /* 0x040fe20000410000 */
[----:B------:R-:W3:Y:S01]  /*10ae0*/  MUFU.EX2 R191, R191 ;  /* 0x000000bf00bf7308 */ /* 0x000ee20000000800 */
[C---:B------:R-:W-:Y:S02]  /*10af0*/  FMUL.FTZ R115, R166.reuse, R115 ;  /* 0x00000073a6737220 */ /* 0x040fe40000410000 */
[C---:B------:R-:W-:Y:S02]  /*10b00*/  FMUL.FTZ R116, R167.reuse, R116 ;  /* 0x00000074a7747220 */ /* 0x040fe40000410000 */
[----:B------:R-:W-:Y:S02]  /*10b10*/  FMUL.FTZ R117, R167, R117 ;  /* 0x00000075a7757220 */ /* 0x000fe40000410000 */
[C---:B------:R-:W-:Y:S02]  /*10b20*/  FMUL.FTZ R118, R166.reuse, R118 ;  /* 0x00000076a6767220 */ /* 0x040fe40000410000 */
[----:B------:R-:W-:Y:S01]  /*10b30*/  FMUL.FTZ R119, R166, R119 ;  /* 0x00000077a6777220 */ /* 0x000fe20000410000 */
[----:B------:R-:W-:Y:S01]  /*10b40*/  MUFU.EX2 R152, R55 ;  /* 0x0000003700987308 */ /* 0x000fe20000000800 */
[C---:B------:R-:W-:Y:S02]  /*10b50*/  FMUL.FTZ R122, R164.reuse, R122 ;  /* 0x0000007aa47a7220 */ /* 0x040fe40000410000 */
[C---:B------:R-:W-:Y:S01]  /*10b60*/  FMUL.FTZ R123, R164.reuse, R123 ;  /* 0x0000007ba47b7220 */ /* 0x040fe20000410000 */
[----:B-1----:R-:W-:Y:S01]  /*10b70*/  F2FP.PACK_AB R157, R189, R192 ;  /* 0x000000c0bd9d723e */ /* 0x002fe200000000ff */
[C---:B------:R-:W-:Y:S02]  /*10b80*/  FMUL.FTZ R126, R164.reuse, R126 ;  /* 0x0000007ea47e7220 */ /* 0x040fe40000410000 */
[----:B------:R-:W-:Y:S02]  /*10b90*/  FMUL.FTZ R127, R164, R127 ;  /* 0x0000007fa47f7220 */ /* 0x000fe40000410000 */
[--C-:B------:R-:W-:Y:S01]  /*10ba0*/  FFMA.FTZ R66, R66, c[0x0][0x2d0], -R202.reuse ;  /* 0x0000b40042427a23 */ /* 0x100fe200000108ca */
[----:B------:R-:W-:Y:S01]  /*10bb0*/  MUFU.EX2 R153, R57 ;  /* 0x0000003900997308 */ /* 0x000fe20000000800 */
[----:B------:R-:W-:Y:S02]  /*10bc0*/  FFMA.FTZ R67, R67, c[0x0][0x2d0], -R202 ;  /* 0x0000b40043437a23 */ /* 0x000fe400000108ca */
[--C-:B------:R-:W-:Y:S01]  /*10bd0*/  FFMA.FTZ R60, R60, c[0x0][0x2d0], -R201.reuse ;  /* 0x0000b4003c3c7a23 */ /* 0x100fe200000108c9 */
[----:B---3--:R-:W-:Y:S01]  /*10be0*/  F2FP.PACK_AB R159, R191, R190 ;  /* 0x000000bebf9f723e */ /* 0x008fe200000000ff */
[----:B------:R-:W-:Y:S02]  /*10bf0*/  FFMA.FTZ R61, R61, c[0x0][0x2d0], -R201 ;  /* 0x0000b4003d3d7a23 */ /* 0x000fe400000108c9 */
[--C-:B------:R-:W-:Y:S02]  /*10c00*/  FFMA.FTZ R62, R62, c[0x0][0x2d0], -R200.reuse ;  /* 0x0000b4003e3e7a23 */ /* 0x100fe400000108c8 */
[----:B------:R-:W-:Y:S01]  /*10c10*/  FFMA.FTZ R63, R63, c[0x0][0x2d0], -R200 ;  /* 0x0000b4003f3f7a23 */ /* 0x000fe200000108c8 */
[----:B------:R-:W-:Y:S01]  /*10c20*/  MUFU.EX2 R154, R59 ;  /* 0x0000003b009a7308 */ /* 0x000fe20000000800 */
[C---:B------:R-:W-:Y:S04]  /*10c30*/  HMMA.16816.F32 R8, R156.reuse, R172, R8 ;  /* 0x000000ac9c08723c */ /* 0x040fe80000001808 */
[--C-:B------:R-:W-:Y:S02]  /*10c40*/  FFMA.FTZ R68, R68, c[0x0][0x2d0], -R203.reuse ;  /* 0x0000b40044447a23 */ /* 0x100fe400000108cb */
[----:B------:R-:W-:Y:S02]  /*10c50*/  FFMA.FTZ R69, R69, c[0x0][0x2d0], -R203 ;  /* 0x0000b40045457a23 */ /* 0x000fe400000108cb */
[-C--:B------:R-:W-:Y:S01]  /*10c60*/  HMMA.16816.F32 R12, R156, R174.reuse, R12 ;  /* 0x000000ae9c0c723c */ /* 0x080fe2000000180c */
[----:B------:R1:W-:Y:S03]  /*10c70*/  MUFU.EX2 R172, R35 ;  /* 0x0000002300ac7308 */ /* 0x0003e60000000800 */
[--C-:B------:R-:W-:Y:S02]  /*10c80*/  FFMA.FTZ R173, R24, c[0x0][0x2d0], -R201.reuse ;  /* 0x0000b40018ad7a23 */ /* 0x100fe400000108c9 */
[----:B------:R-:W-:Y:S02]  /*10c90*/  FMUL.FTZ R24, R165, R136 ;  /* 0x00000088a5187220 */ /* 0x000fe40000410000 */
[C---:B------:R-:W-:Y:S03]  /*10ca0*/  HMMA.16816.F32 R16, R160.reuse, R174, R16 ;  /* 0x000000aea010723c */ /* 0x040fe60000001810 */
[----:B------:R-:W3:Y:S01]  /*10cb0*/  MUFU.EX2 R196, R196 ;  /* 0x000000c400c47308 */ /* 0x000ee20000000800 */
[--C-:B------:R-:W-:Y:S02]  /*10cc0*/  FFMA.FTZ R70, R70, c[0x0][0x2d0], -R202.reuse ;  /* 0x0000b40046467a23 */ /* 0x100fe400000108ca */
[----:B------:R-:W-:Y:S02]  /*10cd0*/  FFMA.FTZ R71, R71, c[0x0][0x2d0], -R202 ;  /* 0x0000b40047477a23 */ /* 0x000fe400000108ca */
[-C--:B------:R-:W-:Y:S04]  /*10ce0*/  HMMA.16816.F32 R20, R160, R176.reuse, R20 ;  /* 0x000000b0a014723c */ /* 0x080fe80000001814 */
[----:B------:R-:W-:Y:S01]  /*10cf0*/  FFMA.FTZ R174, R25, c[0x0][0x2d0], -R201 ;  /* 0x0000b40019ae7a23 */ /* 0x000fe200000108c9 */
[----:B------:R-:W-:Y:S01]  /*10d00*/  MUFU.EX2 R197, R197 ;  /* 0x000000c500c57308 */ /* 0x000fe20000000800 */
[----:B------:R-:W-:Y:S02]  /*10d10*/  FMUL.FTZ R25, R165, R137 ;  /* 0x00000089a5197220 */ /* 0x000fe40000410000 */
[----:B------:R-:W-:Y:S04]  /*10d20*/  FFMA.FTZ R175, R26, c[0x0][0x2d0], -R200 ;  /* 0x0000b4001aaf7a23 */ /* 0x000fe800000108c8 */
[C---:B-1----:R-:W-:Y:S02]  /*10d30*/  FMUL.FTZ R35, R164.reuse, R143 ;  /* 0x0000008fa4237220 */ /* 0x042fe40000410000 */
[----:B------:R-:W-:Y:S01]  /*10d40*/  FMUL.FTZ R26, R164, R138 ;  /* 0x0000008aa41a7220 */ /* 0x000fe20000410000 */
[----:B------:R-:W1:Y:S01]  /*10d50*/  MUFU.EX2 R198, R198 ;  /* 0x000000c600c67308 */ /* 0x000e620000000800 */
[----:B------:R-:W4:Y:S01]  /*10d60*/  LDSM.16.MT88.4 R136, [R218+0x100] ;  /* 0x00010000da88783b */ /* 0x000f220000004200 */
[--C-:B------:R-:W-:Y:S02]  /*10d70*/  FFMA.FTZ R80, R80, c[0x0][0x2d0], -R203.reuse ;  /* 0x0000b40050507a23 */ /* 0x100fe400000108cb */
[C---:B------:R-:W-:Y:S04]  /*10d80*/  HMMA.16816.F32 R32, R156.reuse, R176, R32 ;  /* 0x000000b09c20723c */ /* 0x040fe80000001820 */
[----:B---3--:R-:W-:Y:S01]  /*10d90*/  F2FP.PACK_AB R129, R196, R195 ;  /* 0x000000c3c481723e */ /* 0x008fe200000000ff */
[----:B------:R-:W-:Y:S01]  /*10da0*/  FFMA.FTZ R81, R81, c[0x0][0x2d0], -R203 ;  /* 0x0000b40051517a23 */ /* 0x000fe200000108cb */
[----:B------:R3:W-:Y:S01]  /*10db0*/  MUFU.EX2 R176, R140 ;  /* 0x0000008c00b07308 */ /* 0x0007e20000000800 */
[--C-:B------:R-:W-:Y:S01]  /*10dc0*/  FFMA.FTZ R177, R28, c[0x0][0x2d0], -R201.reuse ;  /* 0x0000b4001cb17a23 */ /* 0x100fe200000108c9 */
[-C--:B------:R-:W-:Y:S04]  /*10dd0*/  HMMA.16816.F32 R24, R156, R178.reuse, R24 ;  /* 0x000000b29c18723c */ /* 0x080fe80000001818 */
[----:B------:R-:W-:Y:S02]  /*10de0*/  FMUL.FTZ R28, R165, R132 ;  /* 0x00000084a51c7220 */ /* 0x000fe40000410000 */
[--C-:B------:R-:W-:Y:S02]  /*10df0*/  FFMA.FTZ R82, R82, c[0x0][0x2d0], -R202.reuse ;  /* 0x0000b40052527a23 */ /* 0x100fe400000108ca */
[C---:B------:R-:W-:Y:S01]  /*10e00*/  HMMA.16816.F32 R100, R160.reuse, R178, R100 ;  /* 0x000000b2a064723c */ /* 0x040fe20000001864 */
[----:B------:R-:W5:Y:S03]  /*10e10*/  MUFU.EX2 R199, R199 ;  /* 0x000000c700c77308 */ /* 0x000f660000000800 */
[----:B-1----:R-:W-:Y:S01]  /*10e20*/  F2FP.PACK_AB R130, R198, R197 ;  /* 0x000000c5c682723e */ /* 0x002fe200000000ff */
[----:B------:R-:W-:Y:S02]  /*10e30*/  FFMA.FTZ R83, R83, c[0x0][0x2d0], -R202 ;  /* 0x0000b40053537a23 */ /* 0x000fe400000108ca */
[----:B------:R-:W-:Y:S01]  /*10e40*/  FFMA.FTZ R178, R29, c[0x0][0x2d0], -R201 ;  /* 0x0000b4001db27a23 */ /* 0x000fe200000108c9 */
[-C--:B--2---:R-:W-:Y:S03]  /*10e50*/  HMMA.16816.F32 R104, R160, R144.reuse, R104 ;  /* 0x00000090a068723c */ /* 0x084fe60000001868 */
[----:B------:R-:W-:Y:S01]  /*10e60*/  MUFU.EX2 R243, R243 ;  /* 0x000000f300f37308 */ /* 0x000fe20000000800 */
[----:B------:R-:W-:Y:S01]  /*10e70*/  FMUL.FTZ R29, R165, R133 ;  /* 0x00000085a51d7220 */ /* 0x000fe20000410000 */
[----:B---3--:R-:W-:Y:S01]  /*10e80*/  LDSM.16.MT88.4 R140, [R220+0x900] ;  /* 0x00090000dc8c783b */ /* 0x008fe20000004200 */
[----:B------:R-:W-:Y:S02]  /*10e90*/  FFMA.FTZ R179, R30, c[0x0][0x2d0], -R200 ;  /* 0x0000b4001eb37a23 */ /* 0x000fe400000108c8 */
[C---:B------:R-:W-:Y:S04]  /*10ea0*/  HMMA.16816.F32 R108, R156.reuse, R144, R108 ;  /* 0x000000909c6c723c */ /* 0x040fe8000000186c */
[----:B------:R-:W-:Y:S01]  /*10eb0*/  FMUL.FTZ R30, R164, R134 ;  /* 0x00000086a41e7220 */ /* 0x000fe20000410000 */
[----:B------:R-:W-:Y:S01]  /*10ec0*/  MUFU.EX2 R244, R244 ;  /* 0x000000f400f47308 */ /* 0x000fe20000000800 */
[----:B------:R-:W1:Y:S01]  /*10ed0*/  LDSM.16.MT88.4 R132, [R225+0x900] ;  /* 0x00090000e184783b */ /* 0x000e620000004200 */
[--C-:B------:R-:W-:Y:S01]  /*10ee0*/  FFMA.FTZ R84, R84, c[0x0][0x2d0], -R203.reuse ;  /* 0x0000b40054547a23 */ /* 0x100fe200000108cb */
[----:B-----5:R-:W-:Y:S03]  /*10ef0*/  F2FP.PACK_AB R131, R172, R199 ;  /* 0x000000c7ac83723e */ /* 0x020fe600000000ff */
[-C--:B------:R-:W-:Y:S03]  /*10f00*/  HMMA.16816.F32 R28, R156, R146.reuse, R28 ;  /* 0x000000929c1c723c */ /* 0x080fe6000000181c */
[--C-:B------:R-:W-:Y:S01]  /*10f10*/  FFMA.FTZ R85, R85, c[0x0][0x2d0], -R203.reuse ;  /* 0x0000b40055557a23 */ /* 0x100fe200000108cb */
[----:B------:R-:W-:Y:S01]  /*10f20*/  MUFU.EX2 R245, R245 ;  /* 0x000000f500f57308 */ /* 0x000fe20000000800 */
[--C-:B------:R-:W-:Y:S02]  /*10f30*/  FFMA.FTZ R86, R86, c[0x0][0x2d0], -R202.reuse ;  /* 0x0000b40056567a23 */ /* 0x100fe400000108ca */
[--C-:B------:R-:W-:Y:S01]  /*10f40*/  FFMA.FTZ R87, R87, c[0x0][0x2d0], -R202.reuse ;  /* 0x0000b40057577a23 */ /* 0x100fe200000108ca */
[C---:B------:R-:W-:Y:S04]  /*10f50*/  HMMA.16816.F32 R112, R160.reuse, R146, R112 ;  /* 0x00000092a070723c */ /* 0x040fe80000001870 */
[--C-:B------:R-:W-:Y:S02]  /*10f60*/  FFMA.FTZ R96, R96, c[0x0][0x2d0], -R203.reuse ;  /* 0x0000b40060607a23 */ /* 0x100fe400000108cb */
[----:B------:R-:W-:Y:S01]  /*10f70*/  MUFU.EX2 R246, R246 ;  /* 0x000000f600f67308 */ /* 0x000fe20000000800 */
[----:B------:R-:W-:Y:S01]  /*10f80*/  FFMA.FTZ R203, R97, c[0x0][0x2d0], -R203 ;  /* 0x0000b40061cb7a23 */ /* 0x000fe200000108cb */
[-C--:B----4-:R-:W-:Y:S04]  /*10f90*/  HMMA.16816.F32 R116, R160, R136.reuse, R116 ;  /* 0x00000088a074723c */ /* 0x090fe80000001874 */
[----:B------:R-:W-:Y:S01]  /*10fa0*/  FFMA.FTZ R97, R98, c[0x0][0x2d0], -R202 ;  /* 0x0000b40062617a23 */ /* 0x000fe200000108ca */
[----:B------:R-:W-:Y:S01]  /*10fb0*/  MOV R98, R154 ;  /* 0x0000009a00627202 */ /* 0x000fe20000000f00 */
[----:B------:R-:W-:Y:S01]  /*10fc0*/  FFMA.FTZ R184, R166, R240, R184 ;  /* 0x000000f0a6b87223 */ /* 0x000fe200000100b8 */
[----:B------:R-:W-:Y:S01]  /*10fd0*/  MOV R166, R2 ;  /* 0x0000000200a67202 */ /* 0x000fe20000000f00 */
[C---:B------:R-:W-:Y:S01]  /*10fe0*/  HMMA.16816.F32 R120, R156.reuse, R136, R120 ;  /* 0x000000889c78723c */ /* 0x040fe20000001878 */
[----:B------:R-:W-:Y:S03]  /*10ff0*/  MUFU.EX2 R173, R173 ;  /* 0x000000ad00ad7308 */ /* 0x000fe60000000800 */
[----:B------:R-:W-:Y:S01]  /*11000*/  FFMA.FTZ R188, R165, R239, R188 ;  /* 0x000000efa5bc7223 */ /* 0x000fe200000100bc */
[----:B------:R-:W-:Y:S01]  /*11010*/  MOV R165, R0 ;  /* 0x0000000000a57202 */ /* 0x000fe20000000f00 */
[----:B------:R-:W-:Y:S01]  /*11020*/  FFMA.FTZ R192, R164, R238, R192 ;  /* 0x000000eea4c07223 */ /* 0x000fe200000100c0 */
[----:B------:R-:W-:Y:S01]  /*11030*/  MOV R164, R168 ;  /* 0x000000a800a47202 */ /* 0x000fe20000000f00 */
[-C--:B------:R-:W-:Y:S03]  /*11040*/  HMMA.16816.F32 R124, R156, R138.reuse, R124 ;  /* 0x0000008a9c7c723c */ /* 0x080fe6000000187c */
[----:B------:R-:W2:Y:S01]  /*11050*/  MUFU.EX2 R174, R174 ;  /* 0x000000ae00ae7308 */ /* 0x000ea20000000800 */
[----:B------:R-:W-:Y:S02]  /*11060*/  FADD.FTZ R184, R181, R184 ;  /* 0x000000b8b5b87221 */ /* 0x000fe40000010000 */
[----:B------:R-:W-:Y:S02]  /*11070*/  FADD.FTZ R188, R185, R188 ;  /* 0x000000bcb9bc7221 */ /* 0x000fe40000010000 */
[----:B------:R-:W-:Y:S04]  /*11080*/  HMMA.16816.F32 R36, R160, R138, R36 ;  /* 0x0000008aa024723c */ /* 0x000fe80000001824 */
[----:B------:R-:W-:Y:S01]  /*11090*/  FADD.FTZ R192, R189, R192 ;  /* 0x000000c0bdc07221 */ /* 0x000fe20000010000 */
[----:B------:R-:W3:Y:S01]  /*110a0*/  MUFU.EX2 R175, R175 ;  /* 0x000000af00af7308 */ /* 0x000ee20000000800 */
[----:B------:R-:W-:Y:S02]  /*110b0*/  FADD.FTZ R184, R182, R184 ;  /* 0x000000b8b6b87221 */ /* 0x000fe40000010000 */
[-C--:B-1----:R-:W-:Y:S05]  /*110c0*/  HMMA.16816.F32 R4, R128, R132.reuse, R4 ;  /* 0x000000848004723c */ /* 0x082fea0000001804 */
[----:B------:R-:W-:Y:S02]  /*110d0*/  FADD.FTZ R188, R186, R188 ;  /* 0x000000bcbabc7221 */ /* 0x000fe40000010000 */
[----:B------:R-:W1:Y:S01]  /*110e0*/  MUFU.EX2 R177, R177 ;  /* 0x000000b100b17308 */ /* 0x000e620000000800 */
[----:B------:R-:W-:Y:S01]  /*110f0*/  FADD.FTZ R192, R190, R192 ;  /* 0x000000c0bec07221 */ /* 0x000fe20000010000 */
[----:B--2---:R-:W-:Y:S03]  /*11100*/  F2FP.PACK_AB R136, R174, R173 ;  /* 0x000000adae88723e */ /* 0x004fe600000000ff */
[----:B------:R-:W-:Y:S02]  /*11110*/  FADD.FTZ R184, R169, R184 ;  /* 0x000000b8a9b87221 */ /* 0x000fe40000010000 */
[----:B------:R-:W-:Y:S03]  /*11120*/  FADD.FTZ R188, R187, R188 ;  /* 0x000000bcbbbc7221 */ /* 0x000fe60000010000 */
[----:B------:R-:W2:Y:S01]  /*11130*/  MUFU.EX2 R178, R178 ;  /* 0x000000b200b27308 */ /* 0x000ea20000000800 */
[----:B------:R-:W-:Y:S02]  /*11140*/  FADD.FTZ R192, R191, R192 ;  /* 0x000000c0bfc07221 */ /* 0x000fe40000010000 */
[----:B------:R-:W-:Y:S01]  /*11150*/  FFMA.FTZ R183, R167, R241, R183 ;  /* 0x000000f1a7b77223 */ /* 0x000fe200000100b7 */
[----:B---3--:R-:W-:Y:S01]  /*11160*/  F2FP.PACK_AB R137, R176, R175 ;  /* 0x000000afb089723e */ /* 0x008fe200000000ff */
[----:B------:R-:W-:Y:S01]  /*11170*/  FADD.FTZ R184, R195, R184 ;  /* 0x000000b8c3b87221 */ /* 0x000fe20000010000 */
[----:B------:R-:W-:Y:S01]  /*11180*/  MOV R167, R3 ;  /* 0x0000000300a77202 */ /* 0x000fe20000000f00 */
[----:B------:R-:W-:Y:S02]  /*11190*/  FADD.FTZ R188, R173, R188 ;  /* 0x000000bcadbc7221 */ /* 0x000fe40000010000 */
[----:B------:R-:W-:Y:S01]  /*111a0*/  FADD.FTZ R192, R175, R192 ;  /* 0x000000c0afc07221 */ /* 0x000fe20000010000 */
[----:B------:R-:W3:Y:S01]  /*111b0*/  MUFU.EX2 R179, R179 ;  /* 0x000000b300b37308 */ /* 0x000ee20000000800 */
[----:B------:R-:W-:Y:S02]  /*111c0*/  FADD.FTZ R183, R170, R183 ;  /* 0x000000b7aab77221 */ /* 0x000fe40000010000 */
[----:B------:R-:W-:Y:S02]  /*111d0*/  FADD.FTZ R184, R196, R184 ;  /* 0x000000b8c4b87221 */ /* 0x000fe40000010000 */
[----:B------:R-:W-:Y:S02]  /*111e0*/  FADD.FTZ R188, R174, R188 ;  /* 0x000000bcaebc7221 */ /* 0x000fe40000010000 */
[----:B------:R-:W-:Y:S02]  /*111f0*/  FADD.FTZ R192, R176, R192 ;  /* 0x000000c0b0c07221 */ /* 0x000fe40000010000 */
[----:B------:R-:W-:Y:S01]  /*11200*/  FADD.FTZ R183, R171, R183 ;  /* 0x000000b7abb77221 */ /* 0x000fe20000010000 */
[----:B------:R-:W4:Y:S01]  /*11210*/  MUFU.EX2 R204, R204 ;  /* 0x000000cc00cc7308 */ /* 0x000f220000000800 */
[----:B------:R-:W-:Y:S02]  /*11220*/  FADD.FTZ R184, R199, R184 ;  /* 0x000000b8c7b87221 */ /* 0x000fe40000010000 */
[----:B-1----:R-:W-:Y:S01]  /*11230*/  FADD.FTZ R188, R177, R188 ;  /* 0x000000bcb1bc7221 */ /* 0x002fe20000010000 */
[----:B--2---:R-:W-:Y:S01]  /*11240*/  F2FP.PACK_AB R138, R178, R177 ;  /* 0x000000b1b28a723e */ /* 0x004fe200000000ff */
[----:B------:R-:W-:Y:S02]  /*11250*/  FADD.FTZ R183, R180, R183 ;  /* 0x000000b7b4b77221 */ /* 0x000fe40000010000 */
[----:B------:R-:W-:Y:S02]  /*11260*/  FADD.FTZ R172, R172, R184 ;  /* 0x000000b8acac7221 */ /* 0x000fe40000010000 */
[----:B------:R-:W-:Y:S01]  /*11270*/  FADD.FTZ R178, R178, R188 ;  /* 0x000000bcb2b27221 */ /* 0x000fe20000010000 */
[----:B------:R-:W1:Y:S01]  /*11280*/  MUFU.EX2 R248, R248 ;  /* 0x000000f800f87308 */ /* 0x000e620000000800 */
[----:B------:R-:W-:Y:S02]  /*11290*/  FADD.FTZ R183, R193, R183 ;  /* 0x000000b7c1b77221 */ /* 0x000fe40000010000 */
[----:B------:R-:W-:Y:S02]  /*112a0*/  FADD.FTZ R178, R243, R178 ;  /* 0x000000b2f3b27221 */ /* 0x000fe40000010000 */
[----:B---3--:R-:W-:Y:S02]  /*112b0*/  FADD.FTZ R192, R179, R192 ;  /* 0x000000c0b3c07221 */ /* 0x008fe40000010000 */
[----:B------:R-:W-:Y:S02]  /*112c0*/  FADD.FTZ R183, R194, R183 ;  /* 0x000000b7c2b77221 */ /* 0x000fe40000010000 */
[----:B------:R-:W-:Y:S01]  /*112d0*/  FADD.FTZ R178, R244, R178 ;  /* 0x000000b2f4b27221 */ /* 0x000fe20000010000 */
[----:B------:R-:W2:Y:S01]  /*112e0*/  MUFU.EX2 R249, R249 ;  /* 0x000000f900f97308 */ /* 0x000ea20000000800 */
[----:B------:R-:W-:Y:S02]  /*112f0*/  FADD.FTZ R183, R197, R183 ;  /* 0x000000b7c5b77221 */ /* 0x000fe40000010000 */
[----:B------:R-:W-:Y:S01]  /*11300*/  FADD.FTZ R178, R247, R178 ;  /* 0x000000b2f7b27221 */ /* 0x000fe20000010000 */
[C---:B----4-:R-:W-:Y:S01]  /*11310*/  F2FP.PACK_AB R139, R204.reuse, R179 ;  /* 0x000000b3cc8b723e */ /* 0x050fe200000000ff */
[----:B------:R-:W-:Y:S02]  /*11320*/  FADD.FTZ R192, R204, R192 ;  /* 0x000000c0ccc07221 */ /* 0x000fe40000010000 */
[----:B------:R-:W-:Y:S02]  /*11330*/  FADD.FTZ R198, R198, R183 ;  /* 0x000000b7c6c67221 */ /* 0x000fe40000010000 */
[----:B------:R-:W-:Y:S01]  /*11340*/  FADD.FTZ R192, R245, R192 ;  /* 0x000000c0f5c07221 */ /* 0x000fe20000010000 */
[----:B------:R-:W3:Y:S01]  /*11350*/  MUFU.EX2 R250, R250 ;  /* 0x000000fa00fa7308 */ /* 0x000ee20000000800 */
[C---:B------:R-:W-:Y:S04]  /*11360*/  HMMA.16816.F32 R8, R136.reuse, R132, R8 ;  /* 0x000000848808723c */ /* 0x040fe80000001808 */
[----:B------:R-:W-:Y:S02]  /*11370*/  FADD.FTZ R192, R246, R192 ;  /* 0x000000c0f6c07221 */ /* 0x000fe40000010000 */
[----:B-1----:R-:W-:Y:S02]  /*11380*/  FADD.FTZ R178, R248, R178 ;  /* 0x000000b2f8b27221 */ /* 0x002fe40000010000 */
[-C--:B------:R-:W-:Y:S01]  /*11390*/  HMMA.16816.F32 R12, R136, R134.reuse, R12 ;  /* 0x00000086880c723c */ /* 0x080fe2000000180c */
[----:B------:R-:W-:Y:S03]  /*113a0*/  MUFU.EX2 R72, R72 ;  /* 0x0000004800487308 */ /* 0x000fe60000000800 */
[----:B--2---:R-:W-:Y:S04]  /*113b0*/  FADD.FTZ R192, R249, R192 ;  /* 0x000000c0f9c07221 */ /* 0x004fe80000010000 */
[C---:B------:R-:W-:Y:S01]  /*113c0*/  HMMA.16816.F32 R16, R128.reuse, R134, R16 ;  /* 0x000000868010723c */ /* 0x040fe20000001810 */
[----:B------:R-:W1:Y:S02]  /*113d0*/  LDSM.16.MT88.4 R132, [R218+0x900] ;  /* 0x00090000da84783b */ /* 0x000e640000004200 */
[----:B------:R-:W-:Y:S01]  /*113e0*/  MUFU.EX2 R73, R73 ;  /* 0x0000004900497308 */ /* 0x000fe20000000800 */
[----:B---3--:R-:W-:Y:S04]  /*113f0*/  FADD.FTZ R192, R250, R192 ;  /* 0x000000c0fac07221 */ /* 0x008fe80000010000 */
[-C--:B------:R-:W-:Y:S05]  /*11400*/  HMMA.16816.F32 R20, R128, R140.reuse, R20 ;  /* 0x0000008c8014723c */ /* 0x080fea0000001814 */
[----:B------:R-:W-:Y:S03]  /*11410*/  MUFU.EX2 R74, R74 ;  /* 0x0000004a004a7308 */ /* 0x000fe60000000800 */
[C---:B------:R-:W-:Y:S07]  /*11420*/  HMMA.16816.F32 R32, R136.reuse, R140, R32 ;  /* 0x0000008c8820723c */ /* 0x040fee0000001820 */
[----:B------:R-:W-:Y:S01]  /*11430*/  MUFU.EX2 R75, R75 ;  /* 0x0000004b004b7308 */ /* 0x000fe20000000800 */
[-C--:B------:R-:W-:Y:S08]  /*11440*/  HMMA.16816.F32 R24, R136, R142.reuse, R24 ;  /* 0x0000008e8818723c */ /* 0x080ff00000001818 */
[C---:B------:R-:W-:Y:S01]  /*11450*/  HMMA.16816.F32 R100, R128.reuse, R142, R100 ;  /* 0x0000008e8064723c */ /* 0x040fe20000001864 */
[----:B------:R-:W-:Y:S07]  /*11460*/  MUFU.EX2 R76, R76 ;  /* 0x0000004c004c7308 */ /* 0x000fee0000000800 */
[-C--:B------:R-:W-:Y:S03]  /*11470*/  HMMA.16816.F32 R104, R128, R48.reuse, R104 ;  /* 0x000000308068723c */ /* 0x080fe60000001868 */
[----:B------:R-:W-:Y:S05]  /*11480*/  MUFU.EX2 R77, R77 ;  /* 0x0000004d004d7308 */ /* 0x000fea0000000800 */
[C---:B------:R-:W-:Y:S05]  /*11490*/  HMMA.16816.F32 R108, R136.reuse, R48, R108 ;  /* 0x00000030886c723c */ /* 0x040fea000000186c */
[----:B------:R-:W-:Y:S02]  /*114a0*/  MUFU.EX2 R78, R78 ;  /* 0x0000004e004e7308 */ /* 0x000fe40000000800 */
[----:B------:R-:W-:Y:S01]  /*114b0*/  F2FP.PACK_AB R48, R244, R243 ;  /* 0x000000f3f430723e */ /* 0x000fe200000000ff */
[-C--:B------:R-:W-:Y:S04]  /*114c0*/  HMMA.16816.F32 R28, R136, R50.reuse, R28 ;  /* 0x00000032881c723c */ /* 0x080fe8000000181c */
[----:B------:R-:W-:Y:S03]  /*114d0*/  F2FP.PACK_AB R49, R246, R245 ;  /* 0x000000f5f631723e */ /* 0x000fe600000000ff */
[----:B------:R-:W-:Y:S01]  /*114e0*/  MUFU.EX2 R79, R79 ;  /* 0x0000004f004f7308 */ /* 0x000fe20000000800 */
[C---:B------:R-:W-:Y:S07]  /*114f0*/  HMMA.16816.F32 R112, R128.reuse, R50, R112 ;  /* 0x000000328070723c */ /* 0x040fee0000001870 */
[----:B------:R-:W-:Y:S01]  /*11500*/  F2FP.PACK_AB R50, R248, R247 ;  /* 0x000000f7f832723e */ /* 0x000fe200000000ff */
[-C--:B-1----:R-:W-:Y:S01]  /*11510*/  HMMA.16816.F32 R116, R128, R132.reuse, R116 ;  /* 0x000000848074723c */ /* 0x082fe20000001874 */
[----:B------:R-:W1:Y:S03]  /*11520*/  MUFU.EX2 R205, R205 ;  /* 0x000000cd00cd7308 */ /* 0x000e660000000800 */
[----:B------:R-:W-:Y:S04]  /*11530*/  F2FP.PACK_AB R51, R250, R249 ;  /* 0x000000f9fa33723e */ /* 0x000fe800000000ff */
[C---:B------:R-:W-:Y:S03]  /*11540*/  HMMA.16816.F32 R120, R136.reuse, R132, R120 ;  /* 0x000000848878723c */ /* 0x040fe60000001878 */
[----:B------:R-:W2:Y:S04]  /*11550*/  MUFU.EX2 R206, R206 ;  /* 0x000000ce00ce7308 */ /* 0x000ea80000000800 */
[--C-:B------:R-:W-:Y:S01]  /*11560*/  FFMA.FTZ R132, R54, c[0x0][0x2d0], -R202.reuse ;  /* 0x0000b40036847a23 */ /* 0x100fe200000108ca */
[-C--:B------:R-:W-:Y:S01]  /*11570*/  HMMA.16816.F32 R124, R136, R134.reuse, R124 ;  /* 0x00000086887c723c */ /* 0x080fe2000000187c */
[----:B------:R-:W3:Y:S03]  /*11580*/  LDSM.16.MT88.4 R52, [R220+0x1100] ;  /* 0x00110000dc34783b */ /* 0x000ee60000004200 */
[--C-:B------:R-:W-:Y:S01]  /*11590*/  FFMA.FTZ R133, R56, c[0x0][0x2d0], -R201.reuse ;  /* 0x0000b40038857a23 */ /* 0x100fe200000108c9 */
[----:B------:R-:W4:Y:S01]  /*115a0*/  MUFU.EX2 R207, R207 ;  /* 0x000000cf00cf7308 */ /* 0x000f220000000800 */
[----:B------:R-:W-:Y:S01]  /*115b0*/  FFMA.FTZ R202, R99, c[0x0][0x2d0], -R202 ;  /* 0x0000b40063ca7a23 */ /* 0x000fe200000108ca */
[----:B------:R-:W-:Y:S01]  /*115c0*/  MOV R99, R153 ;  /* 0x0000009900637202 */ /* 0x000fe20000000f00 */
[----:B------:R-:W-:Y:S01]  /*115d0*/  HMMA.16816.F32 R36, R128, R134, R36 ;  /* 0x000000868024723c */ /* 0x000fe20000001824 */
[----:B------:R-:W5:Y:S03]  /*115e0*/  LDSM.16.MT88.4 R128, [R219+0x1100] ;  /* 0x00110000db80783b */ /* 0x000f660000004200 */
[----:B-1----:R-:W-:Y:S03]  /*115f0*/  FADD.FTZ R198, R205, R198 ;  /* 0x000000c6cdc67221 */ /* 0x002fe60000010000 */
[----:B------:R-:W1:Y:S01]  /*11600*/  MUFU.EX2 R208, R208 ;  /* 0x000000d000d07308 */ /* 0x000e620000000800 */
[----:B------:R-:W-:Y:S02]  /*11610*/  FFMA.FTZ R134, R58, c[0x0][0x2d0], -R200 ;  /* 0x0000b4003a867a23 */ /* 0x000fe400000108c8 */
[----:B------:R-:W-:Y:S02]  /*11620*/  LDSM.16.MT88.4 R56, [R219+0x1900] ;  /* 0x00190000db38783b */ /* 0x000fe40000004200 */
[C---:B--2---:R-:W-:Y:S01]  /*11630*/  F2FP.PACK_AB R40, R206.reuse, R205 ;  /* 0x000000cdce28723e */ /* 0x044fe200000000ff */
[----:B------:R-:W-:Y:S04]  /*11640*/  FADD.FTZ R198, R206, R198 ;  /* 0x000000c6cec67221 */ /* 0x000fe80000010000 */
[----:B------:R-:W2:Y:S01]  /*11650*/  MUFU.EX2 R210, R210 ;  /* 0x000000d200d27308 */ /* 0x000ea20000000800 */
[----:B------:R-:W-:Y:S02]  /*11660*/  FADD.FTZ R198, R209, R198 ;  /* 0x000000c6d1c67221 */ /* 0x000fe40000010000 */
[----:B----4-:R-:W-:Y:S07]  /*11670*/  FADD.FTZ R172, R207, R172 ;  /* 0x000000accfac7221 */ /* 0x010fee0000010000 */
[----:B------:R-:W4:Y:S01]  /*11680*/  MUFU.EX2 R211, R211 ;  /* 0x000000d300d37308 */ /* 0x000f220000000800 */
[C---:B-1----:R-:W-:Y:S01]  /*11690*/  F2FP.PACK_AB R41, R208.reuse, R207 ;  /* 0x000000cfd029723e */ /* 0x042fe200000000ff */
[----:B------:R-:W-:Y:S08]  /*116a0*/  FADD.FTZ R172, R208, R172 ;  /* 0x000000acd0ac7221 */ /* 0x000ff00000010000 */
[----:B------:R-:W1:Y:S01]  /*116b0*/  MUFU.EX2 R242, R242 ;  /* 0x000000f200f27308 */ /* 0x000e620000000800 */
[C---:B--2---:R-:W-:Y:S01]  /*116c0*/  F2FP.PACK_AB R42, R210.reuse, R209 ;  /* 0x000000d1d22a723e */ /* 0x044fe200000000ff */
[----:B------:R-:W-:Y:S08]  /*116d0*/  FADD.FTZ R198, R210, R198 ;  /* 0x000000c6d2c67221 */ /* 0x000ff00000010000 */
[----:B------:R-:W2:Y:S01]  /*116e0*/  MUFU.EX2 R251, R251 ;  /* 0x000000fb00fb7308 */ /* 0x000ea20000000800 */
[----:B----4-:R-:W-:Y:S09]  /*116f0*/  FADD.FTZ R172, R211, R172 ;  /* 0x000000acd3ac7221 */ /* 0x010ff20000010000 */
[----:B------:R-:W4:Y:S01]  /*11700*/  MUFU.EX2 R252, R252 ;  /* 0x000000fc00fc7308 */ /* 0x000f220000000800 */
[C---:B-1----:R-:W-:Y:S01]  /*11710*/  F2FP.PACK_AB R43, R242.reuse, R211 ;  /* 0x000000d3f22b723e */ /* 0x042fe200000000ff */
[----:B------:R-:W-:Y:S08]  /*11720*/  FADD.FTZ R172, R242, R172 ;  /* 0x000000acf2ac7221 */ /* 0x000ff00000010000 */
[----:B------:R-:W1:Y:S01]  /*11730*/  MUFU.EX2 R132, R132 ;  /* 0x0000008400847308 */ /* 0x000e620000000800 */
[-C--:B------:R-:W-:Y:S05]  /*11740*/  HMMA.16816.F32 R4, R40, R44.reuse, R4 ;  /* 0x0000002c2804723c */ /* 0x080fea0000001804 */
[----:B--2---:R-:W-:Y:S03]  /*11750*/  FADD.FTZ R198, R251, R198 ;  /* 0x000000c6fbc67221 */ /* 0x004fe60000010000 */
[C---:B------:R-:W-:Y:S01]  /*11760*/  HMMA.16816.F32 R8, R48.reuse, R44, R8 ;  /* 0x0000002c3008723c */ /* 0x040fe20000001808 */
[----:B------:R-:W2:Y:S03]  /*11770*/  MUFU.EX2 R64, R64 ;  /* 0x0000004000407308 */ /* 0x000ea60000000800 */
[----:B----4-:R-:W-:Y:S04]  /*11780*/  FADD.FTZ R198, R252, R198 ;  /* 0x000000c6fcc67221 */ /* 0x010fe80000010000 */
[-C--:B------:R-:W-:Y:S03]  /*11790*/  HMMA.16816.F32 R12, R48, R46.reuse, R12 ;  /* 0x0000002e300c723c */ /* 0x080fe6000000180c */
[----:B------:R-:W4:Y:S01]  /*117a0*/  MUFU.EX2 R65, R65 ;  /* 0x0000004100417308 */ /* 0x000f220000000800 */
[----:B-1----:R-:W-:Y:S04]  /*117b0*/  FADD.FTZ R172, R132, R172 ;  /* 0x000000ac84ac7221 */ /* 0x002fe80000010000 */
[C---:B------:R-:W-:Y:S01]  /*117c0*/  HMMA.16816.F32 R16, R40.reuse, R46, R16 ;  /* 0x0000002e2810723c */ /* 0x040fe20000001810 */
[----:B------:R-:W1:Y:S04]  /*117d0*/  LDSM.16.MT88.4 R44, [R218+0x1100] ;  /* 0x00110000da2c783b */ /* 0x000e680000004200 */
[----:B------:R-:W-:Y:S03]  /*117e0*/  MUFU.EX2 R66, R66 ;  /* 0x0000004200427308 */ /* 0x000fe60000000800 */
[-C--:B---3--:R-:W-:Y:S04]  /*117f0*/  HMMA.16816.F32 R20, R40, R52.reuse, R20 ;  /* 0x000000342814723c */ /* 0x088fe80000001814 */
[----:B--2---:R-:W-:Y:S03]  /*11800*/  FADD.FTZ R198, R64, R198 ;  /* 0x000000c640c67221 */ /* 0x004fe60000010000 */
[----:B------:R-:W-:Y:S01]  /*11810*/  MUFU.EX2 R67, R67 ;  /* 0x0000004300437308 */ /* 0x000fe20000000800 */
[C---:B------:R-:W-:Y:S04]  /*11820*/  HMMA.16816.F32 R32, R48.reuse, R52, R32 ;  /* 0x000000343020723c */ /* 0x040fe80000001820 */
[----:B----4-:R-:W-:Y:S04]  /*11830*/  FADD.FTZ R198, R65, R198 ;  /* 0x000000c641c67221 */ /* 0x010fe80000010000 */
[-C--:B------:R-:W-:Y:S01]  /*11840*/  HMMA.16816.F32 R24, R48, R54.reuse, R24 ;  /* 0x000000363018723c */ /* 0x080fe20000001818 */
[----:B------:R-:W2:Y:S07]  /*11850*/  MUFU.EX2 R133, R133 ;  /* 0x0000008500857308 */ /* 0x000eae0000000800 */
[C---:B------:R-:W-:Y:S01]  /*11860*/  HMMA.16816.F32 R100, R40.reuse, R54, R100 ;  /* 0x000000362864723c */ /* 0x040fe20000001864 */
[----:B------:R-:W3:Y:S02]  /*11870*/  LDSM.16.MT88.4 R52, [R225+0x1900] ;  /* 0x00190000e134783b */ /* 0x000ee40000004200 */
[----:B------:R-:W4:Y:S05]  /*11880*/  MUFU.EX2 R134, R134 ;  /* 0x0000008600867308 */ /* 0x000f2a0000000800 */
[-C--:B-----5:R-:W-:Y:S05]  /*11890*/  HMMA.16816.F32 R104, R40, R128.reuse, R104 ;  /* 0x000000802868723c */ /* 0x0a0fea0000001868 */
[----:B------:R-:W5:Y:S03]  /*118a0*/  MUFU.EX2 R60, R60 ;  /* 0x0000003c003c7308 */ /* 0x000f660000000800 */
[C---:B------:R-:W-:Y:S04]  /*118b0*/  HMMA.16816.F32 R108, R48.reuse, R128, R108 ;  /* 0x00000080306c723c */ /* 0x040fe8000000186c */
[----:B--2---:R-:W-:Y:S03]  /*118c0*/  FADD.FTZ R178, R133, R178 ;  /* 0x000000b285b27221 */ /* 0x004fe60000010000 */
[----:B------:R-:W2:Y:S01]  /*118d0*/  MUFU.EX2 R61, R61 ;  /* 0x0000003d003d7308 */ /* 0x000ea20000000800 */
[-C--:B------:R-:W-:Y:S04]  /*118e0*/  HMMA.16816.F32 R28, R48, R130.reuse, R28 ;  /* 0x00000082301c723c */ /* 0x080fe8000000181c */
[----:B----4-:R-:W-:Y:S02]  /*118f0*/  FADD.FTZ R192, R134, R192 ;  /* 0x000000c086c07221 */ /* 0x010fe40000010000 */
[----:B------:R-:W-:Y:S02]  /*11900*/  FADD.FTZ R178, R99, R178 ;  /* 0x000000b263b27221 */ /* 0x000fe40000010000 */
[C---:B------:R-:W-:Y:S01]  /*11910*/  HMMA.16816.F32 R112, R40.reuse, R130, R112 ;  /* 0x000000822870723c */ /* 0x040fe20000001870 */
[----:B------:R-:W4:Y:S03]  /*11920*/  MUFU.EX2 R62, R62 ;  /* 0x0000003e003e7308 */ /* 0x000f260000000800 */
[----:B------:R-:W-:Y:S02]  /*11930*/  FADD.FTZ R192, R98, R192 ;  /* 0x000000c062c07221 */ /* 0x000fe40000010000 */
[----:B-----5:R-:W-:Y:S02]  /*11940*/  FADD.FTZ R178, R60, R178 ;  /* 0x000000b23cb27221 */ /* 0x020fe40000010000 */
[-C--:B-1----:R-:W-:Y:S03]  /*11950*/  HMMA.16816.F32 R116, R40, R44.reuse, R116 ;  /* 0x0000002c2874723c */ /* 0x082fe60000001874 */
[----:B------:R-:W1:Y:S01]  /*11960*/  MUFU.EX2 R63, R63 ;  /* 0x0000003f003f7308 */ /* 0x000e620000000800 */
[----:B--2---:R-:W-:Y:S04]  /*11970*/  FADD.FTZ R178, R61, R178 ;  /* 0x000000b23db27221 */ /* 0x004fe80000010000 */
[C---:B------:R-:W-:Y:S04]  /*11980*/  HMMA.16816.F32 R120, R48.reuse, R44, R120 ;  /* 0x0000002c3078723c */ /* 0x040fe80000001878 */
[----:B------:R-:W-:Y:S01]  /*11990*/  FADD.FTZ R178, R72, R178 ;  /* 0x000000b248b27221 */ /* 0x000fe20000010000 */
[----:B------:R-:W2:Y:S02]  /*119a0*/  MUFU.EX2 R68, R68 ;  /* 0x0000004400447308 */ /* 0x000ea40000000800 */
[----:B------:R-:W-:Y:S01]  /*119b0*/  F2FP.PACK_AB R44, R153, R133 ;  /* 0x00000085992c723e */ /* 0x000fe200000000ff */
[-C--:B------:R-:W-:Y:S01]  /*119c0*/  HMMA.16816.F32 R124, R48, R46.reuse, R124 ;  /* 0x0000002e307c723c */ /* 0x080fe2000000187c */
[----:B------:R-:W5:Y:S03]  /*119d0*/  LDSM.16.MT88.4 R48, [R220+0x1900] ;  /* 0x00190000dc30783b */ /* 0x000f660000004200 */
[----:B------:R-:W-:Y:S01]  /*119e0*/  F2FP.PACK_AB R45, R154, R134 ;  /* 0x000000869a2d723e */ /* 0x000fe200000000ff */
[----:B----4-:R-:W-:Y:S02]  /*119f0*/  FADD.FTZ R192, R62, R192 ;  /* 0x000000c03ec07221 */ /* 0x010fe40000010000 */
[----:B------:R-:W4:Y:S01]  /*11a00*/  MUFU.EX2 R69, R69 ;  /* 0x0000004500457308 */ /* 0x000f220000000800 */
[----:B------:R-:W-:Y:S04]  /*11a10*/  HMMA.16816.F32 R36, R40, R46, R36 ;  /* 0x0000002e2824723c */ /* 0x000fe80000001824 */
[----:B-1----:R-:W-:Y:S02]  /*11a20*/  FADD.FTZ R192, R63, R192 ;  /* 0x000000c03fc07221 */ /* 0x002fe40000010000 */
[----:B------:R-:W-:Y:S01]  /*11a30*/  FADD.FTZ R178, R73, R178 ;  /* 0x000000b249b27221 */ /* 0x000fe20000010000 */
[----:B------:R-:W-:Y:S01]  /*11a40*/  F2FP.PACK_AB R40, R252, R251 ;  /* 0x000000fbfc28723e */ /* 0x000fe200000000ff */
[----:B------:R-:W-:Y:S01]  /*11a50*/  FADD.FTZ R192, R74, R192 ;  /* 0x000000c04ac07221 */ /* 0x000fe20000010000 */
[----:B------:R-:W-:Y:S01]  /*11a60*/  F2FP.PACK_AB R41, R152, R132 ;  /* 0x000000849829723e */ /* 0x000fe200000000ff */
[----:B------:R-:W-:Y:S02]  /*11a70*/  MUFU.EX2 R70, R70 ;  /* 0x0000004600467308 */ /* 0x000fe40000000800 */
[----:B------:R-:W-:Y:S01]  /*11a80*/  F2FP.PACK_AB R42, R65, R64 ;  /* 0x00000040412a723e */ /* 0x000fe200000000ff */
[----:B--2---:R-:W-:Y:S01]  /*11a90*/  FADD.FTZ R198, R68, R198 ;  /* 0x000000c644c67221 */ /* 0x004fe20000010000 */
[----:B------:R-:W-:Y:S01]  /*11aa0*/  F2FP.PACK_AB R43, R67, R66 ;  /* 0x00000042432b723e */ /* 0x000fe200000000ff */
[----:B------:R-:W-:Y:S01]  /*11ab0*/  FADD.FTZ R192, R75, R192 ;  /* 0x000000c04bc07221 */ /* 0x000fe20000010000 */
[----:B------:R-:W-:Y:S01]  /*11ac0*/  F2FP.PACK_AB R46, R61, R60 ;  /* 0x0000003c3d2e723e */ /* 0x000fe200000000ff */
[----:B------:R-:W-:Y:S01]  /*11ad0*/  FADD.FTZ R178, R76, R178 ;  /* 0x000000b24cb27221 */ /* 0x000fe20000010000 */
[----:B------:R-:W-:Y:S01]  /*11ae0*/  F2FP.PACK_AB R47, R63, R62 ;  /* 0x0000003e3f2f723e */ /* 0x000fe200000000ff */
[----:B------:R-:W-:Y:S01]  /*11af0*/  FADD.FTZ R192, R78, R192 ;  /* 0x000000c04ec07221 */ /* 0x000fe20000010000 */
[----:B------:R-:W-:Y:S01]  /*11b00*/  MUFU.EX2 R71, R71 ;  /* 0x0000004700477308 */ /* 0x000fe20000000800 */
[-C--:B---3--:R-:W-:Y:S03]  /*11b10*/  HMMA.16816.F32 R4, R40, R52.reuse, R4 ;  /* 0x000000342804723c */ /* 0x088fe60000001804 */
[----:B----4-:R-:W-:Y:S02]  /*11b20*/  FADD.FTZ R198, R69, R198 ;  /* 0x000000c645c67221 */ /* 0x010fe40000010000 */
[----:B------:R-:W-:Y:S02]  /*11b30*/  FADD.FTZ R178, R77, R178 ;  /* 0x000000b24db27221 */ /* 0x000fe40000010000 */
[----:B------:R-:W-:Y:S01]  /*11b40*/  FADD.FTZ R192, R79, R192 ;  /* 0x000000c04fc07221 */ /* 0x000fe20000010000 */
[C---:B------:R-:W-:Y:S01]  /*11b50*/  HMMA.16816.F32 R8, R44.reuse, R52, R8 ;  /* 0x000000342c08723c */ /* 0x040fe20000001808 */
[----:B------:R-:W1:Y:S07]  /*11b60*/  MUFU.EX2 R80, R80 ;  /* 0x0000005000507308 */ /* 0x000e6e0000000800 */
[-C--:B------:R-:W-:Y:S03]  /*11b70*/  HMMA.16816.F32 R12, R44, R54.reuse, R12 ;  /* 0x000000362c0c723c */ /* 0x080fe6000000180c */
[----:B------:R-:W2:Y:S05]  /*11b80*/  MUFU.EX2 R81, R81 ;  /* 0x0000005100517308 */ /* 0x000eaa0000000800 */
[C---:B------:R-:W-:Y:S01]  /*11b90*/  HMMA.16816.F32 R16, R40.reuse, R54, R16 ;  /* 0x000000362810723c */ /* 0x040fe20000001810 */
[----:B------:R-:W3:Y:S04]  /*11ba0*/  LDSM.16.MT88.4 R52, [R218+0x1900] ;  /* 0x00190000da34783b */ /* 0x000ee80000004200 */
[----:B------:R-:W-:Y:S03]  /*11bb0*/  MUFU.EX2 R82, R82 ;  /* 0x0000005200527308 */ /* 0x000fe60000000800 */
[-C--:B-----5:R-:W-:Y:S04]  /*11bc0*/  HMMA.16816.F32 R20, R40, R48.reuse, R20 ;  /* 0x000000302814723c */ /* 0x0a0fe80000001814 */
[----:B-1----:R-:W-:Y:S03]  /*11bd0*/  FADD.FTZ R198, R80, R198 ;  /* 0x000000c650c67221 */ /* 0x002fe60000010000 */
[----:B------:R-:W-:Y:S01]  /*11be0*/  MUFU.EX2 R83, R83 ;  /* 0x0000005300537308 */ /* 0x000fe20000000800 */
[C---:B------:R-:W-:Y:S04]  /*11bf0*/  HMMA.16816.F32 R32, R44.reuse, R48, R32 ;  /* 0x000000302c20723c */ /* 0x040fe80000001820 */
[----:B--2---:R-:W-:Y:S04]  /*11c00*/  FADD.FTZ R198, R81, R198 ;  /* 0x000000c651c67221 */ /* 0x004fe80000010000 */
[-C--:B------:R-:W-:Y:S01]  /*11c10*/  HMMA.16816.F32 R24, R44, R50.reuse, R24 ;  /* 0x000000322c18723c */ /* 0x080fe20000001818 */
[----:B------:R-:W1:Y:S07]  /*11c20*/  MUFU.EX2 R84, R84 ;  /* 0x0000005400547308 */ /* 0x000e6e0000000800 */
[C---:B------:R-:W-:Y:S01]  /*11c30*/  HMMA.16816.F32 R100, R40.reuse, R50, R100 ;  /* 0x000000322864723c */ /* 0x040fe20000001864 */
[----:B------:R-:W2:Y:S02]  /*11c40*/  LDSM.16.MT88.4 R48, [R225+0x2100] ;  /* 0x00210000e130783b */ /* 0x000ea40000004200 */
[----:B------:R-:W4:Y:S05]  /*11c50*/  MUFU.EX2 R85, R85 ;  /* 0x0000005500557308 */ /* 0x000f2a0000000800 */
[-C--:B------:R-:W-:Y:S05]  /*11c60*/  HMMA.16816.F32 R104, R40, R56.reuse, R104 ;  /* 0x000000382868723c */ /* 0x080fea0000001868 */
[----:B------:R-:W-:Y:S03]  /*11c70*/  MUFU.EX2 R86, R86 ;  /* 0x0000005600567308 */ /* 0x000fe60000000800 */
[C---:B------:R-:W-:Y:S04]  /*11c80*/  HMMA.16816.F32 R108, R44.reuse, R56, R108 ;  /* 0x000000382c6c723c */ /* 0x040fe8000000186c */
[----:B-1----:R-:W-:Y:S03]  /*11c90*/  FADD.FTZ R198, R84, R198 ;  /* 0x000000c654c67221 */ /* 0x002fe60000010000 */
[----:B------:R-:W1:Y:S01]  /*11ca0*/  MUFU.EX2 R87, R87 ;  /* 0x0000005700577308 */ /* 0x000e620000000800 */
[-C--:B------:R-:W-:Y:S04]  /*11cb0*/  HMMA.16816.F32 R28, R44, R58.reuse, R28 ;  /* 0x0000003a2c1c723c */ /* 0x080fe8000000181c */
[C---:B----4-:R-:W-:Y:S01]  /*11cc0*/  F2FP.PACK_AB R128, R85.reuse, R84 ;  /* 0x000000545580723e */ /* 0x050fe200000000ff */
[----:B------:R-:W-:Y:S03]  /*11cd0*/  FADD.FTZ R198, R85, R198 ;  /* 0x000000c655c67221 */ /* 0x000fe60000010000 */
[C---:B------:R-:W-:Y:S01]  /*11ce0*/  HMMA.16816.F32 R112, R40.reuse, R58, R112 ;  /* 0x0000003a2870723c */ /* 0x040fe20000001870 */
[----:B------:R-:W-:Y:S01]  /*11cf0*/  LDSM.16.MT88.4 R56, [R219+0x2100] ;  /* 0x00210000db38783b */ /* 0x000fe20000004200 */
[----:B------:R-:W4:Y:S06]  /*11d00*/  MUFU.EX2 R96, R96 ;  /* 0x0000006000607308 */ /* 0x000f2c0000000800 */
[-C--:B---3--:R-:W-:Y:S04]  /*11d10*/  HMMA.16816.F32 R116, R40, R52.reuse, R116 ;  /* 0x000000342874723c */ /* 0x088fe80000001874 */
[----:B------:R-:W3:Y:S01]  /*11d20*/  MUFU.EX2 R203, R203 ;  /* 0x000000cb00cb7308 */ /* 0x000ee20000000800 */
[----:B-1----:R-:W-:Y:S03]  /*11d30*/  F2FP.PACK_AB R129, R87, R86 ;  /* 0x000000565781723e */ /* 0x002fe600000000ff */
[C---:B------:R-:W-:Y:S06]  /*11d40*/  HMMA.16816.F32 R120, R44.reuse, R52, R120 ;  /* 0x000000342c78723c */ /* 0x040fec0000001878 */
[----:B------:R-:W-:Y:S02]  /*11d50*/  MUFU.EX2 R97, R97 ;  /* 0x0000006100617308 */ /* 0x000fe40000000800 */
[-C--:B------:R-:W-:Y:S04]  /*11d60*/  HMMA.16816.F32 R124, R44, R54.reuse, R124 ;  /* 0x000000362c7c723c */ /* 0x080fe8000000187c */
[----:B----4-:R-:W-:Y:S03]  /*11d70*/  FADD.FTZ R198, R96, R198 ;  /* 0x000000c660c67221 */ /* 0x010fe60000010000 */
[----:B------:R-:W-:Y:S01]  /*11d80*/  F2FP.PACK_AB R44, R73, R72 ;  /* 0x00000048492c723e */ /* 0x000fe200000000ff */
[----:B------:R-:W-:Y:S01]  /*11d90*/  HMMA.16816.F32 R36, R40, R54, R36 ;  /* 0x000000362824723c */ /* 0x000fe20000001824 */
[----:B------:R-:W1:Y:S01]  /*11da0*/  LDSM.16.MT88.4 R52, [R220+0x2100] ;  /* 0x00210000dc34783b */ /* 0x000e620000004200 */
[----:B------:R-:W4:Y:S02]  /*11db0*/  MUFU.EX2 R202, R202 ;  /* 0x000000ca00ca7308 */ /* 0x000f240000000800 */
[----:B------:R-:W-:Y:S01]  /*11dc0*/  F2FP.PACK_AB R45, R75, R74 ;  /* 0x0000004a4b2d723e */ /* 0x000fe200000000ff */
[----:B---3--:R-:W-:Y:S01]  /*11dd0*/  FADD.FTZ R241, R203, R198 ;  /* 0x000000c6cbf17221 */ /* 0x008fe20000010000 */
[----:B------:R-:W-:Y:S02]  /*11de0*/  F2FP.PACK_AB R46, R77, R76 ;  /* 0x0000004c4d2e723e */ /* 0x000fe400000000ff */
[----:B------:R-:W-:Y:S04]  /*11df0*/  F2FP.PACK_AB R40, R69, R68 ;  /* 0x000000444528723e */ /* 0x000fe800000000ff */
[----:B------:R-:W-:Y:S02]  /*11e00*/  F2FP.PACK_AB R41, R71, R70 ;  /* 0x000000464729723e */ /* 0x000fe400000000ff */
[----:B------:R-:W-:Y:S02]  /*11e10*/  F2FP.PACK_AB R42, R81, R80 ;  /* 0x00000050512a723e */ /* 0x000fe400000000ff */
[----:B------:R-:W-:Y:S02]  /*11e20*/  F2FP.PACK_AB R43, R83, R82 ;  /* 0x00000052532b723e */ /* 0x000fe400000000ff */
[----:B------:R-:W-:Y:S02]  /*11e30*/  F2FP.PACK_AB R47, R79, R78 ;  /* 0x0000004e4f2f723e */ /* 0x000fe400000000ff */
[----:B------:R-:W-:Y:S03]  /*11e40*/  F2FP.PACK_AB R130, R203, R96 ;  /* 0x00000060cb82723e */ /* 0x000fe600000000ff */
[-C--:B--2---:R-:W-:Y:S03]  /*11e50*/  HMMA.16816.F32 R4, R40, R48.reuse, R4 ;  /* 0x000000302804723c */ /* 0x084fe60000001804 */
[----:B----4-:R-:W-:Y:S05]  /*11e60*/  F2FP.PACK_AB R131, R202, R97 ;  /* 0x00000061ca83723e */ /* 0x010fea00000000ff */
[C---:B------:R-:W-:Y:S08]  /*11e70*/  HMMA.16816.F32 R8, R44.reuse, R48, R8 ;  /* 0x000000302c08723c */ /* 0x040ff00000001808 */
[-C--:B------:R-:W-:Y:S08]  /*11e80*/  HMMA.16816.F32 R12, R44, R50.reuse, R12 ;  /* 0x000000322c0c723c */ /* 0x080ff0000000180c */
[C---:B------:R-:W-:Y:S01]  /*11e90*/  HMMA.16816.F32 R16, R40.reuse, R50, R16 ;  /* 0x000000322810723c */ /* 0x040fe20000001810 */
[----:B------:R-:W2:Y:S07]  /*11ea0*/  LDSM.16.MT88.4 R48, [R218+0x2100] ;  /* 0x00210000da30783b */ /* 0x000eae0000004200 */
[-C--:B-1----:R-:W-:Y:S08]  /*11eb0*/  HMMA.16816.F32 R20, R40, R52.reuse, R20 ;  /* 0x000000342814723c */ /* 0x082ff00000001814 */
[C---:B------:R-:W-:Y:S07]  /*11ec0*/  HMMA.16816.F32 R32, R44.reuse, R52, R32 ;  /* 0x000000342c20723c */ /* 0x040fee0000001820 */
[--C-:B------:R-:W-:Y:S01]  /*11ed0*/  FFMA.FTZ R52, R88, c[0x0][0x2d0], -R201.reuse ;  /* 0x0000b40058347a23 */ /* 0x100fe200000108c9 */
[-C--:B------:R-:W-:Y:S04]  /*11ee0*/  HMMA.16816.F32 R24, R44, R54.reuse, R24 ;  /* 0x000000362c18723c */ /* 0x080fe80000001818 */
[--C-:B------:R-:W-:Y:S01]  /*11ef0*/  FFMA.FTZ R53, R89, c[0x0][0x2d0], -R201.reuse ;  /* 0x0000b40059357a23 */ /* 0x100fe200000108c9 */
[----:B------:R-:W1:Y:S01]  /*11f00*/  MUFU.EX2 R52, R52 ;  /* 0x0000003400347308 */ /* 0x000e620000000800 */
[----:B------:R-:W-:Y:S02]  /*11f10*/  MOV R88, R152 ;  /* 0x0000009800587202 */ /* 0x000fe40000000f00 */
[C---:B------:R-:W-:Y:S04]  /*11f20*/  HMMA.16816.F32 R100, R40.reuse, R54, R100 ;  /* 0x000000362864723c */ /* 0x040fe80000001864 */
[----:B------:R-:W-:Y:S03]  /*11f30*/  FADD.FTZ R172, R88, R172 ;  /* 0x000000ac58ac7221 */ /* 0x000fe60000010000 */
[----:B------:R-:W-:Y:S01]  /*11f40*/  MUFU.EX2 R53, R53 ;  /* 0x0000003500357308 */ /* 0x000fe20000000800 */
[-C--:B------:R-:W-:Y:S04]  /*11f50*/  HMMA.16816.F32 R104, R40, R56.reuse, R104 ;  /* 0x000000382868723c */ /* 0x080fe80000001868 */
[--C-:B------:R-:W-:Y:S02]  /*11f60*/  FFMA.FTZ R54, R90, c[0x0][0x2d0], -R200.reuse ;  /* 0x0000b4005a367a23 */ /* 0x100fe400000108c8 */
[----:B------:R-:W-:Y:S02]  /*11f70*/  FFMA.FTZ R55, R91, c[0x0][0x2d0], -R200 ;  /* 0x0000b4005b377a23 */ /* 0x000fe400000108c8 */
[C---:B------:R-:W-:Y:S02]  /*11f80*/  HMMA.16816.F32 R108, R44.reuse, R56, R108 ;  /* 0x000000382c6c723c */ /* 0x040fe4000000186c */
[----:B------:R-:W3:Y:S02]  /*11f90*/  MUFU.EX2 R54, R54 ;  /* 0x0000003600367308 */ /* 0x000ee40000000800 */
[----:B------:R-:W-:Y:S02]  /*11fa0*/  FADD.FTZ R172, R66, R172 ;  /* 0x000000ac42ac7221 */ /* 0x000fe40000010000 */
[----:B-1----:R-:W-:Y:S02]  /*11fb0*/  FADD.FTZ R178, R52, R178 ;  /* 0x000000b234b27221 */ /* 0x002fe40000010000 */
[-C--:B------:R-:W-:Y:S04]  /*11fc0*/  HMMA.16816.F32 R28, R44, R58.reuse, R28 ;  /* 0x0000003a2c1c723c */ /* 0x080fe8000000181c */
[----:B------:R-:W1:Y:S01]  /*11fd0*/  MUFU.EX2 R55, R55 ;  /* 0x0000003700377308 */ /* 0x000e620000000800 */
[--C-:B------:R-:W-:Y:S02]  /*11fe0*/  FFMA.FTZ R56, R92, c[0x0][0x2d0], -R201.reuse ;  /* 0x0000b4005c387a23 */ /* 0x100fe400000108c9 */
[----:B------:R-:W-:Y:S01]  /*11ff0*/  FFMA.FTZ R201, R93, c[0x0][0x2d0], -R201 ;  /* 0x0000b4005dc97a23 */ /* 0x000fe200000108c9 */
[C---:B------:R-:W-:Y:S04]  /*12000*/  HMMA.16816.F32 R112, R40.reuse, R58, R112 ;  /* 0x0000003a2870723c */ /* 0x040fe80000001870 */
[--C-:B------:R-:W-:Y:S02]  /*12010*/  FFMA.FTZ R57, R94, c[0x0][0x2d0], -R200.reuse ;  /* 0x0000b4005e397a23 */ /* 0x100fe400000108c8 */
[----:B------:R-:W4:Y:S01]  /*12020*/  MUFU.EX2 R56, R56 ;  /* 0x0000003800387308 */ /* 0x000f220000000800 */
[----:B------:R-:W-:Y:S01]  /*12030*/  FFMA.FTZ R200, R95, c[0x0][0x2d0], -R200 ;  /* 0x0000b4005fc87a23 */ /* 0x000fe200000108c8 */
[-C--:B--2---:R-:W-:Y:S04]  /*12040*/  HMMA.16816.F32 R116, R40, R48.reuse, R116 ;  /* 0x000000302874723c */ /* 0x084fe80000001874 */
[----:B------:R-:W-:Y:S02]  /*12050*/  FADD.FTZ R172, R67, R172 ;  /* 0x000000ac43ac7221 */ /* 0x000fe40000010000 */
[----:B---3--:R-:W-:Y:S02]  /*12060*/  FADD.FTZ R192, R54, R192 ;  /* 0x000000c036c07221 */ /* 0x008fe40000010000 */
[C---:B------:R-:W-:Y:S01]  /*12070*/  HMMA.16816.F32 R120, R44.reuse, R48, R120 ;  /* 0x000000302c78723c */ /* 0x040fe20000001878 */
[----:B------:R-:W2:Y:S03]  /*12080*/  MUFU.EX2 R201, R201 ;  /* 0x000000c900c97308 */ /* 0x000ea60000000800 */
[----:B------:R-:W-:Y:S02]  /*12090*/  FADD.FTZ R172, R70, R172 ;  /* 0x000000ac46ac7221 */ /* 0x000fe40000010000 */
[----:B------:R-:W-:Y:S02]  /*120a0*/  FADD.FTZ R178, R53, R178 ;  /* 0x000000b235b27221 */ /* 0x000fe40000010000 */
[-C--:B------:R-:W-:Y:S01]  /*120b0*/  HMMA.16816.F32 R124, R44, R50.reuse, R124 ;  /* 0x000000322c7c723c */ /* 0x080fe2000000187c */
[----:B------:R-:W3:Y:S02]  /*120c0*/  LDSM.16.MT88.4 R44, [R220+0x2900] ;  /* 0x00290000dc2c783b */ /* 0x000ee40000004200 */
[----:B------:R-:W5:Y:S01]  /*120d0*/  MUFU.EX2 R57, R57 ;  /* 0x0000003900397308 */ /* 0x000f620000000800 */
[----:B------:R-:W-:Y:S02]  /*120e0*/  FADD.FTZ R172, R71, R172 ;  /* 0x000000ac47ac7221 */ /* 0x000fe40000010000 */
[----:B-1----:R-:W-:Y:S02]  /*120f0*/  FADD.FTZ R192, R55, R192 ;  /* 0x000000c037c07221 */ /* 0x002fe40000010000 */
[----:B------:R-:W-:Y:S04]  /*12100*/  HMMA.16816.F32 R36, R40, R50, R36 ;  /* 0x000000322824723c */ /* 0x000fe80000001824 */
[----:B------:R-:W-:Y:S01]  /*12110*/  FADD.FTZ R172, R82, R172 ;  /* 0x000000ac52ac7221 */ /* 0x000fe20000010000 */
[----:B------:R-:W1:Y:S01]  /*12120*/  MUFU.EX2 R200, R200 ;  /* 0x000000c800c87308 */ /* 0x000e620000000800 */
[----:B----4-:R-:W-:Y:S01]  /*12130*/  FADD.FTZ R178, R56, R178 ;  /* 0x000000b238b27221 */ /* 0x010fe20000010000 */
[----:B------:R-:W-:Y:S01]  /*12140*/  F2FP.PACK_AB R40, R53, R52 ;  /* 0x000000343528723e */ /* 0x000fe200000000ff */
[-C--:B------:R-:W-:Y:S01]  /*12150*/  HMMA.16816.F32 R160, R128, R148.reuse, R4 ;  /* 0x0000009480a0723c */ /* 0x080fe20000001804 */
[----:B------:R-:W4:Y:S04]  /*12160*/  LDSM.16.MT88.4 R4, [R219+0x2900] ;  /* 0x00290000db04783b */ /* 0x000f280000004200 */
[----:B------:R-:W-:Y:S01]  /*12170*/  F2FP.PACK_AB R41, R55, R54 ;  /* 0x000000363729723e */ /* 0x000fe200000000ff */
[----:B------:R-:W-:Y:S01]  /*12180*/  FADD.FTZ R172, R83, R172 ;  /* 0x000000ac53ac7221 */ /* 0x000fe20000010000 */
[C---:B--2---:R-:W-:Y:S01]  /*12190*/  F2FP.PACK_AB R42, R201.reuse, R56 ;  /* 0x00000038c92a723e */ /* 0x044fe200000000ff */
[----:B------:R-:W-:Y:S04]  /*121a0*/  FADD.FTZ R239, R201, R178 ;  /* 0x000000b2c9ef7221 */ /* 0x000fe80000010000 */
[----:B------:R-:W-:Y:S02]  /*121b0*/  FADD.FTZ R172, R86, R172 ;  /* 0x000000ac56ac7221 */ /* 0x000fe40000010000 */
[----:B-----5:R-:W-:Y:S02]  /*121c0*/  FADD.FTZ R192, R57, R192 ;  /* 0x000000c039c07221 */ /* 0x020fe40000010000 */
[----:B------:R-:W-:Y:S04]  /*121d0*/  FADD.FTZ R172, R87, R172 ;  /* 0x000000ac57ac7221 */ /* 0x000fe80000010000 */
[----:B------:R-:W-:Y:S01]  /*121e0*/  FADD.FTZ R172, R97, R172 ;  /* 0x000000ac61ac7221 */ /* 0x000fe20000010000 */
[C---:B-1----:R-:W-:Y:S01]  /*121f0*/  F2FP.PACK_AB R43, R200.reuse, R57 ;  /* 0x00000039c82b723e */ /* 0x042fe200000000ff */
[----:B------:R-:W-:Y:S02]  /*12200*/  FADD.FTZ R238, R200, R192 ;  /* 0x000000c0c8ee7221 */ /* 0x000fe40000010000 */
[----:B------:R-:W-:Y:S04]  /*12210*/  FADD.FTZ R240, R202, R172 ;  /* 0x000000accaf07221 */ /* 0x000fe80000010000 */
[C---:B------:R-:W-:Y:S01]  /*12220*/  HMMA.16816.F32 R156, R40.reuse, R148, R8 ;  /* 0x00000094289c723c */ /* 0x040fe20000001808 */
[----:B------:R-:W1:Y:S07]  /*12230*/  LDSM.16.MT88.4 R8, [R218+0x2900] ;  /* 0x00290000da08783b */ /* 0x000e6e0000004200 */
[-C--:B------:R-:W-:Y:S08]  /*12240*/  HMMA.16816.F32 R152, R40, R150.reuse, R12 ;  /* 0x000000962898723c */ /* 0x080ff0000000180c */
[C---:B------:R-:W-:Y:S08]  /*12250*/  HMMA.16816.F32 R148, R128.reuse, R150, R16 ;  /* 0x000000968094723c */ /* 0x040ff00000001810 */
[-C--:B---3--:R-:W-:Y:S08]  /*12260*/  HMMA.16816.F32 R144, R128, R44.reuse, R20 ;  /* 0x0000002c8090723c */ /* 0x088ff00000001814 */
[C---:B------:R-:W-:Y:S07]  /*12270*/  HMMA.16816.F32 R140, R40.reuse, R44, R32 ;  /* 0x0000002c288c723c */ /* 0x040fee0000001820 */
[----:B------:R-:W-:Y:S01]  /*12280*/  MOV R44, R168 ;  /* 0x000000a8002c7202 */ /* 0x000fe20000000f00 */
        /* <DEDUP_REMOVED lines=11> */
.L_x_1093:
[----:B------:R-:W-:-:S06]  /*12340*/  UISETP.GE.AND UP0, UPT, UR17, UR5, UPT ;  /* 0x000000051100728c */ /* 0x000fcc000bf06270 */
[----:B------:R-:W-:-:S13]  /*12350*/  PLOP3.LUT P0, PT, PT, PT, UP0, 0x80, 0x0 ;  /* 0x000000000000781c */ /* 0x000fda0003f0f008 */
[----:B------:R-:W-:Y:S05]  /*12360*/  @!P0 BRA `(.L_x_1097) ;  /* 0x0000621000008947 */ /* 0x000fea0003800000 */
[----:B------:R-:W-:Y:S01]  /*12370*/  IMAD.MOV.U32 R166, RZ, RZ, R2 ;  /* 0x000000ffffa67224 */ /* 0x000fe200078e0002 */
[----:B------:R-:W-:Y:S01]  /*12380*/  MOV R164, R44 ;  /* 0x0000002c00a47202 */ /* 0x000fe20000000f00 */
[----:B------:R-:W-:Y:S01]  /*12390*/  IMAD.MOV.U32 R167, RZ, RZ, R3 ;  /* 0x000000ffffa77224 */ /* 0x000fe200078e0003 */
[----:B------:R-:W-:Y:S02]  /*123a0*/  MOV R165, R0 ;  /* 0x0000000000a57202 */ /* 0x000fe40000000f00 */
.L_x_1115:
[----:B------:R-:W-:Y:S04]  /*123b0*/  DEPBAR.LE SB0, 0x0 ;  /* 0x000080000000791a */ /* 0x000fe80000000000 */
[----:B------:R-:W-:Y:S01]  /*123c0*/  BAR.SYNC.DEFER_BLOCKING 0x0 ;  /* 0x0000000000007b1d */ /* 0x000fe20000010000 */
[C---:B------:R-:W-:Y:S01]  /*123d0*/  IMAD.WIDE.U32 R2, R231.reuse, c[0x0][0x208], RZ ;  /* 0x00008200e7027a25 */ /* 0x040fe200078e00ff */
[----:B------:R-:W-:Y:S01]  /*123e0*/  SHF.R.S32.HI R0, RZ, 0x1f, R231 ;  /* 0x0000001fff007819 */ /* 0x000fe200000114e7 */
[----:B------:R-:W-:Y:S04]  /*123f0*/  UISETP.GT.AND UP0, UPT, UR17, UR5, UPT ;  /* 0x000000051100728c */ /* 0x000fe8000bf04270 */
        /* <DEDUP_REMOVED lines=96> */
[-C--:B------:R-:W-:Y:S01]  /*12a00*/  HMMA.16816.F32 R60, R180, R178.reuse, R60 ;  /* 0x000000b2b43c723c */ /* 0x080fe2000000183c */
[----:B------:R-:W-:Y:S04]  /*12a10*/  PLOP3.LUT P0, PT, PT, PT, UP0, 0x80, 0x0 ;  /* 0x000000000000781c */ /* 0x000fe80003f0f008 */
        /* <DEDUP_REMOVED lines=136> */
.L_x_1098:
[----:B------:R-:W-:Y:S01]  /*132a0*/  UISETP.NE.AND UP1, UPT, UR35, URZ, UPT ;  /* 0x0000003f2300728c */ /* 0x000fe2000bf25270 */
[----:B------:R-:W0:Y:S01]  /*132b0*/  LDGDEPBAR ;  /* 0x00000000000079af */ /* 0x000e220000000000 */
[----:B-1----:R-:W-:Y:S01]  /*132c0*/  IMAD.MOV.U32 R174, RZ, RZ, R235 ;  /* 0x000000ffffae7224 */ /* 0x002fe200078e00eb */
[----:B------:R-:W-:Y:S01]  /*132d0*/  UIMAD UR32, UR17, -0x60, URZ ;  /* 0xffffffa0112078a4 */ /* 0x000fe2000f8e023f */
[----:B------:R-:W-:Y:S01]  /*132e0*/  IMAD.U32 R2, RZ, RZ, UR15 ;  /* 0x0000000fff027e24 */ /* 0x000fe2000f8e00ff */
[----:B------:R-:W-:Y:S01]  /*132f0*/  UISETP.NE.AND UP0, UPT, UR34, URZ, UPT ;  /* 0x0000003f2200728c */ /* 0x000fe2000bf05270 */
[----:B------:R-:W-:Y:S02]  /*13300*/  PLOP3.LUT P1, PT, PT, PT, UP1, 0x80, 0x0 ;  /* 0x000000000000781c */ /* 0x000fe40003f2f018 */
[----:B------:R-:W-:Y:S01]  /*13310*/  PLOP3.LUT P0, PT, PT, PT, UP1, 0x80, 0x0 ;  /* 0x000000000000781c */ /* 0x000fe20003f0f018 */
[----:B------:R-:W-:Y:S05]  /*13320*/  IMAD.U32 R3, RZ, RZ, UR32 ;  /* 0x00000020ff037e24 */ /* 0x000fea000f8e00ff */
[----:B------:R-:W-:Y:S04]  /*13330*/  IADD3 R3, -R236, 0x1, R3 ;  /* 0x00000001ec037810 */ /* 0x000fe80007ffe103 */
[----:B------:R-:W-:Y:S01]  /*13340*/  IADD3 R2, -R2, UR8, R3 ;  /* 0x0000000802027c10 */ /* 0x000fe2000fffe103 */
[----:B------:R-:W-:Y:S01]  /*13350*/  @P1 IMAD.HI.U32 R0, R235, c[0x0][0x2c8], RZ ;  /* 0x0000b200eb001a27 */ /* 0x000fe200078e00ff */
[----:B------:R-:W-:Y:S02]  /*13360*/  IADD3 R3, -R236, UR32, RZ ;  /* 0x00000020ec037c10 */ /* 0x000fe4000fffe1ff */
        /* <DEDUP_REMOVED lines=22> */
.L_x_1101:
[----:B------:R-:W-:Y:S04]  /*134d0*/  MOV R0, c[0x0][0x32c] ;  /* 0x0000cb0000007a02 */ /* 0x000fe80000000f00 */
[----:B------:R-:W-:Y:S11]  /*134e0*/  ISETP.NE.AND P0, PT, R0, 0x1, PT ;  /* 0x000000010000780c */ /* 0x000ff60003f05270 */
[----:B------:R-:W-:Y:S02]  /*134f0*/  @!UPT UIADD3 URZ, URZ, URZ, URZ ;  /* 0x0000003f3f3ff290 */ /* 0x000fe4000fffe03f */
[----:B------:R-:W-:Y:S05]  /*13500*/  @P0 IMAD.HI.U32 R0, R2, c[0x0][0x330], RZ ;  /* 0x0000cc0002000a27 */ /* 0x000fea00078e00ff */
[----:B------:R-:W-:Y:S02]  /*13510*/  @P0 SHF.R.U32.HI R2, RZ, c[0x0][0x334], R0 ;  /* 0x0000cd00ff020a19 */ /* 0x000fe40000011600 */
.L_x_1102:
[----:B------:R-:W-:Y:S05]  /*13520*/  BSYNC B0 ;  /* 0x0000000000007941 */ /* 0x000fea0003800000 */
.L_x_1100:
[----:B------:R-:W-:Y:S05]  /*13530*/  IMAD R2, R2, c[0x0][0x32c], R3 ;  /* 0x0000cb0002027a24 */ /* 0x000fea00078e0203 */
[----:B------:R-:W-:Y:S02]  /*13540*/  IADD3 R0, R2, c[0x0][0x32c], RZ ;  /* 0x0000cb0002007a10 */ /* 0x000fe40007ffe0ff */
[----:B------:R-:W-:Y:S02]  /*13550*/  IMNMX R168, R168, R2, !PT ;  /* 0x00000002a8a87217 */ /* 0x000fe40007800200 */
[----:B------:R-:W-:Y:S02]  /*13560*/  IMNMX R172, R172, R0, PT ;  /* 0x00000000acac7217 */ /* 0x000fe40003800200 */
.L_x_1099:
        /* <DEDUP_REMOVED lines=20> */
.L_x_1105:
[----:B------:R-:W-:Y:S04]  /*136b0*/  MOV R0, c[0x0][0x32c] ;  /* 0x0000cb0000007a02 */ /* 0x000fe80000000f00 */
[----:B------:R-:W-:Y:S11]  /*136c0*/  ISETP.NE.AND P0, PT, R0, 0x1, PT ;  /* 0x000000010000780c */ /* 0x000ff60003f05270 */
[----:B------:R-:W-:Y:S02]  /*136d0*/  @!UPT UIADD3 URZ, URZ, URZ, URZ ;  /* 0x0000003f3f3ff290 */ /* 0x000fe4000fffe03f */
[----:B------:R-:W-:Y:S05]  /*136e0*/  @P0 IMAD.HI.U32 R0, R2, c[0x0][0x330], RZ ;  /* 0x0000cc0002000a27 */ /* 0x000fea00078e00ff */
[----:B------:R-:W-:Y:S02]  /*136f0*/  @P0 SHF.R.U32.HI R2, RZ, c[0x0][0x334], R0 ;  /* 0x0000cd00ff020a19 */ /* 0x000fe40000011600 */
.L_x_1106:
[----:B------:R-:W-:Y:S05]  /*13700*/  BSYNC B0 ;  /* 0x0000000000007941 */ /* 0x000fea0003800000 */
.L_x_1104:
[----:B------:R-:W-:Y:S05]  /*13710*/  IMAD R2, R2, c[0x0][0x32c], R3 ;  /* 0x0000cb0002027a24 */ /* 0x000fea00078e0203 */
[----:B------:R-:W-:Y:S02]  /*13720*/  IADD3 R0, R2, c[0x0][0x32c], RZ ;  /* 0x0000cb0002007a10 */ /* 0x000fe40007ffe0ff */
[----:B------:R-:W-:Y:S02]  /*13730*/  IMNMX R171, R171, R2, !PT ;  /* 0x00000002abab7217 */ /* 0x000fe40007800200 */
[----:B------:R-:W-:Y:S02]  /*13740*/  IMNMX R169, R169, R0, PT ;  /* 0x00000000a9a97217 */ /* 0x000fe40003800200 */
.L_x_1103:
        /* <DEDUP_REMOVED lines=24> */
[----:B------:R-:W-:Y:S01]  /*138d0*/  PLOP3.LUT P1, PT, PT, PT, UP1, 0x40, 0x0 ;  /* 0x000000000000781c */ /* 0x000fe20003f2e818 */
[----:B------:R-:W-:Y:S01]  /*138e0*/  UISETP.GE.AND UP3, UPT, UR32, 0x51, UPT ;  /* 0x000000512000788c */ /* 0x000fe2000bf66270 */
        /* <DEDUP_REMOVED lines=17> */
[----:B------:R-:W-:Y:S01]  /*13a00*/  UP2UR UR33, UPR, URZ, 0x40 ;  /* 0x000000403f217883 */ /* 0x000fe20008000000 */
        /* <DEDUP_REMOVED lines=18> */
[--C-:B-1----:R-:W-:Y:S01]  /*13b30*/  IMAD.IADD R32, R170, 0x1, R177.reuse ;  /* 0x00000001aa207824 */ /* 0x102fe200078e02b1 */
[----:B------:R-:W-:Y:S01]  /*13b40*/  PLOP3.LUT P2, PT, PT, PT, UP0, 0x40, 0x0 ;  /* 0x000000000000781c */ /* 0x000fe20003f4e808 */
[----:B------:R-:W-:Y:S01]  /*13b50*/  UISETP.GE.AND UP0, UPT, UR32, 0x2a, UPT ;  /* 0x0000002a2000788c */ /* 0x000fe2000bf06270 */
[----:B------:R-:W-:Y:S02]  /*13b60*/  ISETP.LT.OR P1, PT, R172, 0x1a, P1 ;  /* 0x0000001aac00780c */ /* 0x000fe40000f21670 */
[----:B------:R-:W-:Y:S01]  /*13b70*/  ISETP.GT.AND P0, PT, R168, 0x20, P0 ;  /* 0x00000020a800780c */ /* 0x000fe20000704270 */
[----:B------:R-:W-:Y:S01]  /*13b80*/  UP2UR UR20, UPR, URZ, 0x1 ;  /* 0x000000013f147883 */ /* 0x000fe20008000000 */
[----:B------:R-:W-:Y:S01]  /*13b90*/  FSEL R252, R33, -INF , !P1 ;  /* 0xff80000021fc7808 */ /* 0x000fe20004800000 */
[----:B------:R-:W-:Y:S01]  /*13ba0*/  IMAD.IADD R33, R173, 0x1, R177 ;  /* 0x00000001ad217824 */ /* 0x000fe200078e02b1 */
        /* <DEDUP_REMOVED lines=26> */
[----:B------:R-:W-:Y:S02]  /*13d50*/  ISETP.GT.AND P6, PT, R168, 0x31, P6 ;  /* 0x00000031a800780c */ /* 0x000fe400037c4270 */
[----:B------:R-:W-:Y:S01]  /*13d60*/  ISETP.LT.OR P0, PT, R172, 0x31, P0 ;  /* 0x00000031ac00780c */ /* 0x000fe20000701670 */
        /* <DEDUP_REMOVED lines=8> */
[----:B------:R-:W-:Y:S02]  /*13df0*/  ISETP.LT.OR P1, PT, R172, 0x3a, P1 ;  /* 0x0000003aac00780c */ /* 0x000fe40000f21670 */
[----:B------:R-:W-:Y:S02]  /*13e00*/  FSEL R247, R53, -INF , !P6 ;  /* 0xff80000035f77808 */ /* 0x000fe40007000000 */
[----:B------:R-:W-:Y:S01]  /*13e10*/  PLOP3.LUT P6, PT, PT, PT, UP6, 0x40, 0x0 ;  /* 0x000000000000781c */ /* 0x000fe20003fce868 */
[----:B------:R-:W-:Y:S01]  /*13e20*/  UISETP.NE.AND UP6, UPT, UR34, URZ, UPT ;  /* 0x0000003f2200728c */ /* 0x000fe2000bfc5270 */
[----:B------:R-:W-:Y:S02]  /*13e30*/  ISETP.GT.AND P0, PT, R168, 0x40, P0 ;  /* 0x00000040a800780c */ /* 0x000fe40000704270 */
[----:B------:R-:W-:Y:S02]  /*13e40*/  FSEL R203, R64, -INF , !P2 ;  /* 0xff80000040cb7808 */ /* 0x000fe40005000000 */
[----:B------:R-:W-:Y:S02]  /*13e50*/  PLOP3.LUT P2, PT, PT, PT, UP5, 0x40, 0x0 ;  /* 0x000000000000781c */ /* 0x000fe40003f4e858 */
[----:B------:R-:W-:Y:S02]  /*13e60*/  FSEL R200, R65, -INF , !P1 ;  /* 0xff80000041c87808 */ /* 0x000fe40004800000 */
[----:B------:R-:W-:Y:S02]  /*13e70*/  PLOP3.LUT P1, PT, PT, PT, UP4, 0x40, 0x0 ;  /* 0x000000000000781c */ /* 0x000fe40003f2e848 */
[----:B------:R-:W-:Y:S02]  /*13e80*/  ISETP.GT.AND P6, PT, R168, 0x41, P6 ;  /* 0x00000041a800780c */ /* 0x000fe400037c4270 */
[----:B------:R-:W-:Y:S02]  /*13e90*/  ISETP.LT.OR P0, PT, R172, 0x41, P0 ;  /* 0x00000041ac00780c */ /* 0x000fe40000701670 */
[C---:B------:R-:W-:Y:S02]  /*13ea0*/  ISETP.GT.AND P2, PT, R168.reuse, 0x48, P2 ;  /* 0x00000048a800780c */ /* 0x040fe40001744270 */
[----:B------:R-:W-:Y:S02]  /*13eb0*/  ISETP.GT.AND P1, PT, R168, 0x49, P1 ;  /* 0x00000049a800780c */ /* 0x000fe40000f24270 */
[----:B------:R-:W-:Y:S02]  /*13ec0*/  ISETP.LT.OR P6, PT, R172, 0x42, P6 ;  /* 0x00000042ac00780c */ /* 0x000fe400037c1670 */
[----:B------:R-:W-:Y:S02]  /*13ed0*/  FSEL R191, R68, -INF , !P0 ;  /* 0xff80000044bf7808 */ /* 0x000fe40004000000 */
[----:B------:R-:W-:Y:S02]  /*13ee0*/  PLOP3.LUT P0, PT, PT, PT, UP3, 0x40, 0x0 ;  /* 0x000000000000781c */ /* 0x000fe40003f0e838 */
        /* <DEDUP_REMOVED lines=20> */
[----:B------:R-:W-:Y:S02]  /*14030*/  FSEL R96, R96, -INF , !P2 ;  /* 0xff80000060607808 */ /* 0x000fe40005000000 */
[----:B------:R-:W-:Y:S07]  /*14040*/  FSEL R97, R97, -INF , !P1 ;  /* 0xff80000061617808 */ /* 0x000fee0004800000 */
        /* <DEDUP_REMOVED lines=15> */
.L_x_1109:
[----:B------:R-:W-:Y:S04]  /*14140*/  MOV R17, c[0x0][0x32c] ;  /* 0x0000cb0000117a02 */ /* 0x000fe80000000f00 */
[----:B------:R-:W-:Y:S11]  /*14150*/  ISETP.NE.AND P0, PT, R17, 0x1, PT ;  /* 0x000000011100780c */ /* 0x000ff60003f05270 */
[----:B------:R-:W-:Y:S02]  /*14160*/  @!UPT UIADD3 URZ, URZ, URZ, URZ ;  /* 0x0000003f3f3ff290 */ /* 0x000fe4000fffe03f */
[----:B------:R-:W-:Y:S05]  /*14170*/  @P0 IMAD.HI.U32 R17, R177, c[0x0][0x330], RZ ;  /* 0x0000cc00b1110a27 */ /* 0x000fea00078e00ff */
[----:B------:R-:W-:Y:S02]  /*14180*/  @P0 SHF.R.U32.HI R177, RZ, c[0x0][0x334], R17 ;  /* 0x0000cd00ffb10a19 */ /* 0x000fe40000011611 */
.L_x_1110:
[----:B------:R-:W-:Y:S05]  /*14190*/  BSYNC B0 ;  /* 0x0000000000007941 */ /* 0x000fea0003800000 */
.L_x_1108:
[----:B------:R-:W-:Y:S05]  /*141a0*/  IMAD R177, R177, c[0x0][0x32c], R3 ;  /* 0x0000cb00b1b17a24 */ /* 0x000fea00078e0203 */
[----:B------:R-:W-:Y:S02]  /*141b0*/  IADD3 R17, R177, c[0x0][0x32c], RZ ;  /* 0x0000cb00b1117a10 */ /* 0x000fe40007ffe0ff */
[----:B------:R-:W-:Y:S02]  /*141c0*/  IMNMX R32, R32, R177, !PT ;  /* 0x000000b120207217 */ /* 0x000fe40007800200 */
[----:B------:R-:W-:Y:S02]  /*141d0*/  IMNMX R33, R33, R17, PT ;  /* 0x0000001121217217 */ /* 0x000fe40003800200 */
.L_x_1107:
[----:B------:R-:W-:Y:S02]  /*141e0*/  UP2UR UR38, UPR, URZ, 0x10 ;  /* 0x000000103f267883 */ /* 0x000fe40008000000 */
[----:B------:R-:W-:Y:S02]  /*141f0*/  UISETP.NE.AND UP4, UPT, UR28, URZ, UPT ;  /* 0x0000003f1c00728c */ /* 0x000fe4000bf85270 */
[----:B------:R-:W-:Y:S02]  /*14200*/  UP2UR UR37, UPR, URZ, 0x8 ;  /* 0x000000083f257883 */ /* 0x000fe40008000000 */
[----:B------:R-:W-:Y:S02]  /*14210*/  UISETP.NE.AND UP3, UPT, UR29, URZ, UPT ;  /* 0x0000003f1d00728c */ /* 0x000fe4000bf65270 */
[----:B------:R-:W-:Y:S01]  /*14220*/  PLOP3.LUT P0, PT, PT, PT, UP4, 0x40, 0x0 ;  /* 0x000000000000781c */ /* 0x000fe20003f0e848 */
[----:B------:R-:W-:Y:S02]  /*14230*/  UP2UR UR36, UPR, URZ, 0x4 ;  /* 0x000000043f247883 */ /* 0x000fe40008000000 */
[----:B------:R-:W-:Y:S01]  /*14240*/  UISETP.NE.AND UP2, UPT, UR30, URZ, UPT ;  /* 0x0000003f1e00728c */ /* 0x000fe2000bf45270 */
[----:B------:R-:W-:Y:S01]  /*14250*/  ISETP.GT.AND P0, PT, R171, 0x9, P0 ;  /* 0x00000009ab00780c */ /* 0x000fe20000704270 */
        /* <DEDUP_REMOVED lines=13> */
[----:B------:R-:W-:Y:S01]  /*14330*/  ISETP.GT.AND P6, PT, R171, RZ, P6 ;  /* 0x000000ffab00720c */ /* 0x000fe200037c4270 */
[----:B------:R-:W-:Y:S01]  /*14340*/  UISETP.NE.AND UP3, UPT, UR23, URZ, UPT ;  /* 0x0000003f1700728c */ /* 0x000fe2000bf65270 */
[----:B------:R-:W-:Y:S02]  /*14350*/  FSEL R19, R19, -INF , !P0 ;  /* 0xff80000013137808 */ /* 0x000fe40004000000 */
[----:B------:R-:W-:Y:S01]  /*14360*/  PLOP3.LUT P0, PT, PT, PT, UP4, 0x40, 0x0 ;  /* 0x000000000000781c */ /* 0x000fe20003f0e848 */
[----:B------:R-:W-:Y:S01]  /*14370*/  UISETP.NE.AND UP4, UPT, UR19, URZ, UPT ;  /* 0x0000003f1300728c */ /* 0x000fe2000bf85270 */
[C---:B------:R-:W-:Y:S02]  /*14380*/  ISETP.LT.OR P1, PT, R169.reuse, 0x9, P1 ;  /* 0x00000009a900780c */ /* 0x040fe40000f21670 */
[C---:B------:R-:W-:Y:S02]  /*14390*/  ISETP.LT.OR P6, PT, R169.reuse, 0x1, P6 ;  /* 0x00000001a900780c */ /* 0x040fe400037c1670 */
[----:B------:R-:W-:Y:S02]  /*143a0*/  ISETP.LT.OR P2, PT, R169, 0x2, P2 ;  /* 0x00000002a900780c */ /* 0x000fe40001741670 */
[----:B------:R-:W-:Y:S02]  /*143b0*/  ISETP.GT.AND P0, PT, R171, 0x19, P0 ;  /* 0x00000019ab00780c */ /* 0x000fe40000704270 */
        /* <DEDUP_REMOVED lines=9> */
[----:B------:R-:W-:Y:S02]  /*14450*/  ISETP.LT.OR P0, PT, R169, 0x1a, P0 ;  /* 0x0000001aa900780c */ /* 0x000fe40000701670 */
[C---:B------:R-:W-:Y:S02]  /*14460*/  ISETP.GT.AND P1, PT, R171.reuse, 0x18, P1 ;  /* 0x00000018ab00780c */ /* 0x040fe40000f24270 */
[C---:B------:R-:W-:Y:S02]  /*14470*/  ISETP.GT.AND P6, PT, R171.reuse, 0x10, P6 ;  /* 0x00000010ab00780c */ /* 0x040fe400037c4270 */
[----:B------:R-:W-:Y:S02]  /*14480*/  ISETP.GT.AND P2, PT, R171, 0x11, P2 ;  /* 0x00000011ab00780c */ /* 0x000fe40001744270 */
        /* <DEDUP_REMOVED lines=16> */
[----:B------:R-:W-:Y:S01]  /*14590*/  ISETP.LT.OR P0, PT, R169, 0x2a, P0 ;  /* 0x0000002aa900780c */ /* 0x000fe20000701670 */
[----:B------:R-:W1:Y:S01]  /*145a0*/  SHFL.IDX PT, R23, R174, 0x3, 0x1c1f ;  /* 0x007c1f00ae177f89 */ /* 0x000e6200000e0000 */
[C---:B------:R-:W-:Y:S02]  /*145b0*/  ISETP.GT.AND P1, PT, R171.reuse, 0x28, P1 ;  /* 0x00000028ab00780c */ /* 0x040fe40000f24270 */
[C---:B------:R-:W-:Y:S02]  /*145c0*/  ISETP.GT.AND P6, PT, R171.reuse, 0x20, P6 ;  /* 0x00000020ab00780c */ /* 0x040fe400037c4270 */
[----:B------:R-:W-:Y:S02]  /*145d0*/  ISETP.GT.AND P2, PT, R171, 0x21, P2 ;  /* 0x00000021ab00780c */ /* 0x000fe40001744270 */
[----:B------:R-:W-:Y:S02]  /*145e0*/  FSEL R197, R51, -INF , !P0 ;  /* 0xff80000033c57808 */ /* 0x000fe40004000000 */
[----:B------:R-:W-:Y:S01]  /*145f0*/  PLOP3.LUT P0, PT, PT, PT, UP1, 0x40, 0x0 ;  /* 0x000000000000781c */ /* 0x000fe20003f0e818 */
[----:B------:R-:W-:Y:S01]  /*14600*/  UISETP.NE.AND UP1, UPT, UR33, URZ, UPT ;  /* 0x0000003f2100728c */ /* 0x000fe2000bf25270 */
[C---:B------:R-:W-:Y:S01]  /*14610*/  ISETP.LT.OR P1, PT, R169.reuse, 0x29, P1 ;  /* 0x00000029a900780c */ /* 0x040fe20000f21670 */
[----:B------:R-:W-:Y:S01]  /*14620*/  UP2UR UR33, UPR, URZ, 0x20 ;  /* 0x000000203f217883 */ /* 0x000fe20008000000 */
[C---:B------:R-:W-:Y:S01]  /*14630*/  ISETP.LT.OR P6, PT, R169.reuse, 0x21, P6 ;  /* 0x00000021a900780c */ /* 0x040fe200037c1670 */
[----:B------:R-:W-:Y:S01]  /*14640*/  UP2UR UR39, UPR, URZ, 0x2 ;  /* 0x000000023f277883 */ /* 0x000fe20008000000 */
[----:B------:R-:W-:Y:S02]  /*14650*/  ISETP.LT.OR P2, PT, R169, 0x22, P2 ;  /* 0x00000022a900780c */ /* 0x000fe40001741670 */
[----:B------:R-:W-:Y:S02]  /*14660*/  ISETP.GT.AND P0, PT, R171, 0x39, P0 ;  /* 0x00000039ab00780c */ /* 0x000fe40000704270 */
[----:B------:R-:W-:Y:S02]  /*14670*/  FSEL R196, R50, -INF , !P1 ;  /* 0xff80000032c47808 */ /* 0x000fe40004800000 */
[----:B------:R-:W-:Y:S01]  /*14680*/  PLOP3.LUT P1, PT, PT, PT, UP2, 0x40, 0x0 ;  /* 0x000000000000781c */ /* 0x000fe20003f2e828 */
[----:B------:R-:W-:Y:S01]  /*14690*/  UISETP.NE.AND UP2, UPT, UR36, URZ, UPT ;  /* 0x0000003f2400728c */ /* 0x000fe2000bf45270 */
[----:B------:R-:W-:Y:S01]  /*146a0*/  FSEL R65, R38, -INF , !P6 ;  /* 0xff80000026417808 */ /* 0x000fe20007000000 */
[--C-:B-1----:R-:W-:Y:S01]  /*146b0*/  IMAD.IADD R22, R173, 0x1, R23.reuse ;  /* 0x00000001ad167824 */ /* 0x102fe200078e0217 */
[----:B------:R-:W-:Y:S01]  /*146c0*/  FSEL R64, R39, -INF , !P2 ;  /* 0xff80000027407808 */ /* 0x000fe20005000000 */
[----:B------:R-:W-:Y:S01]  /*146d0*/  IMAD.IADD R170, R170, 0x1, R23 ;  /* 0x00000001aaaa7824 */ /* 0x000fe200078e0217 */
[----:B------:R-:W-:Y:S01]  /*146e0*/  PLOP3.LUT P6, PT, PT, PT, UP4, 0x40, 0x0 ;  /* 0x000000000000781c */ /* 0x000fe20003fce848 */
[----:B------:R-:W-:Y:S01]  /*146f0*/  UISETP.NE.AND UP4, UPT, UR38, URZ, UPT ;  /* 0x0000003f2600728c */ /* 0x000fe2000bf85270 */
[----:B------:R-:W-:Y:S01]  /*14700*/  PLOP3.LUT P2, PT, PT, PT, UP3, 0x40, 0x0 ;  /* 0x000000000000781c */ /* 0x000fe20003f4e838 */
[----:B------:R-:W-:Y:S01]  /*14710*/  UISETP.NE.AND UP3, UPT, UR37, URZ, UPT ;  /* 0x0000003f2500728c */ /* 0x000fe2000bf65270 */
[----:B------:R-:W-:Y:S01]  /*14720*/  ISETP.LT.OR P0, PT, R169, 0x3a, P0 ;  /* 0x0000003aa900780c */ /* 0x000fe20000701670 */
[----:B------:R-:W-:Y:S01]  /*14730*/  UP2UR UR38, UPR, URZ, 0x4 ;  /* 0x000000043f267883 */ /* 0x000fe20008000000 */
[C---:B------:R-:W-:Y:S01]  /*14740*/  ISETP.GT.AND P1, PT, R171.reuse, 0x38, P1 ;  /* 0x00000038ab00780c */ /* 0x040fe20000f24270 */
[----:B------:R-:W-:Y:S01]  /*14750*/  UP2UR UR37, UPR, URZ, 0x8 ;  /* 0x000000083f257883 */ /* 0x000fe20008000000 */
[C---:B------:R-:W-:Y:S01]  /*14760*/  ISETP.GT.AND P6, PT, R171.reuse, 0x30, P6 ;  /* 0x00000030ab00780c */ /* 0x040fe200037c4270 */
[----:B------:R-:W-:Y:S01]  /*14770*/  UP2UR UR36, UPR, URZ, 0x10 ;  /* 0x000000103f247883 */ /* 0x000fe20008000000 */
[----:B------:R-:W-:Y:S02]  /*14780*/  ISETP.GT.AND P2, PT, R171, 0x31, P2 ;  /* 0x00000031ab00780c */ /* 0x000fe40001744270 */
[----:B------:R-:W-:Y:S02]  /*14790*/  FSEL R206, R67, -INF , !P0 ;  /* 0xff80000043ce7808 */ /* 0x000fe40004000000 */
[----:B------:R-:W-:Y:S02]  /*147a0*/  PLOP3.LUT P0, PT, PT, PT, UP6, 0x40, 0x0 ;  /* 0x000000000000781c */ /* 0x000fe40003f0e868 */
        /* <DEDUP_REMOVED lines=18> */
[----:B------:R-:W-:Y:S01]  /*148d0*/  UISETP.NE.AND UP6, UPT, UR29, URZ, UPT ;  /* 0x0000003f1d00728c */ /* 0x000fe2000bfc5270 */
        /* <DEDUP_REMOVED lines=25> */
[----:B------:R-:W-:Y:S01]  /*14a70*/  ISETP.GT.AND P0, PT, R32, RZ, P0 ;  /* 0x000000ff2000720c */ /* 0x000fe20000704270 */
[----:B------:R-:W-:Y:S01]  /*14a80*/  UP2UR UR41, UPR, URZ, 0x1 ;  /* 0x000000013f297883 */ /* 0x000fe20008000000 */
[----:B------:R-:W-:Y:S01]  /*14a90*/  ISETP.LT.OR P2, PT, R169, 0x59, P2 ;  /* 0x00000059a900780c */ /* 0x000fe20001741670 */
[----:B------:R-:W-:Y:S01]  /*14aa0*/  UISETP.NE.AND UP0, UPT, UR22, URZ, UPT ;  /* 0x0000003f1600728c */ /* 0x000fe2000bf05270 */
[----:B------:R-:W-:Y:S02]  /*14ab0*/  ISETP.LT.OR P0, PT, R33, 0x1, P0 ;  /* 0x000000012100780c */ /* 0x000fe40000701670 */
[----:B------:R-:W-:Y:S02]  /*14ac0*/  ISETP.LT.OR P1, PT, R169, 0x5a, P1 ;  /* 0x0000005aa900780c */ /* 0x000fe40000f21670 */
[----:B------:R-:W-:Y:S02]  /*14ad0*/  FSEL R169, R87, -INF , !P6 ;  /* 0xff80000057a97808 */ /* 0x000fe40007000000 */
[----:B------:R-:W-:Y:S01]  /*14ae0*/  PLOP3.LUT P6, PT, PT, PT, UP5, 0x40, 0x0 ;  /* 0x000000000000781c */ /* 0x000fe20003fce858 */
[----:B------:R-:W-:Y:S01]  /*14af0*/  UISETP.NE.AND UP5, UPT, UR24, URZ, UPT ;  /* 0x0000003f1800728c */ /* 0x000fe2000bfa5270 */
[----:B------:R-:W-:Y:S02]  /*14b00*/  FSEL R8, R8, -INF , !P0 ;  /* 0xff80000008087808 */ /* 0x000fe40004000000 */
[----:B------:R-:W-:Y:S01]  /*14b10*/  PLOP3.LUT P0, PT, PT, PT, UP2, 0x40, 0x0 ;  /* 0x000000000000781c */ /* 0x000fe20003f0e828 */
[----:B------:R-:W-:Y:S01]  /*14b20*/  UISETP.NE.AND UP2, UPT, UR19, URZ, UPT ;  /* 0x0000003f1300728c */ /* 0x000fe2000bf45270 */
[----:B------:R-:W-:Y:S02]  /*14b30*/  ISETP.GT.AND P6, PT, R32, 0x1, P6 ;  /* 0x000000012000780c */ /* 0x000fe400037c4270 */
        /* <DEDUP_REMOVED lines=10> */
[----:B------:R-:W-:Y:S02]  /*14be0*/  ISETP.LT.OR P0, PT, R33, 0x11, P0 ;  /* 0x000000112100780c */ /* 0x000fe40000701670 */
        /* <DEDUP_REMOVED lines=113> */
.L_x_1113:
[----:B------:R-:W-:Y:S04]  /*15300*/  MOV R23, c[0x0][0x32c] ;  /* 0x0000cb0000177a02 */ /* 0x000fe80000000f00 */
[----:B------:R-:W-:Y:S11]  /*15310*/  ISETP.NE.AND P0, PT, R23, 0x1, PT ;  /* 0x000000011700780c */ /* 0x000ff60003f05270 */
[----:B------:R-:W-:Y:S02]  /*15320*/  @!UPT UIADD3 URZ, URZ, URZ, URZ ;  /* 0x0000003f3f3ff290 */ /* 0x000fe4000fffe03f */
[----:B------:R-:W-:Y:S05]  /*15330*/  @P0 IMAD.HI.U32 R23, R24, c[0x0][0x330], RZ ;  /* 0x0000cc0018170a27 */ /* 0x000fea00078e00ff */
[----:B------:R-:W-:Y:S02]  /*15340*/  @P0 SHF.R.U32.HI R24, RZ, c[0x0][0x334], R23 ;  /* 0x0000cd00ff180a19 */ /* 0x000fe40000011617 */
.L_x_1114:
[----:B------:R-:W-:Y:S05]  /*15350*/  BSYNC B0 ;  /* 0x0000000000007941 */ /* 0x000fea0003800000 */
.L_x_1112:
[----:B------:R-:W-:Y:S05]  /*15360*/  IMAD R3, R24, c[0x0][0x32c], R3 ;  /* 0x0000cb0018037a24 */ /* 0x000fea00078e0203 */
[----:B------:R-:W-:Y:S02]  /*15370*/  IADD3 R23, R3, c[0x0][0x32c], RZ ;  /* 0x0000cb0003177a10 */ /* 0x000fe40007ffe0ff */
[----:B------:R-:W-:Y:S02]  /*15380*/  IMNMX R170, R170, R3, !PT ;  /* 0x00000003aaaa7217 */ /* 0x000fe40007800200 */
[----:B------:R-:W-:Y:S02]  /*15390*/  IMNMX R22, R22, R23, PT ;  /* 0x0000001716167217 */ /* 0x000fe40003800200 */
.L_x_1111:
[----:B------:R-:W-:Y:S01]  /*153a0*/  FMNMX.FTZ R3, R4, R167, !PT ;  /* 0x000000a704037209 */ /* 0x000fe20007810000 */
[----:B------:R-:W-:Y:S01]  /*153b0*/  UP2UR UR32, UPR, URZ, 0x20 ;  /* 0x000000203f207883 */ /* 0x000fe20008000000 */
[----:B------:R-:W-:Y:S01]  /*153c0*/  MOV R32, R179 ;  /* 0x000000b300207202 */ /* 0x000fe20000000f00 */
[----:B------:R-:W-:Y:S01]  /*153d0*/  UISETP.NE.AND UP5, UPT, UR31, URZ, UPT ;  /* 0x0000003f1f00728c */ /* 0x000fe2000bfa5270 */
[----:B------:R-:W-:Y:S01]  /*153e0*/  FMNMX.FTZ R3, R5, R3, !PT ;  /* 0x0000000305037209 */ /* 0x000fe20007810000 */
[----:B------:R-:W-:Y:S01]  /*153f0*/  UP2UR UR31, UPR, URZ, 0x10 ;  /* 0x000000103f1f7883 */ /* 0x000fe20008000000 */
[----:B------:R-:W-:Y:S01]  /*15400*/  MOV R57, R25 ;  /* 0x0000001900397202 */ /* 0x000fe20000000f00 */
        /* <DEDUP_REMOVED lines=63> */
[----:B------:R-:W-:Y:S02]  /*15800*/  FMNMX.FTZ R24, R198, R24, !PT ;  /* 0x00000018c6187209 */ /* 0x000fe40007810000 */
[----:B------:R-:W-:Y:S02]  /*15810*/  ISETP.GT.AND P6, PT, R170, 0x1, P6 ;  /* 0x00000001aa00780c */ /* 0x000fe400037c4270 */
[----:B------:R-:W-:Y:S01]  /*15820*/  PLOP3.LUT P0, PT, PT, PT, UP5, 0x40, 0x0 ;  /* 0x000000000000781c */ /* 0x000fe20003f0e858 */
[----:B------:R-:W-:Y:S01]  /*15830*/  UISETP.NE.AND UP5, UPT, UR32, URZ, UPT ;  /* 0x0000003f2000728c */ /* 0x000fe2000bfa5270 */
[----:B------:R-:W-:Y:S02]  /*15840*/  FMNMX.FTZ R25, R178, R25, !PT ;  /* 0x00000019b2197209 */ /* 0x000fe40007810000 */
[----:B------:R-:W-:Y:S02]  /*15850*/  FMNMX.FTZ R24, R199, R24, !PT ;  /* 0x00000018c7187209 */ /* 0x000fe40007810000 */
[----:B------:R-:W-:Y:S02]  /*15860*/  ISETP.LT.OR P6, PT, R22, 0x2, P6 ;  /* 0x000000021600780c */ /* 0x000fe400037c1670 */
[----:B------:R-:W-:Y:S01]  /*15870*/  PLOP3.LUT P2, PT, PT, PT, UP2, 0x40, 0x0 ;  /* 0x000000000000781c */ /* 0x000fe20003f4e828 */
[----:B------:R-:W-:Y:S01]  /*15880*/  UISETP.NE.AND UP2, UPT, UR22, URZ, UPT ;  /* 0x0000003f1600728c */ /* 0x000fe2000bf45270 */
[C---:B------:R-:W-:Y:S02]  /*15890*/  ISETP.GT.AND P0, PT, R170.reuse, RZ, P0 ;  /* 0x000000ffaa00720c */ /* 0x040fe40000704270 */
[----:B------:R-:W-:Y:S02]  /*158a0*/  FMNMX.FTZ R25, R177, R25, !PT ;  /* 0x00000019b1197209 */ /* 0x000fe40007810000 */
[----:B------:R-:W-:Y:S02]  /*158b0*/  FMNMX.FTZ R24, R201, R24, !PT ;  /* 0x00000018c9187209 */ /* 0x000fe40007810000 */
[----:B------:R-:W-:Y:S02]  /*158c0*/  ISETP.GT.AND P2, PT, R170, 0x9, P2 ;  /* 0x00000009aa00780c */ /* 0x000fe40001744270 */
[----:B------:R-:W-:Y:S02]  /*158d0*/  FSEL R11, R11, -INF , !P6 ;  /* 0xff8000000b0b7808 */ /* 0x000fe40007000000 */
[----:B------:R-:W-:Y:S01]  /*158e0*/  PLOP3.LUT P6, PT, PT, PT, UP4, 0x40, 0x0 ;  /* 0x000000000000781c */ /* 0x000fe20003fce848 */
[----:B------:R-:W-:Y:S01]  /*158f0*/  UISETP.NE.AND UP4, UPT, UR19, URZ, UPT ;  /* 0x0000003f1300728c */ /* 0x000fe2000bf85270 */
[----:B------:R-:W-:Y:S02]  /*15900*/  ISETP.LT.OR P0, PT, R22, 0x1, P0 ;  /* 0x000000011600780c */ /* 0x000fe40000701670 */
[----:B------:R-:W-:Y:S02]  /*15910*/  FMNMX.FTZ R25, R171, R25, !PT ;  /* 0x00000019ab197209 */ /* 0x000fe40007810000 */
[----:B------:R-:W-:Y:S01]  /*15920*/  PLOP3.LUT P1, PT, PT, PT, UP0, 0x40, 0x0 ;  /* 0x000000000000781c */ /* 0x000fe20003f2e808 */
[----:B------:R-:W-:Y:S01]  /*15930*/  UISETP.NE.AND UP0, UPT, UR24, URZ, UPT ;  /* 0x0000003f1800728c */ /* 0x000fe2000bf05270 */
[----:B------:R-:W-:Y:S02]  /*15940*/  FMNMX.FTZ R24, R202, R24, !PT ;  /* 0x00000018ca187209 */ /* 0x000fe40007810000 */
[----:B------:R-:W-:Y:S02]  /*15950*/  ISETP.LT.OR P2, PT, R22, 0xa, P2 ;  /* 0x0000000a1600780c */ /* 0x000fe40001741670 */
[----:B------:R-:W-:Y:S02]  /*15960*/  ISETP.GT.AND P6, PT, R170, 0x11, P6 ;  /* 0x00000011aa00780c */ /* 0x000fe400037c4270 */
[----:B------:R-:W-:Y:S02]  /*15970*/  FSEL R10, R10, -INF , !P0 ;  /* 0xff8000000a0a7808 */ /* 0x000fe40004000000 */
[----:B------:R-:W-:Y:S01]  /*15980*/  PLOP3.LUT P0, PT, PT, PT, UP3, 0x40, 0x0 ;  /* 0x000000000000781c */ /* 0x000fe20003f0e838 */
[----:B------:R-:W-:Y:S01]  /*15990*/  UISETP.NE.AND UP3, UPT, UR23, URZ, UPT ;  /* 0x0000003f1700728c */ /* 0x000fe2000bf65270 */
[----:B------:R-:W-:Y:S02]  /*159a0*/  FMNMX.FTZ R25, R169, R25, !PT ;  /* 0x00000019a9197209 */ /* 0x000fe40007810000 */
[----:B------:R-:W-:Y:S02]  /*159b0*/  ISETP.GT.AND P1, PT, R170, 0x8, P1 ;  /* 0x00000008aa00780c */ /* 0x000fe40000f24270 */
[----:B------:R-:W-:Y:S02]  /*159c0*/  FMNMX.FTZ R24, R249, R24, !PT ;  /* 0x00000018f9187209 */ /* 0x000fe40007810000 */
[----:B------:R-:W-:Y:S02]  /*159d0*/  ISETP.LT.OR P6, PT, R22, 0x12, P6 ;  /* 0x000000121600780c */ /* 0x000fe400037c1670 */
[----:B------:R-:W-:Y:S02]  /*159e0*/  FSEL R15, R15, -INF , !P2 ;  /* 0xff8000000f0f7808 */ /* 0x000fe40005000000 */
[----:B------:R-:W-:Y:S01]  /*159f0*/  PLOP3.LUT P2, PT, PT, PT, UP0, 0x40, 0x0 ;  /* 0x000000000000781c */ /* 0x000fe20003f4e808 */
[----:B------:R-:W-:Y:S01]  /*15a00*/  UISETP.NE.AND UP0, UPT, UR20, URZ, UPT ;  /* 0x0000003f1400728c */ /* 0x000fe2000bf05270 */
[----:B------:R-:W-:Y:S02]  /*15a10*/  ISETP.GT.AND P0, PT, R170, 0x10, P0 ;  /* 0x00000010aa00780c */ /* 0x000fe40000704270 */
[----:B-1----:R-:W-:Y:S02]  /*15a20*/  FMNMX.FTZ R3, R3, R23, !PT ;  /* 0x0000001703037209 */ /* 0x002fe40007810000 */
[----:B------:R-:W-:Y:S02]  /*15a30*/  FMNMX.FTZ R25, R98, R25, !PT ;  /* 0x0000001962197209 */ /* 0x000fe40007810000 */
[----:B------:R-:W-:Y:S02]  /*15a40*/  ISETP.LT.OR P1, PT, R22, 0x9, P1 ;  /* 0x000000091600780c */ /* 0x000fe40000f21670 */
[----:B------:R-:W-:Y:S02]  /*15a50*/  FMNMX.FTZ R24, R246, R24, !PT ;  /* 0x00000018f6187209 */ /* 0x000fe40007810000 */
[----:B------:R-:W-:Y:S02]  /*15a60*/  FSEL R66, R27, -INF , !P6 ;  /* 0xff8000001b427808 */ /* 0x000fe40007000000 */
[----:B------:R-:W-:Y:S01]  /*15a70*/  ISETP.GT.AND P2, PT, R170, 0x19, P2 ;  /* 0x00000019aa00780c */ /* 0x000fe20001744270 */
[----:B------:R-:W1:Y:S01]  /*15a80*/  SHFL.BFLY PT, R27, R3, 0x1, 0x1f ;  /* 0x0c201f00031b7f89 */ /* 0x000e6200000e0000 */
[----:B------:R-:W-:Y:S02]  /*15a90*/  ISETP.LT.OR P0, PT, R22, 0x11, P0 ;  /* 0x000000111600780c */ /* 0x000fe40000701670 */
[----:B------:R-:W-:Y:S02]  /*15aa0*/  FMNMX.FTZ R25, R99, R25, !PT ;  /* 0x0000001963197209 */ /* 0x000fe40007810000 */
[----:B------:R-:W-:Y:S02]  /*15ab0*/  FSEL R14, R14, -INF , !P1 ;  /* 0xff8000000e0e7808 */ /* 0x000fe40004800000 */
[----:B------:R-:W-:Y:S01]  /*15ac0*/  PLOP3.LUT P1, PT, PT, PT, UP1, 0x40, 0x0 ;  /* 0x000000000000781c */ /* 0x000fe20003f2e818 */
[----:B------:R-:W2:Y:S01]  /*15ad0*/  SHFL.BFLY PT, R23, R25, 0x2, 0x1f ;  /* 0x0c401f0019177f89 */ /* 0x000ea200000e0000 */
[----:B------:R-:W-:Y:S01]  /*15ae0*/  FMNMX.FTZ R24, R243, R24, !PT ;  /* 0x00000018f3187209 */ /* 0x000fe20007810000 */
[----:B------:R-:W-:Y:S01]  /*15af0*/  UISETP.NE.AND UP1, UPT, UR21, URZ, UPT ;  /* 0x0000003f1500728c */ /* 0x000fe2000bf25270 */
[----:B------:R-:W-:Y:S02]  /*15b00*/  ISETP.LT.OR P2, PT, R22, 0x1a, P2 ;  /* 0x0000001a1600780c */ /* 0x000fe40001741670 */
[----:B------:R-:W-:Y:S02]  /*15b10*/  FSEL R193, R26, -INF , !P0 ;  /* 0xff8000001ac17808 */ /* 0x000fe40004000000 */
[----:B------:R-:W-:Y:S01]  /*15b20*/  PLOP3.LUT P0, PT, PT, PT, UP3, 0x40, 0x0 ;  /* 0x000000000000781c */ /* 0x000fe20003f0e838 */
[----:B------:R-:W-:Y:S01]  /*15b30*/  UISETP.NE.AND UP3, UPT, UR18, URZ, UPT ;  /* 0x0000003f1200728c */ /* 0x000fe2000bf65270 */
[----:B------:R-:W-:Y:S02]  /*15b40*/  ISETP.GT.AND P1, PT, R170, 0x18, P1 ;  /* 0x00000018aa00780c */ /* 0x000fe40000f24270 */
[----:B------:R-:W-:Y:S02]  /*15b50*/  FMNMX.FTZ R24, R210, R24, !PT ;  /* 0x00000018d2187209 */ /* 0x000fe40007810000 */
[----:B------:R-:W-:Y:S02]  /*15b60*/  FSEL R60, R31, -INF , !P2 ;  /* 0xff8000001f3c7808 */ /* 0x000fe40005000000 */
[----:B------:R-:W-:Y:S01]  /*15b70*/  PLOP3.LUT P2, PT, PT, PT, UP0, 0x40, 0x0 ;  /* 0x000000000000781c */ /* 0x000fe20003f4e808 */
[----:B------:R-:W-:Y:S01]  /*15b80*/  UISETP.NE.AND UP0, UPT, UR6, URZ, UPT ;  /* 0x0000003f0600728c */ /* 0x000fe2000bf05270 */
[----:B------:R-:W-:Y:S02]  /*15b90*/  ISETP.GT.AND P0, PT, R170, 0x20, P0 ;  /* 0x00000020aa00780c */ /* 0x000fe40000704270 */
[----:B------:R-:W-:Y:S02]  /*15ba0*/  ISETP.LT.OR P1, PT, R22, 0x19, P1 ;  /* 0x000000191600780c */ /* 0x000fe40000f21670 */
[----:B------:R-:W-:Y:S02]  /*15bb0*/  FMNMX.FTZ R24, R187, R24, !PT ;  /* 0x00000018bb187209 */ /* 0x000fe40007810000 */
[----:B------:R-:W-:Y:S02]  /*15bc0*/  FMNMX.FTZ R26, R10, R164, !PT ;  /* 0x000000a40a1a7209 */ /* 0x000fe40007810000 */
[----:B------:R-:W-:Y:S02]  /*15bd0*/  ISETP.GT.AND P2, PT, R170, 0x29, P2 ;  /* 0x00000029aa00780c */ /* 0x000fe40001744270 */
[----:B------:R-:W-:Y:S02]  /*15be0*/  ISETP.LT.OR P0, PT, R22, 0x21, P0 ;  /* 0x000000211600780c */ /* 0x000fe40000701670 */
[----:B------:R-:W-:Y:S02]  /*15bf0*/  FSEL R61, R30, -INF , !P1 ;  /* 0xff8000001e3d7808 */ /* 0x000fe40004800000 */
[----:B------:R-:W-:Y:S01]  /*15c00*/  PLOP3.LUT P1, PT, PT, PT, UP1, 0x40, 0x0 ;  /* 0x000000000000781c */ /* 0x000fe20003f2e818 */
[----:B------:R-:W-:Y:S01]  /*15c10*/  UISETP.NE.AND UP1, UPT, UR7, URZ, UPT ;  /* 0x0000003f0700728c */ /* 0x000fe2000bf25270 */
[----:B------:R-:W-:Y:S02]  /*15c20*/  FMNMX.FTZ R24, R184, R24, !PT ;  /* 0x00000018b8187209 */ /* 0x000fe40007810000 */
[----:B------:R-:W-:Y:S02]  /*15c30*/  FMNMX.FTZ R26, R11, R26, !PT ;  /* 0x0000001a0b1a7209 */ /* 0x000fe40007810000 */
[----:B------:R-:W-:Y:S02]  /*15c40*/  ISETP.LT.OR P2, PT, R22, 0x2a, P2 ;  /* 0x0000002a1600780c */ /* 0x000fe40001741670 */
[----:B------:R-:W-:Y:S02]  /*15c50*/  FSEL R205, R42, -INF , !P0 ;  /* 0xff8000002acd7808 */ /* 0x000fe40004000000 */
[----:B------:R-:W-:Y:S01]  /*15c60*/  PLOP3.LUT P0, PT, PT, PT, UP4, 0x40, 0x0 ;  /* 0x000000000000781c */ /* 0x000fe20003f0e848 */
[----:B------:R-:W-:Y:S01]  /*15c70*/  UISETP.NE.AND UP4, UPT, UR31, URZ, UPT ;  /* 0x0000003f1f00728c */ /* 0x000fe2000bf85270 */
[----:B------:R-:W-:Y:S02]  /*15c80*/  FMNMX.FTZ R24, R182, R24, !PT ;  /* 0x00000018b6187209 */ /* 0x000fe40007810000 */
[----:B------:R-:W-:Y:S02]  /*15c90*/  FMNMX.FTZ R26, R14, R26, !PT ;  /* 0x0000001a0e1a7209 */ /* 0x000fe40007810000 */
[----:B------:R-:W-:Y:S02]  /*15ca0*/  FSEL R244, R47, -INF , !P2 ;  /* 0xff8000002ff47808 */ /* 0x000fe40005000000 */
[----:B------:R-:W-:Y:S01]  /*15cb0*/  PLOP3.LUT P2, PT, PT, PT, UP1, 0x40, 0x0 ;  /* 0x000000000000781c */ /* 0x000fe20003f4e818 */
[----:B------:R-:W-:Y:S01]  /*15cc0*/  UISETP.NE.AND UP1, UPT, UR28, URZ, UPT ;  /* 0x0000003f1c00728c */ /* 0x000fe2000bf25270 */
[----:B------:R-:W-:Y:S02]  /*15cd0*/  ISETP.GT.AND P0, PT, R170, 0x30, P0 ;  /* 0x00000030aa00780c */ /* 0x000fe40000704270 */
[----:B------:R-:W-:Y:S02]  /*15ce0*/  FMNMX.FTZ R24, R180, R24, !PT ;  /* 0x00000018b4187209 */ /* 0x000fe40007810000 */
[----:B------:R-:W-:Y:S02]  /*15cf0*/  FMNMX.FTZ R26, R15, R26, !PT ;  /* 0x0000001a0f1a7209 */ /* 0x000fe40007810000 */
[----:B------:R-:W-:Y:S02]  /*15d00*/  ISETP.GT.AND P2, PT, R170, 0x39, P2 ;  /* 0x00000039aa00780c */ /* 0x000fe40001744270 */
[----:B------:R-:W-:Y:S02]  /*15d10*/  ISETP.LT.OR P0, PT, R22, 0x31, P0 ;  /* 0x000000311600780c */ /* 0x000fe40000701670 */
[----:B-1----:R-:W-:Y:S02]  /*15d20*/  FMNMX.FTZ R3, R3, R27, !PT ;  /* 0x0000001b03037209 */ /* 0x002fe40007810000 */
[----:B------:R-:W-:Y:S02]  /*15d30*/  FMNMX.FTZ R24, R88, R24, !PT ;  /* 0x0000001858187209 */ /* 0x000fe40007810000 */
[----:B------:R-:W-:Y:S01]  /*15d40*/  FMNMX.FTZ R26, R193, R26, !PT ;  /* 0x0000001ac11a7209 */ /* 0x000fe20007810000 */
[----:B------:R-:W-:Y:S01]  /*15d50*/  FMUL.FTZ R174, R3, c[0x0][0x2d0] ;  /* 0x0000b40003ae7a20 */ /* 0x000fe20000410000 */
[----:B------:R-:W-:Y:S02]  /*15d60*/  ISETP.LT.OR P2, PT, R22, 0x3a, P2 ;  /* 0x0000003a1600780c */ /* 0x000fe40001741670 */
[----:B------:R-:W-:Y:S02]  /*15d70*/  FSEL R248, R58, -INF , !P0 ;  /* 0xff8000003af87808 */ /* 0x000fe40004000000 */
[----:B------:R-:W-:Y:S01]  /*15d80*/  PLOP3.LUT P0, PT, PT, PT, UP0, 0x40, 0x0 ;  /* 0x000000000000781c */ /* 0x000fe20003f0e808 */
[----:B------:R-:W-:Y:S01]  /*15d90*/  UISETP.NE.AND UP0, UPT, UR30, URZ, UPT ;  /* 0x0000003f1e00728c */ /* 0x000fe2000bf05270 */
[----:B--2---:R-:W-:Y:S02]  /*15da0*/  FMNMX.FTZ R25, R25, R23, !PT ;  /* 0x0000001719197209 */ /* 0x004fe40007810000 */
[----:B------:R-:W-:Y:S02]  /*15db0*/  FMNMX.FTZ R23, R89, R24, !PT ;  /* 0x0000001859177209 */ /* 0x000fe40007810000 */
[----:B------:R-:W-:Y:S01]  /*15dc0*/  FMNMX.FTZ R26, R66, R26, !PT ;  /* 0x0000001a421a7209 */ /* 0x000fe20007810000 */
[----:B------:R-:W1:Y:S01]  /*15dd0*/  SHFL.BFLY PT, R24, R25, 0x1, 0x1f ;  /* 0x0c201f0019187f89 */ /* 0x000e6200000e0000 */
[----:B------:R-:W-:Y:S01]  /*15de0*/  PLOP3.LUT P6, PT, PT, PT, UP2, 0x40, 0x0 ;  /* 0x000000000000781c */ /* 0x000fe20003fce828 */
[----:B------:R-:W-:Y:S01]  /*15df0*/  UISETP.NE.AND UP2, UPT, UR13, URZ, UPT ;  /* 0x0000003f0d00728c */ /* 0x000fe2000bf45270 */
[----:B------:R-:W-:Y:S02]  /*15e00*/  FSEL R209, R63, -INF , !P2 ;  /* 0xff8000003fd17808 */ /* 0x000fe40005000000 */
[----:B------:R-:W-:Y:S02]  /*15e10*/  FSETP.NEU.FTZ.AND P2, PT, R3, -INF , PT ;  /* 0xff8000000300780b */ /* 0x000fe40003f5d000 */
[----:B------:R-:W-:Y:S02]  /*15e20*/  ISETP.GT.AND P0, PT, R170, 0x40, P0 ;  /* 0x00000040aa00780c */ /* 0x000fe40000704270 */
[----:B------:R-:W-:Y:S02]  /*15e30*/  FMNMX.FTZ R23, R92, R23, !PT ;  /* 0x000000175c177209 */ /* 0x000fe40007810000 */
[----:B------:R-:W-:Y:S02]  /*15e40*/  FMNMX.FTZ R26, R61, R26, !PT ;  /* 0x0000001a3d1a7209 */ /* 0x000fe40007810000 */
[----:B------:R-:W-:Y:S02]  /*15e50*/  ISETP.GT.AND P6, PT, R170, 0x21, P6 ;  /* 0x00000021aa00780c */ /* 0x000fe400037c4270 */
[----:B------:R-:W-:Y:S02]  /*15e60*/  FSEL R174, R174, RZ, P2 ;  /* 0x000000ffaeae7208 */ /* 0x000fe40001000000 */
[----:B------:R-:W-:Y:S02]  /*15e70*/  ISETP.LT.OR P0, PT, R22, 0x41, P0 ;  /* 0x000000411600780c */ /* 0x000fe40000701670 */
[----:B------:R-:W-:Y:S01]  /*15e80*/  FMNMX.FTZ R23, R93, R23, !PT ;  /* 0x000000175d177209 */ /* 0x000fe20007810000 */
[--C-:B------:R-:W-:Y:S01]  /*15e90*/  FFMA.FTZ R77, R20, c[0x0][0x2d0], -R174.reuse ;  /* 0x0000b400144d7a23 */ /* 0x100fe200000108ae */
[----:B------:R-:W-:Y:S01]  /*15ea0*/  ISETP.LT.OR P6, PT, R22, 0x22, P6 ;  /* 0x000000221600780c */ /* 0x000fe200037c1670 */
[--C-:B------:R-:W-:Y:S01]  /*15eb0*/  FFMA.FTZ R84, R32, c[0x0][0x2d0], -R174.reuse ;  /* 0x0000b40020547a23 */ /* 0x100fe200000108ae */
[----:B------:R-:W-:Y:S01]  /*15ec0*/  FMNMX.FTZ R26, R60, R26, !PT ;  /* 0x0000001a3c1a7209 */ /* 0x000fe20007810000 */
[----:B------:R-:W-:Y:S01]  /*15ed0*/  LDSM.16.MT88.4 R32, [R220+0x100] ;  /* 0x00010000dc20783b */ /* 0x000fe20000004200 */
[----:B------:R-:W-:Y:S01]  /*15ee0*/  ISETP.GT.AND P1, PT, R170, 0x28, P1 ;  /* 0x00000028aa00780c */ /* 0x000fe20000f24270 */
[----:B------:R-:W-:Y:S01]  /*15ef0*/  MUFU.EX2 R77, R77 ;  /* 0x0000004d004d7308 */ /* 0x000fe20000000800 */
[----:B------:R-:W-:Y:S01]  /*15f00*/  FSEL R186, R74, -INF , !P0 ;  /* 0xff8000004aba7808 */ /* 0x000fe20004000000 */
[--C-:B------:R-:W-:Y:S01]  /*15f10*/  FFMA.FTZ R74, R4, c[0x0][0x2d0], -R174.reuse ;  /* 0x0000b400044a7a23 */ /* 0x100fe200000108ae */
[----:B------:R-:W-:Y:S01]  /*15f20*/  ISETP.LT.OR P1, PT, R22, 0x29, P1 ;  /* 0x000000291600780c */ /* 0x000fe20000f21670 */
[--C-:B------:R-:W-:Y:S01]  /*15f30*/  FFMA.FTZ R86, R16, c[0x0][0x2d0], -R174.reuse ;  /* 0x0000b40010567a23 */ /* 0x100fe200000108ae */
[----:B------:R-:W-:Y:S01]  /*15f40*/  FSEL R207, R43, -INF , !P6 ;  /* 0xff8000002bcf7808 */ /* 0x000fe20007000000 */
[----:B------:R-:W2:Y:S01]  /*15f50*/  SHFL.BFLY PT, R4, R23, 0x2, 0x1f ;  /* 0x0c401f0017047f89 */ /* 0x000ea200000e0000 */
[----:B------:R-:W-:Y:S01]  /*15f60*/  FMNMX.FTZ R26, R205, R26, !PT ;  /* 0x0000001acd1a7209 */ /* 0x000fe20007810000 */
[--C-:B------:R-:W-:Y:S01]  /*15f70*/  FFMA.FTZ R192, R192, c[0x0][0x2d0], -R174.reuse ;  /* 0x0000b400c0c07a23 */ /* 0x100fe200000108ae */
[----:B------:R-:W-:Y:S01]  /*15f80*/  PLOP3.LUT P6, PT, PT, PT, UP3, 0x40, 0x0 ;  /* 0x000000000000781c */ /* 0x000fe20003fce838 */
[----:B------:R-:W-:Y:S01]  /*15f90*/  MUFU.EX2 R74, R74 ;  /* 0x0000004a004a7308 */ /* 0x000fe20000000800 */
[----:B------:R-:W-:Y:S01]  /*15fa0*/  FSEL R211, R46, -INF , !P1 ;  /* 0xff8000002ed37808 */ /* 0x000fe20004800000 */
[--C-:B------:R-:W-:Y:S01]  /*15fb0*/  FFMA.FTZ R68, R5, c[0x0][0x2d0], -R174.reuse ;  /* 0x0000b40005447a23 */ /* 0x100fe200000108ae */
[----:B------:R-:W-:Y:S01]  /*15fc0*/  FMNMX.FTZ R26, R207, R26, !PT ;  /* 0x0000001acf1a7209 */ /* 0x000fe20007810000 */
[--C-:B------:R-:W-:Y:S01]  /*15fd0*/  FFMA.FTZ R47, R2, c[0x0][0x2d0], -R174.reuse ;  /* 0x0000b400022f7a23 */ /* 0x100fe200000108ae */
[----:B------:R-:W-:Y:S01]  /*15fe0*/  ISETP.GT.AND P6, PT, R170, 0x31, P6 ;  /* 0x00000031aa00780c */ /* 0x000fe200037c4270 */
[----:B------:R-:W-:Y:S01]  /*15ff0*/  UISETP.NE.AND UP3, UPT, UR26, URZ, UPT ;  /* 0x0000003f1a00728c */ /* 0x000fe2000bf65270 */
[----:B------:R-:W-:Y:S01]  /*16000*/  PLOP3.LUT P1, PT, PT, PT, UP2, 0x40, 0x0 ;  /* 0x000000000000781c */ /* 0x000fe20003f2e828 */
[----:B------:R-:W-:Y:S01]  /*16010*/  UISETP.NE.AND UP2, UPT, UR27, URZ, UPT ;  /* 0x0000003f1b00728c */ /* 0x000fe2000bf45270 */
[----:B------:R-:W-:Y:S01]  /*16020*/  FMNMX.FTZ R5, R211, R26, !PT ;  /* 0x0000001ad3057209 */ /* 0x000fe20007810000 */
[----:B------:R-:W3:Y:S01]  /*16030*/  MUFU.EX2 R68, R68 ;  /* 0x0000004400447308 */ /* 0x000ee20000000800 */
[----:B------:R-:W-:Y:S01]  /*16040*/  ISETP.LT.OR P6, PT, R22, 0x32, P6 ;  /* 0x000000321600780c */ /* 0x000fe200037c1670 */
[--C-:B------:R-:W-:Y:S01]  /*16050*/  FFMA.FTZ R46, R0, c[0x0][0x2d0], -R174.reuse ;  /* 0x0000b400002e7a23 */ /* 0x100fe200000108ae */
[----:B------:R-:W-:Y:S01]  /*16060*/  ISETP.GT.AND P1, PT, R170, 0x38, P1 ;  /* 0x00000038aa00780c */ /* 0x000fe20000f24270 */
[--C-:B------:R-:W-:Y:S01]  /*16070*/  FFMA.FTZ R87, R252, c[0x0][0x2d0], -R174.reuse ;  /* 0x0000b400fc577a23 */ /* 0x100fe200000108ae */
[----:B------:R-:W-:Y:S01]  /*16080*/  FMNMX.FTZ R5, R244, R5, !PT ;  /* 0x00000005f4057209 */ /* 0x000fe20007810000 */
[--C-:B------:R-:W-:Y:S01]  /*16090*/  FFMA.FTZ R189, R189, c[0x0][0x2d0], -R174.reuse ;  /* 0x0000b400bdbd7a23 */ /* 0x100fe200000108ae */
[----:B------:R-:W-:Y:S01]  /*160a0*/  FSEL R245, R59, -INF , !P6 ;  /* 0xff8000003bf57808 */ /* 0x000fe20007000000 */
[--C-:B------:R-:W-:Y:S01]  /*160b0*/  FFMA.FTZ R195, R195, c[0x0][0x2d0], -R174.reuse ;  /* 0x0000b400c3c37a23 */ /* 0x100fe200000108ae */
[----:B------:R-:W-:Y:S01]  /*160c0*/  ISETP.LT.OR P1, PT, R22, 0x39, P1 ;  /* 0x000000391600780c */ /* 0x000fe20000f21670 */
[----:B------:R-:W-:Y:S01]  /*160d0*/  MUFU.EX2 R47, R47 ;  /* 0x0000002f002f7308 */ /* 0x000fe20000000800 */
[----:B------:R-:W-:Y:S01]  /*160e0*/  FMNMX.FTZ R5, R248, R5, !PT ;  /* 0x00000005f8057209 */ /* 0x000fe20007810000 */
[--C-:B------:R-:W-:Y:S01]  /*160f0*/  FFMA.FTZ R194, R194, c[0x0][0x2d0], -R174.reuse ;  /* 0x0000b400c2c27a23 */ /* 0x100fe200000108ae */
[----:B------:R-:W-:Y:S01]  /*16100*/  PLOP3.LUT P6, PT, PT, PT, UP6, 0x40, 0x0 ;  /* 0x000000000000781c */ /* 0x000fe20003fce868 */
[--C-:B------:R-:W-:Y:S01]  /*16110*/  FFMA.FTZ R204, R204, c[0x0][0x2d0], -R174.reuse ;  /* 0x0000b400cccc7a23 */ /* 0x100fe200000108ae */
[----:B------:R-:W-:Y:S01]  /*16120*/  FSEL R242, R62, -INF , !P1 ;  /* 0xff8000003ef27808 */ /* 0x000fe20004800000 */
[--C-:B------:R-:W-:Y:S01]  /*16130*/  FFMA.FTZ R247, R247, c[0x0][0x2d0], -R174.reuse ;  /* 0x0000b400f7f77a23 */ /* 0x100fe200000108ae */
[----:B------:R-:W-:Y:S01]  /*16140*/  ISETP.GT.AND P6, PT, R170, 0x41, P6 ;  /* 0x00000041aa00780c */ /* 0x000fe200037c4270 */
[--C-:B------:R-:W-:Y:S01]  /*16150*/  FFMA.FTZ R203, R203, c[0x0][0x2d0], -R174.reuse ;  /* 0x0000b400cbcb7a23 */ /* 0x100fe200000108ae */
[----:B------:R-:W-:Y:S01]  /*16160*/  PLOP3.LUT P0, PT, PT, PT, UP4, 0x40, 0x0 ;  /* 0x000000000000781c */ /* 0x000fe20003f0e848 */
[----:B------:R-:W4:Y:S01]  /*16170*/  MUFU.EX2 R46, R46 ;  /* 0x0000002e002e7308 */ /* 0x000f220000000800 */
[----:B-1----:R-:W-:Y:S01]  /*16180*/  FMNMX.FTZ R2, R25, R24, !PT ;  /* 0x0000001819027209 */ /* 0x002fe20007810000 */
[--C-:B------:R-:W-:Y:S01]  /*16190*/  FFMA.FTZ R200, R200, c[0x0][0x2d0], -R174.reuse ;  /* 0x0000b400c8c87a23 */ /* 0x100fe200000108ae */
[----:B------:R-:W-:Y:S01]  /*161a0*/  FMNMX.FTZ R24, R245, R5, !PT ;  /* 0x00000005f5187209 */ /* 0x000fe20007810000 */
[--C-:B------:R-:W-:Y:S01]  /*161b0*/  FFMA.FTZ R191, R191, c[0x0][0x2d0], -R174.reuse ;  /* 0x0000b400bfbf7a23 */ /* 0x100fe200000108ae */
[----:B------:R-:W-:Y:S01]  /*161c0*/  ISETP.LT.OR P6, PT, R22, 0x42, P6 ;  /* 0x000000421600780c */ /* 0x000fe200037c1670 */
[----:B------:R-:W-:Y:S01]  /*161d0*/  FMUL.FTZ R173, R2, c[0x0][0x2d0] ;  /* 0x0000b40002ad7a20 */ /* 0x000fe20000410000 */
[----:B--2---:R-:W-:Y:S01]  /*161e0*/  FMNMX.FTZ R5, R23, R4, !PT ;  /* 0x0000000417057209 */ /* 0x004fe20007810000 */
[--C-:B------:R-:W-:Y:S01]  /*161f0*/  FFMA.FTZ R185, R185, c[0x0][0x2d0], -R174.reuse ;  /* 0x0000b400b9b97a23 */ /* 0x100fe200000108ae */
[----:B------:R-:W-:Y:S01]  /*16200*/  ISETP.GT.AND P0, PT, R170, 0x49, P0 ;  /* 0x00000049aa00780c */ /* 0x000fe20000704270 */
[----:B------:R-:W-:Y:S01]  /*16210*/  MUFU.EX2 R84, R84 ;  /* 0x0000005400547308 */ /* 0x000fe20000000800 */
[----:B------:R-:W-:Y:S01]  /*16220*/  PLOP3.LUT P1, PT, PT, PT, UP5, 0x40, 0x0 ;  /* 0x000000000000781c */ /* 0x000fe20003f2e858 */
[----:B------:R-:W1:Y:S01]  /*16230*/  SHFL.BFLY PT, R0, R5, 0x1, 0x1f ;  /* 0x0c201f0005007f89 */ /* 0x000e6200000e0000 */
[----:B------:R-:W-:Y:S01]  /*16240*/  FMNMX.FTZ R4, R242, R24, !PT ;  /* 0x00000018f2047209 */ /* 0x000fe20007810000 */
[--C-:B------:R-:W-:Y:S01]  /*16250*/  FFMA.FTZ R176, R176, c[0x0][0x2d0], -R174.reuse ;  /* 0x0000b400b0b07a23 */ /* 0x100fe200000108ae */
[----:B------:R-:W-:Y:S01]  /*16260*/  ISETP.LT.OR P0, PT, R22, 0x4a, P0 ;  /* 0x0000004a1600780c */ /* 0x000fe20000701670 */
[--C-:B------:R-:W-:Y:S01]  /*16270*/  FFMA.FTZ R175, R175, c[0x0][0x2d0], -R174.reuse ;  /* 0x0000b400afaf7a23 */ /* 0x100fe200000108ae */
[----:B------:R-:W-:Y:S01]  /*16280*/  ISETP.GT.AND P1, PT, R170, 0x48, P1 ;  /* 0x00000048aa00780c */ /* 0x000fe20000f24270 */
[--C-:B------:R-:W-:Y:S01]  /*16290*/  FFMA.FTZ R172, R172, c[0x0][0x2d0], -R174.reuse ;  /* 0x0000b400acac7a23 */ /* 0x100fe200000108ae */
[----:B------:R-:W-:Y:S01]  /*162a0*/  FSEL R183, R75, -INF , !P6 ;  /* 0xff8000004bb77808 */ /* 0x000fe20007000000 */
[----:B------:R-:W-:Y:S01]  /*162b0*/  MUFU.EX2 R86, R86 ;  /* 0x0000005600567308 */ /* 0x000fe20000000800 */
[----:B------:R-:W-:Y:S01]  /*162c0*/  PLOP3.LUT P6, PT, PT, PT, UP3, 0x40, 0x0 ;  /* 0x000000000000781c */ /* 0x000fe20003fce838 */
[--C-:B------:R-:W-:Y:S01]  /*162d0*/  FFMA.FTZ R168, R168, c[0x0][0x2d0], -R174.reuse ;  /* 0x0000b400a8a87a23 */ /* 0x100fe200000108ae */
[----:B------:R-:W-:Y:S01]  /*162e0*/  FMNMX.FTZ R4, R209, R4, !PT ;  /* 0x00000004d1047209 */ /* 0x000fe20007810000 */
[--C-:B------:R-:W-:Y:S01]  /*162f0*/  FFMA.FTZ R96, R96, c[0x0][0x2d0], -R174.reuse ;  /* 0x0000b40060607a23 */ /* 0x100fe200000108ae */
[----:B------:R-:W-:Y:S01]  /*16300*/  ISETP.LT.OR P1, PT, R22, 0x49, P1 ;  /* 0x000000491600780c */ /* 0x000fe20000f21670 */
[----:B------:R-:W-:Y:S01]  /*16310*/  FFMA.FTZ R174, R97, c[0x0][0x2d0], -R174 ;  /* 0x0000b40061ae7a23 */ /* 0x000fe200000108ae */
[----:B------:R-:W-:Y:S02]  /*16320*/  ISETP.GT.AND P6, PT, R170, 0x50, P6 ;  /* 0x00000050aa00780c */ /* 0x000fe400037c4270 */
[----:B------:R-:W-:Y:S01]  /*16330*/  FSEL R179, R79, -INF , !P0 ;  /* 0xff8000004fb37808 */ /* 0x000fe20004000000 */
[----:B------:R-:W-:Y:S01]  /*16340*/  MUFU.EX2 R87, R87 ;  /* 0x0000005700577308 */ /* 0x000fe20000000800 */
[----:B------:R-:W-:Y:S02]  /*16350*/  PLOP3.LUT P0, PT, PT, PT, UP2, 0x40, 0x0 ;  /* 0x000000000000781c */ /* 0x000fe40003f0e828 */
[----:B------:R-:W-:Y:S02]  /*16360*/  FMNMX.FTZ R4, R186, R4, !PT ;  /* 0x00000004ba047209 */ /* 0x000fe40007810000 */
[----:B------:R-:W-:Y:S02]  /*16370*/  ISETP.LT.OR P6, PT, R22, 0x51, P6 ;  /* 0x000000511600780c */ /* 0x000fe400037c1670 */
[----:B------:R-:W-:Y:S02]  /*16380*/  ISETP.GT.AND P0, PT, R170, 0x51, P0 ;  /* 0x00000051aa00780c */ /* 0x000fe40000704270 */
[----:B------:R-:W-:Y:S01]  /*16390*/  FSEL R181, R78, -INF , !P1 ;  /* 0xff8000004eb57808 */ /* 0x000fe20004800000 */
[----:B------:R-:W-:Y:S01]  /*163a0*/  MUFU.EX2 R189, R189 ;  /* 0x000000bd00bd7308 */ /* 0x000fe20000000800 */
[----:B------:R-:W-:Y:S02]  /*163b0*/  FMNMX.FTZ R4, R183, R4, !PT ;  /* 0x00000004b7047209 */ /* 0x000fe40007810000 */
[----:B------:R-:W-:Y:S02]  /*163c0*/  ISETP.LT.OR P0, PT, R22, 0x52, P0 ;  /* 0x000000521600780c */ /* 0x000fe40000701670 */
[----:B------:R-:W-:Y:S02]  /*163d0*/  FSEL R90, R90, -INF , !P6 ;  /* 0xff8000005a5a7808 */ /* 0x000fe40007000000 */
[----:B------:R-:W-:Y:S02]  /*163e0*/  PLOP3.LUT P6, PT, PT, PT, UP1, 0x40, 0x0 ;  /* 0x000000000000781c */ /* 0x000fe40003fce818 */
[----:B------:R-:W-:Y:S01]  /*163f0*/  FMNMX.FTZ R4, R181, R4, !PT ;  /* 0x00000004b5047209 */ /* 0x000fe20007810000 */
[----:B------:R-:W-:Y:S01]  /*16400*/  MUFU.EX2 R195, R195 ;  /* 0x000000c300c37308 */ /* 0x000fe20000000800 */
[----:B------:R-:W-:Y:S02]  /*16410*/  ISETP.GT.AND P6, PT, R170, 0x58, P6 ;  /* 0x00000058aa00780c */ /* 0x000fe400037c4270 */
[----:B------:R-:W-:Y:S02]  /*16420*/  FSEL R91, R91, -INF , !P0 ;  /* 0xff8000005b5b7808 */ /* 0x000fe40004000000 */
[----:B------:R-:W-:Y:S01]  /*16430*/  PLOP3.LUT P0, PT, PT, PT, UP0, 0x40, 0x0 ;  /* 0x000000000000781c */ /* 0x000fe20003f0e808 */
[----:B------:R-:W-:Y:S01]  /*16440*/  UISETP.GT.AND UP0, UPT, UR17, UR5, UPT ;  /* 0x000000051100728c */ /* 0x000fe2000bf04270 */
[----:B------:R-:W-:Y:S01]  /*16450*/  FMNMX.FTZ R4, R179, R4, !PT ;  /* 0x00000004b3047209 */ /* 0x000fe20007810000 */
[----:B------:R-:W-:Y:S01]  /*16460*/  UIADD3 UR17, UR17, -0x1, URZ ;  /* 0xffffffff11117890 */ /* 0x000fe2000fffe03f */
[----:B------:R-:W-:Y:S01]  /*16470*/  ISETP.LT.OR P6, PT, R22, 0x59, P6 ;  /* 0x000000591600780c */ /* 0x000fe200037c1670 */
[----:B------:R-:W-:Y:S01]  /*16480*/  MUFU.EX2 R194, R194 ;  /* 0x000000c200c27308 */ /* 0x000fe20000000800 */
[----:B------:R-:W-:Y:S02]  /*16490*/  ISETP.GT.AND P0, PT, R170, 0x59, P0 ;  /* 0x00000059aa00780c */ /* 0x000fe40000704270 */
[----:B------:R-:W-:Y:S02]  /*164a0*/  FMNMX.FTZ R4, R90, R4, !PT ;  /* 0x000000045a047209 */ /* 0x000fe40007810000 */
[----:B------:R-:W-:Y:S02]  /*164b0*/  ISETP.LT.OR P0, PT, R22, 0x5a, P0 ;  /* 0x0000005a1600780c */ /* 0x000fe40000701670 */
[----:B------:R-:W-:Y:S02]  /*164c0*/  FSEL R94, R94, -INF , !P6 ;  /* 0xff8000005e5e7808 */ /* 0x000fe40007000000 */
[----:B------:R-:W-:Y:S01]  /*164d0*/  FMNMX.FTZ R4, R91, R4, !PT ;  /* 0x000000045b047209 */ /* 0x000fe20007810000 */
[----:B------:R-:W-:Y:S01]  /*164e0*/  MUFU.EX2 R204, R204 ;  /* 0x000000cc00cc7308 */ /* 0x000fe20000000800 */
[----:B------:R-:W-:Y:S02]  /*164f0*/  FSEL R45, R95, -INF , !P0 ;  /* 0xff8000005f2d7808 */ /* 0x000fe40004000000 */
[----:B------:R-:W-:Y:S02]  /*16500*/  FMNMX.FTZ R4, R94, R4, !PT ;  /* 0x000000045e047209 */ /* 0x000fe40007810000 */
[----:B-1----:R-:W-:Y:S02]  /*16510*/  FMNMX.FTZ R0, R5, R0, !PT ;  /* 0x0000000005007209 */ /* 0x002fe40007810000 */
[----:B------:R-:W-:Y:S02]  /*16520*/  FMNMX.FTZ R4, R45, R4, !PT ;  /* 0x000000042d047209 */ /* 0x000fe40007810000 */
[----:B------:R-:W-:Y:S01]  /*16530*/  FSETP.NEU.FTZ.AND P1, PT, R2, -INF , PT ;  /* 0xff8000000200780b */ /* 0x000fe20003f3d000 */
[----:B------:R-:W-:Y:S01]  /*16540*/  MUFU.EX2 R247, R247 ;  /* 0x000000f700f77308 */ /* 0x000fe20000000800 */
[C---:B------:R-:W-:Y:S01]  /*16550*/  FMUL.FTZ R170, R0.reuse, c[0x0][0x2d0] ;  /* 0x0000b40000aa7a20 */ /* 0x040fe20000410000 */
[----:B------:R-:W1:Y:S01]  /*16560*/  SHFL.BFLY PT, R5, R4, 0x2, 0x1f ;  /* 0x0c401f0004057f89 */ /* 0x000e6200000e0000 */
[----:B------:R-:W-:Y:S02]  /*16570*/  FSETP.NEU.FTZ.AND P0, PT, R0, -INF , PT ;  /* 0xff8000000000780b */ /* 0x000fe40003f1d000 */
[----:B------:R-:W-:Y:S02]  /*16580*/  FSEL R173, R173, RZ, P1 ;  /* 0x000000ffadad7208 */ /* 0x000fe40000800000 */
[----:B------:R-:W-:Y:S02]  /*16590*/  FSEL R170, R170, RZ, P0 ;  /* 0x000000ffaaaa7208 */ /* 0x000fe40000000000 */
[----:B---3--:R-:W-:Y:S01]  /*165a0*/  F2FP.PACK_AB R48, R68, R74 ;  /* 0x0000004a4430723e */ /* 0x008fe200000000ff */
[----:B------:R-:W-:Y:S01]  /*165b0*/  MUFU.EX2 R203, R203 ;  /* 0x000000cb00cb7308 */ /* 0x000fe20000000800 */
[--C-:B------:R-:W-:Y:S01]  /*165c0*/  FFMA.FTZ R73, R21, c[0x0][0x2d0], -R173.reuse ;  /* 0x0000b40015497a23 */ /* 0x100fe200000108ad */
[----:B----4-:R-:W-:Y:S01]  /*165d0*/  F2FP.PACK_AB R50, R46, R47 ;  /* 0x0000002f2e32723e */ /* 0x010fe200000000ff */
[----:B------:R-:W-:Y:S01]  /*165e0*/  LDSM.16.MT88.4 R20, [R225+0x100] ;  /* 0x00010000e114783b */ /* 0x000fe20000004200 */
[--C-:B------:R-:W-:Y:S02]  /*165f0*/  FFMA.FTZ R69, R18, c[0x0][0x2d0], -R173.reuse ;  /* 0x0000b40012457a23 */ /* 0x100fe400000108ad */
[--C-:B------:R-:W-:Y:S02]  /*16600*/  FFMA.FTZ R72, R19, c[0x0][0x2d0], -R173.reuse ;  /* 0x0000b40013487a23 */ /* 0x100fe400000108ad */
[--C-:B------:R-:W-:Y:S02]  /*16610*/  FFMA.FTZ R75, R7, c[0x0][0x2d0], -R173.reuse ;  /* 0x0000b400074b7a23 */ /* 0x100fe400000108ad */
[----:B------:R-:W-:Y:S01]  /*16620*/  MUFU.EX2 R73, R73 ;  /* 0x0000004900497308 */ /* 0x000fe20000000800 */
[--C-:B------:R-:W-:Y:S02]  /*16630*/  FFMA.FTZ R95, R52, c[0x0][0x2d0], -R173.reuse ;  /* 0x0000b400345f7a23 */ /* 0x100fe400000108ad */
[----:B------:R-:W-:Y:S01]  /*16640*/  LDSM.16.MT88.4 R52, [R219+0x100] ;  /* 0x00010000db34783b */ /* 0x000fe20000004200 */
[--C-:B------:R-:W-:Y:S01]  /*16650*/  FFMA.FTZ R85, R17, c[0x0][0x2d0], -R173.reuse ;  /* 0x0000b40011557a23 */ /* 0x100fe200000108ad */
[----:B-1----:R-:W-:Y:S01]  /*16660*/  FMNMX.FTZ R4, R4, R5, !PT ;  /* 0x0000000504047209 */ /* 0x002fe20007810000 */
[--C-:B------:R-:W-:Y:S01]  /*16670*/  FFMA.FTZ R78, R8, c[0x0][0x2d0], -R170.reuse ;  /* 0x0000b400084e7a23 */ /* 0x100fe200000108aa */
[----:B------:R-:W-:Y:S01]  /*16680*/  FSEL R5, R3, RZ, P2 ;  /* 0x000000ff03057208 */ /* 0x000fe20001000000 */
[--C-:B------:R-:W-:Y:S02]  /*16690*/  FFMA.FTZ R71, R9, c[0x0][0x2d0], -R170.reuse ;  /* 0x0000b40009477a23 */ /* 0x100fe400000108aa */
[----:B------:R-:W1:Y:S01]  /*166a0*/  MUFU.EX2 R75, R75 ;  /* 0x0000004b004b7308 */ /* 0x000e620000000800 */
[----:B------:R-:W2:Y:S01]  /*166b0*/  SHFL.BFLY PT, R44, R4, 0x1, 0x1f ;  /* 0x0c201f00042c7f89 */ /* 0x000ea200000e0000 */
[----:B------:R-:W-:Y:S02]  /*166c0*/  FFMA.FTZ R83, R6, c[0x0][0x2d0], -R173 ;  /* 0x0000b40006537a23 */ /* 0x000fe400000108ad */
[----:B------:R-:W-:Y:S01]  /*166d0*/  FADD.FTZ R43, -R5, R167 ;  /* 0x000000a7052b7221 */ /* 0x000fe20000010100 */
[----:B------:R-:W-:Y:S01]  /*166e0*/  FSEL R5, R2, RZ, P1 ;  /* 0x000000ff02057208 */ /* 0x000fe20000800000 */
[----:B------:R-:W-:Y:S02]  /*166f0*/  FFMA.FTZ R187, R187, c[0x0][0x2d0], -R170 ;  /* 0x0000b400bbbb7a23 */ /* 0x000fe400000108aa */
[----:B------:R-:W-:Y:S02]  /*16700*/  FMUL.FTZ R43, R43, c[0x0][0x2d0] ;  /* 0x0000b4002b2b7a20 */ /* 0x000fe40000410000 */
[----:B------:R-:W-:Y:S01]  /*16710*/  MUFU.EX2 R69, R69 ;  /* 0x0000004500457308 */ /* 0x000fe20000000800 */
[----:B------:R-:W-:Y:S01]  /*16720*/  FADD.FTZ R42, -R5, R166 ;  /* 0x000000a6052a7221 */ /* 0x000fe20000010100 */
[----:B------:R-:W-:Y:S01]  /*16730*/  FSEL R5, R0, RZ, P0 ;  /* 0x000000ff00057208 */ /* 0x000fe20000000000 */
[--C-:B------:R-:W-:Y:S02]  /*16740*/  FFMA.FTZ R166, R67, c[0x0][0x2d0], -R170.reuse ;  /* 0x0000b40043a67a23 */ /* 0x100fe400000108aa */
[----:B------:R-:W-:Y:S02]  /*16750*/  FMUL.FTZ R42, R42, c[0x0][0x2d0] ;  /* 0x0000b4002a2a7a20 */ /* 0x000fe40000410000 */
[----:B------:R-:W-:Y:S02]  /*16760*/  FADD.FTZ R5, -R5, R165 ;  /* 0x000000a505057221 */ /* 0x000fe40000010100 */
[--C-:B------:R-:W-:Y:S01]  /*16770*/  FFMA.FTZ R184, R184, c[0x0][0x2d0], -R170.reuse ;  /* 0x0000b400b8b87a23 */ /* 0x100fe200000108aa */
[----:B------:R-:W3:Y:S01]  /*16780*/  MUFU.EX2 R72, R72 ;  /* 0x0000004800487308 */ /* 0x000ee20000000800 */
[----:B------:R-:W-:Y:S02]  /*16790*/  FMUL.FTZ R5, R5, c[0x0][0x2d0] ;  /* 0x0000b40005057a20 */ /* 0x000fe40000410000 */
[--C-:B------:R-:W-:Y:S01]  /*167a0*/  FFMA.FTZ R182, R182, c[0x0][0x2d0], -R170.reuse ;  /* 0x0000b400b6b67a23 */ /* 0x100fe200000108aa */
[----:B-1----:R-:W-:Y:S01]  /*167b0*/  F2FP.PACK_AB R49, R75, R73 ;  /* 0x000000494b31723e */ /* 0x002fe200000000ff */
[--C-:B------:R-:W-:Y:S01]  /*167c0*/  FFMA.FTZ R180, R180, c[0x0][0x2d0], -R170.reuse ;  /* 0x0000b400b4b47a23 */ /* 0x100fe200000108aa */
[----:B--2---:R-:W-:Y:S01]  /*167d0*/  FMNMX.FTZ R44, R44, R4, !PT ;  /* 0x000000042c2c7209 */ /* 0x004fe20007810000 */
[--C-:B------:R-:W-:Y:S02]  /*167e0*/  FFMA.FTZ R70, R12, c[0x0][0x2d0], -R170.reuse ;  /* 0x0000b4000c467a23 */ /* 0x100fe400000108aa */
[--C-:B------:R-:W-:Y:S01]  /*167f0*/  FFMA.FTZ R76, R13, c[0x0][0x2d0], -R170.reuse ;  /* 0x0000b4000d4c7a23 */ /* 0x100fe200000108aa */
[----:B------:R-:W1:Y:S01]  /*16800*/  MUFU.EX2 R43, R43 ;  /* 0x0000002b002b7308 */ /* 0x000e620000000800 */
[C---:B------:R-:W-:Y:S01]  /*16810*/  FSETP.NEU.FTZ.AND P0, PT, R44.reuse, -INF , PT ;  /* 0xff8000002c00780b */ /* 0x040fe20003f1d000 */
[----:B------:R-:W-:Y:S02]  /*16820*/  FMUL.FTZ R165, R44, c[0x0][0x2d0] ;  /* 0x0000b4002ca57a20 */ /* 0x000fe40000410000 */
[--C-:B------:R-:W-:Y:S01]  /*16830*/  FFMA.FTZ R196, R196, c[0x0][0x2d0], -R173.reuse ;  /* 0x0000b400c4c47a23 */ /* 0x100fe200000108ad */
[----:B------:R-:W-:Y:S01]  /*16840*/  FSEL R4, R44, RZ, P0 ;  /* 0x000000ff2c047208 */ /* 0x000fe20000000000 */
[----:B------:R-:W-:Y:S01]  /*16850*/  FFMA.FTZ R197, R197, c[0x0][0x2d0], -R173 ;  /* 0x0000b400c5c57a23 */ /* 0x000fe200000108ad */
[----:B------:R-:W-:Y:S01]  /*16860*/  FSEL R165, R165, RZ, P0 ;  /* 0x000000ffa5a57208 */ /* 0x000fe20000000000 */
[----:B------:R-:W-:Y:S01]  /*16870*/  FFMA.FTZ R198, R198, c[0x0][0x2d0], -R170 ;  /* 0x0000b400c6c67a23 */ /* 0x000fe200000108aa */
[----:B------:R-:W-:Y:S01]  /*16880*/  PLOP3.LUT P0, PT, PT, PT, UP0, 0x80, 0x0 ;  /* 0x000000000000781c */ /* 0x000fe20003f0f008 */
[----:B------:R-:W2:Y:S01]  /*16890*/  MUFU.EX2 R42, R42 ;  /* 0x0000002a002a7308 */ /* 0x000ea20000000800 */
[----:B------:R-:W-:Y:S02]  /*168a0*/  FADD.FTZ R4, -R4, R164 ;  /* 0x000000a404047221 */ /* 0x000fe40000010100 */
[--C-:B------:R-:W-:Y:S01]  /*168b0*/  FFMA.FTZ R167, R60, c[0x0][0x2d0], -R165.reuse ;  /* 0x0000b4003ca77a23 */ /* 0x100fe200000108a5 */
[----:B---3--:R-:W-:Y:S01]  /*168c0*/  F2FP.PACK_AB R51, R72, R69 ;  /* 0x000000454833723e */ /* 0x008fe200000000ff */
[----:B------:R-:W-:Y:S02]  /*168d0*/  FMUL.FTZ R4, R4, c[0x0][0x2d0] ;  /* 0x0000b40004047a20 */ /* 0x000fe40000410000 */
[--C-:B------:R-:W-:Y:S02]  /*168e0*/  FFMA.FTZ R82, R10, c[0x0][0x2d0], -R165.reuse ;  /* 0x0000b4000a527a23 */ /* 0x100fe400000108a5 */
[----:B------:R-:W-:Y:S01]  /*168f0*/  FFMA.FTZ R81, R11, c[0x0][0x2d0], -R165 ;  /* 0x0000b4000b517a23 */ /* 0x000fe200000108a5 */
[----:B------:R3:W4:Y:S01]  /*16900*/  MUFU.EX2 R41, R5 ;  /* 0x0000000500297308 */ /* 0x0007220000000800 */
[----:B------:R-:W-:Y:S02]  /*16910*/  FFMA.FTZ R164, R29, c[0x0][0x2d0], -R173 ;  /* 0x0000b4001da47a23 */ /* 0x000fe400000108ad */
[--C-:B------:R-:W-:Y:S02]  /*16920*/  FFMA.FTZ R186, R186, c[0x0][0x2d0], -R165.reuse ;  /* 0x0000b400baba7a23 */ /* 0x100fe400000108a5 */
[C---:B-1----:R-:W-:Y:S02]  /*16930*/  FMUL.FTZ R16, R43.reuse, R148 ;  /* 0x000000942b107220 */ /* 0x042fe40000410000 */
[C---:B------:R-:W-:Y:S02]  /*16940*/  FMUL.FTZ R17, R43.reuse, R149 ;  /* 0x000000952b117220 */ /* 0x040fe40000410000 */
[----:B------:R-:W-:Y:S01]  /*16950*/  FMUL.FTZ R104, R43, R104 ;  /* 0x000000682b687220 */ /* 0x000fe20000410000 */
[----:B------:R1:W5:Y:S01]  /*16960*/  MUFU.EX2 R40, R4 ;  /* 0x0000000400287308 */ /* 0x0003620000000800 */
[--C-:B------:R-:W-:Y:S02]  /*16970*/  FFMA.FTZ R80, R14, c[0x0][0x2d0], -R165.reuse ;  /* 0x0000b4000e507a23 */ /* 0x100fe400000108a5 */
[--C-:B------:R-:W-:Y:S02]  /*16980*/  FFMA.FTZ R79, R15, c[0x0][0x2d0], -R165.reuse ;  /* 0x0000b4000f4f7a23 */ /* 0x100fe400000108a5 */
[C---:B--2---:R-:W-:Y:S02]  /*16990*/  FMUL.FTZ R18, R42.reuse, R150 ;  /* 0x000000962a127220 */ /* 0x044fe40000410000 */
[C---:B------:R-:W-:Y:S02]  /*169a0*/  FMUL.FTZ R19, R42.reuse, R151 ;  /* 0x000000972a137220 */ /* 0x040fe40000410000 */
[----:B------:R-:W-:Y:S01]  /*169b0*/  LDSM.16.MT88.4 R148, [R225+0x2900] ;  /* 0x00290000e194783b */ /* 0x000fe20000004200 */
[----:B------:R-:W-:Y:S01]  /*169c0*/  MUFU.EX2 R78, R78 ;  /* 0x0000004e004e7308 */ /* 0x000fe20000000800 */
[C---:B------:R-:W-:Y:S02]  /*169d0*/  FMUL.FTZ R6, R42.reuse, R162 ;  /* 0x000000a22a067220 */ /* 0x040fe40000410000 */
[----:B------:R-:W-:Y:S02]  /*169e0*/  FMUL.FTZ R7, R42, R163 ;  /* 0x000000a32a077220 */ /* 0x000fe40000410000 */
[----:B---3--:R-:W-:Y:S02]  /*169f0*/  FMUL.FTZ R5, R43, R161 ;  /* 0x000000a12b057220 */ /* 0x008fe40000410000 */
[C---:B----4-:R-:W-:Y:S02]  /*16a00*/  FMUL.FTZ R8, R41.reuse, R156 ;  /* 0x0000009c29087220 */ /* 0x050fe40000410000 */
[C---:B------:R-:W-:Y:S01]  /*16a10*/  FMUL.FTZ R9, R41.reuse, R157 ;  /* 0x0000009d29097220 */ /* 0x040fe20000410000 */
[----:B------:R-:W2:Y:S01]  /*16a20*/  MUFU.EX2 R71, R71 ;  /* 0x0000004700477308 */ /* 0x000ea20000000800 */
[C---:B------:R-:W-:Y:S02]  /*16a30*/  FMUL.FTZ R12, R41.reuse, R152 ;  /* 0x00000098290c7220 */ /* 0x040fe40000410000 */
[----:B------:R-:W-:Y:S02]  /*16a40*/  FMUL.FTZ R13, R41, R153 ;  /* 0x00000099290d7220 */ /* 0x000fe40000410000 */
[----:B-1----:R-:W-:Y:S02]  /*16a50*/  FMUL.FTZ R4, R43, R160 ;  /* 0x000000a02b047220 */ /* 0x002fe40000410000 */
[C---:B-----5:R-:W-:Y:S02]  /*16a60*/  FMUL.FTZ R10, R40.reuse, R158 ;  /* 0x0000009e280a7220 */ /* 0x060fe40000410000 */
[C---:B------:R-:W-:Y:S01]  /*16a70*/  FMUL.FTZ R11, R40.reuse, R159 ;  /* 0x0000009f280b7220 */ /* 0x040fe20000410000 */
[----:B------:R-:W-:Y:S01]  /*16a80*/  MUFU.EX2 R70, R70 ;  /* 0x0000004600467308 */ /* 0x000fe20000000800 */
[C---:B------:R-:W-:Y:S01]  /*16a90*/  FMUL.FTZ R29, R41.reuse, R137 ;  /* 0x00000089291d7220 */ /* 0x040fe20000410000 */
[-C--:B------:R-:W-:Y:S05]  /*16aa0*/  HMMA.16816.F32 R4, R48, R20.reuse, R4 ;  /* 0x000000143004723c */ /* 0x080fea0000001804 */
[C---:B------:R-:W-:Y:S02]  /*16ab0*/  FMUL.FTZ R14, R40.reuse, R154 ;  /* 0x0000009a280e7220 */ /* 0x040fe40000410000 */
[C---:B------:R-:W-:Y:S01]  /*16ac0*/  FMUL.FTZ R15, R40.reuse, R155 ;  /* 0x0000009b280f7220 */ /* 0x040fe20000410000 */
[----:B------:R-:W1:Y:S01]  /*16ad0*/  MUFU.EX2 R76, R76 ;  /* 0x0000004c004c7308 */ /* 0x000e620000000800 */
[----:B------:R-:W-:Y:S03]  /*16ae0*/  FMUL.FTZ R24, R41, R140 ;  /* 0x0000008c29187220 */ /* 0x000fe60000410000 */
[----:B--2---:R-:W-:Y:S01]  /*16af0*/  F2FP.PACK_AB R36, R71, R78 ;  /* 0x0000004e4724723e */ /* 0x004fe200000000ff */
[----:B------:R-:W-:Y:S02]  /*16b00*/  FMUL.FTZ R25, R41, R141 ;  /* 0x0000008d29197220 */ /* 0x000fe40000410000 */
[C---:B------:R-:W-:Y:S02]  /*16b10*/  FMUL.FTZ R26, R40.reuse, R142 ;  /* 0x0000008e281a7220 */ /* 0x040fe40000410000 */
[C---:B------:R-:W-:Y:S01]  /*16b20*/  FMUL.FTZ R27, R40.reuse, R143 ;  /* 0x0000008f281b7220 */ /* 0x040fe20000410000 */
[----:B------:R-:W-:Y:S01]  /*16b30*/  MUFU.EX2 R82, R82 ;  /* 0x0000005200527308 */ /* 0x000fe20000000800 */
[C---:B------:R-:W-:Y:S02]  /*16b40*/  FMUL.FTZ R30, R40.reuse, R138 ;  /* 0x0000008a281e7220 */ /* 0x040fe40000410000 */
[----:B------:R-:W-:Y:S02]  /*16b50*/  FMUL.FTZ R31, R40, R139 ;  /* 0x0000008b281f7220 */ /* 0x000fe40000410000 */
[C---:B------:R-:W-:Y:S02]  /*16b60*/  FMUL.FTZ R100, R43.reuse, R100 ;  /* 0x000000642b647220 */ /* 0x040fe40000410000 */
[----:B------:R-:W-:Y:S02]  /*16b70*/  FMUL.FTZ R101, R43, R101 ;  /* 0x000000652b657220 */ /* 0x000fe40000410000 */
[C---:B------:R-:W-:Y:S01]  /*16b80*/  FMUL.FTZ R102, R42.reuse, R102 ;  /* 0x000000662a667220 */ /* 0x040fe20000410000 */
[----:B------:R-:W2:Y:S01]  /*16b90*/  MUFU.EX2 R81, R81 ;  /* 0x0000005100517308 */ /* 0x000ea20000000800 */
[----:B------:R-:W-:Y:S02]  /*16ba0*/  FMUL.FTZ R103, R42, R103 ;  /* 0x000000672a677220 */ /* 0x000fe40000410000 */
[--C-:B------:R-:W-:Y:S01]  /*16bb0*/  FFMA.FTZ R137, R57, c[0x0][0x2d0], -R170.reuse ;  /* 0x0000b40039897a23 */ /* 0x100fe200000108aa */
[----:B-1----:R-:W-:Y:S01]  /*16bc0*/  F2FP.PACK_AB R38, R76, R70 ;  /* 0x000000464c26723e */ /* 0x002fe200000000ff */
[--C-:B------:R-:W-:Y:S02]  /*16bd0*/  FFMA.FTZ R138, R56, c[0x0][0x2d0], -R170.reuse ;  /* 0x0000b400388a7a23 */ /* 0x100fe400000108aa */
[----:B------:R-:W1:Y:S01]  /*16be0*/  LDSM.16.MT88.4 R56, [R218+0x100] ;  /* 0x00010000da38783b */ /* 0x000e620000004200 */
[----:B------:R-:W-:Y:S02]  /*16bf0*/  FMUL.FTZ R105, R43, R105 ;  /* 0x000000692b697220 */ /* 0x000fe40000410000 */
[----:B------:R-:W-:Y:S01]  /*16c00*/  MUFU.EX2 R80, R80 ;  /* 0x0000005000507308 */ /* 0x000fe20000000800 */
[C---:B------:R-:W-:Y:S02]  /*16c10*/  FMUL.FTZ R106, R42.reuse, R106 ;  /* 0x0000006a2a6a7220 */ /* 0x040fe40000410000 */
[----:B------:R-:W-:Y:S02]  /*16c20*/  FMUL.FTZ R107, R42, R107 ;  /* 0x0000006b2a6b7220 */ /* 0x000fe40000410000 */
[C---:B------:R-:W-:Y:S02]  /*16c30*/  FMUL.FTZ R108, R41.reuse, R108 ;  /* 0x0000006c296c7220 */ /* 0x040fe40000410000 */
[----:B------:R-:W-:Y:S02]  /*16c40*/  FMUL.FTZ R109, R41, R109 ;  /* 0x0000006d296d7220 */ /* 0x000fe40000410000 */
[C---:B------:R-:W-:Y:S01]  /*16c50*/  FMUL.FTZ R110, R40.reuse, R110 ;  /* 0x0000006e286e7220 */ /* 0x040fe20000410000 */
[----:B------:R-:W3:Y:S01]  /*16c60*/  MUFU.EX2 R79, R79 ;  /* 0x0000004f004f7308 */ /* 0x000ee20000000800 */
[----:B------:R-:W-:Y:S02]  /*16c70*/  FMUL.FTZ R111, R40, R111 ;  /* 0x0000006f286f7220 */ /* 0x000fe40000410000 */
[----:B------:R-:W-:Y:S01]  /*16c80*/  FMUL.FTZ R112, R43, R112 ;  /* 0x000000702b707220 */ /* 0x000fe20000410000 */
[----:B--2---:R-:W-:Y:S01]  /*16c90*/  F2FP.PACK_AB R37, R81, R82 ;  /* 0x000000525125723e */ /* 0x004fe200000000ff */
[C---:B------:R-:W-:Y:S02]  /*16ca0*/  FMUL.FTZ R113, R43.reuse, R113 ;  /* 0x000000712b717220 */ /* 0x040fe40000410000 */
        /* <DEDUP_REMOVED lines=8> */
[----:B------:R-:W-:Y:S01]  /*16d30*/  MUFU.EX2 R138, R138 ;  /* 0x0000008a008a7308 */ /* 0x000fe20000000800 */
[----:B------:R-:W-:Y:S02]  /*16d40*/  FMUL.FTZ R121, R41, R121 ;  /* 0x0000007929797220 */ /* 0x000fe40000410000 */
[C---:B------:R-:W-:Y:S01]  /*16d50*/  FMUL.FTZ R122, R40.reuse, R122 ;  /* 0x0000007a287a7220 */ /* 0x040fe20000410000 */
[----:B---3--:R-:W-:Y:S01]  /*16d60*/  F2FP.PACK_AB R39, R79, R80 ;  /* 0x000000504f27723e */ /* 0x008fe200000000ff */
[C---:B------:R-:W-:Y:S02]  /*16d70*/  FMUL.FTZ R123, R40.reuse, R123 ;  /* 0x0000007b287b7220 */ /* 0x040fe40000410000 */
[C---:B------:R-:W-:Y:S02]  /*16d80*/  FMUL.FTZ R124, R41.reuse, R124 ;  /* 0x0000007c297c7220 */ /* 0x040fe40000410000 */
[----:B------:R-:W-:Y:S01]  /*16d90*/  FMUL.FTZ R125, R41, R125 ;  /* 0x0000007d297d7220 */ /* 0x000fe20000410000 */
[----:B------:R-:W-:Y:S01]  /*16da0*/  MUFU.EX2 R166, R166 ;  /* 0x000000a600a67308 */ /* 0x000fe20000000800 */
[C---:B------:R-:W-:Y:S04]  /*16db0*/  HMMA.16816.F32 R8, R36.reuse, R20, R8 ;  /* 0x000000142408723c */ /* 0x040fe80000001808 */
[C---:B------:R-:W-:Y:S02]  /*16dc0*/  FMUL.FTZ R126, R40.reuse, R126 ;  /* 0x0000007e287e7220 */ /* 0x040fe40000410000 */
[----:B------:R-:W-:Y:S02]  /*16dd0*/  FMUL.FTZ R127, R40, R127 ;  /* 0x0000007f287f7220 */ /* 0x000fe40000410000 */
[-C--:B------:R-:W-:Y:S01]  /*16de0*/  HMMA.16816.F32 R12, R36, R22.reuse, R12 ;  /* 0x00000016240c723c */ /* 0x080fe2000000180c */
[----:B------:R-:W-:Y:S03]  /*16df0*/  MUFU.EX2 R167, R167 ;  /* 0x000000a700a77308 */ /* 0x000fe60000000800 */
[C---:B------:R-:W-:Y:S02]  /*16e00*/  FMUL.FTZ R20, R43.reuse, R144 ;  /* 0x000000902b147220 */ /* 0x040fe40000410000 */
[----:B------:R-:W-:Y:S02]  /*16e10*/  FMUL.FTZ R21, R43, R145 ;  /* 0x000000912b157220 */ /* 0x000fe40000410000 */
[C---:B------:R-:W-:Y:S03]  /*16e20*/  HMMA.16816.F32 R16, R48.reuse, R22, R16 ;  /* 0x000000163010723c */ /* 0x040fe60000001810 */
[----:B------:R-:W-:Y:S01]  /*16e30*/  MUFU.EX2 R187, R187 ;  /* 0x000000bb00bb7308 */ /* 0x000fe20000000800 */
[--C-:B------:R-:W-:Y:S02]  /*16e40*/  FFMA.FTZ R183, R183, c[0x0][0x2d0], -R165.reuse ;  /* 0x0000b400b7b77a23 */ /* 0x100fe400000108a5 */
[--C-:B------:R-:W-:Y:S02]  /*16e50*/  FFMA.FTZ R181, R181, c[0x0][0x2d0], -R165.reuse ;  /* 0x0000b400b5b57a23 */ /* 0x100fe400000108a5 */
[C---:B------:R-:W-:Y:S04]  /*16e60*/  FMUL.FTZ R22, R42.reuse, R146 ;  /* 0x000000922a167220 */ /* 0x040fe80000410000 */
[----:B------:R-:W-:Y:S01]  /*16e70*/  FMUL.FTZ R23, R42, R147 ;  /* 0x000000932a177220 */ /* 0x000fe20000410000 */
[----:B------:R-:W-:Y:S01]  /*16e80*/  MUFU.EX2 R184, R184 ;  /* 0x000000b800b87308 */ /* 0x000fe20000000800 */
[--C-:B------:R-:W-:Y:S02]  /*16e90*/  FFMA.FTZ R179, R179, c[0x0][0x2d0], -R165.reuse ;  /* 0x0000b400b3b37a23 */ /* 0x100fe400000108a5 */
[--C-:B------:R-:W-:Y:S02]  /*16ea0*/  FFMA.FTZ R199, R199, c[0x0][0x2d0], -R170.reuse ;  /* 0x0000b400c7c77a23 */ /* 0x100fe400000108aa */
[--C-:B------:R-:W-:Y:S01]  /*16eb0*/  FFMA.FTZ R201, R201, c[0x0][0x2d0], -R170.reuse ;  /* 0x0000b400c9c97a23 */ /* 0x100fe200000108aa */
        /* <DEDUP_REMOVED lines=8> */
[--C-:B------:R-:W-:Y:S02]  /*16f40*/  FFMA.FTZ R32, R28, c[0x0][0x2d0], -R170.reuse ;  /* 0x0000b4001c207a23 */ /* 0x100fe400000108aa */
[C---:B------:R-:W-:Y:S03]  /*16f50*/  FMUL.FTZ R28, R41.reuse, R136 ;  /* 0x00000088291c7220 */ /* 0x040fe60000410000 */
[----:B------:R-:W-:Y:S02]  /*16f60*/  FMUL.FTZ R33, R41, R133 ;  /* 0x0000008529217220 */ /* 0x000fe40000410000 */
[----:B------:R-:W-:Y:S02]  /*16f70*/  FFMA.FTZ R133, R193, c[0x0][0x2d0], -R165 ;  /* 0x0000b400c1857a23 */ /* 0x000fe400000108a5 */
[-C--:B------:R-:W-:Y:S01]  /*16f80*/  HMMA.16816.F32 R28, R36, R34.reuse, R28 ;  /* 0x00000022241c723c */ /* 0x080fe2000000181c */
[----:B------:R2:W3:Y:S02]  /*16f90*/  MUFU.EX2 R136, R32 ;  /* 0x0000002000887308 */ /* 0x0004e40000000800 */
[----:B------:R-:W-:Y:S02]  /*16fa0*/  FFMA.FTZ R193, R65, c[0x0][0x2d0], -R173 ;  /* 0x0000b40041c17a23 */ /* 0x000fe400000108ad */
[----:B------:R-:W-:Y:S02]  /*16fb0*/  FFMA.FTZ R244, R244, c[0x0][0x2d0], -R165 ;  /* 0x0000b400f4f47a23 */ /* 0x000fe400000108a5 */
[--C-:B------:R-:W-:Y:S01]  /*16fc0*/  FFMA.FTZ R251, R251, c[0x0][0x2d0], -R173.reuse ;  /* 0x0000b400fbfb7a23 */ /* 0x100fe200000108ad */
[C---:B------:R-:W-:Y:S03]  /*16fd0*/  HMMA.16816.F32 R100, R48.reuse, R34, R100 ;  /* 0x000000223064723c */ /* 0x040fe60000001864 */
[----:B------:R-:W-:Y:S01]  /*16fe0*/  MUFU.EX2 R133, R133 ;  /* 0x0000008500857308 */ /* 0x000fe20000000800 */
[--C-:B------:R-:W-:Y:S02]  /*16ff0*/  FFMA.FTZ R250, R250, c[0x0][0x2d0], -R173.reuse ;  /* 0x0000b400fafa7a23 */ /* 0x100fe400000108ad */
[----:B------:R-:W-:Y:S02]  /*17000*/  FFMA.FTZ R208, R208, c[0x0][0x2d0], -R173 ;  /* 0x0000b400d0d07a23 */ /* 0x000fe400000108ad */
[-C--:B------:R-:W-:Y:S04]  /*17010*/  HMMA.16816.F32 R104, R48, R52.reuse, R104 ;  /* 0x000000343068723c */ /* 0x080fe80000001868 */
[----:B------:R-:W-:Y:S01]  /*17020*/  FMUL.FTZ R34, R40, R134 ;  /* 0x0000008628227220 */ /* 0x000fe20000410000 */
[----:B------:R-:W-:Y:S01]  /*17030*/  MUFU.EX2 R186, R186 ;  /* 0x000000ba00ba7308 */ /* 0x000fe20000000800 */
[--C-:B------:R-:W-:Y:S02]  /*17040*/  FFMA.FTZ R134, R66, c[0x0][0x2d0], -R165.reuse ;  /* 0x0000b40042867a23 */ /* 0x100fe400000108a5 */
[C---:B------:R-:W-:Y:S04]  /*17050*/  HMMA.16816.F32 R108, R36.reuse, R52, R108 ;  /* 0x00000034246c723c */ /* 0x040fe8000000186c */
[----:B--2---:R-:W-:Y:S02]  /*17060*/  FMUL.FTZ R32, R41, R132 ;  /* 0x0000008429207220 */ /* 0x004fe40000410000 */
[----:B------:R-:W-:Y:S01]  /*17070*/  FMUL.FTZ R35, R40, R135 ;  /* 0x0000008728237220 */ /* 0x000fe20000410000 */
[----:B------:R-:W2:Y:S01]  /*17080*/  MUFU.EX2 R134, R134 ;  /* 0x0000008600867308 */ /* 0x000ea20000000800 */
[----:B------:R-:W-:Y:S02]  /*17090*/  FFMA.FTZ R135, R61, c[0x0][0x2d0], -R165 ;  /* 0x0000b4003d877a23 */ /* 0x000fe400000108a5 */
[----:B------:R-:W-:Y:S02]  /*170a0*/  LDSM.16.MT88.4 R60, [R220+0x900] ;  /* 0x00090000dc3c783b */ /* 0x000fe40000004200 */
[----:B------:R-:W-:Y:S01]  /*170b0*/  FFMA.FTZ R206, R206, c[0x0][0x2d0], -R173 ;  /* 0x0000b400cece7a23 */ /* 0x000fe200000108ad */
[-C--:B------:R-:W-:Y:S03]  /*170c0*/  HMMA.16816.F32 R32, R36, R54.reuse, R32 ;  /* 0x000000362420723c */ /* 0x080fe60000001820 */
[--C-:B------:R-:W-:Y:S01]  /*170d0*/  FFMA.FTZ R249, R249, c[0x0][0x2d0], -R170.reuse ;  /* 0x0000b400f9f97a23 */ /* 0x100fe200000108aa */
[----:B------:R-:W-:Y:S01]  /*170e0*/  MUFU.EX2 R135, R135 ;  /* 0x0000008700877308 */ /* 0x000fe20000000800 */
[--C-:B------:R-:W-:Y:S02]  /*170f0*/  FFMA.FTZ R246, R246, c[0x0][0x2d0], -R170.reuse ;  /* 0x0000b400f6f67a23 */ /* 0x100fe400000108aa */
[--C-:B------:R-:W-:Y:S01]  /*17100*/  FFMA.FTZ R243, R243, c[0x0][0x2d0], -R170.reuse ;  /* 0x0000b400f3f37a23 */ /* 0x100fe200000108aa */
[C---:B------:R-:W-:Y:S01]  /*17110*/  HMMA.16816.F32 R112, R48.reuse, R54, R112 ;  /* 0x000000363070723c */ /* 0x040fe20000001870 */
[----:B------:R-:W4:Y:S03]  /*17120*/  LDSM.16.MT88.4 R52, [R225+0x900] ;  /* 0x00090000e134783b */ /* 0x000f260000004200 */
[----:B------:R-:W-:Y:S02]  /*17130*/  FFMA.FTZ R210, R210, c[0x0][0x2d0], -R170 ;  /* 0x0000b400d2d27a23 */ /* 0x000fe400000108aa */
[----:B------:R5:W-:Y:S01]  /*17140*/  MUFU.EX2 R132, R192 ;  /* 0x000000c000847308 */ /* 0x000be20000000800 */
[--C-:B------:R-:W-:Y:S01]  /*17150*/  FFMA.FTZ R248, R248, c[0x0][0x2d0], -R165.reuse ;  /* 0x0000b400f8f87a23 */ /* 0x100fe200000108a5 */
[-C--:B-1----:R-:W-:Y:S04]  /*17160*/  HMMA.16816.F32 R116, R48, R56.reuse, R116 ;  /* 0x000000383074723c */ /* 0x082fe80000001874 */
[--C-:B------:R-:W-:Y:S02]  /*17170*/  FFMA.FTZ R245, R245, c[0x0][0x2d0], -R165.reuse ;  /* 0x0000b400f5f57a23 */ /* 0x100fe400000108a5 */
[--C-:B------:R-:W-:Y:S02]  /*17180*/  FFMA.FTZ R242, R242, c[0x0][0x2d0], -R165.reuse ;  /* 0x0000b400f2f27a23 */ /* 0x100fe400000108a5 */
[C---:B------:R-:W-:Y:S01]  /*17190*/  HMMA.16816.F32 R120, R36.reuse, R56, R120 ;  /* 0x000000382478723c */ /* 0x040fe20000001878 */
[----:B------:R-:W-:Y:S03]  /*171a0*/  MUFU.EX2 R83, R83 ;  /* 0x0000005300537308 */ /* 0x000fe60000000800 */
[----:B------:R-:W-:Y:S02]  /*171b0*/  FFMA.FTZ R209, R209, c[0x0][0x2d0], -R165 ;  /* 0x0000b400d1d17a23 */ /* 0x000fe400000108a5 */
[--C-:B------:R-:W-:Y:S01]  /*171c0*/  FFMA.FTZ R190, R190, c[0x0][0x2d0], -R173.reuse ;  /* 0x0000b400bebe7a23 */ /* 0x100fe200000108ad */
[----:B---3--:R-:W-:Y:S01]  /*171d0*/  F2FP.PACK_AB R56, R137, R136 ;  /* 0x000000888938723e */ /* 0x008fe200000000ff */
[-C--:B------:R-:W-:Y:S03]  /*171e0*/  HMMA.16816.F32 R124, R36, R58.reuse, R124 ;  /* 0x0000003a247c723c */ /* 0x080fe6000000187c */
[----:B------:R-:W1:Y:S01]  /*171f0*/  MUFU.EX2 R85, R85 ;  /* 0x0000005500557308 */ /* 0x000e620000000800 */
[----:B--2---:R-:W-:Y:S01]  /*17200*/  F2FP.PACK_AB R57, R134, R133 ;  /* 0x000000858639723e */ /* 0x004fe200000000ff */
[--C-:B------:R-:W-:Y:S02]  /*17210*/  FFMA.FTZ R188, R188, c[0x0][0x2d0], -R173.reuse ;  /* 0x0000b400bcbc7a23 */ /* 0x100fe400000108ad */
[C---:B------:R-:W-:Y:S02]  /*17220*/  FMUL.FTZ R36, R43.reuse, R128 ;  /* 0x000000802b247220 */ /* 0x040fe40000410000 */
[----:B------:R-:W-:Y:S03]  /*17230*/  FMUL.FTZ R37, R43, R129 ;  /* 0x000000812b257220 */ /* 0x000fe60000410000 */
[C---:B------:R-:W-:Y:S01]  /*17240*/  FMUL.FTZ R38, R42.reuse, R130 ;  /* 0x000000822a267220 */ /* 0x040fe20000410000 */
[----:B------:R-:W-:Y:S01]  /*17250*/  MUFU.EX2 R95, R95 ;  /* 0x0000005f005f7308 */ /* 0x000fe20000000800 */
[----:B------:R-:W-:Y:S02]  /*17260*/  FMUL.FTZ R39, R42, R131 ;  /* 0x000000832a277220 */ /* 0x000fe40000410000 */
[--C-:B-----5:R-:W-:Y:S02]  /*17270*/  FFMA.FTZ R192, R64, c[0x0][0x2d0], -R173.reuse ;  /* 0x0000b40040c07a23 */ /* 0x120fe400000108ad */
[----:B------:R-:W2:Y:S01]  /*17280*/  LDSM.16.MT88.4 R64, [R219+0x900] ;  /* 0x00090000db40783b */ /* 0x000ea20000004200 */
[--C-:B------:R-:W-:Y:S02]  /*17290*/  FFMA.FTZ R178, R178, c[0x0][0x2d0], -R173.reuse ;  /* 0x0000b400b2b27a23 */ /* 0x100fe400000108ad */
[----:B------:R-:W-:Y:S02]  /*172a0*/  HMMA.16816.F32 R36, R48, R58, R36 ;  /* 0x0000003a3024723c */ /* 0x000fe40000001824 */
[----:B------:R-:W3:Y:S02]  /*172b0*/  MUFU.EX2 R164, R164 ;  /* 0x000000a400a47308 */ /* 0x000ee40000000800 */
[--C-:B------:R-:W-:Y:S02]  /*172c0*/  FFMA.FTZ R177, R177, c[0x0][0x2d0], -R173.reuse ;  /* 0x0000b400b1b17a23 */ /* 0x100fe400000108ad */
[--C-:B------:R-:W-:Y:S01]  /*172d0*/  FFMA.FTZ R171, R171, c[0x0][0x2d0], -R173.reuse ;  /* 0x0000b400abab7a23 */ /* 0x100fe200000108ad */
[----:B------:R-:W-:Y:S01]  /*172e0*/  F2FP.PACK_AB R48, R84, R77 ;  /* 0x0000004d5430723e */ /* 0x000fe200000000ff */
[--C-:B------:R-:W-:Y:S01]  /*172f0*/  FFMA.FTZ R169, R169, c[0x0][0x2d0], -R173.reuse ;  /* 0x0000b400a9a97a23 */ /* 0x100fe200000108ad */
[----:B-1----:R-:W-:Y:S03]  /*17300*/  F2FP.PACK_AB R49, R85, R83 ;  /* 0x000000535531723e */ /* 0x002fe600000000ff */
[----:B------:R-:W-:Y:S01]  /*17310*/  F2FP.PACK_AB R50, R87, R86 ;  /* 0x000000565732723e */ /* 0x000fe200000000ff */
[----:B------:R-:W-:Y:S01]  /*17320*/  MUFU.EX2 R183, R183 ;  /* 0x000000b700b77308 */ /* 0x000fe20000000800 */
[----:B------:R-:W-:Y:S01]  /*17330*/  F2FP.PACK_AB R58, R166, R138 ;  /* 0x0000008aa63a723e */ /* 0x000fe200000000ff */
[--C-:B------:R-:W-:Y:S01]  /*17340*/  FFMA.FTZ R97, R98, c[0x0][0x2d0], -R173.reuse ;  /* 0x0000b40062617a23 */ /* 0x100fe200000108ad */
[----:B------:R-:W-:Y:S01]  /*17350*/  F2FP.PACK_AB R59, R167, R135 ;  /* 0x00000087a73b723e */ /* 0x000fe200000000ff */
[----:B------:R-:W-:Y:S02]  /*17360*/  FFMA.FTZ R173, R99, c[0x0][0x2d0], -R173 ;  /* 0x0000b40063ad7a23 */ /* 0x000fe400000108ad */
[----:B------:R-:W-:Y:S02]  /*17370*/  FFMA.FTZ R78, R41, R239, R78 ;  /* 0x000000ef294e7223 */ /* 0x000fe4000001004e */
[----:B------:R-:W-:Y:S02]  /*17380*/  FFMA.FTZ R74, R43, R241, R74 ;  /* 0x000000f12b4a7223 */ /* 0x000fe4000001004a */
[----:B------:R-:W-:Y:S01]  /*17390*/  MUFU.EX2 R181, R181 ;  /* 0x000000b500b57308 */ /* 0x000fe20000000800 */
[----:B------:R-:W-:Y:S01]  /*173a0*/  FADD.FTZ R78, R71, R78 ;  /* 0x0000004e474e7221 */ /* 0x000fe20000010000 */
[----:B---3--:R-:W-:Y:S01]  /*173b0*/  F2FP.PACK_AB R51, R164, R95 ;  /* 0x0000005fa433723e */ /* 0x008fe200000000ff */
[----:B------:R-:W-:Y:S02]  /*173c0*/  FADD.FTZ R74, R68, R74 ;  /* 0x0000004a444a7221 */ /* 0x000fe40000010000 */
[----:B------:R-:W-:Y:S02]  /*173d0*/  FADD.FTZ R78, R70, R78 ;  /* 0x0000004e464e7221 */ /* 0x000fe40000010000 */
[----:B------:R-:W-:Y:S02]  /*173e0*/  FADD.FTZ R74, R47, R74 ;  /* 0x0000004a2f4a7221 */ /* 0x000fe40000010000 */
[-C--:B----4-:R-:W-:Y:S01]  /*173f0*/  HMMA.16816.F32 R4, R48, R52.reuse, R4 ;  /* 0x000000343004723c */ /* 0x090fe20000001804 */
[----:B------:R-:W-:Y:S02]  /*17400*/  MUFU.EX2 R179, R179 ;  /* 0x000000b300b37308 */ /* 0x000fe40000000800 */
[----:B------:R-:W-:Y:S02]  /*17410*/  FADD.FTZ R78, R76, R78 ;  /* 0x0000004e4c4e7221 */ /* 0x000fe40000010000 */
[----:B------:R-:W-:Y:S02]  /*17420*/  FADD.FTZ R74, R46, R74 ;  /* 0x0000004a2e4a7221 */ /* 0x000fe40000010000 */
[----:B------:R-:W-:Y:S01]  /*17430*/  FFMA.FTZ R82, R40, R238, R82 ;  /* 0x000000ee28527223 */ /* 0x000fe20000010052 */
[C---:B------:R-:W-:Y:S03]  /*17440*/  HMMA.16816.F32 R8, R56.reuse, R52, R8 ;  /* 0x000000343808723c */ /* 0x040fe60000001808 */
[----:B------:R-:W-:Y:S01]  /*17450*/  MUFU.EX2 R193, R193 ;  /* 0x000000c100c17308 */ /* 0x000fe20000000800 */
[----:B------:R-:W-:Y:S02]  /*17460*/  FADD.FTZ R78, R136, R78 ;  /* 0x0000004e884e7221 */ /* 0x000fe40000010000 */
[----:B------:R-:W-:Y:S02]  /*17470*/  FADD.FTZ R74, R77, R74 ;  /* 0x0000004a4d4a7221 */ /* 0x000fe40000010000 */
[-C--:B------:R-:W-:Y:S04]  /*17480*/  HMMA.16816.F32 R12, R56, R54.reuse, R12 ;  /* 0x00000036380c723c */ /* 0x080fe8000000180c */
[----:B------:R-:W-:Y:S01]  /*17490*/  FADD.FTZ R82, R81, R82 ;  /* 0x0000005251527221 */ /* 0x000fe20000010000 */
[----:B------:R-:W-:Y:S01]  /*174a0*/  MUFU.EX2 R192, R192 ;  /* 0x000000c000c07308 */ /* 0x000fe20000000800 */
[----:B------:R-:W-:Y:S02]  /*174b0*/  FADD.FTZ R78, R137, R78 ;  /* 0x0000004e894e7221 */ /* 0x000fe40000010000 */
[C---:B------:R-:W-:Y:S01]  /*174c0*/  HMMA.16816.F32 R16, R48.reuse, R54, R16 ;  /* 0x000000363010723c */ /* 0x040fe20000001810 */
[----:B------:R-:W1:Y:S03]  /*174d0*/  LDSM.16.MT88.4 R52, [R218+0x900] ;  /* 0x00090000da34783b */ /* 0x000e660000004200 */
[----:B------:R-:W-:Y:S02]  /*174e0*/  FFMA.FTZ R73, R42, R240, R73 ;  /* 0x000000f02a497223 */ /* 0x000fe40000010049 */
[----:B------:R-:W-:Y:S01]  /*174f0*/  FADD.FTZ R74, R84, R74 ;  /* 0x0000004a544a7221 */ /* 0x000fe20000010000 */
[----:B------:R-:W-:Y:S01]  /*17500*/  MUFU.EX2 R196, R196 ;  /* 0x000000c400c47308 */ /* 0x000fe20000000800 */
[-C--:B------:R-:W-:Y:S04]  /*17510*/  HMMA.16816.F32 R20, R48, R60.reuse, R20 ;  /* 0x0000003c3014723c */ /* 0x080fe80000001814 */
[----:B------:R-:W-:Y:S02]  /*17520*/  FADD.FTZ R82, R80, R82 ;  /* 0x0000005250527221 */ /* 0x000fe40000010000 */
[----:B------:R-:W-:Y:S02]  /*17530*/  FADD.FTZ R78, R138, R78 ;  /* 0x0000004e8a4e7221 */ /* 0x000fe40000010000 */
[C---:B------:R-:W-:Y:S01]  /*17540*/  HMMA.16816.F32 R24, R56.reuse, R60, R24 ;  /* 0x0000003c3818723c */ /* 0x040fe20000001818 */
[----:B------:R-:W-:Y:S03]  /*17550*/  MUFU.EX2 R197, R197 ;  /* 0x000000c500c57308 */ /* 0x000fe60000000800 */
[----:B------:R-:W-:Y:S02]  /*17560*/  FADD.FTZ R73, R75, R73 ;  /* 0x000000494b497221 */ /* 0x000fe40000010000 */
[----:B------:R-:W-:Y:S02]  /*17570*/  FADD.FTZ R74, R86, R74 ;  /* 0x0000004a564a7221 */ /* 0x000fe40000010000 */
[-C--:B------:R-:W-:Y:S03]  /*17580*/  HMMA.16816.F32 R28, R56, R62.reuse, R28 ;  /* 0x0000003e381c723c */ /* 0x080fe6000000181c */
[----:B------:R-:W3:Y:S01]  /*17590*/  MUFU.EX2 R198, R198 ;  /* 0x000000c600c67308 */ /* 0x000ee20000000800 */
[----:B------:R-:W-:Y:S02]  /*175a0*/  FADD.FTZ R82, R79, R82 ;  /* 0x000000524f527221 */ /* 0x000fe40000010000 */
[----:B------:R-:W-:Y:S02]  /*175b0*/  FADD.FTZ R73, R69, R73 ;  /* 0x0000004945497221 */ /* 0x000fe40000010000 */
[C---:B------:R-:W-:Y:S01]  /*175c0*/  HMMA.16816.F32 R100, R48.reuse, R62, R100 ;  /* 0x0000003e3064723c */ /* 0x040fe20000001864 */
[----:B------:R-:W4:Y:S03]  /*175d0*/  LDSM.16.MT88.4 R60, [R225+0x1100] ;  /* 0x00110000e13c783b */ /* 0x000f260000004200 */
        /* <DEDUP_REMOVED lines=11> */
[----:B------:R-:W-:Y:S03]  /*17690*/  MUFU.EX2 R202, R202 ;  /* 0x000000ca00ca7308 */ /* 0x000fe60000000800 */
[----:B------:R-:W-:Y:S02]  /*176a0*/  FADD.FTZ R73, R85, R73 ;  /* 0x0000004955497221 */ /* 0x000fe40000010000 */
[----:B------:R-:W-:Y:S01]  /*176b0*/  FADD.FTZ R133, R167, R133 ;  /* 0x00000085a7857221 */ /* 0x000fe20000010000 */
[----:B------:R-:W-:Y:S01]  /*176c0*/  MOV R167, R3 ;  /* 0x0000000300a77202 */ /* 0x000fe20000000f00 */
[C---:B------:R-:W-:Y:S01]  /*176d0*/  HMMA.16816.F32 R112, R48.reuse, R66, R112 ;  /* 0x000000423070723c */ /* 0x040fe20000001870 */
[----:B------:R-:W-:Y:S02]  /*176e0*/  LDSM.16.MT88.4 R64, [R219+0x1100] ;  /* 0x00110000db40783b */ /* 0x000fe40000004200 */
[----:B------:R-:W2:Y:S01]  /*176f0*/  MUFU.EX2 R205, R205 ;  /* 0x000000cd00cd7308 */ /* 0x000ea20000000800 */
[----:B------:R-:W-:Y:S02]  /*17700*/  FADD.FTZ R73, R95, R73 ;  /* 0x000000495f497221 */ /* 0x000fe40000010000 */
[----:B------:R-:W-:Y:S01]  /*17710*/  FADD.FTZ R78, R166, R78 ;  /* 0x0000004ea64e7221 */ /* 0x000fe20000010000 */
[----:B------:R-:W-:Y:S01]  /*17720*/  MOV R166, R2 ;  /* 0x0000000200a67202 */ /* 0x000fe20000000f00 */
[-C--:B-1----:R-:W-:Y:S04]  /*17730*/  HMMA.16816.F32 R116, R48, R52.reuse, R116 ;  /* 0x000000343074723c */ /* 0x082fe80000001874 */
[----:B------:R-:W-:Y:S01]  /*17740*/  FADD.FTZ R73, R164, R73 ;  /* 0x00000049a4497221 */ /* 0x000fe20000010000 */
[----:B------:R-:W1:Y:S01]  /*17750*/  MUFU.EX2 R207, R207 ;  /* 0x000000cf00cf7308 */ /* 0x000e620000000800 */
[----:B---3--:R-:W-:Y:S01]  /*17760*/  FADD.FTZ R78, R198, R78 ;  /* 0x0000004ec64e7221 */ /* 0x008fe20000010000 */
[----:B------:R-:W-:Y:S01]  /*17770*/  MOV R164, R44 ;  /* 0x0000002c00a47202 */ /* 0x000fe20000000f00 */
[C---:B------:R-:W-:Y:S04]  /*17780*/  HMMA.16816.F32 R120, R56.reuse, R52, R120 ;  /* 0x000000343878723c */ /* 0x040fe80000001878 */
[C---:B-----5:R-:W-:Y:S03]  /*17790*/  FADD.FTZ R78, R199.reuse, R78 ;  /* 0x0000004ec74e7221 */ /* 0x060fe60000010000 */
[----:B------:R-:W-:Y:S01]  /*177a0*/  MUFU.EX2 R211, R211 ;  /* 0x000000d300d37308 */ /* 0x000fe20000000800 */
[-C--:B------:R-:W-:Y:S01]  /*177b0*/  HMMA.16816.F32 R124, R56, R54.reuse, R124 ;  /* 0x00000036387c723c */ /* 0x080fe2000000187c */
[----:B------:R-:W3:Y:S03]  /*177c0*/  LDSM.16.MT88.4 R56, [R220+0x1100] ;  /* 0x00110000dc38783b */ /* 0x000ee60000004200 */
[----:B------:R-:W-:Y:S01]  /*177d0*/  F2FP.PACK_AB R52, R199, R198 ;  /* 0x000000c6c734723e */ /* 0x000fe200000000ff */
[----:B--2---:R-:W-:Y:S02]  /*177e0*/  FADD.FTZ R133, R205, R133 ;  /* 0x00000085cd857221 */ /* 0x004fe40000010000 */
[----:B------:R-:W-:Y:S01]  /*177f0*/  FADD.FTZ R78, R201, R78 ;  /* 0x0000004ec94e7221 */ /* 0x000fe20000010000 */
[----:B------:R-:W-:Y:S01]  /*17800*/  HMMA.16816.F32 R36, R48, R54, R36 ;  /* 0x000000363024723c */ /* 0x000fe20000001824 */
[----:B------:R-:W2:Y:S03]  /*17810*/  MUFU.EX2 R244, R244 ;  /* 0x000000f400f47308 */ /* 0x000ea60000000800 */
[----:B------:R-:W-:Y:S01]  /*17820*/  FADD.FTZ R78, R202, R78 ;  /* 0x0000004eca4e7221 */ /* 0x000fe20000010000 */
[C---:B-1----:R-:W-:Y:S01]  /*17830*/  F2FP.PACK_AB R53, R207.reuse, R205 ;  /* 0x000000cdcf35723e */ /* 0x042fe200000000ff */
[----:B------:R-:W-:Y:S01]  /*17840*/  FADD.FTZ R133, R207, R133 ;  /* 0x00000085cf857221 */ /* 0x000fe20000010000 */
[C---:B------:R-:W-:Y:S01]  /*17850*/  F2FP.PACK_AB R48, R189.reuse, R132 ;  /* 0x00000084bd30723e */ /* 0x040fe200000000ff */
[----:B------:R-:W-:Y:S01]  /*17860*/  FADD.FTZ R132, R132, R74 ;  /* 0x0000004a84847221 */ /* 0x000fe20000010000 */
[----:B------:R-:W-:Y:S02]  /*17870*/  F2FP.PACK_AB R49, R192, R193 ;  /* 0x000000c1c031723e */ /* 0x000fe400000000ff */
[----:B------:R-:W1:Y:S01]  /*17880*/  MUFU.EX2 R251, R251 ;  /* 0x000000fb00fb7308 */ /* 0x000e620000000800 */
[----:B------:R-:W-:Y:S01]  /*17890*/  F2FP.PACK_AB R50, R194, R195 ;  /* 0x000000c3c232723e */ /* 0x000fe200000000ff */
[----:B------:R-:W-:Y:S01]  /*178a0*/  FADD.FTZ R132, R189, R132 ;  /* 0x00000084bd847221 */ /* 0x000fe20000010000 */
[----:B------:R-:W-:Y:S01]  /*178b0*/  F2FP.PACK_AB R51, R197, R196 ;  /* 0x000000c4c533723e */ /* 0x000fe200000000ff */
[----:B------:R-:W-:Y:S01]  /*178c0*/  FADD.FTZ R193, R193, R73 ;  /* 0x00000049c1c17221 */ /* 0x000fe20000010000 */
[----:B------:R-:W-:Y:S01]  /*178d0*/  F2FP.PACK_AB R54, R202, R201 ;  /* 0x000000c9ca36723e */ /* 0x000fe200000000ff */
[----:B------:R-:W-:Y:S02]  /*178e0*/  FADD.FTZ R132, R195, R132 ;  /* 0x00000084c3847221 */ /* 0x000fe40000010000 */
[----:B------:R-:W-:Y:S02]  /*178f0*/  FADD.FTZ R193, R192, R193 ;  /* 0x000000c1c0c17221 */ /* 0x000fe40000010000 */
[-C--:B----4-:R-:W-:Y:S01]  /*17900*/  HMMA.16816.F32 R4, R48, R60.reuse, R4 ;  /* 0x0000003c3004723c */ /* 0x090fe20000001804 */
[----:B------:R-:W4:Y:S02]  /*17910*/  MUFU.EX2 R250, R250 ;  /* 0x000000fa00fa7308 */ /* 0x000f240000000800 */
[----:B------:R-:W-:Y:S01]  /*17920*/  FADD.FTZ R132, R194, R132 ;  /* 0x00000084c2847221 */ /* 0x000fe20000010000 */
[----:B--2---:R-:W-:Y:S01]  /*17930*/  F2FP.PACK_AB R55, R244, R211 ;  /* 0x000000d3f437723e */ /* 0x004fe200000000ff */
[----:B------:R-:W-:Y:S02]  /*17940*/  FADD.FTZ R211, R211, R133 ;  /* 0x00000085d3d37221 */ /* 0x000fe40000010000 */
[----:B------:R-:W-:Y:S02]  /*17950*/  FADD.FTZ R132, R204, R132 ;  /* 0x00000084cc847221 */ /* 0x000fe40000010000 */
[----:B------:R-:W-:Y:S02]  /*17960*/  FADD.FTZ R193, R196, R193 ;  /* 0x000000c1c4c17221 */ /* 0x000fe40000010000 */
[C---:B------:R-:W-:Y:S01]  /*17970*/  HMMA.16816.F32 R8, R52.reuse, R60, R8 ;  /* 0x0000003c3408723c */ /* 0x040fe20000001808 */
[----:B------:R-:W-:Y:S03]  /*17980*/  MUFU.EX2 R200, R200 ;  /* 0x000000c800c87308 */ /* 0x000fe60000000800 */
[----:B------:R-:W-:Y:S02]  /*17990*/  FADD.FTZ R193, R197, R193 ;  /* 0x000000c1c5c17221 */ /* 0x000fe40000010000 */
[----:B------:R-:W-:Y:S02]  /*179a0*/  FADD.FTZ R211, R244, R211 ;  /* 0x000000d3f4d37221 */ /* 0x000fe40000010000 */
[-C--:B------:R-:W-:Y:S03]  /*179b0*/  HMMA.16816.F32 R12, R52, R62.reuse, R12 ;  /* 0x0000003e340c723c */ /* 0x080fe6000000180c */
[----:B------:R-:W2:Y:S01]  /*179c0*/  MUFU.EX2 R208, R208 ;  /* 0x000000d000d07308 */ /* 0x000ea20000000800 */
[----:B-1----:R-:W-:Y:S04]  /*179d0*/  FADD.FTZ R193, R251, R193 ;  /* 0x000000c1fbc17221 */ /* 0x002fe80000010000 */
[C---:B------:R-:W-:Y:S01]  /*179e0*/  HMMA.16816.F32 R16, R48.reuse, R62, R16 ;  /* 0x0000003e3010723c */ /* 0x040fe20000001810 */
[----:B------:R-:W1:Y:S03]  /*179f0*/  LDSM.16.MT88.4 R60, [R218+0x1100] ;  /* 0x00110000da3c783b */ /* 0x000e660000004200 */
[----:B----4-:R-:W-:Y:S01]  /*17a00*/  FADD.FTZ R193, R250, R193 ;  /* 0x000000c1fac17221 */ /* 0x010fe20000010000 */
[----:B------:R-:W4:Y:S03]  /*17a10*/  MUFU.EX2 R206, R206 ;  /* 0x000000ce00ce7308 */ /* 0x000f260000000800 */
[-C--:B---3--:R-:W-:Y:S07]  /*17a20*/  HMMA.16816.F32 R20, R48, R56.reuse, R20 ;  /* 0x000000383014723c */ /* 0x088fee0000001814 */
[----:B------:R-:W3:Y:S01]  /*17a30*/  MUFU.EX2 R249, R249 ;  /* 0x000000f900f97308 */ /* 0x000ee20000000800 */
[C---:B------:R-:W-:Y:S04]  /*17a40*/  HMMA.16816.F32 R24, R52.reuse, R56, R24 ;  /* 0x000000383418723c */ /* 0x040fe80000001818 */
[----:B--2---:R-:W-:Y:S04]  /*17a50*/  FADD.FTZ R193, R208, R193 ;  /* 0x000000c1d0c17221 */ /* 0x004fe80000010000 */
[-C--:B------:R-:W-:Y:S01]  /*17a60*/  HMMA.16816.F32 R28, R52, R58.reuse, R28 ;  /* 0x0000003a341c723c */ /* 0x080fe2000000181c */
[----:B------:R-:W2:Y:S03]  /*17a70*/  MUFU.EX2 R246, R246 ;  /* 0x000000f600f67308 */ /* 0x000ea60000000800 */
[----:B----4-:R-:W-:Y:S04]  /*17a80*/  FADD.FTZ R193, R206, R193 ;  /* 0x000000c1cec17221 */ /* 0x010fe80000010000 */
[C---:B------:R-:W-:Y:S01]  /*17a90*/  HMMA.16816.F32 R100, R48.reuse, R58, R100 ;  /* 0x0000003a3064723c */ /* 0x040fe20000001864 */
[----:B------:R-:W4:Y:S02]  /*17aa0*/  LDSM.16.MT88.4 R56, [R225+0x1900] ;  /* 0x00190000e138783b */ /* 0x000f240000004200 */
[----:B------:R-:W5:Y:S01]  /*17ab0*/  MUFU.EX2 R243, R243 ;  /* 0x000000f300f37308 */ /* 0x000f620000000800 */
[----:B---3--:R-:W-:Y:S04]  /*17ac0*/  FADD.FTZ R78, R249, R78 ;  /* 0x0000004ef94e7221 */ /* 0x008fe80000010000 */
[-C--:B------:R-:W-:Y:S05]  /*17ad0*/  HMMA.16816.F32 R104, R48, R64.reuse, R104 ;  /* 0x000000403068723c */ /* 0x080fea0000001868 */
[----:B------:R-:W3:Y:S03]  /*17ae0*/  MUFU.EX2 R210, R210 ;  /* 0x000000d200d27308 */ /* 0x000ee60000000800 */
[C---:B------:R-:W-:Y:S04]  /*17af0*/  HMMA.16816.F32 R108, R52.reuse, R64, R108 ;  /* 0x00000040346c723c */ /* 0x040fe8000000186c */
[----:B--2---:R-:W-:Y:S03]  /*17b00*/  FADD.FTZ R78, R246, R78 ;  /* 0x0000004ef64e7221 */ /* 0x004fe60000010000 */
[----:B------:R-:W2:Y:S01]  /*17b10*/  MUFU.EX2 R248, R248 ;  /* 0x000000f800f87308 */ /* 0x000ea20000000800 */
[-C--:B------:R-:W-:Y:S04]  /*17b20*/  HMMA.16816.F32 R32, R52, R66.reuse, R32 ;  /* 0x000000423420723c */ /* 0x080fe80000001820 */
[----:B-----5:R-:W-:Y:S04]  /*17b30*/  FADD.FTZ R78, R243, R78 ;  /* 0x0000004ef34e7221 */ /* 0x020fe80000010000 */
[C---:B------:R-:W-:Y:S01]  /*17b40*/  HMMA.16816.F32 R112, R48.reuse, R66, R112 ;  /* 0x000000423070723c */ /* 0x040fe20000001870 */
[----:B------:R-:W-:Y:S01]  /*17b50*/  LDSM.16.MT88.4 R64, [R219+0x1900] ;  /* 0x00190000db40783b */ /* 0x000fe20000004200 */
[----:B------:R-:W5:Y:S02]  /*17b60*/  MUFU.EX2 R245, R245 ;  /* 0x000000f500f57308 */ /* 0x000f640000000800 */
[----:B---3--:R-:W-:Y:S04]  /*17b70*/  FADD.FTZ R78, R210, R78 ;  /* 0x0000004ed24e7221 */ /* 0x008fe80000010000 */
[-C--:B-1----:R-:W-:Y:S04]  /*17b80*/  HMMA.16816.F32 R116, R48, R60.reuse, R116 ;  /* 0x0000003c3074723c */ /* 0x082fe80000001874 */
[----:B------:R-:W1:Y:S01]  /*17b90*/  MUFU.EX2 R242, R242 ;  /* 0x000000f200f27308 */ /* 0x000e620000000800 */
[----:B------:R-:W-:Y:S02]  /*17ba0*/  FADD.FTZ R78, R187, R78 ;  /* 0x0000004ebb4e7221 */ /* 0x000fe40000010000 */
[----:B--2---:R-:W-:Y:S01]  /*17bb0*/  FADD.FTZ R211, R248, R211 ;  /* 0x000000d3f8d37221 */ /* 0x004fe20000010000 */
[C---:B------:R-:W-:Y:S04]  /*17bc0*/  HMMA.16816.F32 R120, R52.reuse, R60, R120 ;  /* 0x0000003c3478723c */ /* 0x040fe80000001878 */
[----:B------:R-:W-:Y:S02]  /*17bd0*/  FADD.FTZ R78, R184, R78 ;  /* 0x0000004eb84e7221 */ /* 0x000fe40000010000 */
[----:B------:R-:W2:Y:S02]  /*17be0*/  MUFU.EX2 R209, R209 ;  /* 0x000000d100d17308 */ /* 0x000ea40000000800 */
[-C--:B------:R-:W-:Y:S04]  /*17bf0*/  HMMA.16816.F32 R124, R52, R62.reuse, R124 ;  /* 0x0000003e347c723c */ /* 0x080fe8000000187c */
[C---:B-----5:R-:W-:Y:S02]  /*17c00*/  FADD.FTZ R211, R245.reuse, R211 ;  /* 0x000000d3f5d37221 */ /* 0x060fe40000010000 */
[----:B------:R-:W-:Y:S01]  /*17c10*/  FADD.FTZ R78, R182, R78 ;  /* 0x0000004eb64e7221 */ /* 0x000fe20000010000 */
[----:B------:R-:W-:Y:S01]  /*17c20*/  F2FP.PACK_AB R52, R246, R249 ;  /* 0x000000f9f634723e */ /* 0x000fe200000000ff */
[----:B------:R-:W-:Y:S01]  /*17c30*/  HMMA.16816.F32 R36, R48, R62, R36 ;  /* 0x0000003e3024723c */ /* 0x000fe20000001824 */
[----:B------:R-:W3:Y:S01]  /*17c40*/  LDSM.16.MT88.4 R60, [R220+0x1900] ;  /* 0x00190000dc3c783b */ /* 0x000ee20000004200 */
[----:B------:R-:W5:Y:S02]  /*17c50*/  MUFU.EX2 R191, R191 ;  /* 0x000000bf00bf7308 */ /* 0x000f640000000800 */
[----:B------:R-:W-:Y:S01]  /*17c60*/  F2FP.PACK_AB R54, R210, R243 ;  /* 0x000000f3d236723e */ /* 0x000fe200000000ff */
[----:B-1----:R-:W-:Y:S01]  /*17c70*/  FADD.FTZ R211, R242, R211 ;  /* 0x000000d3f2d37221 */ /* 0x002fe20000010000 */
[----:B------:R-:W-:Y:S01]  /*17c80*/  F2FP.PACK_AB R53, R245, R248 ;  /* 0x000000f8f535723e */ /* 0x000fe200000000ff */
[----:B------:R-:W-:Y:S01]  /*17c90*/  FADD.FTZ R78, R180, R78 ;  /* 0x0000004eb44e7221 */ /* 0x000fe20000010000 */
[C---:B------:R-:W-:Y:S01]  /*17ca0*/  F2FP.PACK_AB R48, R247.reuse, R204 ;  /* 0x000000ccf730723e */ /* 0x040fe200000000ff */
[----:B------:R-:W-:Y:S03]  /*17cb0*/  FADD.FTZ R247, R247, R132 ;  /* 0x00000084f7f77221 */ /* 0x000fe60000010000 */
[----:B------:R-:W-:Y:S01]  /*17cc0*/  F2FP.PACK_AB R49, R250, R251 ;  /* 0x000000fbfa31723e */ /* 0x000fe200000000ff */
[----:B------:R-:W1:Y:S01]  /*17cd0*/  MUFU.EX2 R185, R185 ;  /* 0x000000b900b97308 */ /* 0x000e620000000800 */
[----:B------:R-:W-:Y:S01]  /*17ce0*/  F2FP.PACK_AB R50, R200, R203 ;  /* 0x000000cbc832723e */ /* 0x000fe200000000ff */
[----:B------:R-:W-:Y:S01]  /*17cf0*/  FADD.FTZ R247, R203, R247 ;  /* 0x000000f7cbf77221 */ /* 0x000fe20000010000 */
[----:B------:R-:W-:Y:S01]  /*17d00*/  F2FP.PACK_AB R51, R206, R208 ;  /* 0x000000d0ce33723e */ /* 0x000fe200000000ff */
[C---:B--2---:R-:W-:Y:S01]  /*17d10*/  FADD.FTZ R211, R209.reuse, R211 ;  /* 0x000000d3d1d37221 */ /* 0x044fe20000010000 */
[----:B------:R-:W-:Y:S01]  /*17d20*/  F2FP.PACK_AB R55, R209, R242 ;  /* 0x000000f2d137723e */ /* 0x000fe200000000ff */
[----:B------:R-:W-:Y:S02]  /*17d30*/  FADD.FTZ R247, R200, R247 ;  /* 0x000000f7c8f77221 */ /* 0x000fe40000010000 */
[----:B------:R-:W-:Y:S02]  /*17d40*/  FADD.FTZ R211, R186, R211 ;  /* 0x000000d3bad37221 */ /* 0x000fe40000010000 */
[-C--:B----4-:R-:W-:Y:S01]  /*17d50*/  HMMA.16816.F32 R4, R48, R56.reuse, R4 ;  /* 0x000000383004723c */ /* 0x090fe20000001804 */
[----:B------:R-:W2:Y:S02]  /*17d60*/  MUFU.EX2 R190, R190 ;  /* 0x000000be00be7308 */ /* 0x000ea40000000800 */
[----:B-----5:R-:W-:Y:S02]  /*17d70*/  FADD.FTZ R247, R191, R247 ;  /* 0x000000f7bff77221 */ /* 0x020fe40000010000 */
[----:B------:R-:W-:Y:S03]  /*17d80*/  FADD.FTZ R211, R183, R211 ;  /* 0x000000d3b7d37221 */ /* 0x000fe60000010000 */
[C---:B------:R-:W-:Y:S03]  /*17d90*/  HMMA.16816.F32 R8, R52.reuse, R56, R8 ;  /* 0x000000383408723c */ /* 0x040fe60000001808 */
[----:B------:R-:W4:Y:S01]  /*17da0*/  MUFU.EX2 R188, R188 ;  /* 0x000000bc00bc7308 */ /* 0x000f220000000800 */
[----:B------:R-:W-:Y:S02]  /*17db0*/  FADD.FTZ R211, R181, R211 ;  /* 0x000000d3b5d37221 */ /* 0x000fe40000010000 */
[----:B-1----:R-:W-:Y:S02]  /*17dc0*/  FADD.FTZ R247, R185, R247 ;  /* 0x000000f7b9f77221 */ /* 0x002fe40000010000 */
[-C--:B------:R-:W-:Y:S04]  /*17dd0*/  HMMA.16816.F32 R12, R52, R58.reuse, R12 ;  /* 0x0000003a340c723c */ /* 0x080fe8000000180c */
[----:B------:R-:W-:Y:S01]  /*17de0*/  FADD.FTZ R211, R179, R211 ;  /* 0x000000d3b3d37221 */ /* 0x000fe20000010000 */
[----:B------:R-:W1:Y:S03]  /*17df0*/  MUFU.EX2 R176, R176 ;  /* 0x000000b000b07308 */ /* 0x000e660000000800 */
[C---:B------:R-:W-:Y:S01]  /*17e00*/  HMMA.16816.F32 R16, R48.reuse, R58, R16 ;  /* 0x0000003a3010723c */ /* 0x040fe20000001810 */
[----:B------:R-:W5:Y:S03]  /*17e10*/  LDSM.16.MT88.4 R56, [R218+0x1900] ;  /* 0x00190000da38783b */ /* 0x000f660000004200 */
[----:B--2---:R-:W-:Y:S03]  /*17e20*/  FADD.FTZ R193, R190, R193 ;  /* 0x000000c1bec17221 */ /* 0x004fe60000010000 */
[----:B------:R-:W2:Y:S01]  /*17e30*/  MUFU.EX2 R175, R175 ;  /* 0x000000af00af7308 */ /* 0x000ea20000000800 */
[-C--:B---3--:R-:W-:Y:S04]  /*17e40*/  HMMA.16816.F32 R20, R48, R60.reuse, R20 ;  /* 0x0000003c3014723c */ /* 0x088fe80000001814 */
[----:B----4-:R-:W-:Y:S04]  /*17e50*/  FADD.FTZ R193, R188, R193 ;  /* 0x000000c1bcc17221 */ /* 0x010fe80000010000 */
[C---:B------:R-:W-:Y:S01]  /*17e60*/  HMMA.16816.F32 R24, R52.reuse, R60, R24 ;  /* 0x0000003c3418723c */ /* 0x040fe20000001818 */
[----:B------:R-:W3:Y:S03]  /*17e70*/  MUFU.EX2 R178, R178 ;  /* 0x000000b200b27308 */ /* 0x000ee60000000800 */
[----:B-1----:R-:W-:Y:S04]  /*17e80*/  FADD.FTZ R247, R176, R247 ;  /* 0x000000f7b0f77221 */ /* 0x002fe80000010000 */
[-C--:B------:R-:W-:Y:S03]  /*17e90*/  HMMA.16816.F32 R28, R52, R62.reuse, R28 ;  /* 0x0000003e341c723c */ /* 0x080fe6000000181c */
[----:B------:R-:W1:Y:S01]  /*17ea0*/  MUFU.EX2 R177, R177 ;  /* 0x000000b100b17308 */ /* 0x000e620000000800 */
[----:B--2---:R-:W-:Y:S04]  /*17eb0*/  FADD.FTZ R247, R175, R247 ;  /* 0x000000f7aff77221 */ /* 0x004fe80000010000 */
[C---:B------:R-:W-:Y:S01]  /*17ec0*/  HMMA.16816.F32 R100, R48.reuse, R62, R100 ;  /* 0x0000003e3064723c */ /* 0x040fe20000001864 */
[----:B------:R-:W2:Y:S04]  /*17ed0*/  LDSM.16.MT88.4 R60, [R225+0x2100] ;  /* 0x00210000e13c783b */ /* 0x000ea80000004200 */
[----:B------:R-:W4:Y:S03]  /*17ee0*/  MUFU.EX2 R172, R172 ;  /* 0x000000ac00ac7308 */ /* 0x000f260000000800 */
[-C--:B------:R-:W-:Y:S04]  /*17ef0*/  HMMA.16816.F32 R104, R48, R64.reuse, R104 ;  /* 0x000000403068723c */ /* 0x080fe80000001868 */
[----:B---3--:R-:W-:Y:S03]  /*17f00*/  FADD.FTZ R193, R178, R193 ;  /* 0x000000c1b2c17221 */ /* 0x008fe60000010000 */
[----:B------:R-:W3:Y:S01]  /*17f10*/  MUFU.EX2 R168, R168 ;  /* 0x000000a800a87308 */ /* 0x000ee20000000800 */
[C---:B------:R-:W-:Y:S04]  /*17f20*/  HMMA.16816.F32 R108, R52.reuse, R64, R108 ;  /* 0x00000040346c723c */ /* 0x040fe8000000186c */
[----:B-1----:R-:W-:Y:S04]  /*17f30*/  FADD.FTZ R193, R177, R193 ;  /* 0x000000c1b1c17221 */ /* 0x002fe80000010000 */
[-C--:B------:R-:W-:Y:S01]  /*17f40*/  HMMA.16816.F32 R32, R52, R66.reuse, R32 ;  /* 0x000000423420723c */ /* 0x080fe20000001820 */
[----:B------:R-:W1:Y:S03]  /*17f50*/  MUFU.EX2 R171, R171 ;  /* 0x000000ab00ab7308 */ /* 0x000e660000000800 */
[----:B----4-:R-:W-:Y:S04]  /*17f60*/  FADD.FTZ R247, R172, R247 ;  /* 0x000000f7acf77221 */ /* 0x010fe80000010000 */
[C---:B------:R-:W-:Y:S01]  /*17f70*/  HMMA.16816.F32 R112, R48.reuse, R66, R112 ;  /* 0x000000423070723c */ /* 0x040fe20000001870 */
[----:B------:R-:W-:Y:S02]  /*17f80*/  LDSM.16.MT88.4 R64, [R219+0x2100] ;  /* 0x00210000db40783b */ /* 0x000fe40000004200 */
[----:B------:R-:W4:Y:S01]  /*17f90*/  MUFU.EX2 R169, R169 ;  /* 0x000000a900a97308 */ /* 0x000f220000000800 */
[C---:B---3--:R-:W-:Y:S04]  /*17fa0*/  F2FP.PACK_AB R128, R168.reuse, R172 ;  /* 0x000000aca880723e */ /* 0x048fe800000000ff */
[-C--:B-----5:R-:W-:Y:S04]  /*17fb0*/  HMMA.16816.F32 R116, R48, R56.reuse, R116 ;  /* 0x000000383074723c */ /* 0x0a0fe80000001874 */
[----:B------:R-:W-:Y:S01]  /*17fc0*/  FADD.FTZ R247, R168, R247 ;  /* 0x000000f7a8f77221 */ /* 0x000fe20000010000 */
[----:B------:R-:W3:Y:S03]  /*17fd0*/  MUFU.EX2 R96, R96 ;  /* 0x0000006000607308 */ /* 0x000ee60000000800 */
[C---:B------:R-:W-:Y:S04]  /*17fe0*/  HMMA.16816.F32 R120, R52.reuse, R56, R120 ;  /* 0x000000383478723c */ /* 0x040fe80000001878 */
[----:B-1----:R-:W-:Y:S03]  /*17ff0*/  FADD.FTZ R193, R171, R193 ;  /* 0x000000c1abc17221 */ /* 0x002fe60000010000 */
[----:B------:R-:W1:Y:S01]  /*18000*/  MUFU.EX2 R174, R174 ;  /* 0x000000ae00ae7308 */ /* 0x000e620000000800 */
[-C--:B------:R-:W-:Y:S04]  /*18010*/  HMMA.16816.F32 R124, R52, R58.reuse, R124 ;  /* 0x0000003a347c723c */ /* 0x080fe8000000187c */
[C---:B----4-:R-:W-:Y:S01]  /*18020*/  F2FP.PACK_AB R129, R169.reuse, R171 ;  /* 0x000000aba981723e */ /* 0x050fe200000000ff */
[----:B------:R-:W-:Y:S02]  /*18030*/  FADD.FTZ R193, R169, R193 ;  /* 0x000000c1a9c17221 */ /* 0x000fe40000010000 */
[----:B------:R-:W-:Y:S01]  /*18040*/  F2FP.PACK_AB R52, R184, R187 ;  /* 0x000000bbb834723e */ /* 0x000fe200000000ff */
[----:B------:R-:W-:Y:S01]  /*18050*/  HMMA.16816.F32 R36, R48, R58, R36 ;  /* 0x0000003a3024723c */ /* 0x000fe20000001824 */
[----:B------:R-:W4:Y:S01]  /*18060*/  LDSM.16.MT88.4 R56, [R220+0x2100] ;  /* 0x00210000dc38783b */ /* 0x000f220000004200 */
[----:B------:R-:W5:Y:S02]  /*18070*/  MUFU.EX2 R97, R97 ;  /* 0x0000006100617308 */ /* 0x000f640000000800 */
[----:B------:R-:W-:Y:S01]  /*18080*/  F2FP.PACK_AB R54, R180, R182 ;  /* 0x000000b6b436723e */ /* 0x000fe200000000ff */
[----:B---3--:R-:W-:Y:S01]  /*18090*/  FADD.FTZ R247, R96, R247 ;  /* 0x000000f760f77221 */ /* 0x008fe20000010000 */
[----:B------:R-:W-:Y:S02]  /*180a0*/  F2FP.PACK_AB R53, R183, R186 ;  /* 0x000000bab735723e */ /* 0x000fe400000000ff */
[----:B------:R-:W-:Y:S04]  /*180b0*/  F2FP.PACK_AB R48, R185, R191 ;  /* 0x000000bfb930723e */ /* 0x000fe800000000ff */
[----:B------:R-:W-:Y:S01]  /*180c0*/  F2FP.PACK_AB R49, R188, R190 ;  /* 0x000000bebc31723e */ /* 0x000fe200000000ff */
[----:B------:R-:W3:Y:S01]  /*180d0*/  MUFU.EX2 R173, R173 ;  /* 0x000000ad00ad7308 */ /* 0x000ee20000000800 */
[----:B------:R-:W-:Y:S01]  /*180e0*/  F2FP.PACK_AB R50, R175, R176 ;  /* 0x000000b0af32723e */ /* 0x000fe200000000ff */
[C---:B-1----:R-:W-:Y:S01]  /*180f0*/  FADD.FTZ R241, R174.reuse, R247 ;  /* 0x000000f7aef17221 */ /* 0x042fe20000010000 */
[----:B------:R-:W-:Y:S02]  /*18100*/  F2FP.PACK_AB R51, R177, R178 ;  /* 0x000000b2b133723e */ /* 0x000fe400000000ff */
[----:B------:R-:W-:Y:S02]  /*18110*/  F2FP.PACK_AB R55, R179, R181 ;  /* 0x000000b5b337723e */ /* 0x000fe400000000ff */
[----:B------:R-:W-:Y:S03]  /*18120*/  F2FP.PACK_AB R130, R174, R96 ;  /* 0x00000060ae82723e */ /* 0x000fe600000000ff */
[-C--:B--2---:R-:W-:Y:S03]  /*18130*/  HMMA.16816.F32 R4, R48, R60.reuse, R4 ;  /* 0x0000003c3004723c */ /* 0x084fe60000001804 */
[----:B-----5:R-:W-:Y:S05]  /*18140*/  FADD.FTZ R193, R97, R193 ;  /* 0x000000c161c17221 */ /* 0x020fea0000010000 */
[C---:B------:R-:W-:Y:S04]  /*18150*/  HMMA.16816.F32 R8, R52.reuse, R60, R8 ;  /* 0x0000003c3408723c */ /* 0x040fe80000001808 */
[C---:B---3--:R-:W-:Y:S01]  /*18160*/  F2FP.PACK_AB R131, R173.reuse, R97 ;  /* 0x00000061ad83723e */ /* 0x048fe200000000ff */
[----:B------:R-:W-:Y:S03]  /*18170*/  FADD.FTZ R240, R173, R193 ;  /* 0x000000c1adf07221 */ /* 0x000fe60000010000 */
[-C--:B------:R-:W-:Y:S08]  /*18180*/  HMMA.16816.F32 R12, R52, R62.reuse, R12 ;  /* 0x0000003e340c723c */ /* 0x080ff0000000180c */
[C---:B------:R-:W-:Y:S01]  /*18190*/  HMMA.16816.F32 R16, R48.reuse, R62, R16 ;  /* 0x0000003e3010723c */ /* 0x040fe20000001810 */
[----:B------:R-:W1:Y:S07]  /*181a0*/  LDSM.16.MT88.4 R60, [R218+0x2100] ;  /* 0x00210000da3c783b */ /* 0x000e6e0000004200 */
[-C--:B----4-:R-:W-:Y:S08]  /*181b0*/  HMMA.16816.F32 R20, R48, R56.reuse, R20 ;  /* 0x000000383014723c */ /* 0x090ff00000001814 */
        /* <DEDUP_REMOVED lines=12> */
[--C-:B------:R-:W-:Y:S02]  /*18280*/  FFMA.FTZ R59, R90, c[0x0][0x2d0], -R165.reuse ;  /* 0x0000b4005a3b7a23 */ /* 0x100fe400000108a5 */
        /* <DEDUP_REMOVED lines=13> */
[C---:B--2---:R-:W-:Y:S04]  /*18360*/  FADD.FTZ R239, R170.reuse, R78 ;  /* 0x0000004eaaef7221 */ /* 0x044fe80000010000 */
        /* <DEDUP_REMOVED lines=14> */
[----:B------:R-:W-:Y:S01]  /*18450*/  FADD.FTZ R238, R165, R211 ;  /* 0x000000d3a5ee7221 */ /* 0x000fe20000010000 */
[----:B------:R-:W-:Y:S03]  /*18460*/  MOV R165, R0 ;  /* 0x0000000000a57202 */ /* 0x000fe60000000f00 */
        /* <DEDUP_REMOVED lines=17> */
.L_x_1097:
[----:B------:R-:W1:Y:S01]  /*18580*/  SHFL.BFLY PT, R4, R241, 0x2, 0x1f ;  /* 0x0c401f00f1047f89 */ /* 0x000e6200000e0000 */
[----:B------:R-:W-:-:S02]  /*18590*/  MOV R10, RZ ;  /* 0x000000ff000a7202 */ /* 0x000fc40000000f00 */
[----:B------:R-:W-:Y:S01]  /*185a0*/  MOV R11, 0xff800000 ;  /* 0xff800000000b7802 */ /* 0x000fe20000000f00 */
[----:B------:R-:W2:Y:S01]  /*185b0*/  SHFL.BFLY PT, R8, R239, 0x2, 0x1f ;  /* 0x0c401f00ef087f89 */ /* 0x000ea200000e0000 */
[----:B------:R-:W-:Y:S02]  /*185c0*/  MOV R12, 0xff800000 ;  /* 0xff800000000c7802 */ /* 0x000fe40000000f00 */
[----:B------:R-:W-:Y:S01]  /*185d0*/  MOV R13, 0xff800000 ;  /* 0xff800000000d7802 */ /* 0x000fe20000000f00 */
[----:B------:R-:W3:Y:S01]  /*185e0*/  SHFL.BFLY PT, R7, R240, 0x2, 0x1f ;  /* 0x0c401f00f0077f89 */ /* 0x000ee200000e0000 */
[----:B------:R-:W-:-:S03]  /*185f0*/  PLOP3.LUT P4, PT, PT, PT, PT, 0x8, 0x0 ;  /* 0x000000000000781c */ /* 0x000fc60003f8e170 */
[----:B------:R-:W4:Y:S01]  /*18600*/  SHFL.BFLY PT, R5, R238, 0x2, 0x1f ;  /* 0x0c401f00ee057f89 */ /* 0x000f2200000e0000 */
[----:B-1----:R-:W-:Y:S02]  /*18610*/  FADD.FTZ R4, R4, R241 ;  /* 0x000000f104047221 */ /* 0x002fe40000010000 */
[----:B--2---:R-:W-:-:S03]  /*18620*/  FADD.FTZ R8, R8, R239 ;  /* 0x000000ef08087221 */ /* 0x004fc60000010000 */
[----:B------:R-:W1:Y:S01]  /*18630*/  SHFL.BFLY PT, R6, R4, 0x1, 0x1f ;  /* 0x0c201f0004067f89 */ /* 0x000e6200000e0000 */
[----:B---3--:R-:W-:Y:S01]  /*18640*/  FADD.FTZ R240, R7, R240 ;  /* 0x000000f007f07221 */ /* 0x008fe20000010000 */
[----:B------:R-:W-:Y:S01]  /*18650*/  MOV R7, RZ ;  /* 0x000000ff00077202 */ /* 0x000fe20000000f00 */
[----:B----4-:R-:W-:-:S03]  /*18660*/  FADD.FTZ R238, R5, R238 ;  /* 0x000000ee05ee7221 */ /* 0x010fc60000010000 */
[----:B------:R-:W2:Y:S04]  /*18670*/  SHFL.BFLY PT, R9, R240, 0x1, 0x1f ;  /* 0x0c201f00f0097f89 */ /* 0x000ea800000e0000 */
[----:B------:R-:W3:Y:S01]  /*18680*/  SHFL.BFLY PT, R5, R238, 0x1, 0x1f ;  /* 0x0c201f00ee057f89 */ /* 0x000ee200000e0000 */
[----:B-1----:R-:W-:-:S03]  /*18690*/  FADD.FTZ R4, R4, R6 ;  /* 0x0000000604047221 */ /* 0x002fc60000010000 */
[----:B------:R-:W1:Y:S02]  /*186a0*/  SHFL.BFLY PT, R6, R8, 0x1, 0x1f ;  /* 0x0c201f0008067f89 */ /* 0x000e6400000e0000 */
[----:B------:R-:W-:Y:S01]  /*186b0*/  FSETP.NE.FTZ.AND P3, PT, R4, RZ, PT ;  /* 0x000000ff0400720b */ /* 0x000fe20003f75000 */
[----:B--2---:R-:W-:Y:S02]  /*186c0*/  FADD.FTZ R9, R240, R9 ;  /* 0x00000009f0097221 */ /* 0x004fe40000010000 */
[----:B---3--:R-:W-:-:S03]  /*186d0*/  FADD.FTZ R5, R5, R238 ;  /* 0x000000ee05057221 */ /* 0x008fc60000010000 */
[----:B------:R-:W-:Y:S02]  /*186e0*/  FSETP.NE.FTZ.AND P2, PT, R9, RZ, PT ;  /* 0x000000ff0900720b */ /* 0x000fe40003f55000 */
[----:B------:R-:W-:-:S05]  /*186f0*/  FSETP.NE.FTZ.AND P0, PT, R5, RZ, PT ;  /* 0x000000ff0500720b */ /* 0x000fca0003f15000 */
[----:B------:R-:W2:Y:S01]  /*18700*/  @P3 MUFU.RCP R7, R4 ;  /* 0x0000000400073308 */ /* 0x000ea20000001000 */
[----:B------:R-:W-:-:S05]  /*18710*/  @P3 MOV R16, 0x3f317218 ;  /* 0x3f31721800103802 */ /* 0x000fca0000000f00 */
[----:B------:R-:W-:Y:S02]  /*18720*/  @P3 FMUL.FTZ R16, R16, c[0x0][0x2d0] ;  /* 0x0000b40010103a20 */ /* 0x000fe40000410000 */
[----:B-1----:R-:W-:Y:S01]  /*18730*/  FADD.FTZ R8, R8, R6 ;  /* 0x0000000608087221 */ /* 0x002fe20000010000 */
[----:B------:R-:W-:Y:S01]  /*18740*/  MOV R6, RZ ;  /* 0x000000ff00067202 */ /* 0x000fe20000000f00 */
[----:B------:R-:W1:Y:S01]  /*18750*/  @P3 MUFU.LG2 R4, R4 ;  /* 0x0000000400043308 */ /* 0x000e620000000c00 */
[----:B------:R-:W-:Y:S02]  /*18760*/  @P2 MOV R15, 0x3f317218 ;  /* 0x3f317218000f2802 */ /* 0x000fe40000000f00 */
[----:B------:R-:W-:Y:S01]  /*18770*/  FSETP.NE.FTZ.AND P1, PT, R8, RZ, PT ;  /* 0x000000ff0800720b */ /* 0x000fe20003f35000 */
[C---:B--2---:R-:W-:Y:S02]  /*18780*/  FMUL.FTZ R160, R7.reuse, R160 ;  /* 0x000000a007a07220 */ /* 0x044fe40000410000 */
[----:B------:R-:W-:-:S02]  /*18790*/  FMUL.FTZ R161, R7, R161 ;  /* 0x000000a107a17220 */ /* 0x000fc40000410000 */
[----:B------:R-:W-:Y:S01]  /*187a0*/  @P2 MUFU.RCP R6, R9 ;  /* 0x0000000900062308 */ /* 0x000fe20000001000 */
[C---:B------:R-:W-:Y:S02]  /*187b0*/  FMUL.FTZ R148, R7.reuse, R148 ;  /* 0x0000009407947220 */ /* 0x040fe40000410000 */
[C---:B------:R-:W-:Y:S02]  /*187c0*/  FMUL.FTZ R149, R7.reuse, R149 ;  /* 0x0000009507957220 */ /* 0x040fe40000410000 */
[C---:B------:R-:W-:Y:S02]  /*187d0*/  FMUL.FTZ R144, R7.reuse, R144 ;  /* 0x0000009007907220 */ /* 0x040fe40000410000 */
[C---:B------:R-:W-:Y:S01]  /*187e0*/  FMUL.FTZ R145, R7.reuse, R145 ;  /* 0x0000009107917220 */ /* 0x040fe20000410000 */
[----:B------:R-:W2:Y:S01]  /*187f0*/  @P2 MUFU.LG2 R9, R9 ;  /* 0x0000000900092308 */ /* 0x000ea20000000c00 */
[C---:B------:R-:W-:Y:S01]  /*18800*/  FMUL.FTZ R100, R7.reuse, R100 ;  /* 0x0000006407647220 */ /* 0x040fe20000410000 */
[----:B------:R-:W-:Y:S01]  /*18810*/  @P1 MOV R14, 0x3f317218 ;  /* 0x3f317218000e1802 */ /* 0x000fe20000000f00 */
[----:B------:R-:W-:-:S02]  /*18820*/  FMUL.FTZ R101, R7, R101 ;  /* 0x0000006507657220 */ /* 0x000fc40000410000 */
[C---:B------:R-:W-:Y:S02]  /*18830*/  FMUL.FTZ R104, R7.reuse, R104 ;  /* 0x0000006807687220 */ /* 0x040fe40000410000 */
[C---:B------:R-:W-:Y:S01]  /*18840*/  FMUL.FTZ R105, R7.reuse, R105 ;  /* 0x0000006907697220 */ /* 0x040fe20000410000 */
[----:B------:R-:W3:Y:S01]  /*18850*/  @P0 MUFU.LG2 R17, R5 ;  /* 0x0000000500110308 */ /* 0x000ee20000000c00 */
[C---:B------:R-:W-:Y:S02]  /*18860*/  FMUL.FTZ R112, R7.reuse, R112 ;  /* 0x0000007007707220 */ /* 0x040fe40000410000 */
[C---:B------:R-:W-:Y:S02]  /*18870*/  FMUL.FTZ R113, R7.reuse, R113 ;  /* 0x0000007107717220 */ /* 0x040fe40000410000 */
[C---:B------:R-:W-:Y:S02]  /*18880*/  FMUL.FTZ R116, R7.reuse, R116 ;  /* 0x0000007407747220 */ /* 0x040fe40000410000 */
[C---:B------:R-:W-:Y:S01]  /*18890*/  FMUL.FTZ R117, R7.reuse, R117 ;  /* 0x0000007507757220 */ /* 0x040fe20000410000 */
[----:B------:R4:W-:Y:S01]  /*188a0*/  @P0 MUFU.RCP R10, R5 ;  /* 0x00000005000a0308 */ /* 0x0009e20000001000 */
[----:B------:R-:W-:-:S02]  /*188b0*/  FMUL.FTZ R128, R7, R128 ;  /* 0x0000008007807220 */ /* 0x000fc40000410000 */
[----:B------:R-:W-:Y:S01]  /*188c0*/  FMUL.FTZ R129, R7, R129 ;  /* 0x0000008107817220 */ /* 0x000fe20000410000 */
[----:B------:R-:W-:Y:S01]  /*188d0*/  MOV R7, RZ ;  /* 0x000000ff00077202 */ /* 0x000fe20000000f00 */
[----:B-1----:R-:W-:Y:S02]  /*188e0*/  @P3 FMUL.FTZ R4, R4, 0.69314718246459960938 ;  /* 0x3f31721804043820 */ /* 0x002fe40000410000 */
[----:B--2---:R-:W-:Y:S02]  /*188f0*/  @P2 FMUL.FTZ R9, R9, 0.69314718246459960938 ;  /* 0x3f31721809092820 */ /* 0x004fe40000410000 */
[----:B------:R-:W-:Y:S01]  /*18900*/  @P2 FMUL.FTZ R15, R15, c[0x0][0x2d0] ;  /* 0x0000b4000f0f2a20 */ /* 0x000fe20000410000 */
[----:B------:R-:W1:Y:S01]  /*18910*/  @P1 MUFU.RCP R7, R8 ;  /* 0x0000000800071308 */ /* 0x000e620000001000 */
[----:B------:R-:W-:Y:S02]  /*18920*/  @P1 FMUL.FTZ R14, R14, c[0x0][0x2d0] ;  /* 0x0000b4000e0e1a20 */ /* 0x000fe40000410000 */
[----:B---3--:R-:W-:-:S02]  /*18930*/  @P0 FMUL.FTZ R17, R17, 0.69314718246459960938 ;  /* 0x3f31721811110820 */ /* 0x008fc40000410000 */
[C---:B------:R-:W-:Y:S01]  /*18940*/  FMUL.FTZ R162, R6.reuse, R162 ;  /* 0x000000a206a27220 */ /* 0x040fe20000410000 */
[----:B----4-:R-:W-:Y:S01]  /*18950*/  MOV R5, 0xff800000 ;  /* 0xff80000000057802 */ /* 0x010fe20000000f00 */
[C---:B------:R-:W-:Y:S01]  /*18960*/  FMUL.FTZ R163, R6.reuse, R163 ;  /* 0x000000a306a37220 */ /* 0x040fe20000410000 */
[----:B------:R-:W2:Y:S01]  /*18970*/  @P1 MUFU.LG2 R8, R8 ;  /* 0x0000000800081308 */ /* 0x000ea20000000c00 */
[C---:B------:R-:W-:Y:S02]  /*18980*/  FMUL.FTZ R150, R6.reuse, R150 ;  /* 0x0000009606967220 */ /* 0x040fe40000410000 */
[C---:B------:R-:W-:Y:S02]  /*18990*/  FMUL.FTZ R151, R6.reuse, R151 ;  /* 0x0000009706977220 */ /* 0x040fe40000410000 */
[C---:B------:R-:W-:Y:S02]  /*189a0*/  FMUL.FTZ R146, R6.reuse, R146 ;  /* 0x0000009206927220 */ /* 0x040fe40000410000 */
[----:B------:R-:W-:-:S02]  /*189b0*/  FMUL.FTZ R147, R6, R147 ;  /* 0x0000009306937220 */ /* 0x000fc40000410000 */
        /* <DEDUP_REMOVED lines=15> */
[----:B------:R-:W-:Y:S01]  /*18ab0*/  FMUL.FTZ R125, R7, R125 ;  /* 0x0000007d077d7220 */ /* 0x000fe20000410000 */
[----:B------:R-:W-:Y:S01]  /*18ac0*/  @P0 MOV R7, 0x3f317218 ;  /* 0x3f31721800070802 */ /* 0x000fe20000000f00 */
[----:B--2---:R-:W-:Y:S02]  /*18ad0*/  @P1 FMUL.FTZ R8, R8, 0.69314718246459960938 ;  /* 0x3f31721808081820 */ /* 0x004fe40000410000 */
[----:B------:R-:W-:-:S02]  /*18ae0*/  FMUL.FTZ R102, R6, R102 ;  /* 0x0000006606667220 */ /* 0x000fc40000410000 */
[----:B------:R-:W-:Y:S02]  /*18af0*/  @P0 FMUL.FTZ R7, R7, c[0x0][0x2d0] ;  /* 0x0000b40007070a20 */ /* 0x000fe40000410000 */
        /* <DEDUP_REMOVED lines=25> */
[----:B------:R-:W-:Y:S02]  /*18c90*/  @P3 FFMA.FTZ R5, R16, R3, R4 ;  /* 0x0000000310053223 */ /* 0x000fe40000010004 */
[----:B------:R-:W-:Y:S02]  /*18ca0*/  @P2 FFMA.FTZ R11, R15, R2, R9 ;  /* 0x000000020f0b2223 */ /* 0x000fe40000010009 */
[----:B------:R-:W-:Y:S02]  /*18cb0*/  @P1 FFMA.FTZ R12, R14, R0, R8 ;  /* 0x000000000e0c1223 */ /* 0x000fe40000010008 */
[----:B------:R-:W-:-:S02]  /*18cc0*/  @P0 FFMA.FTZ R13, R7, R44, R17 ;  /* 0x0000002c070d0223 */ /* 0x000fc40000010011 */
.L_x_1035:
[----:B------:R-:W-:Y:S01]  /*18cd0*/  USHF.R.S32.HI UR8, URZ, 0x1f, UR11 ;  /* 0x0000001f3f087899 */ /* 0x000fe2000801140b */
[----:B------:R-:W-:Y:S05]  /*18ce0*/  @P4 BRA `(.L_x_1116) ;  /* 0x0000146000004947 */ /* 0x000fea0003800000 */
[----:B------:R-:W1:Y:S01]  /*18cf0*/  S2R R0, SR_TID.X ;  /* 0x0000000000007919 */ /* 0x000e620000002100 */
        /* <DEDUP_REMOVED lines=14> */
[----:B------:R-:W-:Y:S02]  /*18de0*/  F2FP.PACK_AB R144, R145, R144 ;  /* 0x000000909190723e */ /* 0x000fe400000000ff */
[----:B------:R-:W-:Y:S01]  /*18df0*/  F2FP.PACK_AB R146, R147, R146 ;  /* 0x000000929392723e */ /* 0x000fe200000000ff */
[----:B------:R-:W-:Y:S01]  /*18e00*/  IMAD.U32 R18, RZ, RZ, UR4 ;  /* 0x00000004ff127e24 */ /* 0x000fe2000f8e00ff */
[----:B------:R-:W-:Y:S01]  /*18e10*/  F2FP.PACK_AB R100, R101, R100 ;  /* 0x000000646564723e */ /* 0x000fe200000000ff */
[----:B------:R-:W-:Y:S01]  /*18e20*/  IMAD.U32 R19, RZ, RZ, UR5 ;  /* 0x00000005ff137e24 */ /* 0x000fe2000f8e00ff */
[----:B------:R-:W-:Y:S01]  /*18e30*/  F2FP.PACK_AB R102, R103, R102 ;  /* 0x000000666766723e */ /* 0x000fe200000000ff */
[----:B------:R-:W-:Y:S01]  /*18e40*/  ULDC.64 UR4, c[0x0][0x508] ;  /* 0x0001420000047ab9 */ /* 0x000fe20000000a00 */
[----:B-1----:R-:W-:-:S02]  /*18e50*/  SHF.R.S32.HI R2, RZ, 0x1f, R0 ;  /* 0x0000001fff027819 */ /* 0x002fc40000011400 */
[----:B------:R-:W-:Y:S02]  /*18e60*/  F2FP.PACK_AB R140, R141, R140 ;  /* 0x0000008c8d8c723e */ /* 0x000fe400000000ff */
[----:B------:R-:W-:Y:S02]  /*18e70*/  LEA.HI R3, R2, R0, RZ, 0x2 ;  /* 0x0000000002037211 */ /* 0x000fe400078f10ff */
[----:B------:R-:W-:Y:S02]  /*18e80*/  F2FP.PACK_AB R142, R143, R142 ;  /* 0x0000008e8f8e723e */ /* 0x000fe400000000ff */
[--C-:B------:R-:W-:Y:S02]  /*18e90*/  SHF.R.S32.HI R7, RZ, 0x2, R3.reuse ;  /* 0x00000002ff077819 */ /* 0x100fe40000011403 */
[----:B------:R-:W-:Y:S02]  /*18ea0*/  SHF.R.S32.HI R4, RZ, 0x1f, R3 ;  /* 0x0000001fff047819 */ /* 0x000fe40000011403 */
[----:B------:R-:W-:-:S02]  /*18eb0*/  LOP3.LUT R3, R3, 0xfffffffc, RZ, 0xc0, !PT ;  /* 0xfffffffc03037812 */ /* 0x000fc400078ec0ff */
[----:B------:R-:W-:Y:S02]  /*18ec0*/  LEA.HI R4, R4, R7, RZ, 0x3 ;  /* 0x0000000704047211 */ /* 0x000fe400078f18ff */
[----:B------:R-:W-:Y:S01]  /*18ed0*/  F2FP.PACK_AB R136, R137, R136 ;  /* 0x000000888988723e */ /* 0x000fe200000000ff */
[----:B------:R-:W-:Y:S01]  /*18ee0*/  IMAD.IADD R3, R0, 0x1, -R3 ;  /* 0x0000000100037824 */ /* 0x000fe200078e0a03 */
[----:B------:R-:W-:Y:S02]  /*18ef0*/  LOP3.LUT R4, R4, 0xfffffff8, RZ, 0xc0, !PT ;  /* 0xfffffff804047812 */ /* 0x000fe400078ec0ff */
[----:B------:R-:W-:Y:S02]  /*18f00*/  F2FP.PACK_AB R138, R139, R138 ;  /* 0x0000008a8b8a723e */ /* 0x000fe400000000ff */
[----:B------:R-:W-:Y:S01]  /*18f10*/  F2FP.PACK_AB R104, R105, R104 ;  /* 0x000000686968723e */ /* 0x000fe200000000ff */
[----:B------:R-:W-:Y:S01]  /*18f20*/  IMAD.IADD R4, R7, 0x1, -R4 ;  /* 0x0000000107047824 */ /* 0x000fe200078e0a04 */
[----:B------:R-:W-:-:S02]  /*18f30*/  LEA.HI R7, R2, R0, RZ, 0x5 ;  /* 0x0000000002077211 */ /* 0x000fc400078f28ff */
[----:B------:R-:W-:Y:S01]  /*18f40*/  F2FP.PACK_AB R106, R107, R106 ;  /* 0x0000006a6b6a723e */ /* 0x000fe200000000ff */
[C---:B------:R-:W-:Y:S01]  /*18f50*/  IMAD.SHL.U32 R8, R4.reuse, 0x40, RZ ;  /* 0x0000004004087824 */ /* 0x040fe200078e00ff */
[----:B------:R-:W-:Y:S02]  /*18f60*/  SHF.R.S32.HI R9, RZ, 0x5, R7 ;  /* 0x00000005ff097819 */ /* 0x000fe40000011407 */
[----:B------:R-:W-:Y:S02]  /*18f70*/  LOP3.LUT R15, R4, 0x1, RZ, 0xc0, !PT ;  /* 0x00000001040f7812 */ /* 0x000fe400078ec0ff */
[----:B------:R-:W-:Y:S01]  /*18f80*/  LOP3.LUT R8, R8, 0x1c0, RZ, 0xc0, !PT ;  /* 0x000001c008087812 */ /* 0x000fe200078ec0ff */
[----:B------:R-:W-:Y:S01]  /*18f90*/  IMAD R14, R9, 0x200, R3 ;  /* 0x00000200090e7824 */ /* 0x000fe200078e0203 */
[----:B------:R-:W-:Y:S01]  /*18fa0*/  ISETP.NE.U32.AND P0, PT, R15, 0x1, PT ;  /* 0x000000010f00780c */ /* 0x000fe20003f05070 */
[----:B------:R-:W-:Y:S01]  /*18fb0*/  IMAD.MOV.U32 R15, RZ, RZ, 0x20 ;  /* 0x00000020ff0f7424 */ /* 0x000fe200078e00ff */
[----:B------:R-:W-:-:S02]  /*18fc0*/  LEA.HI R8, R8, R8, RZ, 0x1d ;  /* 0x0000000808087211 */ /* 0x000fc400078fe8ff */
[----:B------:R-:W-:Y:S02]  /*18fd0*/  R2P PR, R4, 0x6 ;  /* 0x0000000604007804 */ /* 0x000fe40000000000 */
[----:B------:R-:W-:Y:S01]  /*18fe0*/  F2FP.PACK_AB R112, R113, R112 ;  /* 0x000000707170723e */ /* 0x000fe200000000ff */
[----:B------:R-:W-:Y:S01]  /*18ff0*/  IMAD.U32 R8, R14, 0x2, R8 ;  /* 0x000000020e087824 */ /* 0x000fe200078e0008 */
[----:B------:R-:W-:Y:S01]  /*19000*/  F2FP.PACK_AB R114, R115, R114 ;  /* 0x000000727372723e */ /* 0x000fe200000000ff */
[----:B------:R-:W-:Y:S01]  /*19010*/  IMAD.MOV.U32 R14, RZ, RZ, -0x10 ;  /* 0xfffffff0ff0e7424 */ /* 0x000fe200078e00ff */
[----:B------:R-:W-:Y:S01]  /*19020*/  SEL R15, R15, 0xffffffe0, !P1 ;  /* 0xffffffe00f0f7807 */ /* 0x000fe20004800000 */
[----:B------:R-:W-:Y:S01]  /*19030*/  IMAD.SHL.U32 R8, R8, 0x2, RZ ;  /* 0x0000000208087824 */ /* 0x000fe200078e00ff */
[----:B------:R-:W-:Y:S01]  /*19040*/  BAR.SYNC.DEFER_BLOCKING 0x1, 0x80 ;  /* 0x0042000000007b1d */ /* 0x000fe20000010000 */
[----:B------:R-:W-:Y:S02]  /*19050*/  F2FP.PACK_AB R108, R109, R108 ;  /* 0x0000006c6d6c723e */ /* 0x000fe400000000ff */
[----:B------:R-:W-:-:S02]  /*19060*/  SEL R14, R14, 0x10, !P0 ;  /* 0x000000100e0e7807 */ /* 0x000fc40004000000 */
[C---:B------:R-:W-:Y:S02]  /*19070*/  IADD3 R17, R8.reuse, 0x80, RZ ;  /* 0x0000008008117810 */ /* 0x040fe40007ffe0ff */
[C---:B------:R-:W-:Y:S01]  /*19080*/  IADD3 R16, R8.reuse, 0xc0, RZ ;  /* 0x000000c008107810 */ /* 0x040fe20007ffe0ff */
[C---:B------:R-:W-:Y:S01]  /*19090*/  IMAD.IADD R4, R8.reuse, 0x1, R14 ;  /* 0x0000000108047824 */ /* 0x040fe200078e020e */
[----:B------:R-:W-:Y:S01]  /*190a0*/  @P2 IADD3 R16, R17, -0x40, RZ ;  /* 0xffffffc011102810 */ /* 0x000fe20007ffe0ff */
[----:B------:R-:W-:Y:S01]  /*190b0*/  IMAD.IADD R17, R8, 0x1, R15 ;  /* 0x0000000108117824 */ /* 0x000fe200078e020f */
[----:B------:R-:W-:Y:S02]  /*190c0*/  F2FP.PACK_AB R110, R111, R110 ;  /* 0x0000006e6f6e723e */ /* 0x000fe400000000ff */
[----:B------:R-:W-:Y:S02]  /*190d0*/  F2FP.PACK_AB R132, R133, R132 ;  /* 0x000000848584723e */ /* 0x000fe400000000ff */
[----:B------:R-:W-:-:S02]  /*190e0*/  F2FP.PACK_AB R134, R135, R134 ;  /* 0x000000868786723e */ /* 0x000fc400000000ff */
[----:B------:R-:W-:Y:S02]  /*190f0*/  F2FP.PACK_AB R116, R117, R116 ;  /* 0x000000747574723e */ /* 0x000fe400000000ff */
[----:B------:R-:W-:Y:S02]  /*19100*/  F2FP.PACK_AB R118, R119, R118 ;  /* 0x000000767776723e */ /* 0x000fe400000000ff */
        /* <DEDUP_REMOVED lines=9> */
[----:B------:R-:W-:-:S03]  /*191a0*/  PLOP3.LUT P1, PT, PT, PT, UP1, 0x80, 0x0 ;  /* 0x000000000000781c */ /* 0x000fc60003f2f018 */
[----:B------:R-:W-:Y:S04]  /*191b0*/  STS [R4+0x480], R150 ;  /* 0x0004809604007388 */ /* 0x000fe80000000800 */
[----:B------:R-:W-:Y:S04]  /*191c0*/  STS [R8+0x2080], R156 ;  /* 0x0020809c08007388 */ /* 0x000fe80000000800 */
[----:B------:R1:W-:Y:S04]  /*191d0*/  STS [R8+0x2480], R158 ;  /* 0x0024809e08007388 */ /* 0x0003e80000000800 */
[----:B------:R-:W-:Y:S04]  /*191e0*/  STS [R4+0x2080], R152 ;  /* 0x0020809804007388 */ /* 0x000fe80000000800 */
[----:B------:R2:W-:Y:S04]  /*191f0*/  STS [R4+0x2480], R154 ;  /* 0x0024809a04007388 */ /* 0x0005e80000000800 */
[----:B------:R-:W-:Y:S04]  /*19200*/  STS [R17+0x80], R144 ;  /* 0x0000809011007388 */ /* 0x000fe80000000800 */
[----:B------:R-:W-:Y:S01]  /*19210*/  STS [R17+0x480], R146 ;  /* 0x0004809211007388 */ /* 0x000fe20000000800 */
[----:B-1----:R-:W-:-:S05]  /*19220*/  IMAD.IADD R8, R15, 0x1, R4 ;  /* 0x000000010f087824 */ /* 0x002fca00078e0204 */
[----:B------:R-:W-:Y:S01]  /*19230*/  STS [R8+0x80], R100 ;  /* 0x0000806408007388 */ /* 0x000fe20000000800 */
[----:B--2---:R-:W-:-:S03]  /*19240*/  IADD3 R4, R15, 0x400, R16 ;  /* 0x000004000f047810 */ /* 0x004fc60007ffe010 */
[----:B------:R-:W-:Y:S02]  /*19250*/  STS [R8+0x480], R102 ;  /* 0x0004806608007388 */ /* 0x000fe40000000800 */
[C---:B------:R-:W-:Y:S02]  /*19260*/  IMAD.IADD R4, R14.reuse, 0x1, R4 ;  /* 0x000000010e047824 */ /* 0x040fe400078e0204 */
[----:B------:R-:W-:Y:S01]  /*19270*/  STS [R17+0x2080], R140 ;  /* 0x0020808c11007388 */ /* 0x000fe20000000800 */
[----:B------:R-:W-:-:S03]  /*19280*/  IMAD.IADD R14, R14, 0x1, R16 ;  /* 0x000000010e0e7824 */ /* 0x000fc600078e0210 */
[----:B------:R-:W-:Y:S04]  /*19290*/  STS [R17+0x2480], R142 ;  /* 0x0024808e11007388 */ /* 0x000fe80000000800 */
[----:B------:R-:W-:Y:S04]  /*192a0*/  STS [R8+0x2080], R136 ;  /* 0x0020808808007388 */ /* 0x000fe80000000800 */
[----:B------:R-:W-:Y:S04]  /*192b0*/  STS [R8+0x2480], R138 ;  /* 0x0024808a08007388 */ /* 0x000fe80000000800 */
[----:B------:R-:W-:Y:S04]  /*192c0*/  STS [R16], R104 ;  /* 0x0000006810007388 */ /* 0x000fe80000000800 */
[----:B------:R-:W-:Y:S04]  /*192d0*/  STS [R16+0x400], R106 ;  /* 0x0004006a10007388 */ /* 0x000fe80000000800 */
[----:B------:R-:W-:Y:S04]  /*192e0*/  STS [R14], R112 ;  /* 0x000000700e007388 */ /* 0x000fe80000000800 */
[----:B------:R-:W-:Y:S04]  /*192f0*/  STS [R14+0x400], R114 ;  /* 0x000400720e007388 */ /* 0x000fe80000000800 */
[----:B------:R-:W-:Y:S04]  /*19300*/  STS [R16+0x2000], R108 ;  /* 0x0020006c10007388 */ /* 0x000fe80000000800 */
[----:B------:R1:W-:Y:S04]  /*19310*/  STS [R16+0x2400], R110 ;  /* 0x0024006e10007388 */ /* 0x0003e80000000800 */
[----:B------:R-:W-:Y:S04]  /*19320*/  STS [R14+0x2000], R132 ;  /* 0x002000840e007388 */ /* 0x000fe80000000800 */
[----:B------:R-:W-:Y:S01]  /*19330*/  STS [R14+0x2400], R134 ;  /* 0x002400860e007388 */ /* 0x000fe20000000800 */
[----:B-1----:R-:W-:-:S02]  /*19340*/  IMAD.IADD R16, R15, 0x1, R16 ;  /* 0x000000010f107824 */ /* 0x002fc400078e0210 */
[----:B------:R-:W-:-:S03]  /*19350*/  IMAD.IADD R15, R15, 0x1, R14 ;  /* 0x000000010f0f7824 */ /* 0x000fc600078e020e */
        /* <DEDUP_REMOVED lines=9> */
[----:B------:R-:W-:-:S04]  /*193f0*/  UISETP.NE.U32.AND UP0, UPT, URZ, UR4, UPT ;  /* 0x000000043f00728c */ /* 0x000fc8000bf05070 */
[----:B------:R-:W-:Y:S01]  /*19400*/  UISETP.NE.AND.EX UP0, UPT, URZ, UR5, UPT, UP0 ;  /* 0x000000053f00728c */ /* 0x000fe2000bf05300 */
[----:B-1----:R-:W3:Y:S02]  /*19410*/  @P1 LDG.E R6, [R18.64] ;  /* 0x0000003412061981 */ /* 0x002ee4000c1e1900 */
[----:B------:R-:W-:-:S03]  /*19420*/  ULDC.64 UR4, c[0x0][0x508] ;  /* 0x0001420000047ab9 */ /* 0x000fc60000000a00 */
[----:B------:R-:W-:-:S05]  /*19430*/  PLOP3.LUT P0, PT, PT, PT, UP0, 0x80, 0x0 ;  /* 0x000000000000781c */ /* 0x000fca0003f0f008 */
[----:B------:R-:W-:Y:S01]  /*19440*/  @UP0 UIMAD.WIDE UR4, UR16, UR6, UR4 ;  /* 0x00000006100402a5 */ /* 0x000fe2000f8e0204 */
[----:B--2---:R-:W-:-:S05]  /*19450*/  IMAD.MOV.U32 R4, RZ, RZ, c[0x0][0x388] ;  /* 0x0000e200ff047624 */ /* 0x004fca00078e00ff */
[----:B------:R-:W-:Y:S02]  /*19460*/  IMAD.U32 R14, RZ, RZ, UR4 ;  /* 0x00000004ff0e7e24 */ /* 0x000fe4000f8e00ff */
[----:B------:R-:W-:-:S05]  /*19470*/  IMAD.U32 R15, RZ, RZ, UR5 ;  /* 0x00000005ff0f7e24 */ /* 0x000fca000f8e00ff */
        /* <DEDUP_REMOVED lines=9> */
[----:B-----5:R1:W2:Y:S04]  /*19510*/  LDG.E R4, [R18.64] ;  /* 0x0000003412047981 */ /* 0x0202a8000c1e1900 */
[----:B-1----:R-:W2:Y:S02]  /*19520*/  LDG.E R18, [R18.64+0x4] ;  /* 0x0000043412127981 */ /* 0x002ea4000c1e1900 */
[----:B--2---:R-:W-:Y:S02]  /*19530*/  IADD3 R4, -R4, R18, RZ ;  /* 0x0000001204047210 */ /* 0x004fe40007ffe1ff */
.L_x_1117:
[----:B-1----:R-:W-:Y:S01]  /*19540*/  LEA.HI R6, R3, R3, RZ, 0x1 ;  /* 0x0000000303067211 */ /* 0x002fe200078f08ff */
[----:B------:R-:W-:Y:S01]  /*19550*/  IMAD.MOV.U32 R10, RZ, RZ, c[0x0][0x4e8] ;  /* 0x00013a00ff0a7624 */ /* 0x000fe200078e00ff */
[----:B------:R-:W-:Y:S01]  /*19560*/  LOP3.LUT R15, R7, 0xffffffe0, RZ, 0xc0, !PT ;  /* 0xffffffe0070f7812 */ /* 0x000fe200078ec0ff */
[----:B------:R-:W-:Y:S01]  /*19570*/  ULDC.64 UR4, c[0x0][0x490] ;  /* 0x0001240000047ab9 */ /* 0x000fe20000000a00 */
[C---:B------:R-:W-:Y:S01]  /*19580*/  LOP3.LUT R8, R6.reuse, 0x1ffffffe, RZ, 0xc0, !PT ;  /* 0x1ffffffe06087812 */ /* 0x040fe200078ec0ff */
[----:B------:R-:W-:Y:S01]  /*19590*/  IMAD.SHL.U32 R6, R6, 0x20, RZ ;  /* 0x0000002006067824 */ /* 0x000fe200078e00ff */
[----:B------:R-:W-:Y:S01]  /*195a0*/  ISETP.NE.AND P0, PT, R10, 0x1, PT ;  /* 0x000000010a00780c */ /* 0x000fe20003f05270 */
[----:B------:R-:W-:Y:S01]  /*195b0*/  IMAD.IADD R15, R0, 0x1, -R15 ;  /* 0x00000001000f7824 */ /* 0x000fe200078e0a0f */
[----:B------:R-:W-:Y:S01]  /*195c0*/  SHF.R.S32.HI R10, RZ, 0x1f, R9 ;  /* 0x0000001fff0a7819 */ /* 0x000fe20000011409 */
[----:B------:R-:W-:Y:S01]  /*195d0*/  IMAD.IADD R3, R3, 0x1, -R8 ;  /* 0x0000000103037824 */ /* 0x000fe200078e0a08 */
[----:B------:R-:W-:Y:S01]  /*195e0*/  LOP3.LUT R6, R6, 0xffffffc0, RZ, 0xc0, !PT ;  /* 0xffffffc006067812 */ /* 0x000fe200078ec0ff */
[----:B------:R-:W-:Y:S01]  /*195f0*/  UIMAD UR12, UR8, UR4, URZ ;  /* 0x00000004080c72a4 */ /* 0x000fe2000f8e023f */
[----:B------:R-:W-:Y:S01]  /*19600*/  LEA.HI R10, R10, R9, RZ, 0x2 ;  /* 0x000000090a0a7211 */ /* 0x000fe200078f10ff */
[----:B------:R-:W-:Y:S01]  /*19610*/  UMOV UR18, UR6 ;  /* 0x0000000600127c82 */ /* 0x000fe20008000000 */
[----:B------:R-:W-:Y:S01]  /*19620*/  SHF.R.S32.HI R7, RZ, 0x1f, R15 ;  /* 0x0000001fff077819 */ /* 0x000fe2000001140f */
[----:B------:R-:W-:Y:S01]  /*19630*/  IMAD R3, R3, 0x8, R6 ;  /* 0x0000000803037824 */ /* 0x000fe200078e0206 */
[----:B------:R-:W-:Y:S01]  /*19640*/  LOP3.LUT R10, R10, 0xffffffc, RZ, 0xc0, !PT ;  /* 0x0ffffffc0a0a7812 */ /* 0x000fe200078ec0ff */
[----:B------:R-:W1:Y:S01]  /*19650*/  S2R R6, SR_CTAID.X ;  /* 0x0000000000067919 */ /* 0x000e620000002500 */
[----:B------:R-:W-:Y:S01]  /*19660*/  LEA.HI R7, R7, R15, RZ, 0x2 ;  /* 0x0000000f07077211 */ /* 0x000fe200078f10ff */
[----:B------:R-:W-:Y:S01]  /*19670*/  UMOV UR19, UR7 ;  /* 0x0000000700137c82 */ /* 0x000fe20008000000 */
[----:B------:R-:W-:Y:S01]  /*19680*/  LOP3.LUT P1, RZ, R15, 0x3, RZ, 0xc0, !PT ;  /* 0x000000030fff7812 */ /* 0x000fe2000782c0ff */
[----:B------:R-:W-:Y:S01]  /*19690*/  IMAD.IADD R10, R9, 0x1, -R10 ;  /* 0x00000001090a7824 */ /* 0x000fe200078e0a0a */
[----:B------:R-:W-:Y:S01]  /*196a0*/  SHF.R.S32.HI R8, RZ, 0x2, R7 ;  /* 0x00000002ff087819 */ /* 0x000fe20000011407 */
[----:B------:R-:W-:Y:S01]  /*196b0*/  UIMAD.WIDE.U32 UR18, UR11, UR4, UR18 ;  /* 0x000000040b1272a5 */ /* 0x000fe2000f8e0012 */
[-C--:B------:R-:W-:Y:S01]  /*196c0*/  LEA.HI R7, R2, R0.reuse, RZ, 0x3 ;  /* 0x0000000002077211 */ /* 0x080fe200078f18ff */
[----:B------:R-:W-:Y:S01]  /*196d0*/  UIMAD UR12, UR11, UR5, UR12 ;  /* 0x000000050b0c72a4 */ /* 0x000fe2000f8e020c */
[----:B-----5:R-:W-:Y:S01]  /*196e0*/  IMAD R4, R4, c[0x0][0x4e8], RZ ;  /* 0x00013a0004047a24 */ /* 0x020fe200078e02ff */
[----:B------:R-:W-:Y:S01]  /*196f0*/  USHF.R.S32.HI UR9, URZ, 0x1f, UR16 ;  /* 0x0000001f3f097899 */ /* 0x000fe20008011410 */
[----:B------:R-:W-:Y:S01]  /*19700*/  IMAD R10, R10, 0x10, R8 ;  /* 0x000000100a0a7824 */ /* 0x000fe200078e0208 */
[----:B------:R-:W-:Y:S01]  /*19710*/  LOP3.LUT R14, R7, 0xfffffff8, RZ, 0xc0, !PT ;  /* 0xfffffff8070e7812 */ /* 0x000fe200078ec0ff */
[----:B------:R-:W-:Y:S01]  /*19720*/  ULDC.64 UR4, c[0x0][0x3a0] ;  /* 0x0000e80000047ab9 */ /* 0x000fe20000000a00 */
[----:B------:R-:W-:Y:S01]  /*19730*/  SHF.R.S32.HI R7, RZ, 0x3, R7 ;  /* 0x00000003ff077819 */ /* 0x000fe20000011407 */
[----:B------:R-:W-:Y:S01]  /*19740*/  IMAD.IADD R3, R10, 0x1, R3 ;  /* 0x000000010a037824 */ /* 0x000fe200078e0203 */
[----:B------:R-:W-:Y:S01]  /*19750*/  LEA.HI R8, R2, R0, RZ, 0x6 ;  /* 0x0000000002087211 */ /* 0x000fe200078f30ff */
[----:B------:R-:W-:Y:S01]  /*19760*/  IMAD.IADD R14, R0, 0x1, -R14 ;  /* 0x00000001000e7824 */ /* 0x000fe200078e0a0e */
[----:B------:R-:W-:Y:S01]  /*19770*/  UIMAD UR14, UR7, UR4, URZ ;  /* 0x00000004070e72a4 */ /* 0x000fe2000f8e023f */
[----:B------:R-:W-:Y:S01]  /*19780*/  IMAD.SHL.U32 R2, R7, 0x40, RZ ;  /* 0x0000004007027824 */ /* 0x000fe200078e00ff */
[----:B------:R-:W-:Y:S01]  /*19790*/  USEL UR9, UR9, URZ, !UP1 ;  /* 0x0000003f09097287 */ /* 0x000fe2000c800000 */
[----:B------:R-:W-:Y:S01]  /*197a0*/  IMAD R9, R14, 0x10, R7 ;  /* 0x000000100e097824 */ /* 0x000fe200078e0207 */
[----:B------:R-:W-:Y:S01]  /*197b0*/  UIMAD.WIDE.U32 UR20, UR6, UR4, URZ ;  /* 0x00000004061472a5 */ /* 0x000fe2000f8e003f */
[----:B------:R-:W-:Y:S01]  /*197c0*/  IMAD.SHL.U32 R8, R8, 0x8, RZ ;  /* 0x0000000808087824 */ /* 0x000fe200078e00ff */
[----:B------:R-:W-:Y:S01]  /*197d0*/  UIMAD UR14, UR6, UR5, UR14 ;  /* 0x00000005060e72a4 */ /* 0x000fe2000f8e020e */
[C---:B-1----:R-:W-:Y:S01]  /*197e0*/  IMAD R3, R6.reuse, 0x80, R3 ;  /* 0x0000008006037824 */ /* 0x042fe200078e0203 */
[----:B------:R-:W-:Y:S01]  /*197f0*/  USEL UR10, UR16, URZ, !UP1 ;  /* 0x0000003f100a7287 */ /* 0x000fe2000c800000 */
[----:B------:R-:W-:Y:S01]  /*19800*/  IMAD R9, R6, 0x80, R9 ;  /* 0x0000008006097824 */ /* 0x000fe200078e0209 */
[----:B------:R-:W-:Y:S01]  /*19810*/  ULDC.64 UR6, c[0x0][0x498] ;  /* 0x0001260000067ab9 */ /* 0x000fe20000000a00 */
[----:B------:R-:W-:Y:S01]  /*19820*/  @P0 IMAD.HI.U32 R0, R3, c[0x0][0x4ec], RZ ;  /* 0x00013b0003000a27 */ /* 0x000fe200078e00ff */
[----:B------:R-:W-:Y:S01]  /*19830*/  UIMAD UR15, UR9, UR6, URZ ;  /* 0x00000006090f72a4 */ /* 0x000fe2000f8e023f */
[----:B------:R-:W-:Y:S01]  /*19840*/  LOP3.LUT R2, R2, 0x1c0, RZ, 0xc0, !PT ;  /* 0x000001c002027812 */ /* 0x000fe200078ec0ff */
[----:B------:R-:W-:Y:S01]  /*19850*/  UIADD3 UR19, UR19, UR12, URZ ;  /* 0x0000000c13137290 */ /* 0x000fe2000fffe03f */
[----:B------:R-:W-:Y:S01]  /*19860*/  IMAD.MOV.U32 R18, RZ, RZ, R3 ;  /* 0x000000ffff127224 */ /* 0x000fe200078e0003 */
[----:B------:R-:W-:Y:S01]  /*19870*/  @P0 SHF.R.U32.HI R18, RZ, c[0x0][0x4f0], R0 ;  /* 0x00013c00ff120a19 */ /* 0x000fe20000011600 */
[----:B------:R-:W-:Y:S01]  /*19880*/  ULDC.64 UR4, c[0x0][0x3e8] ;  /* 0x0000fa0000047ab9 */ /* 0x000fe20000000a00 */
[----:B------:R-:W-:Y:S01]  /*19890*/  @P0 IMAD.HI.U32 R0, R9, c[0x0][0x4ec], RZ ;  /* 0x00013b0009000a27 */ /* 0x000fe200078e00ff */
[----:B------:R-:W-:Y:S01]  /*198a0*/  UIMAD UR7, UR10, UR7, UR15 ;  /* 0x000000070a0772a4 */ /* 0x000fe2000f8e020f */
[--C-:B------:R-:W-:Y:S01]  /*198b0*/  SHF.R.S32.HI R16, RZ, 0x1f, R18.reuse ;  /* 0x0000001fff107819 */ /* 0x100fe20000011412 */
[----:B------:R-:W-:Y:S01]  /*198c0*/  UIMAD UR13, UR8, UR4, URZ ;  /* 0x00000004080d72a4 */ /* 0x000fe2000f8e023f */
[----:B------:R-:W-:Y:S01]  /*198d0*/  IMAD.MOV R15, RZ, RZ, -R18 ;  /* 0x000000ffff0f7224 */ /* 0x000fe200078e0a12 */
[----:B------:R-:W-:Y:S01]  /*198e0*/  UIADD3 UR15, UR21, UR14, URZ ;  /* 0x0000000e150f7290 */ /* 0x000fe2000fffe03f */
[----:B------:R-:W-:Y:S01]  /*198f0*/  IMAD.MOV.U32 R26, RZ, RZ, R9 ;  /* 0x000000ffff1a7224 */ /* 0x000fe200078e0009 */
[----:B------:R-:W-:Y:S01]  /*19900*/  UIMAD.WIDE.U32 UR18, UR10, UR6, UR18 ;  /* 0x000000060a1272a5 */ /* 0x000fe2000f8e0012 */
[----:B------:R-:W-:Y:S01]  /*19910*/  IMAD R15, R15, c[0x0][0x4e8], R3 ;  /* 0x00013a000f0f7a24 */ /* 0x000fe200078e0203 */
[----:B------:R-:W-:Y:S01]  /*19920*/  UMOV UR14, UR20 ;  /* 0x00000014000e7c82 */ /* 0x000fe20008000000 */
[----:B------:R-:W-:Y:S01]  /*19930*/  @P0 SHF.R.U32.HI R26, RZ, c[0x0][0x4f0], R0 ;  /* 0x00013c00ff1a0a19 */ /* 0x000fe20000011600 */
[----:B------:R-:W-:Y:S01]  /*19940*/  UIMAD UR13, UR11, UR5, UR13 ;  /* 0x000000050b0d72a4 */ /* 0x000fe2000f8e020d */
[----:B------:R-:W-:Y:S01]  /*19950*/  IMAD.SHL.U32 R0, R14, 0x8, RZ ;  /* 0x000000080e007824 */ /* 0x000fe200078e00ff */
[----:B------:R-:W-:Y:S01]  /*19960*/  UIMAD.WIDE.U32 UR14, UR11, UR4, UR14 ;  /* 0x000000040b0e72a5 */ /* 0x000fe2000f8e000e */
[----:B------:R-:W-:Y:S01]  /*19970*/  IMAD.U32 R14, RZ, RZ, UR7 ;  /* 0x00000007ff0e7e24 */ /* 0x000fe2000f8e00ff */
[----:B------:R-:W-:Y:S01]  /*19980*/  IADD3 R18, P0, R18, UR18, RZ ;  /* 0x0000001212127c10 */ /* 0x000fe2000ff1e0ff */
[----:B------:R-:W-:Y:S01]  /*19990*/  ULDC.64 UR4, c[0x0][0x3f0] ;  /* 0x0000fc0000047ab9 */ /* 0x000fe20000000a00 */
[----:B------:R-:W-:Y:S01]  /*199a0*/  SHF.R.S32.HI R3, RZ, 0x1f, R15 ;  /* 0x0000001fff037819 */ /* 0x000fe2000001140f */
[----:B------:R-:W-:Y:S01]  /*199b0*/  UIMAD UR9, UR9, UR4, URZ ;  /* 0x00000004090972a4 */ /* 0x000fe2000f8e023f */
[----:B------:R-:W-:Y:S01]  /*199c0*/  IADD3.X R19, R16, UR19, R14, P0, !PT ;  /* 0x0000001310137c10 */ /* 0x000fe200087fe40e */
[----:B------:R-:W-:Y:S01]  /*199d0*/  UIADD3 UR15, UR15, UR13, URZ ;  /* 0x0000000d0f0f7290 */ /* 0x000fe2000fffe03f */
[----:B------:R-:W-:Y:S01]  /*199e0*/  SHF.R.S32.HI R14, RZ, 0x1f, R26 ;  /* 0x0000001fff0e7819 */ /* 0x000fe2000001141a */
[----:B------:R-:W-:Y:S01]  /*199f0*/  IMAD R3, R3, c[0x0][0x488], RZ ;  /* 0x0001220003037a24 */ /* 0x000fe200078e02ff */
[----:B------:R-:W-:Y:S01]  /*19a00*/  UIMAD UR5, UR10, UR5, UR9 ;  /* 0x000000050a0572a4 */ /* 0x000fe2000f8e0209 */
[----:B------:R-:W-:Y:S01]  /*19a10*/  IMAD.WIDE.U32 R18, R15, c[0x0][0x488], R18 ;  /* 0x000122000f127a25 */ /* 0x000fe200078e0012 */
[----:B------:R-:W-:Y:S01]  /*19a20*/  UIMAD.WIDE.U32 UR14, UR10, UR4, UR14 ;  /* 0x000000040a0e72a5 */ /* 0x000fe2000f8e000e */
[----:B------:R-:W-:-:S02]  /*19a30*/  LOP3.LUT R17, R2, 0x38, R0, 0xf8, !PT ;  /* 0x0000003802117812 */ /* 0x000fc400078ef800 */
[----:B------:R-:W-:Y:S01]  /*19a40*/  IMAD R3, R15, c[0x0][0x48c], R3 ;  /* 0x000123000f037a24 */ /* 0x000fe200078e0203 */
[----:B------:R-:W-:Y:S01]  /*19a50*/  UIADD3 UR5, UR15, UR5, URZ ;  /* 0x000000050f057290 */ /* 0x000fe2000fffe03f */
[----:B------:R-:W-:Y:S01]  /*19a60*/  LEA R16, P0, R18, c[0x0][0x450], 0x2 ;  /* 0x0001140012107a11 */ /* 0x000fe200078010ff */
[----:B------:R-:W-:Y:S01]  /*19a70*/  IMAD.U32 R21, RZ, RZ, UR15 ;  /* 0x0000000fff157e24 */ /* 0x000fe2000f8e00ff */
[----:B------:R-:W-:Y:S01]  /*19a80*/  SHF.R.U32.HI R2, RZ, 0x3, R2 ;  /* 0x00000003ff027819 */ /* 0x000fe20000011602 */
[----:B------:R-:W-:Y:S01]  /*19a90*/  IMAD.IADD R3, R19, 0x1, R3 ;  /* 0x0000000113037824 */ /* 0x000fe200078e0203 */
[----:B------:R-:W-:Y:S01]  /*19aa0*/  ISETP.GE.AND P6, PT, R0, c[0x0][0x3c8], PT ;  /* 0x0000f20000007a0c */ /* 0x000fe20003fc6270 */
[----:B------:R-:W-:Y:S01]  /*19ab0*/  IMAD R14, R14, c[0x0][0x3e0], RZ ;  /* 0x0000f8000e0e7a24 */ /* 0x000fe200078e02ff */
[----:B------:R-:W-:Y:S01]  /*19ac0*/  LOP3.LUT R2, R17, R2, RZ, 0x3c, !PT ;  /* 0x0000000211027212 */ /* 0x000fe200078e3cff */
[----:B------:R-:W-:Y:S01]  /*19ad0*/  IMAD.U32 R20, RZ, RZ, UR14 ;  /* 0x0000000eff147e24 */ /* 0x000fe2000f8e00ff */
[----:B------:R-:W-:Y:S01]  /*19ae0*/  LEA.HI.X R3, R18, c[0x0][0x454], R3, 0x2, P0 ;  /* 0x0001150012037a11 */ /* 0x000fe200000f1403 */
[----:B------:R-:W-:Y:S01]  /*19af0*/  IMAD.U32 R21, RZ, RZ, UR5 ;  /* 0x00000005ff157e24 */ /* 0x000fe2000f8e00ff */
[----:B------:R-:W-:Y:S01]  /*19b00*/  SHFL.IDX PT, R18, R16, 0x1, 0x1c1f ;  /* 0x003c1f0010127f89 */ /* 0x000fe200000e0000 */
[----:B------:R-:W-:Y:S01]  /*19b10*/  IMAD.MOV R22, RZ, RZ, -R26 ;  /* 0x000000ffff167224 */ /* 0x000fe200078e0a1a */
[----:B------:R-:W-:Y:S01]  /*19b20*/  LOP3.LUT R8, R2, 0x7ffffe00, R8, 0xf8, !PT ;  /* 0x7ffffe0002087812 */ /* 0x000fe200078ef808 */
[C---:B------:R-:W-:Y:S01]  /*19b30*/  IMAD R14, R26.reuse, c[0x0][0x3e4], R14 ;  /* 0x0000f9001a0e7a24 */ /* 0x040fe200078e020e */
[----:B------:R-:W-:Y:S01]  /*19b40*/  SHFL.IDX PT, R19, R3, 0x1, 0x1c1f ;  /* 0x003c1f0003137f89 */ /* 0x000fe200000e0000 */
[----:B------:R-:W-:-:S03]  /*19b50*/  IMAD.WIDE.U32 R26, R26, c[0x0][0x3e0], R20 ;  /* 0x0000f8001a1a7a25 */ /* 0x000fc600078e0014 */
[----:B------:R-:W-:Y:S01]  /*19b60*/  SHFL.IDX PT, R20, R16, RZ, 0x1c1f ;  /* 0x001c1fff10147589 */ /* 0x000fe200000e0000 */
[----:B------:R-:W-:Y:S02]  /*19b70*/  IMAD R22, R22, c[0x0][0x4e8], R9 ;  /* 0x00013a0016167a24 */ /* 0x000fe400078e0209 */
[----:B------:R-:W-:Y:S01]  /*19b80*/  IMAD.IADD R27, R27, 0x1, R14 ;  /* 0x000000011b1b7824 */ /* 0x000fe200078e020e */
[----:B------:R-:W1:Y:S01]  /*19b90*/  SHFL.IDX PT, R21, R3, RZ, 0x1c1f ;  /* 0x001c1fff03157589 */ /* 0x000e6200000e0000 */
[----:B------:R-:W-:Y:S01]  /*19ba0*/  IMAD R10, R6, 0x80, R10 ;  /* 0x00000080060a7824 */ /* 0x000fe200078e020a */
[----:B------:R-:W-:Y:S01]  /*19bb0*/  SHF.R.S32.HI R9, RZ, 0x1f, R22 ;  /* 0x0000001fff097819 */ /* 0x000fe20000011416 */
[----:B------:R-:W-:Y:S01]  /*19bc0*/  IMAD.SHL.U32 R8, R8, 0x2, RZ ;  /* 0x0000000208087824 */ /* 0x000fe200078e00ff */
[----:B------:R-:W-:Y:S01]  /*19bd0*/  SHFL.IDX PT, R14, R16, 0x2, 0x1c1f ;  /* 0x005c1f00100e7f89 */ /* 0x000fe200000e0000 */
[----:B------:R-:W-:Y:S01]  /*19be0*/  IMAD R6, R6, 0x80, R7 ;  /* 0x0000008006067824 */ /* 0x000fe200078e0207 */
[C---:B------:R-:W-:Y:S01]  /*19bf0*/  IADD3 R24, R10.reuse, 0x8, RZ ;  /* 0x000000080a187810 */ /* 0x040fe20007ffe0ff */
[----:B------:R-:W-:Y:S01]  /*19c00*/  IMAD R9, R9, c[0x0][0x3d8], RZ ;  /* 0x0000f60009097a24 */ /* 0x000fe200078e02ff */
[----:B------:R-:W2:Y:S01]  /*19c10*/  SHFL.IDX PT, R15, R3, 0x2, 0x1c1f ;  /* 0x005c1f00030f7f89 */ /* 0x000ea200000e0000 */
[----:B------:R-:W-:-:S02]  /*19c20*/  ISETP.GE.OR P4, PT, R10, R4, P1 ;  /* 0x000000040a00720c */ /* 0x000fc40000f86670 */
[----:B------:R-:W-:Y:S01]  /*19c30*/  IMAD R9, R22, c[0x0][0x3dc], R9 ;  /* 0x0000f70016097a24 */ /* 0x000fe200078e0209 */
[----:B------:R-:W-:Y:S01]  /*19c40*/  SHFL.IDX PT, R16, R16, 0x3, 0x1c1f ;  /* 0x007c1f0010107f89 */ /* 0x000fe200000e0000 */
[----:B------:R-:W-:Y:S01]  /*19c50*/  ISETP.GE.OR P3, PT, R24, R4, P1 ;  /* 0x000000041800720c */ /* 0x000fe20000f66670 */
[----:B------:R-:W-:Y:S01]  /*19c60*/  IMAD.WIDE.U32 R22, R22, c[0x0][0x3d8], R26 ;  /* 0x0000f60016167a25 */ /* 0x000fe200078e001a */
[----:B------:R-:W-:Y:S01]  /*19c70*/  IADD3 R45, R6, 0x60, RZ ;  /* 0x00000060062d7810 */ /* 0x000fe20007ffe0ff */
[----:B------:R3:W4:Y:S02]  /*19c80*/  SHFL.IDX PT, R17, R3, 0x3, 0x1c1f ;  /* 0x007c1f0003117f89 */ /* 0x00072400000e0000 */
[----:B------:R-:W-:-:S04]  /*19c90*/  IMAD.IADD R9, R23, 0x1, R9 ;  /* 0x0000000117097824 */ /* 0x000fc800078e0209 */
[----:B-1----:R1:W-:Y:S04]  /*19ca0*/  @!P4 ST.E [R20.64], R5 ;  /* 0x000000051400c985 */ /* 0x0023e8000c101934 */
[----:B------:R-:W-:Y:S01]  /*19cb0*/  @!P3 ST.E [R18.64], R11 ;  /* 0x0000000b1200b985 */ /* 0x000fe2000c101934 */
[-C--:B------:R-:W-:Y:S02]  /*19cc0*/  ISETP.GE.OR P3, PT, R6, R4.reuse, P6 ;  /* 0x000000040600720c */ /* 0x080fe40003766670 */
[C---:B---3--:R-:W-:Y:S02]  /*19cd0*/  IADD3 R3, R10.reuse, 0x40, RZ ;  /* 0x000000400a037810 */ /* 0x048fe40007ffe0ff */
[----:B------:R-:W-:Y:S02]  /*19ce0*/  IADD3 R10, R10, 0x48, RZ ;  /* 0x000000480a0a7810 */ /* 0x000fe40007ffe0ff */
[----:B------:R-:W-:-:S02]  /*19cf0*/  ISETP.GE.OR P2, PT, R3, R4, P1 ;  /* 0x000000040300720c */ /* 0x000fc40000f46670 */
[----:B------:R-:W-:Y:S02]  /*19d00*/  ISETP.GE.OR P1, PT, R10, R4, P1 ;  /* 0x000000040a00720c */ /* 0x000fe40000f26670 */
[----:B------:R-:W-:-:S04]  /*19d10*/  LEA R3, P0, R22, c[0x0][0x380], 0x1 ;  /* 0x0000e00016037a11 */ /* 0x000fc800078008ff */
[----:B------:R-:W-:Y:S01]  /*19d20*/  LEA.HI.X R2, R22, c[0x0][0x384], R9, 0x1, P0 ;  /* 0x0000e10016027a11 */ /* 0x000fe200000f0c09 */
[----:B------:R-:W3:Y:S01]  /*19d30*/  SHFL.IDX PT, R48, R3, RZ, 0x181f ;  /* 0x00181fff03307589 */ /* 0x000ee200000e0000 */
[----:B-1----:R-:W-:-:S03]  /*19d40*/  IADD3 R5, R6, 0x10, RZ ;  /* 0x0000001006057810 */ /* 0x002fc60007ffe0ff */
[----:B------:R-:W1:Y:S04]  /*19d50*/  SHFL.IDX PT, R46, R3, 0x1, 0x181f ;  /* 0x00381f00032e7f89 */ /* 0x000e6800000e0000 */
[----:B--2---:R2:W-:Y:S01]  /*19d60*/  @!P2 ST.E [R14.64], R12 ;  /* 0x0000000c0e00a985 */ /* 0x0045e2000c101934 */
[-C--:B------:R-:W-:Y:S02]  /*19d70*/  ISETP.GE.OR P2, PT, R5, R4.reuse, P6 ;  /* 0x000000040500720c */ /* 0x080fe40003746670 */
[----:B------:R-:W-:Y:S01]  /*19d80*/  IADD3 R5, R6, 0x20, RZ ;  /* 0x0000002006057810 */ /* 0x000fe20007ffe0ff */
[----:B------:R-:W2:Y:S04]  /*19d90*/  SHFL.IDX PT, R14, R2, RZ, 0x181f ;  /* 0x00181fff020e7589 */ /* 0x000ea800000e0000 */
[----:B------:R-:W2:Y:S04]  /*19da0*/  SHFL.IDX PT, R12, R2, 0x1, 0x181f ;  /* 0x00381f00020c7f89 */ /* 0x000ea800000e0000 */
[----:B----4-:R4:W-:Y:S01]  /*19db0*/  @!P1 ST.E [R16.64], R13 ;  /* 0x0000000d10009985 */ /* 0x0109e2000c101934 */
[----:B------:R-:W-:-:S02]  /*19dc0*/  ISETP.GE.OR P1, PT, R5, R4, P6 ;  /* 0x000000040500720c */ /* 0x000fc40003726670 */
[----:B------:R-:W-:Y:S01]  /*19dd0*/  SHF.R.S32.HI R5, RZ, 0x1f, R0 ;  /* 0x0000001fff057819 */ /* 0x000fe20000011400 */
[----:B------:R-:W-:Y:S01]  /*19de0*/  LDS.128 R36, [R8+0x80] ;  /* 0x0000800008247984 */ /* 0x000fe20000000c00 */
[----:B---3--:R-:W-:-:S03]  /*19df0*/  @!P3 LEA R48, P5, R0, R48, 0x1 ;  /* 0x000000300030b211 */ /* 0x008fc600078a08ff */
[----:B------:R-:W3:Y:S01]  /*19e00*/  SHFL.IDX PT, R7, R3, 0x2, 0x181f ;  /* 0x00581f0003077f89 */ /* 0x000ee200000e0000 */
[----:B-1----:R-:W-:-:S03]  /*19e10*/  @!P2 LEA R46, P4, R0, R46, 0x1 ;  /* 0x0000002e002ea211 */ /* 0x002fc600078808ff */
[----:B------:R-:W1:Y:S01]  /*19e20*/  SHFL.IDX PT, R11, R2, 0x2, 0x181f ;  /* 0x00581f00020b7f89 */ /* 0x000e6200000e0000 */
[----:B--2---:R-:W-:-:S03]  /*19e30*/  IADD3 R15, R6, 0x30, RZ ;  /* 0x00000030060f7810 */ /* 0x004fc60007ffe0ff */
[----:B------:R-:W2:Y:S01]  /*19e40*/  SHFL.IDX PT, R10, R3, 0x3, 0x181f ;  /* 0x00781f00030a7f89 */ /* 0x000ea200000e0000 */
[C-C-:B------:R-:W-:Y:S02]  /*19e50*/  @!P3 LEA.HI.X R49, R0.reuse, R14, R5.reuse, 0x1, P5 ;  /* 0x0000000e0031b211 */ /* 0x140fe400028f0c05 */
[----:B------:R-:W-:Y:S01]  /*19e60*/  ISETP.GE.OR P0, PT, R15, R4, P6 ;  /* 0x000000040f00720c */ /* 0x000fe20003706670 */
[----:B------:R-:W-:Y:S01]  /*19e70*/  LDS.128 R32, [R8+0x880] ;  /* 0x0008800008207984 */ /* 0x000fe20000000c00 */
[----:B------:R-:W-:-:S03]  /*19e80*/  @!P2 LEA.HI.X R47, R0, R12, R5, 0x1, P4 ;  /* 0x0000000c002fa211 */ /* 0x000fc600020f0c05 */
[----:B------:R-:W-:Y:S01]  /*19e90*/  LDS.128 R28, [R8+0x1080] ;  /* 0x00108000081c7984 */ /* 0x000fe20000000c00 */
[----:B----4-:R-:W-:-:S03]  /*19ea0*/  IADD3 R13, R6, 0x40, RZ ;  /* 0x00000040060d7810 */ /* 0x010fc60007ffe0ff */
[----:B------:R-:W-:Y:S01]  /*19eb0*/  LDS.128 R24, [R8+0x1880] ;  /* 0x0018800008187984 */ /* 0x000fe20000000c00 */
[----:B------:R-:W-:-:S03]  /*19ec0*/  ISETP.GE.OR P5, PT, R13, R4, P6 ;  /* 0x000000040d00720c */ /* 0x000fc600037a6670 */
[----:B------:R-:W4:Y:S01]  /*19ed0*/  SHFL.IDX PT, R9, R2, 0x3, 0x181f ;  /* 0x00781f0002097f89 */ /* 0x000f2200000e0000 */
[----:B---3--:R-:W-:-:S03]  /*19ee0*/  @!P1 LEA R50, P4, R0, R7, 0x1 ;  /* 0x0000000700329211 */ /* 0x008fc600078808ff */
[----:B------:R-:W-:Y:S01]  /*19ef0*/  LDS.128 R20, [R8+0x2080] ;  /* 0x0020800008147984 */ /* 0x000fe20000000c00 */
[----:B-1----:R-:W-:-:S03]  /*19f00*/  @!P1 LEA.HI.X R51, R0, R11, R5, 0x1, P4 ;  /* 0x0000000b00339211 */ /* 0x002fc600020f0c05 */
[----:B------:R-:W-:Y:S01]  /*19f10*/  LDS.128 R16, [R8+0x2880] ;  /* 0x0028800008107984 */ /* 0x000fe20000000c00 */
[----:B--2---:R-:W-:Y:S02]  /*19f20*/  @!P0 LEA R52, P4, R0, R10, 0x1 ;  /* 0x0000000a00348211 */ /* 0x004fe400078808ff */
[C---:B------:R-:W-:Y:S01]  /*19f30*/  IADD3 R10, R6.reuse, 0x50, RZ ;  /* 0x00000050060a7810 */ /* 0x040fe20007ffe0ff */
[----:B------:R-:W-:Y:S01]  /*19f40*/  LDS.128 R12, [R8+0x3080] ;  /* 0x00308000080c7984 */ /* 0x000fe20000000c00 */
[----:B------:R-:W-:-:S03]  /*19f50*/  IADD3 R6, R6, 0x70, RZ ;  /* 0x0000007006067810 */ /* 0x000fc60007ffe0ff */
[----:B------:R-:W1:Y:S04]  /*19f60*/  SHFL.IDX PT, R43, R3, 0x4, 0x181f ;  /* 0x00981f00032b7f89 */ /* 0x000e6800000e0000 */
[----:B------:R-:W2:Y:S04]  /*19f70*/  SHFL.IDX PT, R41, R3, 0x5, 0x181f ;  /* 0x00b81f0003297f89 */ /* 0x000ea800000e0000 */
[----:B------:R-:W3:Y:S01]  /*19f80*/  SHFL.IDX PT, R7, R3, 0x6, 0x181f ;  /* 0x00d81f0003077f89 */ /* 0x000ee200000e0000 */
[----:B----4-:R-:W-:Y:S02]  /*19f90*/  @!P0 LEA.HI.X R53, R0, R9, R5, 0x1, P4 ;  /* 0x0000000900358211 */ /* 0x010fe400020f0c05 */
[-C--:B------:R-:W-:Y:S01]  /*19fa0*/  ISETP.GE.OR P4, PT, R10, R4.reuse, P6 ;  /* 0x000000040a00720c */ /* 0x080fe20003786670 */
[----:B------:R-:W4:Y:S04]  /*19fb0*/  SHFL.IDX PT, R44, R2, 0x4, 0x181f ;  /* 0x00981f00022c7f89 */ /* 0x000f2800000e0000 */
[----:B------:R-:W1:Y:S04]  /*19fc0*/  SHFL.IDX PT, R42, R2, 0x5, 0x181f ;  /* 0x00b81f00022a7f89 */ /* 0x000e6800000e0000 */
[----:B------:R-:W1:Y:S04]  /*19fd0*/  SHFL.IDX PT, R40, R2, 0x6, 0x181f ;  /* 0x00d81f0002287f89 */ /* 0x000e6800000e0000 */
[----:B------:R-:W1:Y:S04]  /*19fe0*/  LDS.128 R8, [R8+0x3880] ;  /* 0x0038800008087984 */ /* 0x000e680000000c00 */
[----:B------:R-:W-:Y:S01]  /*19ff0*/  @!P3 ST.E.128 [R48.64], R36 ;  /* 0x000000243000b985 */ /* 0x000fe2000c101d34 */
[----:B------:R-:W-:-:S02]  /*1a000*/  ISETP.GE.OR P3, PT, R45, R4, P6 ;  /* 0x000000042d00720c */ /* 0x000fc40003766670 */
[----:B------:R-:W-:Y:S01]  /*1a010*/  ISETP.GE.OR P6, PT, R6, R4, P6 ;  /* 0x000000040600720c */ /* 0x000fe200037c6670 */
[----:B------:R-:W-:Y:S04]  /*1a020*/  @!P2 ST.E.128 [R46.64], R32 ;  /* 0x000000202e00a985 */ /* 0x000fe8000c101d34 */
[----:B------:R1:W-:Y:S04]  /*1a030*/  @!P1 ST.E.128 [R50.64], R28 ;  /* 0x0000001c32009985 */ /* 0x0003e8000c101d34 */
[----:B------:R2:W-:Y:S04]  /*1a040*/  @!P0 ST.E.128 [R52.64], R24 ;  /* 0x0000001834008985 */ /* 0x0005e8000c101d34 */
[----:B------:R-:W1:Y:S04]  /*1a050*/  SHFL.IDX PT, R3, R3, 0x7, 0x181f ;  /* 0x00f81f0003037f89 */ /* 0x000e6800000e0000 */
[----:B------:R-:W2:Y:S01]  /*1a060*/  SHFL.IDX PT, R2, R2, 0x7, 0x181f ;  /* 0x00f81f0002027f89 */ /* 0x000ea200000e0000 */
[----:B-1----:R-:W-:-:S02]  /*1a070*/  @!P5 LEA R28, P2, R0, R43, 0x1 ;  /* 0x0000002b001cd211 */ /* 0x002fc400078408ff */
[C---:B--2---:R-:W-:Y:S02]  /*1a080*/  @!P4 LEA R24, P1, R0.reuse, R41, 0x1 ;  /* 0x000000290018c211 */ /* 0x044fe400078208ff */
[C---:B---3--:R-:W-:Y:S02]  /*1a090*/  @!P3 LEA R26, P0, R0.reuse, R7, 0x1 ;  /* 0x00000007001ab211 */ /* 0x048fe400078008ff */
[C-C-:B----4-:R-:W-:Y:S02]  /*1a0a0*/  @!P5 LEA.HI.X R29, R0.reuse, R44, R5.reuse, 0x1, P2 ;  /* 0x0000002c001dd211 */ /* 0x150fe400010f0c05 */
[C-C-:B------:R-:W-:Y:S02]  /*1a0b0*/  @!P4 LEA.HI.X R25, R0.reuse, R42, R5.reuse, 0x1, P1 ;  /* 0x0000002a0019c211 */ /* 0x140fe400008f0c05 */
        /* <DEDUP_REMOVED lines=9> */
.L_x_1116:
        /* <DEDUP_REMOVED lines=31> */
.L_x_1118:
        /* <DEDUP_REMOVED lines=28> */
[C---:B------:R-:W-:Y:S02]  /*1a500*/  IADD3 R6, -R8.reuse, RZ, RZ ;  /* 0x000000ff08067210 */ /* 0x040fe40007ffe1ff */
[----:B------:R-:W-:Y:S02]  /*1a510*/  SHF.R.S32.HI R3, RZ, 0x1f, R8 ;  /* 0x0000001fff037819 */ /* 0x000fe40000011408 */
[----:B------:R-:W-:Y:S01]  /*1a520*/  IADD3 R8, P0, R8, UR14, RZ ;  /* 0x0000000e08087c10 */ /* 0x000fe2000ff1e0ff */
[----:B------:R-:W-:Y:S02]  /*1a530*/  IMAD R6, R6, c[0x0][0x4e8], R0 ;  /* 0x00013a0006067a24 */ /* 0x000fe400078e0200 */
[----:B------:R-:W-:-:S03]  /*1a540*/  IMAD.U32 R0, RZ, RZ, UR5 ;  /* 0x00000005ff007e24 */ /* 0x000fc6000f8e00ff */
        /* <DEDUP_REMOVED lines=10> */
.L_x_1120:
[----:B------:R-:W-:Y:S05]  /*1a5f0*/  BSYNC B0 ;  /* 0x0000000000007941 */ /* 0x000fea0003800000 */
.L_x_1119:
[----:B-1----:R-:W1:Y:S01]  /*1a600*/  S2R R0, SR_CTAID.X ;  /* 0x0000000000007919 */ /* 0x002e620000002500 */
[----:B------:R-:W-:Y:S01]  /*1a610*/  SHF.R.S32.HI R4, RZ, 0x1f, R5 ;  /* 0x0000001fff047819 */ /* 0x000fe20000011405 */
        /* <DEDUP_REMOVED lines=14> */
[C---:B------:R-:W-:Y:S01]  /*1a700*/  IMAD R6, R5.reuse, 0x10, R4 ;  /* 0x0000001005067824 */ /* 0x040fe200078e0204 */
[----:B------:R-:W-:Y:S01]  /*1a710*/  UIMAD.WIDE.U32 UR14, UR11, UR4, UR14 ;  /* 0x000000040b0e72a5 */ /* 0x000fe2000f8e000e */
[----:B------:R-:W-:Y:S01]  /*1a720*/  IMAD.SHL.U32 R5, R5, 0x8, RZ ;  /* 0x0000000805057824 */ /* 0x000fe200078e00ff */
[----:B------:R-:W-:Y:S01]  /*1a730*/  UIMAD UR7, UR11, UR5, UR7 ;  /* 0x000000050b0772a4 */ /* 0x000fe2000f8e0207 */
[C---:B-1----:R-:W-:Y:S02]  /*1a740*/  IMAD R6, R0.reuse, 0x80, R6 ;  /* 0x0000008000067824 */ /* 0x042fe400078e0206 */
[----:B------:R-:W-:Y:S01]  /*1a750*/  ULDC.64 UR4, c[0x0][0x3f0] ;  /* 0x0000fc0000047ab9 */ /* 0x000fe20000000a00 */
[----:B------:R-:W-:Y:S01]  /*1a760*/  IMAD R4, R0, 0x80, R4 ;  /* 0x0000008000047824 */ /* 0x000fe200078e0204 */
[----:B------:R-:W-:Y:S01]  /*1a770*/  UIMAD UR9, UR6, UR4, URZ ;  /* 0x00000004060972a4 */ /* 0x000fe2000f8e023f */
[----:B------:R-:W-:Y:S01]  /*1a780*/  @P0 IMAD.HI.U32 R3, R6, c[0x0][0x4ec], RZ ;  /* 0x00013b0006030a27 */ /* 0x000fe200078e00ff */
[----:B------:R-:W-:-:S02]  /*1a790*/  UIADD3 UR15, UR7, UR15, URZ ;  /* 0x0000000f070f7290 */ /* 0x000fc4000fffe03f */
[----:B------:R-:W-:Y:S01]  /*1a7a0*/  UIMAD UR5, UR16, UR5, UR9 ;  /* 0x00000005100572a4 */ /* 0x000fe2000f8e0209 */
[----:B------:R-:W-:Y:S01]  /*1a7b0*/  IMAD.MOV.U32 R8, RZ, RZ, R6 ;  /* 0x000000ffff087224 */ /* 0x000fe200078e0006 */
[----:B------:R-:W-:Y:S01]  /*1a7c0*/  @P0 SHF.R.U32.HI R8, RZ, c[0x0][0x4f0], R3 ;  /* 0x00013c00ff080a19 */ /* 0x000fe20000011603 */
[----:B------:R-:W-:Y:S01]  /*1a7d0*/  UIMAD.WIDE.U32 UR14, UR16, UR4, UR14 ;  /* 0x00000004100e72a5 */ /* 0x000fe2000f8e000e */
[----:B------:R-:W-:Y:S02]  /*1a7e0*/  IADD3 R0, R4, 0x10, RZ ;  /* 0x0000001004007810 */ /* 0x000fe40007ffe0ff */
[--C-:B------:R-:W-:Y:S01]  /*1a7f0*/  SHF.R.S32.HI R3, RZ, 0x1f, R8.reuse ;  /* 0x0000001fff037819 */ /* 0x100fe20000011408 */
[----:B------:R-:W-:Y:S01]  /*1a800*/  IMAD.MOV R7, RZ, RZ, -R8 ;  /* 0x000000ffff077224 */ /* 0x000fe200078e0a08 */
[----:B------:R-:W-:Y:S01]  /*1a810*/  UIADD3 UR5, UR15, UR5, URZ ;  /* 0x000000050f057290 */ /* 0x000fe2000fffe03f */
[----:B------:R-:W-:Y:S02]  /*1a820*/  IMAD.U32 R11, RZ, RZ, UR15 ;  /* 0x0000000fff0b7e24 */ /* 0x000fe4000f8e00ff */
[----:B------:R-:W-:-:S02]  /*1a830*/  IMAD R7, R7, c[0x0][0x4e8], R6 ;  /* 0x00013a0007077a24 */ /* 0x000fc400078e0206 */
[----:B------:R-:W-:Y:S02]  /*1a840*/  IMAD R3, R3, c[0x0][0x3e0], RZ ;  /* 0x0000f80003037a24 */ /* 0x000fe400078e02ff */
[----:B------:R-:W-:Y:S01]  /*1a850*/  IMAD.U32 R10, RZ, RZ, UR14 ;  /* 0x0000000eff0a7e24 */ /* 0x000fe2000f8e00ff */
[----:B------:R-:W-:Y:S01]  /*1a860*/  SHF.R.S32.HI R6, RZ, 0x1f, R7 ;  /* 0x0000001fff067819 */ /* 0x000fe20000011407 */
[----:B------:R-:W-:Y:S02]  /*1a870*/  IMAD.U32 R11, RZ, RZ, UR5 ;  /* 0x00000005ff0b7e24 */ /* 0x000fe4000f8e00ff */
[C---:B------:R-:W-:Y:S02]  /*1a880*/  IMAD R3, R8.reuse, c[0x0][0x3e4], R3 ;  /* 0x0000f90008037a24 */ /* 0x040fe400078e0203 */
[----:B------:R-:W-:Y:S01]  /*1a890*/  IMAD.WIDE.U32 R8, R8, c[0x0][0x3e0], R10 ;  /* 0x0000f80008087a25 */ /* 0x000fe200078e000a */
[----:B------:R-:W-:-:S03]  /*1a8a0*/  IADD3 R10, R4, 0x20, RZ ;  /* 0x00000020040a7810 */ /* 0x000fc60007ffe0ff */
[----:B------:R-:W-:Y:S02]  /*1a8b0*/  IMAD R6, R6, c[0x0][0x3d8], RZ ;  /* 0x0000f60006067a24 */ /* 0x000fe400078e02ff */
[----:B------:R-:W-:Y:S01]  /*1a8c0*/  IMAD.IADD R9, R9, 0x1, R3 ;  /* 0x0000000109097824 */ /* 0x000fe200078e0203 */
[----:B------:R-:W-:Y:S01]  /*1a8d0*/  SHF.R.S32.HI R3, RZ, 0x1f, R5 ;  /* 0x0000001fff037819 */ /* 0x000fe20000011405 */
[C---:B------:R-:W-:Y:S02]  /*1a8e0*/  IMAD R6, R7.reuse, c[0x0][0x3dc], R6 ;  /* 0x0000f70007067a24 */ /* 0x040fe400078e0206 */
[----:B------:R-:W-:-:S04]  /*1a8f0*/  IMAD.WIDE.U32 R8, R7, c[0x0][0x3d8], R8 ;  /* 0x0000f60007087a25 */ /* 0x000fc800078e0008 */
[----:B------:R-:W-:Y:S01]  /*1a900*/  IMAD.IADD R6, R9, 0x1, R6 ;  /* 0x0000000109067824 */ /* 0x000fe200078e0206 */
[----:B------:R-:W-:-:S04]  /*1a910*/  LEA R7, P0, R8, c[0x0][0x380], 0x1 ;  /* 0x0000e00008077a11 */ /* 0x000fc800078008ff */
[----:B------:R-:W-:Y:S01]  /*1a920*/  LEA.HI.X R6, R8, c[0x0][0x384], R6, 0x1, P0 ;  /* 0x0000e10008067a11 */ /* 0x000fe200000f0c06 */
[----:B------:R-:W1:Y:S01]  /*1a930*/  SHFL.IDX PT, R12, R7, RZ, 0x181f ;  /* 0x00181fff070c7589 */ /* 0x000e6200000e0000 */
[----:B------:R-:W-:Y:S02]  /*1a940*/  ISETP.GE.AND P0, PT, R5, c[0x0][0x3c8], PT ;  /* 0x0000f20005007a0c */ /* 0x000fe40003f06270 */
[C---:B------:R-:W-:Y:S01]  /*1a950*/  IADD3 R8, R4.reuse, 0x30, RZ ;  /* 0x0000003004087810 */ /* 0x040fe20007ffe0ff */
[----:B------:R-:W2:Y:S01]  /*1a960*/  SHFL.IDX PT, R11, R6, RZ, 0x181f ;  /* 0x00181fff060b7589 */ /* 0x000ea200000e0000 */
[-C--:B------:R-:W-:Y:S02]  /*1a970*/  ISETP.GE.OR P2, PT, R4, R2.reuse, P0 ;  /* 0x000000020400720c */ /* 0x080fe40000746670 */
[-C--:B------:R-:W-:Y:S01]  /*1a980*/  ISETP.GE.OR P4, PT, R0, R2.reuse, P0 ;  /* 0x000000020000720c */ /* 0x080fe20000786670 */
[----:B------:R-:W3:Y:S01]  /*1a990*/  SHFL.IDX PT, R18, R7, 0x1, 0x181f ;  /* 0x00381f0007127f89 */ /* 0x000ee200000e0000 */
[----:B------:R-:W-:-:S02]  /*1a9a0*/  ISETP.GE.OR P3, PT, R10, R2, P0 ;  /* 0x000000020a00720c */ /* 0x000fc40000766670 */
[----:B------:R-:W-:Y:S01]  /*1a9b0*/  IADD3 R0, R4, 0x40, RZ ;  /* 0x0000004004007810 */ /* 0x000fe20007ffe0ff */
[----:B------:R-:W4:Y:S03]  /*1a9c0*/  SHFL.IDX PT, R9, R6, 0x1, 0x181f ;  /* 0x00381f0006097f89 */ /* 0x000f2600000e0000 */
[----:B------:R-:W-:Y:S01]  /*1a9d0*/  ISETP.GE.OR P6, PT, R0, R2, P0 ;  /* 0x000000020000720c */ /* 0x000fe200007c6670 */
[----:B------:R-:W4:Y:S01]  /*1a9e0*/  SHFL.IDX PT, R16, R7, 0x2, 0x181f ;  /* 0x00581f0007107f89 */ /* 0x000f2200000e0000 */
[----:B------:R-:W-:-:S03]  /*1a9f0*/  IADD3 R0, R4, 0x50, RZ ;  /* 0x0000005004007810 */ /* 0x000fc60007ffe0ff */
[----:B------:R-:W4:Y:S01]  /*1aa00*/  SHFL.IDX PT, R17, R6, 0x2, 0x181f ;  /* 0x00581f0006117f89 */ /* 0x000f2200000e0000 */
[----:B------:R-:W-:Y:S02]  /*1aa10*/  ISETP.GE.OR P5, PT, R0, R2, P0 ;  /* 0x000000020000720c */ /* 0x000fe400007a6670 */
[C---:B------:R-:W-:Y:S01]  /*1aa20*/  IADD3 R0, R4.reuse, 0x60, RZ ;  /* 0x0000006004007810 */ /* 0x040fe20007ffe0ff */
[----:B------:R-:W4:Y:S01]  /*1aa30*/  SHFL.IDX PT, R14, R7, 0x3, 0x181f ;  /* 0x00781f00070e7f89 */ /* 0x000f2200000e0000 */
[C---:B-1----:R-:W-:Y:S02]  /*1aa40*/  @!P2 LEA R12, P1, R5.reuse, R12, 0x1 ;  /* 0x0000000c050ca211 */ /* 0x042fe400078208ff */
[----:B------:R-:W-:Y:S01]  /*1aa50*/  IADD3 R4, R4, 0x70, RZ ;  /* 0x0000007004047810 */ /* 0x000fe20007ffe0ff */
[----:B------:R-:W1:Y:S01]  /*1aa60*/  SHFL.IDX PT, R15, R6, 0x3, 0x181f ;  /* 0x00781f00060f7f89 */ /* 0x000e6200000e0000 */
[C---:B--2---:R-:W-:Y:S02]  /*1aa70*/  @!P2 LEA.HI.X R13, R5.reuse, R11, R3, 0x1, P1 ;  /* 0x0000000b050da211 */ /* 0x044fe400008f0c03 */
[----:B------:R-:W-:Y:S01]  /*1aa80*/  ISETP.GE.OR P1, PT, R8, R2, P0 ;  /* 0x000000020800720c */ /* 0x000fe20000726670 */
[----:B------:R-:W2:Y:S04]  /*1aa90*/  SHFL.IDX PT, R10, R7, 0x5, 0x181f ;  /* 0x00b81f00070a7f89 */ /* 0x000ea800000e0000 */
[----:B------:R-:W-:Y:S01]  /*1aaa0*/  @!P2 ST.E.128 [R12.64], RZ ;  /* 0x000000ff0c00a985 */ /* 0x000fe2000c101d34 */
[----:B---3--:R-:W-:-:S03]  /*1aab0*/  @!P4 LEA R18, P2, R5, R18, 0x1 ;  /* 0x000000120512c211 */ /* 0x008fc600078408ff */
[----:B------:R-:W3:Y:S01]  /*1aac0*/  SHFL.IDX PT, R12, R7, 0x4, 0x181f ;  /* 0x00981f00070c7f89 */ /* 0x000ee200000e0000 */
[C-C-:B----4-:R-:W-:Y:S02]  /*1aad0*/  @!P4 LEA.HI.X R19, R5.reuse, R9, R3.reuse, 0x1, P2 ;  /* 0x000000090513c211 */ /* 0x150fe400010f0c03 */
[C---:B------:R-:W-:Y:S01]  /*1aae0*/  @!P3 LEA R16, P2, R5.reuse, R16, 0x1 ;  /* 0x000000100510b211 */ /* 0x040fe200078408ff */
[----:B------:R-:W-:Y:S03]  /*1aaf0*/  SHFL.IDX PT, R8, R7, 0x6, 0x181f ;  /* 0x00d81f0007087f89 */ /* 0x000fe600000e0000 */
[C---:B------:R-:W-:Y:S01]  /*1ab00*/  @!P3 LEA.HI.X R17, R5.reuse, R17, R3, 0x1, P2 ;  /* 0x000000110511b211 */ /* 0x040fe200010f0c03 */
[----:B------:R-:W4:Y:S01]  /*1ab10*/  SHFL.IDX PT, R13, R6, 0x4, 0x181f ;  /* 0x00981f00060d7f89 */ /* 0x000f2200000e0000 */
[----:B------:R-:W-:-:S03]  /*1ab20*/  @!P1 LEA R14, P2, R5, R14, 0x1 ;  /* 0x0000000e050e9211 */ /* 0x000fc600078408ff */
[----:B------:R-:W4:Y:S01]  /*1ab30*/  SHFL.IDX PT, R11, R6, 0x5, 0x181f ;  /* 0x00b81f00060b7f89 */ /* 0x000f2200000e0000 */
[----:B-1----:R-:W-:-:S03]  /*1ab40*/  @!P1 LEA.HI.X R15, R5, R15, R3, 0x1, P2 ;  /* 0x0000000f050f9211 */ /* 0x002fc600010f0c03 */
[----:B------:R-:W1:Y:S01]  /*1ab50*/  SHFL.IDX PT, R9, R6, 0x6, 0x181f ;  /* 0x00d81f0006097f89 */ /* 0x000e6200000e0000 */
[----:B--2---:R-:W-:-:S03]  /*1ab60*/  @!P5 LEA R10, P2, R5, R10, 0x1 ;  /* 0x0000000a050ad211 */ /* 0x004fc600078408ff */
[----:B------:R2:W-:Y:S01]  /*1ab70*/  @!P4 ST.E.128 [R18.64], RZ ;  /* 0x000000ff1200c985 */ /* 0x0005e2000c101d34 */
[-C--:B------:R-:W-:Y:S02]  /*1ab80*/  ISETP.GE.OR P4, PT, R0, R2.reuse, P0 ;  /* 0x000000020000720c */ /* 0x080fe40000786670 */
[----:B------:R-:W-:Y:S01]  /*1ab90*/  ISETP.GE.OR P0, PT, R4, R2, P0 ;  /* 0x000000020400720c */ /* 0x000fe20000706670 */
[----:B------:R2:W-:Y:S01]  /*1aba0*/  @!P3 ST.E.128 [R16.64], RZ ;  /* 0x000000ff1000b985 */ /* 0x0005e2000c101d34 */
[----:B---3--:R-:W-:-:S03]  /*1abb0*/  @!P6 LEA R12, P3, R5, R12, 0x1 ;  /* 0x0000000c050ce211 */ /* 0x008fc600078608ff */
[----:B------:R2:W-:Y:S01]  /*1abc0*/  @!P1 ST.E.128 [R14.64], RZ ;  /* 0x000000ff0e009985 */ /* 0x0005e2000c101d34 */
[----:B----4-:R-:W-:-:S03]  /*1abd0*/  @!P6 LEA.HI.X R13, R5, R13, R3, 0x1, P3 ;  /* 0x0000000d050de211 */ /* 0x010fc600018f0c03 */
[----:B------:R-:W3:Y:S02]  /*1abe0*/  SHFL.IDX PT, R7, R7, 0x7, 0x181f ;  /* 0x00f81f0007077f89 */ /* 0x000ee400000e0000 */
[C---:B------:R-:W-:Y:S02]  /*1abf0*/  @!P4 LEA R8, P1, R5.reuse, R8, 0x1 ;  /* 0x000000080508c211 */ /* 0x040fe400078208ff */
[C-C-:B------:R-:W-:Y:S01]  /*1ac00*/  @!P5 LEA.HI.X R11, R5.reuse, R11, R3.reuse, 0x1, P2 ;  /* 0x0000000b050bd211 */ /* 0x140fe200010f0c03 */
[----:B------:R2:W-:Y:S01]  /*1ac10*/  @!P6 ST.E.128 [R12.64], RZ ;  /* 0x000000ff0c00e985 */ /* 0x0005e2000c101d34 */
[----:B-1----:R-:W-:-:S03]  /*1ac20*/  @!P4 LEA.HI.X R9, R5, R9, R3, 0x1, P1 ;  /* 0x000000090509c211 */ /* 0x002fc600008f0c03 */
[----:B------:R2:W-:Y:S04]  /*1ac30*/  @!P5 ST.E.128 [R10.64], RZ ;  /* 0x000000ff0a00d985 */ /* 0x0005e8000c101d34 */
[----:B------:R-:W1:Y:S04]  /*1ac40*/  SHFL.IDX PT, R6, R6, 0x7, 0x181f ;  /* 0x00f81f0006067f89 */ /* 0x000e6800000e0000 */
[----:B------:R2:W-:Y:S01]  /*1ac50*/  @!P4 ST.E.128 [R8.64], RZ ;  /* 0x000000ff0800c985 */ /* 0x0005e2000c101d34 */
[----:B------:R-:W-:Y:S05]  /*1ac60*/  @P0 EXIT ;  /* 0x000000000000094d */ /* 0x000fea0003800000 */
[----:B---3--:R-:W-:-:S04]  /*1ac70*/  LEA R2, P0, R5, R7, 0x1 ;  /* 0x0000000705027211 */ /* 0x008fc800078008ff */
[----:B-1----:R-:W-:-:S05]  /*1ac80*/  LEA.HI.X R3, R5, R6, R3, 0x1, P0 ;  /* 0x0000000605037211 */ /* 0x002fca00000f0c03 */
[----:B------:R-:W-:Y:S01]  /*1ac90*/  ST.E.128 [R2.64], RZ ;  /* 0x000000ff02007985 */ /* 0x000fe2000c101d34 */
[----:B------:R-:W-:Y:S05]  /*1aca0*/  EXIT ;  /* 0x000000000000794d */ /* 0x000fea0003800000 */
.L_x_1121:
        /* <DEDUP_REMOVED lines=13> */
.L_x_1611:


//--------------------- .text._ZN7cutlass13device_kernelIN5flash19enable_sm80_to_sm89INS1_16FlashAttnFwdSm80INS1_25CollectiveMainloopFwdSm80ILi4ELi1ELb0EN4cute5tupleIJNS5_1CILi128EEENS7_ILi96EEENS7_ILi64EEEEEELi64ENS_6half_tEfNS_4arch4Sm80ELb0ELb1ELb0ELb1ELb1ELb1ELb1ELb0EEENS1_21CollectiveEpilogueFwdINS6_IJS8_SA_S9_EEENS6_IJNS7_ILi1EEESI_SI_EEESC_SE_Li128ELb1ELb1ELb0ELb0EEENS1_19SingleTileSchedulerILb1ELb0ELb1ELi128EEEEEEEEEvNT_6ParamsE --------------------------
	.section	.text._ZN7cutlass13device_kernelIN5flash19enable_sm80_to_sm89INS1_16FlashAttnFwdSm80INS1_25CollectiveMainloopFwdSm80ILi4ELi1ELb0EN4cute5tupleIJNS5_1CILi128EEENS7_ILi96EEENS7_ILi64EEEEEELi64ENS_6half_tEfNS_4arch4Sm80ELb0ELb1ELb0ELb1ELb1ELb1ELb1ELb0EEENS1_21CollectiveEpilogueFwdINS6_IJS8_SA_S9_EEENS6_IJNS7_ILi1EEESI_SI_EEESC_SE_Li128ELb1ELb1ELb0ELb0EEENS1_19SingleTileSchedulerILb1ELb0ELb1ELi128EEEEEEEEEvNT_6ParamsE,"ax",@progbits
	.sectioninfo	@"SHI_REGISTERS=255"
	.align	128
.text._ZN7cutlass13device_kernelIN5flash19enable_sm80_to_sm89INS1_16FlashAttnFwdSm80INS1_25CollectiveMainloopFwdSm80ILi4ELi1ELb0EN4cute5tupleIJNS5_1CILi128EEENS7_ILi96EEENS7_ILi64EEEEEELi64ENS_6half_tEfNS_4arch4Sm80ELb0ELb1ELb0ELb1ELb1ELb1ELb1ELb0EEENS1_21CollectiveEpilogueFwdINS6_IJS8_SA_S9_EEENS6_IJNS7_ILi1EEESI_SI_EEESC_SE_Li128ELb1ELb1ELb0ELb0EEENS1_19SingleTileSchedulerILb1ELb0ELb1ELi128EEEEEEEEEvNT_6ParamsE:
        .type           _ZN7cutlass13device_kernelIN5flash19enable_sm80_to_sm89INS1_16FlashAttnFwdSm80INS1_25CollectiveMainloopFwdSm80ILi4ELi1ELb0EN4cute5tupleIJNS5_1CILi128EEENS7_ILi96EEENS7_ILi64EEEEEELi64ENS_6half_tEfNS_4arch4Sm80ELb0ELb1ELb0ELb1ELb1ELb1ELb1ELb0EEENS1_21CollectiveEpilogueFwdINS6_IJS8_SA_S9_EEENS6_IJNS7_ILi1EEESI_SI_EEESC_SE_Li128ELb1ELb1ELb0ELb0EEENS1_19SingleTileSchedulerILb1ELb0ELb1ELi128EEEEEEEEEvNT_6ParamsE,@function
        .size           _ZN7cutlass13device_kernelIN5flash19enable_sm80_to_sm89INS1_16FlashAttnFwdSm80INS1_25CollectiveMainloopFwdSm80ILi4ELi1ELb0EN4cute5tupleIJNS5_1CILi128EEENS7_ILi96EEENS7_ILi64EEEEEELi64ENS_6half_tEfNS_4arch4Sm80ELb0ELb1ELb0ELb1ELb1ELb1ELb1ELb0EEENS1_21CollectiveEpilogueFwdINS6_IJS8_SA_S9_EEENS6_IJNS7_ILi1EEESI_SI_EEESC_SE_Li128ELb1ELb1ELb0ELb0EEENS1_19SingleTileSchedulerILb1ELb0ELb1ELi128EEEEEEEEEvNT_6ParamsE,(.L_x_1612 - _ZN7cutlass13device_kernelIN5flash19enable_sm80_to_sm89INS1_16FlashAttnFwdSm80INS1_25CollectiveMainloopFwdSm80ILi4ELi1ELb0EN4cute5tupleIJNS5_1CILi128EEENS7_ILi96EEENS7_ILi64EEEEEELi64ENS_6half_tEfNS_4arch4Sm80ELb0ELb1ELb0ELb1ELb1ELb1ELb1ELb0EEENS1_21CollectiveEpilogueFwdINS6_IJS8_SA_S9_EEENS6_IJNS7_ILi1EEESI_SI_EEESC_SE_Li128ELb1ELb1ELb0ELb0EEENS1_19SingleTileSchedulerILb1ELb0ELb1ELi128EEEEEEEEEvNT_6ParamsE)
        .other          _ZN7cutlass13device_kernelIN5flash19enable_sm80_to_sm89INS1_16FlashAttnFwdSm80INS1_25CollectiveMainloopFwdSm80ILi4ELi1ELb0EN4cute5tupleIJNS5_1CILi128EEENS7_ILi96EEENS7_ILi64EEEEEELi64ENS_6half_tEfNS_4arch4Sm80ELb0ELb1ELb0ELb1ELb1ELb1ELb1ELb0EEENS1_21CollectiveEpilogueFwdINS6_IJS8_SA_S9_EEENS6_IJNS7_ILi1EEESI_SI_EEESC_SE_Li128ELb1ELb1ELb0ELb0EEENS1_19SingleTileSchedulerILb1ELb0ELb1ELi128EEEEEEEEEvNT_6ParamsE,@"STO_CUDA_ENTRY STV_DEFAULT"
_ZN7cutlass13device_kernelIN5flash19enable_sm80_to_sm89INS1_16FlashAttnFwdSm80INS1_25CollectiveMainloopFwdSm80ILi4ELi1ELb0EN4cute5tupleIJNS5_1CILi128EEENS7_ILi96EEENS7_ILi64EEEEEELi64ENS_6half_tEfNS_4arch4Sm80ELb0ELb1ELb0ELb1ELb1ELb1ELb1ELb0EEENS1_21CollectiveEpilogueFwdINS6_IJS8_SA_S9_EEENS6_IJNS7_ILi1EEESI_SI_EEESC_SE_Li128ELb1ELb1ELb0ELb0EEENS1_19SingleTileSchedulerILb1ELb0ELb1ELi128EEEEEEEEEvNT_6ParamsE:
        /* <DEDUP_REMOVED lines=19> */
.L_x_1123:
        /* <DEDUP_REMOVED lines=10> */
.L_x_1125:
[----:B------:R-:W-:Y:S02]  /*01d0*/  ULDC UR5, c[0x0][0x54c] ;  /* 0x0001530000057ab9 */ /* 0x000fe40000000800 */
.L_x_1124:
[----:B------:R-:W-:Y:S02]  /*01e0*/  ULDC UR4, c[0x0][0x548] ;  /* 0x0001520000047ab9 */ /* 0x000fe40000000800 */
[----:B------:R-:W-:-:S02]  /*01f0*/  USHF.L.U32 UR17, UR17, 0x7, URZ ;  /* 0x0000000711117899 */ /* 0x000fc4000800063f */
[----:B------:R-:W-:-:S04]  /*0200*/  UIMAD UR4, UR5, UR4, URZ ;  /* 0x00000004050472a4 */ /* 0x000fc8000f8e023f */
[----:B------:R-:W-:-:S04]  /*0210*/  UISETP.GE.AND UP0, UPT, UR17, UR4, UPT ;  /* 0x000000041100728c */ /* 0x000fc8000bf06270 */
[----:B------:R-:W-:Y:S01]  /*0220*/  USEL UR11, UR11, 0xffffffff, !UP0 ;  /* 0xffffffff0b0b7887 */ /* 0x000fe2000c000000 */
[----:B------:R-:W-:Y:S05]  /*0230*/  BRA `(.L_x_1126) ;  /* 0x0000016000007947 */ /* 0x000fea0003800000 */
.L_x_1122:
[----:B------:R-:W-:-:S04]  /*0240*/  ISETP.NE.U32.AND P0, PT, RZ, c[0x0][0x568], PT ;  /* 0x00015a00ff007a0c */ /* 0x000fc80003f05070 */
[----:B------:R-:W-:-:S13]  /*0250*/  ISETP.NE.AND.EX P0, PT, RZ, c[0x0][0x56c], PT, P0 ;  /* 0x00015b00ff007a0c */ /* 0x000fda0003f05300 */
[----:B------:R-:W-:Y:S05]  /*0260*/  @!P0 BRA `(.L_x_1127) ;  /* 0x0000003000008947 */ /* 0x000fea0003800000 */
[----:B------:R-:W2:Y:S02]  /*0270*/  LDG.E R0, [R2.64] ;  /* 0x0000000e02007981 */ /* 0x000ea4000c1e1900 */
[----:B--2---:R1:W2:Y:S02]  /*0280*/  R2UR UR5, R0 ;  /* 0x00000000000573c2 */ /* 0x0042a400000e0000 */
[----:B-12---:R-:W-:Y:S05]  /*0290*/  BRA `(.L_x_1128) ;  /* 0x000000b000007947 */ /* 0x006fea0003800000 */
.L_x_1127:
        /* <DEDUP_REMOVED lines=10> */
.L_x_1129:
[----:B------:R-:W-:Y:S02]  /*0340*/  ULDC UR5, c[0x0][0x54c] ;  /* 0x0001530000057ab9 */ /* 0x000fe40000000800 */
.L_x_1128:
[----:B------:R-:W-:Y:S02]  /*0350*/  ULDC UR4, c[0x0][0x548] ;  /* 0x0001520000047ab9 */ /* 0x000fe40000000800 */
[----:B------:R-:W-:-:S02]  /*0360*/  USHF.L.U32 UR17, UR17, 0x7, URZ ;  /* 0x0000000711117899 */ /* 0x000fc4000800063f */
[----:B------:R-:W-:-:S04]  /*0370*/  UIMAD UR4, UR5, UR4, URZ ;  /* 0x00000004050472a4 */ /* 0x000fc8000f8e023f */
[----:B------:R-:W-:-:S04]  /*0380*/  UISETP.GE.AND UP0, UPT, UR17, UR4, UPT ;  /* 0x000000041100728c */ /* 0x000fc8000bf06270 */
[----:B------:R-:W-:-:S06]  /*0390*/  USEL UR11, UR11, 0xffffffff, !UP0 ;  /* 0xffffffff0b0b7887 */ /* 0x000fcc000c000000 */
.L_x_1126:
        /* <DEDUP_REMOVED lines=50> */
.L_x_1130:
        /* <DEDUP_REMOVED lines=8> */
.L_x_1131:
[----:B------:R-:W-:Y:S05]  /*0740*/  @!P4 BRA `(.L_x_1132) ;  /* 0x000000500000c947 */ /* 0x000fea0003800000 */
[----:B-1--4-:R1:W4:Y:S04]  /*0750*/  LDG.E R0, [R2.64] ;  /* 0x0000000e02007981 */ /* 0x012328000c1e1900 */
[----:B-1-3--:R-:W3:Y:S01]  /*0760*/  LDG.E R2, [R2.64+0x4] ;  /* 0x0000040e02027981 */ /* 0x00aee2000c1e1900 */
[----:B----4-:R-:W1:Y:S08]  /*0770*/  R2UR UR31, R0 ;  /* 0x00000000001f73c2 */ /* 0x010e7000000e0000 */
[----:B---3--:R-:W1:Y:S02]  /*0780*/  R2UR UR5, R2 ;  /* 0x00000000020573c2 */ /* 0x008e6400000e0000 */
[----:B-1----:R-:W-:-:S06]  /*0790*/  UIADD3 UR31, -UR31, UR5, URZ ;  /* 0x000000051f1f7290 */ /* 0x002fcc000fffe13f */
.L_x_1132:
        /* <DEDUP_REMOVED lines=12> */
[----:B------:R-:W-:Y:S02]  /*0860*/  UIADD3 UR16, UR17, 0x7f, URZ ;  /* 0x0000007f11107890 */ /* 0x000fe4000fffe03f */
[----:B------:R-:W-:-:S05]  /*0870*/  UP2UR UR13, UPR, URZ, 0x1 ;  /* 0x000000013f0d7883 */ /* 0x000fca0008000000 */
[----:B------:R-:W-:-:S04]  /*0880*/  @UP0 UIADD3 UR20, UR17, 0x7f, URZ ;  /* 0x0000007f11140890 */ /* 0x000fc8000fffe03f */
[----:B------:R-:W-:-:S04]  /*0890*/  UIMAD.WIDE.U32 UR20, UR20, UR18, URZ ;  /* 0x00000012141472a5 */ /* 0x000fc8000f8e003f */
[----:B------:R-:W-:-:S03]  /*08a0*/  @UP0 USHF.R.U32.HI UR16, URZ, UR19, UR21 ;  /* 0x000000133f100299 */ /* 0x000fc60008011615 */
[----:B------:R-:W-:Y:S02]  /*08b0*/  ULDC.64 UR18, c[0x0][0x328] ;  /* 0x0000ca0000127ab9 */ /* 0x000fe40000000a00 */
[----:B------:R-:W-:-:S04]  /*08c0*/  UISETP.GE.AND UP0, UPT, UR19, 0x1, UPT ;  /* 0x000000011300788c */ /* 0x000fc8000bf06270 */
[----:B------:R-:W-:Y:S01]  /*08d0*/  UP2UR UR12, UPR, URZ, 0x1 ;  /* 0x000000013f0c7883 */ /* 0x000fe20008000000 */
[----:B----4-:R-:W2:Y:S08]  /*08e0*/  @P0 R2UR UR6, R4 ;  /* 0x00000000040603c2 */ /* 0x010eb000000e0000 */
[----:B---3--:R-:W2:Y:S01]  /*08f0*/  @P0 R2UR UR7, R6 ;  /* 0x00000000060703c2 */ /* 0x008ea200000e0000 */
[----:B------:R-:W-:Y:S01]  /*0900*/  PLOP3.LUT P0, PT, PT, PT, UP0, 0x40, 0x0 ;  /* 0x000000000000781c */ /* 0x000fe20003f0e808 */
[----:B--2---:R-:W-:-:S04]  /*0910*/  @UP2 UIADD3 UR4, -UR6, UR7, URZ ;  /* 0x0000000706042290 */ /* 0x004fc8000fffe13f */
[----:B------:R-:W-:-:S04]  /*0920*/  UIADD3 UR7, UR5, UR4, URZ ;  /* 0x0000000405077290 */ /* 0x000fc8000fffe03f */
[----:B------:R-:W-:-:S04]  /*0930*/  UIADD3 UR26, UR7, 0x1, -UR10 ;  /* 0x00000001071a7890 */ /* 0x000fc8000fffe80a */
[----:B------:R-:W-:-:S04]  /*0940*/  UIADD3 UR16, UR26, UR16, URZ ;  /* 0x000000101a107290 */ /* 0x000fc8000fffe03f */
[----:B------:R-:W-:-:S06]  /*0950*/  UIADD3 UR18, UR16, UR18, URZ ;  /* 0x0000001210127290 */ /* 0x000fcc000fffe03f */
[----:B------:R-:W-:Y:S01]  /*0960*/  IMAD.U32 R0, RZ, RZ, UR18 ;  /* 0x00000012ff007e24 */ /* 0x000fe2000f8e00ff */
[----:B------:R-:W-:Y:S05]  /*0970*/  @P0 BRA `(.L_x_1133) ;  /* 0x0000011000000947 */ /* 0x000fea0003800000 */
[----:B-1----:R-:W-:Y:S01]  /*0980*/  ISETP.LT.AND P0, PT, RZ, UR16, PT ;  /* 0x00000010ff007c0c */ /* 0x002fe2000bf01270 */
[----:B------:R-:W-:-:S12]  /*0990*/  UIADD3 UR6, UR16, -0x1, URZ ;  /* 0xffffffff10067890 */ /* 0x000fd8000fffe03f */
[----:B------:R-:W-:Y:S05]  /*09a0*/  @P0 BRA `(.L_x_1134) ;  /* 0x0000007000000947 */ /* 0x000fea0003800000 */
[----:B------:R-:W-:Y:S02]  /*09b0*/  UISETP.NE.AND UP0, UPT, UR19, 0x1, UPT ;  /* 0x000000011300788c */ /* 0x000fe4000bf05270 */
[----:B------:R-:W-:Y:S02]  /*09c0*/  UIADD3 UR6, -UR16, URZ, URZ ;  /* 0x0000003f10067290 */ /* 0x000fe4000fffe13f */
[----:B------:R-:W-:Y:S02]  /*09d0*/  ULDC.64 UR20, c[0x0][0x330] ;  /* 0x0000cc0000147ab9 */ /* 0x000fe40000000a00 */
[----:B------:R-:W-:-:S05]  /*09e0*/  UIMAD.WIDE.U32 UR24, UR6, UR20, URZ ;  /* 0x00000014061872a5 */ /* 0x000fca000f8e003f */
[----:B------:R-:W-:-:S04]  /*09f0*/  @UP0 USHF.R.U32.HI UR6, URZ, UR21, UR25 ;  /* 0x000000153f060299 */ /* 0x000fc80008011619 */
[----:B------:R-:W-:Y:S01]  /*0a00*/  ULOP3.LUT UR6, URZ, UR6, URZ, 0x33, !UPT ;  /* 0x000000063f067292 */ /* 0x000fe2000f8e333f */
[----:B------:R-:W-:Y:S05]  /*0a10*/  BRA `(.L_x_1135) ;  /* 0x0000004000007947 */ /* 0x000fea0003800000 */
.L_x_1134:
[----:B------:R-:W-:Y:S02]  /*0a20*/  UISETP.NE.AND UP0, UPT, UR19, 0x1, UPT ;  /* 0x000000011300788c */ /* 0x000fe4000bf05270 */
[----:B------:R-:W-:Y:S02]  /*0a30*/  ULDC.64 UR20, c[0x0][0x330] ;  /* 0x0000cc0000147ab9 */ /* 0x000fe40000000a00 */
[----:B------:R-:W-:-:S07]  /*0a40*/  UIMAD.WIDE.U32 UR24, UR6, UR20, URZ ;  /* 0x00000014061872a5 */ /* 0x000fce000f8e003f */
[----:B------:R-:W-:Y:S02]  /*0a50*/  @UP0 USHF.R.U32.HI UR6, URZ, UR21, UR25 ;  /* 0x000000153f060299 */ /* 0x000fe40008011619 */
.L_x_1135:
[----:B------:R-:W-:Y:S02]  /*0a60*/  ULDC UR16, c[0x0][0x32c] ;  /* 0x0000cb0000107ab9 */ /* 0x000fe40000000800 */
[----:B------:R-:W-:-:S06]  /*0a70*/  UIMAD UR16, UR6, UR19, UR16 ;  /* 0x00000013061072a4 */ /* 0x000fcc000f8e0210 */
[----:B------:R-:W-:Y:S02]  /*0a80*/  IMNMX R0, R0, UR16, PT ;  /* 0x0000001000007c17 */ /* 0x000fe4000b800200 */
.L_x_1133:
        /* <DEDUP_REMOVED lines=28> */
.L_x_1137:
[----:B------:R-:W-:-:S03]  /*0c50*/  UISETP.NE.AND UP0, UPT, UR19, 0x1, UPT ;  /* 0x000000011300788c */ /* 0x000fc6000bf05270 */
[----:B------:R-:W-:Y:S02]  /*0c60*/  ULDC.64 UR18, c[0x0][0x330] ;  /* 0x0000cc0000127ab9 */ /* 0x000fe40000000a00 */
[----:B------:R-:W-:-:S07]  /*0c70*/  UIMAD.WIDE.U32 UR28, UR20, UR18, URZ ;  /* 0x00000012141c72a5 */ /* 0x000fce000f8e003f */
[----:B------:R-:W-:Y:S02]  /*0c80*/  @UP0 UMOV UR21, UR29 ;  /* 0x0000001d00150c82 */ /* 0x000fe40008000000 */
[----:B------:R-:W-:Y:S02]  /*0c90*/  @UP0 USHF.R.U32.HI UR20, URZ, UR19, UR21 ;  /* 0x000000133f140299 */ /* 0x000fe40008011615 */
.L_x_1138:
[----:B------:R-:W-:Y:S02]  /*0ca0*/  ULDC UR18, c[0x0][0x32c] ;  /* 0x0000cb0000127ab9 */ /* 0x000fe40000000800 */
[----:B------:R-:W-:-:S04]  /*0cb0*/  UIMAD UR18, UR20, UR18, URZ ;  /* 0x00000012141272a4 */ /* 0x000fc8000f8e023f */
[----:B------:R-:W-:-:S04]  /*0cc0*/  UISETP.LT.AND UP0, UPT, UR6, UR18, UPT ;  /* 0x000000120600728c */ /* 0x000fc8000bf01270 */
[----:B------:R-:W-:-:S03]  /*0cd0*/  USEL UR6, UR6, UR18, !UP0 ;  /* 0x0000001206067287 */ /* 0x000fc6000c000000 */
.L_x_1136:
[----:B------:R-:W-:Y:S01]  /*0ce0*/  IADD3 R0, R0, 0x5f, RZ ;  /* 0x0000005f00007810 */ /* 0x000fe20007ffe0ff */
[----:B------:R-:W-:-:S04]  /*0cf0*/  UIMAD.WIDE UR20, UR6, 0x2aaaaaab, URZ ;  /* 0x2aaaaaab061478a5 */ /* 0x000fc8000f8e023f */
[----:B------:R-:W-:-:S03]  /*0d00*/  IMAD.HI R0, R0, 0x2aaaaaab, RZ ;  /* 0x2aaaaaab00007827 */ /* 0x000fc600078e02ff */
[----:B------:R-:W-:Y:S01]  /*0d10*/  UMOV UR19, UR21 ;  /* 0x0000001500137c82 */ /* 0x000fe20008000000 */
[----:B------:R-:W1:Y:S01]  /*0d20*/  R2UR UR18, R0 ;  /* 0x00000000001273c2 */ /* 0x000e6200000e0000 */
[----:B------:R-:W-:-:S04]  /*0d30*/  USHF.R.U32.HI UR6, URZ, 0x1f, UR19 ;  /* 0x0000001f3f067899 */ /* 0x000fc80008011613 */
[----:B------:R-:W-:-:S04]  /*0d40*/  ULEA.HI.SX32 UR6, UR19, UR6, 0x1c ;  /* 0x0000000613067291 */ /* 0x000fc8000f8fe23f */
[----:B------:R-:W-:-:S04]  /*0d50*/  UISETP.LT.AND UP1, UPT, URZ, UR6, UPT ;  /* 0x000000063f00728c */ /* 0x000fc8000bf21270 */
[----:B------:R-:W-:-:S04]  /*0d60*/  USEL UR6, URZ, UR6, !UP1 ;  /* 0x000000063f067287 */ /* 0x000fc8000c800000 */
[----:B------:R-:W-:-:S04]  /*0d70*/  UIMAD UR6, UR6, 0x60, -UR5 ;  /* 0x00000060060678a4 */ /* 0x000fc8000f8e0a05 */
[----:B------:R-:W-:Y:S02]  /*0d80*/  UISETP.LT.AND UP1, UPT, URZ, UR6, UPT ;  /* 0x000000063f00728c */ /* 0x000fe4000bf21270 */
[----:B-1----:R-:W-:Y:S02]  /*0d90*/  USHF.R.U32.HI UR20, URZ, 0x1f, UR18 ;  /* 0x0000001f3f147899 */ /* 0x002fe40008011612 */
[----:B------:R-:W-:Y:S02]  /*0da0*/  USEL UR6, URZ, UR6, !UP1 ;  /* 0x000000063f067287 */ /* 0x000fe4000c800000 */
[----:B------:R-:W-:Y:S02]  /*0db0*/  ULEA.HI.SX32 UR20, UR18, UR20, 0x1c ;  /* 0x0000001412147291 */ /* 0x000fe4000f8fe23f */
[----:B------:R-:W-:Y:S02]  /*0dc0*/  UIMAD.WIDE.U32 UR28, UR6, -0x55555555, URZ ;  /* 0xaaaaaaab061c78a5 */ /* 0x000fe4000f8e003f */
[----:B------:R-:W-:-:S02]  /*0dd0*/  UISETP.LT.AND UP0, UPT, UR20, UR25, UPT ;  /* 0x000000191400728c */ /* 0x000fc4000bf01270 */
[----:B------:R-:W-:Y:S02]  /*0de0*/  USHF.R.U32.HI UR24, URZ, 0x6, UR29 ;  /* 0x000000063f187899 */ /* 0x000fe4000801161d */
[----:B------:R-:W-:-:S04]  /*0df0*/  USEL UR20, UR20, UR25, UP0 ;  /* 0x0000001914147287 */ /* 0x000fc80008000000 */
[----:B------:R-:W-:-:S03]  /*0e00*/  UIMAD UR20, UR20, 0x60, -UR5 ;  /* 0x00000060141478a4 */ /* 0x000fc6000f8e0a05 */
[----:B------:R-:W-:Y:S02]  /*0e10*/  UMOV UR5, UR24 ;  /* 0x0000001800057c82 */ /* 0x000fe40008000000 */
[----:B------:R-:W-:-:S04]  /*0e20*/  UISETP.LT.AND UP0, UPT, UR20, UR4, UPT ;  /* 0x000000041400728c */ /* 0x000fc8000bf01270 */
[----:B------:R-:W-:-:S04]  /*0e30*/  USEL UR20, UR20, UR4, UP0 ;  /* 0x0000000414147287 */ /* 0x000fc80008000000 */
[----:B------:R-:W-:-:S11]  /*0e40*/  UISETP.GT.AND UP0, UPT, UR20, UR6, UPT ;  /* 0x000000061400728c */ /* 0x000fd6000bf04270 */
[----:B------:R-:W-:-:S04]  /*0e50*/  @UP0 UIADD3 UR20, UR20, 0x5f, URZ ;  /* 0x0000005f14140890 */ /* 0x000fc8000fffe03f */
        /* <DEDUP_REMOVED lines=17> */
[C---:B------:R-:W-:Y:S01]  /*0f70*/  LEA.HI R9, R29.reuse, R204, RZ, 0x6 ;  /* 0x000000cc1d097211 */ /* 0x040fe200078f30ff */
        /* <DEDUP_REMOVED lines=73> */
[----:B------:R-:W-:Y:S01]  /*1410*/  @P4 LEA R0, P0, R133, R10, 0x4 ;  /* 0x0000000a85004211 */ /* 0x000fe200078020ff */
        /* <DEDUP_REMOVED lines=13> */
[----:B------:R-:W-:Y:S01]  /*14f0*/  @P1 LEA R4, P0, R10, c[0x0][0x220], 0x1 ;  /* 0x000088000a041a11 */ /* 0x000fe200078008ff */
        /* <DEDUP_REMOVED lines=61> */
[----:B------:R-:W-:Y:S01]  /*18d0*/  @P3 LEA R6, P4, R2, c[0x0][0x220], 0x1 ;  /* 0x0000880002063a11 */ /* 0x000fe200078808ff */
        /* <DEDUP_REMOVED lines=113> */
.L_x_1174:
        /* <DEDUP_REMOVED lines=77> */
.L_x_1144:
[----:B------:R-:W-:Y:S05]  /*24c0*/  BSYNC B0 ;  /* 0x0000000000007941 */ /* 0x000fea0003800000 */
.L_x_1143:
        /* <DEDUP_REMOVED lines=41> */
.L_x_1146:
[----:B------:R-:W-:Y:S05]  /*2760*/  BSYNC B0 ;  /* 0x0000000000007941 */ /* 0x000fea0003800000 */
.L_x_1145:
        /* <DEDUP_REMOVED lines=40> */
.L_x_1148:
[----:B------:R-:W-:Y:S05]  /*29f0*/  BSYNC B0 ;  /* 0x0000000000007941 */ /* 0x000fea0003800000 */
.L_x_1147:
        /* <DEDUP_REMOVED lines=74> */
.L_x_1152:
[----:B------:R-:W-:Y:S05]  /*2ea0*/  BSYNC B0 ;  /* 0x0000000000007941 */ /* 0x000fea0003800000 */
.L_x_1151:
        /* <DEDUP_REMOVED lines=57> */
.L_x_1150:
[----:B------:R-:W-:Y:S05]  /*3240*/  BSYNC B1 ;  /* 0x0000000000017941 */ /* 0x000fea0003800000 */
.L_x_1149:
        /* <DEDUP_REMOVED lines=62> */
.L_x_1156:
[----:B------:R-:W-:Y:S05]  /*3630*/  BSYNC B0 ;  /* 0x0000000000007941 */ /* 0x000fea0003800000 */
.L_x_1155:
        /* <DEDUP_REMOVED lines=57> */
.L_x_1154:
[----:B------:R-:W-:Y:S05]  /*39d0*/  BSYNC B1 ;  /* 0x0000000000017941 */ /* 0x000fea0003800000 */
.L_x_1153:
        /* <DEDUP_REMOVED lines=61> */
.L_x_1159:
[----:B------:R-:W-:Y:S05]  /*3db0*/  BSYNC B0 ;  /* 0x0000000000007941 */ /* 0x000fea0003800000 */
.L_x_1158:
        /* <DEDUP_REMOVED lines=58> */
.L_x_1142:
        /* <DEDUP_REMOVED lines=208> */
.L_x_1161:
[----:B------:R-:W-:Y:S05]  /*4e60*/  BSYNC B0 ;  /* 0x0000000000007941 */ /* 0x000fea0003800000 */
.L_x_1160:
        /* <DEDUP_REMOVED lines=118> */
.L_x_1163:
[----:B------:R-:W-:Y:S05]  /*55d0*/  BSYNC B0 ;  /* 0x0000000000007941 */ /* 0x000fea0003800000 */
.L_x_1162:
        /* <DEDUP_REMOVED lines=120> */
.L_x_1141:
        /* <DEDUP_REMOVED lines=22> */
.L_x_1165:
[----:B-123--:R-:W-:Y:S05]  /*5ec0*/  BSYNC B0 ;  /* 0x0000000000007941 */ /* 0x00efea0003800000 */
.L_x_1164:
        /* <DEDUP_REMOVED lines=17> */
.L_x_1167:
[----:B------:R-:W-:Y:S05]  /*5fe0*/  BSYNC B0 ;  /* 0x0000000000007941 */ /* 0x000fea0003800000 */
.L_x_1166:
        /* <DEDUP_REMOVED lines=16> */
.L_x_1157:
[----:B------:R-:W-:Y:S05]  /*60f0*/  BSYNC B2 ;  /* 0x0000000000027941 */ /* 0x000fea0003800000 */
.L_x_1140:
        /* <DEDUP_REMOVED lines=116> */
.L_x_1169:
[----:B------:R-:W-:Y:S05]  /*6840*/  BSYNC B0 ;  /* 0x0000000000007941 */ /* 0x000fea0003800000 */
.L_x_1168:
        /* <DEDUP_REMOVED lines=17> */
.L_x_1171:
[----:B------:R-:W-:Y:S05]  /*6960*/  BSYNC B0 ;  /* 0x0000000000007941 */ /* 0x000fea0003800000 */
.L_x_1170:
        /* <DEDUP_REMOVED lines=17> */
.L_x_1173:
[----:B------:R-:W-:Y:S05]  /*6a80*/  BSYNC B0 ;  /* 0x0000000000007941 */ /* 0x000fea0003800000 */
.L_x_1172:
        /* <DEDUP_REMOVED lines=78> */
[----:B------:R-:W-:Y:S11]  /*6f70*/  PLOP3.LUT P0, PT, PT, PT, UP0, 0x80, 0x0 ;  /* 0x000000000000781c */ /* 0x000ff60003f0f008 */
[----:B------:R-:W-:Y:S02]  /*6f80*/  @!UPT UIADD3 URZ, URZ, URZ, URZ ;  /* 0x0000003f3f3ff290 */ /* 0x000fe4000fffe03f */
[----:B------:R-:W-:Y:S01]  /*6f90*/  @P0 IMAD.MOV.U32 R2, RZ, RZ, R14 ;  /* 0x000000ffff020224 */ /* 0x000fe200078e000e */
[----:B------:R-:W-:Y:S11]  /*6fa0*/  PLOP3.LUT P0, PT, PT, PT, UP0, 0x80, 0x0 ;  /* 0x000000000000781c */ /* 0x000ff60003f0f008 */
[----:B------:R-:W-:Y:S02]  /*6fb0*/  @!UPT UIADD3 URZ, URZ, URZ, URZ ;  /* 0x0000003f3f3ff290 */ /* 0x000fe4000fffe03f */
[----:B------:R1:W-:Y:S01]  /*6fc0*/  @P0 LDGSTS.E.BYPASS.LTC128B.128 [R78+0x5900], [R2.64], !P6 ;  /* 0x05900000024e0fae */ /* 0x0003e2000f101d4e */
[----:B------:R-:W-:Y:S05]  /*6fd0*/  PLOP3.LUT P0, PT, PT, PT, UP0, 0x80, 0x0 ;  /* 0x000000000000781c */ /* 0x000fea0003f0f008 */
[----:B------:R-:W0:Y:S08]  /*6fe0*/  LDGDEPBAR ;  /* 0x00000000000079af */ /* 0x000e300000000000 */
[----:B------:R-:W-:-:S05]  /*6ff0*/  @P0 BRA `(.L_x_1174) ;  /* 0xffffaff000000947 */ /* 0x000fca000383ffff */
[----:B------:R-:W-:Y:S06]  /*7000*/  BAR.SYNC.DEFER_BLOCKING 0x0 ;  /* 0x0000000000007b1d */ /* 0x000fec0000010000 */
.L_x_1139:
[----:B------:R-:W-:Y:S02]  /*7010*/  UISETP.NE.AND UP1, UPT, UR13, URZ, UPT ;  /* 0x0000003f0d00728c */ /* 0x000fe4000bf25270 */
[----:B------:R-:W-:-:S02]  /*7020*/  UISETP.NE.AND UP0, UPT, UR12, URZ, UPT ;  /* 0x0000003f0c00728c */ /* 0x000fc4000bf05270 */
[----:B------:R-:W-:Y:S02]  /*7030*/  UIADD3 UR6, UR17, 0x7f, URZ ;  /* 0x0000007f11067890 */ /* 0x000fe4000fffe03f */
[----:B------:R-:W-:Y:S02]  /*7040*/  ULDC.64 UR4, c[0x0][0x2c8] ;  /* 0x0000b20000047ab9 */ /* 0x000fe40000000a00 */
[----:B------:R-:W-:Y:S01]  /*7050*/  UIMAD.WIDE.U32 UR18, UR6, UR4, URZ ;  /* 0x00000004061272a5 */ /* 0x000fe2000f8e003f */
[----:B------:R-:W-:-:S03]  /*7060*/  PLOP3.LUT P0, PT, PT, PT, UP0, 0x40, 0x0 ;  /* 0x000000000000781c */ /* 0x000fc60003f0e808 */
[----:B------:R-:W-:-:S03]  /*7070*/  @UP1 USHF.R.U32.HI UR6, URZ, UR5, UR19 ;  /* 0x000000053f061299 */ /* 0x000fc60008011613 */
[----:B------:R-:W-:Y:S02]  /*7080*/  ULDC UR18, c[0x0][0x328] ;  /* 0x0000ca0000127ab9 */ /* 0x000fe40000000800 */
[----:B------:R-:W-:-:S04]  /*7090*/  UIADD3 UR26, UR26, UR6, URZ ;  /* 0x000000061a1a7290 */ /* 0x000fc8000fffe03f */
[----:B------:R-:W-:Y:S01]  /*70a0*/  UIADD3 UR18, UR26, UR18, URZ ;  /* 0x000000121a127290 */ /* 0x000fe2000fffe03f */
        /* <DEDUP_REMOVED lines=12> */
.L_x_1176:
[----:B------:R-:W-:Y:S02]  /*7170*/  UISETP.NE.AND UP0, UPT, UR6, 0x1, UPT ;  /* 0x000000010600788c */ /* 0x000fe4000bf05270 */
[----:B------:R-:W-:Y:S02]  /*7180*/  ULDC.64 UR4, c[0x0][0x330] ;  /* 0x0000cc0000047ab9 */ /* 0x000fe40000000a00 */
[----:B------:R-:W-:-:S07]  /*7190*/  UIMAD.WIDE.U32 UR20, UR19, UR4, URZ ;  /* 0x00000004131472a5 */ /* 0x000fce000f8e003f */
[----:B------:R-:W-:Y:S02]  /*71a0*/  @UP0 USHF.R.U32.HI UR19, URZ, UR5, UR21 ;  /* 0x000000053f130299 */ /* 0x000fe40008011615 */
.L_x_1177:
[----:B------:R-:W-:Y:S02]  /*71b0*/  ULDC UR4, c[0x0][0x32c] ;  /* 0x0000cb0000047ab9 */ /* 0x000fe40000000800 */
[----:B------:R-:W-:-:S04]  /*71c0*/  UIMAD UR4, UR19, UR6, UR4 ;  /* 0x00000006130472a4 */ /* 0x000fc8000f8e0204 */
[----:B------:R-:W-:-:S04]  /*71d0*/  UISETP.LT.AND UP0, UPT, UR18, UR4, UPT ;  /* 0x000000041200728c */ /* 0x000fc8000bf01270 */
[----:B------:R-:W-:Y:S02]  /*71e0*/  USEL UR18, UR18, UR4, UP0 ;  /* 0x0000000412127287 */ /* 0x000fe40008000000 */
.L_x_1175:
        /* <DEDUP_REMOVED lines=30> */
.L_x_1179:
[----:B------:R-:W-:Y:S02]  /*73d0*/  ULDC UR4, c[0x0][0x32c] ;  /* 0x0000cb0000047ab9 */ /* 0x000fe40000000800 */
[----:B------:R-:W-:-:S03]  /*73e0*/  UISETP.NE.AND UP0, UPT, UR4, 0x1, UPT ;  /* 0x000000010400788c */ /* 0x000fc6000bf05270 */
[----:B------:R-:W-:Y:S02]  /*73f0*/  ULDC.64 UR4, c[0x0][0x330] ;  /* 0x0000cc0000047ab9 */ /* 0x000fe40000000a00 */
[----:B------:R-:W-:-:S06]  /*7400*/  UIMAD.WIDE.U32 UR20, UR18, UR4, URZ ;  /* 0x00000004121472a5 */ /* 0x000fcc000f8e003f */
[----:B------:R-:W-:Y:S02]  /*7410*/  @UP0 USHF.R.U32.HI UR18, URZ, UR5, UR21 ;  /* 0x000000053f120299 */ /* 0x000fe40008011615 */
.L_x_1180:
[----:B------:R-:W-:Y:S02]  /*7420*/  ULDC UR4, c[0x0][0x32c] ;  /* 0x0000cb0000047ab9 */ /* 0x000fe40000000800 */
[----:B------:R-:W-:-:S04]  /*7430*/  UIMAD UR4, UR18, UR4, URZ ;  /* 0x00000004120472a4 */ /* 0x000fc8000f8e023f */
[----:B------:R-:W-:-:S04]  /*7440*/  UISETP.LT.AND UP0, UPT, UR6, UR4, UPT ;  /* 0x000000040600728c */ /* 0x000fc8000bf01270 */
[----:B------:R-:W-:-:S04]  /*7450*/  USEL UR6, UR6, UR4, !UP0 ;  /* 0x0000000406067287 */ /* 0x000fc8000c000000 */
.L_x_1178:
        /* <DEDUP_REMOVED lines=57> */
[----:B------:R-:W-:Y:S02]  /*77f0*/  UISETP.NE.AND.EX UP0, UPT, URZ, UR5, UPT, UP0 ;  /* 0x000000053f00728c */ /* 0x000fe4000bf05300 */
[----:B------:R-:W-:-:S04]  /*7800*/  UISETP.NE.AND UP1, UPT, UR13, URZ, UPT ;  /* 0x0000003f0d00728c */ /* 0x000fc8000bf25270 */
[----:B------:R-:W-:-:S05]  /*7810*/  PLOP3.LUT P3, PT, PT, PT, UP0, 0x80, 0x0 ;  /* 0x000000000000781c */ /* 0x000fca0003f6f008 */
[----:B------:R-:W-:Y:S02]  /*7820*/  @UP0 UMOV UR4, 0x4 ;  /* 0x0000000400040882 */ /* 0x000fe40000000000 */
[----:B------:R-:W-:Y:S01]  /*7830*/  @UP0 UIMAD.WIDE UR4, UR11, UR4, UR20 ;  /* 0x000000040b0402a5 */ /* 0x000fe2000f8e0214 */
[----:B------:R-:W-:Y:S01]  /*7840*/  SHF.R.S32.HI R205, RZ, 0x1f, R204 ;  /* 0x0000001fffcd7819 */ /* 0x000fe200000114cc */
[----:B------:R-:W-:Y:S01]  /*7850*/  USHF.R.S32.HI UR6, URZ, 0x1f, UR23 ;  /* 0x0000001f3f067899 */ /* 0x000fe20008011417 */
[----:B------:R-:W-:Y:S01]  /*7860*/  PLOP3.LUT P1, PT, PT, PT, UP1, 0x80, 0x0 ;  /* 0x000000000000781c */ /* 0x000fe20003f2f018 */
[----:B------:R-:W-:Y:S02]  /*7870*/  ULDC.64 UR20, c[0x0][0x348] ;  /* 0x0000d20000147ab9 */ /* 0x000fe40000000a00 */
[----:B------:R-:W-:Y:S02]  /*7880*/  IMAD.U32 R2, RZ, RZ, UR4 ;  /* 0x00000004ff027e24 */ /* 0x000fe4000f8e00ff */
[----:B------:R-:W-:Y:S01]  /*7890*/  IMAD.U32 R3, RZ, RZ, UR5 ;  /* 0x00000005ff037e24 */ /* 0x000fe2000f8e00ff */
[----:B------:R-:W-:-:S04]  /*78a0*/  ULDC.64 UR4, c[0x0][0x178] ;  /* 0x00005e0000047ab9 */ /* 0x000fc80000000a00 */
[----:B------:R1:W5:Y:S01]  /*78b0*/  @P3 LDG.E R13, [R2.64] ;  /* 0x0000000e020d3981 */ /* 0x000362000c1e1900 */
[----:B------:R-:W-:Y:S01]  /*78c0*/  UIMAD UR6, UR6, UR4, URZ ;  /* 0x00000004060672a4 */ /* 0x000fe2000f8e023f */
[----:B------:R-:W-:Y:S01]  /*78d0*/  PLOP3.LUT P0, PT, PT, PT, UP1, 0x80, 0x0 ;  /* 0x000000000000781c */ /* 0x000fe20003f0f018 */
[----:B------:R-:W-:Y:S01]  /*78e0*/  UIMAD.WIDE.U32 UR24, UR23, UR4, URZ ;  /* 0x00000004171872a5 */ /* 0x000fe2000f8e003f */
[----:B------:R-:W-:Y:S01]  /*78f0*/  LEA.HI R86, R205, R204, RZ, 0x4 ;  /* 0x000000cccd567211 */ /* 0x000fe200078f20ff */
[----:B------:R-:W-:Y:S01]  /*7900*/  UIMAD UR23, UR23, UR5, UR6 ;  /* 0x00000005171772a4 */ /* 0x000fe2000f8e0206 */
[----:B------:R-:W-:Y:S01]  /*7910*/  BSSY B0, `(.L_x_1182) ;  /* 0x0000053000007945 */ /* 0x000fe20003800000 */
[----:B------:R-:W-:Y:S02]  /*7920*/  UISETP.NE.U32.AND UP0, UPT, URZ, UR20, UPT ;  /* 0x000000143f00728c */ /* 0x000fe4000bf05070 */
[----:B------:R-:W-:Y:S02]  /*7930*/  ULDC.64 UR4, c[0x0][0x1b8] ;  /* 0x00006e0000047ab9 */ /* 0x000fe40000000a00 */
[----:B------:R-:W-:-:S02]  /*7940*/  UIADD3 UR25, UR25, UR23, URZ ;  /* 0x0000001719197290 */ /* 0x000fc4000fffe03f */
[----:B------:R-:W-:Y:S02]  /*7950*/  UIMAD UR6, UR22, UR4, URZ ;  /* 0x00000004160672a4 */ /* 0x000fe4000f8e023f */
[----:B------:R-:W-:Y:S02]  /*7960*/  UISETP.NE.AND.EX UP0, UPT, URZ, UR21, UPT, UP0 ;  /* 0x000000153f00728c */ /* 0x000fe4000bf05300 */
[----:B------:R-:W-:Y:S02]  /*7970*/  USHF.R.S32.HI UR20, URZ, 0x1f, UR11 ;  /* 0x0000001f3f147899 */ /* 0x000fe4000801140b */
[----:B------:R-:W-:Y:S02]  /*7980*/  UIMAD UR6, UR8, UR5, UR6 ;  /* 0x00000005080672a4 */ /* 0x000fe4000f8e0206 */
[----:B------:R-:W-:Y:S02]  /*7990*/  UIMAD.WIDE.U32 UR24, UR8, UR4, UR24 ;  /* 0x00000004081872a5 */ /* 0x000fe4000f8e0018 */
[----:B------:R-:W-:Y:S01]  /*79a0*/  USEL UR20, UR20, URZ, !UP0 ;  /* 0x0000003f14147287 */ /* 0x000fe2000c000000 */
[----:B-1----:R-:W-:Y:S01]  /*79b0*/  LEA.HI R2, R205, R204, RZ, 0x3 ;  /* 0x000000cccd027211 */ /* 0x002fe200078f18ff */
[----:B------:R-:W-:-:S02]  /*79c0*/  ULDC.64 UR4, c[0x0][0x1c0] ;  /* 0x0000700000047ab9 */ /* 0x000fc40000000a00 */
[----:B------:R-:W-:Y:S01]  /*79d0*/  USEL UR21, UR11, URZ, !UP0 ;  /* 0x0000003f0b157287 */ /* 0x000fe2000c000000 */
[----:B------:R-:W-:Y:S01]  /*79e0*/  LOP3.LUT R0, R2, 0xfffffff8, RZ, 0xc0, !PT ;  /* 0xfffffff802007812 */ /* 0x000fe200078ec0ff */
[----:B------:R-:W-:Y:S01]  /*79f0*/  UIMAD UR20, UR20, UR4, URZ ;  /* 0x00000004141472a4 */ /* 0x000fe2000f8e023f */
[----:B------:R-:W-:Y:S01]  /*7a00*/  SHF.R.S32.HI R77, RZ, 0x3, R2 ;  /* 0x00000003ff4d7819 */ /* 0x000fe20000011402 */
[----:B------:R-:W-:Y:S02]  /*7a10*/  UIADD3 UR25, UR25, UR6, URZ ;  /* 0x0000000619197290 */ /* 0x000fe4000fffe03f */
[----:B------:R-:W-:Y:S01]  /*7a20*/  IMAD.IADD R6, R204, 0x1, -R0 ;  /* 0x00000001cc067824 */ /* 0x000fe200078e0a00 */
[----:B------:R-:W-:Y:S02]  /*7a30*/  UIMAD UR5, UR21, UR5, UR20 ;  /* 0x00000005150572a4 */ /* 0x000fe4000f8e0214 */
[----:B------:R-:W-:Y:S01]  /*7a40*/  UIMAD.WIDE.U32 UR24, UR21, UR4, UR24 ;  /* 0x00000004151872a5 */ /* 0x000fe2000f8e0018 */
[----:B------:R-:W-:-:S02]  /*7a50*/  IMAD R207, R6, 0x10, R77 ;  /* 0x0000001006cf7824 */ /* 0x000fc400078e024d */
        /* <DEDUP_REMOVED lines=33> */
[----:B------:R-:W-:Y:S02]  /*7c70*/  LOP3.LUT R10, R5, R4, RZ, 0x3c, !PT ;  /* 0x00000004050a7212 */ /* 0x000fe400078e3cff */
[----:B------:R-:W-:-:S02]  /*7c80*/  LEA.HI.X R8, R2, c[0x0][0x164], R3, 0x1, P0 ;  /* 0x0000590002087a11 */ /* 0x000fc400000f0c03 */
[----:B------:R-:W-:Y:S02]  /*7c90*/  SHF.R.S32.HI R3, RZ, 0x1f, R0 ;  /* 0x0000001fff037819 */ /* 0x000fe40000011400 */
[----:B------:R-:W-:Y:S01]  /*7ca0*/  LEA.HI R5, R205, R204, RZ, 0x6 ;  /* 0x000000cccd057211 */ /* 0x000fe200078f30ff */
[----:B------:R1:W3:Y:S01]  /*7cb0*/  SHFL.IDX PT, R7, R8, RZ, 0x181f ;  /* 0x00181fff08077589 */ /* 0x0002e200000e0000 */
[----:B------:R-:W-:Y:S02]  /*7cc0*/  LEA.HI R83, R3, R0, RZ, 0x3 ;  /* 0x0000000003537211 */ /* 0x000fe400078f18ff */
[----:B------:R-:W-:Y:S01]  /*7cd0*/  LEA.HI R2, R205, R204, RZ, 0x3 ;  /* 0x000000cccd027211 */ /* 0x000fe200078f18ff */
[----:B------:R-:W-:Y:S01]  /*7ce0*/  IMAD.SHL.U32 R3, R5, 0x8, RZ ;  /* 0x0000000805037824 */ /* 0x000fe200078e00ff */
[----:B------:R-:W-:Y:S02]  /*7cf0*/  IADD3 R5, R77, UR17, RZ ;  /* 0x000000114d057c10 */ /* 0x000fe4000fffe0ff */
[----:B------:R-:W-:-:S02]  /*7d00*/  LOP3.LUT R4, R83, 0xfffffff8, RZ, 0xc0, !PT ;  /* 0xfffffff853047812 */ /* 0x000fc400078ec0ff */
[----:B------:R-:W-:Y:S02]  /*7d10*/  ISETP.GE.AND P0, PT, R5, UR21, PT ;  /* 0x0000001505007c0c */ /* 0x000fe4000bf06270 */
[----:B------:R-:W-:Y:S01]  /*7d20*/  LOP3.LUT R2, R2, 0xfffffff8, RZ, 0xc0, !PT ;  /* 0xfffffff802027812 */ /* 0x000fe200078ec0ff */
[----:B------:R-:W-:Y:S01]  /*7d30*/  IMAD.IADD R82, R0, 0x1, -R4 ;  /* 0x0000000100527824 */ /* 0x000fe200078e0a04 */
[----:B------:R-:W-:Y:S01]  /*7d40*/  LOP3.LUT R58, R10, 0xfffffe00, R3, 0xf8, !PT ;  /* 0xfffffe000a3a7812 */ /* 0x000fe200078ef803 */
[----:B------:R-:W-:Y:S02]  /*7d50*/  IMAD.MOV.U32 R4, RZ, RZ, 0x20 ;  /* 0x00000020ff047424 */ /* 0x000fe400078e00ff */
[----:B------:R-:W-:Y:S01]  /*7d60*/  IMAD.IADD R69, R204, 0x1, -R2 ;  /* 0x00000001cc457824 */ /* 0x000fe200078e0a02 */
[----:B------:R-:W-:Y:S01]  /*7d70*/  R2P PR, R82, 0x6 ;  /* 0x0000000652007804 */ /* 0x000fe20000000000 */
[----:B------:R-:W-:Y:S02]  /*7d80*/  IMAD.MOV.U32 R2, RZ, RZ, 0x10 ;  /* 0x00000010ff027424 */ /* 0x000fe400078e00ff */
[----:B------:R-:W-:-:S02]  /*7d90*/  IMAD.SHL.U32 R70, R69, 0x8, RZ ;  /* 0x0000000845467824 */ /* 0x000fc400078e00ff */
[----:B------:R-:W-:Y:S02]  /*7da0*/  SEL R4, R4, 0xffffffe0, !P2 ;  /* 0xffffffe004047807 */ /* 0x000fe40005000000 */
[----:B------:R-:W-:Y:S02]  /*7db0*/  SEL R2, R2, 0xfffffff0, !P1 ;  /* 0xfffffff002027807 */ /* 0x000fe40004800000 */
[----:B------:R-:W-:Y:S01]  /*7dc0*/  SHF.R.S32.HI R233, RZ, 0x1f, R70 ;  /* 0x0000001fffe97819 */ /* 0x000fe20000011446 */
[----:B------:R-:W-:Y:S01]  /*7dd0*/  @!P3 IMAD.U32 R13, RZ, RZ, UR11 ;  /* 0x0000000bff0dbe24 */ /* 0x000fe2000f8e00ff */
[----:B------:R-:W-:Y:S05]  /*7de0*/  @P0 BRA `(.L_x_1183) ;  /* 0x0000005000000947 */ /* 0x000fea0003800000 */
[----:B-123--:R-:W-:Y:S01]  /*7df0*/  LEA R6, P0, R70, R6, 0x1 ;  /* 0x0000000646067211 */ /* 0x00efe200078008ff */
[----:B------:R-:W-:-:S03]  /*7e00*/  IMAD.SHL.U32 R0, R58, 0x2, RZ ;  /* 0x000000023a007824 */ /* 0x000fc600078e00ff */
[----:B------:R-:W-:-:S05]  /*7e10*/  LEA.HI.X R7, R70, R7, R233, 0x1, P0 ;  /* 0x0000000746077211 */ /* 0x000fca00000f0ce9 */
[----:B------:R-:W-:Y:S01]  /*7e20*/  @!PT LDS RZ, [RZ] ;  /* 0x00000000fffff984 */ /* 0x000fe20000000800 */
[----:B------:R1:W-:Y:S04]  /*7e30*/  LDGSTS.E.BYPASS.LTC128B.128 [R0+0x6100], [R6.64], !P4 ;  /* 0x0610000006007fae */ /* 0x0003e8000e101d4e */
.L_x_1183:
[----:B-123--:R-:W-:Y:S05]  /*7e40*/  BSYNC B0 ;  /* 0x0000000000007941 */ /* 0x00efea0003800000 */
.L_x_1182:
        /* <DEDUP_REMOVED lines=11> */
.L_x_1185:
[----:B------:R-:W-:Y:S05]  /*7f00*/  BSYNC B0 ;  /* 0x0000000000007941 */ /* 0x000fea0003800000 */
.L_x_1184:
        /* <DEDUP_REMOVED lines=11> */
.L_x_1187:
[----:B------:R-:W-:Y:S05]  /*7fc0*/  BSYNC B0 ;  /* 0x0000000000007941 */ /* 0x000fea0003800000 */
.L_x_1186:
        /* <DEDUP_REMOVED lines=11> */
.L_x_1189:
[----:B------:R-:W-:Y:S05]  /*8080*/  BSYNC B0 ;  /* 0x0000000000007941 */ /* 0x000fea0003800000 */
.L_x_1188:
        /* <DEDUP_REMOVED lines=11> */
.L_x_1191:
[----:B------:R-:W-:Y:S05]  /*8140*/  BSYNC B0 ;  /* 0x0000000000007941 */ /* 0x000fea0003800000 */
.L_x_1190:
        /* <DEDUP_REMOVED lines=11> */
.L_x_1193:
[----:B------:R-:W-:Y:S05]  /*8200*/  BSYNC B0 ;  /* 0x0000000000007941 */ /* 0x000fea0003800000 */
.L_x_1192:
        /* <DEDUP_REMOVED lines=11> */
.L_x_1195:
[----:B------:R-:W-:Y:S05]  /*82c0*/  BSYNC B0 ;  /* 0x0000000000007941 */ /* 0x000fea0003800000 */
.L_x_1194:
        /* <DEDUP_REMOVED lines=48> */
[----:B------:R-:W-:Y:S01]  /*85d0*/  ULDC.64 UR4, c[0x0][0x210] ;  /* 0x0000840000047ab9 */ /* 0x000fe20000000a00 */
[----:B------:R-:W-:Y:S01]  /*85e0*/  IADD3 R68, -R77, UR23, RZ ;  /* 0x000000174d447c10 */ /* 0x000fe2000fffe1ff */
[----:B------:R-:W-:Y:S02]  /*85f0*/  UIMAD UR22, UR22, UR4, URZ ;  /* 0x00000004161672a4 */ /* 0x000fe4000f8e023f */
[----:B------:R-:W-:Y:S01]  /*8600*/  IMAD R0, R84, c[0x0][0x1e0], RZ ;  /* 0x0000780054007a24 */ /* 0x000fe200078e02ff */
[C---:B------:R-:W-:Y:S01]  /*8610*/  ISETP.GE.AND P1, PT, R68.reuse, 0x1, PT ;  /* 0x000000014400780c */ /* 0x040fe20003f26270 */
[----:B------:R-:W-:Y:S01]  /*8620*/  UIMAD.WIDE.U32 UR46, UR8, UR4, URZ ;  /* 0x00000004082e72a5 */ /* 0x000fe2000f8e003f */
[----:B------:R-:W-:Y:S01]  /*8630*/  ISETP.GE.AND P3, PT, R68, 0x21, PT ;  /* 0x000000214400780c */ /* 0x000fe20003f66270 */
[----:B------:R-:W-:Y:S01]  /*8640*/  IMAD R0, R236, c[0x0][0x1e4], R0 ;  /* 0x00007900ec007a24 */ /* 0x000fe200078e0200 */
[----:B------:R-:W-:-:S02]  /*8650*/  UIMAD UR5, UR8, UR5, UR22 ;  /* 0x00000005080572a4 */ /* 0x000fc4000f8e0216 */
[----:B------:R-:W-:Y:S02]  /*8660*/  UIADD3 UR22, UR19, -0x1, URZ ;  /* 0xffffffff13167890 */ /* 0x000fe4000fffe03f */
[----:B------:R-:W-:Y:S01]  /*8670*/  UIADD3 UR5, UR47, UR5, URZ ;  /* 0x000000052f057290 */ /* 0x000fe2000fffe03f */
[----:B--2---:R-:W-:-:S04]  /*8680*/  IMAD.WIDE.U32 R6, R236, c[0x0][0x1e0], RZ ;  /* 0x00007800ec067a25 */ /* 0x004fc800078e00ff */
        /* <DEDUP_REMOVED lines=55> */
.L_x_1196:
[----:B------:R-:W-:Y:S01]  /*8a00*/  ULDC.U8 UR4, c[0x0][0x298] ;  /* 0x0000a60000047ab9 */ /* 0x000fe20000000000 */
[----:B--2---:R-:W-:Y:S01]  /*8a10*/  SHF.R.S32.HI R0, RZ, 0x1f, R131 ;  /* 0x0000001fff007819 */ /* 0x004fe20000011483 */
[----:B------:R-:W-:Y:S01]  /*8a20*/  IMAD.WIDE.U32 R12, R131, c[0x0][0x280], RZ ;  /* 0x0000a000830c7a25 */ /* 0x000fe200078e00ff */
        /* <DEDUP_REMOVED lines=68> */
.L_x_1200:
[----:B------:R-:W-:Y:S05]  /*8e70*/  BSYNC B0 ;  /* 0x0000000000007941 */ /* 0x000fea0003800000 */
.L_x_1199:
        /* <DEDUP_REMOVED lines=45> */
.L_x_1202:
[----:B----4-:R-:W-:Y:S05]  /*9150*/  BSYNC B0 ;  /* 0x0000000000007941 */ /* 0x010fea0003800000 */
.L_x_1201:
        /* <DEDUP_REMOVED lines=47> */
.L_x_1204:
[----:B--2---:R-:W-:Y:S05]  /*9450*/  BSYNC B0 ;  /* 0x0000000000007941 */ /* 0x004fea0003800000 */
.L_x_1203:
        /* <DEDUP_REMOVED lines=45> */
.L_x_1206:
[----:B----4-:R-:W-:Y:S05]  /*9730*/  BSYNC B0 ;  /* 0x0000000000007941 */ /* 0x010fea0003800000 */
.L_x_1205:
        /* <DEDUP_REMOVED lines=82> */
.L_x_1210:
[----:B------:R-:W-:Y:S05]  /*9c60*/  BSYNC B0 ;  /* 0x0000000000007941 */ /* 0x000fea0003800000 */
.L_x_1209:
        /* <DEDUP_REMOVED lines=45> */
.L_x_1208:
[----:B------:R-:W-:Y:S05]  /*9f40*/  BSYNC B1 ;  /* 0x0000000000017941 */ /* 0x000fea0003800000 */
.L_x_1207:
        /* <DEDUP_REMOVED lines=49> */
.L_x_1214:
[----:B------:R-:W-:Y:S05]  /*a260*/  BSYNC B0 ;  /* 0x0000000000007941 */ /* 0x000fea0003800000 */
.L_x_1213:
        /* <DEDUP_REMOVED lines=45> */
.L_x_1212:
[----:B------:R-:W-:Y:S05]  /*a540*/  BSYNC B1 ;  /* 0x0000000000017941 */ /* 0x000fea0003800000 */
.L_x_1211:
        /* <DEDUP_REMOVED lines=49> */
.L_x_1218:
[----:B------:R-:W-:Y:S05]  /*a860*/  BSYNC B0 ;  /* 0x0000000000007941 */ /* 0x000fea0003800000 */
.L_x_1217:
        /* <DEDUP_REMOVED lines=45> */
.L_x_1216:
[----:B------:R-:W-:Y:S05]  /*ab40*/  BSYNC B1 ;  /* 0x0000000000017941 */ /* 0x000fea0003800000 */
.L_x_1215:
        /* <DEDUP_REMOVED lines=48> */
.L_x_1221:
[----:B------:R-:W-:Y:S05]  /*ae50*/  BSYNC B0 ;  /* 0x0000000000007941 */ /* 0x000fea0003800000 */
.L_x_1220:
        /* <DEDUP_REMOVED lines=46> */
.L_x_1198:
        /* <DEDUP_REMOVED lines=79> */
.L_x_1223:
[----:B-1-3--:R-:W-:Y:S05]  /*b630*/  BSYNC B0 ;  /* 0x0000000000007941 */ /* 0x00afea0003800000 */
.L_x_1222:
        /* <DEDUP_REMOVED lines=73> */
.L_x_1225:
[----:B-1-3--:R-:W-:Y:S05]  /*bad0*/  BSYNC B0 ;  /* 0x0000000000007941 */ /* 0x00afea0003800000 */
.L_x_1224:
        /* <DEDUP_REMOVED lines=40> */
[----:B------:R-:W-:Y:S01]  /*bd60*/  SHF.R.U64 R42, R16, 0x10, R17 ;  /* 0x00000010102a7819 */ /* 0x000fe20000001211 */
[----:B------:R-:W2:Y:S01]  /*bd70*/  LDS.128 R12, [R36+0x6100] ;  /* 0x00610000240c7984 */ /* 0x000ea20000000c00 */
[----:B------:R-:W-:Y:S01]  /*bd80*/  HADD2.F32 R37, -RZ, R5.H0_H0 ;  /* 0x20000005ff257230 */ /* 0x000fe20000004100 */
[----:B------:R-:W-:Y:S02]  /*bd90*/  SHF.R.U32.HI R27, RZ, 0x10, R23 ;  /* 0x00000010ff1b7819 */ /* 0x000fe40000011617 */
        /* <DEDUP_REMOVED lines=60> */
[----:B------:R-:W-:Y:S02]  /*c160*/  FMUL.FTZ R5, R23, R3 ;  /* 0x0000000317057220 */ /* 0x000fe40000410000 */
        /* <DEDUP_REMOVED lines=14> */
.L_x_1227:
[----:B------:R-:W-:Y:S05]  /*c250*/  BSYNC B0 ;  /* 0x0000000000007941 */ /* 0x000fea0003800000 */
.L_x_1226:
        /* <DEDUP_REMOVED lines=102> */
.L_x_1229:
[----:B------:R-:W-:Y:S05]  /*c8c0*/  BSYNC B0 ;  /* 0x0000000000007941 */ /* 0x000fea0003800000 */
.L_x_1228:
        /* <DEDUP_REMOVED lines=102> */
.L_x_1231:
[----:B------:R-:W-:Y:S05]  /*cf30*/  BSYNC B0 ;  /* 0x0000000000007941 */ /* 0x000fea0003800000 */
.L_x_1230:
        /* <DEDUP_REMOVED lines=101> */
.L_x_1219:
[----:B------:R-:W-:Y:S05]  /*d590*/  BSYNC B2 ;  /* 0x0000000000027941 */ /* 0x000fea0003800000 */
.L_x_1197:
        /* <DEDUP_REMOVED lines=18> */
[----:B------:R-:W-:Y:S01]  /*d6c0*/  UISETP.GT.AND UP0, UPT, UR22, UR18, UPT ;  /* 0x000000121600728c */ /* 0x000fe2000bf04270 */
[----:B------:R-:W-:-:S02]  /*d6d0*/  SHF.R.U32.HI R0, RZ, 0x3, R0 ;  /* 0x00000003ff007819 */ /* 0x000fc40000011600 */
[----:B------:R-:W-:Y:S02]  /*d6e0*/  LOP3.LUT R8, R3, 0x8, R6, 0xf8, !PT ;  /* 0x0000000803087812 */ /* 0x000fe400078ef806 */
[----:B------:R-:W-:Y:S01]  /*d6f0*/  SHF.R.U32.HI R6, RZ, 0x3, R3 ;  /* 0x00000003ff067819 */ /* 0x000fe20000011603 */
[----:B------:R-:W-:Y:S01]  /*d700*/  IMAD R3, R203, 0x400, R201 ;  /* 0x00000400cb037824 */ /* 0x000fe200078e02c9 */
[----:B------:R-:W-:Y:S02]  /*d710*/  LOP3.LUT R0, R5, R0, RZ, 0x3c, !PT ;  /* 0x0000000005007212 */ /* 0x000fe400078e3cff */
[----:B------:R-:W-:Y:S02]  /*d720*/  LOP3.LUT R200, R8, R6, RZ, 0x3c, !PT ;  /* 0x0000000608c87212 */ /* 0x000fe400078e3cff */
[----:B------:R-:W-:Y:S01]  /*d730*/  IADD3 R243, R237, 0x100, RZ ;  /* 0x00000100edf37810 */ /* 0x000fe20007ffe0ff */
[----:B------:R-:W-:Y:S02]  /*d740*/  IMAD R0, R7, 0x200, R0 ;  /* 0x0000020007007824 */ /* 0x000fe400078e0200 */
[----:B------:R-:W-:-:S02]  /*d750*/  IMAD.IADD R3, R200, 0x1, R3 ;  /* 0x00000001c8037824 */ /* 0x000fc400078e0203 */
[----:B------:R-:W-:Y:S01]  /*d760*/  IMAD.SHL.U32 R216, R0, 0x2, RZ ;  /* 0x0000000200d87824 */ /* 0x000fe200078e00ff */
[----:B------:R-:W-:Y:S01]  /*d770*/  BAR.SYNC.DEFER_BLOCKING 0x0 ;  /* 0x0000000000007b1d */ /* 0x000fe20000010000 */
[----:B------:R-:W-:Y:S02]  /*d780*/  IMAD.SHL.U32 R223, R3, 0x2, RZ ;  /* 0x0000000203df7824 */ /* 0x000fe400078e00ff */
[----:B------:R-:W-:Y:S01]  /*d790*/  IMAD R0, R84, c[0x0][0x208], RZ ;  /* 0x0000820054007a24 */ /* 0x000fe200078e02ff */
[----:B------:R-:W-:Y:S01]  /*d7a0*/  IADD3 R5, R216, 0x3100, RZ ;  /* 0x00003100d8057810 */ /* 0x000fe20007ffe0ff */
[----:B------:R-:W-:Y:S01]  /*d7b0*/  IMAD.WIDE.U32 R6, R236, c[0x0][0x208], RZ ;  /* 0x00008200ec067a25 */ /* 0x000fe200078e00ff */
[----:B------:R-:W-:Y:S02]  /*d7c0*/  IADD3 R227, R216, 0x3120, RZ ;  /* 0x00003120d8e37810 */ /* 0x000fe40007ffe0ff */
[----:B------:R-:W-:Y:S01]  /*d7d0*/  @P1 IADD3 R227, R5, -0x20, RZ ;  /* 0xffffffe005e31810 */ /* 0x000fe20007ffe0ff */
[----:B------:R-:W-:Y:S01]  /*d7e0*/  IMAD R0, R236, c[0x0][0x20c], R0 ;  /* 0x00008300ec007a24 */ /* 0x000fe200078e0200 */
[----:B------:R-:W-:Y:S01]  /*d7f0*/  ISETP.GE.AND P1, PT, R70, c[0x0][0x1d4], PT ;  /* 0x0000750046007a0c */ /* 0x000fe20003f26270 */
[----:B------:R-:W-:Y:S01]  /*d800*/  IMAD R3, R85, c[0x0][0x218], RZ ;  /* 0x0000860055037a24 */ /* 0x000fe200078e02ff */
[----:B------:R-:W-:Y:S01]  /*d810*/  IADD3 R232, R227, 0x800, RZ ;  /* 0x00000800e3e87810 */ /* 0x000fe20007ffe0ff */
[----:B------:R-:W-:Y:S01]  /*d820*/  IMAD.IADD R7, R7, 0x1, R0 ;  /* 0x0000000107077824 */ /* 0x000fe200078e0200 */
[C---:B------:R-:W-:Y:S01]  /*d830*/  ISETP.LT.OR P3, PT, R68.reuse, 0x1, P1 ;  /* 0x000000014400780c */ /* 0x040fe20000f61670 */
[C---:B------:R-:W-:Y:S01]  /*d840*/  IMAD R3, R235.reuse, c[0x0][0x21c], R3 ;  /* 0x00008700eb037a24 */ /* 0x040fe200078e0203 */
        /* <DEDUP_REMOVED lines=10> */
[----:B------:R-:W-:Y:S01]  /*d8f0*/  LDSM.16.M88.4 R8, [R223+0x8100] ;  /* 0x00810000df08783b */ /* 0x000fe20000000200 */
[----:B------:R-:W-:Y:S01]  /*d900*/  LEA R3, P0, R0, c[0x0][0x1f8], 0x1 ;  /* 0x00007e0000037a11 */ /* 0x000fe200078008ff */
[----:B------:R-:W-:Y:S01]  /*d910*/  IMAD R225, R2, 0x2, R224 ;  /* 0x0000000202e17824 */ /* 0x000fe200078e02e0 */
[----:B------:R-:W-:Y:S01]  /*d920*/  IADD3 R228, R227, 0x2800, RZ ;  /* 0x00002800e3e47810 */ /* 0x000fe20007ffe0ff */
[----:B------:R-:W1:Y:S01]  /*d930*/  LDSM.16.M88.4 R24, [R216+0x3900] ;  /* 0x00390000d818783b */ /* 0x000e620000000200 */
[----:B------:R-:W-:-:S03]  /*d940*/  LEA.HI.X R0, R0, c[0x0][0x1fc], R6, 0x1, P0 ;  /* 0x00007f0000007a11 */ /* 0x000fc600000f0c06 */
[----:B------:R-:W-:Y:S04]  /*d950*/  LDSM.16.M88.4 R20, [R216+0x4100] ;  /* 0x00410000d814783b */ /* 0x000fe80000000200 */
[----:B------:R-:W-:Y:S04]  /*d960*/  LDSM.16.M88.4 R28, [R216+0x3100] ;  /* 0x00310000d81c783b */ /* 0x000fe80000000200 */
[----:B------:R-:W-:Y:S04]  /*d970*/  LDSM.16.M88.4 R16, [R216+0x4900] ;  /* 0x00490000d810783b */ /* 0x000fe80000000200 */
[----:B------:R-:W-:Y:S04]  /*d980*/  LDSM.16.M88.4 R32, [R216+0x5100] ;  /* 0x00510000d820783b */ /* 0x000fe80000000200 */
[----:B------:R-:W2:Y:S04]  /*d990*/  SHFL.IDX PT, R6, R3, RZ, 0x181f ;  /* 0x00181fff03067589 */ /* 0x000ea800000e0000 */
[----:B------:R-:W-:Y:S04]  /*d9a0*/  SHFL.IDX PT, R7, R3, 0x1, 0x181f ;  /* 0x00381f0003077f89 */ /* 0x000fe800000e0000 */
[----:B------:R-:W-:Y:S04]  /*d9b0*/  SHFL.IDX PT, R5, R3, 0x2, 0x181f ;  /* 0x00581f0003057f89 */ /* 0x000fe800000e0000 */
[----:B------:R-:W-:Y:S04]  /*d9c0*/  LDSM.16.M88.4 R44, [R227] ;  /* 0x00000000e32c783b */ /* 0x000fe80000000200 */
[----:B------:R-:W-:Y:S01]  /*d9d0*/  LDSM.16.M88.4 R40, [R227+0x800] ;  /* 0x00080000e328783b */ /* 0x000fe20000000200 */
[----:B-1----:R-:W-:Y:S03]  /*d9e0*/  HMMA.16816.F32 R168, R12, R24, RZ ;  /* 0x000000180ca8723c */ /* 0x002fe600000018ff */
[----:B------:R-:W-:Y:S01]  /*d9f0*/  LDSM.16.M88.4 R36, [R227+0x1000] ;  /* 0x00100000e324783b */ /* 0x000fe20000000200 */
[----:B--2---:R-:W-:-:S04]  /*da00*/  IADD3 R6, P2, R6, R234, RZ ;  /* 0x000000ea06067210 */ /* 0x004fc80007f5e0ff */
[C---:B------:R-:W-:Y:S08]  /*da10*/  HMMA.16816.F32 R80, R8.reuse, R24, RZ ;  /* 0x000000180850723c */ /* 0x040ff000000018ff */
[-C--:B------:R-:W-:Y:S08]  /*da20*/  HMMA.16816.F32 R96, R8, R26.reuse, RZ ;  /* 0x0000001a0860723c */ /* 0x080ff000000018ff */
[C---:B------:R-:W-:Y:S01]  /*da30*/  HMMA.16816.F32 R136, R12.reuse, R26, RZ ;  /* 0x0000001a0c88723c */ /* 0x040fe200000018ff */
[----:B------:R-:W1:Y:S07]  /*da40*/  LDSM.16.M88.4 R24, [R216+0x5900] ;  /* 0x00590000d818783b */ /* 0x000e6e0000000200 */
[-C--:B------:R-:W-:Y:S08]  /*da50*/  HMMA.16816.F32 R128, R12, R20.reuse, RZ ;  /* 0x000000140c80723c */ /* 0x080ff000000018ff */
[C---:B------:R-:W-:Y:S01]  /*da60*/  HMMA.16816.F32 R72, R8.reuse, R20, RZ ;  /* 0x000000140848723c */ /* 0x040fe200000018ff */
[----:B------:R-:W2:Y:S04]  /*da70*/  SHFL.IDX PT, R20, R0, RZ, 0x181f ;  /* 0x00181fff00147589 */ /* 0x000ea800000e0000 */
[----:B------:R-:W-:Y:S03]  /*da80*/  SHFL.IDX PT, R21, R3, 0x3, 0x181f ;  /* 0x00781f0003157f89 */ /* 0x000fe600000e0000 */
[C---:B------:R-:W-:Y:S08]  /*da90*/  HMMA.16816.F32 R48, R8.reuse, R28, RZ ;  /* 0x0000001c0830723c */ /* 0x040ff000000018ff */
[C---:B------:R-:W-:Y:S08]  /*daa0*/  HMMA.16816.F32 R88, R8.reuse, R30, RZ ;  /* 0x0000001e0858723c */ /* 0x040ff000000018ff */
[C---:B------:R-:W-:Y:S08]  /*dab0*/  HMMA.16816.F32 R92, R8.reuse, R22, RZ ;  /* 0x00000016085c723c */ /* 0x040ff000000018ff */
[C---:B------:R-:W-:Y:S08]  /*dac0*/  HMMA.16816.F32 R64, R8.reuse, R16, RZ ;  /* 0x000000100840723c */ /* 0x040ff000000018ff */
[C---:B------:R-:W-:Y:S08]  /*dad0*/  HMMA.16816.F32 R104, R8.reuse, R18, RZ ;  /* 0x000000120868723c */ /* 0x040ff000000018ff */
[C---:B------:R-:W-:Y:S08]  /*dae0*/  HMMA.16816.F32 R52, R8.reuse, R32, RZ ;  /* 0x000000200834723c */ /* 0x040ff000000018ff */
[C---:B------:R-:W-:Y:S08]  /*daf0*/  HMMA.16816.F32 R148, R8.reuse, R34, RZ ;  /* 0x000000220894723c */ /* 0x040ff000000018ff */
[C---:B-1----:R-:W-:Y:S08]  /*db00*/  HMMA.16816.F32 R76, R8.reuse, R24, RZ ;  /* 0x00000018084c723c */ /* 0x042ff000000018ff */
[----:B------:R-:W-:Y:S01]  /*db10*/  HMMA.16816.F32 R112, R8, R26, RZ ;  /* 0x0000001a0870723c */ /* 0x000fe200000018ff */
[----:B------:R-:W-:Y:S07]  /*db20*/  SHFL.IDX PT, R8, R0, 0x1, 0x181f ;  /* 0x00381f0000087f89 */ /* 0x000fee00000e0000 */
[C---:B------:R-:W-:Y:S08]  /*db30*/  HMMA.16816.F32 R140, R12.reuse, R28, RZ ;  /* 0x0000001c0c8c723c */ /* 0x040ff000000018ff */
[C---:B------:R-:W-:Y:S01]  /*db40*/  HMMA.16816.F32 R144, R12.reuse, R30, RZ ;  /* 0x0000001e0c90723c */ /* 0x040fe200000018ff */
[----:B------:R-:W-:Y:S07]  /*db50*/  LDSM.16.M88.4 R28, [R227+0x2000] ;  /* 0x00200000e31c783b */ /* 0x000fee0000000200 */
        /* <DEDUP_REMOVED lines=11> */
[----:B------:R-:W-:Y:S01]  /*dc10*/  HMMA.16816.F32 R108, R12, R26, RZ ;  /* 0x0000001a0c6c723c */ /* 0x000fe200000018ff */
[----:B------:R-:W3:Y:S04]  /*dc20*/  SHFL.IDX PT, R15, R0, 0x2, 0x181f ;  /* 0x00581f00000f7f89 */ /* 0x000ee800000e0000 */
[----:B------:R-:W4:Y:S02]  /*dc30*/  LDSM.16.M88.4 R24, [R227+0x2800] ;  /* 0x00280000e318783b */ /* 0x000f240000000200 */
[-C--:B------:R-:W-:Y:S01]  /*dc40*/  IADD3 R12, P0, R7, R234.reuse, RZ ;  /* 0x000000ea070c7210 */ /* 0x080fe20007f1e0ff */
[--C-:B--2---:R-:W-:Y:S01]  /*dc50*/  IMAD.X R7, R20, 0x1, R233.reuse, P2 ;  /* 0x0000000114077824 */ /* 0x104fe200010e06e9 */
[----:B------:R-:W-:Y:S01]  /*dc60*/  ISETP.LT.OR P2, PT, R68, 0x21, P1 ;  /* 0x000000214400780c */ /* 0x000fe20000f41670 */
[----:B------:R-:W2:Y:S01]  /*dc70*/  SHFL.IDX PT, R20, R0, 0x4, 0x181f ;  /* 0x00981f0000147f89 */ /* 0x000ea200000e0000 */
[C---:B-1----:R-:W-:Y:S01]  /*dc80*/  HMMA.16816.F32 R100, R16.reuse, R44, R48 ;  /* 0x0000002c1064723c */ /* 0x042fe20000001830 */
[--C-:B------:R-:W-:Y:S01]  /*dc90*/  IMAD.X R13, R8, 0x1, R233.reuse, P0 ;  /* 0x00000001080d7824 */ /* 0x100fe200000e06e9 */
[----:B------:R-:W-:Y:S01]  /*dca0*/  IADD3 R14, P0, R5, R234, RZ ;  /* 0x000000ea050e7210 */ /* 0x000fe20007f1e0ff */
[----:B------:R-:W-:Y:S04]  /*dcb0*/  LDSM.16.M88.4 R8, [R226+0x6100] ;  /* 0x00610000e208783b */ /* 0x000fe80000000200 */
[----:B------:R1:W5:Y:S01]  /*dcc0*/  SHFL.IDX PT, R5, R0, 0x5, 0x181f ;  /* 0x00b81f0000057f89 */ /* 0x00036200000e0000 */
[----:B------:R-:W-:Y:S03]  /*dcd0*/  HMMA.16816.F32 R80, R16, R40, R80 ;  /* 0x000000281050723c */ /* 0x000fe60000001850 */
[----:B------:R-:W-:Y:S01]  /*dce0*/  @!PT LDS RZ, [RZ] ;  /* 0x00000000fffff984 */ /* 0x000fe20000000800 */
[----:B------:R-:W-:Y:S01]  /*dcf0*/  @!PT LDS RZ, [RZ] ;  /* 0x00000000fffff984 */ /* 0x000fe20000000800 */
[----:B------:R2:W-:Y:S01]  /*dd00*/  LDGSTS.E.BYPASS.LTC128B.128 [R237+0x100], [R6.64], !P3 ;  /* 0x0010000006ed7fae */ /* 0x0005e2000d901d4e */
[----:B------:R-:W-:Y:S01]  /*dd10*/  ISETP.LT.OR P3, PT, R68, 0x41, P1 ;  /* 0x000000414400780c */ /* 0x000fe20000f61670 */
[----:B---3--:R-:W-:-:S02]  /*dd20*/  IMAD.X R15, R15, 0x1, R233, P0 ;  /* 0x000000010f0f7824 */ /* 0x008fc400000e06e9 */
[----:B------:R3:W-:Y:S01]  /*dd30*/  LDGSTS.E.BYPASS.LTC128B.128 [R237+0x900], [R12.64], !P4 ;  /* 0x009000000ced7fae */ /* 0x0007e2000e101d4e */
[C---:B------:R-:W-:Y:S01]  /*dd40*/  ISETP.LT.OR P4, PT, R68.reuse, 0x31, P1 ;  /* 0x000000314400780c */ /* 0x040fe20000f81670 */
[----:B------:R-:W-:Y:S01]  /*dd50*/  HMMA.16816.F32 R72, R16, R36, R72 ;  /* 0x000000241048723c */ /* 0x000fe20000001848 */
[----:B------:R-:W-:Y:S01]  /*dd60*/  ISETP.LT.OR P1, PT, R68, 0x51, P1 ;  /* 0x000000514400780c */ /* 0x000fe20000f21670 */
[----:B------:R5:W-:Y:S01]  /*dd70*/  LDGSTS.E.BYPASS.LTC128B.128 [R237+0x1100], [R14.64], !P2 ;  /* 0x011000000eed7fae */ /* 0x000be2000d101d4e */
[----:B------:R-:W-:-:S05]  /*dd80*/  LOP3.LUT P2, RZ, R69, 0x4, RZ, 0xc0, !PT ;  /* 0x0000000445ff7812 */ /* 0x000fca000784c0ff */
[----:B------:R-:W-:Y:S01]  /*dd90*/  HMMA.16816.F32 R64, R16, R32, R64 ;  /* 0x000000201040723c */ /* 0x000fe20000001840 */
[----:B-1----:R-:W-:-:S07]  /*dda0*/  IMAD.MOV.U32 R0, RZ, RZ, 0x40 ;  /* 0x00000040ff007424 */ /* 0x002fce00078e00ff */
[----:B------:R-:W-:Y:S01]  /*ddb0*/  HMMA.16816.F32 R88, R16, R46, R88 ;  /* 0x0000002e1058723c */ /* 0x000fe20000001858 */
[----:B------:R-:W-:Y:S02]  /*ddc0*/  SEL R0, R0, 0xffffffc0, !P2 ;  /* 0xffffffc000007807 */ /* 0x000fe40005000000 */
[----:B--2---:R-:W-:-:S03]  /*ddd0*/  IADD3 R6, P0, R21, R234, RZ ;  /* 0x000000ea15067210 */ /* 0x004fc60007f1e0ff */
[----:B------:R-:W-:Y:S02]  /*dde0*/  IMAD.IADD R222, R216, 0x1, R0 ;  /* 0x00000001d8de7824 */ /* 0x000fe400078e0200 */
[----:B----4-:R-:W-:Y:S01]  /*ddf0*/  HMMA.16816.F32 R76, R16, R24, R76 ;  /* 0x00000018104c723c */ /* 0x010fe2000000184c */
[----:B------:R-:W-:Y:S02]  /*de00*/  IMAD.IADD R221, R0, 0x1, R227 ;  /* 0x0000000100dd7824 */ /* 0x000fe400078e02e3 */
[----:B------:R-:W-:Y:S01]  /*de10*/  IMAD.X R7, R23, 0x1, R233, P0 ;  /* 0x0000000117077824 */ /* 0x000fe200000e06e9 */
[----:B---3--:R-:W-:-:S04]  /*de20*/  IADD3 R12, P0, R22, R234, RZ ;  /* 0x000000ea160c7210 */ /* 0x008fc80007f1e0ff */
[----:B------:R1:W-:Y:S01]  /*de30*/  LDGSTS.E.BYPASS.LTC128B.128 [R237+0x1900], [R6.64], !P4 ;  /* 0x0190000006ed7fae */ /* 0x0003e2000e101d4e */
[----:B------:R-:W-:Y:S01]  /*de40*/  IMAD.X R13, R20, 0x1, R233, P0 ;  /* 0x00000001140d7824 */ /* 0x000fe200000e06e9 */
[C---:B------:R-:W-:Y:S04]  /*de50*/  HMMA.16816.F32 R96, R16.reuse, R42, R96 ;  /* 0x0000002a1060723c */ /* 0x040fe80000001860 */
[----:B------:R2:W-:Y:S04]  /*de60*/  LDGSTS.E.BYPASS.LTC128B.128 [R237+0x2100], [R12.64], !P3 ;  /* 0x021000000ced7fae */ /* 0x0005e8000d901d4e */
[C---:B------:R-:W-:Y:S08]  /*de70*/  HMMA.16816.F32 R92, R16.reuse, R38, R92 ;  /* 0x00000026105c723c */ /* 0x040ff0000000185c */
[C---:B------:R-:W-:Y:S08]  /*de80*/  HMMA.16816.F32 R104, R16.reuse, R34, R104 ;  /* 0x000000221068723c */ /* 0x040ff00000001868 */
[----:B------:R-:W-:Y:S01]  /*de90*/  HMMA.16816.F32 R148, R16, R30, R148 ;  /* 0x0000001e1094723c */ /* 0x000fe20000001894 */
[----:B-1----:R-:W-:-:S05]  /*dea0*/  IADD3 R6, P0, R3, R234, RZ ;  /* 0x000000ea03067210 */ /* 0x002fca0007f1e0ff */
[----:B-----5:R-:W-:Y:S01]  /*deb0*/  IMAD.X R7, R5, 0x1, R233, P0 ;  /* 0x0000000105077824 */ /* 0x020fe200000e06e9 */
[----:B------:R-:W-:Y:S01]  /*dec0*/  PLOP3.LUT P0, PT, PT, PT, UP0, 0x80, 0x0 ;  /* 0x000000000000781c */ /* 0x000fe20003f0f008 */
[C---:B--2---:R-:W-:Y:S03]  /*ded0*/  HMMA.16816.F32 R12, R16.reuse, R28, R52 ;  /* 0x0000001c100c723c */ /* 0x044fe60000001834 */
[----:B------:R1:W-:Y:S04]  /*dee0*/  LDGSTS.E.BYPASS.LTC128B.128 [R237+0x2900], [R6.64], !P1 ;  /* 0x0290000006ed7fae */ /* 0x0003e8000c901d4e */
[----:B------:R-:W-:Y:S01]  /*def0*/  LDSM.16.M88.4 R20, [R224+0x8100] ;  /* 0x00810000e014783b */ /* 0x000fe20000000200 */
[----:B------:R-:W-:Y:S03]  /*df00*/  HMMA.16816.F32 R132, R16, R26, R112 ;  /* 0x0000001a1084723c */ /* 0x000fe60000001870 */
[----:B------:R-:W2:Y:S04]  /*df10*/  LDSM.16.M88.4 R68, [R222+0x5100] ;  /* 0x00510000de44783b */ /* 0x000ea80000000200 */
[----:B------:R-:W-:Y:S01]  /*df20*/  LDSM.16.M88.4 R60, [R222+0x3100] ;  /* 0x00310000de3c783b */ /* 0x000fe20000000200 */
[C---:B------:R-:W-:Y:S03]  /*df30*/  HMMA.16816.F32 R196, R8.reuse, R24, R116 ;  /* 0x0000001808c4723c */ /* 0x040fe60000001874 */
[----:B------:R-:W3:Y:S04]  /*df40*/  LDSM.16.M88.4 R56, [R222+0x3900] ;  /* 0x00390000de38783b */ /* 0x000ee80000000200 */
[----:B------:R-:W-:Y:S01]  /*df50*/  LDSM.16.M88.4 R52, [R222+0x4100] ;  /* 0x00410000de34783b */ /* 0x000fe20000000200 */
[C---:B------:R-:W-:Y:S03]  /*df60*/  HMMA.16816.F32 R140, R8.reuse, R44, R140 ;  /* 0x0000002c088c723c */ /* 0x040fe6000000188c */
[----:B------:R-:W4:Y:S04]  /*df70*/  LDSM.16.M88.4 R84, [R222+0x5900] ;  /* 0x00590000de54783b */ /* 0x000f280000000200 */
[----:B------:R-:W5:Y:S01]  /*df80*/  LDSM.16.M88.4 R48, [R222+0x4900] ;  /* 0x00490000de30783b */ /* 0x000f620000000200 */
[C---:B------:R-:W-:Y:S03]  /*df90*/  HMMA.16816.F32 R168, R8.reuse, R40, R168 ;  /* 0x0000002808a8723c */ /* 0x040fe600000018a8 */
[----:B------:R-:W1:Y:S04]  /*dfa0*/  LDSM.16.M88.4 R16, [R224+0x6100] ;  /* 0x00610000e010783b */ /* 0x000e680000000200 */
[----:B------:R-:W0:Y:S01]  /*dfb0*/  LDGDEPBAR ;  /* 0x00000000000079af */ /* 0x000e220000000000 */
[C---:B------:R-:W-:Y:S03]  /*dfc0*/  HMMA.16816.F32 R116, R8.reuse, R46, R144 ;  /* 0x0000002e0874723c */ /* 0x040fe60000001890 */
[----:B------:R-:W-:Y:S05]  /*dfd0*/  LDSM.16.M88.4 R44, [R221] ;  /* 0x00000000dd2c783b */ /* 0x000fea0000000200 */
[C---:B------:R-:W-:Y:S01]  /*dfe0*/  HMMA.16816.F32 R136, R8.reuse, R42, R136 ;  /* 0x0000002a0888723c */ /* 0x040fe20000001888 */
[----:B------:R-:W-:Y:S07]  /*dff0*/  LDSM.16.M88.4 R40, [R221+0x800] ;  /* 0x00080000dd28783b */ /* 0x000fee0000000200 */
[C---:B------:R-:W-:Y:S08]  /*e000*/  HMMA.16816.F32 R184, R8.reuse, R36, R128 ;  /* 0x0000002408b8723c */ /* 0x040ff00000001880 */
[C---:B------:R-:W-:Y:S08]  /*e010*/  HMMA.16816.F32 R188, R8.reuse, R32, R124 ;  /* 0x0000002008bc723c */ /* 0x040ff0000000187c */
[C---:B------:R-:W-:Y:S01]  /*e020*/  HMMA.16816.F32 R152, R8.reuse, R38, R152 ;  /* 0x000000260898723c */ /* 0x040fe20000001898 */
[----:B------:R-:W-:Y:S07]  /*e030*/  LDSM.16.M88.4 R36, [R221+0x1000] ;  /* 0x00100000dd24783b */ /* 0x000fee0000000200 */
[C---:B------:R-:W-:Y:S01]  /*e040*/  HMMA.16816.F32 R164, R8.reuse, R34, R164 ;  /* 0x0000002208a4723c */ /* 0x040fe200000018a4 */
[----:B------:R-:W-:Y:S07]  /*e050*/  LDSM.16.M88.4 R32, [R221+0x1800] ;  /* 0x00180000dd20783b */ /* 0x000fee0000000200 */
[C---:B------:R-:W-:Y:S08]  /*e060*/  HMMA.16816.F32 R192, R8.reuse, R28, R120 ;  /* 0x0000001c08c0723c */ /* 0x040ff00000001878 */
[C---:B------:R-:W-:Y:S01]  /*e070*/  HMMA.16816.F32 R180, R8.reuse, R30, R180 ;  /* 0x0000001e08b4723c */ /* 0x040fe200000018b4 */
[----:B------:R-:W-:Y:S07]  /*e080*/  LDSM.16.M88.4 R28, [R221+0x2000] ;  /* 0x00200000dd1c783b */ /* 0x000fee0000000200 */
[----:B------:R-:W-:Y:S01]  /*e090*/  HMMA.16816.F32 R176, R8, R26, R108 ;  /* 0x0000001a08b0723c */ /* 0x000fe2000000186c */
[----:B------:R-:W1:Y:S04]  /*e0a0*/  LDSM.16.M88.4 R8, [R225+0x8100] ;  /* 0x00810000e108783b */ /* 0x000e680000000200 */
[----:B------:R-:W-:Y:S03]  /*e0b0*/  LDSM.16.M88.4 R24, [R221+0x2800] ;  /* 0x00280000dd18783b */ /* 0x000fe60000000200 */
[----:B--2---:R-:W-:Y:S01]  /*e0c0*/  HMMA.16816.F32 R128, R20, R68, R12 ;  /* 0x000000441480723c */ /* 0x004fe2000000180c */
[----:B------:R-:W2:Y:S01]  /*e0d0*/  LDSM.16.M88.4 R12, [R225+0x6100] ;  /* 0x00610000e10c783b */ /* 0x000ea20000000200 */
[----:B------:R-:W-:-:S06]  /*e0e0*/  DEPBAR.LE SB0, 0x0 ;  /* 0x000080000000791a */ /* 0x000fcc0000000000 */
[C---:B---3--:R-:W-:Y:S08]  /*e0f0*/  HMMA.16816.F32 R160, R20.reuse, R56, R80 ;  /* 0x0000003814a0723c */ /* 0x048ff00000001850 */
[C---:B----4-:R-:W-:Y:S08]  /*e100*/  HMMA.16816.F32 R124, R20.reuse, R84, R76 ;  /* 0x00000054147c723c */ /* 0x050ff0000000184c */
[C---:B------:R-:W-:Y:S08]  /*e110*/  HMMA.16816.F32 R120, R20.reuse, R62, R88 ;  /* 0x0000003e1478723c */ /* 0x040ff00000001858 */
[C---:B------:R-:W-:Y:S08]  /*e120*/  HMMA.16816.F32 R108, R20.reuse, R54, R92 ;  /* 0x00000036146c723c */ /* 0x040ff0000000185c */
[C---:B------:R-:W-:Y:S08]  /*e130*/  HMMA.16816.F32 R172, R20.reuse, R60, R100 ;  /* 0x0000003c14ac723c */ /* 0x040ff00000001864 */
[C---:B------:R-:W-:Y:S08]  /*e140*/  HMMA.16816.F32 R156, R20.reuse, R52, R72 ;  /* 0x00000034149c723c */ /* 0x040ff00000001848 */
[C---:B-----5:R-:W-:Y:S08]  /*e150*/  HMMA.16816.F32 R144, R20.reuse, R48, R64 ;  /* 0x000000301490723c */ /* 0x060ff00000001840 */
[----:B------:R-:W-:Y:S08]  /*e160*/  HMMA.16816.F32 R112, R20, R58, R96 ;  /* 0x0000003a1470723c */ /* 0x000ff00000001860 */
[C---:B-1----:R-:W-:Y:S08]  /*e170*/  HMMA.16816.F32 R92, R16.reuse, R60, R140 ;  /* 0x0000003c105c723c */ /* 0x042ff0000000188c */
        /* <DEDUP_REMOVED lines=98> */
.L_x_1232:
[----:B------:R-:W-:Y:S01]  /*e7a0*/  LOP3.LUT R0, R202, 0xffffffe0, RZ, 0xc0, !PT ;  /* 0xffffffe0ca007812 */ /* 0x000fe200078ec0ff */
[----:B------:R-:W-:Y:S01]  /*e7b0*/  UISETP.NE.AND UP1, UPT, UR13, URZ, UPT ;  /* 0x0000003f0d00728c */ /* 0x000fe2000bf25270 */
[----:B------:R-:W-:Y:S01]  /*e7c0*/  LEA.HI R3, R205, R204, RZ, 0x2 ;  /* 0x000000cccd037211 */ /* 0x000fe200078f10ff */
[----:B------:R-:W-:Y:S01]  /*e7d0*/  UISETP.NE.AND UP0, UPT, UR12, URZ, UPT ;  /* 0x0000003f0c00728c */ /* 0x000fe2000bf05270 */
[----:B------:R-:W-:Y:S01]  /*e7e0*/  SHF.R.S32.HI R5, RZ, 0x1f, R203 ;  /* 0x0000001fff057819 */ /* 0x000fe200000114cb */
[C---:B------:R-:W-:Y:S01]  /*e7f0*/  IMAD.IADD R0, R204.reuse, 0x1, -R0 ;  /* 0x00000001cc007824 */ /* 0x040fe200078e0a00 */
[----:B------:R-:W-:Y:S01]  /*e800*/  LOP3.LUT R3, R3, 0xfffffffc, RZ, 0xc0, !PT ;  /* 0xfffffffc03037812 */ /* 0x000fe200078ec0ff */
[----:B------:R-:W-:Y:S01]  /*e810*/  ULDC UR4, c[0x0][0x324] ;  /* 0x0000c90000047ab9 */ /* 0x000fe20000000800 */
[----:B------:R-:W-:Y:S01]  /*e820*/  LEA.HI R5, R5, R203, RZ, 0x2 ;  /* 0x000000cb05057211 */ /* 0x000fe200078f10ff */
[----:B------:R-:W-:Y:S01]  /*e830*/  ULOP3.LUT UR4, URZ, UR4, URZ, 0x33, !UPT ;  /* 0x000000043f047292 */ /* 0x000fe2000f8e333f */
[----:B-1----:R-:W-:Y:S01]  /*e840*/  SHF.R.S32.HI R6, RZ, 0x1f, R0 ;  /* 0x0000001fff067819 */ /* 0x002fe20000011400 */
[----:B------:R-:W-:Y:S01]  /*e850*/  IMAD.IADD R3, R204, 0x1, -R3 ;  /* 0x00000001cc037824 */ /* 0x000fe200078e0a03 */
[----:B------:R-:W-:Y:S01]  /*e860*/  LOP3.LUT R7, R5, 0xffffffc, RZ, 0xc0, !PT ;  /* 0x0ffffffc05077812 */ /* 0x000fe200078ec0ff */
[----:B------:R-:W0:Y:S01]  /*e870*/  LDGDEPBAR ;  /* 0x00000000000079af */ /* 0x000e220000000000 */
[----:B------:R-:W-:-:S02]  /*e880*/  LEA.HI R6, R6, R0, RZ, 0x2 ;  /* 0x0000000006067211 */ /* 0x000fc400078f10ff */
[----:B------:R-:W-:Y:S01]  /*e890*/  LEA.HI R5, R3, R3, RZ, 0x1 ;  /* 0x0000000303057211 */ /* 0x000fe200078f08ff */
[----:B------:R-:W-:Y:S01]  /*e8a0*/  IMAD.IADD R8, R203, 0x1, -R7 ;  /* 0x00000001cb087824 */ /* 0x000fe200078e0a07 */
[----:B------:R-:W-:Y:S02]  /*e8b0*/  LEA.HI.SX32 R7, R6, UR17, 0x1e ;  /* 0x0000001106077c11 */ /* 0x000fe4000f8ff2ff */
[----:B------:R-:W-:Y:S01]  /*e8c0*/  PLOP3.LUT P1, PT, PT, PT, UP1, 0x80, 0x0 ;  /* 0x000000000000781c */ /* 0x000fe20003f2f018 */
[C---:B------:R-:W-:Y:S01]  /*e8d0*/  IMAD.SHL.U32 R9, R5.reuse, 0x20, RZ ;  /* 0x0000002005097824 */ /* 0x040fe200078e00ff */
[----:B------:R-:W-:Y:S01]  /*e8e0*/  LOP3.LUT R5, R5, 0x1ffffffe, RZ, 0xc0, !PT ;  /* 0x1ffffffe05057812 */ /* 0x000fe200078ec0ff */
[----:B------:R-:W-:Y:S01]  /*e8f0*/  IMAD R8, R8, 0x10, R7 ;  /* 0x0000001008087824 */ /* 0x000fe200078e0207 */
[----:B------:R-:W-:Y:S02]  /*e900*/  PLOP3.LUT P0, PT, PT, PT, UP1, 0x80, 0x0 ;  /* 0x000000000000781c */ /* 0x000fe40003f0f018 */
[----:B------:R-:W-:Y:S01]  /*e910*/  LOP3.LUT R7, R9, 0xffffffc0, RZ, 0xc0, !PT ;  /* 0xffffffc009077812 */ /* 0x000fe200078ec0ff */
[----:B------:R-:W-:-:S04]  /*e920*/  IMAD.IADD R5, R3, 0x1, -R5 ;  /* 0x0000000103057824 */ /* 0x000fc800078e0a05 */
[----:B------:R-:W-:-:S04]  /*e930*/  IMAD.IADD R3, R7, 0x1, R8 ;  /* 0x0000000107037824 */ /* 0x000fc800078e0208 */
[----:B------:R-:W-:-:S04]  /*e940*/  IMAD R10, R5, 0x8, R3 ;  /* 0x00000008050a7824 */ /* 0x000fc800078e0203 */
[----:B------:R-:W-:Y:S01]  /*e950*/  @P1 IMAD.HI.U32 R3, R10, c[0x0][0x2c8], RZ ;  /* 0x0000b2000a031a27 */ /* 0x000fe200078e00ff */
[----:B------:R1:W-:Y:S03]  /*e960*/  STL [R1+0x18], R10 ;  /* 0x0000180a01007387 */ /* 0x0003e60000100800 */
[----:B------:R-:W-:Y:S01]  /*e970*/  IMAD.MOV.U32 R9, RZ, RZ, R10 ;  /* 0x000000ffff097224 */ /* 0x000fe200078e000a */
[----:B------:R-:W-:Y:S02]  /*e980*/  @P0 SHF.R.U32.HI R9, RZ, c[0x0][0x2cc], R3 ;  /* 0x0000b300ff090a19 */ /* 0x000fe40000011603 */
[----:B------:R-:W-:Y:S02]  /*e990*/  LOP3.LUT R3, R6, 0x7ffffffc, RZ, 0xc0, !PT ;  /* 0x7ffffffc06037812 */ /* 0x000fe400078ec0ff */
[----:B------:R-:W-:Y:S01]  /*e9a0*/  PLOP3.LUT P0, PT, PT, PT, UP0, 0x40, 0x0 ;  /* 0x000000000000781c */ /* 0x000fe20003f0e808 */
[----:B------:R-:W2:Y:S02]  /*e9b0*/  SHFL.IDX PT, R6, R9, RZ, 0x1c1f ;  /* 0x001c1fff09067589 */ /* 0x000ea400000e0000 */
[----:B------:R-:W-:-:S02]  /*e9c0*/  IMAD.IADD R3, R0, 0x1, -R3 ;  /* 0x0000000100037824 */ /* 0x000fc400078e0a03 */
[----:B------:R-:W-:Y:S02]  /*e9d0*/  IMAD.U32 R0, RZ, RZ, UR23 ;  /* 0x00000017ff007e24 */ /* 0x000fe4000f8e00ff */
[----:B------:R-:W-:Y:S02]  /*e9e0*/  IMAD.SHL.U32 R7, R3, 0x2, RZ ;  /* 0x0000000203077824 */ /* 0x000fe400078e00ff */
[----:B------:R-:W-:-:S03]  /*e9f0*/  IMAD.U32 R3, RZ, RZ, UR36 ;  /* 0x00000024ff037e24 */ /* 0x000fc6000f8e00ff */
[----:B------:R3:W-:Y:S01]  /*ea00*/  STL [R1], R7 ;  /* 0x0000000701007387 */ /* 0x0007e20000100800 */
[C---:B------:R-:W-:Y:S02]  /*ea10*/  IADD3 R0, -R7.reuse, 0x1, R0 ;  /* 0x0000000107007810 */ /* 0x040fe40007ffe100 */
[C---:B------:R-:W-:Y:S02]  /*ea20*/  IADD3 R11, -R7.reuse, UR7, R3 ;  /* 0x00000007070b7c10 */ /* 0x040fe4000fffe103 */
[----:B------:R-:W-:Y:S02]  /*ea30*/  IADD3 R0, R0, -UR10, RZ ;  /* 0x8000000a00007c10 */ /* 0x000fe4000fffe0ff */
[----:B------:R-:W-:Y:S02]  /*ea40*/  IADD3 R13, -R7, UR36, RZ ;  /* 0x00000024070d7c10 */ /* 0x000fe4000fffe1ff */
[C---:B-1----:R-:W-:Y:S02]  /*ea50*/  IADD3 R10, R0.reuse, c[0x0][0x328], RZ ;  /* 0x0000ca00000a7a10 */ /* 0x042fe40007ffe0ff */
[----:B------:R-:W-:Y:S01]  /*ea60*/  IADD3 R12, R0, UR4, RZ ;  /* 0x00000004000c7c10 */ /* 0x000fe2000fffe0ff */
[----:B------:R-:W-:-:S02]  /*ea70*/  IMAD.IADD R0, R201, 0x1, R200 ;  /* 0x00000001c9007824 */ /* 0x000fc400078e02c8 */
[--C-:B--2---:R-:W-:Y:S02]  /*ea80*/  IMAD.IADD R5, R10, 0x1, R6.reuse ;  /* 0x000000010a057824 */ /* 0x104fe400078e0206 */
[----:B------:R-:W-:-:S03]  /*ea90*/  IMAD.IADD R3, R12, 0x1, R6 ;  /* 0x000000010c037824 */ /* 0x000fc600078e0206 */
[----:B------:R-:W-:Y:S01]  /*eaa0*/  IMNMX R5, R5, R11, PT ;  /* 0x0000000b05057217 */ /* 0x000fe20003800200 */
[----:B------:R-:W-:Y:S05]  /*eab0*/  @P0 BRA `(.L_x_1233) ;  /* 0x0000015000000947 */ /* 0x000fea0003800000 */
[----:B---3--:R-:W-:Y:S01]  /*eac0*/  IMAD.U32 R7, RZ, RZ, UR10 ;  /* 0x0000000aff077e24 */ /* 0x008fe2000f8e00ff */
        /* <DEDUP_REMOVED lines=11> */
.L_x_1235:
[----:B------:R-:W-:-:S04]  /*eb80*/  MOV R7, c[0x0][0x32c] ;  /* 0x0000cb0000077a02 */ /* 0x000fc80000000f00 */
[----:B------:R-:W-:-:S13]  /*eb90*/  ISETP.NE.AND P0, PT, R7, 0x1, PT ;  /* 0x000000010700780c */ /* 0x000fda0003f05270 */
[----:B------:R-:W-:-:S05]  /*eba0*/  @P0 IMAD.HI.U32 R7, R6, c[0x0][0x330], RZ ;  /* 0x0000cc0006070a27 */ /* 0x000fca00078e00ff */
[----:B------:R-:W-:Y:S02]  /*ebb0*/  @P0 SHF.R.U32.HI R6, RZ, c[0x0][0x334], R7 ;  /* 0x0000cd00ff060a19 */ /* 0x000fe40000011607 */
.L_x_1236:
[----:B------:R-:W-:Y:S05]  /*ebc0*/  BSYNC B0 ;  /* 0x0000000000007941 */ /* 0x000fea0003800000 */
.L_x_1234:
[----:B------:R-:W-:-:S05]  /*ebd0*/  IMAD R6, R6, c[0x0][0x32c], R13 ;  /* 0x0000cb0006067a24 */ /* 0x000fca00078e020d */
[----:B------:R-:W-:Y:S02]  /*ebe0*/  IADD3 R7, R6, c[0x0][0x32c], RZ ;  /* 0x0000cb0006077a10 */ /* 0x000fe40007ffe0ff */
[----:B------:R-:W-:Y:S02]  /*ebf0*/  IMNMX R3, R3, R6, !PT ;  /* 0x0000000603037217 */ /* 0x000fe40007800200 */
[----:B------:R-:W-:Y:S02]  /*ec00*/  IMNMX R5, R5, R7, PT ;  /* 0x0000000705057217 */ /* 0x000fe40003800200 */
.L_x_1233:
[----:B------:R-:W1:Y:S01]  /*ec10*/  SHFL.IDX PT, R8, R9, 0x1, 0x1c1f ;  /* 0x003c1f0009087f89 */ /* 0x000e6200000e0000 */
[----:B------:R-:W-:-:S06]  /*ec20*/  UISETP.NE.AND UP0, UPT, UR12, URZ, UPT ;  /* 0x0000003f0c00728c */ /* 0x000fcc000bf05270 */
[----:B------:R-:W-:Y:S01]  /*ec30*/  PLOP3.LUT P0, PT, PT, PT, UP0, 0x40, 0x0 ;  /* 0x000000000000781c */ /* 0x000fe20003f0e808 */
[--C-:B-1-3--:R-:W-:Y:S02]  /*ec40*/  IMAD.IADD R7, R10, 0x1, R8.reuse ;  /* 0x000000010a077824 */ /* 0x10afe400078e0208 */
        /* <DEDUP_REMOVED lines=15> */
.L_x_1239:
[----:B------:R-:W-:-:S04]  /*ed40*/  MOV R14, c[0x0][0x32c] ;  /* 0x0000cb00000e7a02 */ /* 0x000fc80000000f00 */
[----:B------:R-:W-:-:S13]  /*ed50*/  ISETP.NE.AND P0, PT, R14, 0x1, PT ;  /* 0x000000010e00780c */ /* 0x000fda0003f05270 */
[----:B------:R-:W-:-:S05]  /*ed60*/  @P0 IMAD.HI.U32 R14, R8, c[0x0][0x330], RZ ;  /* 0x0000cc00080e0a27 */ /* 0x000fca00078e00ff */
[----:B------:R-:W-:Y:S02]  /*ed70*/  @P0 SHF.R.U32.HI R8, RZ, c[0x0][0x334], R14 ;  /* 0x0000cd00ff080a19 */ /* 0x000fe4000001160e */
.L_x_1240:
[----:B------:R-:W-:Y:S05]  /*ed80*/  BSYNC B0 ;  /* 0x0000000000007941 */ /* 0x000fea0003800000 */
.L_x_1238:
[----:B------:R-:W-:-:S05]  /*ed90*/  IMAD R8, R8, c[0x0][0x32c], R13 ;  /* 0x0000cb0008087a24 */ /* 0x000fca00078e020d */
[----:B------:R-:W-:Y:S02]  /*eda0*/  IADD3 R14, R8, c[0x0][0x32c], RZ ;  /* 0x0000cb00080e7a10 */ /* 0x000fe40007ffe0ff */
[----:B------:R-:W-:Y:S02]  /*edb0*/  IMNMX R6, R6, R8, !PT ;  /* 0x0000000806067217 */ /* 0x000fe40007800200 */
[----:B------:R-:W-:Y:S02]  /*edc0*/  IMNMX R7, R7, R14, PT ;  /* 0x0000000e07077217 */ /* 0x000fe40003800200 */
.L_x_1237:
[----:B------:R-:W-:Y:S01]  /*edd0*/  UISETP.GE.AND UP0, UPT, UR36, 0x1, UPT ;  /* 0x000000012400788c */ /* 0x000fe2000bf06270 */
[----:B------:R-:W1:Y:S01]  /*ede0*/  SHFL.IDX PT, R8, R9, 0x2, 0x1c1f ;  /* 0x005c1f0009087f89 */ /* 0x000e6200000e0000 */
[----:B------:R-:W-:Y:S02]  /*edf0*/  UISETP.GE.AND UP3, UPT, UR36, 0x2, UPT ;  /* 0x000000022400788c */ /* 0x000fe4000bf66270 */
[----:B------:R-:W-:Y:S02]  /*ee00*/  UISETP.GE.AND UP2, UPT, UR36, 0x9, UPT ;  /* 0x000000092400788c */ /* 0x000fe4000bf46270 */
        /* <DEDUP_REMOVED lines=13> */
[----:B------:R-:W-:Y:S01]  /*eee0*/  PLOP3.LUT P3, PT, PT, PT, UP0, 0x40, 0x0 ;  /* 0x000000000000781c */ /* 0x000fe20003f6e808 */
[----:B------:R-:W-:Y:S01]  /*eef0*/  UISETP.GE.AND UP0, UPT, UR36, 0x12, UPT ;  /* 0x000000122400788c */ /* 0x000fe2000bf06270 */
[C---:B------:R-:W-:Y:S01]  /*ef00*/  ISETP.LT.OR P2, PT, R5.reuse, 0x1, P0 ;  /* 0x000000010500780c */ /* 0x040fe20000741670 */
[----:B------:R-:W-:Y:S01]  /*ef10*/  UP2UR UR33, UPR, URZ, 0x4 ;  /* 0x000000043f217883 */ /* 0x000fe20008000000 */
[----:B------:R-:W-:Y:S01]  /*ef20*/  PLOP3.LUT P0, PT, PT, PT, UP1, 0x40, 0x0 ;  /* 0x000000000000781c */ /* 0x000fe20003f0e818 */
[----:B------:R-:W-:Y:S01]  /*ef30*/  UP2UR UR30, UPR, URZ, 0x1 ;  /* 0x000000013f1e7883 */ /* 0x000fe20008000000 */
[----:B------:R-:W-:Y:S01]  /*ef40*/  ISETP.LT.OR P5, PT, R5, 0x2, P4 ;  /* 0x000000020500780c */ /* 0x000fe200027a1670 */
[----:B------:R-:W-:Y:S01]  /*ef50*/  UP2UR UR32, UPR, URZ, 0x2 ;  /* 0x000000023f207883 */ /* 0x000fe20008000000 */
[----:B------:R-:W-:Y:S01]  /*ef60*/  ISETP.GT.AND P4, PT, R3, 0x9, P0 ;  /* 0x000000090300780c */ /* 0x000fe20000784270 */
[----:B------:R-:W-:Y:S01]  /*ef70*/  UISETP.GE.AND UP2, UPT, UR36, 0x52, UPT ;  /* 0x000000522400788c */ /* 0x000fe2000bf46270 */
[----:B------:R-:W-:Y:S01]  /*ef80*/  PLOP3.LUT P0, PT, PT, PT, UP0, 0x40, 0x0 ;  /* 0x000000000000781c */ /* 0x000fe20003f0e808 */
[----:B------:R-:W-:Y:S01]  /*ef90*/  UISETP.GE.AND UP0, UPT, UR36, 0x19, UPT ;  /* 0x000000192400788c */ /* 0x000fe2000bf06270 */
[----:B------:R-:W-:Y:S01]  /*efa0*/  FSEL R15, R92, -INF , !P2 ;  /* 0xff8000005c0f7808 */ /* 0x000fe20005000000 */
        /* <DEDUP_REMOVED lines=9> */
[----:B------:R-:W-:Y:S01]  /*f040*/  ISETP.LT.OR P5, PT, R5, 0xa, P4 ;  /* 0x0000000a0500780c */ /* 0x000fe200027a1670 */
[----:B------:R-:W-:Y:S01]  /*f050*/  UP2UR UR28, UPR, URZ, 0x1 ;  /* 0x000000013f1c7883 */ /* 0x000fe20008000000 */
[----:B------:R-:W-:Y:S01]  /*f060*/  ISETP.GT.AND P4, PT, R3, 0x11, P0 ;  /* 0x000000110300780c */ /* 0x000fe20000784270 */
[----:B------:R-:W-:Y:S01]  /*f070*/  UISETP.GE.AND UP3, UPT, UR36, 0x51, UPT ;  /* 0x000000512400788c */ /* 0x000fe2000bf66270 */
[----:B------:R-:W-:Y:S01]  /*f080*/  PLOP3.LUT P0, PT, PT, PT, UP0, 0x40, 0x0 ;  /* 0x000000000000781c */ /* 0x000fe20003f0e808 */
[----:B------:R-:W-:Y:S01]  /*f090*/  UISETP.GE.AND UP0, UPT, UR36, 0x21, UPT ;  /* 0x000000212400788c */ /* 0x000fe2000bf06270 */
[----:B------:R-:W-:-:S02]  /*f0a0*/  FSEL R17, R88, -INF , !P2 ;  /* 0xff80000058117808 */ /* 0x000fc40005000000 */
        /* <DEDUP_REMOVED lines=8> */
[----:B------:R-:W-:-:S02]  /*f130*/  ISETP.GT.AND P4, PT, R3, 0x19, P0 ;  /* 0x000000190300780c */ /* 0x000fc40000784270 */
        /* <DEDUP_REMOVED lines=35> */
[----:B------:R-:W-:-:S02]  /*f370*/  FSEL R44, R64, -INF , !P2 ;  /* 0xff800000402c7808 */ /* 0x000fc40005000000 */
[----:B------:R-:W-:Y:S02]  /*f380*/  ISETP.GT.AND P4, PT, R3, 0x31, P0 ;  /* 0x000000310300780c */ /* 0x000fe40000784270 */
[----:B------:R-:W-:Y:S02]  /*f390*/  ISETP.LT.OR P2, PT, R5, 0x31, P1 ;  /* 0x000000310500780c */ /* 0x000fe40000f41670 */
[----:B------:R-:W-:Y:S01]  /*f3a0*/  PLOP3.LUT P0, PT, PT, PT, UP0, 0x40, 0x0 ;  /* 0x000000000000781c */ /* 0x000fe20003f0e808 */
[----:B------:R-:W-:Y:S01]  /*f3b0*/  UISETP.GE.AND UP0, UPT, UR36, 0x41, UPT ;  /* 0x000000412400788c */ /* 0x000fe2000bf06270 */
[----:B------:R-:W-:Y:S02]  /*f3c0*/  ISETP.GT.AND P1, PT, R3, 0x38, P3 ;  /* 0x000000380300780c */ /* 0x000fe40001f24270 */
[----:B------:R-:W-:Y:S01]  /*f3d0*/  FSEL R45, R65, -INF , !P5 ;  /* 0xff800000412d7808 */ /* 0x000fe20006800000 */
[----:B------:R-:W-:Y:S01]  /*f3e0*/  UP2UR UR4, UPR, URZ, 0x1 ;  /* 0x000000013f047883 */ /* 0x000fe20008000000 */
[----:B------:R-:W-:-:S02]  /*f3f0*/  ISETP.LT.OR P5, PT, R5, 0x32, P4 ;  /* 0x000000320500780c */ /* 0x000fc400027a1670 */
[----:B------:R-:W-:Y:S02]  /*f400*/  ISETP.GT.AND P4, PT, R3, 0x39, P0 ;  /* 0x000000390300780c */ /* 0x000fe40000784270 */
[----:B------:R-:W-:Y:S02]  /*f410*/  ISETP.LT.OR P0, PT, R5, 0x39, P1 ;  /* 0x000000390500780c */ /* 0x000fe40000f01670 */
[----:B------:R-:W-:Y:S02]  /*f420*/  FSEL R140, R60, -INF , !P2 ;  /* 0xff8000003c8c7808 */ /* 0x000fe40005000000 */
[----:B------:R-:W-:Y:S01]  /*f430*/  PLOP3.LUT P2, PT, PT, PT, UP6, 0x40, 0x0 ;  /* 0x000000000000781c */ /* 0x000fe20003f4e868 */
[----:B------:R-:W-:Y:S01]  /*f440*/  UISETP.NE.AND UP6, UPT, UR12, URZ, UPT ;  /* 0x0000003f0c00728c */ /* 0x000fe2000bfc5270 */
[----:B------:R-:W-:Y:S02]  /*f450*/  FSEL R144, R56, -INF , !P0 ;  /* 0xff80000038907808 */ /* 0x000fe40004000000 */
[----:B------:R-:W-:-:S02]  /*f460*/  PLOP3.LUT P1, PT, PT, PT, UP5, 0x40, 0x0 ;  /* 0x000000000000781c */ /* 0x000fc40003f2e858 */
[----:B------:R-:W-:Y:S02]  /*f470*/  PLOP3.LUT P0, PT, PT, PT, UP4, 0x40, 0x0 ;  /* 0x000000000000781c */ /* 0x000fe40003f0e848 */
[C---:B------:R-:W-:Y:S02]  /*f480*/  ISETP.GT.AND P2, PT, R3.reuse, 0x41, P2 ;  /* 0x000000410300780c */ /* 0x040fe40001744270 */
[C---:B------:R-:W-:Y:S02]  /*f490*/  ISETP.GT.AND P1, PT, R3.reuse, 0x48, P1 ;  /* 0x000000480300780c */ /* 0x040fe40000f24270 */
[----:B------:R-:W-:Y:S02]  /*f4a0*/  ISETP.GT.AND P0, PT, R3, 0x49, P0 ;  /* 0x000000490300780c */ /* 0x000fe40000704270 */
[----:B------:R-:W-:Y:S01]  /*f4b0*/  PLOP3.LUT P3, PT, PT, PT, UP0, 0x40, 0x0 ;  /* 0x000000000000781c */ /* 0x000fe20003f6e808 */
[----:B------:R-:W-:Y:S01]  /*f4c0*/  UISETP.GE.AND UP0, UPT, UR36, 0x5a, UPT ;  /* 0x0000005a2400788c */ /* 0x000fe2000bf06270 */
[----:B------:R-:W-:-:S02]  /*f4d0*/  ISETP.LT.OR P2, PT, R5, 0x42, P2 ;  /* 0x000000420500780c */ /* 0x000fc40001741670 */
[C---:B------:R-:W-:Y:S02]  /*f4e0*/  ISETP.LT.OR P1, PT, R5.reuse, 0x49, P1 ;  /* 0x000000490500780c */ /* 0x040fe40000f21670 */
[----:B------:R-:W-:Y:S02]  /*f4f0*/  ISETP.LT.OR P0, PT, R5, 0x4a, P0 ;  /* 0x0000004a0500780c */ /* 0x000fe40000701670 */
[----:B------:R-:W-:Y:S02]  /*f500*/  ISETP.GT.AND P3, PT, R3, 0x40, P3 ;  /* 0x000000400300780c */ /* 0x000fe40001f64270 */
[----:B------:R-:W-:Y:S02]  /*f510*/  FSEL R164, R53, -INF , !P2 ;  /* 0xff80000035a47808 */ /* 0x000fe40005000000 */
[----:B------:R-:W-:Y:S02]  /*f520*/  PLOP3.LUT P2, PT, PT, PT, UP2, 0x40, 0x0 ;  /* 0x000000000000781c */ /* 0x000fe40003f4e828 */
[----:B------:R-:W-:-:S02]  /*f530*/  FSEL R163, R48, -INF , !P1 ;  /* 0xff80000030a37808 */ /* 0x000fc40004800000 */
[----:B------:R-:W-:Y:S02]  /*f540*/  PLOP3.LUT P1, PT, PT, PT, UP1, 0x40, 0x0 ;  /* 0x000000000000781c */ /* 0x000fe40003f2e818 */
[----:B------:R-:W-:Y:S02]  /*f550*/  FSEL R167, R49, -INF , !P0 ;  /* 0xff80000031a77808 */ /* 0x000fe40004000000 */
[----:B------:R-:W-:Y:S02]  /*f560*/  PLOP3.LUT P0, PT, PT, PT, UP0, 0x40, 0x0 ;  /* 0x000000000000781c */ /* 0x000fe40003f0e808 */
[----:B------:R-:W-:Y:S02]  /*f570*/  ISETP.LT.OR P3, PT, R5, 0x41, P3 ;  /* 0x000000410500780c */ /* 0x000fe40001f61670 */
[C---:B------:R-:W-:Y:S02]  /*f580*/  ISETP.GT.AND P2, PT, R3.reuse, 0x51, P2 ;  /* 0x000000510300780c */ /* 0x040fe40001744270 */
[----:B------:R-:W-:-:S02]  /*f590*/  ISETP.GT.AND P1, PT, R3, 0x58, P1 ;  /* 0x000000580300780c */ /* 0x000fc40000f24270 */
[----:B------:R-:W-:Y:S02]  /*f5a0*/  ISETP.GT.AND P0, PT, R3, 0x59, P0 ;  /* 0x000000590300780c */ /* 0x000fe40000704270 */
[C---:B------:R-:W-:Y:S02]  /*f5b0*/  ISETP.LT.OR P4, PT, R5.reuse, 0x3a, P4 ;  /* 0x0000003a0500780c */ /* 0x040fe40002781670 */
[----:B------:R-:W-:Y:S02]  /*f5c0*/  FSEL R146, R52, -INF , !P3 ;  /* 0xff80000034927808 */ /* 0x000fe40005800000 */
[C---:B------:R-:W-:Y:S02]  /*f5d0*/  ISETP.LT.OR P3, PT, R5.reuse, 0x52, P2 ;  /* 0x000000520500780c */ /* 0x040fe40001761670 */
[C---:B------:R-:W-:Y:S02]  /*f5e0*/  ISETP.LT.OR P2, PT, R5.reuse, 0x59, P1 ;  /* 0x000000590500780c */ /* 0x040fe40000f41670 */
[----:B------:R-:W-:-:S02]  /*f5f0*/  ISETP.LT.OR P1, PT, R5, 0x5a, P0 ;  /* 0x0000005a0500780c */ /* 0x000fc40000721670 */
[----:B------:R-:W-:Y:S02]  /*f600*/  FSEL R145, R57, -INF , !P4 ;  /* 0xff80000039917808 */ /* 0x000fe40006000000 */
[----:B------:R-:W-:Y:S01]  /*f610*/  PLOP3.LUT P0, PT, PT, PT, UP6, 0x40, 0x0 ;  /* 0x000000000000781c */ /* 0x000fe20003f0e868 */
[----:B------:R-:W-:Y:S01]  /*f620*/  UISETP.NE.AND UP6, UPT, UR37, URZ, UPT ;  /* 0x0000003f2500728c */ /* 0x000fe2000bfc5270 */
[----:B------:R-:W-:Y:S02]  /*f630*/  PLOP3.LUT P4, PT, PT, PT, UP3, 0x40, 0x0 ;  /* 0x000000000000781c */ /* 0x000fe40003f8e838 */
[----:B------:R-:W-:Y:S02]  /*f640*/  FSEL R141, R61, -INF , !P5 ;  /* 0xff8000003d8d7808 */ /* 0x000fe40006800000 */
[----:B------:R-:W-:Y:S01]  /*f650*/  ISETP.GT.AND P4, PT, R3, 0x50, P4 ;  /* 0x000000500300780c */ /* 0x000fe20002784270 */
[----:B-1----:R-:W-:Y:S01]  /*f660*/  IMAD.IADD R3, R12, 0x1, R8 ;  /* 0x000000010c037824 */ /* 0x002fe200078e0208 */
[----:B------:R-:W-:-:S02]  /*f670*/  FSEL R203, R33, -INF , !P3 ;  /* 0xff80000021cb7808 */ /* 0x000fc40005800000 */
[----:B------:R-:W-:Y:S01]  /*f680*/  ISETP.LT.OR P4, PT, R5, 0x51, P4 ;  /* 0x000000510500780c */ /* 0x000fe20002781670 */
[----:B------:R-:W-:Y:S01]  /*f690*/  IMAD.IADD R5, R10, 0x1, R8 ;  /* 0x000000010a057824 */ /* 0x000fe200078e0208 */
[----:B------:R-:W-:Y:S02]  /*f6a0*/  FSEL R202, R28, -INF , !P2 ;  /* 0xff8000001cca7808 */ /* 0x000fe40005000000 */
[----:B------:R-:W-:Y:S02]  /*f6b0*/  FSEL R204, R32, -INF , !P4 ;  /* 0xff80000020cc7808 */ /* 0x000fe40006000000 */
[----:B------:R-:W-:Y:S02]  /*f6c0*/  IMNMX R5, R5, R11, PT ;  /* 0x0000000b05057217 */ /* 0x000fe40003800200 */
        /* <DEDUP_REMOVED lines=14> */
.L_x_1243:
[----:B------:R-:W-:-:S04]  /*f7b0*/  MOV R14, c[0x0][0x32c] ;  /* 0x0000cb00000e7a02 */ /* 0x000fc80000000f00 */
[----:B------:R-:W-:-:S13]  /*f7c0*/  ISETP.NE.AND P0, PT, R14, 0x1, PT ;  /* 0x000000010e00780c */ /* 0x000fda0003f05270 */
[----:B------:R-:W-:-:S05]  /*f7d0*/  @P0 IMAD.HI.U32 R14, R8, c[0x0][0x330], RZ ;  /* 0x0000cc00080e0a27 */ /* 0x000fca00078e00ff */
[----:B------:R-:W-:Y:S02]  /*f7e0*/  @P0 SHF.R.U32.HI R8, RZ, c[0x0][0x334], R14 ;  /* 0x0000cd00ff080a19 */ /* 0x000fe4000001160e */
.L_x_1244:
[----:B------:R-:W-:Y:S05]  /*f7f0*/  BSYNC B0 ;  /* 0x0000000000007941 */ /* 0x000fea0003800000 */
.L_x_1242:
[----:B------:R-:W-:-:S05]  /*f800*/  IMAD R8, R8, c[0x0][0x32c], R13 ;  /* 0x0000cb0008087a24 */ /* 0x000fca00078e020d */
[----:B------:R-:W-:Y:S02]  /*f810*/  IADD3 R14, R8, c[0x0][0x32c], RZ ;  /* 0x0000cb00080e7a10 */ /* 0x000fe40007ffe0ff */
[----:B------:R-:W-:Y:S02]  /*f820*/  IMNMX R3, R3, R8, !PT ;  /* 0x0000000803037217 */ /* 0x000fe40007800200 */
[----:B------:R-:W-:Y:S02]  /*f830*/  IMNMX R5, R5, R14, PT ;  /* 0x0000000e05057217 */ /* 0x000fe40003800200 */
.L_x_1241:
[----:B------:R-:W-:Y:S01]  /*f840*/  UP2UR UR42, UPR, URZ, 0x40 ;  /* 0x000000403f2a7883 */ /* 0x000fe20008000000 */
[----:B------:R-:W1:Y:S01]  /*f850*/  SHFL.IDX PT, R8, R9, 0x3, 0x1c1f ;  /* 0x007c1f0009087f89 */ /* 0x000e6200000e0000 */
[----:B------:R-:W-:Y:S02]  /*f860*/  UISETP.NE.AND UP6, UPT, UR26, URZ, UPT ;  /* 0x0000003f1a00728c */ /* 0x000fe4000bfc5270 */
[----:B------:R-:W-:Y:S02]  /*f870*/  UP2UR UR36, UPR, URZ, 0x1 ;  /* 0x000000013f247883 */ /* 0x000fe40008000000 */
[----:B------:R-:W-:-:S02]  /*f880*/  UP2UR UR43, UPR, URZ, 0x40 ;  /* 0x000000403f2b7883 */ /* 0x000fc40008000000 */
[----:B------:R-:W-:Y:S02]  /*f890*/  UISETP.NE.AND UP6, UPT, UR32, URZ, UPT ;  /* 0x0000003f2000728c */ /* 0x000fe4000bfc5270 */
[----:B------:R-:W-:Y:S02]  /*f8a0*/  UISETP.NE.AND UP0, UPT, UR34, URZ, UPT ;  /* 0x0000003f2200728c */ /* 0x000fe4000bf05270 */
[----:B------:R-:W-:Y:S02]  /*f8b0*/  UP2UR UR44, UPR, URZ, 0x40 ;  /* 0x000000403f2c7883 */ /* 0x000fe40008000000 */
[----:B------:R-:W-:Y:S02]  /*f8c0*/  UISETP.NE.AND UP6, UPT, UR35, URZ, UPT ;  /* 0x0000003f2300728c */ /* 0x000fe4000bfc5270 */
[----:B------:R-:W-:Y:S01]  /*f8d0*/  PLOP3.LUT P0, PT, PT, PT, UP0, 0x40, 0x0 ;  /* 0x000000000000781c */ /* 0x000fe20003f0e808 */
[----:B------:R-:W-:Y:S02]  /*f8e0*/  UP2UR UR41, UPR, URZ, 0x20 ;  /* 0x000000203f297883 */ /* 0x000fe40008000000 */
[----:B------:R-:W-:Y:S01]  /*f8f0*/  UISETP.NE.AND UP5, UPT, UR33, URZ, UPT ;  /* 0x0000003f2100728c */ /* 0x000fe2000bfa5270 */
[----:B------:R-:W-:Y:S01]  /*f900*/  PLOP3.LUT P1, PT, PT, PT, UP6, 0x40, 0x0 ;  /* 0x000000000000781c */ /* 0x000fe20003f2e868 */
[----:B------:R-:W-:Y:S01]  /*f910*/  UISETP.NE.AND UP6, UPT, UR44, URZ, UPT ;  /* 0x0000003f2c00728c */ /* 0x000fe2000bfc5270 */
[C---:B------:R-:W-:Y:S01]  /*f920*/  ISETP.GT.AND P0, PT, R6.reuse, 0x1, P0 ;  /* 0x000000010600780c */ /* 0x040fe20000704270 */
[----:B------:R-:W-:Y:S01]  /*f930*/  UP2UR UR40, UPR, URZ, 0x10 ;  /* 0x000000103f287883 */ /* 0x000fe20008000000 */
[C---:B------:R-:W-:Y:S01]  /*f940*/  ISETP.GT.AND P1, PT, R6.reuse, RZ, P1 ;  /* 0x000000ff0600720c */ /* 0x040fe20000f24270 */
[----:B------:R-:W-:Y:S01]  /*f950*/  UISETP.NE.AND UP4, UPT, UR31, URZ, UPT ;  /* 0x0000003f1f00728c */ /* 0x000fe2000bf85270 */
[C---:B------:R-:W-:Y:S01]  /*f960*/  ISETP.LT.OR P2, PT, R7.reuse, 0x2, P0 ;  /* 0x000000020700780c */ /* 0x040fe20000741670 */
[----:B------:R-:W-:Y:S01]  /*f970*/  UP2UR UR39, UPR, URZ, 0x8 ;  /* 0x000000083f277883 */ /* 0x000fe20008000000 */
[----:B------:R-:W-:Y:S01]  /*f980*/  ISETP.LT.OR P3, PT, R7, 0x1, P1 ;  /* 0x000000010700780c */ /* 0x000fe20000f61670 */
[----:B------:R-:W-:Y:S01]  /*f990*/  UISETP.NE.AND UP3, UPT, UR30, URZ, UPT ;  /* 0x0000003f1e00728c */ /* 0x000fe2000bf65270 */
[----:B------:R-:W-:Y:S01]  /*f9a0*/  PLOP3.LUT P1, PT, PT, PT, UP5, 0x40, 0x0 ;  /* 0x000000000000781c */ /* 0x000fe20003f2e858 */
[----:B------:R-:W-:Y:S01]  /*f9b0*/  UP2UR UR37, UPR, URZ, 0x2 ;  /* 0x000000023f257883 */ /* 0x000fe20008000000 */
[----:B------:R-:W-:Y:S01]  /*f9c0*/  PLOP3.LUT P0, PT, PT, PT, UP6, 0x40, 0x0 ;  /* 0x000000000000781c */ /* 0x000fe20003f0e868 */
[----:B------:R-:W-:Y:S01]  /*f9d0*/  UISETP.NE.AND UP6, UPT, UR29, URZ, UPT ;  /* 0x0000003f1d00728c */ /* 0x000fe2000bfc5270 */
[----:B------:R-:W-:Y:S01]  /*f9e0*/  FSEL R18, R95, -INF , !P2 ;  /* 0xff8000005f127808 */ /* 0x000fe20005000000 */
[----:B------:R-:W-:Y:S01]  /*f9f0*/  UISETP.NE.AND UP1, UPT, UR28, URZ, UPT ;  /* 0x0000003f1c00728c */ /* 0x000fe2000bf25270 */
[C---:B------:R-:W-:Y:S01]  /*fa00*/  ISETP.GT.AND P2, PT, R6.reuse, 0x8, P1 ;  /* 0x000000080600780c */ /* 0x040fe20000f44270 */
[----:B------:R-:W-:Y:S01]  /*fa10*/  UP2UR UR38, UPR, URZ, 0x4 ;  /* 0x000000043f267883 */ /* 0x000fe20008000000 */
[----:B------:R-:W-:Y:S01]  /*fa20*/  ISETP.GT.AND P1, PT, R6, 0x9, P0 ;  /* 0x000000090600780c */ /* 0x000fe20000724270 */
[----:B------:R-:W-:Y:S01]  /*fa30*/  UISETP.NE.AND UP2, UPT, UR27, URZ, UPT ;  /* 0x0000003f1b00728c */ /* 0x000fe2000bf45270 */
[----:B------:R-:W-:Y:S01]  /*fa40*/  PLOP3.LUT P0, PT, PT, PT, UP4, 0x40, 0x0 ;  /* 0x000000000000781c */ /* 0x000fe20003f0e848 */
[----:B------:R-:W-:Y:S01]  /*fa50*/  UP2UR UR44, UPR, URZ, 0x10 ;  /* 0x000000103f2c7883 */ /* 0x000fe20008000000 */
[----:B------:R-:W-:Y:S01]  /*fa60*/  FSEL R14, R94, -INF , !P3 ;  /* 0xff8000005e0e7808 */ /* 0x000fe20005800000 */
[----:B------:R-:W-:Y:S01]  /*fa70*/  UISETP.NE.AND UP4, UPT, UR32, URZ, UPT ;  /* 0x0000003f2000728c */ /* 0x000fe2000bf85270 */
[----:B------:R-:W-:-:S02]  /*fa80*/  PLOP3.LUT P3, PT, PT, PT, UP3, 0x40, 0x0 ;  /* 0x000000000000781c */ /* 0x000fc40003f6e838 */
[C---:B------:R-:W-:Y:S02]  /*fa90*/  ISETP.LT.OR P4, PT, R7.reuse, 0x9, P2 ;  /* 0x000000090700780c */ /* 0x040fe40001781670 */
[C---:B------:R-:W-:Y:S02]  /*faa0*/  ISETP.LT.OR P2, PT, R7.reuse, 0xa, P1 ;  /* 0x0000000a0700780c */ /* 0x040fe40000f41670 */
[C---:B------:R-:W-:Y:S02]  /*fab0*/  ISETP.GT.AND P1, PT, R6.reuse, 0x10, P0 ;  /* 0x000000100600780c */ /* 0x040fe40000724270 */
[----:B------:R-:W-:Y:S02]  /*fac0*/  ISETP.GT.AND P0, PT, R6, 0x11, P3 ;  /* 0x000000110600780c */ /* 0x000fe40001f04270 */
[----:B------:R-:W-:Y:S02]  /*fad0*/  ISETP.LT.OR P3, PT, R7, 0x11, P1 ;  /* 0x000000110700780c */ /* 0x000fe40000f61670 */
[----:B------:R-:W-:-:S02]  /*fae0*/  FSEL R21, R91, -INF , !P2 ;  /* 0xff8000005b157808 */ /* 0x000fc40005000000 */
[----:B------:R-:W-:Y:S01]  /*faf0*/  PLOP3.LUT P1, PT, PT, PT, UP6, 0x40, 0x0 ;  /* 0x000000000000781c */ /* 0x000fe20003f2e868 */
[----:B------:R-:W-:Y:S01]  /*fb00*/  UISETP.NE.AND UP6, UPT, UR43, URZ, UPT ;  /* 0x0000003f2b00728c */ /* 0x000fe2000bfc5270 */
[----:B------:R-:W-:Y:S01]  /*fb10*/  ISETP.LT.OR P2, PT, R7, 0x12, P0 ;  /* 0x000000120700780c */ /* 0x000fe20000741670 */
[----:B------:R-:W-:Y:S01]  /*fb20*/  UP2UR UR43, UPR, URZ, 0x2 ;  /* 0x000000023f2b7883 */ /* 0x000fe20008000000 */
[----:B------:R-:W-:Y:S01]  /*fb30*/  PLOP3.LUT P0, PT, PT, PT, UP1, 0x40, 0x0 ;  /* 0x000000000000781c */ /* 0x000fe20003f0e818 */
[----:B------:R-:W-:Y:S01]  /*fb40*/  UISETP.NE.AND UP1, UPT, UR35, URZ, UPT ;  /* 0x0000003f2300728c */ /* 0x000fe2000bf25270 */
[----:B------:R-:W-:Y:S02]  /*fb50*/  FSEL R27, R83, -INF , !P2 ;  /* 0xff800000531b7808 */ /* 0x000fe40005000000 */
[----:B------:R-:W-:Y:S02]  /*fb60*/  FSEL R25, R82, -INF , !P3 ;  /* 0xff80000052197808 */ /* 0x000fe40005800000 */
[----:B------:R-:W-:-:S02]  /*fb70*/  ISETP.GT.AND P3, PT, R6, 0x18, P1 ;  /* 0x000000180600780c */ /* 0x000fc40000f64270 */
[----:B------:R-:W-:Y:S01]  /*fb80*/  PLOP3.LUT P2, PT, PT, PT, UP1, 0x40, 0x0 ;  /* 0x000000000000781c */ /* 0x000fe20003f4e818 */
[----:B------:R-:W-:Y:S01]  /*fb90*/  UISETP.NE.AND UP1, UPT, UR29, URZ, UPT ;  /* 0x0000003f1d00728c */ /* 0x000fe2000bf25270 */
[----:B------:R-:W-:Y:S02]  /*fba0*/  ISETP.GT.AND P1, PT, R6, 0x19, P0 ;  /* 0x000000190600780c */ /* 0x000fe40000724270 */
[----:B------:R-:W-:Y:S01]  /*fbb0*/  PLOP3.LUT P0, PT, PT, PT, UP0, 0x40, 0x0 ;  /* 0x000000000000781c */ /* 0x000fe20003f0e808 */
[----:B------:R-:W-:Y:S01]  /*fbc0*/  UISETP.NE.AND UP0, UPT, UR25, URZ, UPT ;  /* 0x0000003f1900728c */ /* 0x000fe2000bf05270 */
[----:B------:R-:W-:Y:S02]  /*fbd0*/  FSEL R20, R90, -INF , !P4 ;  /* 0xff8000005a147808 */ /* 0x000fe40006000000 */
[----:B------:R-:W-:Y:S02]  /*fbe0*/  ISETP.GT.AND P2, PT, R3, RZ, P2 ;  /* 0x000000ff0300720c */ /* 0x000fe40001744270 */
[----:B------:R-:W-:-:S02]  /*fbf0*/  ISETP.LT.OR P4, PT, R7, 0x19, P3 ;  /* 0x000000190700780c */ /* 0x000fc40001f81670 */
[----:B------:R-:W-:Y:S02]  /*fc00*/  ISETP.LT.OR P3, PT, R7, 0x1a, P1 ;  /* 0x0000001a0700780c */ /* 0x000fe40000f61670 */
[----:B------:R-:W-:Y:S02]  /*fc10*/  ISETP.GT.AND P0, PT, R3, 0x1, P0 ;  /* 0x000000010300780c */ /* 0x000fe40000704270 */
[----:B------:R-:W-:Y:S02]  /*fc20*/  ISETP.LT.OR P1, PT, R5, 0x1, P2 ;  /* 0x000000010500780c */ /* 0x000fe40001721670 */
[----:B------:R-:W-:Y:S02]  /*fc30*/  PLOP3.LUT P2, PT, PT, PT, UP2, 0x40, 0x0 ;  /* 0x000000000000781c */ /* 0x000fe40003f4e828 */
[----:B------:R-:W-:Y:S02]  /*fc40*/  FSEL R37, R79, -INF , !P3 ;  /* 0xff8000004f257808 */ /* 0x000fe40005800000 */
[----:B------:R-:W-:-:S02]  /*fc50*/  ISETP.LT.OR P3, PT, R5, 0x2, P0 ;  /* 0x000000020500780c */ /* 0x000fc40000761670 */
[----:B------:R-:W-:Y:S02]  /*fc60*/  FSEL R91, R172, -INF , !P1 ;  /* 0xff800000ac5b7808 */ /* 0x000fe40004800000 */
[----:B------:R-:W-:Y:S02]  /*fc70*/  PLOP3.LUT P0, PT, PT, PT, UP6, 0x40, 0x0 ;  /* 0x000000000000781c */ /* 0x000fe40003f0e868 */
[C---:B------:R-:W-:Y:S02]  /*fc80*/  ISETP.GT.AND P1, PT, R6.reuse, 0x20, P2 ;  /* 0x000000200600780c */ /* 0x040fe40001724270 */
[----:B------:R-:W-:Y:S02]  /*fc90*/  FSEL R93, R173, -INF , !P3 ;  /* 0xff800000ad5d7808 */ /* 0x000fe40005800000 */
[----:B------:R-:W-:Y:S02]  /*fca0*/  ISETP.GT.AND P3, PT, R6, 0x21, P0 ;  /* 0x000000210600780c */ /* 0x000fe40000764270 */
[----:B------:R-:W-:-:S02]  /*fcb0*/  ISETP.LT.OR P0, PT, R7, 0x21, P1 ;  /* 0x000000210700780c */ /* 0x000fc40000f01670 */
[----:B------:R-:W-:Y:S01]  /*fcc0*/  PLOP3.LUT P1, PT, PT, PT, UP4, 0x40, 0x0 ;  /* 0x000000000000781c */ /* 0x000fe20003f2e848 */
[----:B------:R-:W-:Y:S01]  /*fcd0*/  UISETP.NE.AND UP4, UPT, UR44, URZ, UPT ;  /* 0x0000003f2c00728c */ /* 0x000fe2000bf85270 */
[----:B------:R-:W-:Y:S01]  /*fce0*/  PLOP3.LUT P2, PT, PT, PT, UP5, 0x40, 0x0 ;  /* 0x000000000000781c */ /* 0x000fe20003f4e858 */
[----:B------:R-:W-:Y:S01]  /*fcf0*/  UISETP.NE.AND UP5, UPT, UR24, URZ, UPT ;  /* 0x0000003f1800728c */ /* 0x000fe2000bfa5270 */
[----:B------:R-:W-:Y:S02]  /*fd00*/  FSEL R88, R74, -INF , !P0 ;  /* 0xff8000004a587808 */ /* 0x000fe40004000000 */
[----:B------:R-:W-:Y:S02]  /*fd10*/  ISETP.GT.AND P2, PT, R3, 0x8, P2 ;  /* 0x000000080300780c */ /* 0x000fe40001744270 */
[----:B------:R-:W-:Y:S01]  /*fd20*/  PLOP3.LUT P0, PT, PT, PT, UP4, 0x40, 0x0 ;  /* 0x000000000000781c */ /* 0x000fe20003f0e848 */
[----:B------:R-:W-:Y:S01]  /*fd30*/  UISETP.NE.AND UP4, UPT, UR23, URZ, UPT ;  /* 0x0000003f1700728c */ /* 0x000fe2000bf85270 */
[----:B------:R-:W-:-:S02]  /*fd40*/  FSEL R36, R78, -INF , !P4 ;  /* 0xff8000004e247808 */ /* 0x000fc40006000000 */
[----:B------:R-:W-:Y:S02]  /*fd50*/  ISETP.GT.AND P1, PT, R3, 0x9, P1 ;  /* 0x000000090300780c */ /* 0x000fe40000f24270 */
[----:B------:R-:W-:Y:S02]  /*fd60*/  ISETP.LT.OR P4, PT, R7, 0x22, P3 ;  /* 0x000000220700780c */ /* 0x000fe40001f81670 */
[----:B------:R-:W-:Y:S02]  /*fd70*/  ISETP.LT.OR P3, PT, R5, 0x9, P2 ;  /* 0x000000090500780c */ /* 0x000fe40001761670 */
[----:B------:R-:W-:Y:S02]  /*fd80*/  ISETP.GT.AND P2, PT, R3, 0x10, P0 ;  /* 0x000000100300780c */ /* 0x000fe40000744270 */
[----:B------:R-:W-:Y:S02]  /*fd90*/  ISETP.LT.OR P0, PT, R5, 0xa, P1 ;  /* 0x0000000a0500780c */ /* 0x000fe40000f01670 */
[----:B------:R-:W-:-:S02]  /*fda0*/  PLOP3.LUT P1, PT, PT, PT, UP0, 0x40, 0x0 ;  /* 0x000000000000781c */ /* 0x000fc40003f2e808 */
[----:B------:R-:W-:Y:S02]  /*fdb0*/  FSEL R95, R85, -INF , !P0 ;  /* 0xff800000555f7808 */ /* 0x000fe40004000000 */
[----:B------:R-:W-:Y:S02]  /*fdc0*/  PLOP3.LUT P0, PT, PT, PT, UP5, 0x40, 0x0 ;  /* 0x000000000000781c */ /* 0x000fe40003f0e858 */
[----:B------:R-:W-:Y:S02]  /*fdd0*/  ISETP.GT.AND P1, PT, R6, 0x28, P1 ;  /* 0x000000280600780c */ /* 0x000fe40000f24270 */
[----:B------:R-:W-:Y:S02]  /*fde0*/  FSEL R94, R84, -INF , !P3 ;  /* 0xff800000545e7808 */ /* 0x000fe40005800000 */
[----:B------:R-:W-:Y:S02]  /*fdf0*/  ISETP.LT.OR P2, PT, R5, 0x11, P2 ;  /* 0x000000110500780c */ /* 0x000fe40001741670 */
[----:B------:R-:W-:-:S02]  /*fe00*/  ISETP.GT.AND P3, PT, R6, 0x29, P0 ;  /* 0x000000290600780c */ /* 0x000fc40000764270 */
[----:B------:R-:W-:Y:S02]  /*fe10*/  ISETP.LT.OR P0, PT, R7, 0x29, P1 ;  /* 0x000000290700780c */ /* 0x000fe40000f01670 */
[----:B------:R-:W-:Y:S01]  /*fe20*/  PLOP3.LUT P1, PT, PT, PT, UP1, 0x40, 0x0 ;  /* 0x000000000000781c */ /* 0x000fe20003f2e818 */
[----:B------:R-:W-:Y:S01]  /*fe30*/  UISETP.NE.AND UP1, UPT, UR43, URZ, UPT ;  /* 0x0000003f2b00728c */ /* 0x000fe2000bf25270 */
[----:B------:R-:W-:Y:S02]  /*fe40*/  FSEL R112, R120, -INF , !P2 ;  /* 0xff80000078707808 */ /* 0x000fe40005000000 */
[----:B------:R-:W-:Y:S01]  /*fe50*/  PLOP3.LUT P2, PT, PT, PT, UP3, 0x40, 0x0 ;  /* 0x000000000000781c */ /* 0x000fe20003f4e838 */
[----:B------:R-:W-:Y:S01]  /*fe60*/  UISETP.NE.AND UP3, UPT, UR22, URZ, UPT ;  /* 0x0000003f1600728c */ /* 0x000fe2000bf65270 */
[----:B------:R-:W-:Y:S02]  /*fe70*/  FSEL R90, R66, -INF , !P0 ;  /* 0xff800000425a7808 */ /* 0x000fe40004000000 */
[----:B------:R-:W-:-:S02]  /*fe80*/  ISETP.GT.AND P2, PT, R3, 0x11, P2 ;  /* 0x000000110300780c */ /* 0x000fc40001744270 */
[----:B------:R-:W-:Y:S01]  /*fe90*/  PLOP3.LUT P0, PT, PT, PT, UP1, 0x40, 0x0 ;  /* 0x000000000000781c */ /* 0x000fe20003f0e818 */
[----:B------:R-:W-:Y:S01]  /*fea0*/  UISETP.NE.AND UP1, UPT, UR20, URZ, UPT ;  /* 0x0000003f1400728c */ /* 0x000fe2000bf25270 */
[----:B------:R-:W-:Y:S02]  /*feb0*/  FSEL R89, R75, -INF , !P4 ;  /* 0xff8000004b597808 */ /* 0x000fe40006000000 */
[----:B------:R-:W-:Y:S02]  /*fec0*/  ISETP.GT.AND P1, PT, R3, 0x18, P1 ;  /* 0x000000180300780c */ /* 0x000fe40000f24270 */
[----:B------:R-:W-:Y:S02]  /*fed0*/  ISETP.LT.OR P4, PT, R7, 0x2a, P3 ;  /* 0x0000002a0700780c */ /* 0x000fe40001f81670 */
[----:B------:R-:W-:Y:S02]  /*fee0*/  ISETP.LT.OR P3, PT, R5, 0x12, P2 ;  /* 0x000000120500780c */ /* 0x000fe40001761670 */
[----:B------:R-:W-:-:S02]  /*fef0*/  ISETP.GT.AND P2, PT, R3, 0x19, P0 ;  /* 0x000000190300780c */ /* 0x000fc40000744270 */
[C---:B------:R-:W-:Y:S02]  /*ff00*/  ISETP.LT.OR P0, PT, R5.reuse, 0x19, P1 ;  /* 0x000000190500780c */ /* 0x040fe40000f01670 */
[----:B------:R-:W-:Y:S02]  /*ff10*/  PLOP3.LUT P1, PT, PT, PT, UP4, 0x40, 0x0 ;  /* 0x000000000000781c */ /* 0x000fe40003f2e848 */
[----:B------:R-:W-:Y:S02]  /*ff20*/  FSEL R114, R116, -INF , !P0 ;  /* 0xff80000074727808 */ /* 0x000fe40004000000 */
[----:B------:R-:W-:Y:S02]  /*ff30*/  ISETP.LT.OR P2, PT, R5, 0x1a, P2 ;  /* 0x0000001a0500780c */ /* 0x000fe40001741670 */
[----:B------:R-:W-:Y:S02]  /*ff40*/  PLOP3.LUT P0, PT, PT, PT, UP3, 0x40, 0x0 ;  /* 0x000000000000781c */ /* 0x000fe40003f0e838 */
[----:B------:R-:W-:-:S02]  /*ff50*/  ISETP.GT.AND P1, PT, R6, 0x30, P1 ;  /* 0x000000300600780c */ /* 0x000fc40000f24270 */
[----:B------:R-:W-:Y:S02]  /*ff60*/  FSEL R113, R121, -INF , !P3 ;  /* 0xff80000079717808 */ /* 0x000fe40005800000 */
[----:B------:R-:W-:Y:S02]  /*ff70*/  FSEL R115, R117, -INF , !P2 ;  /* 0xff80000075737808 */ /* 0x000fe40005000000 */
[----:B------:R-:W-:Y:S02]  /*ff80*/  ISETP.GT.AND P3, PT, R6, 0x31, P0 ;  /* 0x000000310600780c */ /* 0x000fe40000764270 */
[----:B------:R-:W-:Y:S01]  /*ff90*/  PLOP3.LUT P2, PT, PT, PT, UP2, 0x40, 0x0 ;  /* 0x000000000000781c */ /* 0x000fe20003f4e828 */
[----:B------:R-:W-:Y:S01]  /*ffa0*/  UISETP.NE.AND UP2, UPT, UR21, URZ, UPT ;  /* 0x0000003f1500728c */ /* 0x000fe2000bf45270 */
[----:B------:R-:W-:Y:S02]  /*ffb0*/  ISETP.LT.OR P0, PT, R7, 0x31, P1 ;  /* 0x000000310700780c */ /* 0x000fe40000f01670 */
[----:B------:R-:W-:Y:S01]  /*ffc0*/  PLOP3.LUT P1, PT, PT, PT, UP6, 0x40, 0x0 ;  /* 0x000000000000781c */ /* 0x000fe20003f2e868 */
[----:B------:R-:W-:Y:S01]  /*ffd0*/  UISETP.NE.AND UP6, UPT, UR42, URZ, UPT ;  /* 0x0000003f2a00728c */ /* 0x000fe2000bfc5270 */
[----:B------:R-:W-:-:S02]  /*ffe0*/  ISETP.GT.AND P2, PT, R3, 0x20, P2 ;  /* 0x000000200300780c */ /* 0x000fc40001744270 */
[----:B------:R-:W-:Y:S02]  /*fff0*/  FSEL R131, R62, -INF , !P0 ;  /* 0xff8000003e837808 */ /* 0x000fe40004000000 */
[----:B------:R-:W-:Y:S01]  /*10000*/  PLOP3.LUT P0, PT, PT, PT, UP0, 0x40, 0x0 ;  /* 0x000000000000781c */ /* 0x000fe20003f0e808 */
[----:B------:R-:W-:Y:S01]  /*10010*/  UISETP.NE.AND UP0, UPT, UR4, URZ, UPT ;  /* 0x0000003f0400728c */ /* 0x000fe2000bf05270 */
[----:B------:R-:W-:Y:S02]  /*10020*/  FSEL R92, R67, -INF , !P4 ;  /* 0xff800000435c7808 */ /* 0x000fe40006000000 */
[----:B------:R-:W-:Y:S02]  /*10030*/  ISETP.GT.AND P1, PT, R3, 0x21, P1 ;  /* 0x000000210300780c */ /* 0x000fe40000f24270 */
[----:B------:R-:W-:Y:S02]  /*10040*/  ISETP.LT.OR P4, PT, R7, 0x32, P3 ;  /* 0x000000320700780c */ /* 0x000fe40001f81670 */
[----:B------:R-:W-:-:S02]  /*10050*/  ISETP.LT.OR P3, PT, R5, 0x21, P2 ;  /* 0x000000210500780c */ /* 0x000fc40001761670 */
[----:B------:R-:W-:Y:S02]  /*10060*/  ISETP.GT.AND P2, PT, R3, 0x28, P0 ;  /* 0x000000280300780c */ /* 0x000fe40000744270 */
[----:B------:R-:W-:Y:S02]  /*10070*/  ISETP.LT.OR P0, PT, R5, 0x22, P1 ;  /* 0x000000220500780c */ /* 0x000fe40000f01670 */
[----:B------:R-:W-:Y:S02]  /*10080*/  PLOP3.LUT P1, PT, PT, PT, UP2, 0x40, 0x0 ;  /* 0x000000000000781c */ /* 0x000fe40003f2e828 */
[----:B------:R-:W-:Y:S02]  /*10090*/  FSEL R166, R157, -INF , !P0 ;  /* 0xff8000009da67808 */ /* 0x000fe40004000000 */
[----:B------:R-:W-:Y:S02]  /*100a0*/  ISETP.LT.OR P2, PT, R5, 0x29, P2 ;  /* 0x000000290500780c */ /* 0x000fe40001741670 */
[----:B------:R-:W-:-:S02]  /*100b0*/  PLOP3.LUT P0, PT, PT, PT, UP1, 0x40, 0x0 ;  /* 0x000000000000781c */ /* 0x000fc40003f0e818 */
[----:B------:R-:W-:Y:S02]  /*100c0*/  ISETP.GT.AND P1, PT, R6, 0x38, P1 ;  /* 0x000000380600780c */ /* 0x000fe40000f24270 */
[----:B------:R-:W-:Y:S02]  /*100d0*/  FSEL R165, R156, -INF , !P3 ;  /* 0xff8000009ca57808 */ /* 0x000fe40005800000 */
[----:B------:R-:W-:Y:S02]  /*100e0*/  FSEL R168, R108, -INF , !P2 ;  /* 0xff8000006ca87808 */ /* 0x000fe40005000000 */
[----:B------:R-:W-:Y:S02]  /*100f0*/  ISETP.GT.AND P3, PT, R6, 0x39, P0 ;  /* 0x000000390600780c */ /* 0x000fe40000764270 */
[----:B------:R-:W-:Y:S01]  /*10100*/  PLOP3.LUT P2, PT, PT, PT, UP5, 0x40, 0x0 ;  /* 0x000000000000781c */ /* 0x000fe20003f4e858 */
[----:B------:R-:W-:Y:S01]  /*10110*/  UISETP.NE.AND UP5, UPT, UR41, URZ, UPT ;  /* 0x0000003f2900728c */ /* 0x000fe2000bfa5270 */
[----:B------:R-:W-:-:S02]  /*10120*/  ISETP.LT.OR P0, PT, R7, 0x39, P1 ;  /* 0x000000390700780c */ /* 0x000fc40000f01670 */
[----:B------:R-:W-:Y:S01]  /*10130*/  PLOP3.LUT P1, PT, PT, PT, UP4, 0x40, 0x0 ;  /* 0x000000000000781c */ /* 0x000fe20003f2e848 */
[----:B------:R-:W-:Y:S01]  /*10140*/  UISETP.NE.AND UP4, UPT, UR40, URZ, UPT ;  /* 0x0000003f2800728c */ /* 0x000fe2000bf85270 */
[----:B------:R-:W-:Y:S02]  /*10150*/  ISETP.GT.AND P2, PT, R3, 0x29, P2 ;  /* 0x000000290300780c */ /* 0x000fe40001744270 */
[----:B------:R-:W-:Y:S02]  /*10160*/  FSEL R148, R58, -INF , !P0 ;  /* 0xff8000003a947808 */ /* 0x000fe40004000000 */
[----:B------:R-:W-:Y:S01]  /*10170*/  PLOP3.LUT P0, PT, PT, PT, UP3, 0x40, 0x0 ;  /* 0x000000000000781c */ /* 0x000fe20003f0e838 */
[----:B------:R-:W-:Y:S01]  /*10180*/  UISETP.NE.AND UP3, UPT, UR39, URZ, UPT ;  /* 0x0000003f2700728c */ /* 0x000fe2000bf65270 */
[----:B------:R-:W-:Y:S02]  /*10190*/  FSEL R149, R63, -INF , !P4 ;  /* 0xff8000003f957808 */ /* 0x000fe40006000000 */
[----:B------:R-:W-:-:S02]  /*101a0*/  ISETP.GT.AND P1, PT, R3, 0x30, P1 ;  /* 0x000000300300780c */ /* 0x000fc40000f24270 */
[----:B------:R-:W-:Y:S02]  /*101b0*/  ISETP.LT.OR P4, PT, R7, 0x3a, P3 ;  /* 0x0000003a0700780c */ /* 0x000fe40001f81670 */
[----:B------:R-:W-:Y:S02]  /*101c0*/  ISETP.LT.OR P3, PT, R5, 0x2a, P2 ;  /* 0x0000002a0500780c */ /* 0x000fe40001761670 */
[----:B------:R-:W-:Y:S02]  /*101d0*/  ISETP.GT.AND P2, PT, R3, 0x31, P0 ;  /* 0x000000310300780c */ /* 0x000fe40000744270 */
[----:B------:R-:W-:Y:S02]  /*101e0*/  ISETP.LT.OR P0, PT, R5, 0x31, P1 ;  /* 0x000000310500780c */ /* 0x000fe40000f01670 */
[----:B------:R-:W-:Y:S02]  /*101f0*/  PLOP3.LUT P1, PT, PT, PT, UP0, 0x40, 0x0 ;  /* 0x000000000000781c */ /* 0x000fe40003f2e808 */
[----:B------:R-:W-:-:S02]  /*10200*/  FSEL R199, R68, -INF , !P0 ;  /* 0xff80000044c77808 */ /* 0x000fc40004000000 */
[----:B------:R-:W-:Y:S02]  /*10210*/  ISETP.LT.OR P2, PT, R5, 0x32, P2 ;  /* 0x000000320500780c */ /* 0x000fe40001741670 */
[----:B------:R-:W-:Y:S02]  /*10220*/  PLOP3.LUT P0, PT, PT, PT, UP6, 0x40, 0x0 ;  /* 0x000000000000781c */ /* 0x000fe40003f0e868 */
[C---:B------:R-:W-:Y:S02]  /*10230*/  ISETP.GT.AND P1, PT, R6.reuse, 0x40, P1 ;  /* 0x000000400600780c */ /* 0x040fe40000f24270 */
[----:B------:R-:W-:Y:S02]  /*10240*/  FSEL R169, R109, -INF , !P3 ;  /* 0xff8000006da97808 */ /* 0x000fe40005800000 */
[----:B------:R-:W-:Y:S02]  /*10250*/  FSEL R198, R69, -INF , !P2 ;  /* 0xff80000045c67808 */ /* 0x000fe40005000000 */
[----:B------:R-:W-:-:S02]  /*10260*/  ISETP.GT.AND P3, PT, R6, 0x41, P0 ;  /* 0x000000410600780c */ /* 0x000fc40000764270 */
[----:B------:R-:W-:Y:S01]  /*10270*/  PLOP3.LUT P2, PT, PT, PT, UP2, 0x40, 0x0 ;  /* 0x000000000000781c */ /* 0x000fe20003f4e828 */
[----:B------:R-:W-:Y:S01]  /*10280*/  UISETP.NE.AND UP2, UPT, UR38, URZ, UPT ;  /* 0x0000003f2600728c */ /* 0x000fe2000bf45270 */
[----:B------:R-:W-:Y:S02]  /*10290*/  ISETP.LT.OR P0, PT, R7, 0x41, P1 ;  /* 0x000000410700780c */ /* 0x000fe40000f01670 */
[----:B------:R-:W-:Y:S01]  /*102a0*/  PLOP3.LUT P1, PT, PT, PT, UP1, 0x40, 0x0 ;  /* 0x000000000000781c */ /* 0x000fe20003f2e818 */
[----:B------:R-:W-:Y:S01]  /*102b0*/  UISETP.NE.AND UP1, UPT, UR37, URZ, UPT ;  /* 0x0000003f2500728c */ /* 0x000fe2000bf25270 */
[----:B------:R-:W-:Y:S02]  /*102c0*/  ISETP.GT.AND P2, PT, R3, 0x38, P2 ;  /* 0x000000380300780c */ /* 0x000fe40001744270 */
[----:B------:R-:W-:Y:S02]  /*102d0*/  FSEL R152, R54, -INF , !P0 ;  /* 0xff80000036987808 */ /* 0x000fe40004000000 */
[----:B------:R-:W-:Y:S01]  /*102e0*/  PLOP3.LUT P0, PT, PT, PT, UP0, 0x40, 0x0 ;  /* 0x000000000000781c */ /* 0x000fe20003f0e808 */
[----:B------:R-:W-:Y:S01]  /*102f0*/  UISETP.NE.AND UP0, UPT, UR36, URZ, UPT ;  /* 0x0000003f2400728c */ /* 0x000fe2000bf05270 */
[----:B------:R-:W-:Y:S01]  /*10300*/  FSEL R150, R59, -INF , !P4 ;  /* 0xff8000003b967808 */ /* 0x000fe20006000000 */
[----:B------:R-:W-:Y:S01]  /*10310*/  UP2UR UR36, UPR, URZ, 0x40 ;  /* 0x000000403f247883 */ /* 0x000fe20008000000 */
[----:B------:R-:W-:-:S02]  /*10320*/  ISETP.GT.AND P1, PT, R3, 0x39, P1 ;  /* 0x000000390300780c */ /* 0x000fc40000f24270 */
[----:B------:R-:W-:Y:S02]  /*10330*/  ISETP.LT.OR P4, PT, R7, 0x42, P3 ;  /* 0x000000420700780c */ /* 0x000fe40001f81670 */
[----:B------:R-:W-:Y:S02]  /*10340*/  ISETP.LT.OR P3, PT, R5, 0x39, P2 ;  /* 0x000000390500780c */ /* 0x000fe40001761670 */
[----:B------:R-:W-:Y:S02]  /*10350*/  ISETP.GT.AND P2, PT, R3, 0x40, P0 ;  /* 0x000000400300780c */ /* 0x000fe40000744270 */
[----:B------:R-:W-:Y:S02]  /*10360*/  ISETP.LT.OR P0, PT, R5, 0x3a, P1 ;  /* 0x0000003a0500780c */ /* 0x000fe40000f01670 */
[----:B------:R-:W-:Y:S02]  /*10370*/  PLOP3.LUT P1, PT, PT, PT, UP5, 0x40, 0x0 ;  /* 0x000000000000781c */ /* 0x000fe40003f2e858 */
[----:B------:R-:W-:-:S02]  /*10380*/  FSEL R200, R105, -INF , !P0 ;  /* 0xff80000069c87808 */ /* 0x000fc40004000000 */
[----:B------:R-:W-:Y:S02]  /*10390*/  PLOP3.LUT P0, PT, PT, PT, UP4, 0x40, 0x0 ;  /* 0x000000000000781c */ /* 0x000fe40003f0e848 */
[----:B------:R-:W-:Y:S02]  /*103a0*/  ISETP.GT.AND P1, PT, R6, 0x48, P1 ;  /* 0x000000480600780c */ /* 0x000fe40000f24270 */
[----:B------:R-:W-:Y:S02]  /*103b0*/  ISETP.LT.OR P2, PT, R5, 0x41, P2 ;  /* 0x000000410500780c */ /* 0x000fe40001741670 */
[----:B------:R-:W-:Y:S02]  /*103c0*/  FSEL R195, R104, -INF , !P3 ;  /* 0xff80000068c37808 */ /* 0x000fe40005800000 */
[----:B------:R-:W-:Y:S02]  /*103d0*/  ISETP.GT.AND P3, PT, R6, 0x49, P0 ;  /* 0x000000490600780c */ /* 0x000fe40000764270 */
[----:B------:R-:W-:-:S02]  /*103e0*/  ISETP.LT.OR P1, PT, R7, 0x49, P1 ;  /* 0x000000490700780c */ /* 0x000fc40000f21670 */
[----:B------:R-:W-:Y:S02]  /*103f0*/  FSEL R212, R132, -INF , !P2 ;  /* 0xff80000084d47808 */ /* 0x000fe40005000000 */
[----:B------:R-:W-:Y:S01]  /*10400*/  PLOP3.LUT P2, PT, PT, PT, UP6, 0x40, 0x0 ;  /* 0x000000000000781c */ /* 0x000fe20003f4e868 */
[----:B------:R-:W-:Y:S01]  /*10410*/  UISETP.NE.AND UP6, UPT, UR12, URZ, UPT ;  /* 0x0000003f0c00728c */ /* 0x000fe2000bfc5270 */
[----:B------:R-:W-:Y:S02]  /*10420*/  PLOP3.LUT P0, PT, PT, PT, UP5, 0x40, 0x0 ;  /* 0x000000000000781c */ /* 0x000fe40003f0e858 */
[----:B------:R-:W-:Y:S02]  /*10430*/  ISETP.LT.OR P3, PT, R7, 0x4a, P3 ;  /* 0x0000004a0700780c */ /* 0x000fe40001f61670 */
[----:B------:R-:W-:Y:S02]  /*10440*/  FSEL R160, R50, -INF , !P1 ;  /* 0xff80000032a07808 */ /* 0x000fe40004800000 */
[----:B------:R-:W-:-:S02]  /*10450*/  PLOP3.LUT P1, PT, PT, PT, UP3, 0x40, 0x0 ;  /* 0x000000000000781c */ /* 0x000fc40003f2e838 */
[C---:B------:R-:W-:Y:S02]  /*10460*/  ISETP.GT.AND P2, PT, R3.reuse, 0x41, P2 ;  /* 0x000000410300780c */ /* 0x040fe40001744270 */
[----:B------:R-:W-:Y:S02]  /*10470*/  ISETP.GT.AND P0, PT, R3, 0x48, P0 ;  /* 0x000000480300780c */ /* 0x000fe40000704270 */
[----:B------:R-:W-:Y:S02]  /*10480*/  FSEL R161, R51, -INF , !P3 ;  /* 0xff80000033a17808 */ /* 0x000fe40005800000 */
[----:B------:R-:W-:Y:S02]  /*10490*/  ISETP.GT.AND P3, PT, R6, 0x50, P1 ;  /* 0x000000500600780c */ /* 0x000fe40000f64270 */
[C---:B------:R-:W-:Y:S02]  /*104a0*/  ISETP.LT.OR P2, PT, R5.reuse, 0x42, P2 ;  /* 0x000000420500780c */ /* 0x040fe40001741670 */
[----:B------:R-:W-:-:S02]  /*104b0*/  ISETP.LT.OR P1, PT, R5, 0x49, P0 ;  /* 0x000000490500780c */ /* 0x000fc40000721670 */
[----:B------:R-:W-:Y:S02]  /*104c0*/  PLOP3.LUT P0, PT, PT, PT, UP2, 0x40, 0x0 ;  /* 0x000000000000781c */ /* 0x000fe40003f0e828 */
[----:B------:R-:W-:Y:S02]  /*104d0*/  FSEL R208, R133, -INF , !P2 ;  /* 0xff80000085d07808 */ /* 0x000fe40005000000 */
[----:B------:R-:W-:Y:S02]  /*104e0*/  ISETP.LT.OR P3, PT, R7, 0x51, P3 ;  /* 0x000000510700780c */ /* 0x000fe40001f61670 */
[----:B------:R-:W-:Y:S02]  /*104f0*/  FSEL R211, R100, -INF , !P1 ;  /* 0xff80000064d37808 */ /* 0x000fe40004800000 */
[----:B------:R-:W-:Y:S02]  /*10500*/  FSEL R154, R55, -INF , !P4 ;  /* 0xff800000379a7808 */ /* 0x000fe40006000000 */
[----:B------:R-:W-:-:S02]  /*10510*/  PLOP3.LUT P2, PT, PT, PT, UP4, 0x40, 0x0 ;  /* 0x000000000000781c */ /* 0x000fc40003f4e848 */
[----:B------:R-:W-:Y:S02]  /*10520*/  ISETP.GT.AND P1, PT, R6, 0x51, P0 ;  /* 0x000000510600780c */ /* 0x000fe40000724270 */
[----:B------:R-:W-:Y:S02]  /*10530*/  PLOP3.LUT P4, PT, PT, PT, UP3, 0x40, 0x0 ;  /* 0x000000000000781c */ /* 0x000fe40003f8e838 */
[----:B------:R-:W-:Y:S02]  /*10540*/  PLOP3.LUT P0, PT, PT, PT, UP2, 0x40, 0x0 ;  /* 0x000000000000781c */ /* 0x000fe40003f0e828 */
[----:B------:R-:W-:Y:S02]  /*10550*/  FSEL R192, R34, -INF , !P3 ;  /* 0xff80000022c07808 */ /* 0x000fe40005800000 */
[----:B------:R-:W-:Y:S02]  /*10560*/  ISETP.GT.AND P2, PT, R3, 0x49, P2 ;  /* 0x000000490300780c */ /* 0x000fe40001744270 */
[----:B------:R-:W-:-:S02]  /*10570*/  ISETP.LT.OR P3, PT, R7, 0x52, P1 ;  /* 0x000000520700780c */ /* 0x000fc40000f61670 */
[C---:B------:R-:W-:Y:S02]  /*10580*/  ISETP.GT.AND P1, PT, R3.reuse, 0x50, P4 ;  /* 0x000000500300780c */ /* 0x040fe40002724270 */
[----:B------:R-:W-:Y:S02]  /*10590*/  ISETP.GT.AND P0, PT, R3, 0x51, P0 ;  /* 0x000000510300780c */ /* 0x000fe40000704270 */
[C---:B------:R-:W-:Y:S02]  /*105a0*/  ISETP.LT.OR P2, PT, R5.reuse, 0x4a, P2 ;  /* 0x0000004a0500780c */ /* 0x040fe40001741670 */
[C---:B------:R-:W-:Y:S02]  /*105b0*/  ISETP.LT.OR P1, PT, R5.reuse, 0x51, P1 ;  /* 0x000000510500780c */ /* 0x040fe40000f21670 */
[----:B------:R-:W-:Y:S02]  /*105c0*/  ISETP.LT.OR P0, PT, R5, 0x52, P0 ;  /* 0x000000520500780c */ /* 0x000fe40000701670 */
[----:B------:R-:W-:-:S02]  /*105d0*/  FSEL R205, R101, -INF , !P2 ;  /* 0xff80000065cd7808 */ /* 0x000fc40005000000 */
[----:B------:R-:W-:Y:S02]  /*105e0*/  PLOP3.LUT P2, PT, PT, PT, UP1, 0x40, 0x0 ;  /* 0x000000000000781c */ /* 0x000fe40003f4e818 */
[----:B------:R-:W-:Y:S02]  /*105f0*/  FSEL R207, R124, -INF , !P1 ;  /* 0xff8000007ccf7808 */ /* 0x000fe40004800000 */
[----:B------:R-:W-:Y:S02]  /*10600*/  PLOP3.LUT P1, PT, PT, PT, UP1, 0x40, 0x0 ;  /* 0x000000000000781c */ /* 0x000fe40003f2e818 */
[----:B------:R-:W-:Y:S02]  /*10610*/  FSEL R210, R125, -INF , !P0 ;  /* 0xff8000007dd27808 */ /* 0x000fe40004000000 */
[----:B------:R-:W-:Y:S02]  /*10620*/  PLOP3.LUT P0, PT, PT, PT, UP0, 0x40, 0x0 ;  /* 0x000000000000781c */ /* 0x000fe40003f0e808 */
[----:B------:R-:W-:-:S02]  /*10630*/  FSEL R191, R35, -INF , !P3 ;  /* 0xff80000023bf7808 */ /* 0x000fc40005800000 */
[----:B------:R-:W-:Y:S02]  /*10640*/  PLOP3.LUT P3, PT, PT, PT, UP0, 0x40, 0x0 ;  /* 0x000000000000781c */ /* 0x000fe40003f6e808 */
[C---:B------:R-:W-:Y:S02]  /*10650*/  ISETP.GT.AND P4, PT, R3.reuse, 0x58, P2 ;  /* 0x000000580300780c */ /* 0x040fe40001784270 */
[----:B------:R-:W-:Y:S02]  /*10660*/  ISETP.GT.AND P2, PT, R6, 0x58, P1 ;  /* 0x000000580600780c */ /* 0x000fe40000f44270 */
[----:B------:R-:W-:Y:S01]  /*10670*/  ISETP.GT.AND P0, PT, R3, 0x59, P0 ;  /* 0x000000590300780c */ /* 0x000fe20000704270 */
[----:B-1----:R-:W-:Y:S01]  /*10680*/  IMAD.IADD R3, R10, 0x1, R8 ;  /* 0x000000010a037824 */ /* 0x002fe200078e0208 */
[----:B------:R-:W-:Y:S02]  /*10690*/  ISETP.GT.AND P1, PT, R6, 0x59, P3 ;  /* 0x000000590600780c */ /* 0x000fe40001f24270 */
[----:B------:R-:W-:-:S02]  /*106a0*/  ISETP.LT.OR P3, PT, R7, 0x59, P2 ;  /* 0x000000590700780c */ /* 0x000fc40001761670 */
[C---:B------:R-:W-:Y:S02]  /*106b0*/  ISETP.LT.OR P2, PT, R5.reuse, 0x5a, P0 ;  /* 0x0000005a0500780c */ /* 0x040fe40000741670 */
[----:B------:R-:W-:Y:S01]  /*106c0*/  PLOP3.LUT P0, PT, PT, PT, UP6, 0x40, 0x0 ;  /* 0x000000000000781c */ /* 0x000fe20003f0e868 */
[----:B------:R-:W-:Y:S01]  /*106d0*/  UISETP.NE.AND UP6, UPT, UR36, URZ, UPT ;  /* 0x0000003f2400728c */ /* 0x000fe2000bfc5270 */
[----:B------:R-:W-:Y:S02]  /*106e0*/  ISETP.LT.OR P4, PT, R5, 0x59, P4 ;  /* 0x000000590500780c */ /* 0x000fe40002781670 */
[----:B------:R-:W-:Y:S02]  /*106f0*/  ISETP.LT.OR P1, PT, R7, 0x5a, P1 ;  /* 0x0000005a0700780c */ /* 0x000fe40000f21670 */
[----:B------:R-:W-:Y:S01]  /*10700*/  IMNMX R5, R3, R11, PT ;  /* 0x0000000b03057217 */ /* 0x000fe20003800200 */
[----:B------:R-:W-:Y:S01]  /*10710*/  IMAD.IADD R3, R12, 0x1, R8 ;  /* 0x000000010c037824 */ /* 0x000fe200078e0208 */
[----:B------:R-:W-:-:S02]  /*10720*/  FSEL R190, R30, -INF , !P3 ;  /* 0xff8000001ebe7808 */ /* 0x000fc40005800000 */
        /* <DEDUP_REMOVED lines=16> */
.L_x_1247:
[----:B------:R-:W-:-:S04]  /*10830*/  MOV R7, c[0x0][0x32c] ;  /* 0x0000cb0000077a02 */ /* 0x000fc80000000f00 */
[----:B------:R-:W-:-:S13]  /*10840*/  ISETP.NE.AND P0, PT, R7, 0x1, PT ;  /* 0x000000010700780c */ /* 0x000fda0003f05270 */
[----:B------:R-:W-:-:S05]  /*10850*/  @P0 IMAD.HI.U32 R7, R6, c[0x0][0x330], RZ ;  /* 0x0000cc0006070a27 */ /* 0x000fca00078e00ff */
[----:B------:R-:W-:Y:S02]  /*10860*/  @P0 SHF.R.U32.HI R6, RZ, c[0x0][0x334], R7 ;  /* 0x0000cd00ff060a19 */ /* 0x000fe40000011607 */
.L_x_1248:
[----:B------:R-:W-:Y:S05]  /*10870*/  BSYNC B0 ;  /* 0x0000000000007941 */ /* 0x000fea0003800000 */
.L_x_1246:
[----:B------:R-:W-:-:S05]  /*10880*/  IMAD R6, R6, c[0x0][0x32c], R13 ;  /* 0x0000cb0006067a24 */ /* 0x000fca00078e020d */
[----:B------:R-:W-:Y:S02]  /*10890*/  IADD3 R7, R6, c[0x0][0x32c], RZ ;  /* 0x0000cb0006077a10 */ /* 0x000fe40007ffe0ff */
[----:B------:R-:W-:Y:S02]  /*108a0*/  IMNMX R3, R3, R6, !PT ;  /* 0x0000000603037217 */ /* 0x000fe40007800200 */
[----:B------:R-:W-:Y:S02]  /*108b0*/  IMNMX R5, R5, R7, PT ;  /* 0x0000000705057217 */ /* 0x000fe40003800200 */
.L_x_1245:
[----:B------:R-:W-:Y:S01]  /*108c0*/  FMNMX.FTZ R130, R15, R16, !PT ;  /* 0x000000100f827209 */ /* 0x000fe20007810000 */
[----:B------:R-:W-:Y:S01]  /*108d0*/  UP2UR UR36, UPR, URZ, 0x10 ;  /* 0x000000103f247883 */ /* 0x000fe20008000000 */
[----:B------:R-:W-:Y:S01]  /*108e0*/  STL [R1+0x3c], R225 ;  /* 0x00003ce101007387 */ /* 0x000fe20000100800 */
[----:B------:R-:W-:Y:S01]  /*108f0*/  UISETP.NE.AND UP4, UPT, UR33, URZ, UPT ;  /* 0x0000003f2100728c */ /* 0x000fe2000bf85270 */
[----:B------:R-:W-:Y:S01]  /*10900*/  FMNMX.FTZ R130, R17, R130, !PT ;  /* 0x0000008211827209 */ /* 0x000fe20007810000 */
[----:B------:R-:W-:Y:S01]  /*10910*/  UP2UR UR33, UPR, URZ, 0x8 ;  /* 0x000000083f217883 */ /* 0x000fe20008000000 */
[----:B------:R-:W-:Y:S01]  /*10920*/  STL [R1+0x38], R224 ;  /* 0x000038e001007387 */ /* 0x000fe20000100800 */
[----:B------:R-:W-:Y:S01]  /*10930*/  UISETP.NE.AND UP3, UPT, UR34, URZ, UPT ;  /* 0x0000003f2200728c */ /* 0x000fe2000bf65270 */
[----:B------:R-:W-:Y:S01]  /*10940*/  FMNMX.FTZ R130, R19, R130, !PT ;  /* 0x0000008213827209 */ /* 0x000fe20007810000 */
[----:B------:R-:W-:Y:S01]  /*10950*/  UP2UR UR34, UPR, URZ, 0x4 ;  /* 0x000000043f227883 */ /* 0x000fe20008000000 */
[----:B------:R-:W-:Y:S01]  /*10960*/  PLOP3.LUT P3, PT, PT, PT, UP4, 0x40, 0x0 ;  /* 0x000000000000781c */ /* 0x000fe20003f6e848 */
[----:B------:R-:W-:Y:S01]  /*10970*/  UISETP.NE.AND UP2, UPT, UR35, URZ, UPT ;  /* 0x0000003f2300728c */ /* 0x000fe2000bf45270 */
[----:B------:R-:W-:Y:S01]  /*10980*/  FMNMX.FTZ R130, R22, R130, !PT ;  /* 0x0000008216827209 */ /* 0x000fe20007810000 */
[----:B------:R-:W-:Y:S01]  /*10990*/  UP2UR UR35, UPR, URZ, 0x1 ;  /* 0x000000013f237883 */ /* 0x000fe20008000000 */
[----:B------:R-:W-:Y:S01]  /*109a0*/  PLOP3.LUT P2, PT, PT, PT, UP3, 0x40, 0x0 ;  /* 0x000000000000781c */ /* 0x000fe20003f4e838 */
[----:B------:R-:W-:Y:S01]  /*109b0*/  UISETP.NE.AND UP0, UPT, UR32, URZ, UPT ;  /* 0x0000003f2000728c */ /* 0x000fe2000bf05270 */
[----:B------:R-:W-:Y:S01]  /*109c0*/  FMNMX.FTZ R130, R23, R130, !PT ;  /* 0x0000008217827209 */ /* 0x000fe20007810000 */
[----:B------:R-:W-:Y:S01]  /*109d0*/  UISETP.NE.AND UP3, UPT, UR31, URZ, UPT ;  /* 0x0000003f1f00728c */ /* 0x000fe2000bf65270 */
[----:B------:R-:W-:Y:S01]  /*109e0*/  PLOP3.LUT P0, PT, PT, PT, UP2, 0x40, 0x0 ;  /* 0x000000000000781c */ /* 0x000fe20003f0e828 */
[----:B------:R-:W-:Y:S01]  /*109f0*/  UISETP.NE.AND UP2, UPT, UR30, URZ, UPT ;  /* 0x0000003f1e00728c */ /* 0x000fe2000bf45270 */
[----:B------:R-:W-:Y:S01]  /*10a00*/  FMNMX.FTZ R130, R24, R130, !PT ;  /* 0x0000008218827209 */ /* 0x000fe20007810000 */
[----:B------:R-:W-:Y:S01]  /*10a10*/  UP2UR UR37, UPR, URZ, 0x2 ;  /* 0x000000023f257883 */ /* 0x000fe20008000000 */
[----:B------:R-:W-:Y:S01]  /*10a20*/  ISETP.GT.AND P0, PT, R3, RZ, P0 ;  /* 0x000000ff0300720c */ /* 0x000fe20000704270 */
[----:B------:R-:W-:Y:S01]  /*10a30*/  UISETP.NE.AND UP1, UPT, UR29, URZ, UPT ;  /* 0x0000003f1d00728c */ /* 0x000fe2000bf25270 */
[----:B------:R-:W-:Y:S01]  /*10a40*/  FMNMX.FTZ R130, R26, R130, !PT ;  /* 0x000000821a827209 */ /* 0x000fe20007810000 */
[----:B------:R-:W-:Y:S01]  /*10a50*/  UISETP.NE.AND UP4, UPT, UR23, URZ, UPT ;  /* 0x0000003f1700728c */ /* 0x000fe2000bf85270 */
[----:B------:R-:W-:Y:S01]  /*10a60*/  ISETP.LT.OR P0, PT, R5, 0x1, P0 ;  /* 0x000000010500780c */ /* 0x000fe20000701670 */
[----:B------:R-:W-:Y:S01]  /*10a70*/  STL [R1+0x34], R223 ;  /* 0x000034df01007387 */ /* 0x000fe20000100800 */
[----:B------:R-:W-:Y:S01]  /*10a80*/  FMNMX.FTZ R130, R38, R130, !PT ;  /* 0x0000008226827209 */ /* 0x000fe20007810000 */
[----:B------:R-:W-:Y:S01]  /*10a90*/  IMAD.SHL.U32 R217, R0, 0x2, RZ ;  /* 0x0000000200d97824 */ /* 0x000fe200078e00ff */
[----:B------:R-:W-:Y:S01]  /*10aa0*/  FSEL R84, R174, -INF , !P0 ;  /* 0xff800000ae547808 */ /* 0x000fe20004000000 */
[----:B------:R-:W-:Y:S01]  /*10ab0*/  STL [R1+0x30], R222 ;  /* 0x000030de01007387 */ /* 0x000fe20000100800 */
[----:B------:R-:W-:Y:S01]  /*10ac0*/  FMNMX.FTZ R130, R40, R130, !PT ;  /* 0x0000008228827209 */ /* 0x000fe20007810000 */
[--C-:B------:R-:W-:Y:S01]  /*10ad0*/  IMAD R218, R4, 0x2, R217.reuse ;  /* 0x0000000204da7824 */ /* 0x100fe200078e02d9 */
[----:B------:R-:W-:Y:S01]  /*10ae0*/  ISETP.GT.AND P0, PT, R3, 0x1, P2 ;  /* 0x000000010300780c */ /* 0x000fe20001704270 */
[----:B------:R-:W-:Y:S01]  /*10af0*/  STL [R1+0x2c], R221 ;  /* 0x00002cdd01007387 */ /* 0x000fe20000100800 */
[----:B------:R-:W-:Y:S01]  /*10b00*/  FMNMX.FTZ R130, R44, R130, !PT ;  /* 0x000000822c827209 */ /* 0x000fe20007810000 */
[----:B------:R-:W-:Y:S01]  /*10b10*/  IMAD R220, R2, 0x2, R217 ;  /* 0x0000000202dc7824 */ /* 0x000fe200078e02d9 */
[----:B------:R-:W-:Y:S01]  /*10b20*/  ISETP.LT.OR P0, PT, R5, 0x2, P0 ;  /* 0x000000020500780c */ /* 0x000fe20000701670 */
[----:B------:R-:W-:Y:S01]  /*10b30*/  STL [R1+0x28], R216 ;  /* 0x000028d801007387 */ /* 0x000fe20000100800 */
[----:B------:R-:W-:-:S02]  /*10b40*/  FMNMX.FTZ R130, R45, R130, !PT ;  /* 0x000000822d827209 */ /* 0x000fc40007810000 */
[----:B------:R-:W-:Y:S01]  /*10b50*/  FSEL R85, R175, -INF , !P0 ;  /* 0xff800000af557808 */ /* 0x000fe20004000000 */
[----:B------:R-:W-:Y:S01]  /*10b60*/  LDSM.16.MT88.4 R72, [R220+0x100] ;  /* 0x00010000dc48783b */ /* 0x000fe20000004200 */
[----:B------:R-:W-:Y:S02]  /*10b70*/  FMNMX.FTZ R130, R140, R130, !PT ;  /* 0x000000828c827209 */ /* 0x000fe40007810000 */
[----:B------:R-:W-:Y:S01]  /*10b80*/  ISETP.GT.AND P0, PT, R3, 0x8, P3 ;  /* 0x000000080300780c */ /* 0x000fe20001f04270 */
[----:B------:R-:W-:Y:S01]  /*10b90*/  LDSM.16.MT88.4 R76, [R218+0x100] ;  /* 0x00010000da4c783b */ /* 0x000fe20000004200 */
[----:B------:R-:W-:Y:S02]  /*10ba0*/  FMNMX.FTZ R130, R141, R130, !PT ;  /* 0x000000828d827209 */ /* 0x000fe40007810000 */
[----:B------:R-:W-:Y:S01]  /*10bb0*/  ISETP.LT.OR P0, PT, R5, 0x9, P0 ;  /* 0x000000090500780c */ /* 0x000fe20000701670 */
[----:B------:R-:W-:Y:S01]  /*10bc0*/  LDSM.16.MT88.4 R64, [R217+0x900] ;  /* 0x00090000d940783b */ /* 0x000fe20000004200 */
[----:B------:R-:W-:-:S02]  /*10bd0*/  FMNMX.FTZ R130, R144, R130, !PT ;  /* 0x0000008290827209 */ /* 0x000fc40007810000 */
[----:B------:R-:W-:Y:S01]  /*10be0*/  PLOP3.LUT P5, PT, PT, PT, UP0, 0x40, 0x0 ;  /* 0x000000000000781c */ /* 0x000fe20003fae808 */
[----:B------:R-:W-:Y:S01]  /*10bf0*/  UISETP.NE.AND UP0, UPT, UR28, URZ, UPT ;  /* 0x0000003f1c00728c */ /* 0x000fe2000bf05270 */
[----:B------:R-:W-:Y:S01]  /*10c00*/  FMNMX.FTZ R130, R145, R130, !PT ;  /* 0x0000008291827209 */ /* 0x000fe20007810000 */
[----:B------:R-:W-:Y:S01]  /*10c10*/  LDSM.16.MT88.4 R60, [R220+0x900] ;  /* 0x00090000dc3c783b */ /* 0x000fe20000004200 */
[----:B------:R-:W-:Y:S02]  /*10c20*/  FSEL R86, R86, -INF , !P0 ;  /* 0xff80000056567808 */ /* 0x000fe40004000000 */
[----:B------:R-:W-:Y:S01]  /*10c30*/  FMNMX.FTZ R130, R146, R130, !PT ;  /* 0x0000008292827209 */ /* 0x000fe20007810000 */
[----:B------:R-:W-:Y:S01]  /*10c40*/  LDSM.16.MT88.4 R56, [R218+0x900] ;  /* 0x00090000da38783b */ /* 0x000fe20000004200 */
[----:B------:R-:W-:Y:S02]  /*10c50*/  ISETP.GT.AND P0, PT, R3, 0x9, P5 ;  /* 0x000000090300780c */ /* 0x000fe40002f04270 */
[----:B------:R-:W-:-:S02]  /*10c60*/  FMNMX.FTZ R130, R164, R130, !PT ;  /* 0x00000082a4827209 */ /* 0x000fc40007810000 */
[----:B------:R-:W-:Y:S02]  /*10c70*/  ISETP.LT.OR P0, PT, R5, 0xa, P0 ;  /* 0x0000000a0500780c */ /* 0x000fe40000701670 */
[----:B------:R-:W-:Y:S02]  /*10c80*/  FMNMX.FTZ R130, R163, R130, !PT ;  /* 0x00000082a3827209 */ /* 0x000fe40007810000 */
[----:B------:R-:W-:Y:S01]  /*10c90*/  PLOP3.LUT P4, PT, PT, PT, UP3, 0x40, 0x0 ;  /* 0x000000000000781c */ /* 0x000fe20003f8e838 */
[----:B------:R-:W-:Y:S01]  /*10ca0*/  UISETP.NE.AND UP3, UPT, UR27, URZ, UPT ;  /* 0x0000003f1b00728c */ /* 0x000fe2000bf65270 */
[----:B------:R-:W-:Y:S02]  /*10cb0*/  FMNMX.FTZ R130, R167, R130, !PT ;  /* 0x00000082a7827209 */ /* 0x000fe40007810000 */
[----:B------:R-:W-:Y:S02]  /*10cc0*/  FSEL R87, R87, -INF , !P0 ;  /* 0xff80000057577808 */ /* 0x000fe40004000000 */
[----:B------:R-:W-:-:S02]  /*10cd0*/  FMNMX.FTZ R130, R204, R130, !PT ;  /* 0x00000082cc827209 */ /* 0x000fc40007810000 */
[----:B------:R-:W-:Y:S02]  /*10ce0*/  ISETP.GT.AND P0, PT, R3, 0x10, P4 ;  /* 0x000000100300780c */ /* 0x000fe40002704270 */
[----:B------:R-:W-:Y:S02]  /*10cf0*/  FMNMX.FTZ R130, R203, R130, !PT ;  /* 0x00000082cb827209 */ /* 0x000fe40007810000 */
[----:B------:R-:W-:Y:S02]  /*10d00*/  ISETP.LT.OR P0, PT, R5, 0x11, P0 ;  /* 0x000000110500780c */ /* 0x000fe40000701670 */
[----:B------:R-:W-:Y:S02]  /*10d10*/  FMNMX.FTZ R130, R202, R130, !PT ;  /* 0x00000082ca827209 */ /* 0x000fe40007810000 */
[----:B------:R-:W-:Y:S02]  /*10d20*/  FSEL R96, R122, -INF , !P0 ;  /* 0xff8000007a607808 */ /* 0x000fe40004000000 */
[----:B------:R-:W-:-:S02]  /*10d30*/  FMNMX.FTZ R130, R201, R130, !PT ;  /* 0x00000082c9827209 */ /* 0x000fc40007810000 */
[----:B------:R-:W-:Y:S01]  /*10d40*/  PLOP3.LUT P2, PT, PT, PT, UP1, 0x40, 0x0 ;  /* 0x000000000000781c */ /* 0x000fe20003f4e818 */
[----:B------:R-:W-:Y:S01]  /*10d50*/  UISETP.NE.AND UP1, UPT, UR25, URZ, UPT ;  /* 0x0000003f1900728c */ /* 0x000fe2000bf25270 */
[----:B------:R-:W-:Y:S01]  /*10d60*/  PLOP3.LUT P5, PT, PT, PT, UP0, 0x40, 0x0 ;  /* 0x000000000000781c */ /* 0x000fe20003fae808 */
[----:B------:R-:W1:Y:S01]  /*10d70*/  SHFL.BFLY PT, R6, R130, 0x2, 0x1f ;  /* 0x0c401f0082067f89 */ /* 0x000e6200000e0000 */
[----:B------:R-:W-:Y:S01]  /*10d80*/  PLOP3.LUT P3, PT, PT, PT, UP3, 0x40, 0x0 ;  /* 0x000000000000781c */ /* 0x000fe20003f6e838 */
[----:B------:R-:W-:Y:S01]  /*10d90*/  UISETP.NE.AND UP0, UPT, UR24, URZ, UPT ;  /* 0x0000003f1800728c */ /* 0x000fe2000bf05270 */
[----:B------:R-:W-:Y:S01]  /*10da0*/  LEA R219, R2, R218, 0x1 ;  /* 0x000000da02db7211 */ /* 0x000fe200078e08ff */
[----:B------:R-:W-:-:S04]  /*10db0*/  UISETP.NE.AND UP3, UPT, UR22, URZ, UPT ;  /* 0x0000003f1600728c */ /* 0x000fc8000bf65270 */
[----:B------:R-:W-:Y:S01]  /*10dc0*/  PLOP3.LUT P4, PT, PT, PT, UP0, 0x40, 0x0 ;  /* 0x000000000000781c */ /* 0x000fe20003f8e808 */
[----:B------:R-:W-:Y:S01]  /*10dd0*/  UISETP.NE.AND UP0, UPT, UR4, URZ, UPT ;  /* 0x0000003f0400728c */ /* 0x000fe2000bf05270 */
[----:B------:R-:W-:Y:S04]  /*10de0*/  LDSM.16.MT88.4 R80, [R219+0x100] ;  /* 0x00010000db50783b */ /* 0x000fe80000004200 */
[----:B------:R-:W-:Y:S04]  /*10df0*/  LDSM.16.MT88.4 R52, [R219+0x900] ;  /* 0x00090000db34783b */ /* 0x000fe80000004200 */
[----:B------:R-:W-:Y:S01]  /*10e00*/  LDSM.16.MT88.4 R136, [R219+0x1100] ;  /* 0x00110000db88783b */ /* 0x000fe20000004200 */
[----:B-1----:R-:W-:-:S05]  /*10e10*/  FMNMX.FTZ R130, R130, R6, !PT ;  /* 0x0000000682827209 */ /* 0x002fca0007810000 */
[----:B------:R-:W1:Y:S02]  /*10e20*/  SHFL.BFLY PT, R6, R130, 0x1, 0x1f ;  /* 0x0c201f0082067f89 */ /* 0x000e6400000e0000 */
[----:B-1----:R-:W-:-:S04]  /*10e30*/  FMNMX.FTZ R130, R130, R6, !PT ;  /* 0x0000000682827209 */ /* 0x002fc80007810000 */
[C---:B------:R-:W-:Y:S01]  /*10e40*/  FSETP.NEU.FTZ.AND P1, PT, R130.reuse, -INF , PT ;  /* 0xff8000008200780b */ /* 0x040fe20003f3d000 */
[----:B------:R-:W-:-:S05]  /*10e50*/  FMUL.FTZ R7, R130, c[0x0][0x2d0] ;  /* 0x0000b40082077a20 */ /* 0x000fca0000410000 */
[----:B------:R-:W-:Y:S02]  /*10e60*/  FSEL R7, R7, RZ, P1 ;  /* 0x000000ff07077208 */ /* 0x000fe40000800000 */
[----:B------:R-:W-:Y:S01]  /*10e70*/  PLOP3.LUT P1, PT, PT, PT, UP2, 0x40, 0x0 ;  /* 0x000000000000781c */ /* 0x000fe20003f2e828 */
[----:B------:R-:W-:Y:S02]  /*10e80*/  UISETP.NE.AND UP2, UPT, UR26, URZ, UPT ;  /* 0x0000003f1a00728c */ /* 0x000fe4000bf45270 */
[----:B------:R-:W-:Y:S01]  /*10e90*/  FFMA.FTZ R9, R17, c[0x0][0x2d0], -R7 ;  /* 0x0000b40011097a23 */ /* 0x000fe20000010807 */
[----:B------:R-:W-:-:S03]  /*10ea0*/  ISETP.GT.AND P0, PT, R3, 0x11, P1 ;  /* 0x000000110300780c */ /* 0x000fc60000f04270 */
[----:B------:R-:W-:Y:S01]  /*10eb0*/  PLOP3.LUT P1, PT, PT, PT, UP2, 0x40, 0x0 ;  /* 0x000000000000781c */ /* 0x000fe20003f2e828 */
[----:B------:R-:W-:Y:S01]  /*10ec0*/  UISETP.NE.AND UP2, UPT, UR21, URZ, UPT ;  /* 0x0000003f1500728c */ /* 0x000fe2000bf45270 */
[----:B------:R-:W-:Y:S01]  /*10ed0*/  ISETP.LT.OR P0, PT, R5, 0x12, P0 ;  /* 0x000000120500780c */ /* 0x000fe20000701670 */
[----:B------:R-:W-:Y:S03]  /*10ee0*/  MUFU.EX2 R216, R9 ;  /* 0x0000000900d87308 */ /* 0x000fe60000000800 */
[----:B------:R-:W-:Y:S02]  /*10ef0*/  FSEL R97, R123, -INF , !P0 ;  /* 0xff8000007b617808 */ /* 0x000fe40004000000 */
[----:B------:R-:W-:Y:S01]  /*10f00*/  ISETP.GT.AND P0, PT, R3, 0x18, P2 ;  /* 0x000000180300780c */ /* 0x000fe20001704270 */
[----:B------:R-:W-:Y:S01]  /*10f10*/  LDSM.16.MT88.4 R120, [R220+0x1100] ;  /* 0x00110000dc78783b */ /* 0x000fe20000004200 */
[----:B------:R-:W-:Y:S01]  /*10f20*/  PLOP3.LUT P2, PT, PT, PT, UP1, 0x40, 0x0 ;  /* 0x000000000000781c */ /* 0x000fe20003f4e818 */
[----:B------:R-:W-:Y:S01]  /*10f30*/  UISETP.NE.AND UP1, UPT, UR20, URZ, UPT ;  /* 0x0000003f1400728c */ /* 0x000fe2000bf25270 */
[----:B------:R-:W-:-:S02]  /*10f40*/  ISETP.LT.OR P0, PT, R5, 0x19, P0 ;  /* 0x000000190500780c */ /* 0x000fc40000701670 */
[----:B------:R-:W-:Y:S02]  /*10f50*/  ULDC.64 UR20, c[0x0][0x2c8] ;  /* 0x0000b20000147ab9 */ /* 0x000fe40000000a00 */
        /* <DEDUP_REMOVED lines=25> */
[----:B------:R-:W-:Y:S02]  /*110f0*/  P2R R6, PR, RZ, 0x10 ;  /* 0x00000010ff067803 */ /* 0x000fe40000000000 */
[----:B------:R-:W-:-:S02]  /*11100*/  FSEL R162, R111, -INF , !P0 ;  /* 0xff8000006fa27808 */ /* 0x000fc40004000000 */
[----:B------:R-:W-:Y:S02]  /*11110*/  ISETP.GT.AND P0, PT, R3, 0x30, P3 ;  /* 0x000000300300780c */ /* 0x000fe40001f04270 */
[----:B------:R-:W-:Y:S01]  /*11120*/  PLOP3.LUT P3, PT, PT, PT, UP6, 0x40, 0x0 ;  /* 0x000000000000781c */ /* 0x000fe20003f6e868 */
[----:B------:R-:W-:Y:S01]  /*11130*/  UISETP.NE.AND UP6, UPT, UR12, URZ, UPT ;  /* 0x0000003f0c00728c */ /* 0x000fe2000bfc5270 */
[----:B------:R-:W-:Y:S02]  /*11140*/  ISETP.LT.OR P0, PT, R5, 0x31, P0 ;  /* 0x000000310500780c */ /* 0x000fe40000701670 */
[----:B------:R-:W-:Y:S01]  /*11150*/  PLOP3.LUT P4, PT, PT, PT, UP5, 0x40, 0x0 ;  /* 0x000000000000781c */ /* 0x000fe20003f8e858 */
[----:B------:R-:W-:Y:S01]  /*11160*/  UISETP.NE.AND UP5, UPT, UR13, URZ, UPT ;  /* 0x0000003f0d00728c */ /* 0x000fe2000bfa5270 */
[----:B------:R-:W-:Y:S02]  /*11170*/  FSEL R170, R70, -INF , !P0 ;  /* 0xff80000046aa7808 */ /* 0x000fe40004000000 */
[----:B------:R-:W-:-:S02]  /*11180*/  ISETP.GT.AND P0, PT, R3, 0x31, P1 ;  /* 0x000000310300780c */ /* 0x000fc40000f04270 */
[----:B------:R-:W-:Y:S02]  /*11190*/  ISETP.NE.AND P1, PT, R6, RZ, PT ;  /* 0x000000ff0600720c */ /* 0x000fe40003f25270 */
[----:B------:R-:W-:Y:S02]  /*111a0*/  FMNMX.FTZ R6, R14, R18, !PT ;  /* 0x000000120e067209 */ /* 0x000fe40007810000 */
[----:B------:R-:W-:Y:S02]  /*111b0*/  ISETP.LT.OR P0, PT, R5, 0x32, P0 ;  /* 0x000000320500780c */ /* 0x000fe40000701670 */
[----:B------:R-:W-:Y:S02]  /*111c0*/  FMNMX.FTZ R6, R20, R6, !PT ;  /* 0x0000000614067209 */ /* 0x000fe40007810000 */
[----:B------:R-:W-:Y:S02]  /*111d0*/  FSEL R171, R71, -INF , !P0 ;  /* 0xff80000047ab7808 */ /* 0x000fe40004000000 */
[----:B------:R-:W-:Y:S01]  /*111e0*/  FMNMX.FTZ R6, R21, R6, !PT ;  /* 0x0000000615067209 */ /* 0x000fe20007810000 */
[----:B------:R-:W-:Y:S01]  /*111f0*/  LDSM.16.MT88.4 R68, [R217+0x100] ;  /* 0x00010000d944783b */ /* 0x000fe20000004200 */
[----:B------:R-:W-:-:S02]  /*11200*/  ISETP.GT.AND P0, PT, R3, 0x38, P2 ;  /* 0x000000380300780c */ /* 0x000fc40001704270 */
[----:B------:R-:W-:Y:S02]  /*11210*/  FMNMX.FTZ R6, R25, R6, !PT ;  /* 0x0000000619067209 */ /* 0x000fe40007810000 */
[----:B------:R-:W-:Y:S02]  /*11220*/  ISETP.LT.OR P0, PT, R5, 0x39, P0 ;  /* 0x000000390500780c */ /* 0x000fe40000701670 */
[----:B------:R-:W-:Y:S02]  /*11230*/  FMNMX.FTZ R6, R27, R6, !PT ;  /* 0x000000061b067209 */ /* 0x000fe40007810000 */
[----:B------:R-:W-:Y:S02]  /*11240*/  FSEL R188, R106, -INF , !P0 ;  /* 0xff8000006abc7808 */ /* 0x000fe40004000000 */
[----:B------:R-:W-:Y:S02]  /*11250*/  FMNMX.FTZ R6, R36, R6, !PT ;  /* 0x0000000624067209 */ /* 0x000fe40007810000 */
[----:B------:R-:W-:-:S02]  /*11260*/  ISETP.GT.AND P0, PT, R3, 0x39, P1 ;  /* 0x000000390300780c */ /* 0x000fc40000f04270 */
[----:B------:R-:W-:Y:S02]  /*11270*/  FMNMX.FTZ R6, R37, R6, !PT ;  /* 0x0000000625067209 */ /* 0x000fe40007810000 */
[----:B------:R-:W-:Y:S02]  /*11280*/  ISETP.LT.OR P2, PT, R5, 0x3a, P0 ;  /* 0x0000003a0500780c */ /* 0x000fe40000741670 */
[----:B------:R-:W-:Y:S02]  /*11290*/  FMNMX.FTZ R6, R88, R6, !PT ;  /* 0x0000000658067209 */ /* 0x000fe40007810000 */
[----:B------:R-:W-:Y:S02]  /*112a0*/  ISETP.GT.AND P1, PT, R3, 0x40, P5 ;  /* 0x000000400300780c */ /* 0x000fe40002f24270 */
[----:B------:R-:W-:Y:S02]  /*112b0*/  FMNMX.FTZ R6, R89, R6, !PT ;  /* 0x0000000659067209 */ /* 0x000fe40007810000 */
[----:B------:R-:W-:-:S02]  /*112c0*/  ISETP.GT.AND P0, PT, R3, 0x41, P3 ;  /* 0x000000410300780c */ /* 0x000fc40001f04270 */
[----:B------:R-:W-:Y:S02]  /*112d0*/  FMNMX.FTZ R6, R90, R6, !PT ;  /* 0x000000065a067209 */ /* 0x000fe40007810000 */
[----:B------:R-:W-:Y:S02]  /*112e0*/  FSEL R183, R107, -INF , !P2 ;  /* 0xff8000006bb77808 */ /* 0x000fe40005000000 */
[----:B------:R-:W-:Y:S02]  /*112f0*/  FMNMX.FTZ R6, R92, R6, !PT ;  /* 0x000000065c067209 */ /* 0x000fe40007810000 */
[----:B------:R-:W-:Y:S02]  /*11300*/  ISETP.LT.OR P2, PT, R5, 0x41, P1 ;  /* 0x000000410500780c */ /* 0x000fe40000f41670 */
[----:B------:R-:W-:Y:S02]  /*11310*/  FMNMX.FTZ R6, R131, R6, !PT ;  /* 0x0000000683067209 */ /* 0x000fe40007810000 */
[----:B------:R-:W-:-:S02]  /*11320*/  ISETP.LT.OR P1, PT, R5, 0x42, P0 ;  /* 0x000000420500780c */ /* 0x000fc40000721670 */
[----:B------:R-:W-:Y:S02]  /*11330*/  FMNMX.FTZ R6, R149, R6, !PT ;  /* 0x0000000695067209 */ /* 0x000fe40007810000 */
[----:B------:R-:W-:Y:S02]  /*11340*/  PLOP3.LUT P0, PT, PT, PT, UP4, 0x40, 0x0 ;  /* 0x000000000000781c */ /* 0x000fe40003f0e848 */
[----:B------:R-:W-:Y:S02]  /*11350*/  FMNMX.FTZ R6, R148, R6, !PT ;  /* 0x0000000694067209 */ /* 0x000fe40007810000 */
[----:B------:R-:W-:Y:S02]  /*11360*/  ISETP.GT.AND P0, PT, R3, 0x49, P0 ;  /* 0x000000490300780c */ /* 0x000fe40000704270 */
[----:B------:R-:W-:Y:S02]  /*11370*/  FMNMX.FTZ R6, R150, R6, !PT ;  /* 0x0000000696067209 */ /* 0x000fe40007810000 */
[----:B------:R-:W-:-:S02]  /*11380*/  ISETP.LT.OR P0, PT, R5, 0x4a, P0 ;  /* 0x0000004a0500780c */ /* 0x000fc40000701670 */
[----:B------:R-:W-:Y:S02]  /*11390*/  FMNMX.FTZ R6, R152, R6, !PT ;  /* 0x0000000698067209 */ /* 0x000fe40007810000 */
[----:B------:R-:W-:Y:S02]  /*113a0*/  FSEL R194, R103, -INF , !P0 ;  /* 0xff80000067c27808 */ /* 0x000fe40004000000 */
[----:B------:R-:W-:Y:S02]  /*113b0*/  FMNMX.FTZ R6, R154, R6, !PT ;  /* 0x000000069a067209 */ /* 0x000fe40007810000 */
[----:B------:R-:W-:Y:S02]  /*113c0*/  FSEL R197, R135, -INF , !P1 ;  /* 0xff80000087c57808 */ /* 0x000fe40004800000 */
[----:B------:R-:W-:Y:S02]  /*113d0*/  FMNMX.FTZ R6, R160, R6, !PT ;  /* 0x00000006a0067209 */ /* 0x000fe40007810000 */
[----:B------:R-:W-:-:S02]  /*113e0*/  ISETP.GT.AND P1, PT, R3, 0x48, P4 ;  /* 0x000000480300780c */ /* 0x000fc40002724270 */
[----:B------:R-:W-:Y:S02]  /*113f0*/  FMNMX.FTZ R6, R161, R6, !PT ;  /* 0x00000006a1067209 */ /* 0x000fe40007810000 */
[----:B------:R-:W-:Y:S02]  /*11400*/  ISETP.LT.OR P1, PT, R5, 0x49, P1 ;  /* 0x000000490500780c */ /* 0x000fe40000f21670 */
[----:B------:R-:W-:Y:S02]  /*11410*/  FMNMX.FTZ R6, R192, R6, !PT ;  /* 0x00000006c0067209 */ /* 0x000fe40007810000 */
[----:B------:R-:W-:Y:S02]  /*11420*/  FSEL R196, R134, -INF , !P2 ;  /* 0xff80000086c47808 */ /* 0x000fe40005000000 */
[----:B------:R-:W-:Y:S01]  /*11430*/  FMNMX.FTZ R6, R191, R6, !PT ;  /* 0x00000006bf067209 */ /* 0x000fe20007810000 */
[----:B------:R-:W-:Y:S01]  /*11440*/  LDSM.16.MT88.4 R132, [R218+0x1100] ;  /* 0x00110000da84783b */ /* 0x000fe20000004200 */
[----:B------:R-:W-:-:S02]  /*11450*/  FSEL R193, R102, -INF , !P1 ;  /* 0xff80000066c17808 */ /* 0x000fc40004800000 */
[----:B------:R-:W-:Y:S02]  /*11460*/  FMNMX.FTZ R6, R190, R6, !PT ;  /* 0x00000006be067209 */ /* 0x000fe40007810000 */
[----:B------:R-:W-:Y:S02]  /*11470*/  PLOP3.LUT P2, PT, PT, PT, UP3, 0x40, 0x0 ;  /* 0x000000000000781c */ /* 0x000fe40003f4e838 */
[----:B------:R-:W-:Y:S02]  /*11480*/  FMNMX.FTZ R6, R189, R6, !PT ;  /* 0x00000006bd067209 */ /* 0x000fe40007810000 */
[----:B------:R-:W-:Y:S02]  /*11490*/  PLOP3.LUT P1, PT, PT, PT, UP2, 0x40, 0x0 ;  /* 0x000000000000781c */ /* 0x000fe40003f2e828 */
[----:B------:R-:W-:Y:S01]  /*114a0*/  PLOP3.LUT P3, PT, PT, PT, UP0, 0x40, 0x0 ;  /* 0x000000000000781c */ /* 0x000fe20003f6e808 */
[----:B------:R-:W1:Y:S01]  /*114b0*/  SHFL.BFLY PT, R8, R6, 0x2, 0x1f ;  /* 0x0c401f0006087f89 */ /* 0x000e6200000e0000 */
[----:B------:R-:W-:-:S02]  /*114c0*/  ISETP.GT.AND P4, PT, R3, 0x50, P2 ;  /* 0x000000500300780c */ /* 0x000fc40001784270 */
[----:B------:R-:W-:-:S04]  /*114d0*/  ISETP.GT.AND P2, PT, R3, 0x51, P1 ;  /* 0x000000510300780c */ /* 0x000fc80000f44270 */
[----:B------:R-:W-:-:S04]  /*114e0*/  ISETP.LT.OR P2, PT, R5, 0x52, P2 ;  /* 0x000000520500780c */ /* 0x000fc80001741670 */
[----:B------:R-:W-:Y:S02]  /*114f0*/  FSEL R185, R127, -INF , !P2 ;  /* 0xff8000007fb97808 */ /* 0x000fe40005000000 */
[----:B-1----:R-:W-:Y:S01]  /*11500*/  FMNMX.FTZ R6, R6, R8, !PT ;  /* 0x0000000806067209 */ /* 0x002fe20007810000 */
[----:B------:R-:W-:-:S04]  /*11510*/  FFMA.FTZ R8, R15, c[0x0][0x2d0], -R7 ;  /* 0x0000b4000f087a23 */ /* 0x000fc80000010807 */
[----:B------:R-:W1:Y:S01]  /*11520*/  SHFL.BFLY PT, R129, R6, 0x1, 0x1f ;  /* 0x0c201f0006817f89 */ /* 0x000e6200000e0000 */
[----:B------:R2:W-:Y:S02]  /*11530*/  MUFU.EX2 R238, R8 ;  /* 0x0000000800ee7308 */ /* 0x0005e40000000800 */
[----:B--2---:R-:W-:-:S04]  /*11540*/  FMNMX.FTZ R8, R91, R93, !PT ;  /* 0x0000005d5b087209 */ /* 0x004fc80007810000 */
[----:B------:R-:W-:Y:S02]  /*11550*/  FMNMX.FTZ R8, R94, R8, !PT ;  /* 0x000000085e087209 */ /* 0x000fe40007810000 */
[----:B-1----:R-:W-:Y:S01]  /*11560*/  FMNMX.FTZ R129, R6, R129, !PT ;  /* 0x0000008106817209 */ /* 0x002fe20007810000 */
[--C-:B------:R-:W-:Y:S01]  /*11570*/  FFMA.FTZ R6, R16, c[0x0][0x2d0], -R7.reuse ;  /* 0x0000b40010067a23 */ /* 0x100fe20000010807 */
[----:B------:R-:W-:Y:S01]  /*11580*/  FMNMX.FTZ R9, R95, R8, !PT ;  /* 0x000000085f097209 */ /* 0x000fe20007810000 */
[----:B------:R-:W-:Y:S01]  /*11590*/  FFMA.FTZ R8, R19, c[0x0][0x2d0], -R7 ;  /* 0x0000b40013087a23 */ /* 0x000fe20000010807 */
[----:B------:R-:W-:Y:S01]  /*115a0*/  FSETP.NEU.FTZ.AND P0, PT, R129, -INF , PT ;  /* 0xff8000008100780b */ /* 0x000fe20003f1d000 */
[----:B------:R1:W-:Y:S01]  /*115b0*/  MUFU.EX2 R214, R6 ;  /* 0x0000000600d67308 */ /* 0x0003e20000000800 */
[----:B------:R-:W-:-:S04]  /*115c0*/  FMNMX.FTZ R9, R112, R9, !PT ;  /* 0x0000000970097209 */ /* 0x000fc80007810000 */
[----:B------:R-:W-:Y:S02]  /*115d0*/  FMNMX.FTZ R0, R113, R9, !PT ;  /* 0x0000000971007209 */ /* 0x000fe40007810000 */
[----:B------:R-:W-:Y:S01]  /*115e0*/  FMNMX.FTZ R9, R84, R85, !PT ;  /* 0x0000005554097209 */ /* 0x000fe20007810000 */
[----:B------:R2:W3:Y:S01]  /*115f0*/  MUFU.EX2 R240, R8 ;  /* 0x0000000800f07308 */ /* 0x0004e20000000800 */
[----:B------:R-:W-:Y:S02]  /*11600*/  FMNMX.FTZ R0, R114, R0, !PT ;  /* 0x0000000072007209 */ /* 0x000fe40007810000 */
[----:B------:R-:W-:Y:S02]  /*11610*/  FMNMX.FTZ R9, R86, R9, !PT ;  /* 0x0000000956097209 */ /* 0x000fe40007810000 */
[----:B------:R-:W-:Y:S02]  /*11620*/  FMNMX.FTZ R0, R115, R0, !PT ;  /* 0x0000000073007209 */ /* 0x000fe40007810000 */
[----:B------:R-:W-:Y:S01]  /*11630*/  FMNMX.FTZ R9, R87, R9, !PT ;  /* 0x0000000957097209 */ /* 0x000fe20007810000 */
[----:B-1----:R-:W-:Y:S01]  /*11640*/  FMUL.FTZ R6, R129, c[0x0][0x2d0] ;  /* 0x0000b40081067a20 */ /* 0x002fe20000410000 */
[----:B------:R-:W-:-:S02]  /*11650*/  FMNMX.FTZ R0, R165, R0, !PT ;  /* 0x00000000a5007209 */ /* 0x000fc40007810000 */
[----:B------:R-:W-:Y:S02]  /*11660*/  FMNMX.FTZ R9, R96, R9, !PT ;  /* 0x0000000960097209 */ /* 0x000fe40007810000 */
[----:B------:R-:W-:Y:S02]  /*11670*/  FSEL R6, R6, RZ, P0 ;  /* 0x000000ff06067208 */ /* 0x000fe40000000000 */
[----:B------:R-:W-:Y:S02]  /*11680*/  FMNMX.FTZ R0, R166, R0, !PT ;  /* 0x00000000a6007209 */ /* 0x000fe40007810000 */
[----:B------:R-:W-:Y:S01]  /*11690*/  FMNMX.FTZ R4, R97, R9, !PT ;  /* 0x0000000961047209 */ /* 0x000fe20007810000 */
[----:B--2---:R-:W-:Y:S01]  /*116a0*/  FFMA.FTZ R8, R14, c[0x0][0x2d0], -R6 ;  /* 0x0000b4000e087a23 */ /* 0x004fe20000010806 */
[----:B------:R-:W-:Y:S02]  /*116b0*/  FMNMX.FTZ R0, R168, R0, !PT ;  /* 0x00000000a8007209 */ /* 0x000fe40007810000 */
[----:B------:R-:W-:Y:S01]  /*116c0*/  PLOP3.LUT P0, PT, PT, PT, UP1, 0x40, 0x0 ;  /* 0x000000000000781c */ /* 0x000fe20003f0e818 */
[----:B------:R1:W-:Y:S01]  /*116d0*/  MUFU.EX2 R223, R8 ;  /* 0x0000000800df7308 */ /* 0x0003e20000000800 */
[----:B------:R-:W-:-:S02]  /*116e0*/  FMNMX.FTZ R0, R169, R0, !PT ;  /* 0x00000000a9007209 */ /* 0x000fc40007810000 */
[----:B------:R-:W-:Y:S02]  /*116f0*/  ISETP.GT.AND P1, PT, R3, 0x58, P0 ;  /* 0x000000580300780c */ /* 0x000fe40000724270 */
[----:B------:R-:W-:Y:S02]  /*11700*/  FMNMX.FTZ R0, R199, R0, !PT ;  /* 0x00000000c7007209 */ /* 0x000fe40007810000 */
[----:B------:R-:W-:Y:S02]  /*11710*/  ISETP.GT.AND P0, PT, R3, 0x59, P3 ;  /* 0x000000590300780c */ /* 0x000fe40001f04270 */
[----:B------:R-:W-:Y:S02]  /*11720*/  FMNMX.FTZ R0, R198, R0, !PT ;  /* 0x00000000c6007209 */ /* 0x000fe40007810000 */
[----:B------:R-:W-:Y:S02]  /*11730*/  ISETP.LT.OR P3, PT, R5, 0x51, P4 ;  /* 0x000000510500780c */ /* 0x000fe40002761670 */
[----:B------:R-:W-:-:S02]  /*11740*/  FMNMX.FTZ R0, R195, R0, !PT ;  /* 0x00000000c3007209 */ /* 0x000fc40007810000 */
[----:B------:R-:W-:Y:S01]  /*11750*/  FSEL R184, R126, -INF , !P3 ;  /* 0xff8000007eb87808 */ /* 0x000fe20005800000 */
[--C-:B-1----:R-:W-:Y:S01]  /*11760*/  FFMA.FTZ R8, R18, c[0x0][0x2d0], -R6.reuse ;  /* 0x0000b40012087a23 */ /* 0x102fe20000010806 */
[C---:B------:R-:W-:Y:S01]  /*11770*/  ISETP.LT.OR P1, PT, R5.reuse, 0x59, P1 ;  /* 0x000000590500780c */ /* 0x040fe20000f21670 */
[----:B------:R-:W-:Y:S01]  /*11780*/  LDSM.16.MT88.4 R124, [R217+0x1100] ;  /* 0x00110000d97c783b */ /* 0x000fe20000004200 */
[----:B------:R-:W-:Y:S01]  /*11790*/  ISETP.LT.OR P0, PT, R5, 0x5a, P0 ;  /* 0x0000005a0500780c */ /* 0x000fe20000701670 */
[----:B------:R1:W2:Y:S01]  /*117a0*/  MUFU.EX2 R224, R8 ;  /* 0x0000000800e07308 */ /* 0x0002a20000000800 */
[----:B------:R-:W-:Y:S02]  /*117b0*/  FSEL R186, R186, -INF , !P1 ;  /* 0xff800000baba7808 */ /* 0x000fe40004800000 */
[----:B------:R-:W-:Y:S02]  /*117c0*/  FSEL R187, R187, -INF , !P0 ;  /* 0xff800000bbbb7808 */ /* 0x000fe40004000000 */
[----:B---3--:R-:W-:Y:S01]  /*117d0*/  F2FP.PACK_AB R10, R240, R216 ;  /* 0x000000d8f00a723e */ /* 0x008fe200000000ff */
[----:B-1----:R-:W-:Y:S01]  /*117e0*/  FFMA.FTZ R8, R20, c[0x0][0x2d0], -R6 ;  /* 0x0000b40014087a23 */ /* 0x002fe20000010806 */
[----:B--2---:R-:W-:-:S03]  /*117f0*/  F2FP.PACK_AB R9, R224, R223 ;  /* 0x000000dfe009723e */ /* 0x004fc600000000ff */
[----:B------:R1:W-:Y:S02]  /*11800*/  MUFU.EX2 R239, R8 ;  /* 0x0000000800ef7308 */ /* 0x0003e40000000800 */
[----:B-1----:R-:W-:Y:S01]  /*11810*/  FMNMX.FTZ R8, R98, R4, !PT ;  /* 0x0000000462087209 */ /* 0x002fe20007810000 */
[----:B------:R-:W-:-:S03]  /*11820*/  FFMA.FTZ R4, R21, c[0x0][0x2d0], -R6 ;  /* 0x0000b40015047a23 */ /* 0x000fc60000010806 */
[----:B------:R-:W-:Y:S02]  /*11830*/  FMNMX.FTZ R2, R99, R8, !PT ;  /* 0x0000000863027209 */ /* 0x000fe40007810000 */
[----:B------:R1:W2:Y:S01]  /*11840*/  MUFU.EX2 R215, R4 ;  /* 0x0000000400d77308 */ /* 0x0002a20000000800 */
[----:B------:R-:W-:Y:S02]  /*11850*/  F2FP.PACK_AB R8, R214, R238 ;  /* 0x000000eed608723e */ /* 0x000fe400000000ff */
[----:B------:R-:W-:-:S04]  /*11860*/  FMNMX.FTZ R2, R151, R2, !PT ;  /* 0x0000000297027209 */ /* 0x000fc80007810000 */
[----:B------:R-:W-:-:S04]  /*11870*/  FMNMX.FTZ R2, R153, R2, !PT ;  /* 0x0000000299027209 */ /* 0x000fc80007810000 */
[----:B------:R-:W-:Y:S02]  /*11880*/  FMNMX.FTZ R3, R155, R2, !PT ;  /* 0x000000029b037209 */ /* 0x000fe40007810000 */
[----:B------:R-:W-:Y:S01]  /*11890*/  FMNMX.FTZ R2, R200, R0, !PT ;  /* 0x00000000c8027209 */ /* 0x000fe20007810000 */
[--C-:B------:R-:W-:Y:S01]  /*118a0*/  FFMA.FTZ R0, R23, c[0x0][0x2d0], -R7.reuse ;  /* 0x0000b40017007a23 */ /* 0x100fe20000010807 */
[----:B------:R-:W-:Y:S01]  /*118b0*/  FMNMX.FTZ R3, R162, R3, !PT ;  /* 0x00000003a2037209 */ /* 0x000fe20007810000 */
[----:B-1----:R-:W-:Y:S01]  /*118c0*/  FFMA.FTZ R4, R22, c[0x0][0x2d0], -R7 ;  /* 0x0000b40016047a23 */ /* 0x002fe20000010807 */
[----:B------:R-:W-:Y:S01]  /*118d0*/  FMNMX.FTZ R2, R212, R2, !PT ;  /* 0x00000002d4027209 */ /* 0x000fe20007810000 */
[----:B------:R1:W-:Y:S01]  /*118e0*/  MUFU.EX2 R178, R0 ;  /* 0x0000000000b27308 */ /* 0x0003e20000000800 */
[----:B------:R-:W-:Y:S02]  /*118f0*/  FMNMX.FTZ R3, R170, R3, !PT ;  /* 0x00000003aa037209 */ /* 0x000fe40007810000 */
[----:B------:R-:W-:-:S02]  /*11900*/  FMNMX.FTZ R2, R208, R2, !PT ;  /* 0x00000002d0027209 */ /* 0x000fc40007810000 */
[----:B------:R-:W-:Y:S02]  /*11910*/  FMNMX.FTZ R3, R171, R3, !PT ;  /* 0x00000003ab037209 */ /* 0x000fe40007810000 */
[----:B--2---:R-:W-:Y:S01]  /*11920*/  F2FP.PACK_AB R11, R215, R239 ;  /* 0x000000efd70b723e */ /* 0x004fe200000000ff */
[----:B------:R-:W2:Y:S01]  /*11930*/  MUFU.EX2 R156, R4 ;  /* 0x00000004009c7308 */ /* 0x000ea20000000800 */
[----:B------:R-:W-:-:S04]  /*11940*/  FMNMX.FTZ R3, R188, R3, !PT ;  /* 0x00000003bc037209 */ /* 0x000fc80007810000 */
[----:B------:R-:W-:Y:S01]  /*11950*/  FMNMX.FTZ R3, R183, R3, !PT ;  /* 0x00000003b7037209 */ /* 0x000fe20007810000 */
[C---:B------:R-:W-:Y:S01]  /*11960*/  HMMA.16816.F32 R32, R8.reuse, R68, RZ ;  /* 0x000000440820723c */ /* 0x040fe200000018ff */
[----:B-1----:R-:W-:Y:S02]  /*11970*/  FFMA.FTZ R0, R24, c[0x0][0x2d0], -R7 ;  /* 0x0000b40018007a23 */ /* 0x002fe40000010807 */
[----:B------:R-:W-:Y:S02]  /*11980*/  FMNMX.FTZ R3, R196, R3, !PT ;  /* 0x00000003c4037209 */ /* 0x000fe40007810000 */
[----:B------:R1:W-:Y:S02]  /*11990*/  MUFU.EX2 R245, R0 ;  /* 0x0000000000f57308 */ /* 0x0003e40000000800 */
[----:B------:R-:W-:Y:S01]  /*119a0*/  FMNMX.FTZ R3, R197, R3, !PT ;  /* 0x00000003c5037209 */ /* 0x000fe20007810000 */
[----:B------:R-:W-:Y:S01]  /*119b0*/  HMMA.16816.F32 R28, R8, R72, RZ ;  /* 0x00000048081c723c */ /* 0x000fe200000018ff */
[----:B--2---:R-:W-:-:S02]  /*119c0*/  F2FP.PACK_AB R12, R178, R156 ;  /* 0x0000009cb20c723e */ /* 0x004fc400000000ff */
[----:B------:R-:W-:-:S04]  /*119d0*/  FMNMX.FTZ R3, R193, R3, !PT ;  /* 0x00000003c1037209 */ /* 0x000fc80007810000 */
[----:B------:R-:W-:Y:S01]  /*119e0*/  FMNMX.FTZ R3, R194, R3, !PT ;  /* 0x00000003c2037209 */ /* 0x000fe20007810000 */
[C---:B------:R-:W-:Y:S03]  /*119f0*/  HMMA.16816.F32 R16, R8.reuse, R80, RZ ;  /* 0x000000500810723c */ /* 0x040fe600000018ff */
[----:B------:R-:W-:Y:S02]  /*11a00*/  FMNMX.FTZ R3, R184, R3, !PT ;  /* 0x00000003b8037209 */ /* 0x000fe40007810000 */
[----:B-1----:R-:W-:Y:S01]  /*11a10*/  FMNMX.FTZ R0, R211, R2, !PT ;  /* 0x00000002d3007209 */ /* 0x002fe20007810000 */
[----:B------:R-:W-:Y:S01]  /*11a20*/  FFMA.FTZ R2, R26, c[0x0][0x2d0], -R7 ;  /* 0x0000b4001a027a23 */ /* 0x000fe20000010807 */
[----:B------:R-:W-:Y:S01]  /*11a30*/  FMNMX.FTZ R3, R185, R3, !PT ;  /* 0x00000003b9037209 */ /* 0x000fe20007810000 */
[----:B------:R-:W-:Y:S01]  /*11a40*/  HMMA.16816.F32 R20, R8, R70, RZ ;  /* 0x000000460814723c */ /* 0x000fe200000018ff */
[----:B------:R-:W-:Y:S01]  /*11a50*/  FMNMX.FTZ R0, R205, R0, !PT ;  /* 0x00000000cd007209 */ /* 0x000fe20007810000 */
[----:B------:R1:W2:Y:S01]  /*11a60*/  MUFU.EX2 R247, R2 ;  /* 0x0000000200f77308 */ /* 0x0002a20000000800 */
[----:B------:R-:W-:-:S02]  /*11a70*/  FMNMX.FTZ R3, R186, R3, !PT ;  /* 0x00000003ba037209 */ /* 0x000fc40007810000 */
[----:B------:R-:W-:Y:S02]  /*11a80*/  FMNMX.FTZ R0, R207, R0, !PT ;  /* 0x00000000cf007209 */ /* 0x000fe40007810000 */
[----:B------:R-:W-:Y:S02]  /*11a90*/  FMNMX.FTZ R3, R187, R3, !PT ;  /* 0x00000003bb037209 */ /* 0x000fe40007810000 */
[----:B------:R-:W-:-:S03]  /*11aa0*/  FMNMX.FTZ R0, R210, R0, !PT ;  /* 0x00000000d2007209 */ /* 0x000fc60007810000 */
[----:B------:R-:W3:Y:S01]  /*11ab0*/  SHFL.BFLY PT, R5, R3, 0x2, 0x1f ;  /* 0x0c401f0003057f89 */ /* 0x000ee200000e0000 */
[----:B------:R-:W-:-:S04]  /*11ac0*/  FMNMX.FTZ R0, R206, R0, !PT ;  /* 0x00000000ce007209 */ /* 0x000fc80007810000 */
[----:B------:R-:W-:Y:S01]  /*11ad0*/  FMNMX.FTZ R0, R209, R0, !PT ;  /* 0x00000000d1007209 */ /* 0x000fe20007810000 */
[----:B-1----:R-:W-:Y:S01]  /*11ae0*/  FFMA.FTZ R2, R25, c[0x0][0x2d0], -R6 ;  /* 0x0000b40019027a23 */ /* 0x002fe20000010806 */
[----:B--2---:R-:W-:-:S03]  /*11af0*/  F2FP.PACK_AB R14, R247, R245 ;  /* 0x000000f5f70e723e */ /* 0x004fc600000000ff */
[----:B------:R-:W1:Y:S01]  /*11b00*/  SHFL.BFLY PT, R4, R0, 0x2, 0x1f ;  /* 0x0c401f0000047f89 */ /* 0x000e6200000e0000 */
[----:B------:R2:W-:Y:S01]  /*11b10*/  MUFU.EX2 R173, R2 ;  /* 0x0000000200ad7308 */ /* 0x0005e20000000800 */
[----:B---3--:R-:W-:Y:S01]  /*11b20*/  FMNMX.FTZ R3, R3, R5, !PT ;  /* 0x0000000503037209 */ /* 0x008fe20007810000 */
[----:B--2---:R-:W-:-:S04]  /*11b30*/  FFMA.FTZ R2, R27, c[0x0][0x2d0], -R6 ;  /* 0x0000b4001b027a23 */ /* 0x004fc80000010806 */
[----:B------:R-:W2:Y:S01]  /*11b40*/  SHFL.BFLY PT, R5, R3, 0x1, 0x1f ;  /* 0x0c201f0003057f89 */ /* 0x000ea200000e0000 */
[----:B------:R-:W-:Y:S01]  /*11b50*/  HMMA.16816.F32 R24, R8, R76, RZ ;  /* 0x0000004c0818723c */ /* 0x000fe200000018ff */
[----:B------:R3:W4:Y:S01]  /*11b60*/  MUFU.EX2 R244, R2 ;  /* 0x0000000200f47308 */ /* 0x0007220000000800 */
[----:B-1----:R-:W-:-:S05]  /*11b70*/  FMNMX.FTZ R0, R0, R4, !PT ;  /* 0x0000000400007209 */ /* 0x002fca0007810000 */
[----:B------:R-:W1:Y:S01]  /*11b80*/  SHFL.BFLY PT, R4, R0, 0x1, 0x1f ;  /* 0x0c201f0000047f89 */ /* 0x000e6200000e0000 */
[----:B---3--:R-:W-:Y:S01]  /*11b90*/  FFMA.FTZ R2, R36, c[0x0][0x2d0], -R6 ;  /* 0x0000b40024027a23 */ /* 0x008fe20000010806 */
[----:B----4-:R-:W-:-:S03]  /*11ba0*/  F2FP.PACK_AB R13, R244, R173 ;  /* 0x000000adf40d723e */ /* 0x010fc600000000ff */
[----:B------:R3:W-:Y:S01]  /*11bb0*/  MUFU.EX2 R143, R2 ;  /* 0x00000002008f7308 */ /* 0x0007e20000000800 */
[----:B--2---:R-:W-:Y:S01]  /*11bc0*/  FMNMX.FTZ R3, R5, R3, !PT ;  /* 0x0000000305037209 */ /* 0x004fe20007810000 */
[----:B------:R-:W-:Y:S01]  /*11bd0*/  IMAD.MOV.U32 R5, RZ, RZ, R178 ;  /* 0x000000ffff057224 */ /* 0x000fe200078e00b2 */
[----:B-1----:R-:W-:Y:S01]  /*11be0*/  FMNMX.FTZ R128, R0, R4, !PT ;  /* 0x0000000400807209 */ /* 0x002fe20007810000 */
[--C-:B------:R-:W-:Y:S02]  /*11bf0*/  FFMA.FTZ R0, R90, c[0x0][0x2d0], -R6.reuse ;  /* 0x0000b4005a007a23 */ /* 0x100fe40000010806 */
[--C-:B---3--:R-:W-:Y:S01]  /*11c00*/  FFMA.FTZ R2, R37, c[0x0][0x2d0], -R6.reuse ;  /* 0x0000b40025027a23 */ /* 0x108fe20000010806 */
[----:B------:R-:W-:Y:S01]  /*11c10*/  FSETP.NEU.FTZ.AND P0, PT, R128, -INF , PT ;  /* 0xff8000008000780b */ /* 0x000fe20003f1d000 */
[----:B------:R1:W-:Y:S08]  /*11c20*/  MUFU.EX2 R246, R0 ;  /* 0x0000000000f67308 */ /* 0x0003f00000000800 */
[----:B------:R2:W3:Y:S01]  /*11c30*/  MUFU.EX2 R157, R2 ;  /* 0x00000002009d7308 */ /* 0x0004e20000000800 */
[----:B-1----:R-:W-:-:S07]  /*11c40*/  FFMA.FTZ R0, R92, c[0x0][0x2d0], -R6 ;  /* 0x0000b4005c007a23 */ /* 0x002fce0000010806 */
[----:B------:R-:W-:Y:S01]  /*11c50*/  MUFU.EX2 R213, R0 ;  /* 0x0000000000d57308 */ /* 0x000fe20000000800 */
[--C-:B--2---:R-:W-:Y:S01]  /*11c60*/  FFMA.FTZ R2, R38, c[0x0][0x2d0], -R7.reuse ;  /* 0x0000b40026027a23 */ /* 0x104fe20000010807 */
[----:B---3--:R-:W-:Y:S01]  /*11c70*/  F2FP.PACK_AB R15, R157, R143 ;  /* 0x0000008f9d0f723e */ /* 0x008fe200000000ff */
[----:B------:R-:W-:Y:S05]  /*11c80*/  HMMA.16816.F32 R36, R8, R74, RZ ;  /* 0x0000004a0824723c */ /* 0x000fea00000018ff */
[----:B------:R1:W-:Y:S03]  /*11c90*/  MUFU.EX2 R142, R2 ;  /* 0x00000002008e7308 */ /* 0x0003e60000000800 */
[C---:B------:R-:W-:Y:S08]  /*11ca0*/  HMMA.16816.F32 R48, R12.reuse, R64, R32 ;  /* 0x000000400c30723c */ /* 0x040ff00000001820 */
[----:B------:R-:W-:Y:S01]  /*11cb0*/  HMMA.16816.F32 R32, R12, R56, R24 ;  /* 0x000000380c20723c */ /* 0x000fe20000001818 */
[----:B-1----:R-:W-:-:S04]  /*11cc0*/  FFMA.FTZ R2, R40, c[0x0][0x2d0], -R7 ;  /* 0x0000b40028027a23 */ /* 0x002fc80000010807 */
[----:B------:R1:W2:Y:S03]  /*11cd0*/  MUFU.EX2 R147, R2 ;  /* 0x0000000200937308 */ /* 0x0002a60000000800 */
[C---:B------:R-:W-:Y:S08]  /*11ce0*/  HMMA.16816.F32 R40, R8.reuse, R78, RZ ;  /* 0x0000004e0828723c */ /* 0x040ff000000018ff */
[----:B------:R-:W-:Y:S01]  /*11cf0*/  HMMA.16816.F32 R8, R8, R82, RZ ;  /* 0x000000520808723c */ /* 0x000fe200000018ff */
[----:B-1----:R-:W-:-:S07]  /*11d00*/  FFMA.FTZ R2, R44, c[0x0][0x2d0], -R7 ;  /* 0x0000b4002c027a23 */ /* 0x002fce0000010807 */
[C---:B------:R-:W-:Y:S01]  /*11d10*/  HMMA.16816.F32 R24, R12.reuse, R66, R20 ;  /* 0x000000420c18723c */ /* 0x040fe20000001814 */
[----:B------:R1:W-:Y:S07]  /*11d20*/  MUFU.EX2 R248, R2 ;  /* 0x0000000200f87308 */ /* 0x0003ee0000000800 */
[----:B------:R-:W-:Y:S01]  /*11d30*/  HMMA.16816.F32 R20, R12, R62, R36 ;  /* 0x0000003e0c14723c */ /* 0x000fe20000001824 */
[----:B-1----:R-:W-:-:S07]  /*11d40*/  FFMA.FTZ R2, R45, c[0x0][0x2d0], -R7 ;  /* 0x0000b4002d027a23 */ /* 0x002fce0000010807 */
[C---:B------:R-:W-:Y:S01]  /*11d50*/  HMMA.16816.F32 R44, R12.reuse, R60, R28 ;  /* 0x0000003c0c2c723c */ /* 0x040fe2000000181c */
[----:B------:R1:W3:Y:S07]  /*11d60*/  MUFU.EX2 R249, R2 ;  /* 0x0000000200f97308 */ /* 0x0002ee0000000800 */
[C---:B------:R-:W-:Y:S08]  /*11d70*/  HMMA.16816.F32 R28, R12.reuse, R52, R16 ;  /* 0x000000340c1c723c */ /* 0x040ff00000001810 */
[----:B------:R-:W-:Y:S01]  /*11d80*/  HMMA.16816.F32 R16, R12, R58, R40 ;  /* 0x0000003a0c10723c */ /* 0x000fe20000001828 */
[----:B-1----:R-:W-:-:S04]  /*11d90*/  FFMA.FTZ R2, R88, c[0x0][0x2d0], -R6 ;  /* 0x0000b40058027a23 */ /* 0x002fc80000010806 */
[----:B------:R1:W-:Y:S03]  /*11da0*/  MUFU.EX2 R175, R2 ;  /* 0x0000000200af7308 */ /* 0x0003e60000000800 */
[----:B------:R-:W-:Y:S07]  /*11db0*/  HMMA.16816.F32 R12, R12, R54, R8 ;  /* 0x000000360c0c723c */ /* 0x000fee0000001808 */
[----:B--2---:R-:W-:-:S02]  /*11dc0*/  F2FP.PACK_AB R8, R147, R142 ;  /* 0x0000008e9308723e */ /* 0x004fc400000000ff */
[----:B---3--:R-:W-:Y:S02]  /*11dd0*/  F2FP.PACK_AB R10, R249, R248 ;  /* 0x000000f8f90a723e */ /* 0x008fe400000000ff */
[----:B------:R-:W-:Y:S01]  /*11de0*/  F2FP.PACK_AB R11, R213, R246 ;  /* 0x000000f6d50b723e */ /* 0x000fe200000000ff */
[----:B-1----:R-:W-:-:S04]  /*11df0*/  FFMA.FTZ R2, R89, c[0x0][0x2d0], -R6 ;  /* 0x0000b40059027a23 */ /* 0x002fc80000010806 */
[----:B------:R1:W2:Y:S02]  /*11e00*/  MUFU.EX2 R174, R2 ;  /* 0x0000000200ae7308 */ /* 0x0002a40000000800 */
[----:B-1----:R-:W-:Y:S01]  /*11e10*/  FMUL.FTZ R2, R128, c[0x0][0x2d0] ;  /* 0x0000b40080027a20 */ /* 0x002fe20000410000 */
[----:B--2---:R-:W-:-:S04]  /*11e20*/  F2FP.PACK_AB R9, R174, R175 ;  /* 0x000000afae09723e */ /* 0x004fc800000000ff */
[----:B------:R-:W-:Y:S02]  /*11e30*/  FSEL R2, R2, RZ, P0 ;  /* 0x000000ff02027208 */ /* 0x000fe40000000000 */
[----:B------:R-:W-:Y:S01]  /*11e40*/  FSETP.NEU.FTZ.AND P0, PT, R3, -INF , PT ;  /* 0xff8000000300780b */ /* 0x000fe20003f1d000 */
[C---:B------:R-:W-:Y:S02]  /*11e50*/  HMMA.16816.F32 R100, R8.reuse, R124, R48 ;  /* 0x0000007c0864723c */ /* 0x040fe40000001830 */
[--C-:B------:R-:W-:Y:S02]  /*11e60*/  FFMA.FTZ R0, R91, c[0x0][0x2d0], -R2.reuse ;  /* 0x0000b4005b007a23 */ /* 0x100fe40000010802 */
[----:B------:R-:W-:Y:S02]  /*11e70*/  FFMA.FTZ R4, R95, c[0x0][0x2d0], -R2 ;  /* 0x0000b4005f047a23 */ /* 0x000fe40000010802 */
[----:B------:R1:W-:Y:S01]  /*11e80*/  MUFU.EX2 R221, R0 ;  /* 0x0000000000dd7308 */ /* 0x0003e20000000800 */
[----:B------:R-:W-:Y:S01]  /*11e90*/  IMAD.MOV.U32 R51, RZ, RZ, R142 ;  /* 0x000000ffff337224 */ /* 0x000fe200078e008e */
[C---:B------:R-:W-:Y:S06]  /*11ea0*/  HMMA.16816.F32 R104, R8.reuse, R120, R44 ;  /* 0x000000780868723c */ /* 0x040fec000000182c */
[----:B------:R-:W-:Y:S02]  /*11eb0*/  MUFU.EX2 R172, R4 ;  /* 0x0000000400ac7308 */ /* 0x000fe40000000800 */
[----:B------:R-:W-:Y:S01]  /*11ec0*/  HMMA.16816.F32 R108, R8, R132, R32 ;  /* 0x00000084086c723c */ /* 0x000fe20000001820 */
[----:B-1----:R-:W-:-:S07]  /*11ed0*/  FFMA.FTZ R0, R93, c[0x0][0x2d0], -R2 ;  /* 0x0000b4005d007a23 */ /* 0x002fce0000010802 */
[C---:B------:R-:W-:Y:S01]  /*11ee0*/  HMMA.16816.F32 R116, R8.reuse, R136, R28 ;  /* 0x000000880874723c */ /* 0x040fe2000000181c */
[----:B------:R1:W2:Y:S07]  /*11ef0*/  MUFU.EX2 R222, R0 ;  /* 0x0000000000de7308 */ /* 0x0002ae0000000800 */
[C---:B------:R-:W-:Y:S08]  /*11f00*/  HMMA.16816.F32 R44, R8.reuse, R126, R24 ;  /* 0x0000007e082c723c */ /* 0x040ff00000001818 */
[----:B------:R-:W-:Y:S01]  /*11f10*/  HMMA.16816.F32 R88, R8, R134, R16 ;  /* 0x000000860858723c */ /* 0x000fe20000001810 */
[----:B-1----:R-:W-:-:S04]  /*11f20*/  FFMA.FTZ R0, R94, c[0x0][0x2d0], -R2 ;  /* 0x0000b4005e007a23 */ /* 0x002fc80000010802 */
[----:B------:R1:W3:Y:S03]  /*11f30*/  MUFU.EX2 R241, R0 ;  /* 0x0000000000f17308 */ /* 0x0002e60000000800 */
[----:B------:R-:W-:Y:S01]  /*11f40*/  HMMA.16816.F32 R92, R8, R138, R12 ;  /* 0x0000008a085c723c */ /* 0x000fe2000000180c */
[----:B-1----:R-:W-:-:S05]  /*11f50*/  FMUL.FTZ R0, R3, c[0x0][0x2d0] ;  /* 0x0000b40003007a20 */ /* 0x002fca0000410000 */
[----:B------:R-:W-:-:S05]  /*11f60*/  FSEL R0, R0, RZ, P0 ;  /* 0x000000ff00007208 */ /* 0x000fca0000000000 */
[----:B------:R-:W-:-:S04]  /*11f70*/  FFMA.FTZ R4, R84, c[0x0][0x2d0], -R0 ;  /* 0x0000b40054047a23 */ /* 0x000fc80000010800 */
[----:B------:R1:W-:Y:S02]  /*11f80*/  MUFU.EX2 R182, R4 ;  /* 0x0000000400b67308 */ /* 0x0003e40000000800 */
[----:B-1----:R-:W-:-:S06]  /*11f90*/  FFMA.FTZ R4, R85, c[0x0][0x2d0], -R0 ;  /* 0x0000b40055047a23 */ /* 0x002fcc0000010800 */
[----:B------:R1:W4:Y:S02]  /*11fa0*/  MUFU.EX2 R181, R4 ;  /* 0x0000000400b57308 */ /* 0x0003240000000800 */
[----:B-1----:R-:W-:-:S06]  /*11fb0*/  FFMA.FTZ R4, R86, c[0x0][0x2d0], -R0 ;  /* 0x0000b40056047a23 */ /* 0x002fcc0000010800 */
[----:B------:R1:W-:Y:S02]  /*11fc0*/  MUFU.EX2 R242, R4 ;  /* 0x0000000400f27308 */ /* 0x0003e40000000800 */
[----:B-1----:R-:W-:Y:S02]  /*11fd0*/  FFMA.FTZ R4, R87, c[0x0][0x2d0], -R0 ;  /* 0x0000b40057047a23 */ /* 0x002fe40000010800 */
[----:B------:R-:W-:Y:S04]  /*11fe0*/  HMMA.16816.F32 R84, R8, R122, R20 ;  /* 0x0000007a0854723c */ /* 0x000fe80000001814 */
[----:B------:R1:W1:Y:S03]  /*11ff0*/  MUFU.EX2 R180, R4 ;  /* 0x0000000400b47308 */ /* 0x0002660000000800 */
[----:B--2---:R-:W-:-:S02]  /*12000*/  F2FP.PACK_AB R8, R222, R221 ;  /* 0x000000ddde08723e */ /* 0x004fc400000000ff */
[----:B---3--:R-:W-:Y:S02]  /*12010*/  F2FP.PACK_AB R10, R172, R241 ;  /* 0x000000f1ac0a723e */ /* 0x008fe400000000ff */
[----:B----4-:R-:W-:Y:S01]  /*12020*/  F2FP.PACK_AB R9, R181, R182 ;  /* 0x000000b6b509723e */ /* 0x010fe200000000ff */
[----:B-1----:R-:W-:Y:S01]  /*12030*/  FFMA.FTZ R4, R112, c[0x0][0x2d0], -R2 ;  /* 0x0000b40070047a23 */ /* 0x002fe20000010802 */
[----:B------:R-:W-:-:S03]  /*12040*/  F2FP.PACK_AB R11, R180, R242 ;  /* 0x000000f2b40b723e */ /* 0x000fc600000000ff */
[----:B------:R1:W-:Y:S04]  /*12050*/  MUFU.EX2 R176, R4 ;  /* 0x0000000400b07308 */ /* 0x0003e80000000800 */
[C---:B------:R-:W-:Y:S08]  /*12060*/  HMMA.16816.F32 R16, R8.reuse, R76, RZ ;  /* 0x0000004c0810723c */ /* 0x040ff000000018ff */
[----:B------:R-:W-:Y:S01]  /*12070*/  HMMA.16816.F32 R32, R8, R78, RZ ;  /* 0x0000004e0820723c */ /* 0x000fe200000018ff */
[----:B-1----:R-:W-:-:S06]  /*12080*/  FFMA.FTZ R4, R113, c[0x0][0x2d0], -R2 ;  /* 0x0000b40071047a23 */ /* 0x002fcc0000010802 */
[----:B------:R-:W-:Y:S01]  /*12090*/  MOV R79, R143 ;  /* 0x0000008f004f7202 */ /* 0x000fe20000000f00 */
[----:B------:R1:W2:Y:S01]  /*120a0*/  MUFU.EX2 R179, R4 ;  /* 0x0000000400b37308 */ /* 0x0002a20000000800 */
[C---:B------:R-:W-:Y:S08]  /*120b0*/  HMMA.16816.F32 R24, R8.reuse, R72, RZ ;  /* 0x000000480818723c */ /* 0x040ff000000018ff */
        /* <DEDUP_REMOVED lines=8> */
[----:B------:R1:W2:Y:S03]  /*12140*/  MUFU.EX2 R50, R4 ;  /* 0x0000000400327308 */ /* 0x0002a60000000800 */
[----:B------:R-:W-:Y:S01]  /*12150*/  HMMA.16816.F32 R20, R8, R82, RZ ;  /* 0x000000520814723c */ /* 0x000fe200000018ff */
[----:B-1----:R-:W-:-:S06]  /*12160*/  FFMA.FTZ R4, R96, c[0x0][0x2d0], -R0 ;  /* 0x0000b40060047a23 */ /* 0x002fcc0000010800 */
[----:B--2---:R-:W-:Y:S01]  /*12170*/  F2FP.PACK_AB R10, R50, R225 ;  /* 0x000000e1320a723e */ /* 0x004fe200000000ff */
[----:B------:R-:W-:Y:S01]  /*12180*/  IMAD.MOV.U32 R96, RZ, RZ, R176 ;  /* 0x000000ffff607224 */ /* 0x000fe200078e00b0 */
[----:B------:R1:W-:Y:S04]  /*12190*/  MUFU.EX2 R177, R4 ;  /* 0x0000000400b17308 */ /* 0x0003e80000000800 */
[----:B------:R-:W-:Y:S01]  /*121a0*/  F2FP.PACK_AB R8, R76, R96 ;  /* 0x000000604c08723e */ /* 0x000fe200000000ff */
        /* <DEDUP_REMOVED lines=11> */
[----:B--2---:R-:W-:-:S05]  /*12260*/  F2FP.PACK_AB R11, R178, R179 ;  /* 0x000000b3b20b723e */ /* 0x004fca00000000ff */
[----:B------:R1:W2:Y:S02]  /*12270*/  MUFU.EX2 R49, R4 ;  /* 0x0000000400317308 */ /* 0x0002a40000000800 */
[C---:B------:R-:W-:Y:S07]  /*12280*/  HMMA.16816.F32 R156, R8.reuse, R60, R24 ;  /* 0x0000003c089c723c */ /* 0x040fee0000001818 */
[----:B------:R-:W-:Y:S01]  /*12290*/  IMAD.MOV.U32 R24, RZ, RZ, R50 ;  /* 0x000000ffff187224 */ /* 0x000fe200078e0032 */
[----:B------:R-:W-:Y:S01]  /*122a0*/  MOV R60, R247 ;  /* 0x000000f7003c7202 */ /* 0x000fe20000000f00 */
[----:B------:R-:W-:Y:S01]  /*122b0*/  IMAD.MOV.U32 R61, RZ, RZ, R51 ;  /* 0x000000ffff3d7224 */ /* 0x000fe200078e0033 */
[----:B------:R-:W-:Y:S01]  /*122c0*/  HMMA.16816.F32 R68, R8, R66, R40 ;  /* 0x000000420844723c */ /* 0x000fe20000001828 */
[----:B------:R-:W-:Y:S01]  /*122d0*/  IMAD.MOV.U32 R25, RZ, RZ, R97 ;  /* 0x000000ffff197224 */ /* 0x000fe200078e0061 */
[----:B------:R-:W-:Y:S01]  /*122e0*/  MOV R26, R96 ;  /* 0x00000060001a7202 */ /* 0x000fe20000000f00 */
[----:B-1----:R-:W-:-:S02]  /*122f0*/  FFMA.FTZ R4, R141, c[0x0][0x2d0], -R7 ;  /* 0x0000b4008d047a23 */ /* 0x002fc40000010807 */
[----:B------:R-:W-:Y:S02]  /*12300*/  IMAD.MOV.U32 R27, RZ, RZ, R5 ;  /* 0x000000ffff1b7224 */ /* 0x000fe400078e0005 */
[----:B------:R1:W-:Y:S01]  /*12310*/  MUFU.EX2 R78, R4 ;  /* 0x00000004004e7308 */ /* 0x0003e20000000800 */
[----:B------:R-:W-:Y:S01]  /*12320*/  HMMA.16816.F32 R140, R8, R64, R28 ;  /* 0x00000040088c723c */ /* 0x000fe2000000181c */
[----:B------:R-:W-:Y:S01]  /*12330*/  LDSM.16.MT88.4 R64, [R217+0x1900] ;  /* 0x00190000d940783b */ /* 0x000fe20000004200 */
[----:B------:R-:W-:-:S05]  /*12340*/  IMAD.MOV.U32 R5, RZ, RZ, R245 ;  /* 0x000000ffff057224 */ /* 0x000fca00078e00f5 */
[----:B------:R-:W-:Y:S01]  /*12350*/  MOV R28, R248 ;  /* 0x000000f8001c7202 */ /* 0x000fe20000000f00 */
[----:B------:R-:W-:Y:S01]  /*12360*/  IMAD.MOV.U32 R30, RZ, RZ, R98 ;  /* 0x000000ffff1e7224 */ /* 0x000fe200078e0062 */
[----:B------:R-:W-:Y:S01]  /*12370*/  MOV R31, R99 ;  /* 0x00000063001f7202 */ /* 0x000fe20000000f00 */
[----:B------:R-:W-:Y:S01]  /*12380*/  IMAD.MOV.U32 R29, RZ, RZ, R246 ;  /* 0x000000ffff1d7224 */ /* 0x000fe200078e00f6 */
[----:B------:R-:W-:Y:S01]  /*12390*/  HMMA.16816.F32 R96, R8, R54, R20 ;  /* 0x000000360860723c */ /* 0x000fe20000001814 */
[----:B-1----:R-:W-:-:S04]  /*123a0*/  FFMA.FTZ R4, R144, c[0x0][0x2d0], -R7 ;  /* 0x0000b40090047a23 */ /* 0x002fc80000010807 */
[----:B------:R1:W-:Y:S03]  /*123b0*/  MUFU.EX2 R77, R4 ;  /* 0x00000004004d7308 */ /* 0x0003e60000000800 */
[C---:B------:R-:W-:Y:S08]  /*123c0*/  HMMA.16816.F32 R112, R8.reuse, R56, R16 ;  /* 0x000000380870723c */ /* 0x040ff00000001810 */
[----:B------:R-:W-:Y:S01]  /*123d0*/  HMMA.16816.F32 R72, R8, R62, R36 ;  /* 0x0000003e0848723c */ /* 0x000fe20000001824 */
[----:B-1----:R-:W-:-:S07]  /*123e0*/  FFMA.FTZ R4, R145, c[0x0][0x2d0], -R7 ;  /* 0x0000b40091047a23 */ /* 0x002fce0000010807 */
[C---:B------:R-:W-:Y:S01]  /*123f0*/  HMMA.16816.F32 R80, R8.reuse, R58, R32 ;  /* 0x0000003a0850723c */ /* 0x040fe20000001820 */
[----:B------:R-:W-:Y:S01]  /*12400*/  IMAD.MOV.U32 R63, RZ, RZ, R61 ;  /* 0x000000ffff3f7224 */ /* 0x000fe200078e003d */
[----:B------:R-:W-:Y:S01]  /*12410*/  LDSM.16.MT88.4 R56, [R218+0x1900] ;  /* 0x00190000da38783b */ /* 0x000fe20000004200 */
[----:B------:R1:W3:Y:S01]  /*12420*/  MUFU.EX2 R48, R4 ;  /* 0x0000000400307308 */ /* 0x0002e20000000800 */
[----:B------:R-:W-:Y:S02]  /*12430*/  IMAD.MOV.U32 R62, RZ, RZ, R24 ;  /* 0x000000ffff3e7224 */ /* 0x000fe400078e0018 */
[----:B-1----:R-:W-:Y:S02]  /*12440*/  FFMA.FTZ R4, R146, c[0x0][0x2d0], -R7 ;  /* 0x0000b40092047a23 */ /* 0x002fe40000010807 */
[----:B------:R-:W-:Y:S01]  /*12450*/  HMMA.16816.F32 R144, R8, R52, R12 ;  /* 0x000000340890723c */ /* 0x000fe2000000180c */
[----:B------:R-:W-:Y:S02]  /*12460*/  LDSM.16.MT88.4 R52, [R219+0x1900] ;  /* 0x00190000db34783b */ /* 0x000fe40000004200 */
[----:B------:R1:W-:Y:S04]  /*12470*/  MUFU.EX2 R252, R4 ;  /* 0x0000000400fc7308 */ /* 0x0003e80000000800 */
[----:B--2---:R-:W-:Y:S01]  /*12480*/  IMAD.MOV.U32 R12, RZ, RZ, R49 ;  /* 0x000000ffff0c7224 */ /* 0x004fe200078e0031 */
[----:B------:R-:W-:Y:S01]  /*12490*/  MOV R15, R30 ;  /* 0x0000001e000f7202 */ /* 0x000fe20000000f00 */
[----:B------:R-:W-:-:S02]  /*124a0*/  IMAD.MOV.U32 R13, RZ, RZ, R28 ;  /* 0x000000ffff0d7224 */ /* 0x000fc400078e001c */
[----:B------:R-:W-:Y:S02]  /*124b0*/  IMAD.MOV.U32 R14, RZ, RZ, R29 ;  /* 0x000000ffff0e7224 */ /* 0x000fe400078e001d */
[----:B-1----:R-:W-:Y:S01]  /*124c0*/  FFMA.FTZ R4, R131, c[0x0][0x2d0], -R6 ;  /* 0x0000b40083047a23 */ /* 0x002fe20000010806 */
[----:B------:R-:W-:-:S03]  /*124d0*/  MOV R131, R27 ;  /* 0x0000001b00837202 */ /* 0x000fc60000000f00 */
[----:B------:R1:W-:Y:S02]  /*124e0*/  MUFU.EX2 R251, R4 ;  /* 0x0000000400fb7308 */ /* 0x0003e40000000800 */
[----:B-1----:R-:W-:Y:S02]  /*124f0*/  FFMA.FTZ R4, R149, c[0x0][0x2d0], -R6 ;  /* 0x0000b40095047a23 */ /* 0x002fe40000010806 */
[----:B------:R-:W-:-:S04]  /*12500*/  IMAD.MOV.U32 R149, RZ, RZ, R26 ;  /* 0x000000ffff957224 */ /* 0x000fc800078e001a */
[----:B------:R1:W2:Y:S02]  /*12510*/  MUFU.EX2 R250, R4 ;  /* 0x0000000400fa7308 */ /* 0x0002a40000000800 */
[--C-:B-1----:R-:W-:Y:S01]  /*12520*/  FFMA.FTZ R4, R148, c[0x0][0x2d0], -R6.reuse ;  /* 0x0000b40094047a23 */ /* 0x102fe20000010806 */
[----:B---3--:R-:W-:Y:S02]  /*12530*/  MOV R148, R48 ;  /* 0x0000003000947202 */ /* 0x008fe40000000f00 */
[----:B------:R-:W1:Y:S03]  /*12540*/  LDSM.16.MT88.4 R48, [R220+0x1900] ;  /* 0x00190000dc30783b */ /* 0x000e660000004200 */
[----:B------:R3:W-:Y:S01]  /*12550*/  MUFU.EX2 R247, R4 ;  /* 0x0000000400f77308 */ /* 0x0007e20000000800 */
[----:B--2---:R-:W-:Y:S02]  /*12560*/  F2FP.PACK_AB R9, R250, R251 ;  /* 0x000000fbfa09723e */ /* 0x004fe400000000ff */
[----:B------:R-:W-:Y:S01]  /*12570*/  F2FP.PACK_AB R10, R148, R77 ;  /* 0x0000004d940a723e */ /* 0x000fe200000000ff */
[----:B---3--:R-:W-:-:S02]  /*12580*/  FFMA.FTZ R4, R150, c[0x0][0x2d0], -R6 ;  /* 0x0000b40096047a23 */ /* 0x008fc40000010806 */
[----:B------:R-:W-:Y:S02]  /*12590*/  IMAD.MOV.U32 R150, RZ, RZ, R78 ;  /* 0x000000ffff967224 */ /* 0x000fe400078e004e */
[----:B------:R-:W-:Y:S02]  /*125a0*/  IMAD.MOV.U32 R78, RZ, RZ, R79 ;  /* 0x000000ffff4e7224 */ /* 0x000fe400078e004f */
[----:B------:R-:W-:Y:S01]  /*125b0*/  IMAD.MOV.U32 R79, RZ, RZ, R249 ;  /* 0x000000ffff4f7224 */ /* 0x000fe200078e00f9 */
[----:B------:R-:W-:Y:S01]  /*125c0*/  F2FP.PACK_AB R8, R150, R12 ;  /* 0x0000000c9608723e */ /* 0x000fe200000000ff */
[----:B------:R2:W3:Y:S01]  /*125d0*/  MUFU.EX2 R249, R4 ;  /* 0x0000000400f97308 */ /* 0x0004e20000000800 */
[----:B------:R-:W-:Y:S01]  /*125e0*/  IMAD.MOV.U32 R61, RZ, RZ, R78 ;  /* 0x000000ffff3d7224 */ /* 0x000fe200078e004e */
[----:B------:R-:W-:Y:S01]  /*125f0*/  MOV R78, R242 ;  /* 0x000000f2004e7202 */ /* 0x000fe20000000f00 */
[----:B--2---:R-:W-:Y:S01]  /*12600*/  FFMA.FTZ R4, R164, c[0x0][0x2d0], -R7 ;  /* 0x0000b400a4047a23 */ /* 0x004fe20000010807 */
[----:B------:R-:W-:-:S02]  /*12610*/  MOV R164, R244 ;  /* 0x000000f400a47202 */ /* 0x000fc40000000f00 */
[----:B---3--:R-:W-:Y:S02]  /*12620*/  F2FP.PACK_AB R11, R249, R247 ;  /* 0x000000f7f90b723e */ /* 0x008fe400000000ff */
[----:B------:R2:W3:Y:S05]  /*12630*/  MUFU.EX2 R248, R4 ;  /* 0x0000000400f87308 */ /* 0x0004ea0000000800 */
[C---:B-1----:R-:W-:Y:S07]  /*12640*/  HMMA.16816.F32 R32, R8.reuse, R48, R104 ;  /* 0x000000300820723c */ /* 0x042fee0000001868 */
[----:B------:R-:W-:Y:S01]  /*12650*/  IMAD.MOV.U32 R106, RZ, RZ, R77 ;  /* 0x000000ffff6a7224 */ /* 0x000fe200078e004d */
[----:B------:R-:W-:Y:S01]  /*12660*/  MOV R105, R240 ;  /* 0x000000f000697202 */ /* 0x000fe20000000f00 */
[----:B------:R-:W-:Y:S01]  /*12670*/  IMAD.MOV.U32 R77, RZ, RZ, R241 ;  /* 0x000000ffff4d7224 */ /* 0x000fe200078e00f1 */
[----:B------:R-:W-:Y:S01]  /*12680*/  HMMA.16816.F32 R36, R8, R66, R44 ;  /* 0x000000420824723c */ /* 0x000fe2000000182c */
[----:B--2---:R-:W-:Y:S01]  /*12690*/  FFMA.FTZ R4, R163, c[0x0][0x2d0], -R7 ;  /* 0x0000b400a3047a23 */ /* 0x004fe20000010807 */
[----:B------:R-:W-:Y:S01]  /*126a0*/  MOV R163, R149 ;  /* 0x0000009500a37202 */ /* 0x000fe20000000f00 */
[----:B------:R-:W-:-:S02]  /*126b0*/  IMAD.MOV.U32 R104, RZ, RZ, R215 ;  /* 0x000000ffff687224 */ /* 0x000fc400078e00d7 */
[----:B------:R1:W-:Y:S01]  /*126c0*/  MUFU.EX2 R246, R4 ;  /* 0x0000000400f67308 */ /* 0x0003e20000000800 */
[----:B------:R-:W-:Y:S01]  /*126d0*/  IMAD.MOV.U32 R107, RZ, RZ, R15 ;  /* 0x000000ffff6b7224 */ /* 0x000fe200078e000f */
[----:B------:R-:W-:Y:S01]  /*126e0*/  MOV R46, R239 ;  /* 0x000000ef002e7202 */ /* 0x000fe20000000f00 */
[----:B------:R-:W-:Y:S01]  /*126f0*/  IMAD.MOV.U32 R47, RZ, RZ, R238 ;  /* 0x000000ffff2f7224 */ /* 0x000fe200078e00ee */
[C---:B------:R-:W-:Y:S01]  /*12700*/  HMMA.16816.F32 R40, R8.reuse, R64, R100 ;  /* 0x000000400828723c */ /* 0x040fe20000001864 */
        /* <DEDUP_REMOVED lines=8> */
[----:B-1----:R-:W-:Y:S02]  /*12790*/  FFMA.FTZ R4, R167, c[0x0][0x2d0], -R7 ;  /* 0x0000b400a7047a23 */ /* 0x002fe40000010807 */
[----:B------:R-:W-:Y:S01]  /*127a0*/  IMAD.MOV.U32 R119, RZ, RZ, R164 ;  /* 0x000000ffff777224 */ /* 0x000fe200078e00a4 */
[----:B------:R-:W-:Y:S01]  /*127b0*/  MOV R118, R62 ;  /* 0x0000003e00767202 */ /* 0x000fe20000000f00 */
[----:B------:R1:W2:Y:S01]  /*127c0*/  MUFU.EX2 R245, R4 ;  /* 0x0000000400f57308 */ /* 0x0002a20000000800 */
[----:B------:R-:W-:Y:S01]  /*127d0*/  IMAD.MOV.U32 R116, RZ, RZ, R148 ;  /* 0x000000ffff747224 */ /* 0x000fe200078e0094 */
[----:B------:R-:W-:Y:S01]  /*127e0*/  MOV R164, R79 ;  /* 0x0000004f00a47202 */ /* 0x000fe20000000f00 */
[----:B------:R-:W-:Y:S01]  /*127f0*/  IMAD.MOV.U32 R167, RZ, RZ, R131 ;  /* 0x000000ffffa77224 */ /* 0x000fe200078e0083 */
[----:B------:R-:W-:Y:S01]  /*12800*/  HMMA.16816.F32 R12, R8, R54, R92 ;  /* 0x00000036080c723c */ /* 0x000fe2000000185c */
[----:B------:R-:W-:Y:S01]  /*12810*/  IMAD.MOV.U32 R117, RZ, RZ, R63 ;  /* 0x000000ffff757224 */ /* 0x000fe200078e003f */
[----:B------:R-:W-:Y:S01]  /*12820*/  LDSM.16.MT88.4 R92, [R219+0x2100] ;  /* 0x00210000db5c783b */ /* 0x000fe20000004200 */
[----:B------:R-:W-:-:S03]  /*12830*/  IMAD.MOV.U32 R148, RZ, RZ, R78 ;  /* 0x000000ffff947224 */ /* 0x000fc600078e004e */
[----:B------:R-:W-:Y:S02]  /*12840*/  LDSM.16.MT88.4 R76, [R220+0x2100] ;  /* 0x00210000dc4c783b */ /* 0x000fe40000004200 */
[C---:B------:R-:W-:Y:S02]  /*12850*/  HMMA.16816.F32 R20, R8.reuse, R58, R88 ;  /* 0x0000003a0814723c */ /* 0x040fe40000001858 */
[----:B------:R-:W-:Y:S01]  /*12860*/  LDSM.16.MT88.4 R88, [R219+0x2900] ;  /* 0x00290000db58783b */ /* 0x000fe20000004200 */
[----:B-1----:R-:W-:Y:S01]  /*12870*/  FFMA.FTZ R4, R152, c[0x0][0x2d0], -R6 ;  /* 0x0000b40098047a23 */ /* 0x002fe20000010806 */
[----:B------:R-:W-:Y:S01]  /*12880*/  MOV R152, R60 ;  /* 0x0000003c00987202 */ /* 0x000fe20000000f00 */
[----:B------:R-:W-:Y:S02]  /*12890*/  IMAD.MOV.U32 R60, RZ, RZ, R31 ;  /* 0x000000ffff3c7224 */ /* 0x000fe400078e001f */
[----:B------:R1:W-:Y:S01]  /*128a0*/  MUFU.EX2 R244, R4 ;  /* 0x0000000400f47308 */ /* 0x0003e20000000800 */
[----:B------:R-:W-:Y:S01]  /*128b0*/  HMMA.16816.F32 R28, R8, R50, R84 ;  /* 0x00000032081c723c */ /* 0x000fe20000001854 */
[----:B------:R-:W-:Y:S01]  /*128c0*/  LDSM.16.MT88.4 R84, [R218+0x2100] ;  /* 0x00210000da54783b */ /* 0x000fe20000004200 */
[----:B------:R-:W-:-:S03]  /*128d0*/  MOV R131, R60 ;  /* 0x0000003c00837202 */ /* 0x000fc60000000f00 */
[----:B------:R-:W4:Y:S01]  /*128e0*/  LDSM.16.MT88.4 R60, [R217+0x2100] ;  /* 0x00210000d93c783b */ /* 0x000f220000004200 */
[----:B-1----:R-:W-:Y:S02]  /*128f0*/  FFMA.FTZ R4, R154, c[0x0][0x2d0], -R6 ;  /* 0x0000b4009a047a23 */ /* 0x002fe40000010806 */
[----:B------:R-:W-:Y:S02]  /*12900*/  IMAD.MOV.U32 R154, RZ, RZ, R25 ;  /* 0x000000ffff9a7224 */ /* 0x000fe400078e0019 */
[----:B------:R1:W1:Y:S01]  /*12910*/  MUFU.EX2 R242, R4 ;  /* 0x0000000400f27308 */ /* 0x0002620000000800 */
[----:B------:R-:W-:Y:S07]  /*12920*/  HMMA.16816.F32 R24, R8, R56, R108 ;  /* 0x000000380818723c */ /* 0x000fee000000186c */
[----:B---3--:R-:W-:Y:S01]  /*12930*/  F2FP.PACK_AB R8, R248, R252 ;  /* 0x000000fcf808723e */ /* 0x008fe200000000ff */
[----:B------:R-:W-:Y:S01]  /*12940*/  IMAD.MOV.U32 R110, RZ, RZ, R45 ;  /* 0x000000ffff6e7224 */ /* 0x000fe200078e002d */
[----:B--2---:R-:W-:Y:S01]  /*12950*/  F2FP.PACK_AB R10, R245, R246 ;  /* 0x000000f6f50a723e */ /* 0x004fe200000000ff */
[----:B------:R-:W-:Y:S01]  /*12960*/  IMAD.MOV.U32 R111, RZ, RZ, R46 ;  /* 0x000000ffff6f7224 */ /* 0x000fe200078e002e */
[----:B------:R-:W-:Y:S01]  /*12970*/  MOV R109, R44 ;  /* 0x0000002c006d7202 */ /* 0x000fe20000000f00 */
[----:B-1----:R-:W-:Y:S01]  /*12980*/  FFMA.FTZ R4, R160, c[0x0][0x2d0], -R6 ;  /* 0x0000b400a0047a23 */ /* 0x002fe20000010806 */
[----:B------:R-:W-:Y:S01]  /*12990*/  F2FP.PACK_AB R9, R242, R244 ;  /* 0x000000f4f209723e */ /* 0x000fe200000000ff */
[----:B------:R-:W-:Y:S01]  /*129a0*/  IMAD.MOV.U32 R160, RZ, RZ, R100 ;  /* 0x000000ffffa07224 */ /* 0x000fe200078e0064 */
[----:B------:R-:W-:Y:S01]  /*129b0*/  MOV R100, R102 ;  /* 0x0000006600647202 */ /* 0x000fe20000000f00 */
[----:B------:R1:W-:Y:S01]  /*129c0*/  MUFU.EX2 R241, R4 ;  /* 0x0000000400f17308 */ /* 0x0003e20000000800 */
[----:B------:R-:W-:Y:S01]  /*129d0*/  MOV R102, R163 ;  /* 0x000000a300667202 */ /* 0x000fe20000000f00 */
[----:B------:R-:W-:-:S02]  /*129e0*/  IMAD.MOV.U32 R163, RZ, RZ, R173 ;  /* 0x000000ffffa37224 */ /* 0x000fc400078e00ad */
[----:B-1----:R-:W-:Y:S01]  /*129f0*/  FFMA.FTZ R4, R161, c[0x0][0x2d0], -R6 ;  /* 0x0000b400a1047a23 */ /* 0x002fe20000010806 */
[----:B------:R-:W-:-:S03]  /*12a00*/  MOV R161, R47 ;  /* 0x0000002f00a17202 */ /* 0x000fc60000000f00 */
[----:B------:R1:W2:Y:S02]  /*12a10*/  MUFU.EX2 R240, R4 ;  /* 0x0000000400f07308 */ /* 0x0002a40000000800 */
[----:B-1----:R-:W-:Y:S01]  /*12a20*/  FFMA.FTZ R4, R165, c[0x0][0x2d0], -R2 ;  /* 0x0000b400a5047a23 */ /* 0x002fe20000010802 */
[----:B--2---:R-:W-:-:S05]  /*12a30*/  F2FP.PACK_AB R11, R240, R241 ;  /* 0x000000f1f00b723e */ /* 0x004fca00000000ff */
[----:B------:R1:W-:Y:S02]  /*12a40*/  MUFU.EX2 R215, R4 ;  /* 0x0000000400d77308 */ /* 0x0003e40000000800 */
[C---:B----4-:R-:W-:Y:S08]  /*12a50*/  HMMA.16816.F32 R40, R8.reuse, R60, R40 ;  /* 0x0000003c0828723c */ /* 0x050ff00000001828 */
        /* <DEDUP_REMOVED lines=13> */
[----:B--2---:R-:W-:Y:S01]  /*12b30*/  F2FP.PACK_AB R8, R238, R215 ;  /* 0x000000d7ee08723e */ /* 0x004fe200000000ff */
[----:B-1----:R-:W-:Y:S01]  /*12b40*/  FFMA.FTZ R4, R151, c[0x0][0x2d0], -R0 ;  /* 0x0000b40097047a23 */ /* 0x002fe20000010800 */
[----:B------:R-:W-:-:S02]  /*12b50*/  MOV R151, R172 ;  /* 0x000000ac00977202 */ /* 0x000fc40000000f00 */
[----:B---3--:R-:W-:Y:S01]  /*12b60*/  F2FP.PACK_AB R10, R239, R214 ;  /* 0x000000d6ef0a723e */ /* 0x008fe200000000ff */
[----:B------:R1:W-:Y:S02]  /*12b70*/  MUFU.EX2 R172, R4 ;  /* 0x0000000400ac7308 */ /* 0x0003e40000000800 */
[----:B-1----:R-:W-:Y:S02]  /*12b80*/  FFMA.FTZ R4, R153, c[0x0][0x2d0], -R0 ;  /* 0x0000b40099047a23 */ /* 0x002fe40000010800 */
[----:B------:R-:W-:-:S04]  /*12b90*/  IMAD.MOV.U32 R153, RZ, RZ, R175 ;  /* 0x000000ffff997224 */ /* 0x000fc800078e00af */
[----:B------:R1:W2:Y:S02]  /*12ba0*/  MUFU.EX2 R175, R4 ;  /* 0x0000000400af7308 */ /* 0x0002a40000000800 */
[----:B-1----:R-:W-:Y:S01]  /*12bb0*/  FFMA.FTZ R4, R155, c[0x0][0x2d0], -R0 ;  /* 0x0000b4009b047a23 */ /* 0x002fe20000010800 */
[----:B--2---:R-:W-:Y:S01]  /*12bc0*/  F2FP.PACK_AB R9, R175, R172 ;  /* 0x000000acaf09723e */ /* 0x004fe200000000ff */
[----:B------:R-:W-:Y:S02]  /*12bd0*/  IMAD.MOV.U32 R155, RZ, RZ, R107 ;  /* 0x000000ffff9b7224 */ /* 0x000fe400078e006b */
[----:B------:R-:W-:Y:S02]  /*12be0*/  IMAD.MOV.U32 R107, RZ, RZ, R101 ;  /* 0x000000ffff6b7224 */ /* 0x000fe400078e0065 */
[----:B------:R-:W-:Y:S02]  /*12bf0*/  IMAD.MOV.U32 R101, RZ, RZ, R103 ;  /* 0x000000ffff657224 */ /* 0x000fe400078e0067 */
[----:B------:R-:W-:-:S02]  /*12c00*/  IMAD.MOV.U32 R103, RZ, RZ, R167 ;  /* 0x000000ffff677224 */ /* 0x000fc400078e00a7 */
[----:B------:R-:W-:Y:S02]  /*12c10*/  IMAD.MOV.U32 R167, RZ, RZ, R174 ;  /* 0x000000ffffa77224 */ /* 0x000fe400078e00ae */
        /* <DEDUP_REMOVED lines=9> */
[----:B------:R-:W-:-:S02]  /*12cb0*/  IMAD.MOV.U32 R127, RZ, RZ, R111 ;  /* 0x000000ffff7f7224 */ /* 0x000fc400078e006f */
[----:B-1----:R-:W-:-:S04]  /*12cc0*/  FFMA.FTZ R4, R203, c[0x0][0x2d0], -R7 ;  /* 0x0000b400cb047a23 */ /* 0x002fc80000010807 */
[----:B------:R-:W-:Y:S01]  /*12cd0*/  MOV R120, R109 ;  /* 0x0000006d00787202 */ /* 0x000fe20000000f00 */
[----:B------:R1:W2:Y:S01]  /*12ce0*/  MUFU.EX2 R203, R4 ;  /* 0x0000000400cb7308 */ /* 0x0002a20000000800 */
[----:B------:R-:W-:Y:S01]  /*12cf0*/  HMMA.16816.F32 R108, R8, R132, R112 ;  /* 0x00000084086c723c */ /* 0x000fe20000001870 */
[----:B------:R-:W-:-:S06]  /*12d00*/  IMAD.MOV.U32 R121, RZ, RZ, R131 ;  /* 0x000000ffff797224 */ /* 0x000fcc00078e0083 */
[----:B------:R-:W-:Y:S01]  /*12d10*/  MOV R114, R213 ;  /* 0x000000d500727202 */ /* 0x000fe20000000f00 */
[----:B------:R-:W-:Y:S01]  /*12d20*/  HMMA.16816.F32 R80, R8, R134, R80 ;  /* 0x000000860850723c */ /* 0x000fe20000001850 */
[----:B------:R-:W-:Y:S02]  /*12d30*/  IMAD.MOV.U32 R115, RZ, RZ, R164 ;  /* 0x000000ffff737224 */ /* 0x000fe400078e00a4 */
[----:B-1----:R-:W-:-:S05]  /*12d40*/  FFMA.FTZ R4, R202, c[0x0][0x2d0], -R7 ;  /* 0x0000b400ca047a23 */ /* 0x002fca0000010807 */
[C---:B------:R-:W-:Y:S01]  /*12d50*/  HMMA.16816.F32 R68, R8.reuse, R122, R72 ;  /* 0x0000007a0844723c */ /* 0x040fe20000001848 */
[----:B------:R-:W-:Y:S01]  /*12d60*/  FFMA.FTZ R7, R201, c[0x0][0x2d0], -R7 ;  /* 0x0000b400c9077a23 */ /* 0x000fe20000010807 */
[----:B--2---:R-:W-:Y:S01]  /*12d70*/  F2FP.PACK_AB R168, R203, R204 ;  /* 0x000000cccba8723e */ /* 0x004fe200000000ff */
[----:B------:R1:W-:Y:S04]  /*12d80*/  MUFU.EX2 R213, R4 ;  /* 0x0000000400d57308 */ /* 0x0003e80000000800 */
[----:B------:R-:W-:Y:S01]  /*12d90*/  MOV R122, R100 ;  /* 0x00000064007a7202 */ /* 0x000fe20000000f00 */
[----:B------:R-:W-:Y:S01]  /*12da0*/  HMMA.16816.F32 R72, R8, R136, R144 ;  /* 0x000000880848723c */ /* 0x000fe20000001890 */
[----:B------:R-:W2:Y:S01]  /*12db0*/  LDSM.16.MT88.4 R144, [R217+0x2900] ;  /* 0x00290000d990783b */ /* 0x000ea20000004200 */
[----:B------:R-:W-:Y:S01]  /*12dc0*/  IMAD.MOV.U32 R123, RZ, RZ, R107 ;  /* 0x000000ffff7b7224 */ /* 0x000fe200078e006b */
[----:B------:R-:W-:Y:S01]  /*12dd0*/  MUFU.EX2 R202, R7 ;  /* 0x0000000700ca7308 */ /* 0x000fe20000000800 */
[----:B------:R-:W-:Y:S01]  /*12de0*/  MOV R100, R163 ;  /* 0x000000a300647202 */ /* 0x000fe20000000f00 */
[----:B------:R-:W-:-:S02]  /*12df0*/  IMAD.MOV.U32 R107, RZ, RZ, R101 ;  /* 0x000000ffff6b7224 */ /* 0x000fc400078e0065 */
[----:B------:R-:W-:Y:S01]  /*12e00*/  IMAD.MOV.U32 R101, RZ, RZ, R167 ;  /* 0x000000ffff657224 */ /* 0x000fe200078e00a7 */
[----:B------:R-:W-:Y:S01]  /*12e10*/  HMMA.16816.F32 R140, R8, R124, R140 ;  /* 0x0000007c088c723c */ /* 0x000fe2000000188c */
[----:B------:R-:W-:Y:S01]  /*12e20*/  LDSM.16.MT88.4 R164, [R218+0x2900] ;  /* 0x00290000daa4783b */ /* 0x000fe20000004200 */
[----:B-1----:R-:W-:-:S04]  /*12e30*/  FFMA.FTZ R4, R192, c[0x0][0x2d0], -R6 ;  /* 0x0000b400c0047a23 */ /* 0x002fc80000010806 */
[----:B------:R1:W-:Y:S01]  /*12e40*/  MUFU.EX2 R192, R4 ;  /* 0x0000000400c07308 */ /* 0x0003e20000000800 */
[----:B------:R-:W-:Y:S01]  /*12e50*/  MOV R124, R161 ;  /* 0x000000a1007c7202 */ /* 0x000fe20000000f00 */
[----:B------:R-:W-:Y:S01]  /*12e60*/  IMAD.MOV.U32 R125, RZ, RZ, R160 ;  /* 0x000000ffff7d7224 */ /* 0x000fe200078e00a0 */
[----:B------:R-:W-:Y:S01]  /*12e70*/  HMMA.16816.F32 R96, R8, R138, R96 ;  /* 0x0000008a0860723c */ /* 0x000fe20000001860 */
[----:B------:R-:W3:Y:S01]  /*12e80*/  LDSM.16.MT88.4 R160, [R220+0x2900] ;  /* 0x00290000dca0783b */ /* 0x000ee20000004200 */
[----:B-1----:R-:W-:-:S04]  /*12e90*/  FFMA.FTZ R4, R191, c[0x0][0x2d0], -R6 ;  /* 0x0000b400bf047a23 */ /* 0x002fc80000010806 */
[----:B------:R1:W4:Y:S02]  /*12ea0*/  MUFU.EX2 R191, R4 ;  /* 0x0000000400bf7308 */ /* 0x0003240000000800 */
[--C-:B-1----:R-:W-:Y:S01]  /*12eb0*/  FFMA.FTZ R4, R190, c[0x0][0x2d0], -R6.reuse ;  /* 0x0000b400be047a23 */ /* 0x102fe20000010806 */
[----:B----4-:R-:W-:Y:S01]  /*12ec0*/  F2FP.PACK_AB R169, R191, R192 ;  /* 0x000000c0bfa9723e */ /* 0x010fe200000000ff */
[----:B------:R-:W-:-:S04]  /*12ed0*/  FFMA.FTZ R6, R189, c[0x0][0x2d0], -R6 ;  /* 0x0000b400bd067a23 */ /* 0x000fc80000010806 */
[----:B------:R1:W-:Y:S08]  /*12ee0*/  MUFU.EX2 R201, R4 ;  /* 0x0000000400c97308 */ /* 0x0003f00000000800 */
[----:B------:R-:W4:Y:S01]  /*12ef0*/  MUFU.EX2 R190, R6 ;  /* 0x0000000600be7308 */ /* 0x000f220000000800 */
[----:B-1----:R-:W-:-:S07]  /*12f00*/  FFMA.FTZ R4, R199, c[0x0][0x2d0], -R2 ;  /* 0x0000b400c7047a23 */ /* 0x002fce0000010802 */
[----:B------:R1:W-:Y:S02]  /*12f10*/  MUFU.EX2 R135, R4 ;  /* 0x0000000400877308 */ /* 0x0003e40000000800 */
[----:B-1----:R-:W-:-:S06]  /*12f20*/  FFMA.FTZ R4, R198, c[0x0][0x2d0], -R2 ;  /* 0x0000b400c6047a23 */ /* 0x002fcc0000010802 */
[----:B------:R1:W-:Y:S02]  /*12f30*/  MUFU.EX2 R189, R4 ;  /* 0x0000000400bd7308 */ /* 0x0003e40000000800 */
[----:B-1----:R-:W-:-:S06]  /*12f40*/  FFMA.FTZ R4, R195, c[0x0][0x2d0], -R2 ;  /* 0x0000b400c3047a23 */ /* 0x002fcc0000010802 */
[----:B------:R1:W-:Y:S02]  /*12f50*/  MUFU.EX2 R133, R4 ;  /* 0x0000000400857308 */ /* 0x0003e40000000800 */
[----:B-1----:R-:W-:-:S06]  /*12f60*/  FFMA.FTZ R4, R200, c[0x0][0x2d0], -R2 ;  /* 0x0000b400c8047a23 */ /* 0x002fcc0000010802 */
[----:B------:R1:W-:Y:S02]  /*12f70*/  MUFU.EX2 R134, R4 ;  /* 0x0000000400867308 */ /* 0x0003e40000000800 */
[----:B-1----:R-:W-:Y:S01]  /*12f80*/  FFMA.FTZ R4, R170, c[0x0][0x2d0], -R0 ;  /* 0x0000b400aa047a23 */ /* 0x002fe20000010800 */
[----:B------:R-:W-:-:S05]  /*12f90*/  F2FP.PACK_AB R170, R202, R213 ;  /* 0x000000d5caaa723e */ /* 0x000fca00000000ff */
[----:B------:R1:W-:Y:S02]  /*12fa0*/  MUFU.EX2 R131, R4 ;  /* 0x0000000400837308 */ /* 0x0003e40000000800 */
[----:B-1----:R-:W-:Y:S01]  /*12fb0*/  FFMA.FTZ R4, R171, c[0x0][0x2d0], -R0 ;  /* 0x0000b400ab047a23 */ /* 0x002fe20000010800 */
[----:B----4-:R-:W-:-:S05]  /*12fc0*/  F2FP.PACK_AB R171, R190, R201 ;  /* 0x000000c9beab723e */ /* 0x010fca00000000ff */
[----:B------:R1:W4:Y:S02]  /*12fd0*/  MUFU.EX2 R132, R4 ;  /* 0x0000000400847308 */ /* 0x0003240000000800 */
        /* <DEDUP_REMOVED lines=19> */
[----:B------:R-:W-:Y:S01]  /*13110*/  IMAD.MOV.U32 R150, RZ, RZ, R225 ;  /* 0x000000ffff967224 */ /* 0x000fe200078e00e1 */
[----:B--2---:R-:W-:Y:S01]  /*13120*/  HMMA.16816.F32 R136, R168, R144, R40 ;  /* 0x00000090a888723c */ /* 0x004fe20000001828 */
[----:B------:R1:W-:Y:S01]  /*13130*/  MUFU.EX2 R40, R4 ;  /* 0x0000000400287308 */ /* 0x0003e20000000800 */
[----:B------:R-:W-:Y:S01]  /*13140*/  IMAD.MOV.U32 R198, RZ, RZ, R122 ;  /* 0x000000ffffc67224 */ /* 0x000fe200078e007a */
[----:B------:R-:W-:Y:S01]  /*13150*/  MOV R195, R115 ;  /* 0x0000007300c37202 */ /* 0x000fe20000000f00 */
[----:B------:R-:W-:Y:S01]  /*13160*/  IMAD.MOV.U32 R122, RZ, RZ, R116 ;  /* 0x000000ffff7a7224 */ /* 0x000fe200078e0074 */
[----:B------:R-:W-:Y:S01]  /*13170*/  MOV R116, R105 ;  /* 0x0000006900747202 */ /* 0x000fe20000000f00 */
[----:B------:R-:W-:Y:S02]  /*13180*/  IMAD.MOV.U32 R112, RZ, RZ, R117 ;  /* 0x000000ffff707224 */ /* 0x000fe400078e0075 */
[----:B------:R-:W-:Y:S01]  /*13190*/  IMAD.MOV.U32 R199, RZ, RZ, R123 ;  /* 0x000000ffffc77224 */ /* 0x000fe200078e007b */
[----:B------:R-:W-:Y:S01]  /*131a0*/  MOV R123, R151 ;  /* 0x00000097007b7202 */ /* 0x000fe20000000f00 */
        /* <DEDUP_REMOVED lines=8> */
[----:B-1----:R-:W-:Y:S01]  /*13230*/  FFMA.FTZ R4, R183, c[0x0][0x2d0], -R0 ;  /* 0x0000b400b7047a23 */ /* 0x002fe20000010800 */
[----:B------:R-:W-:Y:S01]  /*13240*/  MOV R10, R107 ;  /* 0x0000006b000a7202 */ /* 0x000fe20000000f00 */
[----:B------:R-:W-:Y:S01]  /*13250*/  IMAD.MOV.U32 R105, RZ, RZ, R148 ;  /* 0x000000ffff697224 */ /* 0x000fe200078e0094 */
[----:B------:R1:W5:Y:S01]  /*13260*/  LDL.LU R225, [R1+0x3c] ;  /* 0x00003c0001e17983 */ /* 0x0003620000300800 */
[C---:B------:R-:W-:Y:S01]  /*13270*/  HMMA.16816.F32 R148, R168.reuse, R146, R36 ;  /* 0x00000092a894723c */ /* 0x040fe20000001824 */
[----:B------:R2:W2:Y:S01]  /*13280*/  MUFU.EX2 R36, R4 ;  /* 0x0000000400247308 */ /* 0x0004a20000000800 */
[----:B----4-:R-:W-:Y:S01]  /*13290*/  F2FP.PACK_AB R5, R132, R131 ;  /* 0x000000838405723e */ /* 0x010fe200000000ff */
[----:B------:R-:W-:Y:S01]  /*132a0*/  IMAD.MOV.U32 R8, RZ, RZ, R105 ;  /* 0x000000ffff087224 */ /* 0x000fe200078e0069 */
[----:B------:R-:W-:Y:S01]  /*132b0*/  MOV R42, R117 ;  /* 0x00000075002a7202 */ /* 0x000fe20000000f00 */
[----:B------:R-:W-:Y:S01]  /*132c0*/  IMAD.MOV.U32 R183, RZ, RZ, R114 ;  /* 0x000000ffffb77224 */ /* 0x000fe200078e0072 */
[----:B------:R-:W-:Y:S01]  /*132d0*/  MOV R200, R104 ;  /* 0x0000006800c87202 */ /* 0x000fe20000000f00 */
[----:B------:R-:W-:Y:S01]  /*132e0*/  IMAD.MOV.U32 R37, RZ, RZ, R6 ;  /* 0x000000ffff257224 */ /* 0x000fe200078e0006 */
[----:B------:R-:W-:Y:S01]  /*132f0*/  MOV R38, R7 ;  /* 0x0000000700267202 */ /* 0x000fe20000000f00 */
[----:B------:R-:W-:Y:S01]  /*13300*/  IMAD.MOV.U32 R114, RZ, RZ, R119 ;  /* 0x000000ffff727224 */ /* 0x000fe200078e0077 */
[----:B------:R-:W-:Y:S01]  /*13310*/  F2FP.PACK_AB R6, R134, R133 ;  /* 0x000000858606723e */ /* 0x000fe200000000ff */
[----:B------:R-:W-:Y:S01]  /*13320*/  IMAD.MOV.U32 R120, RZ, RZ, R155 ;  /* 0x000000ffff787224 */ /* 0x000fe200078e009b */
[----:B------:R-:W-:Y:S01]  /*13330*/  MOV R119, R152 ;  /* 0x0000009800777202 */ /* 0x000fe20000000f00 */
[----:B------:R-:W-:Y:S01]  /*13340*/  IMAD.MOV.U32 R118, RZ, RZ, R154 ;  /* 0x000000ffff767224 */ /* 0x000fe200078e009a */
[----:B------:R-:W-:Y:S01]  /*13350*/  MOV R39, R114 ;  /* 0x0000007200277202 */ /* 0x000fe20000000f00 */
[----:B---3--:R-:W-:Y:S01]  /*13360*/  HMMA.16816.F32 R152, R168, R160, R32 ;  /* 0x000000a0a898723c */ /* 0x008fe20000001820 */
[----:B------:R-:W-:Y:S01]  /*13370*/  IMAD.MOV.U32 R41, RZ, RZ, R115 ;  /* 0x000000ffff297224 */ /* 0x000fe200078e0073 */
[----:B--2---:R-:W-:Y:S01]  /*13380*/  F2FP.PACK_AB R4, R189, R135 ;  /* 0x00000087bd04723e */ /* 0x004fe200000000ff */
[----:B------:R-:W-:Y:S01]  /*13390*/  IMAD.MOV.U32 R43, RZ, RZ, R118 ;  /* 0x000000ffff2b7224 */ /* 0x000fe200078e0076 */
[----:B------:R-:W-:Y:S01]  /*133a0*/  F2FP.PACK_AB R7, R36, R40 ;  /* 0x000000282407723e */ /* 0x000fe200000000ff */
[----:B------:R-:W-:-:S02]  /*133b0*/  IMAD.MOV.U32 R9, RZ, RZ, R106 ;  /* 0x000000ffff097224 */ /* 0x000fc400078e006a */
[----:B------:R-:W-:Y:S01]  /*133c0*/  IMAD.MOV.U32 R35, RZ, RZ, R100 ;  /* 0x000000ffff237224 */ /* 0x000fe200078e0064 */
[----:B------:R-:W-:Y:S01]  /*133d0*/  MOV R33, R102 ;  /* 0x0000006600217202 */ /* 0x000fe20000000f00 */
[----:B------:R-:W-:Y:S01]  /*133e0*/  IMAD.MOV.U32 R34, RZ, RZ, R101 ;  /* 0x000000ffff227224 */ /* 0x000fe200078e0065 */
[----:B------:R-:W-:Y:S01]  /*133f0*/  HMMA.16816.F32 R104, R168, R164, R24 ;  /* 0x000000a4a868723c */ /* 0x000fe20000001818 */
[----:B------:R-:W-:-:S07]  /*13400*/  IMAD.MOV.U32 R32, RZ, RZ, R103 ;  /* 0x000000ffff207224 */ /* 0x000fce00078e0067 */
[C---:B------:R-:W-:Y:S07]  /*13410*/  HMMA.16816.F32 R156, R4.reuse, R48, R156 ;  /* 0x00000030049c723c */ /* 0x040fee000000189c */
[----:B------:R-:W-:Y:S01]  /*13420*/  IMAD.MOV.U32 R49, RZ, RZ, R8 ;  /* 0x000000ffff317224 */ /* 0x000fe200078e0008 */
[----:B------:R-:W-:Y:S01]  /*13430*/  HMMA.16816.F32 R108, R4, R56, R108 ;  /* 0x00000038046c723c */ /* 0x000fe2000000186c */
[----:B------:R-:W-:Y:S01]  /*13440*/  FFMA.FTZ R8, R212, c[0x0][0x2d0], -R2 ;  /* 0x0000b400d4087a23 */ /* 0x000fe20000010802 */
[----:B------:R-:W-:-:S05]  /*13450*/  MOV R48, R9 ;  /* 0x0000000900307202 */ /* 0x000fca0000000f00 */
[----:B------:R-:W-:Y:S01]  /*13460*/  IMAD.MOV.U32 R57, RZ, RZ, R37 ;  /* 0x000000ffff397224 */ /* 0x000fe200078e0025 */
[----:B------:R-:W-:Y:S01]  /*13470*/  HMMA.16816.F32 R100, R168, R162, R28 ;  /* 0x000000a2a864723c */ /* 0x000fe2000000181c */
[----:B------:R2:W-:Y:S01]  /*13480*/  MUFU.EX2 R37, R8 ;  /* 0x0000000800257308 */ /* 0x0005e20000000800 */
[----:B------:R-:W-:-:S05]  /*13490*/  IMAD.MOV.U32 R56, RZ, RZ, R38 ;  /* 0x000000ffff387224 */ /* 0x000fca00078e0026 */
[----:B------:R-:W-:Y:S01]  /*134a0*/  IMAD.MOV.U32 R28, RZ, RZ, R199 ;  /* 0x000000ffff1c7224 */ /* 0x000fe200078e00c7 */
[----:B------:R-:W-:Y:S01]  /*134b0*/  MOV R30, R198 ;  /* 0x000000c6001e7202 */ /* 0x000fe20000000f00 */
[----:B------:R-:W-:Y:S01]  /*134c0*/  IMAD.MOV.U32 R199, RZ, RZ, R112 ;  /* 0x000000ffffc77224 */ /* 0x000fe200078e0070 */
[----:B------:R-:W-:Y:S01]  /*134d0*/  HMMA.16816.F32 R140, R4, R64, R140 ;  /* 0x00000040048c723c */ /* 0x000fe2000000188c */
[----:B------:R-:W-:Y:S02]  /*134e0*/  IMAD.MOV.U32 R29, RZ, RZ, R113 ;  /* 0x000000ffff1d7224 */ /* 0x000fe400078e0071 */
[----:B------:R-:W-:Y:S02]  /*134f0*/  IMAD.MOV.U32 R31, RZ, RZ, R195 ;  /* 0x000000ffff1f7224 */ /* 0x000fe400078e00c3 */
[----:B------:R-:W-:Y:S02]  /*13500*/  IMAD.MOV.U32 R198, RZ, RZ, R116 ;  /* 0x000000ffffc67224 */ /* 0x000fe400078e0074 */
[----:B--2---:R-:W-:Y:S01]  /*13510*/  FFMA.FTZ R8, R208, c[0x0][0x2d0], -R2 ;  /* 0x0000b400d0087a23 */ /* 0x004fe20000010802 */
[----:B------:R-:W-:Y:S01]  /*13520*/  HMMA.16816.F32 R112, R168, R166, R20 ;  /* 0x000000a6a870723c */ /* 0x000fe20000001814 */
[----:B------:R-:W-:-:S02]  /*13530*/  IMAD.MOV.U32 R195, RZ, RZ, R119 ;  /* 0x000000ffffc37224 */ /* 0x000fc400078e0077 */
[----:B------:R2:W-:Y:S01]  /*13540*/  MUFU.EX2 R38, R8 ;  /* 0x0000000800267308 */ /* 0x0005e20000000800 */
[----:B------:R-:W-:Y:S02]  /*13550*/  IMAD.MOV.U32 R64, RZ, RZ, R31 ;  /* 0x000000ffff407224 */ /* 0x000fe400078e001f */
[----:B------:R-:W-:Y:S02]  /*13560*/  IMAD.MOV.U32 R65, RZ, RZ, R30 ;  /* 0x000000ffff417224 */ /* 0x000fe400078e001e */
[----:B------:R-:W-:Y:S07]  /*13570*/  HMMA.16816.F32 R20, R4, R58, R80 ;  /* 0x0000003a0414723c */ /* 0x000fee0000001850 */
[----:B------:R-:W-:Y:S01]  /*13580*/  IMAD.MOV.U32 R82, RZ, RZ, R41 ;  /* 0x000000ffff527224 */ /* 0x000fe200078e0029 */
[----:B------:R-:W-:Y:S01]  /*13590*/  HMMA.16816.F32 R116, R168, R88, R16 ;  /* 0x00000058a874723c */ /* 0x000fe20000001810 */
[----:B------:R-:W-:Y:S01]  /*135a0*/  MOV R83, R39 ;  /* 0x0000002700537202 */ /* 0x000fe20000000f00 */
[----:B------:R-:W-:Y:S01]  /*135b0*/  IMAD.MOV.U32 R59, RZ, RZ, R124 ;  /* 0x000000ffff3b7224 */ /* 0x000fe200078e007c */
[----:B------:R-:W-:Y:S01]  /*135c0*/  MOV R58, R125 ;  /* 0x0000007d003a7202 */ /* 0x000fe20000000f00 */
[----:B--2---:R-:W-:Y:S01]  /*135d0*/  FFMA.FTZ R8, R211, c[0x0][0x2d0], -R2 ;  /* 0x0000b400d3087a23 */ /* 0x004fe20000010802 */
[----:B------:R-:W-:Y:S01]  /*135e0*/  MOV R81, R126 ;  /* 0x0000007e00517202 */ /* 0x000fe20000000f00 */
[----:B------:R-:W-:-:S02]  /*135f0*/  IMAD.MOV.U32 R80, RZ, RZ, R127 ;  /* 0x000000ffff507224 */ /* 0x000fc400078e007f */
[----:B------:R2:W-:Y:S01]  /*13600*/  MUFU.EX2 R41, R8 ;  /* 0x0000000800297308 */ /* 0x0005e20000000800 */
[----:B------:R-:W-:Y:S08]  /*13610*/  HMMA.16816.F32 R168, R168, R90, R12 ;  /* 0x0000005aa8a8723c */ /* 0x000ff0000000180c */
[----:B------:R-:W-:Y:S01]  /*13620*/  HMMA.16816.F32 R12, R4, R66, R44 ;  /* 0x00000042040c723c */ /* 0x000fe2000000182c */
[----:B--2---:R-:W-:-:S07]  /*13630*/  FFMA.FTZ R8, R205, c[0x0][0x2d0], -R2 ;  /* 0x0000b400cd087a23 */ /* 0x004fce0000010802 */
[C---:B------:R-:W-:Y:S01]  /*13640*/  HMMA.16816.F32 R16, R4.reuse, R50, R68 ;  /* 0x000000320410723c */ /* 0x040fe20000001844 */
[----:B------:R-:W-:Y:S01]  /*13650*/  IMAD.MOV.U32 R46, RZ, RZ, R42 ;  /* 0x000000ffff2e7224 */ /* 0x000fe200078e002a */
[----:B------:R-:W-:Y:S01]  /*13660*/  MOV R67, R43 ;  /* 0x0000002b00437202 */ /* 0x000fe20000000f00 */
[----:B------:R2:W-:Y:S01]  /*13670*/  MUFU.EX2 R42, R8 ;  /* 0x00000008002a7308 */ /* 0x0005e20000000800 */
[----:B------:R-:W-:Y:S02]  /*13680*/  IMAD.MOV.U32 R47, RZ, RZ, R34 ;  /* 0x000000ffff2f7224 */ /* 0x000fe400078e0022 */
[----:B------:R-:W-:Y:S01]  /*13690*/  IMAD.MOV.U32 R66, RZ, RZ, R200 ;  /* 0x000000ffff427224 */ /* 0x000fe200078e00c8 */
[----:B------:R-:W-:Y:S01]  /*136a0*/  MOV R68, R32 ;  /* 0x0000002000447202 */ /* 0x000fe20000000f00 */
[----:B------:R-:W-:Y:S01]  /*136b0*/  IMAD.MOV.U32 R51, RZ, RZ, R33 ;  /* 0x000000ffff337224 */ /* 0x000fe200078e0021 */
[----:B------:R-:W-:Y:S01]  /*136c0*/  MOV R50, R35 ;  /* 0x0000002300327202 */ /* 0x000fe20000000f00 */
[----:B------:R-:W-:Y:S01]  /*136d0*/  IMAD.MOV.U32 R200, RZ, RZ, R10 ;  /* 0x000000ffffc87224 */ /* 0x000fe200078e000a */
[----:B------:R-:W-:Y:S01]  /*136e0*/  HMMA.16816.F32 R24, R4, R52, R72 ;  /* 0x000000340418723c */ /* 0x000fe20000001848 */
[----:B------:R-:W-:Y:S01]  /*136f0*/  IMAD.MOV.U32 R71, RZ, RZ, R11 ;  /* 0x000000ffff477224 */ /* 0x000fe200078e000b */
[----:B------:R-:W-:Y:S01]  /*13700*/  MOV R69, R29 ;  /* 0x0000001d00457202 */ /* 0x000fe20000000f00 */
[----:B------:R-:W-:-:S02]  /*13710*/  IMAD.MOV.U32 R70, RZ, RZ, R28 ;  /* 0x000000ffff467224 */ /* 0x000fc400078e001c */
[----:B--2---:R-:W-:-:S04]  /*13720*/  FFMA.FTZ R8, R207, c[0x0][0x2d0], -R2 ;  /* 0x0000b400cf087a23 */ /* 0x004fc80000010802 */
[----:B------:R2:W-:Y:S02]  /*13730*/  MUFU.EX2 R44, R8 ;  /* 0x00000008002c7308 */ /* 0x0005e40000000800 */
[----:B--2---:R-:W-:-:S06]  /*13740*/  FFMA.FTZ R8, R210, c[0x0][0x2d0], -R2 ;  /* 0x0000b400d2087a23 */ /* 0x004fcc0000010802 */
[----:B------:R2:W3:Y:S02]  /*13750*/  MUFU.EX2 R45, R8 ;  /* 0x00000008002d7308 */ /* 0x0004e40000000800 */
[----:B--2---:R-:W-:Y:S01]  /*13760*/  FFMA.FTZ R8, R196, c[0x0][0x2d0], -R0 ;  /* 0x0000b400c4087a23 */ /* 0x004fe20000010800 */
[----:B------:R-:W-:Y:S01]  /*13770*/  UIMAD.WIDE.U32 UR22, UR17, UR20, URZ ;  /* 0x00000014111672a5 */ /* 0x000fe2000f8e003f */
[----:B------:R-:W-:-:S04]  /*13780*/  PLOP3.LUT P0, PT, PT, PT, UP6, 0x40, 0x0 ;  /* 0x000000000000781c */ /* 0x000fc80003f0e868 */
[----:B------:R2:W-:Y:S01]  /*13790*/  MUFU.EX2 R32, R8 ;  /* 0x0000000800207308 */ /* 0x0005e20000000800 */
[----:B---3--:R-:W-:Y:S01]  /*137a0*/  F2FP.PACK_AB R124, R45, R44 ;  /* 0x0000002c2d7c723e */ /* 0x008fe200000000ff */
[----:B--2---:R-:W-:-:S06]  /*137b0*/  FFMA.FTZ R8, R197, c[0x0][0x2d0], -R0 ;  /* 0x0000b400c5087a23 */ /* 0x004fcc0000010800 */
[----:B------:R2:W3:Y:S02]  /*137c0*/  MUFU.EX2 R33, R8 ;  /* 0x0000000800217308 */ /* 0x0004e40000000800 */
[----:B--2---:R-:W-:-:S06]  /*137d0*/  FFMA.FTZ R8, R193, c[0x0][0x2d0], -R0 ;  /* 0x0000b400c1087a23 */ /* 0x004fcc0000010800 */
[----:B------:R2:W-:Y:S02]  /*137e0*/  MUFU.EX2 R34, R8 ;  /* 0x0000000800227308 */ /* 0x0005e40000000800 */
[----:B--2---:R-:W-:-:S06]  /*137f0*/  FFMA.FTZ R8, R194, c[0x0][0x2d0], -R0 ;  /* 0x0000b400c2087a23 */ /* 0x004fcc0000010800 */
[----:B------:R2:W4:Y:S02]  /*13800*/  MUFU.EX2 R35, R8 ;  /* 0x0000000800237308 */ /* 0x0005240000000800 */
[--C-:B--2---:R-:W-:Y:S02]  /*13810*/  FFMA.FTZ R8, R206, c[0x0][0x2d0], -R2.reuse ;  /* 0x0000b400ce087a23 */ /* 0x104fe40000010802 */
[----:B------:R-:W-:-:S04]  /*13820*/  FFMA.FTZ R2, R209, c[0x0][0x2d0], -R2 ;  /* 0x0000b400d1027a23 */ /* 0x000fc80000010802 */
[----:B------:R2:W-:Y:S08]  /*13830*/  MUFU.EX2 R43, R8 ;  /* 0x00000008002b7308 */ /* 0x0005f00000000800 */
[----:B------:R1:W1:Y:S01]  /*13840*/  MUFU.EX2 R39, R2 ;  /* 0x0000000200277308 */ /* 0x0002620000000800 */
[----:B--2---:R-:W-:Y:S07]  /*13850*/  HMMA.16816.F32 R8, R4, R54, R96 ;  /* 0x000000360408723c */ /* 0x004fee0000001860 */
[----:B------:R-:W-:Y:S01]  /*13860*/  F2FP.PACK_AB R4, R38, R37 ;  /* 0x000000252604723e */ /* 0x000fe200000000ff */
[----:B-1----:R-:W-:Y:S01]  /*13870*/  FFMA.FTZ R2, R184, c[0x0][0x2d0], -R0 ;  /* 0x0000b400b8027a23 */ /* 0x002fe20000010800 */
[----:B------:R-:W-:-:S02]  /*13880*/  F2FP.PACK_AB R6, R42, R41 ;  /* 0x000000292a06723e */ /* 0x000fc400000000ff */
[----:B---3--:R-:W-:Y:S01]  /*13890*/  F2FP.PACK_AB R5, R33, R32 ;  /* 0x000000202105723e */ /* 0x008fe200000000ff */
[----:B------:R1:W-:Y:S01]  /*138a0*/  MUFU.EX2 R31, R2 ;  /* 0x00000002001f7308 */ /* 0x0003e20000000800 */
[----:B----4-:R-:W-:Y:S01]  /*138b0*/  F2FP.PACK_AB R7, R35, R34 ;  /* 0x000000222307723e */ /* 0x010fe200000000ff */
[----:B------:R-:W-:Y:S01]  /*138c0*/  @UP5 USHF.R.U32.HI UR17, URZ, UR21, UR23 ;  /* 0x000000153f115299 */ /* 0x000fe20008011617 */
        /* <DEDUP_REMOVED lines=28> */
[----:B------:R-:W-:Y:S01]  /*13a90*/  UIADD3 UR16, UR16, UR17, URZ ;  /* 0x0000001110107290 */ /* 0x000fe2000fffe03f */
        /* <DEDUP_REMOVED lines=19> */
[----:B------:R-:W-:Y:S01]  /*13bd0*/  ULDC UR4, c[0x0][0x328] ;  /* 0x0000ca0000047ab9 */ /* 0x000fe20000000800 */
[----:B------:R-:W-:Y:S01]  /*13be0*/  FADD.FTZ R5, R67, R4 ;  /* 0x0000000443057221 */ /* 0x000fe20000010000 */
[----:B------:R-:W-:Y:S01]  /*13bf0*/  HMMA.16816.F32 R144, R124, R146, R12 ;  /* 0x000000927c90723c */ /* 0x000fe2000000180c */
        /* <DEDUP_REMOVED lines=94> */
.L_x_1250:
[----:B------:R-:W-:Y:S02]  /*141e0*/  UMOV UR17, 0x1 ;  /* 0x0000000100117882 */ /* 0x000fe40000000000 */
[----:B------:R-:W-:Y:S02]  /*141f0*/  ULDC UR16, c[0x0][0x32c] ;  /* 0x0000cb0000107ab9 */ /* 0x000fe40000000800 */
[----:B------:R-:W-:-:S03]  /*14200*/  UISETP.NE.AND UP0, UPT, UR17, UR16, UPT ;  /* 0x000000101100728c */ /* 0x000fc6000bf05270 */
[----:B------:R-:W-:Y:S02]  /*14210*/  ULDC.64 UR16, c[0x0][0x330] ;  /* 0x0000cc0000107ab9 */ /* 0x000fe40000000a00 */
[----:B------:R-:W-:-:S07]  /*14220*/  UIMAD.WIDE.U32 UR22, UR20, UR16, URZ ;  /* 0x00000010141672a5 */ /* 0x000fce000f8e003f */
[----:B------:R-:W-:Y:S02]  /*14230*/  @UP0 UMOV UR21, UR23 ;  /* 0x0000001700150c82 */ /* 0x000fe40008000000 */
[----:B------:R-:W-:Y:S02]  /*14240*/  @UP0 USHF.R.U32.HI UR20, URZ, UR17, UR21 ;  /* 0x000000113f140299 */ /* 0x000fe40008011615 */
.L_x_1251:
[----:B------:R-:W-:Y:S02]  /*14250*/  ULDC UR16, c[0x0][0x32c] ;  /* 0x0000cb0000107ab9 */ /* 0x000fe40000000800 */
[----:B------:R-:W-:-:S04]  /*14260*/  UIMAD UR16, UR20, UR16, UR16 ;  /* 0x00000010141072a4 */ /* 0x000fc8000f8e0210 */
[----:B------:R-:W-:-:S04]  /*14270*/  UISETP.LT.AND UP0, UPT, UR4, UR16, UPT ;  /* 0x000000100400728c */ /* 0x000fc8000bf01270 */
[----:B------:R-:W-:-:S04]  /*14280*/  USEL UR4, UR4, UR16, UP0 ;  /* 0x0000001004047287 */ /* 0x000fc80008000000 */
.L_x_1249:
        /* <DEDUP_REMOVED lines=14> */
.L_x_1271:
        /* <DEDUP_REMOVED lines=34> */
[----:B------:R-:W2:Y:S04]  /*14590*/  SHFL.IDX PT, R4, R2, RZ, 0x181f ;  /* 0x00181fff02047589 */ /* 0x000ea800000e0000 */
[----:B------:R-:W-:Y:S04]  /*145a0*/  SHFL.IDX PT, R3, R0, RZ, 0x181f ;  /* 0x00181fff00037589 */ /* 0x000fe800000e0000 */
[----:B------:R-:W-:Y:S04]  /*145b0*/  SHFL.IDX PT, R10, R2, 0x1, 0x181f ;  /* 0x00381f00020a7f89 */ /* 0x000fe800000e0000 */
[----:B------:R-:W3:Y:S04]  /*145c0*/  SHFL.IDX PT, R8, R2, 0x2, 0x181f ;  /* 0x00581f0002087f89 */ /* 0x000ee800000e0000 */
[----:B------:R-:W-:Y:S04]  /*145d0*/  SHFL.IDX PT, R7, R0, 0x1, 0x181f ;  /* 0x00381f0000077f89 */ /* 0x000fe800000e0000 */
[----:B------:R-:W4:Y:S04]  /*145e0*/  SHFL.IDX PT, R6, R2, 0x3, 0x181f ;  /* 0x00781f0002067f89 */ /* 0x000f2800000e0000 */
[----:B------:R-:W-:Y:S04]  /*145f0*/  SHFL.IDX PT, R9, R2, 0x4, 0x181f ;  /* 0x00981f0002097f89 */ /* 0x000fe800000e0000 */
[----:B------:R-:W-:Y:S04]  /*14600*/  SHFL.IDX PT, R14, R0, 0x2, 0x181f ;  /* 0x00581f00000e7f89 */ /* 0x000fe800000e0000 */
[----:B------:R-:W5:Y:S04]  /*14610*/  SHFL.IDX PT, R13, R0, 0x3, 0x181f ;  /* 0x00781f00000d7f89 */ /* 0x000f6800000e0000 */
[----:B------:R-:W1:Y:S04]  /*14620*/  SHFL.IDX PT, R2, R2, 0x5, 0x181f ;  /* 0x00b81f0002027f89 */ /* 0x000e6800000e0000 */
[----:B------:R-:W-:Y:S04]  /*14630*/  SHFL.IDX PT, R12, R0, 0x4, 0x181f ;  /* 0x00981f00000c7f89 */ /* 0x000fe800000e0000 */
[----:B------:R-:W1:Y:S01]  /*14640*/  SHFL.IDX PT, R0, R0, 0x5, 0x181f ;  /* 0x00b81f0000007f89 */ /* 0x000e6200000e0000 */
[-C--:B--2---:R-:W-:Y:S02]  /*14650*/  IADD3 R4, P0, R4, R234.reuse, RZ ;  /* 0x000000ea04047210 */ /* 0x084fe40007f1e0ff */
[-C--:B---3--:R-:W-:Y:S02]  /*14660*/  IADD3 R8, P3, R8, R234.reuse, RZ ;  /* 0x000000ea08087210 */ /* 0x088fe40007f7e0ff */
[-C--:B----4-:R-:W-:Y:S01]  /*14670*/  IADD3 R6, P2, R6, R234.reuse, RZ ;  /* 0x000000ea06067210 */ /* 0x090fe20007f5e0ff */
[--C-:B------:R-:W-:Y:S01]  /*14680*/  IMAD.X R5, R3, 0x1, R233.reuse, P0 ;  /* 0x0000000103057824 */ /* 0x100fe200000e06e9 */
[-C--:B------:R-:W-:Y:S04]  /*14690*/  IADD3 R10, P0, R10, R234.reuse, RZ ;  /* 0x000000ea0a0a7210 */ /* 0x080fe80007f1e0ff */
[----:B------:R2:W-:Y:S01]  /*146a0*/  LDGSTS.E.BYPASS.LTC128B.128 [R243], [R4.64], !P6 ;  /* 0x0000000004f37fae */ /* 0x0005e2000f101d4e */
[--C-:B------:R-:W-:Y:S02]  /*146b0*/  IMAD.X R11, R7, 0x1, R233.reuse, P0 ;  /* 0x00000001070b7824 */ /* 0x100fe400000e06e9 */
[--C-:B-----5:R-:W-:Y:S01]  /*146c0*/  IMAD.X R7, R13, 0x1, R233.reuse, P2 ;  /* 0x000000010d077824 */ /* 0x120fe200010e06e9 */
[-C--:B-1----:R-:W-:Y:S02]  /*146d0*/  IADD3 R2, P0, R2, R234.reuse, RZ ;  /* 0x000000ea02027210 */ /* 0x082fe40007f1e0ff */
[----:B------:R1:W-:Y:S02]  /*146e0*/  LDGSTS.E.BYPASS.LTC128B.128 [R243+0x800], [R10.64], !P6 ;  /* 0x008000000af37fae */ /* 0x0003e4000f101d4e */
[-C--:B------:R-:W-:Y:S02]  /*146f0*/  IADD3.X R3, R0, R233.reuse, RZ, P0, !PT ;  /* 0x000000e900037210 */ /* 0x080fe400007fe4ff */
[----:B--2---:R-:W-:Y:S02]  /*14700*/  IADD3 R4, P1, R9, R234, RZ ;  /* 0x000000ea09047210 */ /* 0x004fe40007f3e0ff */
[----:B------:R-:W-:Y:S03]  /*14710*/  IADD3.X R9, R14, R233, RZ, P3, !PT ;  /* 0x000000e90e097210 */ /* 0x000fe60001ffe4ff */
[----:B------:R-:W-:Y:S02]  /*14720*/  IMAD.X R5, R12, 0x1, R233, P1 ;  /* 0x000000010c057824 */ /* 0x000fe400008e06e9 */
[----:B------:R1:W-:Y:S04]  /*14730*/  LDGSTS.E.BYPASS.LTC128B.128 [R243+0x1000], [R8.64], !P6 ;  /* 0x0100000008f37fae */ /* 0x0003e8000f101d4e */
[----:B------:R1:W-:Y:S04]  /*14740*/  LDGSTS.E.BYPASS.LTC128B.128 [R243+0x1800], [R6.64], !P6 ;  /* 0x0180000006f37fae */ /* 0x0003e8000f101d4e */
[----:B------:R1:W-:Y:S04]  /*14750*/  LDGSTS.E.BYPASS.LTC128B.128 [R243+0x2000], [R4.64], !P6 ;  /* 0x0200000004f37fae */ /* 0x0003e8000f101d4e */
[----:B------:R1:W-:Y:S02]  /*14760*/  LDGSTS.E.BYPASS.LTC128B.128 [R243+0x2800], [R2.64], !P6 ;  /* 0x0280000002f37fae */ /* 0x0003e4000f101d4e */
.L_x_1253:
[-C--:B-1234-:R-:W-:Y:S01]  /*14770*/  HMMA.16816.F32 R4, R96, R16.reuse, RZ ;  /* 0x000000106004723c */ /* 0x09efe200000018ff */
[----:B------:R-:W-:Y:S01]  /*14780*/  LDSM.16.M88.4 R208, [R222+0x4100] ;  /* 0x00410000ded0783b */ /* 0x000fe20000000200 */
[----:B------:R-:W-:Y:S06]  /*14790*/  UISETP.GT.AND UP0, UPT, UR19, UR18, UPT ;  /* 0x000000121300728c */ /* 0x000fec000bf04270 */
[C---:B------:R-:W-:Y:S01]  /*147a0*/  HMMA.16816.F32 R8, R92.reuse, R16, RZ ;  /* 0x000000105c08723c */ /* 0x040fe200000018ff */
        /* <DEDUP_REMOVED lines=114> */
[----:B------:R-:W2:Y:S01]  /*14ed0*/  LDL R0, [R1+0x14] ;  /* 0x0000140001007983 */ /* 0x000ea20000100800 */
[----:B------:R-:W-:Y:S01]  /*14ee0*/  IMAD.MOV.U32 R235, RZ, RZ, RZ ;  /* 0x000000ffffeb7224 */ /* 0x000fe200078e00ff */
[----:B------:R-:W-:Y:S01]  /*14ef0*/  UIMAD UR16, UR19, 0x60, UR9 ;  /* 0x00000060131078a4 */ /* 0x000fe2000f8e0209 */
[----:B------:R-:W-:Y:S01]  /*14f00*/  IMAD.MOV.U32 R2, RZ, RZ, c[0x0][0x2b8] ;  /* 0x0000ae00ff027624 */ /* 0x000fe200078e00ff */
[----:B------:R-:W3:Y:S04]  /*14f10*/  LDL.64 R238, [R1+0x20] ;  /* 0x0000200001ee7983 */ /* 0x000ee80000100a00 */
[----:B------:R-:W4:Y:S01]  /*14f20*/  LDL R128, [R1+0x1c] ;  /* 0x00001c0001807983 */ /* 0x000f220000100800 */
[----:B------:R-:W-:Y:S01]  /*14f30*/  ISETP.NE.AND P2, PT, R2, 0x1, PT ;  /* 0x000000010200780c */ /* 0x000fe20003f45270 */
[----:B------:R-:W-:Y:S05]  /*14f40*/  IMAD.U32 R2, RZ, RZ, UR16 ;  /* 0x00000010ff027e24 */ /* 0x000fea000f8e00ff */
        /* <DEDUP_REMOVED lines=33> */
[----:B------:R-:W-:Y:S02]  /*15160*/  SHFL.IDX PT, R135, R2, 0x4, 0x181f ;  /* 0x00981f0002877f89 */ /* 0x000fe400000e0000 */
[--C-:B--2---:R-:W-:Y:S02]  /*15170*/  IMAD.X R129, R3, 0x1, R233.reuse, P0 ;  /* 0x0000000103817824 */ /* 0x104fe400000e06e9 */
[----:B------:R-:W1:Y:S01]  /*15180*/  SHFL.IDX PT, R173, R0, 0x3, 0x181f ;  /* 0x00781f0000ad7f89 */ /* 0x000e6200000e0000 */
[-C--:B---3--:R-:W-:Y:S03]  /*15190*/  IADD3 R176, P0, R176, R234.reuse, RZ ;  /* 0x000000eab0b07210 */ /* 0x088fe60007f1e0ff */
[----:B------:R2:W-:Y:S01]  /*151a0*/  LDGSTS.E.BYPASS.LTC128B.128 [R237+0x3100], [R128.64], !P6 ;  /* 0x0310000080ed7fae */ /* 0x0005e2000f101d4e */
[-C--:B----4-:R-:W-:Y:S03]  /*151b0*/  IADD3 R174, P3, R174, R234.reuse, RZ ;  /* 0x000000eaaeae7210 */ /* 0x090fe60007f7e0ff */
[----:B------:R-:W3:Y:S01]  /*151c0*/  SHFL.IDX PT, R2, R2, 0x5, 0x181f ;  /* 0x00b81f0002027f89 */ /* 0x000ee200000e0000 */
[--C-:B-----5:R-:W-:Y:S03]  /*151d0*/  IMAD.X R177, R130, 0x1, R233.reuse, P0 ;  /* 0x0000000182b17824 */ /* 0x120fe600000e06e9 */
[----:B------:R-:W4:Y:S01]  /*151e0*/  SHFL.IDX PT, R178, R0, 0x4, 0x181f ;  /* 0x00981f0000b27f89 */ /* 0x000f2200000e0000 */
[-C--:B------:R-:W-:Y:S03]  /*151f0*/  IADD3 R172, P2, R172, R234.reuse, RZ ;  /* 0x000000eaacac7210 */ /* 0x080fe60007f5e0ff */
[----:B------:R-:W5:Y:S01]  /*15200*/  SHFL.IDX PT, R0, R0, 0x5, 0x181f ;  /* 0x00b81f0000007f89 */ /* 0x000f6200000e0000 */
[--C-:B------:R-:W-:Y:S03]  /*15210*/  IMAD.X R175, R175, 0x1, R233.reuse, P3 ;  /* 0x00000001afaf7824 */ /* 0x100fe600018e06e9 */
[----:B------:R5:W-:Y:S04]  /*15220*/  LDGSTS.E.BYPASS.LTC128B.128 [R237+0x3900], [R176.64], !P6 ;  /* 0x03900000b0ed7fae */ /* 0x000be8000f101d4e */
[----:B------:R5:W-:Y:S01]  /*15230*/  LDGSTS.E.BYPASS.LTC128B.128 [R237+0x4100], [R174.64], !P6 ;  /* 0x04100000aeed7fae */ /* 0x000be2000f101d4e */
[--C-:B-1----:R-:W-:Y:S05]  /*15240*/  IMAD.X R173, R173, 0x1, R233.reuse, P2 ;  /* 0x00000001adad7824 */ /* 0x102fea00010e06e9 */
[----:B------:R1:W-:Y:S01]  /*15250*/  LDGSTS.E.BYPASS.LTC128B.128 [R237+0x4900], [R172.64], !P6 ;  /* 0x04900000aced7fae */ /* 0x0003e2000f101d4e */
[-C--:B--2---:R-:W-:Y:S02]  /*15260*/  IADD3 R128, P1, R135, R234.reuse, RZ ;  /* 0x000000ea87807210 */ /* 0x084fe40007f3e0ff */
[----:B---3--:R-:W-:Y:S03]  /*15270*/  IADD3 R2, P0, R2, R234, RZ ;  /* 0x000000ea02027210 */ /* 0x008fe60007f1e0ff */
[--C-:B----4-:R-:W-:Y:S02]  /*15280*/  IMAD.X R129, R178, 0x1, R233.reuse, P1 ;  /* 0x00000001b2817824 */ /* 0x110fe400008e06e9 */
[----:B-----5:R-:W-:Y:S03]  /*15290*/  IMAD.X R3, R0, 0x1, R233, P0 ;  /* 0x0000000100037824 */ /* 0x020fe600000e06e9 */
[----:B------:R1:W-:Y:S04]  /*152a0*/  LDGSTS.E.BYPASS.LTC128B.128 [R237+0x5100], [R128.64], !P6 ;  /* 0x0510000080ed7fae */ /* 0x0003e8000f101d4e */
[----:B------:R1:W-:Y:S02]  /*152b0*/  LDGSTS.E.BYPASS.LTC128B.128 [R237+0x5900], [R2.64], !P6 ;  /* 0x0590000002ed7fae */ /* 0x0003e4000f101d4e */
.L_x_1254:
[----:B-1----:R-:W2:Y:S01]  /*152c0*/  LDL R2, [R1+0x18] ;  /* 0x0000180001027983 */ /* 0x002ea20000100800 */
[----:B------:R-:W-:Y:S01]  /*152d0*/  UISETP.NE.AND UP1, UPT, UR13, URZ, UPT ;  /* 0x0000003f0d00728c */ /* 0x000fe2000bf25270 */
[----:B------:R-:W-:Y:S01]  /*152e0*/  IMAD.U32 R174, RZ, RZ, UR10 ;  /* 0x0000000affae7e24 */ /* 0x000fe2000f8e00ff */
[----:B------:R-:W-:Y:S01]  /*152f0*/  UIMAD UR16, UR19, -0x60, URZ ;  /* 0xffffffa0131078a4 */ /* 0x000fe2000f8e023f */
[----:B------:R-:W3:Y:S01]  /*15300*/  LDL R194, [R1] ;  /* 0x0000000001c27983 */ /* 0x000ee20000100800 */
        /* <DEDUP_REMOVED lines=31> */
.L_x_1257:
[----:B------:R-:W-:Y:S04]  /*15500*/  MOV R2, c[0x0][0x32c] ;  /* 0x0000cb0000027a02 */ /* 0x000fe80000000f00 */
[----:B------:R-:W-:Y:S11]  /*15510*/  ISETP.NE.AND P0, PT, R2, 0x1, PT ;  /* 0x000000010200780c */ /* 0x000ff60003f05270 */
[----:B------:R-:W-:Y:S02]  /*15520*/  @!UPT UIADD3 URZ, URZ, URZ, URZ ;  /* 0x0000003f3f3ff290 */ /* 0x000fe4000fffe03f */
[----:B------:R-:W-:Y:S05]  /*15530*/  @P0 IMAD.HI.U32 R2, R0, c[0x0][0x330], RZ ;  /* 0x0000cc0000020a27 */ /* 0x000fea00078e00ff */
[----:B------:R-:W-:Y:S02]  /*15540*/  @P0 SHF.R.U32.HI R0, RZ, c[0x0][0x334], R2 ;  /* 0x0000cd00ff000a19 */ /* 0x000fe40000011602 */
.L_x_1258:
[----:B------:R-:W-:Y:S05]  /*15550*/  BSYNC B0 ;  /* 0x0000000000007941 */ /* 0x000fea0003800000 */
.L_x_1256:
[----:B------:R-:W-:Y:S05]  /*15560*/  IADD3 R2, -R194, UR16, RZ ;  /* 0x00000010c2027c10 */ /* 0x000fea000fffe1ff */
[----:B------:R-:W-:Y:S05]  /*15570*/  IMAD R0, R0, c[0x0][0x32c], R2 ;  /* 0x0000cb0000007a24 */ /* 0x000fea00078e0202 */
[----:B------:R-:W-:Y:S02]  /*15580*/  IADD3 R2, R0, c[0x0][0x32c], RZ ;  /* 0x0000cb0000027a10 */ /* 0x000fe40007ffe0ff */
[----:B------:R-:W-:Y:S02]  /*15590*/  IMNMX R129, R129, R0, !PT ;  /* 0x0000000081817217 */ /* 0x000fe40007800200 */
[----:B------:R-:W-:Y:S02]  /*155a0*/  IMNMX R130, R130, R2, PT ;  /* 0x0000000282827217 */ /* 0x000fe40003800200 */
.L_x_1255:
        /* <DEDUP_REMOVED lines=20> */
.L_x_1261:
[----:B------:R-:W-:Y:S04]  /*156f0*/  MOV R2, c[0x0][0x32c] ;  /* 0x0000cb0000027a02 */ /* 0x000fe80000000f00 */
[----:B------:R-:W-:Y:S11]  /*15700*/  ISETP.NE.AND P0, PT, R2, 0x1, PT ;  /* 0x000000010200780c */ /* 0x000ff60003f05270 */
[----:B------:R-:W-:Y:S02]  /*15710*/  @!UPT UIADD3 URZ, URZ, URZ, URZ ;  /* 0x0000003f3f3ff290 */ /* 0x000fe4000fffe03f */
[----:B------:R-:W-:Y:S05]  /*15720*/  @P0 IMAD.HI.U32 R2, R0, c[0x0][0x330], RZ ;  /* 0x0000cc0000020a27 */ /* 0x000fea00078e00ff */
[----:B------:R-:W-:Y:S02]  /*15730*/  @P0 SHF.R.U32.HI R0, RZ, c[0x0][0x334], R2 ;  /* 0x0000cd00ff000a19 */ /* 0x000fe40000011602 */
.L_x_1262:
[----:B------:R-:W-:Y:S05]  /*15740*/  BSYNC B0 ;  /* 0x0000000000007941 */ /* 0x000fea0003800000 */
.L_x_1260:
[----:B------:R-:W-:Y:S05]  /*15750*/  IADD3 R2, -R194, UR16, RZ ;  /* 0x00000010c2027c10 */ /* 0x000fea000fffe1ff */
[----:B------:R-:W-:Y:S05]  /*15760*/  IMAD R0, R0, c[0x0][0x32c], R2 ;  /* 0x0000cb0000007a24 */ /* 0x000fea00078e0202 */
[----:B------:R-:W-:Y:S02]  /*15770*/  IADD3 R2, R0, c[0x0][0x32c], RZ ;  /* 0x0000cb0000027a10 */ /* 0x000fe40007ffe0ff */
[----:B------:R-:W-:Y:S02]  /*15780*/  IMNMX R3, R3, R0, !PT ;  /* 0x0000000003037217 */ /* 0x000fe40007800200 */
[----:B------:R-:W-:Y:S02]  /*15790*/  IMNMX R128, R128, R2, PT ;  /* 0x0000000280807217 */ /* 0x000fe40003800200 */
.L_x_1259:
        /* <DEDUP_REMOVED lines=20> */
.L_x_1265:
[----:B------:R-:W-:Y:S04]  /*158e0*/  MOV R175, c[0x0][0x32c] ;  /* 0x0000cb0000af7a02 */ /* 0x000fe80000000f00 */
[----:B------:R-:W-:Y:S11]  /*158f0*/  ISETP.NE.AND P0, PT, R175, 0x1, PT ;  /* 0x00000001af00780c */ /* 0x000ff60003f05270 */
[----:B------:R-:W-:Y:S02]  /*15900*/  @!UPT UIADD3 URZ, URZ, URZ, URZ ;  /* 0x0000003f3f3ff290 */ /* 0x000fe4000fffe03f */
[----:B------:R-:W-:Y:S05]  /*15910*/  @P0 IMAD.HI.U32 R175, R135, c[0x0][0x330], RZ ;  /* 0x0000cc0087af0a27 */ /* 0x000fea00078e00ff */
[----:B------:R-:W-:Y:S02]  /*15920*/  @P0 SHF.R.U32.HI R135, RZ, c[0x0][0x334], R175 ;  /* 0x0000cd00ff870a19 */ /* 0x000fe400000116af */
.L_x_1266:
[----:B------:R-:W-:Y:S05]  /*15930*/  BSYNC B0 ;  /* 0x0000000000007941 */ /* 0x000fea0003800000 */
.L_x_1264:
[----:B------:R-:W-:Y:S05]  /*15940*/  IADD3 R175, -R194, UR16, RZ ;  /* 0x00000010c2af7c10 */ /* 0x000fea000fffe1ff */
[----:B------:R-:W-:Y:S05]  /*15950*/  IMAD R135, R135, c[0x0][0x32c], R175 ;  /* 0x0000cb0087877a24 */ /* 0x000fea00078e02af */
[----:B------:R-:W-:Y:S02]  /*15960*/  IADD3 R175, R135, c[0x0][0x32c], RZ ;  /* 0x0000cb0087af7a10 */ /* 0x000fe40007ffe0ff */
[----:B------:R-:W-:Y:S02]  /*15970*/  IMNMX R0, R0, R135, !PT ;  /* 0x0000008700007217 */ /* 0x000fe40007800200 */
[----:B------:R-:W-:Y:S02]  /*15980*/  IMNMX R2, R2, R175, PT ;  /* 0x000000af02027217 */ /* 0x000fe40003800200 */
.L_x_1263:
        /* <DEDUP_REMOVED lines=15> */
[C---:B------:R-:W-:Y:S01]  /*15a80*/  ISETP.GT.AND P5, PT, R129.reuse, RZ, P3 ;  /* 0x000000ff8100720c */ /* 0x040fe20001fa4270 */
[----:B------:R-:W-:Y:S01]  /*15a90*/  UISETP.GE.AND UP5, UPT, UR16, 0x49, UPT ;  /* 0x000000491000788c */ /* 0x000fe2000bfa6270 */
[----:B------:R-:W-:Y:S01]  /*15aa0*/  ISETP.GT.AND P4, PT, R129, 0x1, P2 ;  /* 0x000000018100780c */ /* 0x000fe20001784270 */
[----:B------:R-:W-:Y:S01]  /*15ab0*/  UISETP.GE.AND UP4, UPT, UR16, 0x4a, UPT ;  /* 0x0000004a1000788c */ /* 0x000fe2000bf86270 */
[C---:B------:R-:W-:Y:S01]  /*15ac0*/  ISETP.LT.OR P3, PT, R128.reuse, 0x1, P1 ;  /* 0x000000018000780c */ /* 0x040fe20000f61670 */
[----:B------:R-:W-:Y:S01]  /*15ad0*/  UP2UR UR36, UPR, URZ, 0x8 ;  /* 0x000000083f247883 */ /* 0x000fe20008000000 */
[----:B------:R-:W-:Y:S01]  /*15ae0*/  ISETP.LT.OR P0, PT, R128, 0x2, P0 ;  /* 0x000000028000780c */ /* 0x000fe20000701670 */
[----:B------:R-:W-:Y:S01]  /*15af0*/  UP2UR UR34, UPR, URZ, 0x4 ;  /* 0x000000043f227883 */ /* 0x000fe20008000000 */
[C---:B------:R-:W-:Y:S01]  /*15b00*/  ISETP.LT.OR P2, PT, R130.reuse, 0x1, P5 ;  /* 0x000000018200780c */ /* 0x040fe20002f41670 */
[----:B------:R-:W-:Y:S01]  /*15b10*/  UISETP.GE.AND UP3, UPT, UR16, 0x51, UPT ;  /* 0x000000511000788c */ /* 0x000fe2000bf66270 */
[----:B------:R-:W-:Y:S01]  /*15b20*/  ISETP.LT.OR P1, PT, R130, 0x2, P4 ;  /* 0x000000028200780c */ /* 0x000fe20002721670 */
[----:B------:R-:W-:Y:S01]  /*15b30*/  UP2UR UR38, UPR, URZ, 0x20 ;  /* 0x000000203f267883 */ /* 0x000fe20008000000 */
[----:B------:R-:W-:Y:S01]  /*15b40*/  FSEL R175, R6, -INF , !P3 ;  /* 0xff80000006af7808 */ /* 0x000fe20005800000 */
[----:B------:R-:W-:Y:S01]  /*15b50*/  UP2UR UR37, UPR, URZ, 0x40 ;  /* 0x000000403f257883 */ /* 0x000fe20008000000 */
[----:B------:R-:W-:Y:S01]  /*15b60*/  FSEL R176, R7, -INF , !P0 ;  /* 0xff80000007b07808 */ /* 0x000fe20004000000 */
[----:B------:R-:W-:Y:S01]  /*15b70*/  UP2UR UR40, UPR, URZ, 0x8 ;  /* 0x000000083f287883 */ /* 0x000fe20008000000 */
[----:B------:R-:W-:Y:S01]  /*15b80*/  FSEL R7, R4, -INF , !P2 ;  /* 0xff80000004077808 */ /* 0x000fe20005000000 */
[----:B------:R-:W-:Y:S01]  /*15b90*/  UP2UR UR39, UPR, URZ, 0x10 ;  /* 0x000000103f277883 */ /* 0x000fe20008000000 */
[----:B------:R-:W-:Y:S02]  /*15ba0*/  FSEL R135, R5, -INF , !P1 ;  /* 0xff80000005877808 */ /* 0x000fe40004800000 */
[----:B------:R-:W-:Y:S02]  /*15bb0*/  PLOP3.LUT P1, PT, PT, PT, UP2, 0x40, 0x0 ;  /* 0x000000000000781c */ /* 0x000fe40003f2e828 */
[----:B------:R-:W-:Y:S02]  /*15bc0*/  PLOP3.LUT P0, PT, PT, PT, UP0, 0x40, 0x0 ;  /* 0x000000000000781c */ /* 0x000fe40003f0e808 */
[----:B------:R-:W-:Y:S01]  /*15bd0*/  PLOP3.LUT P3, PT, PT, PT, UP2, 0x40, 0x0 ;  /* 0x000000000000781c */ /* 0x000fe20003f6e828 */
[----:B------:R-:W-:Y:S01]  /*15be0*/  UISETP.GE.AND UP2, UPT, UR16, 0x52, UPT ;  /* 0x000000521000788c */ /* 0x000fe2000bf46270 */
[----:B------:R-:W-:Y:S01]  /*15bf0*/  PLOP3.LUT P2, PT, PT, PT, UP0, 0x40, 0x0 ;  /* 0x000000000000781c */ /* 0x000fe20003f4e808 */
[----:B------:R-:W-:Y:S01]  /*15c00*/  UISETP.GE.AND UP0, UPT, UR16, 0x12, UPT ;  /* 0x000000121000788c */ /* 0x000fe2000bf06270 */
[C---:B------:R-:W-:Y:S01]  /*15c10*/  ISETP.GT.AND P1, PT, R3.reuse, 0x8, P1 ;  /* 0x000000080300780c */ /* 0x040fe20000f24270 */
[----:B------:R-:W-:Y:S01]  /*15c20*/  UP2UR UR41, UPR, URZ, 0x4 ;  /* 0x000000043f297883 */ /* 0x000fe20008000000 */
        /* <DEDUP_REMOVED lines=9> */
[----:B------:R-:W-:Y:S02]  /*15cc0*/  FSEL R19, R19, -INF , !P0 ;  /* 0xff80000013137808 */ /* 0x000fe40004000000 */
[----:B------:R-:W-:Y:S02]  /*15cd0*/  FSEL R16, R16, -INF , !P2 ;  /* 0xff80000010107808 */ /* 0x000fe40005000000 */
        /* <DEDUP_REMOVED lines=126> */
[----:B------:R-:W-:Y:S01]  /*164c0*/  UISETP.NE.AND UP6, UPT, UR34, URZ, UPT ;  /* 0x0000003f2200728c */ /* 0x000fe2000bfc5270 */
[C---:B------:R-:W-:Y:S01]  /*164d0*/  ISETP.GT.AND P1, PT, R3.reuse, 0x40, P1 ;  /* 0x000000400300780c */ /* 0x040fe20000f24270 */
[----:B------:R-:W-:Y:S01]  /*164e0*/  UP2UR UR43, UPR, URZ, 0x1 ;  /* 0x000000013f2b7883 */ /* 0x000fe20008000000 */
        /* <DEDUP_REMOVED lines=14> */
[----:B------:R-:W-:Y:S01]  /*165d0*/  UISETP.NE.AND UP5, UPT, UR36, URZ, UPT ;  /* 0x0000003f2400728c */ /* 0x000fe2000bfa5270 */
        /* <DEDUP_REMOVED lines=31> */
[----:B------:R-:W-:Y:S02]  /*167d0*/  PLOP3.LUT P1, PT, PT, PT, UP1, 0x40, 0x0 ;  /* 0x000000000000781c */ /* 0x000fe40003f2e818 */
[----:B------:R-:W-:Y:S02]  /*167e0*/  PLOP3.LUT P0, PT, PT, PT, UP0, 0x40, 0x0 ;  /* 0x000000000000781c */ /* 0x000fe40003f0e808 */
[----:B------:R-:W-:Y:S01]  /*167f0*/  PLOP3.LUT P2, PT, PT, PT, UP0, 0x40, 0x0 ;  /* 0x000000000000781c */ /* 0x000fe20003f4e808 */
[----:B------:R-:W-:Y:S01]  /*16800*/  UISETP.NE.AND UP0, UPT, UR35, URZ, UPT ;  /* 0x0000003f2300728c */ /* 0x000fe2000bf05270 */
[----:B------:R-:W-:Y:S02]  /*16810*/  FSEL R248, R86, -INF , !P3 ;  /* 0xff80000056f87808 */ /* 0x000fe40005800000 */
[----:B------:R-:W-:Y:S01]  /*16820*/  PLOP3.LUT P3, PT, PT, PT, UP1, 0x40, 0x0 ;  /* 0x000000000000781c */ /* 0x000fe20003f6e818 */
[----:B------:R-:W-:Y:S01]  /*16830*/  UISETP.NE.AND UP1, UPT, UR33, URZ, UPT ;  /* 0x0000003f2100728c */ /* 0x000fe2000bf25270 */
[C---:B------:R-:W-:Y:S02]  /*16840*/  ISETP.GT.AND P4, PT, R3.reuse, 0x58, P1 ;  /* 0x000000580300780c */ /* 0x040fe40000f84270 */
[----:B------:R-:W-:Y:S02]  /*16850*/  ISETP.GT.AND P0, PT, R3, 0x59, P0 ;  /* 0x000000590300780c */ /* 0x000fe40000704270 */
[C---:B------:R-:W-:Y:S01]  /*16860*/  ISETP.GT.AND P1, PT, R129.reuse, 0x59, P2 ;  /* 0x000000598100780c */ /* 0x040fe20001724270 */
[----:B------:R-:W1:Y:S01]  /*16870*/  SHFL.IDX PT, R3, R172, 0x3, 0x1c1f ;  /* 0x007c1f00ac037f89 */ /* 0x000e6200000e0000 */
[----:B------:R-:W-:Y:S02]  /*16880*/  ISETP.GT.AND P5, PT, R129, 0x58, P3 ;  /* 0x000000588100780c */ /* 0x000fe40001fa4270 */
[----:B------:R-:W-:Y:S02]  /*16890*/  ISETP.LT.OR P2, PT, R128, 0x5a, P0 ;  /* 0x0000005a8000780c */ /* 0x000fe40000741670 */
[----:B------:R-:W-:Y:S02]  /*168a0*/  ISETP.LT.OR P0, PT, R130, 0x5a, P1 ;  /* 0x0000005a8200780c */ /* 0x000fe40000f01670 */
[----:B------:R-:W-:Y:S02]  /*168b0*/  ISETP.LT.OR P3, PT, R128, 0x59, P4 ;  /* 0x000000598000780c */ /* 0x000fe40002761670 */
[----:B------:R-:W-:Y:S02]  /*168c0*/  ISETP.LT.OR P4, PT, R130, 0x59, P5 ;  /* 0x000000598200780c */ /* 0x000fe40002f81670 */
[----:B------:R-:W-:Y:S02]  /*168d0*/  FSEL R251, R97, -INF , !P0 ;  /* 0xff80000061fb7808 */ /* 0x000fe40004000000 */
[----:B------:R-:W-:Y:S01]  /*168e0*/  PLOP3.LUT P0, PT, PT, PT, UP0, 0x40, 0x0 ;  /* 0x000000000000781c */ /* 0x000fe20003f0e808 */
[----:B------:R-:W-:Y:S01]  /*168f0*/  UISETP.NE.AND UP0, UPT, UR26, URZ, UPT ;  /* 0x0000003f1a00728c */ /* 0x000fe2000bf05270 */
[----:B------:R-:W-:Y:S01]  /*16900*/  PLOP3.LUT P1, PT, PT, PT, UP5, 0x40, 0x0 ;  /* 0x000000000000781c */ /* 0x000fe20003f2e858 */
[----:B------:R-:W-:Y:S01]  /*16910*/  UISETP.NE.AND UP5, UPT, UR29, URZ, UPT ;  /* 0x0000003f1d00728c */ /* 0x000fe2000bfa5270 */
[----:B------:R-:W-:Y:S01]  /*16920*/  FSEL R250, R96, -INF , !P4 ;  /* 0xff80000060fa7808 */ /* 0x000fe20006000000 */
[----:B------:R-:W-:Y:S01]  /*16930*/  UP2UR UR44, UPR, URZ, 0x1 ;  /* 0x000000013f2c7883 */ /* 0x000fe20008000000 */
[----:B------:R-:W-:Y:S01]  /*16940*/  ISETP.GT.AND P4, PT, R0, 0x1, P0 ;  /* 0x000000010000780c */ /* 0x000fe20000784270 */
[----:B------:R-:W-:Y:S01]  /*16950*/  UISETP.NE.AND UP0, UPT, UR27, URZ, UPT ;  /* 0x0000003f1b00728c */ /* 0x000fe2000bf05270 */
[----:B------:R-:W-:Y:S01]  /*16960*/  PLOP3.LUT P0, PT, PT, PT, UP1, 0x40, 0x0 ;  /* 0x000000000000781c */ /* 0x000fe20003f0e818 */
[----:B------:R-:W-:Y:S01]  /*16970*/  UISETP.NE.AND UP1, UPT, UR25, URZ, UPT ;  /* 0x0000003f1900728c */ /* 0x000fe2000bf25270 */
[----:B------:R-:W-:Y:S02]  /*16980*/  FSEL R203, R98, -INF , !P3 ;  /* 0xff80000062cb7808 */ /* 0x000fe40005800000 */
[----:B------:R-:W-:Y:S02]  /*16990*/  ISETP.GT.AND P1, PT, R0, RZ, P1 ;  /* 0x000000ff0000720c */ /* 0x000fe40000f24270 */
[----:B------:R-:W-:Y:S01]  /*169a0*/  PLOP3.LUT P3, PT, PT, PT, UP6, 0x40, 0x0 ;  /* 0x000000000000781c */ /* 0x000fe20003f6e868 */
[----:B------:R-:W-:Y:S01]  /*169b0*/  UISETP.NE.AND UP6, UPT, UR28, URZ, UPT ;  /* 0x0000003f1c00728c */ /* 0x000fe2000bfc5270 */
[----:B------:R-:W-:Y:S02]  /*169c0*/  ISETP.LT.OR P5, PT, R2, 0x2, P4 ;  /* 0x000000020200780c */ /* 0x000fe400027a1670 */
[----:B------:R-:W-:Y:S02]  /*169d0*/  ISETP.GT.AND P4, PT, R0, 0x9, P0 ;  /* 0x000000090000780c */ /* 0x000fe40000784270 */
[----:B------:R-:W-:Y:S01]  /*169e0*/  PLOP3.LUT P0, PT, PT, PT, UP3, 0x40, 0x0 ;  /* 0x000000000000781c */ /* 0x000fe20003f0e838 */
[----:B------:R-:W-:Y:S01]  /*169f0*/  UISETP.NE.AND UP3, UPT, UR23, URZ, UPT ;  /* 0x0000003f1700728c */ /* 0x000fe2000bf65270 */
[----:B------:R-:W-:Y:S02]  /*16a00*/  FSEL R198, R99, -INF , !P2 ;  /* 0xff80000063c67808 */ /* 0x000fe40005000000 */
        /* <DEDUP_REMOVED lines=52> */
[----:B------:R-:W-:Y:S02]  /*16d50*/  ISETP.LT.OR P4, PT, R2, 0x2a, P4 ;  /* 0x0000002a0200780c */ /* 0x000fe40002781670 */
[C---:B------:R-:W-:Y:S02]  /*16d60*/  ISETP.GT.AND P3, PT, R0.reuse, 0x30, P3 ;  /* 0x000000300000780c */ /* 0x040fe40001f64270 */
[----:B------:R-:W-:Y:S02]  /*16d70*/  ISETP.GT.AND P1, PT, R0, 0x38, P1 ;  /* 0x000000380000780c */ /* 0x000fe40000f24270 */
[----:B------:R-:W-:Y:S02]  /*16d80*/  ISETP.LT.OR P2, PT, R2, 0x32, P2 ;  /* 0x000000320200780c */ /* 0x000fe40001741670 */
[----:B------:R-:W-:Y:S02]  /*16d90*/  ISETP.GT.AND P0, PT, R0, 0x39, P0 ;  /* 0x000000390000780c */ /* 0x000fe40000704270 */
[----:B------:R-:W-:Y:S02]  /*16da0*/  FSEL R188, R45, -INF , !P4 ;  /* 0xff8000002dbc7808 */ /* 0x000fe40006000000 */
[----:B------:R-:W-:Y:S01]  /*16db0*/  PLOP3.LUT P4, PT, PT, PT, UP6, 0x40, 0x0 ;  /* 0x000000000000781c */ /* 0x000fe20003f8e868 */
[----:B------:R-:W-:Y:S01]  /*16dc0*/  UISETP.NE.AND UP6, UPT, UR37, URZ, UPT ;  /* 0x0000003f2500728c */ /* 0x000fe2000bfc5270 */
[C---:B------:R-:W-:Y:S02]  /*16dd0*/  ISETP.LT.OR P3, PT, R2.reuse, 0x31, P3 ;  /* 0x000000310200780c */ /* 0x040fe40001f61670 */
        /* <DEDUP_REMOVED lines=59> */
.L_x_1269:
[----:B------:R-:W-:Y:S04]  /*17190*/  MOV R2, c[0x0][0x32c] ;  /* 0x0000cb0000027a02 */ /* 0x000fe80000000f00 */
[----:B------:R-:W-:Y:S11]  /*171a0*/  ISETP.NE.AND P0, PT, R2, 0x1, PT ;  /* 0x000000010200780c */ /* 0x000ff60003f05270 */
[----:B------:R-:W-:Y:S02]  /*171b0*/  @!UPT UIADD3 URZ, URZ, URZ, URZ ;  /* 0x0000003f3f3ff290 */ /* 0x000fe4000fffe03f */
[----:B------:R-:W-:Y:S05]  /*171c0*/  @P0 IMAD.HI.U32 R2, R0, c[0x0][0x330], RZ ;  /* 0x0000cc0000020a27 */ /* 0x000fea00078e00ff */
[----:B------:R-:W-:Y:S02]  /*171d0*/  @P0 SHF.R.U32.HI R0, RZ, c[0x0][0x334], R2 ;  /* 0x0000cd00ff000a19 */ /* 0x000fe40000011602 */
.L_x_1270:
[----:B------:R-:W-:Y:S05]  /*171e0*/  BSYNC B0 ;  /* 0x0000000000007941 */ /* 0x000fea0003800000 */
.L_x_1268:
        /* <DEDUP_REMOVED lines=11> */
.L_x_1267:
        /* <DEDUP_REMOVED lines=24> */
[----:B------:R-:W-:Y:S01]  /*17420*/  FMNMX.FTZ R130, R34, R130, !PT ;  /* 0x0000008222827209 */ /* 0x000fe20007810000 */
[----:B------:R-:W-:Y:S01]  /*17430*/  IMAD.MOV.U32 R40, RZ, RZ, R203 ;  /* 0x000000ffff287224 */ /* 0x000fe200078e00cb */
[----:B------:R-:W-:Y:S01]  /*17440*/  PLOP3.LUT P1, PT, PT, PT, UP1, 0x40, 0x0 ;  /* 0x000000000000781c */ /* 0x000fe20003f2e818 */
[----:B------:R-:W-:Y:S01]  /*17450*/  UISETP.NE.AND UP1, UPT, UR30, URZ, UPT ;  /* 0x0000003f1e00728c */ /* 0x000fe2000bf25270 */
[----:B------:R-:W-:Y:S01]  /*17460*/  FMNMX.FTZ R130, R33, R130, !PT ;  /* 0x0000008221827209 */ /* 0x000fe20007810000 */
[----:B------:R-:W-:Y:S01]  /*17470*/  UISETP.NE.AND UP5, UPT, UR16, URZ, UPT ;  /* 0x0000003f1000728c */ /* 0x000fe2000bfa5270 */
[----:B------:R-:W-:Y:S01]  /*17480*/  ISETP.GT.AND P0, PT, R0, 0x1, P1 ;  /* 0x000000010000780c */ /* 0x000fe20000f04270 */
[----:B------:R-:W-:Y:S01]  /*17490*/  LDSM.16.MT88.4 R36, [R220+0x100] ;  /* 0x00010000dc24783b */ /* 0x000fe20000004200 */
[----:B------:R-:W-:Y:S02]  /*174a0*/  FMNMX.FTZ R130, R181, R130, !PT ;  /* 0x00000082b5827209 */ /* 0x000fe40007810000 */
[----:B------:R-:W-:Y:S02]  /*174b0*/  ISETP.LT.OR P0, PT, R2, 0x2, P0 ;  /* 0x000000020200780c */ /* 0x000fe40000701670 */
[----:B------:R-:W-:Y:S02]  /*174c0*/  FMNMX.FTZ R130, R182, R130, !PT ;  /* 0x00000082b6827209 */ /* 0x000fe40007810000 */
[----:B------:R-:W-:Y:S01]  /*174d0*/  PLOP3.LUT P2, PT, PT, PT, UP0, 0x40, 0x0 ;  /* 0x000000000000781c */ /* 0x000fe20003f4e808 */
[----:B------:R-:W-:Y:S01]  /*174e0*/  UISETP.NE.AND UP0, UPT, UR29, URZ, UPT ;  /* 0x0000003f1d00728c */ /* 0x000fe2000bf05270 */
[----:B------:R-:W-:Y:S01]  /*174f0*/  FMNMX.FTZ R130, R187, R130, !PT ;  /* 0x00000082bb827209 */ /* 0x000fe20007810000 */
[----:B------:R-:W-:Y:S01]  /*17500*/  LDSM.16.MT88.4 R52, [R218+0x100] ;  /* 0x00010000da34783b */ /* 0x000fe20000004200 */
[----:B------:R-:W-:Y:S02]  /*17510*/  FSEL R11, R11, -INF , !P0 ;  /* 0xff8000000b0b7808 */ /* 0x000fe40004000000 */
[----:B------:R-:W-:Y:S02]  /*17520*/  FMNMX.FTZ R130, R189, R130, !PT ;  /* 0x00000082bd827209 */ /* 0x000fe40007810000 */
        /* <DEDUP_REMOVED lines=61> */
[----:B------:R-:W-:Y:S01]  /*17900*/  FMNMX.FTZ R4, R48, R4, !PT ;  /* 0x0000000430047209 */ /* 0x000fe20007810000 */
[----:B------:R-:W1:Y:S01]  /*17910*/  SHFL.BFLY PT, R5, R130, 0x2, 0x1f ;  /* 0x0c401f0082057f89 */ /* 0x000e6200000e0000 */
        /* <DEDUP_REMOVED lines=32> */
[----:B-1----:R-:W-:Y:S02]  /*17b20*/  FMNMX.FTZ R130, R130, R5, !PT ;  /* 0x0000000582827209 */ /* 0x002fe40007810000 */
[----:B------:R-:W-:Y:S02]  /*17b30*/  FSEL R172, R47, -INF , !P0 ;  /* 0xff8000002fac7808 */ /* 0x000fe40004000000 */
[----:B------:R-:W-:Y:S01]  /*17b40*/  ISETP.GT.AND P0, PT, R0, 0x30, P4 ;  /* 0x000000300000780c */ /* 0x000fe20002704270 */
[----:B------:R-:W1:Y:S01]  /*17b50*/  SHFL.BFLY PT, R5, R130, 0x1, 0x1f ;  /* 0x0c201f0082057f89 */ /* 0x000e6200000e0000 */
[----:B------:R-:W-:Y:S02]  /*17b60*/  MOV R41, R198 ;  /* 0x000000c600297202 */ /* 0x000fe40000000f00 */
[----:B------:R-:W-:Y:S02]  /*17b70*/  FMNMX.FTZ R3, R40, R3, !PT ;  /* 0x0000000328037209 */ /* 0x000fe40007810000 */
[----:B------:R-:W-:Y:S02]  /*17b80*/  FMNMX.FTZ R4, R199, R4, !PT ;  /* 0x00000004c7047209 */ /* 0x000fe40007810000 */
[----:B------:R-:W-:Y:S02]  /*17b90*/  ISETP.LT.OR P0, PT, R2, 0x31, P0 ;  /* 0x000000310200780c */ /* 0x000fe40000701670 */
[----:B------:R-:W-:Y:S01]  /*17ba0*/  PLOP3.LUT P3, PT, PT, PT, UP3, 0x40, 0x0 ;  /* 0x000000000000781c */ /* 0x000fe20003f6e838 */
[----:B------:R-:W-:Y:S01]  /*17bb0*/  UISETP.NE.AND UP3, UPT, UR31, URZ, UPT ;  /* 0x0000003f1f00728c */ /* 0x000fe2000bf65270 */
[----:B------:R-:W-:Y:S02]  /*17bc0*/  FMNMX.FTZ R129, R41, R3, !PT ;  /* 0x0000000329817209 */ /* 0x000fe40007810000 */
[----:B------:R-:W-:Y:S02]  /*17bd0*/  FMNMX.FTZ R3, R202, R4, !PT ;  /* 0x00000004ca037209 */ /* 0x000fe40007810000 */
[----:B------:R-:W-:Y:S01]  /*17be0*/  FSEL R174, R58, -INF , !P0 ;  /* 0xff8000003aae7808 */ /* 0x000fe20004000000 */
[----:B------:R-:W2:Y:S01]  /*17bf0*/  SHFL.BFLY PT, R6, R129, 0x2, 0x1f ;  /* 0x0c401f0081067f89 */ /* 0x000ea200000e0000 */
[----:B------:R-:W-:Y:S02]  /*17c00*/  ISETP.GT.AND P0, PT, R0, 0x31, P3 ;  /* 0x000000310000780c */ /* 0x000fe40001f04270 */
[----:B------:R-:W-:Y:S02]  /*17c10*/  FMNMX.FTZ R3, R204, R3, !PT ;  /* 0x00000003cc037209 */ /* 0x000fe40007810000 */
[----:B------:R-:W-:Y:S02]  /*17c20*/  ISETP.LT.OR P0, PT, R2, 0x32, P0 ;  /* 0x000000320200780c */ /* 0x000fe40000701670 */
[----:B------:R-:W-:Y:S01]  /*17c30*/  PLOP3.LUT P1, PT, PT, PT, UP2, 0x40, 0x0 ;  /* 0x000000000000781c */ /* 0x000fe20003f2e828 */
[----:B------:R-:W-:Y:S01]  /*17c40*/  UISETP.NE.AND UP2, UPT, UR32, URZ, UPT ;  /* 0x0000003f2000728c */ /* 0x000fe2000bf45270 */
[----:B------:R-:W-:Y:S02]  /*17c50*/  FMNMX.FTZ R4, R10, R134, !PT ;  /* 0x000000860a047209 */ /* 0x000fe40007810000 */
[----:B------:R-:W-:Y:S02]  /*17c60*/  FMNMX.FTZ R3, R214, R3, !PT ;  /* 0x00000003d6037209 */ /* 0x000fe40007810000 */
[----:B------:R-:W-:Y:S01]  /*17c70*/  FSEL R194, R59, -INF , !P0 ;  /* 0xff8000003bc27808 */ /* 0x000fe20004000000 */
[----:B------:R-:W-:Y:S01]  /*17c80*/  IMAD.MOV.U32 R59, RZ, RZ, R92 ;  /* 0x000000ffff3b7224 */ /* 0x000fe200078e005c */
        /* <DEDUP_REMOVED lines=12> */
[----:B-1----:R-:W-:Y:S02]  /*17d50*/  FMNMX.FTZ R130, R130, R5, !PT ;  /* 0x0000000582827209 */ /* 0x002fe40007810000 */
[----:B------:R-:W-:Y:S02]  /*17d60*/  ISETP.LT.OR P0, PT, R2, 0x3a, P0 ;  /* 0x0000003a0200780c */ /* 0x000fe40000701670 */
[----:B------:R-:W-:Y:S01]  /*17d70*/  PLOP3.LUT P2, PT, PT, PT, UP0, 0x40, 0x0 ;  /* 0x000000000000781c */ /* 0x000fe20003f4e808 */
[----:B------:R-:W-:Y:S01]  /*17d80*/  FMUL.FTZ R71, R130, c[0x0][0x2d0] ;  /* 0x0000b40082477a20 */ /* 0x000fe20000410000 */
[----:B------:R-:W-:Y:S01]  /*17d90*/  MOV R62, R89 ;  /* 0x00000059003e7202 */ /* 0x000fe20000000f00 */
[----:B------:R-:W-:Y:S01]  /*17da0*/  UISETP.NE.AND UP0, UPT, UR35, URZ, UPT ;  /* 0x0000003f2300728c */ /* 0x000fe2000bf05270 */
[----:B------:R-:W-:Y:S02]  /*17db0*/  FMNMX.FTZ R4, R56, R4, !PT ;  /* 0x0000000438047209 */ /* 0x000fe40007810000 */
[----:B------:R-:W-:Y:S02]  /*17dc0*/  FMNMX.FTZ R3, R252, R3, !PT ;  /* 0x00000003fc037209 */ /* 0x000fe40007810000 */
[----:B------:R-:W-:Y:S02]  /*17dd0*/  FSEL R173, R63, -INF , !P0 ;  /* 0xff8000003fad7808 */ /* 0x000fe40004000000 */
[----:B------:R-:W-:Y:S02]  /*17de0*/  ISETP.GT.AND P0, PT, R0, 0x40, P2 ;  /* 0x000000400000780c */ /* 0x000fe40001704270 */
[----:B------:R-:W-:Y:S02]  /*17df0*/  FSETP.NEU.FTZ.AND P2, PT, R130, -INF , PT ;  /* 0xff8000008200780b */ /* 0x000fe40003f5d000 */
[----:B------:R-:W-:Y:S02]  /*17e00*/  FMNMX.FTZ R3, R62, R3, !PT ;  /* 0x000000033e037209 */ /* 0x000fe40007810000 */
[----:B------:R-:W-:Y:S02]  /*17e10*/  FMNMX.FTZ R4, R57, R4, !PT ;  /* 0x0000000439047209 */ /* 0x000fe40007810000 */
[----:B------:R-:W-:Y:S02]  /*17e20*/  FSEL R71, R71, RZ, P2 ;  /* 0x000000ff47477208 */ /* 0x000fe40001000000 */
[----:B------:R-:W-:Y:S02]  /*17e30*/  FMNMX.FTZ R3, R59, R3, !PT ;  /* 0x000000033b037209 */ /* 0x000fe40007810000 */
[----:B------:R-:W-:Y:S02]  /*17e40*/  FMNMX.FTZ R4, R60, R4, !PT ;  /* 0x000000043c047209 */ /* 0x000fe40007810000 */
[----:B------:R-:W-:Y:S02]  /*17e50*/  MOV R58, R93 ;  /* 0x0000005d003a7202 */ /* 0x000fe40000000f00 */
[----:B--2---:R-:W-:Y:S02]  /*17e60*/  FMNMX.FTZ R129, R129, R6, !PT ;  /* 0x0000000681817209 */ /* 0x004fe40007810000 */
[----:B------:R-:W-:Y:S02]  /*17e70*/  FMNMX.FTZ R128, R58, R3, !PT ;  /* 0x000000033a807209 */ /* 0x000fe40007810000 */
[----:B------:R-:W-:Y:S01]  /*17e80*/  FMNMX.FTZ R3, R84, R4, !PT ;  /* 0x0000000454037209 */ /* 0x000fe20007810000 */
[--C-:B------:R-:W-:Y:S01]  /*17e90*/  FFMA.FTZ R4, R7, c[0x0][0x2d0], -R71.reuse ;  /* 0x0000b40007047a23 */ /* 0x100fe20000010847 */
[----:B------:R-:W-:Y:S01]  /*17ea0*/  ISETP.LT.OR P0, PT, R2, 0x41, P0 ;  /* 0x000000410200780c */ /* 0x000fe20000701670 */
[----:B------:R-:W1:Y:S01]  /*17eb0*/  SHFL.BFLY PT, R6, R129, 0x1, 0x1f ;  /* 0x0c201f0081067f89 */ /* 0x000e6200000e0000 */
[----:B------:R-:W-:Y:S01]  /*17ec0*/  FMNMX.FTZ R3, R96, R3, !PT ;  /* 0x0000000360037209 */ /* 0x000fe20007810000 */
[----:B------:R2:W-:Y:S01]  /*17ed0*/  MUFU.EX2 R87, R4 ;  /* 0x0000000400577308 */ /* 0x0005e20000000800 */
[----:B------:R-:W-:Y:S02]  /*17ee0*/  FSEL R198, R74, -INF , !P0 ;  /* 0xff8000004ac67808 */ /* 0x000fe40004000000 */
[----:B------:R-:W-:Y:S02]  /*17ef0*/  FMNMX.FTZ R3, R97, R3, !PT ;  /* 0x0000000361037209 */ /* 0x000fe40007810000 */
[----:B------:R-:W-:Y:S01]  /*17f00*/  PLOP3.LUT P0, PT, PT, PT, UP4, 0x40, 0x0 ;  /* 0x000000000000781c */ /* 0x000fe20003f0e848 */
[----:B------:R-:W3:Y:S01]  /*17f10*/  SHFL.BFLY PT, R5, R128, 0x2, 0x1f ;  /* 0x0c401f0080057f89 */ /* 0x000ee200000e0000 */
[----:B------:R-:W-:Y:S02]  /*17f20*/  FMNMX.FTZ R3, R98, R3, !PT ;  /* 0x0000000362037209 */ /* 0x000fe40007810000 */
[----:B------:R-:W-:Y:S02]  /*17f30*/  PLOP3.LUT P3, PT, PT, PT, UP6, 0x40, 0x0 ;  /* 0x000000000000781c */ /* 0x000fe40003f6e868 */
[----:B------:R-:W-:Y:S02]  /*17f40*/  FMNMX.FTZ R3, R172, R3, !PT ;  /* 0x00000003ac037209 */ /* 0x000fe40007810000 */
[----:B------:R-:W-:Y:S02]  /*17f50*/  PLOP3.LUT P1, PT, PT, PT, UP5, 0x40, 0x0 ;  /* 0x000000000000781c */ /* 0x000fe40003f2e858 */
[----:B------:R-:W-:Y:S02]  /*17f60*/  FMNMX.FTZ R3, R174, R3, !PT ;  /* 0x00000003ae037209 */ /* 0x000fe40007810000 */
[----:B------:R-:W-:Y:S02]  /*17f70*/  ISETP.GT.AND P0, PT, R0, 0x49, P0 ;  /* 0x000000490000780c */ /* 0x000fe40000704270 */
[----:B------:R-:W-:Y:S02]  /*17f80*/  FMNMX.FTZ R3, R194, R3, !PT ;  /* 0x00000003c2037209 */ /* 0x000fe40007810000 */
[C---:B------:R-:W-:Y:S02]  /*17f90*/  ISETP.GT.AND P3, PT, R0.reuse, 0x41, P3 ;  /* 0x000000410000780c */ /* 0x040fe40001f64270 */
[----:B------:R-:W-:Y:S01]  /*17fa0*/  ISETP.GT.AND P1, PT, R0, 0x48, P1 ;  /* 0x000000480000780c */ /* 0x000fe20000f24270 */
[--C-:B--2---:R-:W-:Y:S01]  /*17fb0*/  FFMA.FTZ R4, R135, c[0x0][0x2d0], -R71.reuse ;  /* 0x0000b40087047a23 */ /* 0x104fe20000010847 */
[C---:B------:R-:W-:Y:S02]  /*17fc0*/  ISETP.LT.OR P0, PT, R2.reuse, 0x4a, P0 ;  /* 0x0000004a0200780c */ /* 0x040fe40000701670 */
[C---:B------:R-:W-:Y:S01]  /*17fd0*/  ISETP.LT.OR P1, PT, R2.reuse, 0x49, P1 ;  /* 0x000000490200780c */ /* 0x040fe20000f21670 */
[----:B------:R2:W4:Y:S01]  /*17fe0*/  MUFU.EX2 R88, R4 ;  /* 0x0000000400587308 */ /* 0x0005220000000800 */
[----:B------:R-:W-:Y:S02]  /*17ff0*/  ISETP.LT.OR P3, PT, R2, 0x42, P3 ;  /* 0x000000420200780c */ /* 0x000fe40001f61670 */
[----:B-1----:R-:W-:Y:S02]  /*18000*/  FMNMX.FTZ R129, R129, R6, !PT ;  /* 0x0000000681817209 */ /* 0x002fe40007810000 */
[----:B------:R-:W-:Y:S02]  /*18010*/  FSEL R205, R79, -INF , !P0 ;  /* 0xff8000004fcd7808 */ /* 0x000fe40004000000 */
[----:B------:R-:W-:Y:S01]  /*18020*/  FSEL R135, R75, -INF , !P3 ;  /* 0xff8000004b877808 */ /* 0x000fe20005800000 */
[C---:B------:R-:W-:Y:S01]  /*18030*/  FMUL.FTZ R92, R129.reuse, c[0x0][0x2d0] ;  /* 0x0000b400815c7a20 */ /* 0x040fe20000410000 */
[----:B------:R-:W-:Y:S02]  /*18040*/  PLOP3.LUT P3, PT, PT, PT, UP2, 0x40, 0x0 ;  /* 0x000000000000781c */ /* 0x000fe40003f6e828 */
[----:B------:R-:W-:Y:S02]  /*18050*/  PLOP3.LUT P0, PT, PT, PT, UP3, 0x40, 0x0 ;  /* 0x000000000000781c */ /* 0x000fe40003f0e838 */
[----:B---3--:R-:W-:Y:S02]  /*18060*/  FMNMX.FTZ R128, R128, R5, !PT ;  /* 0x0000000580807209 */ /* 0x008fe40007810000 */
[----:B------:R-:W-:Y:S02]  /*18070*/  FSEL R203, R78, -INF , !P1 ;  /* 0xff8000004ecb7808 */ /* 0x000fe40004800000 */
[----:B------:R-:W-:Y:S01]  /*18080*/  FSETP.NEU.FTZ.AND P1, PT, R129, -INF , PT ;  /* 0xff8000008100780b */ /* 0x000fe20003f3d000 */
[----:B------:R-:W1:Y:S01]  /*18090*/  SHFL.BFLY PT, R5, R128, 0x1, 0x1f ;  /* 0x0c201f0080057f89 */ /* 0x000e6200000e0000 */
[C---:B------:R-:W-:Y:S02]  /*180a0*/  ISETP.GT.AND P4, PT, R0.reuse, 0x50, P0 ;  /* 0x000000500000780c */ /* 0x040fe40000784270 */
[----:B------:R-:W-:Y:S02]  /*180b0*/  ISETP.GT.AND P0, PT, R0, 0x51, P3 ;  /* 0x000000510000780c */ /* 0x000fe40001f04270 */
[----:B------:R-:W-:Y:S01]  /*180c0*/  FSEL R92, R92, RZ, P1 ;  /* 0x000000ff5c5c7208 */ /* 0x000fe20000800000 */
[--C-:B--2---:R-:W-:Y:S01]  /*180d0*/  FFMA.FTZ R4, R16, c[0x0][0x2d0], -R71.reuse ;  /* 0x0000b40010047a23 */ /* 0x104fe20000010847 */
[----:B----4-:R-:W-:Y:S01]  /*180e0*/  F2FP.PACK_AB R72, R88, R87 ;  /* 0x000000575848723e */ /* 0x010fe200000000ff */
[----:B------:R-:W-:Y:S01]  /*180f0*/  LDSM.16.MT88.4 R76, [R219+0x100] ;  /* 0x00010000db4c783b */ /* 0x000fe20000004200 */
[C---:B------:R-:W-:Y:S01]  /*18100*/  ISETP.LT.OR P3, PT, R2.reuse, 0x51, P4 ;  /* 0x000000510200780c */ /* 0x040fe20002761670 */
[----:B------:R2:W-:Y:S01]  /*18110*/  MUFU.EX2 R83, R4 ;  /* 0x0000000400537308 */ /* 0x0005e20000000800 */
[----:B------:R-:W-:Y:S01]  /*18120*/  ISETP.LT.OR P0, PT, R2, 0x52, P0 ;  /* 0x000000520200780c */ /* 0x000fe20000701670 */
[--C-:B------:R-:W-:Y:S01]  /*18130*/  FFMA.FTZ R16, R34, c[0x0][0x2d0], -R71.reuse ;  /* 0x0000b40022107a23 */ /* 0x100fe20000010847 */
[----:B------:R-:W-:Y:S01]  /*18140*/  MOV R63, R41 ;  /* 0x00000029003f7202 */ /* 0x000fe20000000f00 */
[--C-:B------:R-:W-:Y:S01]  /*18150*/  FFMA.FTZ R28, R35, c[0x0][0x2d0], -R92.reuse ;  /* 0x0000b400231c7a23 */ /* 0x100fe2000001085c */
[----:B------:R-:W-:Y:S02]  /*18160*/  FSEL R211, R91, -INF , !P0 ;  /* 0xff8000005bd37808 */ /* 0x000fe40004000000 */
[----:B------:R-:W-:Y:S01]  /*18170*/  PLOP3.LUT P0, PT, PT, PT, UP0, 0x40, 0x0 ;  /* 0x000000000000781c */ /* 0x000fe20003f0e808 */
[----:B------:R-:W-:Y:S02]  /*18180*/  UISETP.GT.AND UP0, UPT, UR19, UR17, UPT ;  /* 0x000000111300728c */ /* 0x000fe4000bf04270 */
[----:B------:R-:W-:Y:S01]  /*18190*/  MUFU.EX2 R42, R16 ;  /* 0x00000010002a7308 */ /* 0x000fe20000000800 */
[----:B------:R-:W-:Y:S01]  /*181a0*/  ISETP.GT.AND P0, PT, R0, 0x59, P0 ;  /* 0x000000590000780c */ /* 0x000fe20000704270 */
[----:B------:R-:W-:Y:S01]  /*181b0*/  UIADD3 UR19, UR19, -0x1, URZ ;  /* 0xffffffff13137890 */ /* 0x000fe2000fffe03f */
[----:B-1----:R-:W-:Y:S02]  /*181c0*/  FMNMX.FTZ R128, R128, R5, !PT ;  /* 0x0000000580807209 */ /* 0x002fe40007810000 */
[----:B------:R-:W-:Y:S03]  /*181d0*/  ISETP.LT.OR P0, PT, R2, 0x5a, P0 ;  /* 0x0000005a0200780c */ /* 0x000fe60000701670 */
[C---:B------:R-:W-:Y:S01]  /*181e0*/  FMUL.FTZ R93, R128.reuse, c[0x0][0x2d0] ;  /* 0x0000b400805d7a20 */ /* 0x040fe20000410000 */
[----:B------:R-:W-:Y:S02]  /*181f0*/  FSEL R70, R95, -INF , !P0 ;  /* 0xff8000005f467808 */ /* 0x000fe40004000000 */
[----:B------:R-:W-:Y:S02]  /*18200*/  FSETP.NEU.FTZ.AND P0, PT, R128, -INF , PT ;  /* 0xff8000008000780b */ /* 0x000fe40003f1d000 */
[----:B--2---:R-:W-:Y:S01]  /*18210*/  FMNMX.FTZ R4, R196, R3, !PT ;  /* 0x00000003c4047209 */ /* 0x004fe20007810000 */
[----:B------:R-:W-:Y:S01]  /*18220*/  FFMA.FTZ R3, R17, c[0x0][0x2d0], -R71 ;  /* 0x0000b40011037a23 */ /* 0x000fe20000010847 */
[----:B------:R-:W-:Y:S02]  /*18230*/  FSEL R93, R93, RZ, P0 ;  /* 0x000000ff5d5d7208 */ /* 0x000fe40000000000 */
[----:B------:R-:W-:Y:S01]  /*18240*/  FMNMX.FTZ R4, R173, R4, !PT ;  /* 0x00000004ad047209 */ /* 0x000fe20007810000 */
[----:B------:R1:W2:Y:S02]  /*18250*/  MUFU.EX2 R51, R3 ;  /* 0x0000000300337308 */ /* 0x0002a40000000800 */
[--C-:B------:R-:W-:Y:S02]  /*18260*/  FFMA.FTZ R32, R32, c[0x0][0x2d0], -R93.reuse ;  /* 0x0000b40020207a23 */ /* 0x100fe4000001085d */
[--C-:B------:R-:W-:Y:S01]  /*18270*/  FFMA.FTZ R44, R50, c[0x0][0x2d0], -R93.reuse ;  /* 0x0000b400322c7a23 */ /* 0x100fe2000001085d */
[----:B-1----:R-:W-:Y:S01]  /*18280*/  FMNMX.FTZ R3, R198, R4, !PT ;  /* 0x00000004c6037209 */ /* 0x002fe20007810000 */
[----:B------:R-:W-:Y:S01]  /*18290*/  FFMA.FTZ R4, R175, c[0x0][0x2d0], -R92 ;  /* 0x0000b400af047a23 */ /* 0x000fe2000001085c */
[----:B------:R-:W-:Y:S01]  /*182a0*/  FSEL R175, R90, -INF , !P3 ;  /* 0xff8000005aaf7808 */ /* 0x000fe20005800000 */
[----:B------:R-:W-:Y:S01]  /*182b0*/  IMAD.MOV.U32 R90, RZ, RZ, R40 ;  /* 0x000000ffff5a7224 */ /* 0x000fe200078e0028 */
[----:B------:R-:W-:Y:S01]  /*182c0*/  FMNMX.FTZ R3, R135, R3, !PT ;  /* 0x0000000387037209 */ /* 0x000fe20007810000 */
[----:B------:R1:W-:Y:S01]  /*182d0*/  MUFU.EX2 R61, R4 ;  /* 0x00000004003d7308 */ /* 0x0003e20000000800 */
[----:B------:R-:W-:Y:S01]  /*182e0*/  PLOP3.LUT P3, PT, PT, PT, UP1, 0x40, 0x0 ;  /* 0x000000000000781c */ /* 0x000fe20003f6e818 */
[--C-:B------:R-:W-:Y:S01]  /*182f0*/  FFMA.FTZ R40, R49, c[0x0][0x2d0], -R93.reuse ;  /* 0x0000b40031287a23 */ /* 0x100fe2000001085d */
[----:B------:R-:W-:Y:S02]  /*18300*/  FMNMX.FTZ R3, R203, R3, !PT ;  /* 0x00000003cb037209 */ /* 0x000fe40007810000 */
[----:B------:R-:W-:Y:S02]  /*18310*/  ISETP.GT.AND P3, PT, R0, 0x58, P3 ;  /* 0x000000580000780c */ /* 0x000fe40001f64270 */
[----:B------:R-:W-:Y:S02]  /*18320*/  FMNMX.FTZ R3, R205, R3, !PT ;  /* 0x00000003cd037209 */ /* 0x000fe40007810000 */
[----:B------:R-:W-:Y:S01]  /*18330*/  ISETP.LT.OR P3, PT, R2, 0x59, P3 ;  /* 0x000000590200780c */ /* 0x000fe20001f61670 */
[--C-:B------:R-:W-:Y:S01]  /*18340*/  FFMA.FTZ R2, R18, c[0x0][0x2d0], -R92.reuse ;  /* 0x0000b40012027a23 */ /* 0x100fe2000001085c */
[----:B------:R-:W-:Y:S01]  /*18350*/  FMNMX.FTZ R0, R175, R3, !PT ;  /* 0x00000003af007209 */ /* 0x000fe20007810000 */
[--C-:B------:R-:W-:Y:S01]  /*18360*/  FFMA.FTZ R3, R19, c[0x0][0x2d0], -R92.reuse ;  /* 0x0000b40013037a23 */ /* 0x100fe2000001085c */
[----:B--2---:R-:W-:Y:S01]  /*18370*/  F2FP.PACK_AB R74, R51, R83 ;  /* 0x00000053334a723e */ /* 0x004fe200000000ff */
[----:B------:R2:W-:Y:S01]  /*18380*/  MUFU.EX2 R82, R2 ;  /* 0x0000000200527308 */ /* 0x0005e20000000800 */
[----:B------:R-:W-:Y:S09]  /*18390*/  FMNMX.FTZ R0, R211, R0, !PT ;  /* 0x00000000d3007209 */ /* 0x000ff20007810000 */
[----:B------:R3:W4:Y:S01]  /*183a0*/  MUFU.EX2 R80, R3 ;  /* 0x0000000300507308 */ /* 0x0007220000000800 */
[--C-:B-1----:R-:W-:Y:S01]  /*183b0*/  FFMA.FTZ R4, R176, c[0x0][0x2d0], -R92.reuse ;  /* 0x0000b400b0047a23 */ /* 0x102fe2000001085c */
[----:B------:R-:W-:Y:S04]  /*183c0*/  FSEL R176, R94, -INF , !P3 ;  /* 0xff8000005eb07808 */ /* 0x000fe80005800000 */
[----:B------:R-:W-:Y:S04]  /*183d0*/  FMNMX.FTZ R0, R176, R0, !PT ;  /* 0x00000000b0007209 */ /* 0x000fe80007810000 */
[----:B------:R1:W5:Y:S01]  /*183e0*/  MUFU.EX2 R89, R4 ;  /* 0x0000000400597308 */ /* 0x0003620000000800 */
[----:B------:R-:W-:Y:S05]  /*183f0*/  FMNMX.FTZ R0, R70, R0, !PT ;  /* 0x0000000046007209 */ /* 0x000fea0007810000 */
[----:B--2---:R-:W2:Y:S01]  /*18400*/  SHFL.BFLY PT, R2, R0, 0x2, 0x1f ;  /* 0x0c401f0000027f89 */ /* 0x004ea200000e0000 */
[----:B---3--:R-:W-:Y:S01]  /*18410*/  FFMA.FTZ R3, R8, c[0x0][0x2d0], -R93 ;  /* 0x0000b40008037a23 */ /* 0x008fe2000001085d */
[----:B----4-:R-:W-:Y:S01]  /*18420*/  F2FP.PACK_AB R75, R80, R82 ;  /* 0x00000052504b723e */ /* 0x010fe200000000ff */
[--C-:B------:R-:W-:Y:S02]  /*18430*/  FFMA.FTZ R8, R178, c[0x0][0x2d0], -R92.reuse ;  /* 0x0000b400b2087a23 */ /* 0x100fe4000001085c */
[----:B------:R3:W-:Y:S01]  /*18440*/  MUFU.EX2 R86, R3 ;  /* 0x0000000300567308 */ /* 0x0007e20000000800 */
[----:B------:R-:W-:Y:S02]  /*18450*/  IMAD.MOV.U32 R178, RZ, RZ, R59 ;  /* 0x000000ffffb27224 */ /* 0x000fe400078e003b */
[--C-:B-1----:R-:W-:Y:S01]  /*18460*/  FFMA.FTZ R4, R13, c[0x0][0x2d0], -R93.reuse ;  /* 0x0000b4000d047a23 */ /* 0x102fe2000001085d */
[----:B-----5:R-:W-:Y:S06]  /*18470*/  F2FP.PACK_AB R73, R89, R61 ;  /* 0x0000003d5949723e */ /* 0x020fec00000000ff */
[----:B------:R-:W-:Y:S10]  /*18480*/  MUFU.EX2 R24, R4 ;  /* 0x0000000400187308 */ /* 0x000ff40000000800 */
[----:B------:R-:W-:Y:S01]  /*18490*/  MUFU.EX2 R91, R8 ;  /* 0x00000008005b7308 */ /* 0x000fe20000000800 */
[--C-:B---3--:R-:W-:Y:S09]  /*184a0*/  FFMA.FTZ R3, R9, c[0x0][0x2d0], -R93.reuse ;  /* 0x0000b40009037a23 */ /* 0x108ff2000001085d */
[----:B------:R1:W3:Y:S02]  /*184b0*/  MUFU.EX2 R85, R3 ;  /* 0x0000000300557308 */ /* 0x0002e40000000800 */
[----:B-1----:R-:W-:Y:S01]  /*184c0*/  FFMA.FTZ R3, R12, c[0x0][0x2d0], -R93 ;  /* 0x0000b4000c037a23 */ /* 0x002fe2000001085d */
[----:B---3--:R-:W-:Y:S01]  /*184d0*/  F2FP.PACK_AB R64, R85, R86 ;  /* 0x000000565540723e */ /* 0x008fe200000000ff */
[----:B------:R-:W-:Y:S01]  /*184e0*/  FFMA.FTZ R12, R179, c[0x0][0x2d0], -R92 ;  /* 0x0000b400b30c7a23 */ /* 0x000fe2000001085c */
[----:B------:R-:W-:Y:S05]  /*184f0*/  MOV R179, R58 ;  /* 0x0000003a00b37202 */ /* 0x000fea0000000f00 */
[----:B------:R2:W-:Y:S02]  /*18500*/  MUFU.EX2 R81, R3 ;  /* 0x0000000300517308 */ /* 0x0005e40000000800 */
[----:B--2---:R-:W-:Y:S01]  /*18510*/  FMNMX.FTZ R3, R0, R2, !PT ;  /* 0x0000000200037209 */ /* 0x004fe20007810000 */
[----:B------:R-:W-:Y:S01]  /*18520*/  FFMA.FTZ R2, R20, c[0x0][0x2d0], -R71 ;  /* 0x0000b40014027a23 */ /* 0x000fe20000010847 */
[----:B------:R-:W-:Y:S01]  /*18530*/  FSEL R0, R130, RZ, P2 ;  /* 0x000000ff82007208 */ /* 0x000fe20001000000 */
[----:B------:R-:W-:Y:S05]  /*18540*/  LDSM.16.MT88.4 R20, [R217+0x100] ;  /* 0x00010000d914783b */ /* 0x000fea0000004200 */
[----:B------:R1:W-:Y:S01]  /*18550*/  MUFU.EX2 R95, R2 ;  /* 0x00000002005f7308 */ /* 0x0003e20000000800 */
[----:B------:R-:W-:Y:S04]  /*18560*/  FADD.FTZ R0, -R0, R131 ;  /* 0x0000008300007221 */ /* 0x000fe80000010100 */
[----:B------:R-:W-:Y:S01]  /*18570*/  FMUL.FTZ R0, R0, c[0x0][0x2d0] ;  /* 0x0000b40000007a20 */ /* 0x000fe20000410000 */
[----:B------:R-:W2:Y:S04]  /*18580*/  SHFL.BFLY PT, R4, R3, 0x1, 0x1f ;  /* 0x0c201f0003047f89 */ /* 0x000ea800000e0000 */
[----:B------:R3:W4:Y:S01]  /*18590*/  MUFU.EX2 R69, R0 ;  /* 0x0000000000457308 */ /* 0x0007220000000800 */
[----:B-1----:R-:W-:Y:S05]  /*185a0*/  FSEL R2, R129, RZ, P1 ;  /* 0x000000ff81027208 */ /* 0x002fea0000800000 */
[----:B------:R-:W-:Y:S01]  /*185b0*/  FADD.FTZ R2, -R2, R132 ;  /* 0x0000008402027221 */ /* 0x000fe20000010100 */
[----:B--2---:R-:W-:Y:S03]  /*185c0*/  FMNMX.FTZ R3, R4, R3, !PT ;  /* 0x0000000304037209 */ /* 0x004fe60007810000 */
[----:B------:R-:W-:Y:S01]  /*185d0*/  FMUL.FTZ R2, R2, c[0x0][0x2d0] ;  /* 0x0000b40002027a20 */ /* 0x000fe20000410000 */
[----:B---3--:R-:W-:Y:S01]  /*185e0*/  FSEL R0, R128, RZ, P0 ;  /* 0x000000ff80007208 */ /* 0x008fe20000000000 */
[----:B----4-:R-:W-:Y:S01]  /*185f0*/  FMUL.FTZ R16, R69, R148 ;  /* 0x0000009445107220 */ /* 0x010fe20000410000 */
[----:B------:R-:W-:Y:S01]  /*18600*/  MOV R148, R81 ;  /* 0x0000005100947202 */ /* 0x000fe20000000f00 */
[----:B------:R-:W1:Y:S01]  /*18610*/  MUFU.EX2 R68, R2 ;  /* 0x0000000200447308 */ /* 0x000e620000000800 */
[C---:B------:R-:W-:Y:S01]  /*18620*/  FMUL.FTZ R94, R3.reuse, c[0x0][0x2d0] ;  /* 0x0000b400035e7a20 */ /* 0x040fe20000410000 */
[----:B------:R-:W-:Y:S01]  /*18630*/  FSETP.NEU.FTZ.AND P0, PT, R3, -INF , PT ;  /* 0xff8000000300780b */ /* 0x000fe20003f1d000 */
[----:B------:R-:W-:Y:S02]  /*18640*/  FADD.FTZ R0, -R0, R133 ;  /* 0x0000008500007221 */ /* 0x000fe40000010100 */
[C---:B------:R-:W-:Y:S01]  /*18650*/  FMUL.FTZ R5, R69.reuse, R137 ;  /* 0x0000008945057220 */ /* 0x040fe20000410000 */
[----:B------:R-:W-:Y:S01]  /*18660*/  FSEL R94, R94, RZ, P0 ;  /* 0x000000ff5e5e7208 */ /* 0x000fe20000000000 */
[----:B------:R-:W-:Y:S02]  /*18670*/  FMUL.FTZ R0, R0, c[0x0][0x2d0] ;  /* 0x0000b40000007a20 */ /* 0x000fe40000410000 */
[----:B------:R-:W-:Y:S02]  /*18680*/  FMUL.FTZ R17, R69, R149 ;  /* 0x0000009545117220 */ /* 0x000fe40000410000 */
[----:B------:R2:W3:Y:S01]  /*18690*/  MUFU.EX2 R2, R0 ;  /* 0x0000000000027308 */ /* 0x0004e20000000800 */
[----:B------:R-:W-:Y:S02]  /*186a0*/  FFMA.FTZ R4, R14, c[0x0][0x2d0], -R94 ;  /* 0x0000b4000e047a23 */ /* 0x000fe4000001085e */
[----:B------:R-:W-:Y:S02]  /*186b0*/  IMAD.MOV.U32 R149, RZ, RZ, R82 ;  /* 0x000000ffff957224 */ /* 0x000fe400078e0052 */
[----:B------:R-:W-:Y:S02]  /*186c0*/  FFMA.FTZ R58, R57, c[0x0][0x2d0], -R94 ;  /* 0x0000b400393a7a23 */ /* 0x000fe4000001085e */
[----:B------:R-:W-:Y:S03]  /*186d0*/  FMUL.FTZ R49, R69, R113 ;  /* 0x0000007145317220 */ /* 0x000fe60000410000 */
[----:B------:R4:W-:Y:S01]  /*186e0*/  MUFU.EX2 R133, R4 ;  /* 0x0000000400857308 */ /* 0x0009e20000000800 */
[C---:B-1----:R-:W-:Y:S02]  /*186f0*/  FMUL.FTZ R7, R68.reuse, R139 ;  /* 0x0000008b44077220 */ /* 0x042fe40000410000 */
[----:B------:R-:W-:Y:S02]  /*18700*/  FMUL.FTZ R6, R68, R138 ;  /* 0x0000008a44067220 */ /* 0x000fe40000410000 */
[----:B------:R-:W-:Y:S02]  /*18710*/  IMAD.MOV.U32 R138, RZ, RZ, R24 ;  /* 0x000000ffff8a7224 */ /* 0x000fe400078e0018 */
[----:B------:R-:W-:Y:S02]  /*18720*/  FFMA.FTZ R24, R180, c[0x0][0x2d0], -R92 ;  /* 0x0000b400b4187a23 */ /* 0x000fe4000001085c */
[----:B------:R-:W-:Y:S01]  /*18730*/  IMAD.MOV.U32 R180, RZ, RZ, R89 ;  /* 0x000000ffffb47224 */ /* 0x000fe200078e0059 */
[----:B------:R-:W-:Y:S01]  /*18740*/  F2FP.PACK_AB R66, R138, R81 ;  /* 0x000000518a42723e */ /* 0x000fe200000000ff */
[----:B------:R1:W-:Y:S01]  /*18750*/  MUFU.EX2 R31, R24 ;  /* 0x00000018001f7308 */ /* 0x0003e20000000800 */
[----:B--2---:R-:W-:Y:S02]  /*18760*/  FFMA.FTZ R0, R10, c[0x0][0x2d0], -R94 ;  /* 0x0000b4000a007a23 */ /* 0x004fe4000001085e */
[C---:B---3--:R-:W-:Y:S02]  /*18770*/  FMUL.FTZ R8, R2.reuse, R140 ;  /* 0x0000008c02087220 */ /* 0x048fe40000410000 */
[----:B------:R-:W-:Y:S02]  /*18780*/  IMAD.MOV.U32 R140, RZ, RZ, R80 ;  /* 0x000000ffff8c7224 */ /* 0x000fe400078e0050 */
[C---:B------:R-:W-:Y:S01]  /*18790*/  FMUL.FTZ R9, R2.reuse, R141 ;  /* 0x0000008d02097220 */ /* 0x040fe20000410000 */
[----:B------:R-:W-:Y:S01]  /*187a0*/  MOV R141, R95 ;  /* 0x0000005f008d7202 */ /* 0x000fe20000000f00 */
[----:B------:R-:W-:Y:S01]  /*187b0*/  FMUL.FTZ R13, R2, R145 ;  /* 0x00000091020d7220 */ /* 0x000fe20000410000 */
[----:B------:R2:W-:Y:S01]  /*187c0*/  MUFU.EX2 R131, R0 ;  /* 0x0000000000837308 */ /* 0x0005e20000000800 */
[--C-:B----4-:R-:W-:Y:S01]  /*187d0*/  FFMA.FTZ R4, R15, c[0x0][0x2d0], -R94.reuse ;  /* 0x0000b4000f047a23 */ /* 0x110fe2000001085e */
[----:B------:R-:W-:Y:S01]  /*187e0*/  MOV R95, R90 ;  /* 0x0000005a005f7202 */ /* 0x000fe20000000f00 */
[C---:B------:R-:W-:Y:S01]  /*187f0*/  FMUL.FTZ R18, R68.reuse, R150 ;  /* 0x0000009644127220 */ /* 0x040fe20000410000 */
[----:B------:R-:W-:Y:S01]  /*18800*/  MOV R150, R83 ;  /* 0x0000005300967202 */ /* 0x000fe20000000f00 */
[----:B------:R-:W-:Y:S01]  /*18810*/  FMUL.FTZ R19, R68, R151 ;  /* 0x0000009744137220 */ /* 0x000fe20000410000 */
[----:B------:R-:W3:Y:S01]  /*18820*/  LDSM.16.MT88.4 R80, [R217+0x900] ;  /* 0x00090000d950783b */ /* 0x000ee20000004200 */
[----:B------:R-:W-:Y:S01]  /*18830*/  IMAD.MOV.U32 R151, RZ, RZ, R85 ;  /* 0x000000ffff977224 */ /* 0x000fe200078e0055 */
[----:B------:R-:W-:Y:S01]  /*18840*/  MOV R145, R61 ;  /* 0x0000003d00917202 */ /* 0x000fe20000000f00 */
[C---:B------:R-:W-:Y:S01]  /*18850*/  FMUL.FTZ R25, R2.reuse, R157 ;  /* 0x0000009d02197220 */ /* 0x040fe20000410000 */
[----:B------:R4:W5:Y:S01]  /*18860*/  MUFU.EX2 R213, R4 ;  /* 0x0000000400d57308 */ /* 0x0009620000000800 */
[----:B------:R-:W-:Y:S02]  /*18870*/  FMUL.FTZ R29, R2, R161 ;  /* 0x000000a1021d7220 */ /* 0x000fe40000410000 */
[----:B------:R-:W-:Y:S01]  /*18880*/  FMUL.FTZ R35, R68, R103 ;  /* 0x0000006744237220 */ /* 0x000fe20000410000 */
[----:B------:R-:W-:Y:S01]  /*18890*/  MOV R103, R179 ;  /* 0x000000b300677202 */ /* 0x000fe20000000f00 */
[C---:B-1----:R-:W-:Y:S02]  /*188a0*/  FMUL.FTZ R24, R2.reuse, R156 ;  /* 0x0000009c02187220 */ /* 0x042fe40000410000 */
[C---:B------:R-:W-:Y:S02]  /*188b0*/  FMUL.FTZ R41, R2.reuse, R109 ;  /* 0x0000006d02297220 */ /* 0x040fe40000410000 */
[----:B------:R-:W-:Y:S01]  /*188c0*/  FMUL.FTZ R45, R2, R165 ;  /* 0x000000a5022d7220 */ /* 0x000fe20000410000 */
[----:B------:R1:W-:Y:S01]  /*188d0*/  MUFU.EX2 R156, R32 ;  /* 0x00000020009c7308 */ /* 0x0003e20000000800 */
[C---:B------:R-:W-:Y:S02]  /*188e0*/  FMUL.FTZ R34, R68.reuse, R102 ;  /* 0x0000006644227220 */ /* 0x040fe40000410000 */
[----:B------:R-:W-:Y:S02]  /*188f0*/  FMUL.FTZ R50, R68, R114 ;  /* 0x0000007244327220 */ /* 0x000fe40000410000 */
[----:B--2---:R-:W-:Y:S02]  /*18900*/  FFMA.FTZ R0, R11, c[0x0][0x2d0], -R94 ;  /* 0x0000b4000b007a23 */ /* 0x004fe4000001085e */
[C---:B------:R-:W-:Y:S02]  /*18910*/  FMUL.FTZ R57, R2.reuse, R121 ;  /* 0x0000007902397220 */ /* 0x040fe40000410000 */
[----:B------:R-:W-:Y:S01]  /*18920*/  FMUL.FTZ R61, R2, R125 ;  /* 0x0000007d023d7220 */ /* 0x000fe20000410000 */
[----:B------:R2:W2:Y:S01]  /*18930*/  MUFU.EX2 R132, R0 ;  /* 0x0000000000847308 */ /* 0x0004a20000000800 */
[----:B------:R-:W-:Y:S02]  /*18940*/  IMAD.MOV.U32 R125, RZ, RZ, R150 ;  /* 0x000000ffff7d7224 */ /* 0x000fe400078e0096 */
[----:B----4-:R-:W-:Y:S01]  /*18950*/  FFMA.FTZ R4, R177, c[0x0][0x2d0], -R71 ;  /* 0x0000b400b1047a23 */ /* 0x010fe20000010847 */
[----:B-----5:R-:W-:Y:S02]  /*18960*/  F2FP.PACK_AB R67, R213, R133 ;  /* 0x00000085d543723e */ /* 0x020fe400000000ff */
[----:B------:R-:W-:Y:S01]  /*18970*/  MOV R177, R62 ;  /* 0x0000003e00b17202 */ /* 0x000fe20000000f00 */
[----:B------:R-:W-:Y:S02]  /*18980*/  FFMA.FTZ R62, R60, c[0x0][0x2d0], -R94 ;  /* 0x0000b4003c3e7a23 */ /* 0x000fe4000001085e */
[----:B------:R-:W-:Y:S02]  /*18990*/  FMUL.FTZ R60, R2, R124 ;  /* 0x0000007c023c7220 */ /* 0x000fe40000410000 */
[----:B------:R-:W-:Y:S02]  /*189a0*/  IMAD.MOV.U32 R124, RZ, RZ, R95 ;  /* 0x000000ffff7c7224 */ /* 0x000fe400078e005f */
[----:B-1----:R-:W-:Y:S02]  /*189b0*/  FMUL.FTZ R32, R69, R100 ;  /* 0x0000006445207220 */ /* 0x002fe40000410000 */
[----:B------:R-:W-:Y:S01]  /*189c0*/  IMAD.MOV.U32 R100, RZ, RZ, R87 ;  /* 0x000000ffff647224 */ /* 0x000fe200078e0057 */
[----:B--2---:R-:W-:Y:S02]  /*189d0*/  FSEL R0, R3, RZ, P0 ;  /* 0x000000ff03007208 */ /* 0x004fe40000000000 */
[----:B------:R-:W-:Y:S02]  /*189e0*/  F2FP.PACK_AB R65, R132, R131 ;  /* 0x000000838441723e */ /* 0x000fe400000000ff */
[----:B------:R-:W-:Y:S01]  /*189f0*/  PLOP3.LUT P0, PT, PT, PT, UP0, 0x80, 0x0 ;  /* 0x000000000000781c */ /* 0x000fe20003f0f008 */
[----:B------:R-:W-:Y:S02]  /*18a00*/  FADD.FTZ R0, -R0, R134 ;  /* 0x0000008600007221 */ /* 0x000fe40000010100 */
[----:B------:R1:W2:Y:S02]  /*18a10*/  MUFU.EX2 R134, R4 ;  /* 0x0000000400867308 */ /* 0x0002a40000000800 */
[----:B------:R-:W-:Y:S08]  /*18a20*/  FMUL.FTZ R0, R0, c[0x0][0x2d0] ;  /* 0x0000b40000007a20 */ /* 0x000ff00000410000 */
[----:B------:R-:W4:Y:S01]  /*18a30*/  MUFU.EX2 R0, R0 ;  /* 0x0000000000007308 */ /* 0x000f220000000800 */
[----:B-1----:R-:W-:Y:S09]  /*18a40*/  FMUL.FTZ R4, R69, R136 ;  /* 0x0000008845047220 */ /* 0x002ff20000410000 */
[----:B------:R-:W1:Y:S01]  /*18a50*/  MUFU.EX2 R136, R12 ;  /* 0x0000000c00887308 */ /* 0x000e620000000800 */
[----:B--2---:R-:W-:Y:S02]  /*18a60*/  IMAD.MOV.U32 R114, RZ, RZ, R134 ;  /* 0x000000ffff727224 */ /* 0x004fe400078e0086 */
[----:B------:R-:W-:Y:S01]  /*18a70*/  IMAD.MOV.U32 R134, RZ, RZ, R63 ;  /* 0x000000ffff867224 */ /* 0x000fe200078e003f */
[-C--:B------:R-:W-:Y:S01]  /*18a80*/  HMMA.16816.F32 R4, R72, R20.reuse, R4 ;  /* 0x000000144804723c */ /* 0x080fe20000001804 */
[C---:B----4-:R-:W-:Y:S02]  /*18a90*/  FMUL.FTZ R11, R0.reuse, R143 ;  /* 0x0000008f000b7220 */ /* 0x050fe40000410000 */
[C---:B------:R-:W-:Y:S02]  /*18aa0*/  FMUL.FTZ R10, R0.reuse, R142 ;  /* 0x0000008e000a7220 */ /* 0x040fe40000410000 */
[----:B------:R-:W-:Y:S02]  /*18ab0*/  IMAD.MOV.U32 R143, RZ, RZ, R91 ;  /* 0x000000ffff8f7224 */ /* 0x000fe400078e005b */
[C---:B------:R-:W-:Y:S03]  /*18ac0*/  FMUL.FTZ R63, R0.reuse, R127 ;  /* 0x0000007f003f7220 */ /* 0x040fe60000410000 */
[C---:B------:R-:W-:Y:S02]  /*18ad0*/  HMMA.16816.F32 R8, R64.reuse, R20, R8 ;  /* 0x000000144008723c */ /* 0x040fe40000001808 */
[C---:B------:R-:W-:Y:S01]  /*18ae0*/  FMUL.FTZ R15, R0.reuse, R147 ;  /* 0x00000093000f7220 */ /* 0x040fe20000410000 */
[----:B------:R-:W-:Y:S01]  /*18af0*/  MOV R127, R100 ;  /* 0x00000064007f7202 */ /* 0x000fe20000000f00 */
[C---:B------:R-:W-:Y:S02]  /*18b00*/  FMUL.FTZ R14, R0.reuse, R146 ;  /* 0x00000092000e7220 */ /* 0x040fe40000410000 */
[----:B------:R2:W-:Y:S01]  /*18b10*/  MUFU.EX2 R146, R28 ;  /* 0x0000001c00927308 */ /* 0x0005e20000000800 */
[----:B------:R-:W-:Y:S01]  /*18b20*/  FMUL.FTZ R26, R0, R158 ;  /* 0x0000009e001a7220 */ /* 0x000fe20000410000 */
[----:B-1----:R-:W-:Y:S01]  /*18b30*/  MOV R113, R136 ;  /* 0x0000008800717202 */ /* 0x002fe20000000f00 */
[----:B------:R-:W-:Y:S03]  /*18b40*/  FFMA.FTZ R20, R33, c[0x0][0x2d0], -R71 ;  /* 0x0000b40021147a23 */ /* 0x000fe60000010847 */
[----:B------:R-:W-:Y:S02]  /*18b50*/  FMUL.FTZ R12, R2, R144 ;  /* 0x00000090020c7220 */ /* 0x000fe40000410000 */
[C---:B------:R-:W-:Y:S02]  /*18b60*/  FMUL.FTZ R33, R69.reuse, R101 ;  /* 0x0000006545217220 */ /* 0x040fe40000410000 */
[----:B------:R1:W-:Y:S01]  /*18b70*/  MUFU.EX2 R147, R20 ;  /* 0x0000001400937308 */ /* 0x0003e20000000800 */
[----:B------:R-:W-:Y:S01]  /*18b80*/  MOV R101, R88 ;  /* 0x0000005800657202 */ /* 0x000fe20000000f00 */
[----:B------:R-:W-:Y:S01]  /*18b90*/  FFMA.FTZ R88, R186, c[0x0][0x2d0], -R92 ;  /* 0x0000b400ba587a23 */ /* 0x000fe2000001085c */
[-C--:B------:R-:W-:Y:S01]  /*18ba0*/  HMMA.16816.F32 R12, R64, R22.reuse, R12 ;  /* 0x00000016400c723c */ /* 0x080fe2000000180c */
[C---:B------:R-:W-:Y:S02]  /*18bb0*/  FMUL.FTZ R21, R69.reuse, R153 ;  /* 0x0000009945157220 */ /* 0x040fe40000410000 */
[C---:B------:R-:W-:Y:S02]  /*18bc0*/  FMUL.FTZ R27, R0.reuse, R159 ;  /* 0x0000009f001b7220 */ /* 0x040fe40000410000 */
[C---:B------:R-:W-:Y:S02]  /*18bd0*/  FMUL.FTZ R30, R0.reuse, R162 ;  /* 0x000000a2001e7220 */ /* 0x040fe40000410000 */
[----:B------:R4:W-:Y:S01]  /*18be0*/  MUFU.EX2 R136, R88 ;  /* 0x0000005800887308 */ /* 0x0009e20000000800 */
[----:B------:R-:W-:Y:S01]  /*18bf0*/  MOV R162, R31 ;  /* 0x0000001f00a27202 */ /* 0x000fe20000000f00 */
[C---:B------:R-:W-:Y:S03]  /*18c00*/  HMMA.16816.F32 R16, R72.reuse, R22, R16 ;  /* 0x000000164810723c */ /* 0x040fe60000001810 */
[----:B------:R-:W-:Y:S02]  /*18c10*/  FMUL.FTZ R31, R0, R163 ;  /* 0x000000a3001f7220 */ /* 0x000fe40000410000 */
[----:B--2---:R-:W-:Y:S02]  /*18c20*/  FMUL.FTZ R28, R2, R160 ;  /* 0x000000a0021c7220 */ /* 0x004fe40000410000 */
[----:B------:R-:W-:Y:S02]  /*18c30*/  IMAD.MOV.U32 R163, RZ, RZ, R42 ;  /* 0x000000ffffa37224 */ /* 0x000fe400078e002a */
[C---:B------:R-:W-:Y:S01]  /*18c40*/  FMUL.FTZ R22, R68.reuse, R154 ;  /* 0x0000009a44167220 */ /* 0x040fe20000410000 */
[----:B------:R2:W-:Y:S02]  /*18c50*/  MUFU.EX2 R160, R40 ;  /* 0x0000002800a07308 */ /* 0x0005e40000000800 */
[C---:B-1----:R-:W-:Y:S01]  /*18c60*/  FMUL.FTZ R20, R69.reuse, R152 ;  /* 0x0000009845147220 */ /* 0x042fe20000410000 */
[----:B------:R-:W-:Y:S01]  /*18c70*/  MOV R154, R86 ;  /* 0x00000056009a7202 */ /* 0x000fe20000000f00 */
[----:B------:R-:W-:Y:S02]  /*18c80*/  FMUL.FTZ R23, R68, R155 ;  /* 0x0000009b44177220 */ /* 0x000fe40000410000 */
[C---:B------:R-:W-:Y:S02]  /*18c90*/  FMUL.FTZ R42, R0.reuse, R110 ;  /* 0x0000006e002a7220 */ /* 0x040fe40000410000 */
[C---:B------:R-:W-:Y:S02]  /*18ca0*/  FMUL.FTZ R43, R0.reuse, R111 ;  /* 0x0000006f002b7220 */ /* 0x040fe40000410000 */
[----:B------:R1:W-:Y:S01]  /*18cb0*/  MUFU.EX2 R155, R44 ;  /* 0x0000002c009b7308 */ /* 0x0003e20000000800 */
[C---:B------:R-:W-:Y:S01]  /*18cc0*/  FMUL.FTZ R46, R0.reuse, R166 ;  /* 0x000000a6002e7220 */ /* 0x040fe20000410000 */
[-C--:B------:R-:W-:Y:S01]  /*18cd0*/  HMMA.16816.F32 R20, R72, R36.reuse, R20 ;  /* 0x000000244814723c */ /* 0x080fe20000001814 */
[----:B----4-:R-:W-:Y:S01]  /*18ce0*/  LDSM.16.MT88.4 R88, [R218+0x900] ;  /* 0x00090000da58783b */ /* 0x010fe20000004200 */
[C---:B------:R-:W-:Y:S02]  /*18cf0*/  FMUL.FTZ R47, R0.reuse, R167 ;  /* 0x000000a7002f7220 */ /* 0x040fe40000410000 */
[----:B------:R-:W-:Y:S02]  /*18d00*/  FMUL.FTZ R59, R0, R123 ;  /* 0x0000007b003b7220 */ /* 0x000fe40000410000 */
[----:B------:R-:W-:Y:S02]  /*18d10*/  IMAD.MOV.U32 R144, RZ, RZ, R51 ;  /* 0x000000ffff907224 */ /* 0x000fe400078e0033 */
[C---:B------:R-:W-:Y:S01]  /*18d20*/  HMMA.16816.F32 R24, R64.reuse, R36, R24 ;  /* 0x000000244018723c */ /* 0x040fe20000001818 */
[----:B------:R-:W-:Y:S03]  /*18d30*/  FMUL.FTZ R51, R68, R115 ;  /* 0x0000007344337220 */ /* 0x000fe60000410000 */
[----:B--2---:R-:W-:Y:S01]  /*18d40*/  FMUL.FTZ R40, R2, R108 ;  /* 0x0000006c02287220 */ /* 0x004fe20000410000 */
[----:B------:R-:W-:Y:S02]  /*18d50*/  MOV R115, R177 ;  /* 0x000000b100737202 */ /* 0x000fe40000000f00 */
[----:B------:R-:W-:Y:S01]  /*18d60*/  FFMA.FTZ R36, R48, c[0x0][0x2d0], -R93 ;  /* 0x0000b40030247a23 */ /* 0x000fe2000001085d */
[-C--:B------:R-:W-:Y:S01]  /*18d70*/  HMMA.16816.F32 R28, R64, R38.reuse, R28 ;  /* 0x00000026401c723c */ /* 0x080fe2000000181c */
[----:B------:R-:W-:Y:S02]  /*18d80*/  FMUL.FTZ R37, R69, R105 ;  /* 0x0000006945257220 */ /* 0x000fe40000410000 */
[----:B------:R2:W-:Y:S01]  /*18d90*/  MUFU.EX2 R161, R36 ;  /* 0x0000002400a17308 */ /* 0x0005e20000000800 */
[--C-:B------:R-:W-:Y:S02]  /*18da0*/  FFMA.FTZ R48, R181, c[0x0][0x2d0], -R71.reuse ;  /* 0x0000b400b5307a23 */ /* 0x100fe40000010847 */
[----:B-1----:R-:W-:Y:S02]  /*18db0*/  FMUL.FTZ R44, R2, R164 ;  /* 0x000000a4022c7220 */ /* 0x002fe40000410000 */
[C---:B------:R-:W-:Y:S05]  /*18dc0*/  HMMA.16816.F32 R32, R72.reuse, R38, R32 ;  /* 0x000000264820723c */ /* 0x040fea0000001820 */
[----:B------:R1:W-:Y:S02]  /*18dd0*/  MUFU.EX2 R153, R48 ;  /* 0x0000003000997308 */ /* 0x0003e40000000800 */
[C---:B------:R-:W-:Y:S02]  /*18de0*/  FMUL.FTZ R38, R68.reuse, R106 ;  /* 0x0000006a44267220 */ /* 0x040fe40000410000 */
[----:B------:R-:W-:Y:S06]  /*18df0*/  FMUL.FTZ R39, R68, R107 ;  /* 0x0000006b44277220 */ /* 0x000fec0000410000 */
[----:B------:R4:W-:Y:S01]  /*18e00*/  MUFU.EX2 R105, R58 ;  /* 0x0000003a00697308 */ /* 0x0009e20000000800 */
[C---:B--2---:R-:W-:Y:S09]  /*18e10*/  FMUL.FTZ R36, R69.reuse, R104 ;  /* 0x0000006845247220 */ /* 0x044ff20000410000 */
[----:B------:R2:W-:Y:S01]  /*18e20*/  MUFU.EX2 R104, R62 ;  /* 0x0000003e00687308 */ /* 0x0005e20000000800 */
[-C--:B------:R-:W-:Y:S01]  /*18e30*/  HMMA.16816.F32 R36, R72, R52.reuse, R36 ;  /* 0x000000344824723c */ /* 0x080fe20000001824 */
[C---:B-1----:R-:W-:Y:S02]  /*18e40*/  FMUL.FTZ R48, R69.reuse, R112 ;  /* 0x0000007045307220 */ /* 0x042fe40000410000 */
[----:B------:R-:W-:Y:S05]  /*18e50*/  IMAD.MOV.U32 R112, RZ, RZ, R178 ;  /* 0x000000ffff707224 */ /* 0x000fea00078e00b2 */
[C---:B------:R-:W-:Y:S01]  /*18e60*/  HMMA.16816.F32 R40, R64.reuse, R52, R40 ;  /* 0x000000344028723c */ /* 0x040fe20000001828 */
[----:B----4-:R-:W-:Y:S06]  /*18e70*/  FMUL.FTZ R58, R0, R122 ;  /* 0x0000007a003a7220 */ /* 0x010fec0000410000 */
[--C-:B------:R-:W-:Y:S01]  /*18e80*/  FFMA.FTZ R52, R56, c[0x0][0x2d0], -R94.reuse ;  /* 0x0000b40038347a23 */ /* 0x100fe2000001085e */
[-C--:B------:R-:W-:Y:S01]  /*18e90*/  HMMA.16816.F32 R44, R64, R54.reuse, R44 ;  /* 0x00000036402c723c */ /* 0x080fe2000000182c */
[----:B------:R-:W-:Y:S02]  /*18ea0*/  FMUL.FTZ R56, R2, R120 ;  /* 0x0000007802387220 */ /* 0x000fe40000410000 */
[----:B------:R1:W4:Y:S01]  /*18eb0*/  MUFU.EX2 R106, R52 ;  /* 0x00000034006a7308 */ /* 0x0003220000000800 */
[C---:B------:R-:W-:Y:S02]  /*18ec0*/  FMUL.FTZ R53, R69.reuse, R117 ;  /* 0x0000007545357220 */ /* 0x040fe40000410000 */
[----:B--2---:R-:W-:Y:S02]  /*18ed0*/  FMUL.FTZ R62, R0, R126 ;  /* 0x0000007e003e7220 */ /* 0x004fe40000410000 */
[C---:B------:R-:W-:Y:S01]  /*18ee0*/  HMMA.16816.F32 R48, R72.reuse, R54, R48 ;  /* 0x000000364830723c */ /* 0x040fe20000001830 */
[----:B------:R-:W-:Y:S06]  /*18ef0*/  MOV R126, R151 ;  /* 0x00000097007e7202 */ /* 0x000fec0000000f00 */
[C---:B------:R-:W-:Y:S02]  /*18f00*/  FMUL.FTZ R54, R68.reuse, R118 ;  /* 0x0000007644367220 */ /* 0x040fe40000410000 */
[----:B------:R-:W-:Y:S03]  /*18f10*/  FMUL.FTZ R55, R68, R119 ;  /* 0x0000007744377220 */ /* 0x000fe60000410000 */
[----:B-1----:R-:W-:Y:S07]  /*18f20*/  FMUL.FTZ R52, R69, R116 ;  /* 0x0000007445347220 */ /* 0x002fee0000410000 */
[-C--:B------:R-:W-:Y:S08]  /*18f30*/  HMMA.16816.F32 R52, R72, R76.reuse, R52 ;  /* 0x0000004c4834723c */ /* 0x080ff00000001834 */
[C---:B------:R-:W-:Y:S07]  /*18f40*/  HMMA.16816.F32 R56, R64.reuse, R76, R56 ;  /* 0x0000004c4038723c */ /* 0x040fee0000001838 */
[----:B------:R-:W-:Y:S01]  /*18f50*/  FFMA.FTZ R76, R84, c[0x0][0x2d0], -R94 ;  /* 0x0000b400544c7a23 */ /* 0x000fe2000001085e */
[-C--:B------:R-:W-:Y:S01]  /*18f60*/  HMMA.16816.F32 R60, R64, R78.reuse, R60 ;  /* 0x0000004e403c723c */ /* 0x080fe2000000183c */
[----:B----4-:R-:W-:Y:S01]  /*18f70*/  F2FP.PACK_AB R77, R105, R106 ;  /* 0x0000006a694d723e */ /* 0x010fe200000000ff */
[----:B------:R-:W1:Y:S01]  /*18f80*/  LDSM.16.MT88.4 R84, [R220+0x900] ;  /* 0x00090000dc54783b */ /* 0x000e620000004200 */
[----:B------:R2:W4:Y:S04]  /*18f90*/  MUFU.EX2 R109, R76 ;  /* 0x0000004c006d7308 */ /* 0x0005280000000800 */
[C---:B------:R-:W-:Y:S02]  /*18fa0*/  FMUL.FTZ R64, R69.reuse, R168 ;  /* 0x000000a845407220 */ /* 0x040fe40000410000 */
[----:B------:R-:W-:Y:S03]  /*18fb0*/  FMUL.FTZ R65, R69, R169 ;  /* 0x000000a945417220 */ /* 0x000fe60000410000 */
[C---:B------:R-:W-:Y:S02]  /*18fc0*/  FMUL.FTZ R66, R68.reuse, R170 ;  /* 0x000000aa44427220 */ /* 0x040fe40000410000 */
[----:B------:R-:W-:Y:S07]  /*18fd0*/  FMUL.FTZ R67, R68, R171 ;  /* 0x000000ab44437220 */ /* 0x000fee0000410000 */
[----:B------:R-:W-:Y:S01]  /*18fe0*/  HMMA.16816.F32 R64, R72, R78, R64 ;  /* 0x0000004e4840723c */ /* 0x000fe20000001840 */
[--C-:B--2---:R-:W-:Y:S06]  /*18ff0*/  FFMA.FTZ R76, R182, c[0x0][0x2d0], -R71.reuse ;  /* 0x0000b400b64c7a23 */ /* 0x104fec0000010847 */
[----:B------:R-:W-:Y:S02]  /*19000*/  F2FP.PACK_AB R72, R114, R141 ;  /* 0x0000008d7248723e */ /* 0x000fe400000000ff */
[----:B------:R-:W-:Y:S01]  /*19010*/  F2FP.PACK_AB R73, R113, R143 ;  /* 0x0000008f7149723e */ /* 0x000fe200000000ff */
[----:B------:R2:W-:Y:S02]  /*19020*/  MUFU.EX2 R137, R76 ;  /* 0x0000004c00897308 */ /* 0x0005e40000000800 */
[----:B------:R-:W-:Y:S02]  /*19030*/  F2FP.PACK_AB R74, R147, R163 ;  /* 0x000000a3934a723e */ /* 0x000fe400000000ff */
[----:B------:R-:W-:Y:S02]  /*19040*/  F2FP.PACK_AB R75, R146, R162 ;  /* 0x000000a2924b723e */ /* 0x000fe400000000ff */
[----:B------:R-:W-:Y:S02]  /*19050*/  F2FP.PACK_AB R78, R155, R160 ;  /* 0x000000a09b4e723e */ /* 0x000fe400000000ff */
[----:B----4-:R-:W-:Y:S03]  /*19060*/  F2FP.PACK_AB R79, R109, R104 ;  /* 0x000000686d4f723e */ /* 0x010fe600000000ff */
[-C--:B---3--:R-:W-:Y:S01]  /*19070*/  HMMA.16816.F32 R4, R72, R80.reuse, R4 ;  /* 0x000000504804723c */ /* 0x088fe20000001804 */
[--C-:B--2---:R-:W-:Y:S04]  /*19080*/  FFMA.FTZ R76, R183, c[0x0][0x2d0], -R92.reuse ;  /* 0x0000b400b74c7a23 */ /* 0x104fe8000001085c */
[----:B------:R2:W-:Y:S02]  /*19090*/  MUFU.EX2 R152, R76 ;  /* 0x0000004c00987308 */ /* 0x0005e40000000800 */
[----:B--2---:R-:W-:Y:S07]  /*190a0*/  F2FP.PACK_AB R76, R161, R156 ;  /* 0x0000009ca14c723e */ /* 0x004fee00000000ff */
[C---:B------:R-:W-:Y:S07]  /*190b0*/  HMMA.16816.F32 R8, R76.reuse, R80, R8 ;  /* 0x000000504c08723c */ /* 0x040fee0000001808 */
[--C-:B------:R-:W-:Y:S01]  /*190c0*/  FFMA.FTZ R80, R187, c[0x0][0x2d0], -R71.reuse ;  /* 0x0000b400bb507a23 */ /* 0x100fe20000010847 */
[-C--:B------:R-:W-:Y:S03]  /*190d0*/  HMMA.16816.F32 R12, R76, R82.reuse, R12 ;  /* 0x000000524c0c723c */ /* 0x080fe6000000180c */
[----:B------:R2:W-:Y:S05]  /*190e0*/  MUFU.EX2 R142, R80 ;  /* 0x00000050008e7308 */ /* 0x0005ea0000000800 */
[C---:B------:R-:W-:Y:S08]  /*190f0*/  HMMA.16816.F32 R16, R72.reuse, R82, R16 ;  /* 0x000000524810723c */ /* 0x040ff00000001810 */
[-C--:B-1----:R-:W-:Y:S08]  /*19100*/  HMMA.16816.F32 R20, R72, R84.reuse, R20 ;  /* 0x000000544814723c */ /* 0x082ff00000001814 */
[C---:B------:R-:W-:Y:S01]  /*19110*/  HMMA.16816.F32 R24, R76.reuse, R84, R24 ;  /* 0x000000544c18723c */ /* 0x040fe20000001818 */
[----:B--2---:R-:W-:Y:S06]  /*19120*/  FFMA.FTZ R80, R189, c[0x0][0x2d0], -R71 ;  /* 0x0000b400bd507a23 */ /* 0x004fec0000010847 */
        /* <DEDUP_REMOVED lines=11> */
[--C-:B--2---:R-:W-:Y:S06]  /*191e0*/  FFMA.FTZ R84, R185, c[0x0][0x2d0], -R93.reuse ;  /* 0x0000b400b9547a23 */ /* 0x104fec000001085d */
        /* <DEDUP_REMOVED lines=51> */
[----:B------:R-:W-:Y:S01]  /*19520*/  FFMA.FTZ R80, R197, c[0x0][0x2d0], -R93 ;  /* 0x0000b400c5507a23 */ /* 0x000fe2000001085d */
[----:B------:R1:W-:Y:S02]  /*19530*/  MUFU.EX2 R200, R84 ;  /* 0x0000005400c87308 */ /* 0x0003e40000000800 */
[----:B------:R-:W-:Y:S04]  /*19540*/  IMAD.MOV.U32 R197, RZ, RZ, R141 ;  /* 0x000000ffffc57224 */ /* 0x000fe800078e008d */
[C---:B------:R-:W-:Y:S04]  /*19550*/  HMMA.16816.F32 R32, R72.reuse, R82, R32 ;  /* 0x000000524820723c */ /* 0x040fe80000001820 */
[----:B------:R2:W-:Y:S04]  /*19560*/  MUFU.EX2 R164, R80 ;  /* 0x0000005000a47308 */ /* 0x0005e80000000800 */
[-C--:B------:R-:W-:Y:S08]  /*19570*/  HMMA.16816.F32 R36, R72, R88.reuse, R36 ;  /* 0x000000584824723c */ /* 0x080ff00000001824 */
[C---:B------:R-:W-:Y:S01]  /*19580*/  HMMA.16816.F32 R40, R76.reuse, R88, R40 ;  /* 0x000000584c28723c */ /* 0x040fe20000001828 */
[----:B-1----:R-:W-:Y:S03]  /*19590*/  FFMA.FTZ R84, R207, c[0x0][0x2d0], -R92 ;  /* 0x0000b400cf547a23 */ /* 0x002fe6000001085c */
[----:B------:R-:W-:Y:S04]  /*195a0*/  IMAD.MOV.U32 R207, RZ, RZ, R143 ;  /* 0x000000ffffcf7224 */ /* 0x000fe800078e008f */
[-C--:B------:R-:W-:Y:S01]  /*195b0*/  HMMA.16816.F32 R44, R76, R90.reuse, R44 ;  /* 0x0000005a4c2c723c */ /* 0x080fe2000000182c */
[----:B------:R1:W-:Y:S03]  /*195c0*/  MUFU.EX2 R193, R84 ;  /* 0x0000005400c17308 */ /* 0x0003e60000000800 */
[--C-:B--2---:R-:W-:Y:S02]  /*195d0*/  FFMA.FTZ R80, R199, c[0x0][0x2d0], -R93.reuse ;  /* 0x0000b400c7507a23 */ /* 0x104fe4000001085d */
[----:B------:R-:W-:Y:S02]  /*195e0*/  FFMA.FTZ R88, R194, c[0x0][0x2d0], -R94 ;  /* 0x0000b400c2587a23 */ /* 0x000fe4000001085e */
[C---:B------:R-:W-:Y:S01]  /*195f0*/  HMMA.16816.F32 R48, R72.reuse, R90, R48 ;  /* 0x0000005a4830723c */ /* 0x040fe20000001830 */
[----:B------:R-:W-:Y:S02]  /*19600*/  IMAD.MOV.U32 R199, RZ, RZ, R136 ;  /* 0x000000ffffc77224 */ /* 0x000fe400078e0088 */
[----:B------:R2:W-:Y:S01]  /*19610*/  MUFU.EX2 R192, R80 ;  /* 0x0000005000c07308 */ /* 0x0005e20000000800 */
[----:B------:R-:W-:Y:S09]  /*19620*/  IMAD.MOV.U32 R194, RZ, RZ, R146 ;  /* 0x000000ffffc27224 */ /* 0x000ff200078e0092 */
[----:B------:R3:W-:Y:S01]  /*19630*/  MUFU.EX2 R117, R88 ;  /* 0x0000005800757308 */ /* 0x0007e20000000800 */
[----:B-1----:R-:W-:Y:S01]  /*19640*/  FFMA.FTZ R84, R208, c[0x0][0x2d0], -R92 ;  /* 0x0000b400d0547a23 */ /* 0x002fe2000001085c */
[----:B------:R-:W-:Y:S08]  /*19650*/  MOV R208, R142 ;  /* 0x0000008e00d07202 */ /* 0x000ff00000000f00 */
[----:B------:R1:W-:Y:S01]  /*19660*/  MUFU.EX2 R195, R84 ;  /* 0x0000005400c37308 */ /* 0x0003e20000000800 */
[--C-:B--2---:R-:W-:Y:S01]  /*19670*/  FFMA.FTZ R80, R202, c[0x0][0x2d0], -R93.reuse ;  /* 0x0000b400ca507a23 */ /* 0x104fe2000001085d */
[----:B------:R-:W-:Y:S08]  /*19680*/  MOV R202, R137 ;  /* 0x0000008900ca7202 */ /* 0x000ff00000000f00 */
[----:B------:R2:W-:Y:S01]  /*19690*/  MUFU.EX2 R190, R80 ;  /* 0x0000005000be7308 */ /* 0x0005e20000000800 */
[----:B---3--:R-:W-:Y:S01]  /*196a0*/  FFMA.FTZ R88, R196, c[0x0][0x2d0], -R94 ;  /* 0x0000b400c4587a23 */ /* 0x008fe2000001085e */
[----:B------:R-:W-:Y:S08]  /*196b0*/  MOV R196, R147 ;  /* 0x0000009300c47202 */ /* 0x000ff00000000f00 */
[----:B------:R3:W-:Y:S01]  /*196c0*/  MUFU.EX2 R116, R88 ;  /* 0x0000005800747308 */ /* 0x0007e20000000800 */
[----:B-1----:R-:W1:Y:S01]  /*196d0*/  LDSM.16.MT88.4 R84, [R219+0x1100] ;  /* 0x00110000db54783b */ /* 0x002e620000004200 */
[----:B--2---:R-:W-:Y:S01]  /*196e0*/  FFMA.FTZ R80, R204, c[0x0][0x2d0], -R93 ;  /* 0x0000b400cc507a23 */ /* 0x004fe2000001085d */
[----:B------:R-:W-:Y:S07]  /*196f0*/  MOV R204, R138 ;  /* 0x0000008a00cc7202 */ /* 0x000fee0000000f00 */
[----:B------:R2:W4:Y:S01]  /*19700*/  MUFU.EX2 R191, R80 ;  /* 0x0000005000bf7308 */ /* 0x0005220000000800 */
[----:B---3--:R-:W-:Y:S02]  /*19710*/  FFMA.FTZ R88, R215, c[0x0][0x2d0], -R92 ;  /* 0x0000b400d7587a23 */ /* 0x008fe4000001085c */
[----:B------:R-:W-:Y:S07]  /*19720*/  IMAD.MOV.U32 R215, RZ, RZ, R125 ;  /* 0x000000ffffd77224 */ /* 0x000fee00078e007d */
[----:B------:R3:W-:Y:S01]  /*19730*/  MUFU.EX2 R187, R88 ;  /* 0x0000005800bb7308 */ /* 0x0007e20000000800 */
[----:B--2---:R-:W-:Y:S01]  /*19740*/  FFMA.FTZ R80, R209, c[0x0][0x2d0], -R71 ;  /* 0x0000b400d1507a23 */ /* 0x004fe20000010847 */
[-C--:B-1----:R-:W-:Y:S01]  /*19750*/  HMMA.16816.F32 R52, R72, R84.reuse, R52 ;  /* 0x000000544834723c */ /* 0x082fe20000001834 */
[----:B------:R-:W-:Y:S07]  /*19760*/  IMAD.MOV.U32 R209, RZ, RZ, R139 ;  /* 0x000000ffffd17224 */ /* 0x000fee00078e008b */
[----:B------:R1:W-:Y:S01]  /*19770*/  MUFU.EX2 R189, R80 ;  /* 0x0000005000bd7308 */ /* 0x0003e20000000800 */
[C---:B------:R-:W-:Y:S01]  /*19780*/  HMMA.16816.F32 R56, R76.reuse, R84, R56 ;  /* 0x000000544c38723c */ /* 0x040fe20000001838 */
[----:B---3--:R-:W-:Y:S06]  /*19790*/  LDSM.16.MT88.4 R88, [R218+0x1900] ;  /* 0x00190000da58783b */ /* 0x008fec0000004200 */
[--C-:B------:R-:W-:Y:S01]  /*197a0*/  FFMA.FTZ R84, R173, c[0x0][0x2d0], -R94.reuse ;  /* 0x0000b400ad547a23 */ /* 0x100fe2000001085e */
[-C--:B------:R-:W-:Y:S03]  /*197b0*/  HMMA.16816.F32 R60, R76, R86.reuse, R60 ;  /* 0x000000564c3c723c */ /* 0x080fe6000000183c */
[----:B------:R-:W2:Y:S04]  /*197c0*/  MUFU.EX2 R99, R84 ;  /* 0x0000005400637308 */ /* 0x000ea80000000800 */
[--C-:B------:R-:W-:Y:S01]  /*197d0*/  FFMA.FTZ R76, R210, c[0x0][0x2d0], -R71.reuse ;  /* 0x0000b400d24c7a23 */ /* 0x100fe20000010847 */
[----:B------:R-:W-:Y:S01]  /*197e0*/  HMMA.16816.F32 R64, R72, R86, R64 ;  /* 0x000000564840723c */ /* 0x000fe20000001840 */
[----:B----4-:R-:W-:Y:S03]  /*197f0*/  F2FP.PACK_AB R78, R191, R190 ;  /* 0x000000bebf4e723e */ /* 0x010fe600000000ff */
[----:B-1----:R-:W-:Y:S01]  /*19800*/  FFMA.FTZ R80, R174, c[0x0][0x2d0], -R94 ;  /* 0x0000b400ae507a23 */ /* 0x002fe2000001085e */
[----:B------:R1:W-:Y:S02]  /*19810*/  MUFU.EX2 R188, R76 ;  /* 0x0000004c00bc7308 */ /* 0x0003e40000000800 */
[----:B------:R-:W-:Y:S02]  /*19820*/  F2FP.PACK_AB R72, R167, R206 ;  /* 0x000000cea748723e */ /* 0x000fe400000000ff */
[----:B------:R-:W-:Y:S03]  /*19830*/  F2FP.PACK_AB R73, R165, R166 ;  /* 0x000000a6a549723e */ /* 0x000fe600000000ff */
[----:B------:R-:W-:Y:S02]  /*19840*/  F2FP.PACK_AB R74, R200, R201 ;  /* 0x000000c9c84a723e */ /* 0x000fe400000000ff */
[----:B------:R-:W-:Y:S01]  /*19850*/  F2FP.PACK_AB R75, R195, R193 ;  /* 0x000000c1c34b723e */ /* 0x000fe200000000ff */
[----:B------:R3:W4:Y:S01]  /*19860*/  MUFU.EX2 R118, R80 ;  /* 0x0000005000767308 */ /* 0x0007220000000800 */
[----:B--2---:R-:W-:Y:S01]  /*19870*/  F2FP.PACK_AB R79, R99, R116 ;  /* 0x00000074634f723e */ /* 0x004fe200000000ff */
[----:B------:R-:W-:Y:S01]  /*19880*/  LDSM.16.MT88.4 R84, [R220+0x1900] ;  /* 0x00190000dc54783b */ /* 0x000fe20000004200 */
[----:B-1----:R-:W-:Y:S07]  /*19890*/  FFMA.FTZ R76, R212, c[0x0][0x2d0], -R92 ;  /* 0x0000b400d44c7a23 */ /* 0x002fee000001085c */
[----:B------:R1:W-:Y:S01]  /*198a0*/  MUFU.EX2 R185, R76 ;  /* 0x0000004c00b97308 */ /* 0x0003e20000000800 */
[----:B---3--:R-:W2:Y:S01]  /*198b0*/  LDSM.16.MT88.4 R80, [R217+0x1900] ;  /* 0x00190000d950783b */ /* 0x008ea20000004200 */
[----:B----4-:R-:W-:Y:S02]  /*198c0*/  F2FP.PACK_AB R77, R117, R118 ;  /* 0x00000076754d723e */ /* 0x010fe400000000ff */
[----:B-1----:R-:W-:Y:S01]  /*198d0*/  F2FP.PACK_AB R76, R192, R164 ;  /* 0x000000a4c04c723e */ /* 0x002fe200000000ff */
[-C--:B--2---:R-:W-:Y:S08]  /*198e0*/  HMMA.16816.F32 R4, R72, R80.reuse, R4 ;  /* 0x000000504804723c */ /* 0x084ff00000001804 */
[C---:B------:R-:W-:Y:S07]  /*198f0*/  HMMA.16816.F32 R8, R76.reuse, R80, R8 ;  /* 0x000000504c08723c */ /* 0x040fee0000001808 */
[--C-:B------:R-:W-:Y:S01]  /*19900*/  FFMA.FTZ R80, R238, c[0x0][0x2d0], -R71.reuse ;  /* 0x0000b400ee507a23 */ /* 0x100fe20000010847 */
[-C--:B------:R-:W-:Y:S01]  /*19910*/  HMMA.16816.F32 R12, R76, R82.reuse, R12 ;  /* 0x000000524c0c723c */ /* 0x080fe2000000180c */
[----:B------:R-:W-:Y:S02]  /*19920*/  IMAD.MOV.U32 R238, RZ, RZ, R154 ;  /* 0x000000ffffee7224 */ /* 0x000fe400078e009a */
[----:B------:R1:W-:Y:S01]  /*19930*/  MUFU.EX2 R184, R80 ;  /* 0x0000005000b87308 */ /* 0x0003e20000000800 */
[----:B------:R-:W-:Y:S04]  /*19940*/  IMAD.MOV.U32 R154, RZ, RZ, R148 ;  /* 0x000000ffff9a7224 */ /* 0x000fe800078e0094 */
[C---:B------:R-:W-:Y:S01]  /*19950*/  HMMA.16816.F32 R16, R72.reuse, R82, R16 ;  /* 0x000000524810723c */ /* 0x040fe20000001810 */
[----:B------:R-:W-:Y:S03]  /*19960*/  IMAD.MOV.U32 R210, RZ, RZ, R154 ;  /* 0x000000ffffd27224 */ /* 0x000fe600078e009a */
[----:B------:R-:W-:Y:S04]  /*19970*/  MOV R154, R144 ;  /* 0x00000090009a7202 */ /* 0x000fe80000000f00 */
[-C--:B------:R-:W-:Y:S08]  /*19980*/  HMMA.16816.F32 R20, R72, R84.reuse, R20 ;  /* 0x000000544814723c */ /* 0x080ff00000001814 */
[C---:B------:R-:W-:Y:S01]  /*19990*/  HMMA.16816.F32 R24, R76.reuse, R84, R24 ;  /* 0x000000544c18723c */ /* 0x040fe20000001818 */
[----:B-1----:R-:W-:Y:S03]  /*199a0*/  FFMA.FTZ R80, R241, c[0x0][0x2d0], -R71 ;  /* 0x0000b400f1507a23 */ /* 0x002fe60000010847 */
[----:B------:R-:W-:Y:S03]  /*199b0*/  MOV R241, R114 ;  /* 0x0000007200f17202 */ /* 0x000fe60000000f00 */
[--C-:B------:R-:W-:Y:S01]  /*199c0*/  FFMA.FTZ R84, R239, c[0x0][0x2d0], -R93.reuse ;  /* 0x0000b400ef547a23 */ /* 0x100fe2000001085d */
[-C--:B------:R-:W-:Y:S01]  /*199d0*/  HMMA.16816.F32 R28, R76, R86.reuse, R28 ;  /* 0x000000564c1c723c */ /* 0x080fe2000000181c */
[----:B------:R1:W-:Y:S07]  /*199e0*/  MUFU.EX2 R186, R80 ;  /* 0x0000005000ba7308 */ /* 0x0003ee0000000800 */
        /* <DEDUP_REMOVED lines=9> */
[--C-:B--2---:R-:W-:Y:S06]  /*19a80*/  FFMA.FTZ R84, R240, c[0x0][0x2d0], -R93.reuse ;  /* 0x0000b400f0547a23 */ /* 0x104fec000001085d */
[----:B------:R2:W-:Y:S01]  /*19a90*/  MUFU.EX2 R97, R88 ;  /* 0x0000005800617308 */ /* 0x0005e20000000800 */
[C---:B------:R-:W-:Y:S09]  /*19aa0*/  HMMA.16816.F32 R48, R72.reuse, R90, R48 ;  /* 0x0000005a4830723c */ /* 0x040ff20000001830 */
[----:B------:R3:W-:Y:S03]  /*19ab0*/  MUFU.EX2 R181, R84 ;  /* 0x0000005400b57308 */ /* 0x0007e60000000800 */
[----:B-1----:R-:W-:Y:S01]  /*19ac0*/  FFMA.FTZ R80, R245, c[0x0][0x2d0], -R92 ;  /* 0x0000b400f5507a23 */ /* 0x002fe2000001085c */
[----:B------:R-:W-:Y:S06]  /*19ad0*/  MOV R245, R126 ;  /* 0x0000007e00f57202 */ /* 0x000fec0000000f00 */
        /* <DEDUP_REMOVED lines=25> */
[----:B------:R3:W4:Y:S02]  /*19c70*/  MUFU.EX2 R178, R76 ;  /* 0x0000004c00b27308 */ /* 0x0007240000000800 */
[----:B------:R-:W-:Y:S02]  /*19c80*/  F2FP.PACK_AB R72, R188, R189 ;  /* 0x000000bdbc48723e */ /* 0x000fe400000000ff */
[----:B------:R-:W-:Y:S03]  /*19c90*/  F2FP.PACK_AB R73, R187, R185 ;  /* 0x000000b9bb49723e */ /* 0x000fe600000000ff */
[----:B------:R-:W-:Y:S02]  /*19ca0*/  F2FP.PACK_AB R74, R186, R184 ;  /* 0x000000b8ba4a723e */ /* 0x000fe400000000ff */
[----:B------:R-:W-:Y:S01]  /*19cb0*/  F2FP.PACK_AB R75, R183, R182 ;  /* 0x000000b6b74b723e */ /* 0x000fe200000000ff */
[----:B--2---:R-:W2:Y:S01]  /*19cc0*/  LDSM.16.MT88.4 R80, [R220+0x2100] ;  /* 0x00210000dc50783b */ /* 0x004ea20000004200 */
[----:B-----5:R-:W-:Y:S05]  /*19cd0*/  F2FP.PACK_AB R79, R95, R96 ;  /* 0x000000605f4f723e */ /* 0x020fea00000000ff */
[-C--:B-1----:R-:W-:Y:S01]  /*19ce0*/  HMMA.16816.F32 R4, R72, R84.reuse, R4 ;  /* 0x000000544804723c */ /* 0x082fe20000001804 */
[--C-:B---3--:R-:W-:Y:S01]  /*19cf0*/  FFMA.FTZ R76, R248, c[0x0][0x2d0], -R92.reuse ;  /* 0x0000b400f84c7a23 */ /* 0x108fe2000001085c */
[----:B----4-:R-:W-:Y:S03]  /*19d00*/  F2FP.PACK_AB R168, R178, R179 ;  /* 0x000000b3b2a8723e */ /* 0x010fe600000000ff */
        /* <DEDUP_REMOVED lines=15> */
[----:B------:R-:W-:Y:S01]  /*19e00*/  MOV R124, R149 ;  /* 0x00000095007c7202 */ /* 0x000fe20000000f00 */
[----:B------:R-:W-:Y:S03]  /*19e10*/  FFMA.FTZ R92, R134, c[0x0][0x2d0], -R92 ;  /* 0x0000b400865c7a23 */ /* 0x000fe6000001085c */
[C---:B------:R-:W-:Y:S01]  /*19e20*/  HMMA.16816.F32 R32, R72.reuse, R82, R32 ;  /* 0x000000524820723c */ /* 0x040fe20000001820 */
[----:B------:R2:W-:Y:S01]  /*19e30*/  MUFU.EX2 R135, R71 ;  /* 0x0000004700877308 */ /* 0x0005e20000000800 */
[----:B------:R-:W3:Y:S02]  /*19e40*/  LDSM.16.MT88.4 R148, [R217+0x2900] ;  /* 0x00290000d994783b */ /* 0x000ee40000004200 */
[----:B----4-:R-:W-:Y:S02]  /*19e50*/  F2FP.PACK_AB R170, R172, R173 ;  /* 0x000000adacaa723e */ /* 0x010fe400000000ff */
[----:B------:R-:W-:Y:S02]  /*19e60*/  MOV R212, R124 ;  /* 0x0000007c00d47202 */ /* 0x000fe40000000f00 */
[-C--:B------:R-:W-:Y:S03]  /*19e70*/  HMMA.16816.F32 R36, R72, R88.reuse, R36 ;  /* 0x000000584824723c */ /* 0x080fe60000001824 */
[----:B------:R-:W4:Y:S05]  /*19e80*/  MUFU.EX2 R134, R92 ;  /* 0x0000005c00867308 */ /* 0x000f2a0000000800 */
[C---:B------:R-:W-:Y:S01]  /*19e90*/  HMMA.16816.F32 R40, R76.reuse, R88, R40 ;  /* 0x000000584c28723c */ /* 0x040fe20000001828 */
[----:B------:R-:W5:Y:S04]  /*19ea0*/  LDL.LU R89, [R1+0x4] ;  /* 0x0000040001597983 */ /* 0x000f680000300800 */
[----:B------:R-:W5:Y:S03]  /*19eb0*/  LDL.LU R88, [R1+0x8] ;  /* 0x0000080001587983 */ /* 0x000f660000300800 */
[-C--:B------:R-:W-:Y:S01]  /*19ec0*/  HMMA.16816.F32 R44, R76, R90.reuse, R44 ;  /* 0x0000005a4c2c723c */ /* 0x080fe2000000182c */
[--C-:B--2---:R-:W-:Y:S04]  /*19ed0*/  FFMA.FTZ R71, R252, c[0x0][0x2d0], -R93.reuse ;  /* 0x0000b400fc477a23 */ /* 0x104fe8000001085d */
[----:B------:R2:W-:Y:S03]  /*19ee0*/  MUFU.EX2 R92, R71 ;  /* 0x00000047005c7308 */ /* 0x0005e60000000800 */
[C---:B------:R-:W-:Y:S01]  /*19ef0*/  HMMA.16816.F32 R48, R72.reuse, R90, R48 ;  /* 0x0000005a4830723c */ /* 0x040fe20000001830 */
[----:B----4-:R-:W-:Y:S07]  /*19f00*/  F2FP.PACK_AB R171, R134, R135 ;  /* 0x0000008786ab723e */ /* 0x010fee00000000ff */
[-C--:B-1----:R-:W-:Y:S08]  /*19f10*/  HMMA.16816.F32 R52, R72, R84.reuse, R52 ;  /* 0x000000544834723c */ /* 0x082ff00000001834 */
[C---:B------:R-:W-:Y:S01]  /*19f20*/  HMMA.16816.F32 R56, R76.reuse, R84, R56 ;  /* 0x000000544c38723c */ /* 0x040fe20000001838 */
[----:B--2---:R-:W-:Y:S03]  /*19f30*/  FFMA.FTZ R71, R115, c[0x0][0x2d0], -R93 ;  /* 0x0000b40073477a23 */ /* 0x004fe6000001085d */
[----:B------:R-:W-:Y:S04]  /*19f40*/  IMAD.MOV.U32 R115, RZ, RZ, R101 ;  /* 0x000000ffff737224 */ /* 0x000fe800078e0065 */
[-C--:B------:R-:W-:Y:S01]  /*19f50*/  HMMA.16816.F32 R60, R76, R86.reuse, R60 ;  /* 0x000000564c3c723c */ /* 0x080fe2000000183c */
[----:B------:R1:W2:Y:S07]  /*19f60*/  MUFU.EX2 R82, R71 ;  /* 0x0000004700527308 */ /* 0x0002ae0000000800 */
[----:B------:R-:W-:Y:S01]  /*19f70*/  HMMA.16816.F32 R64, R72, R86, R64 ;  /* 0x000000564840723c */ /* 0x000fe20000001840 */
[----:B------:R-:W4:Y:S07]  /*19f80*/  LDL.LU R72, [R1+0xc] ;  /* 0x00000c0001487983 */ /* 0x000f2e0000300800 */
[-C--:B---3--:R-:W-:Y:S01]  /*19f90*/  HMMA.16816.F32 R136, R168, R148.reuse, R4 ;  /* 0x00000094a888723c */ /* 0x088fe20000001804 */
[--C-:B-1----:R-:W-:Y:S03]  /*19fa0*/  FFMA.FTZ R71, R112, c[0x0][0x2d0], -R93.reuse ;  /* 0x0000b40070477a23 */ /* 0x102fe6000001085d */
[----:B------:R-:W-:Y:S01]  /*19fb0*/  FFMA.FTZ R93, R103, c[0x0][0x2d0], -R93 ;  /* 0x0000b400675d7a23 */ /* 0x000fe2000001085d */
[----:B------:R1:W-:Y:S01]  /*19fc0*/  MUFU.EX2 R83, R71 ;  /* 0x0000004700537308 */ /* 0x0003e20000000800 */
[----:B------:R-:W-:Y:S02]  /*19fd0*/  MOV R112, R102 ;  /* 0x0000006600707202 */ /* 0x000fe40000000f00 */
[----:B------:R-:W3:Y:S01]  /*19fe0*/  LDSM.16.MT88.4 R100, [R220+0x2900] ;  /* 0x00290000dc64783b */ /* 0x000ee20000004200 */
[----:B--2---:R-:W-:Y:S06]  /*19ff0*/  F2FP.PACK_AB R124, R82, R92 ;  /* 0x0000005c527c723e */ /* 0x004fec00000000ff */
        /* <DEDUP_REMOVED lines=11> */
[----:B------:R-:W1:Y:S01]  /*1a0b0*/  MUFU.EX2 R94, R94 ;  /* 0x0000005e005e7308 */ /* 0x000e620000000800 */
[----:B-----5:R-:W-:Y:S01]  /*1a0c0*/  FFMA.FTZ R69, R69, R89, R127 ;  /* 0x0000005945457223 */ /* 0x020fe2000001007f */
[----:B-1----:R-:W-:Y:S01]  /*1a0d0*/  F2FP.PACK_AB R127, R94, R71 ;  /* 0x000000475e7f723e */ /* 0x002fe200000000ff */
[----:B------:R-:W-:Y:S04]  /*1a0e0*/  FFMA.FTZ R68, R68, R88, R145 ;  /* 0x0000005844447223 */ /* 0x000fe80000010091 */
[----:B------:R-:W-:Y:S02]  /*1a0f0*/  FADD.FTZ R6, R112, R68 ;  /* 0x0000004470067221 */ /* 0x000fe40000010000 */
[C---:B------:R-:W-:Y:S02]  /*1a100*/  HMMA.16816.F32 R140, R124.reuse, R148, R8 ;  /* 0x000000947c8c723c */ /* 0x040fe40000001808 */
[----:B------:R-:W-:Y:S01]  /*1a110*/  FADD.FTZ R6, R212, R6 ;  /* 0x00000006d4067221 */ /* 0x000fe20000010000 */
[----:B------:R-:W-:Y:S02]  /*1a120*/  MOV R212, R194 ;  /* 0x000000c200d47202 */ /* 0x000fe40000000f00 */
[----:B------:R-:W-:Y:S03]  /*1a130*/  MOV R194, R152 ;  /* 0x0000009800c27202 */ /* 0x000fe60000000f00 */
[-C--:B------:R-:W-:Y:S08]  /*1a140*/  HMMA.16816.F32 R144, R124, R150.reuse, R12 ;  /* 0x000000967c90723c */ /* 0x080ff0000000180c */
[C---:B------:R-:W-:Y:S01]  /*1a150*/  HMMA.16816.F32 R148, R168.reuse, R150, R16 ;  /* 0x00000096a894723c */ /* 0x040fe20000001810 */
[----:B----4-:R-:W-:Y:S03]  /*1a160*/  FFMA.FTZ R4, R2, R72, R238 ;  /* 0x0000004802047223 */ /* 0x010fe600000100ee */
        /* <DEDUP_REMOVED lines=23> */
[-C--:B---3--:R-:W-:Y:S01]  /*1a2e0*/  HMMA.16816.F32 R152, R168, R100.reuse, R20 ;  /* 0x00000064a898723c */ /* 0x088fe20000001814 */
[----:B------:R-:W-:Y:S01]  /*1a2f0*/  IMAD.MOV.U32 R207, RZ, RZ, R158 ;  /* 0x000000ffffcf7224 */ /* 0x000fe200078e009e */
[----:B------:R-:W-:Y:S01]  /*1a300*/  MOV R199, R208 ;  /* 0x000000d000c77202 */ /* 0x000fe20000000f00 */
[----:B------:R-:W-:Y:S01]  /*1a310*/  FADD.FTZ R9, R196, R2 ;  /* 0x00000002c4097221 */ /* 0x000fe20000010000 */
[----:B------:R-:W-:Y:S04]  /*1a320*/  MOV R208, R157 ;  /* 0x0000009d00d07202 */ /* 0x000fe80000000f00 */
[C---:B------:R-:W-:Y:S01]  /*1a330*/  HMMA.16816.F32 R156, R124.reuse, R100, R24 ;  /* 0x000000647c9c723c */ /* 0x040fe20000001818 */
[----:B--2---:R-:W-:Y:S03]  /*1a340*/  FFMA.FTZ R0, R0, R70, R131 ;  /* 0x0000004600007223 */ /* 0x004fe60000010083 */
[----:B------:R-:W-:Y:S02]  /*1a350*/  IMAD.MOV.U32 R131, RZ, RZ, R130 ;  /* 0x000000ffff837224 */ /* 0x000fe400078e0082 */
[----:B------:R-:W-:Y:S01]  /*1a360*/  FADD.FTZ R8, R132, R0 ;  /* 0x0000000084087221 */ /* 0x000fe20000010000 */
[----:B------:R-:W-:Y:S01]  /*1a370*/  MOV R132, R129 ;  /* 0x0000008100847202 */ /* 0x000fe20000000f00 */
[----:B------:R-:W-:Y:S04]  /*1a380*/  FADD.FTZ R0, R161, R5 ;  /* 0x00000005a1007221 */ /* 0x000fe80000010000 */
[----:B------:R-:W-:Y:S01]  /*1a390*/  FADD.FTZ R8, R133, R8 ;  /* 0x0000000885087221 */ /* 0x000fe20000010000 */
[----:B------:R-:W-:Y:S01]  /*1a3a0*/  MOV R133, R128 ;  /* 0x0000008000857202 */ /* 0x000fe20000000f00 */
        /* <DEDUP_REMOVED lines=79> */
[----:B------:R-:W-:Y:S01]  /*1a8a0*/  FADD.FTZ R4, R134, R4 ;  /* 0x0000000486047221 */ /* 0x000fe20000010000 */
[----:B------:R-:W-:Y:S01]  /*1a8b0*/  MOV R134, R3 ;  /* 0x0000000300867202 */ /* 0x000fe20000000f00 */
[----:B------:R-:W-:Y:S02]  /*1a8c0*/  FADD.FTZ R2, R93, R2 ;  /* 0x000000025d027221 */ /* 0x000fe40000010000 */
[----:B------:R-:W-:Y:S01]  /*1a8d0*/  FADD.FTZ R0, R71, R0 ;  /* 0x0000000047007221 */ /* 0x000fe20000010000 */
[----:B------:R1:W-:Y:S03]  /*1a8e0*/  STL [R1+0x8], R4 ;  /* 0x0000080401007387 */ /* 0x0003e60000100800 */
[----:B------:R-:W-:Y:S01]  /*1a8f0*/  FADD.FTZ R0, R94, R0 ;  /* 0x000000005e007221 */ /* 0x000fe20000010000 */
[----:B------:R1:W-:Y:S04]  /*1a900*/  STL [R1+0xc], R2 ;  /* 0x00000c0201007387 */ /* 0x0003e80000100800 */
[----:B------:R1:W-:Y:S01]  /*1a910*/  STL [R1+0x10], R0 ;  /* 0x0000100001007387 */ /* 0x0003e20000100800 */
[----:B------:R-:W-:-:S05]  /*1a920*/  @P0 BRA `(.L_x_1271) ;  /* 0xffff9a4000000947 */ /* 0x000fca000383ffff */
.L_x_1252:
[----:B------:R-:W2:Y:S01]  /*1a930*/  S2UR UR4, SR_CTAID.X ;  /* 0x00000000000479c3 */ /* 0x000ea20000002500 */
[----:B------:R-:W-:-:S02]  /*1a940*/  UISETP.NE.AND UP1, UPT, UR13, URZ, UPT ;  /* 0x0000003f0d00728c */ /* 0x000fc4000bf25270 */
[----:B------:R-:W-:Y:S02]  /*1a950*/  UISETP.NE.AND UP0, UPT, UR12, URZ, UPT ;  /* 0x0000003f0c00728c */ /* 0x000fe4000bf05270 */
[----:B------:R-:W-:-:S04]  /*1a960*/  ULDC.64 UR16, c[0x0][0x2c8] ;  /* 0x0000b20000107ab9 */ /* 0x000fc80000000a00 */
[----:B------:R-:W-:Y:S01]  /*1a970*/  PLOP3.LUT P0, PT, PT, PT, UP0, 0x40, 0x0 ;  /* 0x000000000000781c */ /* 0x000fe20003f0e808 */
[----:B--2---:R-:W-:-:S04]  /*1a980*/  ULEA UR4, UR4, 0x7f, 0x7 ;  /* 0x0000007f04047891 */ /* 0x004fc8000f8e383f */
[----:B------:R-:W-:Y:S02]  /*1a990*/  UIMAD.WIDE.U32 UR20, UR4, UR16, URZ ;  /* 0x00000010041472a5 */ /* 0x000fe4000f8e003f */
[----:B------:R-:W-:Y:S02]  /*1a9a0*/  UIADD3 UR16, UR7, 0x1, -UR10 ;  /* 0x0000000107107890 */ /* 0x000fe4000fffe80a */
[----:B------:R-:W-:-:S04]  /*1a9b0*/  @UP1 USHF.R.U32.HI UR4, URZ, UR17, UR21 ;  /* 0x000000113f041299 */ /* 0x000fc80008011615 */
[----:B------:R-:W-:-:S03]  /*1a9c0*/  UIADD3 UR20, UR4, UR16, URZ ;  /* 0x0000001004147290 */ /* 0x000fc6000fffe03f */
[----:B------:R-:W-:Y:S02]  /*1a9d0*/  ULDC UR4, c[0x0][0x324] ;  /* 0x0000c90000047ab9 */ /* 0x000fe40000000800 */
        /* <DEDUP_REMOVED lines=15> */
.L_x_1273:
[----:B------:R-:W-:Y:S02]  /*1aad0*/  UMOV UR17, 0x1 ;  /* 0x0000000100117882 */ /* 0x000fe40000000000 */
[----:B------:R-:W-:Y:S02]  /*1aae0*/  ULDC UR16, c[0x0][0x32c] ;  /* 0x0000cb0000107ab9 */ /* 0x000fe40000000800 */
[----:B------:R-:W-:-:S03]  /*1aaf0*/  UISETP.NE.AND UP0, UPT, UR17, UR16, UPT ;  /* 0x000000101100728c */ /* 0x000fc6000bf05270 */
[----:B------:R-:W-:Y:S02]  /*1ab00*/  ULDC.64 UR16, c[0x0][0x330] ;  /* 0x0000cc0000107ab9 */ /* 0x000fe40000000a00 */
[----:B------:R-:W-:-:S07]  /*1ab10*/  UIMAD.WIDE.U32 UR22, UR20, UR16, URZ ;  /* 0x00000010141672a5 */ /* 0x000fce000f8e003f */
[----:B------:R-:W-:Y:S02]  /*1ab20*/  @UP0 UMOV UR21, UR23 ;  /* 0x0000001700150c82 */ /* 0x000fe40008000000 */
[----:B------:R-:W-:Y:S02]  /*1ab30*/  @UP0 USHF.R.U32.HI UR20, URZ, UR17, UR21 ;  /* 0x000000113f140299 */ /* 0x000fe40008011615 */
.L_x_1274:
[----:B------:R-:W-:Y:S02]  /*1ab40*/  ULDC UR16, c[0x0][0x32c] ;  /* 0x0000cb0000107ab9 */ /* 0x000fe40000000800 */
[----:B------:R-:W-:-:S04]  /*1ab50*/  UIMAD UR16, UR20, UR16, URZ ;  /* 0x00000010141072a4 */ /* 0x000fc8000f8e023f */
[----:B------:R-:W-:-:S04]  /*1ab60*/  UISETP.LT.AND UP0, UPT, UR4, UR16, UPT ;  /* 0x000000100400728c */ /* 0x000fc8000bf01270 */
[----:B------:R-:W-:-:S04]  /*1ab70*/  USEL UR4, UR4, UR16, !UP0 ;  /* 0x0000001004047287 */ /* 0x000fc8000c000000 */
.L_x_1272:
        /* <DEDUP_REMOVED lines=13> */
.L_x_1278:
[----:B------:R-:W-:Y:S04]  /*1ac50*/  DEPBAR.LE SB0, 0x0 ;  /* 0x000080000000791a */ /* 0x000fe80000000000 */
[----:B------:R-:W-:Y:S01]  /*1ac60*/  BAR.SYNC.DEFER_BLOCKING 0x0 ;  /* 0x0000000000007b1d */ /* 0x000fe20000010000 */
[----:B------:R-:W-:Y:S06]  /*1ac70*/  UISETP.GT.AND UP0, UPT, UR18, UR19, UPT ;  /* 0x000000131200728c */ /* 0x000fec000bf04270 */
[----:B------:R-:W-:Y:S01]  /*1ac80*/  PLOP3.LUT P0, PT, PT, PT, UP0, 0x80, 0x0 ;  /* 0x000000000000781c */ /* 0x000fe20003f0f008 */
[----:B-----5:R1:W2:Y:S04]  /*1ac90*/  LDSM.16.M88.4 R96, [R223+0x6100] ;  /* 0x00610000df60783b */ /* 0x0202a80000000200 */
        /* <DEDUP_REMOVED lines=16> */
[----:B--234-:R-:W-:Y:S02]  /*1ada0*/  SHF.R.S32.HI R2, RZ, 0x1f, R236 ;  /* 0x0000001fff027819 */ /* 0x01cfe400000114ec */
[----:B------:R-:W-:Y:S03]  /*1adb0*/  SHF.R.S32.HI R5, RZ, 0x1f, R235 ;  /* 0x0000001fff057819 */ /* 0x000fe600000114eb */
[----:B------:R-:W-:Y:S02]  /*1adc0*/  IMAD R4, R2, c[0x0][0x208], RZ ;  /* 0x0000820002047a24 */ /* 0x000fe400078e02ff */
[C---:B------:R-:W-:Y:S04]  /*1add0*/  IMAD.WIDE.U32 R2, R236.reuse, c[0x0][0x208], RZ ;  /* 0x00008200ec027a25 */ /* 0x040fe800078e00ff */
[----:B------:R-:W-:Y:S04]  /*1ade0*/  IMAD R4, R236, c[0x0][0x20c], R4 ;  /* 0x00008300ec047a24 */ /* 0x000fe800078e0204 */
        /* <DEDUP_REMOVED lines=9> */
[----:B------:R-:W2:Y:S04]  /*1ae80*/  SHFL.IDX PT, R4, R3, RZ, 0x181f ;  /* 0x00181fff03047589 */ /* 0x000ea800000e0000 */
[----:B------:R-:W-:Y:S04]  /*1ae90*/  SHFL.IDX PT, R5, R2, RZ, 0x181f ;  /* 0x00181fff02057589 */ /* 0x000fe800000e0000 */
        /* <DEDUP_REMOVED lines=8> */
[----:B------:R1:W1:Y:S01]  /*1af20*/  SHFL.IDX PT, R12, R2, 0x5, 0x181f ;  /* 0x00b81f00020c7f89 */ /* 0x00026200000e0000 */
[-C--:B--2---:R-:W-:Y:S02]  /*1af30*/  IADD3 R4, P0, R4, R234.reuse, RZ ;  /* 0x000000ea04047210 */ /* 0x084fe40007f1e0ff */
[-C--:B---3--:R-:W-:Y:S02]  /*1af40*/  IADD3 R8, P3, R8, R234.reuse, RZ ;  /* 0x000000ea08087210 */ /* 0x088fe40007f7e0ff */
[-C--:B----4-:R-:W-:Y:S01]  /*1af50*/  IADD3 R6, P2, R6, R234.reuse, RZ ;  /* 0x000000ea06067210 */ /* 0x090fe20007f5e0ff */
[--C-:B------:R-:W-:Y:S01]  /*1af60*/  IMAD.X R5, R5, 0x1, R233.reuse, P0 ;  /* 0x0000000105057824 */ /* 0x100fe200000e06e9 */
[-C--:B------:R-:W-:Y:S04]  /*1af70*/  IADD3 R10, P0, R10, R234.reuse, RZ ;  /* 0x000000ea0a0a7210 */ /* 0x080fe80007f1e0ff */
[----:B------:R2:W-:Y:S01]  /*1af80*/  LDGSTS.E.BYPASS.LTC128B.128 [R243], [R4.64], !P6 ;  /* 0x0000000004f37fae */ /* 0x0005e2000f101d4e */
[--C-:B------:R-:W-:Y:S02]  /*1af90*/  IMAD.X R11, R7, 0x1, R233.reuse, P0 ;  /* 0x00000001070b7824 */ /* 0x100fe400000e06e9 */
[--C-:B-----5:R-:W-:Y:S03]  /*1afa0*/  IMAD.X R7, R14, 0x1, R233.reuse, P2 ;  /* 0x000000010e077824 */ /* 0x120fe600010e06e9 */
[----:B------:R3:W-:Y:S01]  /*1afb0*/  LDGSTS.E.BYPASS.LTC128B.128 [R243+0x800], [R10.64], !P6 ;  /* 0x008000000af37fae */ /* 0x0007e2000f101d4e */
[-C--:B-1----:R-:W-:Y:S04]  /*1afc0*/  IADD3 R2, P0, R3, R234.reuse, RZ ;  /* 0x000000ea03027210 */ /* 0x082fe80007f1e0ff */
        /* <DEDUP_REMOVED lines=8> */
.L_x_1276:
[-C--:B--234-:R-:W-:Y:S01]  /*1b050*/  HMMA.16816.F32 R4, R96, R16.reuse, RZ ;  /* 0x000000106004723c */ /* 0x09cfe200000018ff */
        /* <DEDUP_REMOVED lines=128> */
[--C-:B------:R-:W-:Y:S01]  /*1b860*/  IMAD.MOV.U32 R2, RZ, RZ, R3.reuse ;  /* 0x000000ffff027224 */ /* 0x100fe200078e0003 */
[----:B------:R-:W-:Y:S04]  /*1b870*/  @P2 SHF.R.U32.HI R2, RZ, c[0x0][0x2c0], R128 ;  /* 0x0000b000ff022a19 */ /* 0x000fe80000011680 */
[C---:B---3--:R-:W-:Y:S04]  /*1b880*/  @!P1 IADD3 R129, P0, R2.reuse, R132, RZ ;  /* 0x0000008402819210 */ /* 0x048fe80007f1e0ff */
[----:B----4-:R-:W-:Y:S01]  /*1b890*/  @!P1 LEA.HI.X.SX32 R130, R2, R130, 0x1, P0 ;  /* 0x0000008202829211 */ /* 0x010fe200000f0eff */
[----:B------:R-:W-:Y:S01]  /*1b8a0*/  IMAD.MOV R2, RZ, RZ, -R2 ;  /* 0x000000ffff027224 */ /* 0x000fe200078e0a02 */
[C---:B------:R-:W-:Y:S03]  /*1b8b0*/  @!P1 LEA R128, P0, R129.reuse, c[0x0][0x2a0], 0x2 ;  /* 0x0000a80081809a11 */ /* 0x040fe600078010ff */
[----:B------:R-:W-:Y:S01]  /*1b8c0*/  IMAD R236, R2, c[0x0][0x2b8], R3 ;  /* 0x0000ae0002ec7a24 */ /* 0x000fe200078e0203 */
[----:B------:R-:W-:Y:S04]  /*1b8d0*/  @!P1 LEA.HI.X R129, R129, c[0x0][0x2a4], R130, 0x2, P0 ;  /* 0x0000a90081819a11 */ /* 0x000fe800000f1482 */
[----:B------:R-:W-:Y:S01]  /*1b8e0*/  SHF.R.S32.HI R2, RZ, 0x1f, R236 ;  /* 0x0000001fff027819 */ /* 0x000fe200000114ec */
[----:B------:R1:W2:Y:S04]  /*1b8f0*/  @!P1 LDG.E R235, [R128.64] ;  /* 0x0000000e80eb9981 */ /* 0x0002a8000c1e1900 */
[----:B-1----:R-:W-:Y:S02]  /*1b900*/  IMAD R128, R2, c[0x0][0x1e0], RZ ;  /* 0x0000780002807a24 */ /* 0x002fe400078e02ff */
[C---:B------:R-:W-:Y:S04]  /*1b910*/  IMAD.WIDE.U32 R2, R236.reuse, c[0x0][0x1e0], RZ ;  /* 0x00007800ec027a25 */ /* 0x040fe800078e00ff */
        /* <DEDUP_REMOVED lines=26> */
[----:B------:R-:W4:Y:S01]  /*1bac0*/  SHFL.IDX PT, R177, R2, 0x4, 0x181f ;  /* 0x00981f0002b17f89 */ /* 0x000f2200000e0000 */
[-C--:B-----5:R-:W-:Y:S03]  /*1bad0*/  IADD3 R132, P2, R132, R234.reuse, RZ ;  /* 0x000000ea84847210 */ /* 0x0a0fe60007f5e0ff */
[----:B------:R2:W5:Y:S01]  /*1bae0*/  SHFL.IDX PT, R176, R2, 0x5, 0x181f ;  /* 0x00b81f0002b07f89 */ /* 0x00056200000e0000 */
[--C-:B------:R-:W-:Y:S03]  /*1baf0*/  IMAD.X R173, R173, 0x1, R233.reuse, P3 ;  /* 0x00000001adad7824 */ /* 0x100fe600018e06e9 */
[----:B------:R5:W-:Y:S04]  /*1bb00*/  LDGSTS.E.BYPASS.LTC128B.128 [R237+0x3900], [R174.64], !P6 ;  /* 0x03900000aeed7fae */ /* 0x000be8000f101d4e */
[----:B------:R5:W-:Y:S01]  /*1bb10*/  LDGSTS.E.BYPASS.LTC128B.128 [R237+0x4100], [R172.64], !P6 ;  /* 0x04100000aced7fae */ /* 0x000be2000f101d4e */
[-C--:B---3--:R-:W-:Y:S01]  /*1bb20*/  IADD3 R128, P1, R133, R234.reuse, RZ ;  /* 0x000000ea85807210 */ /* 0x088fe20007f3e0ff */
[--C-:B-1----:R-:W-:Y:S01]  /*1bb30*/  IMAD.X R133, R178, 0x1, R233.reuse, P2 ;  /* 0x00000001b2857824 */ /* 0x102fe200010e06e9 */
[----:B--2---:R-:W-:Y:S03]  /*1bb40*/  IADD3 R2, P0, R3, R234, RZ ;  /* 0x000000ea03027210 */ /* 0x004fe60007f1e0ff */
[--C-:B----4-:R-:W-:Y:S01]  /*1bb50*/  IMAD.X R129, R177, 0x1, R233.reuse, P1 ;  /* 0x00000001b1817824 */ /* 0x110fe200008e06e9 */
[----:B------:R1:W-:Y:S01]  /*1bb60*/  LDGSTS.E.BYPASS.LTC128B.128 [R237+0x4900], [R132.64], !P6 ;  /* 0x0490000084ed7fae */ /* 0x0003e2000f101d4e */
[----:B-----5:R-:W-:Y:S03]  /*1bb70*/  IMAD.X R3, R176, 0x1, R233, P0 ;  /* 0x00000001b0037824 */ /* 0x020fe600000e06e9 */
[----:B------:R1:W-:Y:S04]  /*1bb80*/  LDGSTS.E.BYPASS.LTC128B.128 [R237+0x5100], [R128.64], !P6 ;  /* 0x0510000080ed7fae */ /* 0x0003e8000f101d4e */
[----:B------:R1:W-:Y:S02]  /*1bb90*/  LDGSTS.E.BYPASS.LTC128B.128 [R237+0x5900], [R2.64], !P6 ;  /* 0x0590000002ed7fae */ /* 0x0003e4000f101d4e */
.L_x_1277:
[----:B------:R-:W-:Y:S01]  /*1bba0*/  FMNMX.FTZ R130, R4, R0, !PT ;  /* 0x0000000004827209 */ /* 0x000fe20007810000 */
[----:B------:R-:W-:Y:S01]  /*1bbb0*/  LDSM.16.MT88.4 R176, [R220+0x100] ;  /* 0x00010000dcb0783b */ /* 0x000fe20000004200 */
[----:B-1----:R-:W-:Y:S01]  /*1bbc0*/  FMNMX.FTZ R3, R6, R131, !PT ;  /* 0x0000008306037209 */ /* 0x002fe20007810000 */
[----:B------:R-:W-:Y:S01]  /*1bbd0*/  UISETP.GT.AND UP0, UPT, UR19, UR4, UPT ;  /* 0x000000041300728c */ /* 0x000fe2000bf04270 */
[----:B------:R-:W-:Y:S01]  /*1bbe0*/  FMNMX.FTZ R130, R5, R130, !PT ;  /* 0x0000008205827209 */ /* 0x000fe20007810000 */
[----:B------:R-:W-:Y:S01]  /*1bbf0*/  UIADD3 UR19, UR19, -0x1, URZ ;  /* 0xffffffff13137890 */ /* 0x000fe2000fffe03f */
[----:B------:R-:W-:Y:S02]  /*1bc00*/  FMNMX.FTZ R3, R7, R3, !PT ;  /* 0x0000000307037209 */ /* 0x000fe40007810000 */
[----:B------:R-:W-:Y:S01]  /*1bc10*/  FMNMX.FTZ R130, R16, R130, !PT ;  /* 0x0000008210827209 */ /* 0x000fe20007810000 */
[----:B------:R-:W2:Y:S01]  /*1bc20*/  LDL.LU R250, [R1+0x4] ;  /* 0x0000040001fa7983 */ /* 0x000ea20000300800 */
[----:B------:R-:W-:Y:S02]  /*1bc30*/  FMNMX.FTZ R3, R18, R3, !PT ;  /* 0x0000000312037209 */ /* 0x000fe40007810000 */
[----:B------:R-:W-:Y:S01]  /*1bc40*/  FMNMX.FTZ R130, R17, R130, !PT ;  /* 0x0000008211827209 */ /* 0x000fe20007810000 */
[----:B------:R-:W3:Y:S01]  /*1bc50*/  LDL.LU R249, [R1+0x8] ;  /* 0x0000080001f97983 */ /* 0x000ee20000300800 */
[----:B------:R-:W-:Y:S02]  /*1bc60*/  FMNMX.FTZ R3, R19, R3, !PT ;  /* 0x0000000313037209 */ /* 0x000fe40007810000 */
[----:B------:R-:W-:Y:S01]  /*1bc70*/  FMNMX.FTZ R130, R20, R130, !PT ;  /* 0x0000008214827209 */ /* 0x000fe20007810000 */
[----:B------:R-:W4:Y:S01]  /*1bc80*/  LDL.LU R248, [R1+0xc] ;  /* 0x00000c0001f87983 */ /* 0x000f220000300800 */
[----:B------:R-:W-:Y:S02]  /*1bc90*/  FMNMX.FTZ R2, R8, R134, !PT ;  /* 0x0000008608027209 */ /* 0x000fe40007810000 */
[----:B------:R-:W-:Y:S01]  /*1bca0*/  FMNMX.FTZ R130, R21, R130, !PT ;  /* 0x0000008215827209 */ /* 0x000fe20007810000 */
[----:B------:R-:W5:Y:S01]  /*1bcb0*/  LDL.LU R247, [R1+0x10] ;  /* 0x0000100001f77983 */ /* 0x000f620000300800 */
        /* <DEDUP_REMOVED lines=75> */
[----:B------:R-:W-:Y:S01]  /*1c170*/  PLOP3.LUT P0, PT, PT, PT, UP0, 0x80, 0x0 ;  /* 0x000000000000781c */ /* 0x000fe20003f0f008 */
[----:B------:R-:W1:Y:S01]  /*1c180*/  SHFL.BFLY PT, R132, R2, 0x2, 0x1f ;  /* 0x0c401f0002847f89 */ /* 0x000e6200000e0000 */
[----:B------:R-:W-:Y:S04]  /*1c190*/  FMNMX.FTZ R128, R47, R128, !PT ;  /* 0x000000802f807209 */ /* 0x000fe80007810000 */
[----:B------:R-:W-:Y:S04]  /*1c1a0*/  FMNMX.FTZ R128, R58, R128, !PT ;  /* 0x000000803a807209 */ /* 0x000fe80007810000 */
[----:B------:R-:W-:Y:S04]  /*1c1b0*/  FMNMX.FTZ R128, R59, R128, !PT ;  /* 0x000000803b807209 */ /* 0x000fe80007810000 */
[----:B------:R-:W-:Y:S04]  /*1c1c0*/  FMNMX.FTZ R128, R62, R128, !PT ;  /* 0x000000803e807209 */ /* 0x000fe80007810000 */
[----:B------:R-:W-:Y:S02]  /*1c1d0*/  FMNMX.FTZ R128, R63, R128, !PT ;  /* 0x000000803f807209 */ /* 0x000fe40007810000 */
[----:B-1----:R-:W-:Y:S02]  /*1c1e0*/  FMNMX.FTZ R130, R130, R133, !PT ;  /* 0x0000008582827209 */ /* 0x002fe40007810000 */
[----:B------:R-:W-:Y:S02]  /*1c1f0*/  FMNMX.FTZ R3, R3, R129, !PT ;  /* 0x0000008103037209 */ /* 0x000fe40007810000 */
[----:B------:R-:W-:Y:S01]  /*1c200*/  FMNMX.FTZ R129, R74, R128, !PT ;  /* 0x000000804a817209 */ /* 0x000fe20007810000 */
[----:B------:R-:W1:Y:S01]  /*1c210*/  SHFL.BFLY PT, R172, R130, 0x1, 0x1f ;  /* 0x0c201f0082ac7f89 */ /* 0x000e6200000e0000 */
[----:B------:R-:W-:Y:S02]  /*1c220*/  FMNMX.FTZ R128, R2, R132, !PT ;  /* 0x0000008402807209 */ /* 0x000fe40007810000 */
[----:B------:R-:W-:Y:S04]  /*1c230*/  FMNMX.FTZ R2, R75, R129, !PT ;  /* 0x000000814b027209 */ /* 0x000fe80007810000 */
[----:B------:R-:W-:Y:S01]  /*1c240*/  FMNMX.FTZ R2, R78, R2, !PT ;  /* 0x000000024e027209 */ /* 0x000fe20007810000 */
[----:B------:R-:W1:Y:S03]  /*1c250*/  SHFL.BFLY PT, R133, R3, 0x1, 0x1f ;  /* 0x0c201f0003857f89 */ /* 0x000e6600000e0000 */
[----:B------:R-:W-:Y:S04]  /*1c260*/  FMNMX.FTZ R2, R79, R2, !PT ;  /* 0x000000024f027209 */ /* 0x000fe80007810000 */
[----:B------:R-:W-:Y:S01]  /*1c270*/  FMNMX.FTZ R132, R90, R2, !PT ;  /* 0x000000025a847209 */ /* 0x000fe20007810000 */
[----:B------:R-:W1:Y:S02]  /*1c280*/  SHFL.BFLY PT, R173, R128, 0x1, 0x1f ;  /* 0x0c201f0080ad7f89 */ /* 0x000e6400000e0000 */
[----:B-1----:R-:W-:Y:S05]  /*1c290*/  FMNMX.FTZ R130, R130, R172, !PT ;  /* 0x000000ac82827209 */ /* 0x002fea0007810000 */
[C---:B------:R-:W-:Y:S02]  /*1c2a0*/  FMUL.FTZ R181, R130.reuse, c[0x0][0x2d0] ;  /* 0x0000b40082b57a20 */ /* 0x040fe40000410000 */
[----:B------:R-:W-:Y:S01]  /*1c2b0*/  FADD.FTZ R0, -R130, R0 ;  /* 0x0000000082007221 */ /* 0x000fe20000010100 */
[----:B------:R-:W-:Y:S01]  /*1c2c0*/  FMNMX.FTZ R129, R3, R133, !PT ;  /* 0x0000008503817209 */ /* 0x000fe20007810000 */
[--C-:B------:R-:W-:Y:S02]  /*1c2d0*/  FFMA.FTZ R48, R48, c[0x0][0x2d0], -R181.reuse ;  /* 0x0000b40030307a23 */ /* 0x100fe400000108b5 */
[--C-:B------:R-:W-:Y:S02]  /*1c2e0*/  FFMA.FTZ R49, R49, c[0x0][0x2d0], -R181.reuse ;  /* 0x0000b40031317a23 */ /* 0x100fe400000108b5 */
[----:B------:R-:W-:Y:S01]  /*1c2f0*/  MUFU.EX2 R189, R48 ;  /* 0x0000003000bd7308 */ /* 0x000fe20000000800 */
[--C-:B------:R-:W-:Y:S01]  /*1c300*/  FFMA.FTZ R52, R52, c[0x0][0x2d0], -R181.reuse ;  /* 0x0000b40034347a23 */ /* 0x100fe200000108b5 */
[----:B------:R-:W-:Y:S01]  /*1c310*/  FMNMX.FTZ R128, R128, R173, !PT ;  /* 0x000000ad80807209 */ /* 0x000fe20007810000 */
[--C-:B------:R-:W-:Y:S01]  /*1c320*/  FFMA.FTZ R53, R53, c[0x0][0x2d0], -R181.reuse ;  /* 0x0000b40035357a23 */ /* 0x100fe200000108b5 */
[----:B------:R-:W-:Y:S01]  /*1c330*/  LDSM.16.MT88.4 R172, [R217+0x100] ;  /* 0x00010000d9ac783b */ /* 0x000fe20000004200 */
[----:B------:R-:W-:Y:S02]  /*1c340*/  FMUL.FTZ R180, R129, c[0x0][0x2d0] ;  /* 0x0000b40081b47a20 */ /* 0x000fe40000410000 */
[--C-:B------:R-:W-:Y:S03]  /*1c350*/  FFMA.FTZ R16, R16, c[0x0][0x2d0], -R181.reuse ;  /* 0x0000b40010107a23 */ /* 0x100fe600000108b5 */
[----:B------:R-:W-:Y:S01]  /*1c360*/  MUFU.EX2 R187, R49 ;  /* 0x0000003100bb7308 */ /* 0x000fe20000000800 */
[----:B------:R-:W-:Y:S01]  /*1c370*/  FMUL.FTZ R2, R0, c[0x0][0x2d0] ;  /* 0x0000b40000027a20 */ /* 0x000fe20000410000 */
[----:B------:R-:W-:Y:S01]  /*1c380*/  FMNMX.FTZ R0, R91, R132, !PT ;  /* 0x000000845b007209 */ /* 0x000fe20007810000 */
[--C-:B------:R-:W-:Y:S02]  /*1c390*/  FFMA.FTZ R50, R50, c[0x0][0x2d0], -R180.reuse ;  /* 0x0000b40032327a23 */ /* 0x100fe400000108b4 */
[--C-:B------:R-:W-:Y:S01]  /*1c3a0*/  FFMA.FTZ R51, R51, c[0x0][0x2d0], -R180.reuse ;  /* 0x0000b40033337a23 */ /* 0x100fe200000108b4 */
[----:B------:R-:W-:Y:S01]  /*1c3b0*/  FMNMX.FTZ R0, R94, R0, !PT ;  /* 0x000000005e007209 */ /* 0x000fe20007810000 */
[--C-:B------:R-:W-:Y:S02]  /*1c3c0*/  FFMA.FTZ R54, R54, c[0x0][0x2d0], -R180.reuse ;  /* 0x0000b40036367a23 */ /* 0x100fe400000108b4 */
[--C-:B------:R-:W-:Y:S01]  /*1c3d0*/  FFMA.FTZ R55, R55, c[0x0][0x2d0], -R180.reuse ;  /* 0x0000b40037377a23 */ /* 0x100fe200000108b4 */
[----:B------:R1:W1:Y:S01]  /*1c3e0*/  MUFU.EX2 R133, R2 ;  /* 0x0000000200857308 */ /* 0x0002620000000800 */
[--C-:B------:R-:W-:Y:S01]  /*1c3f0*/  FFMA.FTZ R17, R17, c[0x0][0x2d0], -R181.reuse ;  /* 0x0000b40011117a23 */ /* 0x100fe200000108b5 */
[----:B------:R-:W-:Y:S01]  /*1c400*/  FMNMX.FTZ R0, R95, R0, !PT ;  /* 0x000000005f007209 */ /* 0x000fe20007810000 */
[--C-:B------:R-:W-:Y:S02]  /*1c410*/  FFMA.FTZ R18, R18, c[0x0][0x2d0], -R180.reuse ;  /* 0x0000b40012127a23 */ /* 0x100fe400000108b4 */
[--C-:B------:R-:W-:Y:S02]  /*1c420*/  FFMA.FTZ R19, R19, c[0x0][0x2d0], -R180.reuse ;  /* 0x0000b40013137a23 */ /* 0x100fe400000108b4 */
[--C-:B------:R-:W-:Y:S01]  /*1c430*/  FFMA.FTZ R64, R64, c[0x0][0x2d0], -R181.reuse ;  /* 0x0000b40040407a23 */ /* 0x100fe200000108b5 */
[----:B------:R-:W1:Y:S01]  /*1c440*/  SHFL.BFLY PT, R3, R0, 0x2, 0x1f ;  /* 0x0c401f0000037f89 */ /* 0x000e6200000e0000 */
        /* <DEDUP_REMOVED lines=11> */
[C---:B------:R-:W-:Y:S02]  /*1c500*/  FMUL.FTZ R104, R133.reuse, R104 ;  /* 0x0000006885687220 */ /* 0x040fe40000410000 */
[----:B------:R-:W-:Y:S01]  /*1c510*/  FMUL.FTZ R2, R2, c[0x0][0x2d0] ;  /* 0x0000b40002027a20 */ /* 0x000fe20000410000 */
[----:B------:R-:W-:Y:S01]  /*1c520*/  MUFU.EX2 R242, R18 ;  /* 0x0000001200f27308 */ /* 0x000fe20000000800 */
[C---:B------:R-:W-:Y:S01]  /*1c530*/  FMUL.FTZ R105, R133.reuse, R105 ;  /* 0x0000006985697220 */ /* 0x040fe20000410000 */
[----:B------:R-:W-:Y:S01]  /*1c540*/  FMNMX.FTZ R0, R0, R3, !PT ;  /* 0x0000000300007209 */ /* 0x000fe20007810000 */
[C---:B------:R-:W-:Y:S02]  /*1c550*/  FMUL.FTZ R112, R133.reuse, R112 ;  /* 0x0000007085707220 */ /* 0x040fe40000410000 */
[C---:B------:R-:W-:Y:S02]  /*1c560*/  FMUL.FTZ R16, R133.reuse, R148 ;  /* 0x0000009485107220 */ /* 0x040fe40000410000 */
[C---:B------:R-:W-:Y:S02]  /*1c570*/  FMUL.FTZ R113, R133.reuse, R113 ;  /* 0x0000007185717220 */ /* 0x040fe40000410000 */
[C---:B------:R-:W-:Y:S01]  /*1c580*/  FMUL.FTZ R116, R133.reuse, R116 ;  /* 0x0000007485747220 */ /* 0x040fe20000410000 */
[----:B------:R1:W1:Y:S01]  /*1c590*/  MUFU.EX2 R132, R2 ;  /* 0x0000000200847308 */ /* 0x0002620000000800 */
[----:B------:R-:W-:Y:S02]  /*1c5a0*/  FMUL.FTZ R117, R133, R117 ;  /* 0x0000007585757220 */ /* 0x000fe40000410000 */
[--C-:B------:R-:W-:Y:S02]  /*1c5b0*/  FFMA.FTZ R33, R33, c[0x0][0x2d0], -R181.reuse ;  /* 0x0000b40021217a23 */ /* 0x100fe400000108b5 */
[----:B------:R-:W-:Y:S02]  /*1c5c0*/  FMUL.FTZ R17, R133, R149 ;  /* 0x0000009585117220 */ /* 0x000fe40000410000 */
[--C-:B------:R-:W-:Y:S02]  /*1c5d0*/  FFMA.FTZ R34, R34, c[0x0][0x2d0], -R180.reuse ;  /* 0x0000b40022227a23 */ /* 0x100fe400000108b4 */
[--C-:B------:R-:W-:Y:S01]  /*1c5e0*/  FFMA.FTZ R35, R35, c[0x0][0x2d0], -R180.reuse ;  /* 0x0000b40023237a23 */ /* 0x100fe200000108b4 */
[----:B------:R2:W-:Y:S01]  /*1c5f0*/  MUFU.EX2 R241, R19 ;  /* 0x0000001300f17308 */ /* 0x0005e20000000800 */
[C---:B------:R-:W-:Y:S02]  /*1c600*/  FMUL.FTZ R100, R133.reuse, R100 ;  /* 0x0000006485647220 */ /* 0x040fe40000410000 */
[----:B------:R-:W-:Y:S02]  /*1c610*/  FMUL.FTZ R101, R133, R101 ;  /* 0x0000006585657220 */ /* 0x000fe40000410000 */
[--C-:B------:R-:W-:Y:S02]  /*1c620*/  FFMA.FTZ R36, R36, c[0x0][0x2d0], -R181.reuse ;  /* 0x0000b40024247a23 */ /* 0x100fe400000108b5 */
[--C-:B------:R-:W-:Y:S02]  /*1c630*/  FFMA.FTZ R37, R37, c[0x0][0x2d0], -R181.reuse ;  /* 0x0000b40025257a23 */ /* 0x100fe400000108b5 */
[--C-:B------:R-:W-:Y:S01]  /*1c640*/  FFMA.FTZ R38, R38, c[0x0][0x2d0], -R180.reuse ;  /* 0x0000b40026267a23 */ /* 0x100fe200000108b4 */
[----:B------:R3:W-:Y:S01]  /*1c650*/  MUFU.EX2 R209, R20 ;  /* 0x0000001400d17308 */ /* 0x0007e20000000800 */
[----:B------:R-:W-:Y:S02]  /*1c660*/  FFMA.FTZ R39, R39, c[0x0][0x2d0], -R180 ;  /* 0x0000b40027277a23 */ /* 0x000fe400000108b4 */
[--C-:B------:R-:W-:Y:S02]  /*1c670*/  FFMA.FTZ R97, R97, c[0x0][0x2d0], -R181.reuse ;  /* 0x0000b40061617a23 */ /* 0x100fe400000108b5 */
[----:B-1----:R-:W-:Y:S02]  /*1c680*/  FADD.FTZ R2, -R128, R134 ;  /* 0x0000008680027221 */ /* 0x002fe40000010100 */
[----:B------:R-:W-:Y:S02]  /*1c690*/  FMUL.FTZ R18, R132, R150 ;  /* 0x0000009684127220 */ /* 0x000fe40000410000 */
[----:B------:R-:W-:Y:S01]  /*1c6a0*/  FMUL.FTZ R2, R2, c[0x0][0x2d0] ;  /* 0x0000b40002027a20 */ /* 0x000fe20000410000 */
[----:B------:R1:W-:Y:S01]  /*1c6b0*/  MUFU.EX2 R212, R21 ;  /* 0x0000001500d47308 */ /* 0x0003e20000000800 */
[C---:B------:R-:W-:Y:S02]  /*1c6c0*/  FMUL.FTZ R106, R132.reuse, R106 ;  /* 0x0000006a846a7220 */ /* 0x040fe40000410000 */
[C---:B------:R-:W-:Y:S02]  /*1c6d0*/  FMUL.FTZ R107, R132.reuse, R107 ;  /* 0x0000006b846b7220 */ /* 0x040fe40000410000 */
[C---:B--2---:R-:W-:Y:S02]  /*1c6e0*/  FMUL.FTZ R19, R132.reuse, R151 ;  /* 0x0000009784137220 */ /* 0x044fe40000410000 */
[----:B------:R-:W-:Y:S01]  /*1c6f0*/  LDSM.16.MT88.4 R148, [R219+0x100] ;  /* 0x00010000db94783b */ /* 0x000fe20000004200 */
[C---:B------:R-:W-:Y:S02]  /*1c700*/  FMUL.FTZ R114, R132.reuse, R114 ;  /* 0x0000007284727220 */ /* 0x040fe40000410000 */
[----:B------:R2:W2:Y:S01]  /*1c710*/  MUFU.EX2 R131, R2 ;  /* 0x0000000200837308 */ /* 0x0004a20000000800 */
[C---:B------:R-:W-:Y:S02]  /*1c720*/  FMUL.FTZ R115, R132.reuse, R115 ;  /* 0x0000007384737220 */ /* 0x040fe40000410000 */
[C---:B------:R-:W-:Y:S02]  /*1c730*/  FMUL.FTZ R118, R132.reuse, R118 ;  /* 0x0000007684767220 */ /* 0x040fe40000410000 */
[C---:B------:R-:W-:Y:S02]  /*1c740*/  FMUL.FTZ R119, R132.reuse, R119 ;  /* 0x0000007784777220 */ /* 0x040fe40000410000 */
[----:B---3--:R-:W-:Y:S02]  /*1c750*/  FMUL.FTZ R20, R133, R152 ;  /* 0x0000009885147220 */ /* 0x008fe40000410000 */
[C---:B------:R-:W-:Y:S01]  /*1c760*/  FMUL.FTZ R102, R132.reuse, R102 ;  /* 0x0000006684667220 */ /* 0x040fe20000410000 */
[----:B------:R3:W-:Y:S01]  /*1c770*/  MUFU.EX2 R204, R22 ;  /* 0x0000001600cc7308 */ /* 0x0007e20000000800 */
[----:B------:R-:W-:Y:S02]  /*1c780*/  FMUL.FTZ R103, R132, R103 ;  /* 0x0000006784677220 */ /* 0x000fe40000410000 */
[--C-:B------:R-:W-:Y:S02]  /*1c790*/  FFMA.FTZ R99, R99, c[0x0][0x2d0], -R180.reuse ;  /* 0x0000b40063637a23 */ /* 0x100fe400000108b4 */
[----:B-1----:R-:W-:Y:S02]  /*1c7a0*/  FMUL.FTZ R21, R133, R153 ;  /* 0x0000009985157220 */ /* 0x002fe40000410000 */
[--C-:B------:R-:W-:Y:S02]  /*1c7b0*/  FFMA.FTZ R4, R4, c[0x0][0x2d0], -R181.reuse ;  /* 0x0000b40004047a23 */ /* 0x100fe400000108b5 */
[--C-:B------:R-:W-:Y:S01]  /*1c7c0*/  FFMA.FTZ R5, R5, c[0x0][0x2d0], -R181.reuse ;  /* 0x0000b40005057a23 */ /* 0x100fe200000108b5 */
[----:B------:R1:W-:Y:S01]  /*1c7d0*/  MUFU.EX2 R207, R23 ;  /* 0x0000001700cf7308 */ /* 0x0003e20000000800 */
[--C-:B------:R-:W-:Y:S02]  /*1c7e0*/  FFMA.FTZ R6, R6, c[0x0][0x2d0], -R180.reuse ;  /* 0x0000b40006067a23 */ /* 0x100fe400000108b4 */
[--C-:B------:R-:W-:Y:S01]  /*1c7f0*/  FFMA.FTZ R7, R7, c[0x0][0x2d0], -R180.reuse ;  /* 0x0000b40007077a23 */ /* 0x100fe200000108b4 */
[----:B--2---:R-:W2:Y:S01]  /*1c800*/  SHFL.BFLY PT, R2, R0, 0x1, 0x1f ;  /* 0x0c201f0000027f89 */ /* 0x004ea200000e0000 */
[C---:B------:R-:W-:Y:S02]  /*1c810*/  FMUL.FTZ R108, R131.reuse, R108 ;  /* 0x0000006c836c7220 */ /* 0x040fe40000410000 */
[C---:B------:R-:W-:Y:S02]  /*1c820*/  FMUL.FTZ R109, R131.reuse, R109 ;  /* 0x0000006d836d7220 */ /* 0x040fe40000410000 */
[C---:B------:R-:W-:Y:S01]  /*1c830*/  FMUL.FTZ R120, R131.reuse, R120 ;  /* 0x0000007883787220 */ /* 0x040fe20000410000 */
[----:B------:R4:W-:Y:S01]  /*1c840*/  MUFU.EX2 R239, R4 ;  /* 0x0000000400ef7308 */ /* 0x0009e20000000800 */
[C---:B------:R-:W-:Y:S02]  /*1c850*/  FMUL.FTZ R121, R131.reuse, R121 ;  /* 0x0000007983797220 */ /* 0x040fe40000410000 */
[C---:B------:R-:W-:Y:S02]  /*1c860*/  FMUL.FTZ R124, R131.reuse, R124 ;  /* 0x0000007c837c7220 */ /* 0x040fe40000410000 */
[----:B------:R-:W-:Y:S02]  /*1c870*/  FMUL.FTZ R125, R131, R125 ;  /* 0x0000007d837d7220 */ /* 0x000fe40000410000 */
[----:B---3--:R-:W-:Y:S02]  /*1c880*/  FMUL.FTZ R22, R132, R154 ;  /* 0x0000009a84167220 */ /* 0x008fe40000410000 */
[--C-:B------:R-:W-:Y:S01]  /*1c890*/  FFMA.FTZ R68, R68, c[0x0][0x2d0], -R181.reuse ;  /* 0x0000b40044447a23 */ /* 0x100fe200000108b5 */
[----:B------:R-:W3:Y:S01]  /*1c8a0*/  MUFU.EX2 R245, R5 ;  /* 0x0000000500f57308 */ /* 0x000ee20000000800 */
[--C-:B------:R-:W-:Y:S02]  /*1c8b0*/  FFMA.FTZ R69, R69, c[0x0][0x2d0], -R181.reuse ;  /* 0x0000b40045457a23 */ /* 0x100fe400000108b5 */
[--C-:B------:R-:W-:Y:S02]  /*1c8c0*/  FFMA.FTZ R70, R70, c[0x0][0x2d0], -R180.reuse ;  /* 0x0000b40046467a23 */ /* 0x100fe400000108b4 */
[----:B-1----:R-:W-:Y:S02]  /*1c8d0*/  FMUL.FTZ R23, R132, R155 ;  /* 0x0000009b84177220 */ /* 0x002fe40000410000 */
[----:B------:R-:W-:Y:S01]  /*1c8e0*/  FFMA.FTZ R71, R71, c[0x0][0x2d0], -R180 ;  /* 0x0000b40047477a23 */ /* 0x000fe200000108b4 */
[----:B--2---:R-:W-:Y:S01]  /*1c8f0*/  FMNMX.FTZ R3, R2, R0, !PT ;  /* 0x0000000002037209 */ /* 0x004fe20007810000 */
[--C-:B------:R-:W-:Y:S01]  /*1c900*/  FFMA.FTZ R80, R80, c[0x0][0x2d0], -R181.reuse ;  /* 0x0000b40050507a23 */ /* 0x100fe200000108b5 */
[----:B------:R-:W-:Y:S01]  /*1c910*/  MUFU.EX2 R215, R6 ;  /* 0x0000000600d77308 */ /* 0x000fe20000000800 */
[----:B------:R-:W-:Y:S02]  /*1c920*/  FFMA.FTZ R81, R81, c[0x0][0x2d0], -R181 ;  /* 0x0000b40051517a23 */ /* 0x000fe400000108b5 */
[C---:B------:R-:W-:Y:S02]  /*1c930*/  FADD.FTZ R0, -R3.reuse, R135 ;  /* 0x0000008703007221 */ /* 0x040fe40000010100 */
[----:B------:R-:W-:Y:S02]  /*1c940*/  FMUL.FTZ R135, R128, c[0x0][0x2d0] ;  /* 0x0000b40080877a20 */ /* 0x000fe40000410000 */
[----:B------:R-:W-:Y:S02]  /*1c950*/  FMUL.FTZ R2, R3, c[0x0][0x2d0] ;  /* 0x0000b40003027a20 */ /* 0x000fe40000410000 */
[--C-:B------:R-:W-:Y:S01]  /*1c960*/  FFMA.FTZ R44, R44, c[0x0][0x2d0], -R135.reuse ;  /* 0x0000b4002c2c7a23 */ /* 0x100fe20000010887 */
[----:B------:R-:W-:Y:S01]  /*1c970*/  MUFU.EX2 R240, R7 ;  /* 0x0000000700f07308 */ /* 0x000fe20000000800 */
[----:B------:R-:W-:Y:S02]  /*1c980*/  FMUL.FTZ R0, R0, c[0x0][0x2d0] ;  /* 0x0000b40000007a20 */ /* 0x000fe40000410000 */
[--C-:B------:R-:W-:Y:S02]  /*1c990*/  FFMA.FTZ R12, R12, c[0x0][0x2d0], -R135.reuse ;  /* 0x0000b4000c0c7a23 */ /* 0x100fe40000010887 */
[--C-:B------:R-:W-:Y:S02]  /*1c9a0*/  FFMA.FTZ R13, R13, c[0x0][0x2d0], -R135.reuse ;  /* 0x0000b4000d0d7a23 */ /* 0x100fe40000010887 */
[--C-:B------:R-:W-:Y:S02]  /*1c9b0*/  FFMA.FTZ R14, R14, c[0x0][0x2d0], -R2.reuse ;  /* 0x0000b4000e0e7a23 */ /* 0x100fe40000010802 */
[--C-:B------:R-:W-:Y:S01]  /*1c9c0*/  FFMA.FTZ R15, R15, c[0x0][0x2d0], -R2.reuse ;  /* 0x0000b4000f0f7a23 */ /* 0x100fe20000010802 */
[----:B------:R-:W1:Y:S01]  /*1c9d0*/  MUFU.EX2 R0, R0 ;  /* 0x0000000000007308 */ /* 0x000e620000000800 */
        /* <DEDUP_REMOVED lines=13> */
[----:B----4-:R-:W-:Y:S01]  /*1cab0*/  FMUL.FTZ R4, R133, R136 ;  /* 0x0000008885047220 */ /* 0x010fe20000410000 */
[----:B---3--:R-:W-:Y:S01]  /*1cac0*/  F2FP.PACK_AB R136, R245, R239 ;  /* 0x000000eff588723e */ /* 0x008fe200000000ff */
[C---:B-1----:R-:W-:Y:S02]  /*1cad0*/  FMUL.FTZ R110, R0.reuse, R110 ;  /* 0x0000006e006e7220 */ /* 0x042fe40000410000 */
[C---:B------:R-:W-:Y:S02]  /*1cae0*/  FMUL.FTZ R111, R0.reuse, R111 ;  /* 0x0000006f006f7220 */ /* 0x040fe40000410000 */
[C---:B------:R-:W-:Y:S01]  /*1caf0*/  FMUL.FTZ R122, R0.reuse, R122 ;  /* 0x0000007a007a7220 */ /* 0x040fe20000410000 */
[----:B------:R1:W-:Y:S01]  /*1cb00*/  MUFU.EX2 R214, R12 ;  /* 0x0000000c00d67308 */ /* 0x0003e20000000800 */
[C---:B------:R-:W-:Y:S02]  /*1cb10*/  FMUL.FTZ R123, R0.reuse, R123 ;  /* 0x0000007b007b7220 */ /* 0x040fe40000410000 */
[C---:B------:R-:W-:Y:S02]  /*1cb20*/  FMUL.FTZ R126, R0.reuse, R126 ;  /* 0x0000007e007e7220 */ /* 0x040fe40000410000 */
[----:B------:R-:W-:Y:S02]  /*1cb30*/  FMUL.FTZ R127, R0, R127 ;  /* 0x0000007f007f7220 */ /* 0x000fe40000410000 */
[----:B------:R-:W-:Y:S01]  /*1cb40*/  FMUL.FTZ R5, R133, R137 ;  /* 0x0000008985057220 */ /* 0x000fe20000410000 */
[----:B------:R-:W-:Y:S01]  /*1cb50*/  F2FP.PACK_AB R137, R240, R215 ;  /* 0x000000d7f089723e */ /* 0x000fe200000000ff */
[----:B------:R-:W-:Y:S01]  /*1cb60*/  FMUL.FTZ R6, R132, R138 ;  /* 0x0000008a84067220 */ /* 0x000fe20000410000 */
[----:B------:R3:W4:Y:S01]  /*1cb70*/  MUFU.EX2 R238, R13 ;  /* 0x0000000d00ee7308 */ /* 0x0007220000000800 */
[----:B------:R-:W-:Y:S01]  /*1cb80*/  F2FP.PACK_AB R138, R246, R244 ;  /* 0x000000f4f68a723e */ /* 0x000fe200000000ff */
[----:B------:R-:W-:Y:S01]  /*1cb90*/  FMUL.FTZ R7, R132, R139 ;  /* 0x0000008b84077220 */ /* 0x000fe20000410000 */
[----:B------:R-:W-:Y:S01]  /*1cba0*/  F2FP.PACK_AB R139, R241, R242 ;  /* 0x000000f2f18b723e */ /* 0x000fe200000000ff */
[----:B--2---:R-:W-:Y:S01]  /*1cbb0*/  FMUL.FTZ R8, R131, R140 ;  /* 0x0000008c83087220 */ /* 0x004fe20000410000 */
[----:B------:R-:W-:Y:S01]  /*1cbc0*/  F2FP.PACK_AB R140, R213, R205 ;  /* 0x000000cdd58c723e */ /* 0x000fe200000000ff */
[----:B------:R-:W-:Y:S02]  /*1cbd0*/  FMUL.FTZ R9, R131, R141 ;  /* 0x0000008d83097220 */ /* 0x000fe40000410000 */
[--C-:B------:R-:W-:Y:S02]  /*1cbe0*/  FFMA.FTZ R25, R25, c[0x0][0x2d0], -R135.reuse ;  /* 0x0000b40019197a23 */ /* 0x100fe40000010887 */
[----:B------:R2:W-:Y:S01]  /*1cbf0*/  MUFU.EX2 R201, R10 ;  /* 0x0000000a00c97308 */ /* 0x0005e20000000800 */
[-C--:B------:R-:W-:Y:S05]  /*1cc00*/  HMMA.16816.F32 R4, R136, R172.reuse, R4 ;  /* 0x000000ac8804723c */ /* 0x080fea0000001804 */
[----:B-1----:R-:W-:Y:S02]  /*1cc10*/  FMUL.FTZ R12, R131, R144 ;  /* 0x00000090830c7220 */ /* 0x002fe40000410000 */
[--C-:B------:R-:W-:Y:S02]  /*1cc20*/  FFMA.FTZ R134, R27, c[0x0][0x2d0], -R2.reuse ;  /* 0x0000b4001b867a23 */ /* 0x100fe40000010802 */
[----:B------:R-:W1:Y:S03]  /*1cc30*/  MUFU.EX2 R203, R11 ;  /* 0x0000000b00cb7308 */ /* 0x000e660000000800 */
[----:B------:R-:W-:Y:S02]  /*1cc40*/  FMUL.FTZ R27, R0, R163 ;  /* 0x000000a3001b7220 */ /* 0x000fe40000410000 */
[----:B---3--:R-:W-:Y:S02]  /*1cc50*/  FMUL.FTZ R13, R131, R145 ;  /* 0x00000091830d7220 */ /* 0x008fe40000410000 */
[--C-:B------:R-:W-:Y:S02]  /*1cc60*/  FFMA.FTZ R28, R28, c[0x0][0x2d0], -R135.reuse ;  /* 0x0000b4001c1c7a23 */ /* 0x100fe40000010887 */
[--C-:B------:R-:W-:Y:S01]  /*1cc70*/  FFMA.FTZ R29, R29, c[0x0][0x2d0], -R135.reuse ;  /* 0x0000b4001d1d7a23 */ /* 0x100fe20000010887 */
[----:B------:R3:W-:Y:S01]  /*1cc80*/  MUFU.EX2 R206, R14 ;  /* 0x0000000e00ce7308 */ /* 0x0007e20000000800 */
[--C-:B------:R-:W-:Y:S02]  /*1cc90*/  FFMA.FTZ R24, R24, c[0x0][0x2d0], -R135.reuse ;  /* 0x0000b40018187a23 */ /* 0x100fe40000010887 */
[--C-:B------:R-:W-:Y:S02]  /*1cca0*/  FFMA.FTZ R26, R26, c[0x0][0x2d0], -R2.reuse ;  /* 0x0000b4001a1a7a23 */ /* 0x100fe40000010802 */
[----:B--2---:R-:W-:Y:S01]  /*1ccb0*/  FMUL.FTZ R10, R0, R142 ;  /* 0x0000008e000a7220 */ /* 0x004fe20000410000 */
[----:B----4-:R-:W-:Y:S01]  /*1ccc0*/  F2FP.PACK_AB R142, R238, R214 ;  /* 0x000000d6ee8e723e */ /* 0x010fe200000000ff */
[--C-:B------:R-:W-:Y:S02]  /*1ccd0*/  FFMA.FTZ R30, R30, c[0x0][0x2d0], -R2.reuse ;  /* 0x0000b4001e1e7a23 */ /* 0x100fe40000010802 */
[--C-:B------:R-:W-:Y:S01]  /*1cce0*/  FFMA.FTZ R40, R40, c[0x0][0x2d0], -R135.reuse ;  /* 0x0000b40028287a23 */ /* 0x100fe20000010887 */
[----:B------:R-:W2:Y:S01]  /*1ccf0*/  MUFU.EX2 R210, R15 ;  /* 0x0000000f00d27308 */ /* 0x000ea20000000800 */
        /* <DEDUP_REMOVED lines=11> */
[----:B------:R-:W-:Y:S01]  /*1cdb0*/  FFMA.FTZ R63, R63, c[0x0][0x2d0], -R2 ;  /* 0x0000b4003f3f7a23 */ /* 0x000fe20000010802 */
[----:B------:R3:W-:Y:S01]  /*1cdc0*/  MUFU.EX2 R211, R33 ;  /* 0x0000002100d37308 */ /* 0x0007e20000000800 */
[--C-:B------:R-:W-:Y:S02]  /*1cdd0*/  FFMA.FTZ R82, R82, c[0x0][0x2d0], -R180.reuse ;  /* 0x0000b40052527a23 */ /* 0x100fe400000108b4 */
[----:B------:R-:W-:Y:S01]  /*1cde0*/  FFMA.FTZ R83, R83, c[0x0][0x2d0], -R180 ;  /* 0x0000b40053537a23 */ /* 0x000fe200000108b4 */
[----:B--2---:R-:W-:Y:S01]  /*1cdf0*/  F2FP.PACK_AB R143, R210, R206 ;  /* 0x000000ced28f723e */ /* 0x004fe200000000ff */
[----:B------:R-:W-:Y:S02]  /*1ce00*/  FMUL.FTZ R15, R0, R147 ;  /* 0x00000093000f7220 */ /* 0x000fe40000410000 */
[----:B------:R-:W2:Y:S01]  /*1ce10*/  LDSM.16.MT88.4 R144, [R218+0x100] ;  /* 0x00010000da90783b */ /* 0x000ea20000004200 */
[--C-:B------:R-:W-:Y:S02]  /*1ce20*/  FFMA.FTZ R72, R72, c[0x0][0x2d0], -R135.reuse ;  /* 0x0000b40048487a23 */ /* 0x100fe40000010887 */
[----:B------:R-:W-:Y:S01]  /*1ce30*/  MUFU.EX2 R186, R50 ;  /* 0x0000003200ba7308 */ /* 0x000fe20000000800 */
[C---:B------:R-:W-:Y:S04]  /*1ce40*/  HMMA.16816.F32 R8, R140.reuse, R172, R8 ;  /* 0x000000ac8c08723c */ /* 0x040fe80000001808 */
[----:B-1----:R-:W-:Y:S02]  /*1ce50*/  FMUL.FTZ R32, R131, R156 ;  /* 0x0000009c83207220 */ /* 0x002fe40000410000 */
[--C-:B------:R-:W-:Y:S02]  /*1ce60*/  FFMA.FTZ R73, R73, c[0x0][0x2d0], -R135.reuse ;  /* 0x0000b40049497a23 */ /* 0x100fe40000010887 */
[-C--:B------:R-:W-:Y:S01]  /*1ce70*/  HMMA.16816.F32 R12, R140, R174.reuse, R12 ;  /* 0x000000ae8c0c723c */ /* 0x080fe2000000180c */
[----:B------:R1:W-:Y:S03]  /*1ce80*/  MUFU.EX2 R202, R34 ;  /* 0x0000002200ca7308 */ /* 0x0003e60000000800 */
[--C-:B------:R-:W-:Y:S02]  /*1ce90*/  FFMA.FTZ R74, R74, c[0x0][0x2d0], -R2.reuse ;  /* 0x0000b4004a4a7a23 */ /* 0x100fe40000010802 */
[----:B---3--:R-:W-:Y:S02]  /*1cea0*/  FMUL.FTZ R33, R131, R157 ;  /* 0x0000009d83217220 */ /* 0x008fe40000410000 */
[C---:B------:R-:W-:Y:S03]  /*1ceb0*/  HMMA.16816.F32 R16, R136.reuse, R174, R16 ;  /* 0x000000ae8810723c */ /* 0x040fe60000001810 */
[----:B------:R3:W-:Y:S01]  /*1cec0*/  MUFU.EX2 R200, R35 ;  /* 0x0000002300c87308 */ /* 0x0007e20000000800 */
[--C-:B------:R-:W-:Y:S02]  /*1ced0*/  FFMA.FTZ R75, R75, c[0x0][0x2d0], -R2.reuse ;  /* 0x0000b4004b4b7a23 */ /* 0x100fe40000010802 */
[--C-:B------:R-:W-:Y:S02]  /*1cee0*/  FFMA.FTZ R76, R76, c[0x0][0x2d0], -R135.reuse ;  /* 0x0000b4004c4c7a23 */ /* 0x100fe40000010887 */
[-C--:B------:R-:W-:Y:S04]  /*1cef0*/  HMMA.16816.F32 R20, R136, R176.reuse, R20 ;  /* 0x000000b08814723c */ /* 0x080fe80000001814 */
[----:B------:R-:W-:Y:S01]  /*1cf00*/  FFMA.FTZ R77, R77, c[0x0][0x2d0], -R135 ;  /* 0x0000b4004d4d7a23 */ /* 0x000fe20000010887 */
[----:B------:R4:W-:Y:S01]  /*1cf10*/  MUFU.EX2 R198, R25 ;  /* 0x0000001900c67308 */ /* 0x0009e20000000800 */
[--C-:B------:R-:W-:Y:S02]  /*1cf20*/  FFMA.FTZ R78, R78, c[0x0][0x2d0], -R2.reuse ;  /* 0x0000b4004e4e7a23 */ /* 0x100fe40000010802 */
[----:B------:R-:W-:Y:S04]  /*1cf30*/  FFMA.FTZ R79, R79, c[0x0][0x2d0], -R2 ;  /* 0x0000b4004f4f7a23 */ /* 0x000fe80000010802 */
[----:B-1----:R-:W-:Y:S02]  /*1cf40*/  FMUL.FTZ R34, R0, R158 ;  /* 0x0000009e00227220 */ /* 0x002fe40000410000 */
[--C-:B------:R-:W-:Y:S01]  /*1cf50*/  FFMA.FTZ R84, R84, c[0x0][0x2d0], -R181.reuse ;  /* 0x0000b40054547a23 */ /* 0x100fe200000108b5 */
[----:B------:R1:W-:Y:S01]  /*1cf60*/  MUFU.EX2 R199, R24 ;  /* 0x0000001800c77308 */ /* 0x0003e20000000800 */
[--C-:B------:R-:W-:Y:S02]  /*1cf70*/  FFMA.FTZ R85, R85, c[0x0][0x2d0], -R181.reuse ;  /* 0x0000b40055557a23 */ /* 0x100fe400000108b5 */
[--C-:B------:R-:W-:Y:S02]  /*1cf80*/  FFMA.FTZ R86, R86, c[0x0][0x2d0], -R180.reuse ;  /* 0x0000b40056567a23 */ /* 0x100fe400000108b4 */
[----:B---3--:R-:W-:Y:S02]  /*1cf90*/  FMUL.FTZ R35, R0, R159 ;  /* 0x0000009f00237220 */ /* 0x008fe40000410000 */
[--C-:B------:R-:W-:Y:S02]  /*1cfa0*/  FFMA.FTZ R87, R87, c[0x0][0x2d0], -R180.reuse ;  /* 0x0000b40057577a23 */ /* 0x100fe400000108b4 */
[----:B------:R-:W-:Y:S01]  /*1cfb0*/  FFMA.FTZ R96, R96, c[0x0][0x2d0], -R181 ;  /* 0x0000b40060607a23 */ /* 0x000fe200000108b5 */
[----:B------:R3:W2:Y:S01]  /*1cfc0*/  MUFU.EX2 R197, R26 ;  /* 0x0000001a00c57308 */ /* 0x0006a20000000800 */
[----:B------:R-:W-:Y:S01]  /*1cfd0*/  FFMA.FTZ R98, R98, c[0x0][0x2d0], -R180 ;  /* 0x0000b40062627a23 */ /* 0x000fe200000108b4 */
[C---:B------:R-:W-:Y:S04]  /*1cfe0*/  HMMA.16816.F32 R32, R140.reuse, R176, R32 ;  /* 0x000000b08c20723c */ /* 0x040fe80000001820 */
[----:B----4-:R-:W-:Y:S02]  /*1cff0*/  FMUL.FTZ R25, R131, R161 ;  /* 0x000000a183197220 */ /* 0x010fe40000410000 */
[--C-:B------:R-:W-:Y:S02]  /*1d000*/  FFMA.FTZ R90, R90, c[0x0][0x2d0], -R2.reuse ;  /* 0x0000b4005a5a7a23 */ /* 0x100fe40000010802 */
[----:B------:R4:W-:Y:S01]  /*1d010*/  MUFU.EX2 R196, R28 ;  /* 0x0000001c00c47308 */ /* 0x0009e20000000800 */
[--C-:B------:R-:W-:Y:S03]  /*1d020*/  FFMA.FTZ R91, R91, c[0x0][0x2d0], -R2.reuse ;  /* 0x0000b4005b5b7a23 */ /* 0x100fe60000010802 */
[----:B-1----:R-:W-:Y:S02]  /*1d030*/  FMUL.FTZ R24, R131, R160 ;  /* 0x000000a083187220 */ /* 0x002fe40000410000 */
[--C-:B------:R-:W-:Y:S02]  /*1d040*/  FFMA.FTZ R92, R92, c[0x0][0x2d0], -R135.reuse ;  /* 0x0000b4005c5c7a23 */ /* 0x100fe40000010887 */
[--C-:B------:R-:W-:Y:S02]  /*1d050*/  FFMA.FTZ R94, R94, c[0x0][0x2d0], -R2.reuse ;  /* 0x0000b4005e5e7a23 */ /* 0x100fe40000010802 */
[----:B------:R1:W1:Y:S01]  /*1d060*/  MUFU.EX2 R160, R134 ;  /* 0x0000008600a07308 */ /* 0x0002620000000800 */
[--C-:B------:R-:W-:Y:S02]  /*1d070*/  FFMA.FTZ R88, R88, c[0x0][0x2d0], -R135.reuse ;  /* 0x0000b40058587a23 */ /* 0x100fe40000010887 */
[----:B------:R-:W-:Y:S01]  /*1d080*/  FFMA.FTZ R89, R89, c[0x0][0x2d0], -R135 ;  /* 0x0000b40059597a23 */ /* 0x000fe20000010887 */
[----:B------:R-:W-:Y:S01]  /*1d090*/  MOV R135, R3 ;  /* 0x0000000300877202 */ /* 0x000fe20000000f00 */
[C---:B---3--:R-:W-:Y:S05]  /*1d0a0*/  FMUL.FTZ R26, R0.reuse, R162 ;  /* 0x000000a2001a7220 */ /* 0x048fea0000410000 */
[----:B------:R3:W-:Y:S02]  /*1d0b0*/  MUFU.EX2 R185, R51 ;  /* 0x0000003300b97308 */ /* 0x0007e40000000800 */
[-C--:B------:R-:W-:Y:S03]  /*1d0c0*/  HMMA.16816.F32 R24, R140, R178.reuse, R24 ;  /* 0x000000b28c18723c */ /* 0x080fe60000001818 */
[----:B----4-:R-:W-:Y:S05]  /*1d0d0*/  FMUL.FTZ R28, R131, R164 ;  /* 0x000000a4831c7220 */ /* 0x010fea0000410000 */
[C---:B------:R-:W-:Y:S01]  /*1d0e0*/  HMMA.16816.F32 R100, R136.reuse, R178, R100 ;  /* 0x000000b28864723c */ /* 0x040fe20000001864 */
[----:B------:R4:W-:Y:S03]  /*1d0f0*/  MUFU.EX2 R194, R30 ;  /* 0x0000001e00c27308 */ /* 0x0009e60000000800 */
[--C-:B-1----:R-:W-:Y:S02]  /*1d100*/  FFMA.FTZ R134, R31, c[0x0][0x2d0], -R2.reuse ;  /* 0x0000b4001f867a23 */ /* 0x102fe40000010802 */
[C---:B------:R-:W-:Y:S02]  /*1d110*/  FMUL.FTZ R31, R0.reuse, R167 ;  /* 0x000000a7001f7220 */ /* 0x040fe40000410000 */
[-C--:B--2---:R-:W-:Y:S03]  /*1d120*/  HMMA.16816.F32 R104, R136, R144.reuse, R104 ;  /* 0x000000908868723c */ /* 0x084fe60000001868 */
[----:B------:R1:W2:Y:S01]  /*1d130*/  MUFU.EX2 R195, R29 ;  /* 0x0000001d00c37308 */ /* 0x0002a20000000800 */
[----:B------:R-:W-:Y:S01]  /*1d140*/  FFMA.FTZ R2, R95, c[0x0][0x2d0], -R2 ;  /* 0x0000b4005f027a23 */ /* 0x000fe20000010802 */
[----:B---3--:R-:W-:Y:S03]  /*1d150*/  LDSM.16.MT88.4 R48, [R218+0x900] ;  /* 0x00090000da30783b */ /* 0x008fe60000004200 */
[C---:B------:R-:W-:Y:S05]  /*1d160*/  HMMA.16816.F32 R108, R140.reuse, R144, R108 ;  /* 0x000000908c6c723c */ /* 0x040fea000000186c */
[----:B------:R3:W-:Y:S01]  /*1d170*/  MUFU.EX2 R192, R36 ;  /* 0x0000002400c07308 */ /* 0x0007e20000000800 */
[C---:B----4-:R-:W-:Y:S02]  /*1d180*/  FMUL.FTZ R30, R0.reuse, R166 ;  /* 0x000000a6001e7220 */ /* 0x050fe40000410000 */
[----:B-----5:R-:W-:Y:S07]  /*1d190*/  FFMA.FTZ R0, R0, R247, R201 ;  /* 0x000000f700007223 */ /* 0x020fee00000100c9 */
[----:B------:R4:W-:Y:S01]  /*1d1a0*/  MUFU.EX2 R191, R37 ;  /* 0x0000002500bf7308 */ /* 0x0009e20000000800 */
[----:B------:R-:W-:Y:S02]  /*1d1b0*/  FADD.FTZ R0, R203, R0 ;  /* 0x00000000cb007221 */ /* 0x000fe40000010000 */
[C---:B-1----:R-:W-:Y:S02]  /*1d1c0*/  FMUL.FTZ R29, R131.reuse, R165 ;  /* 0x000000a5831d7220 */ /* 0x042fe40000410000 */
[----:B------:R-:W-:Y:S02]  /*1d1d0*/  FADD.FTZ R0, R206, R0 ;  /* 0x00000000ce007221 */ /* 0x000fe40000010000 */
[----:B------:R-:W-:Y:S03]  /*1d1e0*/  FFMA.FTZ R131, R131, R248, R205 ;  /* 0x000000f883837223 */ /* 0x000fe600000100cd */
[----:B------:R-:W-:Y:S01]  /*1d1f0*/  MUFU.EX2 R178, R44 ;  /* 0x0000002c00b27308 */ /* 0x000fe20000000800 */
[-C--:B------:R-:W-:Y:S03]  /*1d200*/  HMMA.16816.F32 R28, R140, R146.reuse, R28 ;  /* 0x000000928c1c723c */ /* 0x080fe6000000181c */
[----:B---3--:R-:W-:Y:S02]  /*1d210*/  FMUL.FTZ R36, R133, R168 ;  /* 0x000000a885247220 */ /* 0x008fe40000410000 */
[----:B------:R-:W-:Y:S03]  /*1d220*/  FADD.FTZ R0, R210, R0 ;  /* 0x00000000d2007221 */ /* 0x000fe60000010000 */
[C---:B------:R-:W-:Y:S01]  /*1d230*/  HMMA.16816.F32 R112, R136.reuse, R146, R112 ;  /* 0x000000928870723c */ /* 0x040fe20000001870 */
[----:B------:R1:W-:Y:S01]  /*1d240*/  MUFU.EX2 R190, R38 ;  /* 0x0000002600be7308 */ /* 0x0003e20000000800 */
[----:B------:R-:W3:Y:S02]  /*1d250*/  LDSM.16.MT88.4 R144, [R217+0x900] ;  /* 0x00090000d990783b */ /* 0x000ee40000004200 */
[----:B------:R-:W-:Y:S02]  /*1d260*/  FADD.FTZ R0, R197, R0 ;  /* 0x00000000c5007221 */ /* 0x000fe40000010000 */
[C---:B----4-:R-:W-:Y:S02]  /*1d270*/  FMUL.FTZ R37, R133.reuse, R169 ;  /* 0x000000a985257220 */ /* 0x050fe40000410000 */
[-C--:B------:R-:W-:Y:S03]  /*1d280*/  HMMA.16816.F32 R116, R136, R148.reuse, R116 ;  /* 0x000000948874723c */ /* 0x080fe60000001874 */
[----:B------:R4:W-:Y:S01]  /*1d290*/  MUFU.EX2 R188, R39 ;  /* 0x0000002700bc7308 */ /* 0x0009e20000000800 */
[----:B------:R-:W-:Y:S04]  /*1d2a0*/  FFMA.FTZ R133, R133, R250, R239 ;  /* 0x000000fa85857223 */ /* 0x000fe800000100ef */
[C---:B------:R-:W-:Y:S05]  /*1d2b0*/  HMMA.16816.F32 R120, R140.reuse, R148, R120 ;  /* 0x000000948c78723c */ /* 0x040fea0000001878 */
[----:B------:R-:W5:Y:S03]  /*1d2c0*/  MUFU.EX2 R193, R134 ;  /* 0x0000008600c17308 */ /* 0x000f660000000800 */
[-C--:B------:R-:W-:Y:S04]  /*1d2d0*/  HMMA.16816.F32 R124, R140, R150.reuse, R124 ;  /* 0x000000968c7c723c */ /* 0x080fe8000000187c */
[----:B-1----:R-:W-:Y:S03]  /*1d2e0*/  FMUL.FTZ R38, R132, R170 ;  /* 0x000000aa84267220 */ /* 0x002fe60000410000 */
[----:B------:R-:W-:Y:S01]  /*1d2f0*/  F2FP.PACK_AB R140, R198, R199 ;  /* 0x000000c7c68c723e */ /* 0x000fe200000000ff */
[----:B------:R-:W-:Y:S01]  /*1d300*/  MUFU.EX2 R177, R45 ;  /* 0x0000002d00b17308 */ /* 0x000fe20000000800 */
[----:B------:R-:W-:Y:S03]  /*1d310*/  F2FP.PACK_AB R141, R160, R197 ;  /* 0x000000c5a08d723e */ /* 0x000fe600000000ff */
[C---:B----4-:R-:W-:Y:S01]  /*1d320*/  FMUL.FTZ R39, R132.reuse, R171 ;  /* 0x000000ab84277220 */ /* 0x050fe20000410000 */
[----:B--2---:R-:W-:Y:S01]  /*1d330*/  F2FP.PACK_AB R142, R195, R196 ;  /* 0x000000c4c38e723e */ /* 0x004fe200000000ff */
[----:B------:R-:W-:Y:S04]  /*1d340*/  FFMA.FTZ R132, R132, R249, R215 ;  /* 0x000000f984847223 */ /* 0x000fe800000100d7 */
[----:B------:R-:W-:Y:S01]  /*1d350*/  MUFU.EX2 R167, R46 ;  /* 0x0000002e00a77308 */ /* 0x000fe20000000800 */
[----:B------:R-:W-:Y:S01]  /*1d360*/  HMMA.16816.F32 R36, R136, R150, R36 ;  /* 0x000000968824723c */ /* 0x000fe20000001824 */
[----:B------:R-:W1:Y:S03]  /*1d370*/  LDSM.16.MT88.4 R148, [R220+0x900] ;  /* 0x00090000dc94783b */ /* 0x000e660000004200 */
[----:B-----5:R-:W-:Y:S03]  /*1d380*/  F2FP.PACK_AB R143, R193, R194 ;  /* 0x000000c2c18f723e */ /* 0x020fe600000000ff */
[----:B------:R-:W-:Y:S02]  /*1d390*/  F2FP.PACK_AB R136, R212, R209 ;  /* 0x000000d1d488723e */ /* 0x000fe400000000ff */
[----:B------:R-:W-:Y:S01]  /*1d3a0*/  F2FP.PACK_AB R137, R207, R204 ;  /* 0x000000cccf89723e */ /* 0x000fe200000000ff */
[----:B------:R2:W-:Y:S02]  /*1d3b0*/  MUFU.EX2 R166, R47 ;  /* 0x0000002f00a67308 */ /* 0x0005e40000000800 */
[----:B------:R-:W-:Y:S02]  /*1d3c0*/  F2FP.PACK_AB R138, R211, R208 ;  /* 0x000000d0d38a723e */ /* 0x000fe400000000ff */
[----:B------:R-:W-:Y:S06]  /*1d3d0*/  F2FP.PACK_AB R139, R200, R202 ;  /* 0x000000cac88b723e */ /* 0x000fec00000000ff */
[----:B------:R-:W-:Y:S01]  /*1d3e0*/  MUFU.EX2 R165, R52 ;  /* 0x0000003400a57308 */ /* 0x000fe20000000800 */
[-C--:B---3--:R-:W-:Y:S08]  /*1d3f0*/  HMMA.16816.F32 R4, R136, R144.reuse, R4 ;  /* 0x000000908804723c */ /* 0x088ff00000001804 */
[C---:B------:R-:W-:Y:S01]  /*1d400*/  HMMA.16816.F32 R8, R140.reuse, R144, R8 ;  /* 0x000000908c08723c */ /* 0x040fe20000001808 */
[----:B------:R-:W-:Y:S01]  /*1d410*/  MUFU.EX2 R176, R53 ;  /* 0x0000003500b07308 */ /* 0x000fe20000000800 */
[----:B--2---:R-:W-:Y:S06]  /*1d420*/  LDSM.16.MT88.4 R44, [R217+0x1100] ;  /* 0x00110000d92c783b */ /* 0x004fec0000004200 */
[-C--:B------:R-:W-:Y:S03]  /*1d430*/  HMMA.16816.F32 R12, R140, R146.reuse, R12 ;  /* 0x000000928c0c723c */ /* 0x080fe6000000180c */
[----:B------:R-:W-:Y:S05]  /*1d440*/  MUFU.EX2 R164, R54 ;  /* 0x0000003600a47308 */ /* 0x000fea0000000800 */
[C---:B------:R-:W-:Y:S01]  /*1d450*/  HMMA.16816.F32 R16, R136.reuse, R146, R16 ;  /* 0x000000928810723c */ /* 0x040fe20000001810 */
[----:B------:R-:W2:Y:S04]  /*1d460*/  LDSM.16.MT88.4 R144, [R219+0x900] ;  /* 0x00090000db90783b */ /* 0x000ea80000004200 */
[----:B------:R3:W-:Y:S03]  /*1d470*/  MUFU.EX2 R175, R55 ;  /* 0x0000003700af7308 */ /* 0x0007e60000000800 */
[-C--:B-1----:R-:W-:Y:S07]  /*1d480*/  HMMA.16816.F32 R20, R136, R148.reuse, R20 ;  /* 0x000000948814723c */ /* 0x082fee0000001814 */
[----:B------:R1:W-:Y:S01]  /*1d490*/  MUFU.EX2 R184, R40 ;  /* 0x0000002800b87308 */ /* 0x0003e20000000800 */
[C---:B------:R-:W-:Y:S08]  /*1d4a0*/  HMMA.16816.F32 R32, R140.reuse, R148, R32 ;  /* 0x000000948c20723c */ /* 0x040ff00000001820 */
[-C--:B------:R-:W-:Y:S01]  /*1d4b0*/  HMMA.16816.F32 R24, R140, R150.reuse, R24 ;  /* 0x000000968c18723c */ /* 0x080fe20000001818 */
[----:B------:R4:W5:Y:S01]  /*1d4c0*/  MUFU.EX2 R183, R41 ;  /* 0x0000002900b77308 */ /* 0x0009620000000800 */
[----:B---3--:R-:W3:Y:S06]  /*1d4d0*/  LDSM.16.MT88.4 R52, [R220+0x1100] ;  /* 0x00110000dc34783b */ /* 0x008eec0000004200 */
[C---:B------:R-:W-:Y:S03]  /*1d4e0*/  HMMA.16816.F32 R100, R136.reuse, R150, R100 ;  /* 0x000000968864723c */ /* 0x040fe60000001864 */
[----:B------:R2:W-:Y:S01]  /*1d4f0*/  MUFU.EX2 R182, R42 ;  /* 0x0000002a00b67308 */ /* 0x0005e20000000800 */
[----:B------:R-:W-:Y:S01]  /*1d500*/  LDSM.16.MT88.4 R148, [R217+0x2900] ;  /* 0x00290000d994783b */ /* 0x000fe20000004200 */
[----:B-1----:R-:W-:Y:S03]  /*1d510*/  F2FP.PACK_AB R40, R191, R192 ;  /* 0x000000c0bf28723e */ /* 0x002fe600000000ff */
[-C--:B------:R-:W-:Y:S05]  /*1d520*/  HMMA.16816.F32 R104, R136, R48.reuse, R104 ;  /* 0x000000308868723c */ /* 0x080fea0000001868 */
[----:B------:R-:W1:Y:S03]  /*1d530*/  MUFU.EX2 R179, R43 ;  /* 0x0000002b00b37308 */ /* 0x000e660000000800 */
[C---:B------:R-:W-:Y:S04]  /*1d540*/  HMMA.16816.F32 R108, R140.reuse, R48, R108 ;  /* 0x000000308c6c723c */ /* 0x040fe8000000186c */
[----:B----4-:R-:W-:Y:S03]  /*1d550*/  F2FP.PACK_AB R41, R188, R190 ;  /* 0x000000bebc29723e */ /* 0x010fe600000000ff */
[----:B-----5:R-:W-:Y:S01]  /*1d560*/  F2FP.PACK_AB R48, R183, R184 ;  /* 0x000000b8b730723e */ /* 0x020fe200000000ff */
[-C--:B------:R-:W-:Y:S01]  /*1d570*/  HMMA.16816.F32 R28, R140, R50.reuse, R28 ;  /* 0x000000328c1c723c */ /* 0x080fe2000000181c */
[----:B------:R-:W-:Y:S03]  /*1d580*/  MUFU.EX2 R173, R64 ;  /* 0x0000004000ad7308 */ /* 0x000fe60000000800 */
[----:B--2---:R-:W-:Y:S04]  /*1d590*/  F2FP.PACK_AB R42, R187, R189 ;  /* 0x000000bdbb2a723e */ /* 0x004fe800000000ff */
[C---:B------:R-:W-:Y:S03]  /*1d5a0*/  HMMA.16816.F32 R112, R136.reuse, R50, R112 ;  /* 0x000000328870723c */ /* 0x040fe60000001870 */
[----:B------:R-:W-:Y:S01]  /*1d5b0*/  MUFU.EX2 R64, R58 ;  /* 0x0000003a00407308 */ /* 0x000fe20000000800 */
[----:B-1----:R-:W-:Y:S03]  /*1d5c0*/  F2FP.PACK_AB R49, R179, R182 ;  /* 0x000000b6b331723e */ /* 0x002fe600000000ff */
[----:B------:R-:W-:Y:S01]  /*1d5d0*/  F2FP.PACK_AB R50, R177, R178 ;  /* 0x000000b2b132723e */ /* 0x000fe200000000ff */
[-C--:B------:R-:W-:Y:S04]  /*1d5e0*/  HMMA.16816.F32 R116, R136, R144.reuse, R116 ;  /* 0x000000908874723c */ /* 0x080fe80000001874 */
[----:B------:R-:W-:Y:S01]  /*1d5f0*/  F2FP.PACK_AB R51, R166, R167 ;  /* 0x000000a7a633723e */ /* 0x000fe200000000ff */
[----:B------:R-:W-:Y:S01]  /*1d600*/  MUFU.EX2 R174, R65 ;  /* 0x0000004100ae7308 */ /* 0x000fe20000000800 */
[----:B------:R-:W-:Y:S02]  /*1d610*/  F2FP.PACK_AB R43, R185, R186 ;  /* 0x000000bab92b723e */ /* 0x000fe400000000ff */
[C---:B------:R-:W-:Y:S07]  /*1d620*/  HMMA.16816.F32 R120, R140.reuse, R144, R120 ;  /* 0x000000908c78723c */ /* 0x040fee0000001878 */
[----:B------:R-:W-:Y:S01]  /*1d630*/  MUFU.EX2 R65, R59 ;  /* 0x0000003b00417308 */ /* 0x000fe20000000800 */
[-C--:B------:R-:W-:Y:S08]  /*1d640*/  HMMA.16816.F32 R124, R140, R146.reuse, R124 ;  /* 0x000000928c7c723c */ /* 0x080ff0000000187c */
[----:B------:R-:W-:Y:S01]  /*1d650*/  HMMA.16816.F32 R36, R136, R146, R36 ;  /* 0x000000928824723c */ /* 0x000fe20000001824 */
[----:B------:R-:W1:Y:S01]  /*1d660*/  LDSM.16.MT88.4 R136, [R218+0x1100] ;  /* 0x00110000da88783b */ /* 0x000e620000004200 */
[----:B------:R-:W-:Y:S06]  /*1d670*/  MUFU.EX2 R134, R66 ;  /* 0x0000004200867308 */ /* 0x000fec0000000800 */
[-C--:B------:R-:W-:Y:S04]  /*1d680*/  HMMA.16816.F32 R4, R40, R44.reuse, R4 ;  /* 0x0000002c2804723c */ /* 0x080fe80000001804 */
[----:B------:R-:W-:Y:S04]  /*1d690*/  MUFU.EX2 R66, R56 ;  /* 0x0000003800427308 */ /* 0x000fe80000000800 */
[C---:B------:R-:W-:Y:S06]  /*1d6a0*/  HMMA.16816.F32 R8, R48.reuse, R44, R8 ;  /* 0x0000002c3008723c */ /* 0x040fec0000001808 */
[----:B------:R-:W-:Y:S02]  /*1d6b0*/  MUFU.EX2 R172, R67 ;  /* 0x0000004300ac7308 */ /* 0x000fe40000000800 */
[-C--:B------:R-:W-:Y:S08]  /*1d6c0*/  HMMA.16816.F32 R12, R48, R46.reuse, R12 ;  /* 0x0000002e300c723c */ /* 0x080ff0000000180c */
[C---:B------:R-:W-:Y:S01]  /*1d6d0*/  HMMA.16816.F32 R16, R40.reuse, R46, R16 ;  /* 0x0000002e2810723c */ /* 0x040fe20000001810 */
[----:B------:R-:W2:Y:S01]  /*1d6e0*/  LDSM.16.MT88.4 R44, [R219+0x1100] ;  /* 0x00110000db2c783b */ /* 0x000ea20000004200 */
[----:B------:R4:W5:Y:S06]  /*1d6f0*/  MUFU.EX2 R67, R57 ;  /* 0x0000003900437308 */ /* 0x00096c0000000800 */
[-C--:B---3--:R-:W-:Y:S04]  /*1d700*/  HMMA.16816.F32 R20, R40, R52.reuse, R20 ;  /* 0x000000342814723c */ /* 0x088fe80000001814 */
[----:B------:R-:W-:Y:S04]  /*1d710*/  MUFU.EX2 R97, R97 ;  /* 0x0000006100617308 */ /* 0x000fe80000000800 */
[C---:B------:R-:W-:Y:S06]  /*1d720*/  HMMA.16816.F32 R32, R48.reuse, R52, R32 ;  /* 0x000000343020723c */ /* 0x040fec0000001820 */
[----:B------:R-:W-:Y:S02]  /*1d730*/  MUFU.EX2 R99, R99 ;  /* 0x0000006300637308 */ /* 0x000fe40000000800 */
[-C--:B------:R-:W-:Y:S01]  /*1d740*/  HMMA.16816.F32 R24, R48, R54.reuse, R24 ;  /* 0x000000363018723c */ /* 0x080fe20000001818 */
[----:B----4-:R-:W-:Y:S07]  /*1d750*/  LDSM.16.MT88.4 R56, [R218+0x1900] ;  /* 0x00190000da38783b */ /* 0x010fee0000004200 */
[C---:B------:R-:W-:Y:S01]  /*1d760*/  HMMA.16816.F32 R100, R40.reuse, R54, R100 ;  /* 0x000000362864723c */ /* 0x040fe20000001864 */
[----:B------:R-:W-:Y:S01]  /*1d770*/  MUFU.EX2 R93, R93 ;  /* 0x0000005d005d7308 */ /* 0x000fe20000000800 */
[----:B------:R-:W3:Y:S06]  /*1d780*/  LDSM.16.MT88.4 R52, [R217+0x1900] ;  /* 0x00190000d934783b */ /* 0x000eec0000004200 */
[-C--:B-1----:R-:W-:Y:S03]  /*1d790*/  HMMA.16816.F32 R104, R40, R136.reuse, R104 ;  /* 0x000000882868723c */ /* 0x082fe60000001868 */
[----:B------:R-:W-:Y:S05]  /*1d7a0*/  MUFU.EX2 R60, R60 ;  /* 0x0000003c003c7308 */ /* 0x000fea0000000800 */
[C---:B------:R-:W-:Y:S05]  /*1d7b0*/  HMMA.16816.F32 R108, R48.reuse, R136, R108 ;  /* 0x00000088306c723c */ /* 0x040fea000000186c */
[----:B------:R-:W1:Y:S03]  /*1d7c0*/  MUFU.EX2 R61, R61 ;  /* 0x0000003d003d7308 */ /* 0x000e660000000800 */
[-C--:B------:R-:W-:Y:S07]  /*1d7d0*/  HMMA.16816.F32 R28, R48, R138.reuse, R28 ;  /* 0x0000008a301c723c */ /* 0x080fee000000181c */
[----:B------:R-:W-:Y:S01]  /*1d7e0*/  MUFU.EX2 R62, R62 ;  /* 0x0000003e003e7308 */ /* 0x000fe20000000800 */
[C---:B------:R-:W-:Y:S08]  /*1d7f0*/  HMMA.16816.F32 R112, R40.reuse, R138, R112 ;  /* 0x0000008a2870723c */ /* 0x040ff00000001870 */
[-C--:B--2---:R-:W-:Y:S01]  /*1d800*/  HMMA.16816.F32 R116, R40, R44.reuse, R116 ;  /* 0x0000002c2874723c */ /* 0x084fe20000001874 */
[----:B------:R-:W2:Y:S07]  /*1d810*/  MUFU.EX2 R63, R63 ;  /* 0x0000003f003f7308 */ /* 0x000eae0000000800 */
[C---:B------:R-:W-:Y:S03]  /*1d820*/  HMMA.16816.F32 R120, R48.reuse, R44, R120 ;  /* 0x0000002c3078723c */ /* 0x040fe60000001878 */
[----:B------:R-:W-:Y:S04]  /*1d830*/  MUFU.EX2 R68, R68 ;  /* 0x0000004400447308 */ /* 0x000fe80000000800 */
[----:B-----5:R-:W-:Y:S01]  /*1d840*/  F2FP.PACK_AB R44, R67, R66 ;  /* 0x00000042432c723e */ /* 0x020fe200000000ff */
[-C--:B------:R-:W-:Y:S01]  /*1d850*/  HMMA.16816.F32 R124, R48, R46.reuse, R124 ;  /* 0x0000002e307c723c */ /* 0x080fe2000000187c */
[----:B------:R-:W4:Y:S03]  /*1d860*/  LDSM.16.MT88.4 R48, [R220+0x1900] ;  /* 0x00190000dc30783b */ /* 0x000f260000004200 */
[----:B------:R-:W-:Y:S01]  /*1d870*/  F2FP.PACK_AB R45, R65, R64 ;  /* 0x00000040412d723e */ /* 0x000fe200000000ff */
[----:B------:R-:W-:Y:S03]  /*1d880*/  MUFU.EX2 R69, R69 ;  /* 0x0000004500457308 */ /* 0x000fe60000000800 */
[----:B------:R-:W-:Y:S07]  /*1d890*/  HMMA.16816.F32 R36, R40, R46, R36 ;  /* 0x0000002e2824723c */ /* 0x000fee0000001824 */
[----:B------:R-:W-:Y:S01]  /*1d8a0*/  F2FP.PACK_AB R40, R176, R165 ;  /* 0x000000a5b028723e */ /* 0x000fe200000000ff */
[----:B------:R-:W-:Y:S01]  /*1d8b0*/  MUFU.EX2 R70, R70 ;  /* 0x0000004600467308 */ /* 0x000fe20000000800 */
[----:B------:R-:W-:Y:S03]  /*1d8c0*/  F2FP.PACK_AB R41, R175, R164 ;  /* 0x000000a4af29723e */ /* 0x000fe600000000ff */
[----:B------:R-:W-:Y:S02]  /*1d8d0*/  F2FP.PACK_AB R42, R174, R173 ;  /* 0x000000adae2a723e */ /* 0x000fe400000000ff */
[----:B------:R-:W-:Y:S02]  /*1d8e0*/  F2FP.PACK_AB R43, R172, R134 ;  /* 0x00000086ac2b723e */ /* 0x000fe400000000ff */
[----:B-1----:R-:W-:Y:S02]  /*1d8f0*/  F2FP.PACK_AB R46, R61, R60 ;  /* 0x0000003c3d2e723e */ /* 0x002fe400000000ff */
[----:B--2---:R-:W-:Y:S01]  /*1d900*/  F2FP.PACK_AB R47, R63, R62 ;  /* 0x0000003e3f2f723e */ /* 0x004fe200000000ff */
[----:B------:R-:W-:Y:S02]  /*1d910*/  MUFU.EX2 R71, R71 ;  /* 0x0000004700477308 */ /* 0x000fe40000000800 */
[-C--:B---3--:R-:W-:Y:S08]  /*1d920*/  HMMA.16816.F32 R4, R40, R52.reuse, R4 ;  /* 0x000000342804723c */ /* 0x088ff00000001804 */
[C---:B------:R-:W-:Y:S01]  /*1d930*/  HMMA.16816.F32 R8, R44.reuse, R52, R8 ;  /* 0x000000342c08723c */ /* 0x040fe20000001808 */
[----:B------:R-:W-:Y:S07]  /*1d940*/  MUFU.EX2 R80, R80 ;  /* 0x0000005000507308 */ /* 0x000fee0000000800 */
[-C--:B------:R-:W-:Y:S03]  /*1d950*/  HMMA.16816.F32 R12, R44, R54.reuse, R12 ;  /* 0x000000362c0c723c */ /* 0x080fe6000000180c */
[----:B------:R-:W-:Y:S05]  /*1d960*/  MUFU.EX2 R81, R81 ;  /* 0x0000005100517308 */ /* 0x000fea0000000800 */
[C---:B------:R-:W-:Y:S01]  /*1d970*/  HMMA.16816.F32 R16, R40.reuse, R54, R16 ;  /* 0x000000362810723c */ /* 0x040fe20000001810 */
[----:B------:R-:W1:Y:S04]  /*1d980*/  LDSM.16.MT88.4 R52, [R219+0x1900] ;  /* 0x00190000db34783b */ /* 0x000e680000004200 */
[----:B------:R-:W-:Y:S03]  /*1d990*/  MUFU.EX2 R82, R82 ;  /* 0x0000005200527308 */ /* 0x000fe60000000800 */
[-C--:B----4-:R-:W-:Y:S07]  /*1d9a0*/  HMMA.16816.F32 R20, R40, R48.reuse, R20 ;  /* 0x000000302814723c */ /* 0x090fee0000001814 */
[----:B------:R-:W-:Y:S01]  /*1d9b0*/  MUFU.EX2 R83, R83 ;  /* 0x0000005300537308 */ /* 0x000fe20000000800 */
[C---:B------:R-:W-:Y:S08]  /*1d9c0*/  HMMA.16816.F32 R32, R44.reuse, R48, R32 ;  /* 0x000000302c20723c */ /* 0x040ff00000001820 */
[-C--:B------:R-:W-:Y:S01]  /*1d9d0*/  HMMA.16816.F32 R24, R44, R50.reuse, R24 ;  /* 0x000000322c18723c */ /* 0x080fe20000001818 */
[----:B------:R-:W-:Y:S07]  /*1d9e0*/  MUFU.EX2 R72, R72 ;  /* 0x0000004800487308 */ /* 0x000fee0000000800 */
[C---:B------:R-:W-:Y:S01]  /*1d9f0*/  HMMA.16816.F32 R100, R40.reuse, R50, R100 ;  /* 0x000000322864723c */ /* 0x040fe20000001864 */
[----:B------:R-:W2:Y:S02]  /*1da00*/  LDSM.16.MT88.4 R48, [R217+0x2100] ;  /* 0x00210000d930783b */ /* 0x000ea40000004200 */
[----:B------:R-:W3:Y:S05]  /*1da10*/  MUFU.EX2 R73, R73 ;  /* 0x0000004900497308 */ /* 0x000eea0000000800 */
[-C--:B------:R-:W-:Y:S05]  /*1da20*/  HMMA.16816.F32 R104, R40, R56.reuse, R104 ;  /* 0x000000382868723c */ /* 0x080fea0000001868 */
[----:B------:R-:W-:Y:S03]  /*1da30*/  MUFU.EX2 R74, R74 ;  /* 0x0000004a004a7308 */ /* 0x000fe60000000800 */
[C---:B------:R-:W-:Y:S07]  /*1da40*/  HMMA.16816.F32 R108, R44.reuse, R56, R108 ;  /* 0x000000382c6c723c */ /* 0x040fee000000186c */
[----:B------:R-:W4:Y:S01]  /*1da50*/  MUFU.EX2 R75, R75 ;  /* 0x0000004b004b7308 */ /* 0x000f220000000800 */
[-C--:B------:R-:W-:Y:S08]  /*1da60*/  HMMA.16816.F32 R28, R44, R58.reuse, R28 ;  /* 0x0000003a2c1c723c */ /* 0x080ff0000000181c */
[C---:B------:R-:W-:Y:S01]  /*1da70*/  HMMA.16816.F32 R112, R40.reuse, R58, R112 ;  /* 0x0000003a2870723c */ /* 0x040fe20000001870 */
[----:B------:R-:W-:Y:S01]  /*1da80*/  LDSM.16.MT88.4 R56, [R218+0x2100] ;  /* 0x00210000da38783b */ /* 0x000fe20000004200 */
[----:B------:R-:W-:Y:S06]  /*1da90*/  MUFU.EX2 R76, R76 ;  /* 0x0000004c004c7308 */ /* 0x000fec0000000800 */
[-C--:B-1----:R-:W-:Y:S04]  /*1daa0*/  HMMA.16816.F32 R116, R40, R52.reuse, R116 ;  /* 0x000000342874723c */ /* 0x082fe80000001874 */
[----:B------:R-:W1:Y:S04]  /*1dab0*/  MUFU.EX2 R77, R77 ;  /* 0x0000004d004d7308 */ /* 0x000e680000000800 */
[C---:B------:R-:W-:Y:S06]  /*1dac0*/  HMMA.16816.F32 R120, R44.reuse, R52, R120 ;  /* 0x000000342c78723c */ /* 0x040fec0000001878 */
[----:B------:R-:W-:Y:S02]  /*1dad0*/  MUFU.EX2 R78, R78 ;  /* 0x0000004e004e7308 */ /* 0x000fe40000000800 */
[-C--:B------:R-:W-:Y:S07]  /*1dae0*/  HMMA.16816.F32 R124, R44, R54.reuse, R124 ;  /* 0x000000362c7c723c */ /* 0x080fee000000187c */
[----:B---3--:R-:W-:Y:S01]  /*1daf0*/  F2FP.PACK_AB R44, R73, R72 ;  /* 0x00000048492c723e */ /* 0x008fe200000000ff */
[----:B------:R-:W-:Y:S01]  /*1db00*/  HMMA.16816.F32 R36, R40, R54, R36 ;  /* 0x000000362824723c */ /* 0x000fe20000001824 */
[----:B------:R-:W3:Y:S01]  /*1db10*/  MUFU.EX2 R79, R79 ;  /* 0x0000004f004f7308 */ /* 0x000ee20000000800 */
[----:B------:R-:W5:Y:S02]  /*1db20*/  LDSM.16.MT88.4 R52, [R220+0x2100] ;  /* 0x00210000dc34783b */ /* 0x000f640000004200 */
[----:B----4-:R-:W-:Y:S02]  /*1db30*/  F2FP.PACK_AB R45, R75, R74 ;  /* 0x0000004a4b2d723e */ /* 0x010fe400000000ff */
[----:B-1----:R-:W-:Y:S02]  /*1db40*/  F2FP.PACK_AB R46, R77, R76 ;  /* 0x0000004c4d2e723e */ /* 0x002fe400000000ff */
[----:B------:R-:W-:Y:S03]  /*1db50*/  F2FP.PACK_AB R40, R69, R68 ;  /* 0x000000444528723e */ /* 0x000fe600000000ff */
[----:B------:R-:W-:Y:S01]  /*1db60*/  MUFU.EX2 R84, R84 ;  /* 0x0000005400547308 */ /* 0x000fe20000000800 */
[----:B------:R-:W-:Y:S02]  /*1db70*/  F2FP.PACK_AB R41, R71, R70 ;  /* 0x000000464729723e */ /* 0x000fe400000000ff */
[----:B------:R-:W-:Y:S02]  /*1db80*/  F2FP.PACK_AB R42, R81, R80 ;  /* 0x00000050512a723e */ /* 0x000fe400000000ff */
[----:B------:R-:W-:Y:S05]  /*1db90*/  F2FP.PACK_AB R43, R83, R82 ;  /* 0x00000052532b723e */ /* 0x000fea00000000ff */
[----:B------:R-:W1:Y:S02]  /*1dba0*/  MUFU.EX2 R85, R85 ;  /* 0x0000005500557308 */ /* 0x000e640000000800 */
[-C--:B--2---:R-:W-:Y:S03]  /*1dbb0*/  HMMA.16816.F32 R4, R40, R48.reuse, R4 ;  /* 0x000000302804723c */ /* 0x084fe60000001804 */
[----:B---3--:R-:W-:Y:S05]  /*1dbc0*/  F2FP.PACK_AB R47, R79, R78 ;  /* 0x0000004e4f2f723e */ /* 0x008fea00000000ff */
[----:B------:R-:W-:Y:S02]  /*1dbd0*/  MUFU.EX2 R86, R86 ;  /* 0x0000005600567308 */ /* 0x000fe40000000800 */
[C---:B------:R-:W-:Y:S08]  /*1dbe0*/  HMMA.16816.F32 R8, R44.reuse, R48, R8 ;  /* 0x000000302c08723c */ /* 0x040ff00000001808 */
[-C--:B------:R-:W-:Y:S01]  /*1dbf0*/  HMMA.16816.F32 R12, R44, R50.reuse, R12 ;  /* 0x000000322c0c723c */ /* 0x080fe2000000180c */
[----:B------:R-:W2:Y:S03]  /*1dc00*/  MUFU.EX2 R87, R87 ;  /* 0x0000005700577308 */ /* 0x000ea60000000800 */
[----:B-1----:R-:W-:Y:S04]  /*1dc10*/  F2FP.PACK_AB R168, R85, R84 ;  /* 0x0000005455a8723e */ /* 0x002fe800000000ff */
[C---:B------:R-:W-:Y:S01]  /*1dc20*/  HMMA.16816.F32 R16, R40.reuse, R50, R16 ;  /* 0x000000322810723c */ /* 0x040fe20000001810 */
[----:B------:R-:W1:Y:S02]  /*1dc30*/  LDSM.16.MT88.4 R48, [R219+0x2100] ;  /* 0x00210000db30783b */ /* 0x000e640000004200 */
[----:B------:R-:W3:Y:S05]  /*1dc40*/  MUFU.EX2 R96, R96 ;  /* 0x0000006000607308 */ /* 0x000eea0000000800 */
[-C--:B-----5:R-:W-:Y:S05]  /*1dc50*/  HMMA.16816.F32 R20, R40, R52.reuse, R20 ;  /* 0x000000342814723c */ /* 0x0a0fea0000001814 */
[----:B------:R-:W4:Y:S03]  /*1dc60*/  MUFU.EX2 R98, R98 ;  /* 0x0000006200627308 */ /* 0x000f260000000800 */
[C---:B------:R-:W-:Y:S04]  /*1dc70*/  HMMA.16816.F32 R32, R44.reuse, R52, R32 ;  /* 0x000000342c20723c */ /* 0x040fe80000001820 */
[----:B--2---:R-:W-:Y:S03]  /*1dc80*/  F2FP.PACK_AB R169, R87, R86 ;  /* 0x0000005657a9723e */ /* 0x004fe600000000ff */
[----:B------:R-:W-:Y:S01]  /*1dc90*/  MUFU.EX2 R92, R92 ;  /* 0x0000005c005c7308 */ /* 0x000fe20000000800 */
[-C--:B------:R-:W-:Y:S04]  /*1dca0*/  HMMA.16816.F32 R24, R44, R54.reuse, R24 ;  /* 0x000000362c18723c */ /* 0x080fe80000001818 */
[----:B---3--:R-:W-:Y:S04]  /*1dcb0*/  F2FP.PACK_AB R170, R97, R96 ;  /* 0x0000006061aa723e */ /* 0x008fe800000000ff */
[C---:B------:R-:W-:Y:S01]  /*1dcc0*/  HMMA.16816.F32 R100, R40.reuse, R54, R100 ;  /* 0x000000362864723c */ /* 0x040fe20000001864 */
[----:B------:R-:W2:Y:S01]  /*1dcd0*/  LDSM.16.MT88.4 R52, [R220+0x2900] ;  /* 0x00290000dc34783b */ /* 0x000ea20000004200 */
[----:B------:R-:W-:Y:S02]  /*1dce0*/  MUFU.EX2 R94, R94 ;  /* 0x0000005e005e7308 */ /* 0x000fe40000000800 */
[----:B----4-:R-:W-:Y:S04]  /*1dcf0*/  F2FP.PACK_AB R171, R99, R98 ;  /* 0x0000006263ab723e */ /* 0x010fe800000000ff */
[-C--:B------:R-:W-:Y:S04]  /*1dd00*/  HMMA.16816.F32 R104, R40, R56.reuse, R104 ;  /* 0x000000382868723c */ /* 0x080fe80000001868 */
[----:B------:R-:W-:Y:S04]  /*1dd10*/  MUFU.EX2 R88, R88 ;  /* 0x0000005800587308 */ /* 0x000fe80000000800 */
[C---:B------:R-:W-:Y:S06]  /*1dd20*/  HMMA.16816.F32 R108, R44.reuse, R56, R108 ;  /* 0x000000382c6c723c */ /* 0x040fec000000186c */
[----:B------:R3:W-:Y:S02]  /*1dd30*/  MUFU.EX2 R56, R2 ;  /* 0x0000000200387308 */ /* 0x0007e40000000800 */
[-C--:B------:R-:W-:Y:S08]  /*1dd40*/  HMMA.16816.F32 R28, R44, R58.reuse, R28 ;  /* 0x0000003a2c1c723c */ /* 0x080ff0000000181c */
[C---:B------:R-:W-:Y:S01]  /*1dd50*/  HMMA.16816.F32 R112, R40.reuse, R58, R112 ;  /* 0x0000003a2870723c */ /* 0x040fe20000001870 */
[----:B------:R-:W4:Y:S07]  /*1dd60*/  MUFU.EX2 R89, R89 ;  /* 0x0000005900597308 */ /* 0x000f2e0000000800 */
[-C--:B-1----:R-:W-:Y:S03]  /*1dd70*/  HMMA.16816.F32 R116, R40, R48.reuse, R116 ;  /* 0x000000302874723c */ /* 0x082fe60000001874 */
[----:B------:R-:W-:Y:S01]  /*1dd80*/  MUFU.EX2 R90, R90 ;  /* 0x0000005a005a7308 */ /* 0x000fe20000000800 */
[----:B---3--:R-:W-:Y:S01]  /*1dd90*/  FADD.FTZ R2, R213, R131 ;  /* 0x00000083d5027221 */ /* 0x008fe20000010000 */
[----:B------:R-:W-:Y:S03]  /*1dda0*/  MOV R131, R129 ;  /* 0x0000008100837202 */ /* 0x000fe60000000f00 */
[C---:B------:R-:W-:Y:S04]  /*1ddb0*/  HMMA.16816.F32 R120, R44.reuse, R48, R120 ;  /* 0x000000302c78723c */ /* 0x040fe80000001878 */
[----:B------:R-:W-:Y:S01]  /*1ddc0*/  FADD.FTZ R2, R214, R2 ;  /* 0x00000002d6027221 */ /* 0x000fe20000010000 */
[----:B------:R-:W1:Y:S03]  /*1ddd0*/  MUFU.EX2 R91, R91 ;  /* 0x0000005b005b7308 */ /* 0x000e660000000800 */
[----:B------:R-:W-:Y:S01]  /*1dde0*/  FADD.FTZ R2, R238, R2 ;  /* 0x00000002ee027221 */ /* 0x000fe20000010000 */
[-C--:B------:R-:W-:Y:S03]  /*1ddf0*/  HMMA.16816.F32 R124, R44, R50.reuse, R124 ;  /* 0x000000322c7c723c */ /* 0x080fe6000000187c */
[----:B------:R-:W-:Y:S05]  /*1de00*/  FADD.FTZ R2, R199, R2 ;  /* 0x00000002c7027221 */ /* 0x000fea0000010000 */
[----:B------:R-:W-:Y:S07]  /*1de10*/  HMMA.16816.F32 R36, R40, R50, R36 ;  /* 0x000000322824723c */ /* 0x000fee0000001824 */
[----:B----4-:R-:W-:Y:S01]  /*1de20*/  F2FP.PACK_AB R40, R89, R88 ;  /* 0x000000585928723e */ /* 0x010fe200000000ff */
[-C--:B------:R-:W-:Y:S01]  /*1de30*/  HMMA.16816.F32 R136, R168, R148.reuse, R4 ;  /* 0x00000094a888723c */ /* 0x080fe20000001804 */
[----:B------:R-:W3:Y:S04]  /*1de40*/  LDSM.16.MT88.4 R4, [R218+0x2900] ;  /* 0x00290000da04783b */ /* 0x000ee80000004200 */
[----:B-1----:R-:W-:Y:S02]  /*1de50*/  F2FP.PACK_AB R41, R91, R90 ;  /* 0x0000005a5b29723e */ /* 0x002fe400000000ff */
[----:B------:R-:W-:Y:S02]  /*1de60*/  F2FP.PACK_AB R42, R93, R92 ;  /* 0x0000005c5d2a723e */ /* 0x000fe400000000ff */
[----:B------:R-:W-:Y:S07]  /*1de70*/  F2FP.PACK_AB R43, R56, R94 ;  /* 0x0000005e382b723e */ /* 0x000fee00000000ff */
        /* <DEDUP_REMOVED lines=25> */
[----:B------:R-:W1:Y:S01]  /*1e010*/  LDSM.16.MT88.4 R8, [R219+0x2900] ;  /* 0x00290000db08783b */ /* 0x000e620000004200 */
[----:B------:R-:W-:Y:S01]  /*1e020*/  FADD.FTZ R13, R195, R0 ;  /* 0x00000000c30d7221 */ /* 0x000fe20000010000 */
[-C--:B---3--:R-:W-:Y:S03]  /*1e030*/  HMMA.16816.F32 R104, R168, R4.reuse, R104 ;  /* 0x00000004a868723c */ /* 0x088fe60000001868 */
        /* <DEDUP_REMOVED lines=30> */
[----:B------:R-:W-:Y:S01]  /*1e220*/  FADD.FTZ R12, R134, R2 ;  /* 0x00000002860c7221 */ /* 0x000fe20000010000 */
[----:B------:R-:W-:Y:S01]  /*1e230*/  MOV R134, R128 ;  /* 0x0000008000867202 */ /* 0x000fe20000000f00 */
        /* <DEDUP_REMOVED lines=39> */
[----:B------:R-:W-:Y:S01]  /*1e4b0*/  FADD.FTZ R2, R93, R2 ;  /* 0x000000025d027221 */ /* 0x000fe20000010000 */
[----:B------:R-:W-:Y:S01]  /*1e4c0*/  STL [R1+0x8], R4 ;  /* 0x0000080401007387 */ /* 0x000fe20000100800 */
[----:B------:R-:W-:Y:S03]  /*1e4d0*/  FADD.FTZ R0, R94, R0 ;  /* 0x000000005e007221 */ /* 0x000fe60000010000 */
[----:B------:R-:W-:Y:S01]  /*1e4e0*/  STL [R1+0xc], R2 ;  /* 0x00000c0201007387 */ /* 0x000fe20000100800 */
[----:B------:R-:W-:Y:S05]  /*1e4f0*/  FADD.FTZ R0, R56, R0 ;  /* 0x0000000038007221 */ /* 0x000fea0000010000 */
[----:B------:R1:W-:Y:S02]  /*1e500*/  STL [R1+0x10], R0 ;  /* 0x0000100001007387 */ /* 0x0003e40000100800 */
[----:B-1----:R-:W-:Y:S01]  /*1e510*/  MOV R0, R130 ;  /* 0x0000008200007202 */ /* 0x002fe20000000f00 */
[----:B------:R-:W-:-:S05]  /*1e520*/  @P0 BRA `(.L_x_1278) ;  /* 0xffffc72000000947 */ /* 0x000fca000383ffff */
.L_x_1275:
        /* <DEDUP_REMOVED lines=9> */
.L_x_1297:
[----:B------:R-:W-:Y:S04]  /*1e5c0*/  DEPBAR.LE SB0, 0x0 ;  /* 0x000080000000791a */ /* 0x000fe80000000000 */
[----:B------:R-:W-:Y:S01]  /*1e5d0*/  BAR.SYNC.DEFER_BLOCKING 0x0 ;  /* 0x0000000000007b1d */ /* 0x000fe20000010000 */
[----:B-1----:R-:W-:Y:S01]  /*1e5e0*/  IMAD.WIDE.U32 R2, R236, c[0x0][0x208], RZ ;  /* 0x00008200ec027a25 */ /* 0x002fe200078e00ff */
[----:B------:R-:W-:Y:S01]  /*1e5f0*/  SHF.R.S32.HI R0, RZ, 0x1f, R236 ;  /* 0x0000001fff007819 */ /* 0x000fe200000114ec */
[----:B------:R-:W-:Y:S04]  /*1e600*/  UISETP.GT.AND UP0, UPT, UR19, UR18, UPT ;  /* 0x000000121300728c */ /* 0x000fe8000bf04270 */
[----:B------:R-:W-:Y:S04]  /*1e610*/  IMAD R0, R0, c[0x0][0x208], RZ ;  /* 0x0000820000007a24 */ /* 0x000fe800078e02ff */
[----:B------:R-:W-:Y:S04]  /*1e620*/  IMAD R0, R236, c[0x0][0x20c], R0 ;  /* 0x00008300ec007a24 */ /* 0x000fe800078e0200 */
[----:B------:R-:W-:Y:S01]  /*1e630*/  IMAD.IADD R3, R3, 0x1, R0 ;  /* 0x0000000103037824 */ /* 0x000fe200078e0200 */
[----:B------:R-:W-:Y:S03]  /*1e640*/  SHF.R.S32.HI R0, RZ, 0x1f, R235 ;  /* 0x0000001fff007819 */ /* 0x000fe600000114eb */
[C---:B------:R-:W-:Y:S04]  /*1e650*/  IMAD.WIDE.U32 R2, R235.reuse, c[0x0][0x218], R2 ;  /* 0x00008600eb027a25 */ /* 0x040fe800078e0002 */
[----:B------:R-:W-:Y:S01]  /*1e660*/  IMAD R0, R0, c[0x0][0x218], RZ ;  /* 0x0000860000007a24 */ /* 0x000fe200078e02ff */
[----:B-----5:R-:W-:Y:S01]  /*1e670*/  LDSM.16.M88.4 R96, [R223+0x6100] ;  /* 0x00610000df60783b */ /* 0x020fe20000000200 */
        /* <DEDUP_REMOVED lines=8> */
[----:B------:R-:W4:Y:S06]  /*1e700*/  LDSM.16.M88.4 R48, [R216+0x4100] ;  /* 0x00410000d830783b */ /* 0x000f2c0000000200 */
        /* <DEDUP_REMOVED lines=11> */
[----:B------:R-:W-:Y:S05]  /*1e7c0*/  LDSM.16.M88.4 R192, [R228] ;  /* 0x00000000e4c0783b */ /* 0x000fea0000000200 */
[-C--:B---3--:R-:W-:Y:S01]  /*1e7d0*/  HMMA.16816.F32 R20, R96, R32.reuse, RZ ;  /* 0x000000206014723c */ /* 0x088fe200000018ff */
[----:B------:R-:W-:Y:S06]  /*1e7e0*/  SHFL.IDX PT, R201, R0, 0x5, 0x181f ;  /* 0x00b81f0000c97f89 */ /* 0x000fec00000e0000 */
[----:B------:R-:W-:Y:S01]  /*1e7f0*/  SHFL.IDX PT, R202, R2, 0x3, 0x181f ;  /* 0x00781f0002ca7f89 */ /* 0x000fe200000e0000 */
[C---:B------:R-:W-:Y:S05]  /*1e800*/  HMMA.16816.F32 R24, R92.reuse, R32, RZ ;  /* 0x000000205c18723c */ /* 0x040fea00000018ff */
[----:B------:R-:W-:Y:S03]  /*1e810*/  SHFL.IDX PT, R200, R2, 0x4, 0x181f ;  /* 0x00981f0002c87f89 */ /* 0x000fe600000e0000 */
[-C--:B------:R-:W-:Y:S03]  /*1e820*/  HMMA.16816.F32 R28, R92, R34.reuse, RZ ;  /* 0x000000225c1c723c */ /* 0x080fe600000018ff */
[----:B------:R-:W1:Y:S05]  /*1e830*/  SHFL.IDX PT, R128, R0, RZ, 0x181f ;  /* 0x00181fff00807589 */ /* 0x000e6a00000e0000 */
[C---:B------:R-:W-:Y:S01]  /*1e840*/  HMMA.16816.F32 R32, R96.reuse, R34, RZ ;  /* 0x000000226020723c */ /* 0x040fe200000018ff */
[----:B------:R-:W2:Y:S06]  /*1e850*/  SHFL.IDX PT, R129, R2, RZ, 0x181f ;  /* 0x00181fff02817589 */ /* 0x000eac00000e0000 */
[----:B------:R-:W-:Y:S01]  /*1e860*/  SHFL.IDX PT, R3, R0, 0x1, 0x181f ;  /* 0x00381f0000037f89 */ /* 0x000fe200000e0000 */
[-C--:B----4-:R-:W-:Y:S05]  /*1e870*/  HMMA.16816.F32 R36, R96, R48.reuse, RZ ;  /* 0x000000306024723c */ /* 0x090fea00000018ff */
[----:B------:R-:W-:Y:S03]  /*1e880*/  SHFL.IDX PT, R130, R2, 0x1, 0x181f ;  /* 0x00381f0002827f89 */ /* 0x000fe600000e0000 */
[C---:B------:R-:W-:Y:S03]  /*1e890*/  HMMA.16816.F32 R40, R92.reuse, R48, RZ ;  /* 0x000000305c28723c */ /* 0x040fe600000018ff */
[----:B------:R-:W-:Y:S01]  /*1e8a0*/  SHFL.IDX PT, R196, R0, 0x2, 0x181f ;  /* 0x00581f0000c47f89 */ /* 0x000fe200000e0000 */
[-C--:B-1----:R-:W-:Y:S04]  /*1e8b0*/  IADD3 R128, P1, R128, R234.reuse, RZ ;  /* 0x000000ea80807210 */ /* 0x082fe80007f3e0ff */
[-C--:B------:R-:W-:Y:S01]  /*1e8c0*/  HMMA.16816.F32 R44, R92, R50.reuse, RZ ;  /* 0x000000325c2c723c */ /* 0x080fe200000018ff */
[--C-:B--2---:R-:W-:Y:S01]  /*1e8d0*/  IMAD.X R129, R129, 0x1, R233.reuse, P1 ;  /* 0x0000000181817824 */ /* 0x104fe200008e06e9 */
[----:B------:R-:W1:Y:S06]  /*1e8e0*/  SHFL.IDX PT, R198, R0, 0x3, 0x181f ;  /* 0x00781f0000c67f89 */ /* 0x000e6c00000e0000 */
[C---:B------:R-:W-:Y:S01]  /*1e8f0*/  HMMA.16816.F32 R48, R96.reuse, R50, RZ ;  /* 0x000000326030723c */ /* 0x040fe200000018ff */
[----:B------:R-:W2:Y:S06]  /*1e900*/  SHFL.IDX PT, R135, R2, 0x2, 0x181f ;  /* 0x00581f0002877f89 */ /* 0x000eac00000e0000 */
[----:B------:R-:W-:Y:S01]  /*1e910*/  SHFL.IDX PT, R199, R0, 0x4, 0x181f ;  /* 0x00981f0000c77f89 */ /* 0x000fe200000e0000 */
[-C--:B------:R-:W-:Y:S05]  /*1e920*/  HMMA.16816.F32 R52, R96, R64.reuse, RZ ;  /* 0x000000406034723c */ /* 0x080fea00000018ff */
[----:B------:R3:W-:Y:S03]  /*1e930*/  SHFL.IDX PT, R0, R2, 0x5, 0x181f ;  /* 0x00b81f0002007f89 */ /* 0x0007e600000e0000 */
[C---:B------:R-:W-:Y:S04]  /*1e940*/  HMMA.16816.F32 R56, R92.reuse, R64, RZ ;  /* 0x000000405c38723c */ /* 0x040fe800000018ff */
[-C--:B-1----:R-:W-:Y:S04]  /*1e950*/  IADD3 R198, P2, R198, R234.reuse, RZ ;  /* 0x000000eac6c67210 */ /* 0x082fe80007f5e0ff */
[-C--:B------:R-:W-:Y:S08]  /*1e960*/  HMMA.16816.F32 R60, R92, R66.reuse, RZ ;  /* 0x000000425c3c723c */ /* 0x080ff000000018ff */
[C---:B------:R-:W-:Y:S04]  /*1e970*/  HMMA.16816.F32 R64, R96.reuse, R66, RZ ;  /* 0x000000426040723c */ /* 0x040fe800000018ff */
[-C--:B---3--:R-:W-:Y:S04]  /*1e980*/  IADD3 R2, P0, R3, R234.reuse, RZ ;  /* 0x000000ea03027210 */ /* 0x088fe80007f1e0ff */
[-C--:B------:R-:W-:Y:S01]  /*1e990*/  HMMA.16816.F32 R68, R96, R80.reuse, RZ ;  /* 0x000000506044723c */ /* 0x080fe200000018ff */
[--C-:B------:R-:W-:Y:S03]  /*1e9a0*/  IMAD.X R3, R130, 0x1, R233.reuse, P0 ;  /* 0x0000000182037824 */ /* 0x100fe600000e06e9 */
[-C--:B------:R-:W-:Y:S04]  /*1e9b0*/  IADD3 R196, P0, R196, R234.reuse, RZ ;  /* 0x000000eac4c47210 */ /* 0x080fe80007f1e0ff */
[C---:B------:R-:W-:Y:S04]  /*1e9c0*/  HMMA.16816.F32 R72, R92.reuse, R80, RZ ;  /* 0x000000505c48723c */ /* 0x040fe800000018ff */
[--C-:B--2---:R-:W-:Y:S04]  /*1e9d0*/  IMAD.X R197, R135, 0x1, R233.reuse, P0 ;  /* 0x0000000187c57824 */ /* 0x104fe800000e06e9 */
        /* <DEDUP_REMOVED lines=23> */
[C---:B------:R-:W-:Y:S03]  /*1eb50*/  HMMA.16816.F32 R40, R184.reuse, R172, R40 ;  /* 0x000000acb828723c */ /* 0x040fe60000001828 */
[----:B------:R3:W-:Y:S05]  /*1eb60*/  LDGSTS.E.BYPASS.LTC128B.128 [R243+0x1000], [R196.64], !P6 ;  /* 0x01000000c4f37fae */ /* 0x0007ea000f101d4e */
[-C--:B------:R-:W-:Y:S08]  /*1eb70*/  HMMA.16816.F32 R44, R184, R174.reuse, R44 ;  /* 0x000000aeb82c723c */ /* 0x080ff0000000182c */
[C---:B------:R-:W-:Y:S04]  /*1eb80*/  HMMA.16816.F32 R48, R176.reuse, R174, R48 ;  /* 0x000000aeb030723c */ /* 0x040fe80000001830 */
[-C--:B----4-:R-:W-:Y:S01]  /*1eb90*/  IADD3 R128, P1, R199, R234.reuse, RZ ;  /* 0x000000eac7807210 */ /* 0x090fe20007f3e0ff */
[--C-:B------:R-:W-:Y:S03]  /*1eba0*/  IMAD.X R199, R202, 0x1, R233.reuse, P2 ;  /* 0x00000001cac77824 */ /* 0x100fe600010e06e9 */
[-C--:B--2---:R-:W-:Y:S02]  /*1ebb0*/  HMMA.16816.F32 R52, R176, R180.reuse, R52 ;  /* 0x000000b4b034723c */ /* 0x084fe40000001834 */
[----:B------:R2:W-:Y:S02]  /*1ebc0*/  LDGSTS.E.BYPASS.LTC128B.128 [R243+0x1800], [R198.64], !P6 ;  /* 0x01800000c6f37fae */ /* 0x0005e4000f101d4e */
[--C-:B------:R-:W-:Y:S01]  /*1ebd0*/  IMAD.X R129, R200, 0x1, R233.reuse, P1 ;  /* 0x00000001c8817824 */ /* 0x100fe200008e06e9 */
[----:B-1----:R-:W-:Y:S03]  /*1ebe0*/  IADD3 R2, P0, R201, R234, RZ ;  /* 0x000000eac9027210 */ /* 0x002fe60007f1e0ff */
[C---:B------:R-:W-:Y:S01]  /*1ebf0*/  HMMA.16816.F32 R56, R184.reuse, R180, R56 ;  /* 0x000000b4b838723c */ /* 0x040fe20000001838 */
[----:B------:R1:W-:Y:S03]  /*1ec00*/  LDGSTS.E.BYPASS.LTC128B.128 [R243+0x2000], [R128.64], !P6 ;  /* 0x0200000080f37fae */ /* 0x0003e6000f101d4e */
[----:B------:R-:W-:Y:S01]  /*1ec10*/  IMAD.X R3, R0, 0x1, R233, P0 ;  /* 0x0000000100037824 */ /* 0x000fe200000e06e9 */
[----:B------:R-:W-:Y:S03]  /*1ec20*/  PLOP3.LUT P0, PT, PT, PT, UP0, 0x80, 0x0 ;  /* 0x000000000000781c */ /* 0x000fe60003f0f008 */
[-C--:B------:R-:W-:Y:S01]  /*1ec30*/  HMMA.16816.F32 R60, R184, R182.reuse, R60 ;  /* 0x000000b6b83c723c */ /* 0x080fe2000000183c */
[----:B------:R1:W-:Y:S06]  /*1ec40*/  LDGSTS.E.BYPASS.LTC128B.128 [R243+0x2800], [R2.64], !P6 ;  /* 0x0280000002f37fae */ /* 0x0003ec000f101d4e */
[----:B------:R-:W-:Y:S01]  /*1ec50*/  LDSM.16.M88.4 R172, [R222+0x3100] ;  /* 0x00310000deac783b */ /* 0x000fe20000000200 */
[C---:B------:R-:W-:Y:S05]  /*1ec60*/  HMMA.16816.F32 R64, R176.reuse, R182, R64 ;  /* 0x000000b6b040723c */ /* 0x040fea0000001840 */
[----:B------:R-:W0:Y:S03]  /*1ec70*/  LDGDEPBAR ;  /* 0x00000000000079af */ /* 0x000e260000000000 */
[-C--:B---3--:R-:W-:Y:S03]  /*1ec80*/  HMMA.16816.F32 R68, R176, R188.reuse, R68 ;  /* 0x000000bcb044723c */ /* 0x088fe60000001844 */
[----:B--2---:R-:W2:Y:S05]  /*1ec90*/  LDSM.16.M88.4 R196, [R224+0x6100] ;  /* 0x00610000e0c4783b */ /* 0x004eaa0000000200 */
[C---:B------:R-:W-:Y:S01]  /*1eca0*/  HMMA.16816.F32 R72, R184.reuse, R188, R72 ;  /* 0x000000bcb848723c */ /* 0x040fe20000001848 */
[----:B------:R-:W3:Y:S06]  /*1ecb0*/  LDSM.16.M88.4 R200, [R224+0x8100] ;  /* 0x00810000e0c8783b */ /* 0x000eec0000000200 */
[----:B------:R-:W4:Y:S01]  /*1ecc0*/  LDSM.16.M88.4 R204, [R222+0x3900] ;  /* 0x00390000decc783b */ /* 0x000f220000000200 */
[-C--:B------:R-:W-:Y:S05]  /*1ecd0*/  HMMA.16816.F32 R76, R184, R190.reuse, R76 ;  /* 0x000000beb84c723c */ /* 0x080fea000000184c */
[----:B------:R-:W1:Y:S03]  /*1ece0*/  LDSM.16.M88.4 R208, [R222+0x4100] ;  /* 0x00410000ded0783b */ /* 0x000e660000000200 */
[C---:B------:R-:W-:Y:S03]  /*1ecf0*/  HMMA.16816.F32 R80, R176.reuse, R190, R80 ;  /* 0x000000beb050723c */ /* 0x040fe60000001850 */
[----:B------:R-:W1:Y:S05]  /*1ed00*/  LDSM.16.M88.4 R212, [R222+0x4900] ;  /* 0x00490000ded4783b */ /* 0x000e6a0000000200 */
[-C--:B------:R-:W-:Y:S01]  /*1ed10*/  HMMA.16816.F32 R84, R176, R192.reuse, R84 ;  /* 0x000000c0b054723c */ /* 0x080fe20000001854 */
[----:B------:R-:W-:Y:S06]  /*1ed20*/  LDSM.16.M88.4 R180, [R225+0x6100] ;  /* 0x00610000e1b4783b */ /* 0x000fec0000000200 */
[----:B------:R-:W-:Y:S01]  /*1ed30*/  LDSM.16.M88.4 R188, [R225+0x8100] ;  /* 0x00810000e1bc783b */ /* 0x000fe20000000200 */
[C---:B------:R-:W-:Y:S08]  /*1ed40*/  HMMA.16816.F32 R88, R184.reuse, R192, R88 ;  /* 0x000000c0b858723c */ /* 0x040ff00000001858 */
[-C--:B------:R-:W-:Y:S01]  /*1ed50*/  HMMA.16816.F32 R92, R184, R194.reuse, R92 ;  /* 0x000000c2b85c723c */ /* 0x080fe2000000185c */
[----:B------:R-:W-:Y:S07]  /*1ed60*/  LDSM.16.M88.4 R184, [R221] ;  /* 0x00000000ddb8783b */ /* 0x000fee0000000200 */
        /* <DEDUP_REMOVED lines=13> */
[-C--:B-1----:R-:W-:Y:S08]  /*1ee40*/  HMMA.16816.F32 R36, R196, R208.reuse, R36 ;  /* 0x000000d0c424723c */ /* 0x082ff00000001824 */
        /* <DEDUP_REMOVED lines=13> */
[----:B------:R-:W1:Y:S01]  /*1ef20*/  LDSM.16.M88.4 R176, [R221+0x2800] ;  /* 0x00280000ddb0783b */ /* 0x000e620000000200 */
[----:B------:R-:W-:Y:S05]  /*1ef30*/  DEPBAR.LE SB0, 0x0 ;  /* 0x000080000000791a */ /* 0x000fea0000000000 */
[----:B------:R-:W-:Y:S01]  /*1ef40*/  BAR.SYNC.DEFER_BLOCKING 0x0 ;  /* 0x0000000000007b1d */ /* 0x000fe20000010000 */
[-C--:B--2---:R-:W-:Y:S08]  /*1ef50*/  HMMA.16816.F32 R84, R196, R172.reuse, R84 ;  /* 0x000000acc454723c */ /* 0x084ff00000001854 */
        /* <DEDUP_REMOVED lines=15> */
[-C--:B-1----:R-:W-:Y:S08]  /*1f050*/  HMMA.16816.F32 R52, R180, R208.reuse, R52 ;  /* 0x000000d0b434723c */ /* 0x082ff00000001834 */
        /* <DEDUP_REMOVED lines=75> */
.L_x_1280:
        /* <DEDUP_REMOVED lines=37> */
.L_x_1283:
[----:B------:R-:W-:Y:S04]  /*1f760*/  MOV R128, c[0x0][0x32c] ;  /* 0x0000cb0000807a02 */ /* 0x000fe80000000f00 */
[----:B------:R-:W-:Y:S11]  /*1f770*/  ISETP.NE.AND P0, PT, R128, 0x1, PT ;  /* 0x000000018000780c */ /* 0x000ff60003f05270 */
[----:B------:R-:W-:Y:S02]  /*1f780*/  @!UPT UIADD3 URZ, URZ, URZ, URZ ;  /* 0x0000003f3f3ff290 */ /* 0x000fe4000fffe03f */
[----:B------:R-:W-:Y:S05]  /*1f790*/  @P0 IMAD.HI.U32 R128, R3, c[0x0][0x330], RZ ;  /* 0x0000cc0003800a27 */ /* 0x000fea00078e00ff */
[----:B------:R-:W-:Y:S02]  /*1f7a0*/  @P0 SHF.R.U32.HI R3, RZ, c[0x0][0x334], R128 ;  /* 0x0000cd00ff030a19 */ /* 0x000fe40000011680 */
.L_x_1284:
[----:B------:R-:W-:Y:S05]  /*1f7b0*/  BSYNC B0 ;  /* 0x0000000000007941 */ /* 0x000fea0003800000 */
.L_x_1282:
[----:B------:R-:W-:Y:S05]  /*1f7c0*/  IMAD R3, R3, c[0x0][0x32c], R173 ;  /* 0x0000cb0003037a24 */ /* 0x000fea00078e02ad */
[----:B------:R-:W-:Y:S02]  /*1f7d0*/  IADD3 R128, R3, c[0x0][0x32c], RZ ;  /* 0x0000cb0003807a10 */ /* 0x000fe40007ffe0ff */
[----:B------:R-:W-:Y:S02]  /*1f7e0*/  IMNMX R0, R0, R3, !PT ;  /* 0x0000000300007217 */ /* 0x000fe40007800200 */
[----:B------:R-:W-:Y:S02]  /*1f7f0*/  IMNMX R2, R2, R128, PT ;  /* 0x0000008002027217 */ /* 0x000fe40003800200 */
.L_x_1281:
        /* <DEDUP_REMOVED lines=20> */
.L_x_1287:
[----:B------:R-:W-:Y:S04]  /*1f940*/  MOV R174, c[0x0][0x32c] ;  /* 0x0000cb0000ae7a02 */ /* 0x000fe80000000f00 */
[----:B------:R-:W-:Y:S11]  /*1f950*/  ISETP.NE.AND P0, PT, R174, 0x1, PT ;  /* 0x00000001ae00780c */ /* 0x000ff60003f05270 */
[----:B------:R-:W-:Y:S02]  /*1f960*/  @!UPT UIADD3 URZ, URZ, URZ, URZ ;  /* 0x0000003f3f3ff290 */ /* 0x000fe4000fffe03f */
[----:B------:R-:W-:Y:S05]  /*1f970*/  @P0 IMAD.HI.U32 R174, R129, c[0x0][0x330], RZ ;  /* 0x0000cc0081ae0a27 */ /* 0x000fea00078e00ff */
[----:B------:R-:W-:Y:S02]  /*1f980*/  @P0 SHF.R.U32.HI R129, RZ, c[0x0][0x334], R174 ;  /* 0x0000cd00ff810a19 */ /* 0x000fe400000116ae */
.L_x_1288:
[----:B------:R-:W-:Y:S05]  /*1f990*/  BSYNC B0 ;  /* 0x0000000000007941 */ /* 0x000fea0003800000 */
.L_x_1286:
[----:B------:R-:W-:Y:S05]  /*1f9a0*/  IMAD R129, R129, c[0x0][0x32c], R173 ;  /* 0x0000cb0081817a24 */ /* 0x000fea00078e02ad */
[----:B------:R-:W-:Y:S02]  /*1f9b0*/  IADD3 R174, R129, c[0x0][0x32c], RZ ;  /* 0x0000cb0081ae7a10 */ /* 0x000fe40007ffe0ff */
[----:B------:R-:W-:Y:S02]  /*1f9c0*/  IMNMX R3, R3, R129, !PT ;  /* 0x0000008103037217 */ /* 0x000fe40007800200 */
[----:B------:R-:W-:Y:S02]  /*1f9d0*/  IMNMX R128, R128, R174, PT ;  /* 0x000000ae80807217 */ /* 0x000fe40003800200 */
.L_x_1285:
        /* <DEDUP_REMOVED lines=159> */
.L_x_1291:
[----:B------:R-:W-:Y:S04]  /*203d0*/  MOV R5, c[0x0][0x32c] ;  /* 0x0000cb0000057a02 */ /* 0x000fe80000000f00 */
[----:B------:R-:W-:Y:S11]  /*203e0*/  ISETP.NE.AND P0, PT, R5, 0x1, PT ;  /* 0x000000010500780c */ /* 0x000ff60003f05270 */
[----:B------:R-:W-:Y:S02]  /*203f0*/  @!UPT UIADD3 URZ, URZ, URZ, URZ ;  /* 0x0000003f3f3ff290 */ /* 0x000fe4000fffe03f */
[----:B------:R-:W-:Y:S05]  /*20400*/  @P0 IMAD.HI.U32 R5, R4, c[0x0][0x330], RZ ;  /* 0x0000cc0004050a27 */ /* 0x000fea00078e00ff */
[----:B------:R-:W-:Y:S02]  /*20410*/  @P0 SHF.R.U32.HI R4, RZ, c[0x0][0x334], R5 ;  /* 0x0000cd00ff040a19 */ /* 0x000fe40000011605 */
.L_x_1292:
[----:B------:R-:W-:Y:S05]  /*20420*/  BSYNC B0 ;  /* 0x0000000000007941 */ /* 0x000fea0003800000 */
.L_x_1290:
[----:B------:R-:W-:Y:S05]  /*20430*/  IMAD R4, R4, c[0x0][0x32c], R173 ;  /* 0x0000cb0004047a24 */ /* 0x000fea00078e02ad */
[----:B------:R-:W-:Y:S02]  /*20440*/  IADD3 R5, R4, c[0x0][0x32c], RZ ;  /* 0x0000cb0004057a10 */ /* 0x000fe40007ffe0ff */
[----:B------:R-:W-:Y:S02]  /*20450*/  IMNMX R0, R0, R4, !PT ;  /* 0x0000000400007217 */ /* 0x000fe40007800200 */
[----:B------:R-:W-:Y:S02]  /*20460*/  IMNMX R2, R2, R5, PT ;  /* 0x0000000502027217 */ /* 0x000fe40003800200 */
.L_x_1289:
        /* <DEDUP_REMOVED lines=8> */
[----:B------:R-:W-:Y:S02]  /*204f0*/  UP2UR UR36, UPR, URZ, 0x2 ;  /* 0x000000023f247883 */ /* 0x000fe40008000000 */
[----:B------:R-:W-:Y:S02]  /*20500*/  UISETP.NE.AND UP1, UPT, UR34, URZ, UPT ;  /* 0x0000003f2200728c */ /* 0x000fe4000bf25270 */
[----:B------:R-:W-:Y:S01]  /*20510*/  PLOP3.LUT P1, PT, PT, PT, UP2, 0x40, 0x0 ;  /* 0x000000000000781c */ /* 0x000fe20003f2e828 */
[----:B------:R-:W-:Y:S02]  /*20520*/  UP2UR UR35, UPR, URZ, 0x1 ;  /* 0x000000013f237883 */ /* 0x000fe40008000000 */
[----:B------:R-:W-:Y:S01]  /*20530*/  UISETP.NE.AND UP2, UPT, UR30, URZ, UPT ;  /* 0x0000003f1e00728c */ /* 0x000fe2000bf45270 */
[----:B------:R-:W-:Y:S01]  /*20540*/  PLOP3.LUT P2, PT, PT, PT, UP1, 0x40, 0x0 ;  /* 0x000000000000781c */ /* 0x000fe20003f4e818 */
[----:B------:R-:W-:Y:S02]  /*20550*/  UISETP.NE.AND UP1, UPT, UR29, URZ, UPT ;  /* 0x0000003f1d00728c */ /* 0x000fe4000bf25270 */
[----:B------:R-:W-:Y:S01]  /*20560*/  UISETP.NE.AND UP0, UPT, UR28, URZ, UPT ;  /* 0x0000003f1c00728c */ /* 0x000fe2000bf05270 */
[C---:B------:R-:W-:Y:S01]  /*20570*/  ISETP.GT.AND P4, PT, R3.reuse, RZ, P2 ;  /* 0x000000ff0300720c */ /* 0x040fe20001784270 */
[----:B------:R-:W-:Y:S01]  /*20580*/  UISETP.NE.AND UP4, UPT, UR27, URZ, UPT ;  /* 0x0000003f1b00728c */ /* 0x000fe2000bf85270 */
[C---:B------:R-:W-:Y:S01]  /*20590*/  ISETP.GT.AND P2, PT, R3.reuse, 0x1, P1 ;  /* 0x000000010300780c */ /* 0x040fe20000f44270 */
[----:B------:R-:W-:Y:S01]  /*205a0*/  UISETP.NE.AND UP3, UPT, UR26, URZ, UPT ;  /* 0x0000003f1a00728c */ /* 0x000fe2000bf65270 */
[C---:B------:R-:W-:Y:S02]  /*205b0*/  ISETP.GT.AND P1, PT, R3.reuse, 0x8, P0 ;  /* 0x000000080300780c */ /* 0x040fe40000724270 */
[----:B------:R-:W-:Y:S02]  /*205c0*/  ISETP.GT.AND P0, PT, R3, 0x9, P3 ;  /* 0x000000090300780c */ /* 0x000fe40001f04270 */
[C---:B------:R-:W-:Y:S02]  /*205d0*/  ISETP.LT.OR P3, PT, R128.reuse, 0x1, P4 ;  /* 0x000000018000780c */ /* 0x040fe40002761670 */
[C---:B------:R-:W-:Y:S02]  /*205e0*/  ISETP.LT.OR P2, PT, R128.reuse, 0x2, P2 ;  /* 0x000000028000780c */ /* 0x040fe40001741670 */
[C---:B------:R-:W-:Y:S02]  /*205f0*/  ISETP.LT.OR P1, PT, R128.reuse, 0x9, P1 ;  /* 0x000000098000780c */ /* 0x040fe40000f21670 */
[----:B------:R-:W-:Y:S02]  /*20600*/  ISETP.LT.OR P0, PT, R128, 0xa, P0 ;  /* 0x0000000a8000780c */ /* 0x000fe40000701670 */
[----:B------:R-:W-:Y:S02]  /*20610*/  FSEL R16, R6, -INF , !P3 ;  /* 0xff80000006107808 */ /* 0x000fe40005800000 */
[----:B------:R-:W-:Y:S02]  /*20620*/  FSEL R7, R7, -INF , !P2 ;  /* 0xff80000007077808 */ /* 0x000fe40005000000 */
        /* <DEDUP_REMOVED lines=50> */
[C---:B------:R-:W-:Y:S01]  /*20950*/  ISETP.GT.AND P4, PT, R3.reuse, 0x30, P2 ;  /* 0x000000300300780c */ /* 0x040fe20001784270 */
[----:B------:R-:W-:Y:S01]  /*20960*/  UP2UR UR36, UPR, URZ, 0x20 ;  /* 0x000000203f247883 */ /* 0x000fe20008000000 */
[C---:B------:R-:W-:Y:S01]  /*20970*/  ISETP.GT.AND P2, PT, R3.reuse, 0x31, P1 ;  /* 0x000000310300780c */ /* 0x040fe20000f44270 */
[----:B------:R-:W-:Y:S01]  /*20980*/  UP2UR UR40, UPR, URZ, 0x2 ;  /* 0x000000023f287883 */ /* 0x000fe20008000000 */
[C---:B------:R-:W-:Y:S01]  /*20990*/  ISETP.GT.AND P1, PT, R3.reuse, 0x38, P0 ;  /* 0x000000380300780c */ /* 0x040fe20000724270 */
[----:B------:R-:W-:Y:S01]  /*209a0*/  UP2UR UR38, UPR, URZ, 0x8 ;  /* 0x000000083f267883 */ /* 0x000fe20008000000 */
[----:B------:R-:W-:Y:S01]  /*209b0*/  ISETP.GT.AND P0, PT, R3, 0x39, P3 ;  /* 0x000000390300780c */ /* 0x000fe20001f04270 */
[----:B------:R-:W-:Y:S01]  /*209c0*/  UP2UR UR39, UPR, URZ, 0x4 ;  /* 0x000000043f277883 */ /* 0x000fe20008000000 */
[C---:B------:R-:W-:Y:S01]  /*209d0*/  ISETP.LT.OR P3, PT, R128.reuse, 0x31, P4 ;  /* 0x000000318000780c */ /* 0x040fe20002761670 */
[----:B------:R-:W-:Y:S01]  /*209e0*/  UP2UR UR37, UPR, URZ, 0x10 ;  /* 0x000000103f257883 */ /* 0x000fe20008000000 */
        /* <DEDUP_REMOVED lines=10> */
[----:B------:R-:W-:Y:S01]  /*20a90*/  UP2UR UR35, UPR, URZ, 0x40 ;  /* 0x000000403f237883 */ /* 0x000fe20008000000 */
[----:B------:R-:W-:Y:S01]  /*20aa0*/  PLOP3.LUT P0, PT, PT, PT, UP5, 0x40, 0x0 ;  /* 0x000000000000781c */ /* 0x000fe20003f0e858 */
[----:B------:R-:W-:Y:S01]  /*20ab0*/  UISETP.NE.AND UP5, UPT, UR33, URZ, UPT ;  /* 0x0000003f2100728c */ /* 0x000fe2000bfa5270 */
[----:B------:R-:W-:Y:S01]  /*20ac0*/  PLOP3.LUT P3, PT, PT, PT, UP4, 0x40, 0x0 ;  /* 0x000000000000781c */ /* 0x000fe20003f6e848 */
[----:B------:R-:W-:Y:S01]  /*20ad0*/  UP2UR UR41, UPR, URZ, 0x1 ;  /* 0x000000013f297883 */ /* 0x000fe20008000000 */
[C---:B------:R-:W-:Y:S01]  /*20ae0*/  ISETP.GT.AND P4, PT, R3.reuse, 0x40, P2 ;  /* 0x000000400300780c */ /* 0x040fe20001784270 */
        /* <DEDUP_REMOVED lines=8> */
[----:B------:R-:W-:Y:S01]  /*20b70*/  PLOP3.LUT P0, PT, PT, PT, UP3, 0x40, 0x0 ;  /* 0x000000000000781c */ /* 0x000fe20003f0e838 */
[----:B------:R-:W-:Y:S01]  /*20b80*/  UISETP.NE.AND UP3, UPT, UR29, URZ, UPT ;  /* 0x0000003f1d00728c */ /* 0x000fe2000bf65270 */
[----:B------:R-:W-:Y:S02]  /*20b90*/  ISETP.LT.OR P4, PT, R128, 0x41, P4 ;  /* 0x000000418000780c */ /* 0x000fe40002781670 */
[----:B------:R-:W-:Y:S02]  /*20ba0*/  FSEL R200, R82, -INF , !P2 ;  /* 0xff80000052c87808 */ /* 0x000fe40005000000 */
[----:B------:R-:W-:Y:S02]  /*20bb0*/  FSEL R202, R83, -INF , !P1 ;  /* 0xff80000053ca7808 */ /* 0x000fe40004800000 */
[----:B------:R-:W-:Y:S02]  /*20bc0*/  ISETP.GT.AND P1, PT, R3, 0x50, P0 ;  /* 0x000000500300780c */ /* 0x000fe40000724270 */
[----:B------:R-:W-:Y:S01]  /*20bd0*/  PLOP3.LUT P0, PT, PT, PT, UP1, 0x40, 0x0 ;  /* 0x000000000000781c */ /* 0x000fe20003f0e818 */
[----:B------:R-:W-:Y:S01]  /*20be0*/  UISETP.NE.AND UP1, UPT, UR31, URZ, UPT ;  /* 0x0000003f1f00728c */ /* 0x000fe2000bf25270 */
[----:B------:R-:W-:Y:S01]  /*20bf0*/  PLOP3.LUT P2, PT, PT, PT, UP0, 0x40, 0x0 ;  /* 0x000000000000781c */ /* 0x000fe20003f4e808 */
[----:B------:R-:W-:Y:S01]  /*20c00*/  UISETP.NE.AND UP0, UPT, UR34, URZ, UPT ;  /* 0x0000003f2200728c */ /* 0x000fe2000bf05270 */
[----:B------:R-:W-:Y:S02]  /*20c10*/  FSEL R195, R71, -INF , !P3 ;  /* 0xff80000047c37808 */ /* 0x000fe40005800000 */
[----:B------:R-:W-:Y:S01]  /*20c20*/  PLOP3.LUT P3, PT, PT, PT, UP2, 0x40, 0x0 ;  /* 0x000000000000781c */ /* 0x000fe20003f6e828 */
[----:B------:R-:W-:Y:S01]  /*20c30*/  UISETP.NE.AND UP2, UPT, UR30, URZ, UPT ;  /* 0x0000003f1e00728c */ /* 0x000fe2000bf45270 */
[----:B------:R-:W-:Y:S02]  /*20c40*/  FSEL R194, R70, -INF , !P4 ;  /* 0xff80000046c27808 */ /* 0x000fe40006000000 */
[----:B------:R-:W-:Y:S02]  /*20c50*/  ISETP.LT.OR P4, PT, R128, 0x51, P1 ;  /* 0x000000518000780c */ /* 0x000fe40000f81670 */
[C---:B------:R-:W-:Y:S02]  /*20c60*/  ISETP.GT.AND P1, PT, R3.reuse, 0x58, P0 ;  /* 0x000000580300780c */ /* 0x040fe40000724270 */
[C---:B------:R-:W-:Y:S02]  /*20c70*/  ISETP.GT.AND P0, PT, R3.reuse, 0x59, P2 ;  /* 0x000000590300780c */ /* 0x040fe40001704270 */
[----:B------:R-:W-:Y:S02]  /*20c80*/  ISETP.GT.AND P3, PT, R3, 0x51, P3 ;  /* 0x000000510300780c */ /* 0x000fe40001f64270 */
[----:B------:R-:W-:Y:S01]  /*20c90*/  FSEL R206, R86, -INF , !P4 ;  /* 0xff80000056ce7808 */ /* 0x000fe20006000000 */
[----:B------:R-:W1:Y:S01]  /*20ca0*/  SHFL.IDX PT, R3, R130, 0x3, 0x1c1f ;  /* 0x007c1f0082037f89 */ /* 0x000e6200000e0000 */
[----:B------:R-:W-:Y:S01]  /*20cb0*/  PLOP3.LUT P4, PT, PT, PT, UP0, 0x40, 0x0 ;  /* 0x000000000000781c */ /* 0x000fe20003f8e808 */
[----:B------:R-:W-:Y:S01]  /*20cc0*/  UISETP.NE.AND UP0, UPT, UR24, URZ, UPT ;  /* 0x0000003f1800728c */ /* 0x000fe2000bf05270 */
[C---:B------:R-:W-:Y:S02]  /*20cd0*/  ISETP.LT.OR P2, PT, R128.reuse, 0x5a, P0 ;  /* 0x0000005a8000780c */ /* 0x040fe40000741670 */
[----:B------:R-:W-:Y:S01]  /*20ce0*/  PLOP3.LUT P0, PT, PT, PT, UP5, 0x40, 0x0 ;  /* 0x000000000000781c */ /* 0x000fe20003f0e858 */
[----:B------:R-:W-:Y:S01]  /*20cf0*/  UISETP.NE.AND UP5, UPT, UR27, URZ, UPT ;  /* 0x0000003f1b00728c */ /* 0x000fe2000bfa5270 */
[C---:B------:R-:W-:Y:S01]  /*20d00*/  ISETP.LT.OR P3, PT, R128.reuse, 0x52, P3 ;  /* 0x000000528000780c */ /* 0x040fe20001f61670 */
[----:B------:R-:W-:Y:S01]  /*20d10*/  UP2UR UR42, UPR, URZ, 0x1 ;  /* 0x000000013f2a7883 */ /* 0x000fe20008000000 */
[----:B------:R-:W-:Y:S01]  /*20d20*/  ISETP.LT.OR P5, PT, R128, 0x59, P1 ;  /* 0x000000598000780c */ /* 0x000fe20000fa1670 */
[----:B------:R-:W-:Y:S01]  /*20d30*/  UISETP.NE.AND UP0, UPT, UR25, URZ, UPT ;  /* 0x0000003f1900728c */ /* 0x000fe2000bf05270 */
[C---:B------:R-:W-:Y:S02]  /*20d40*/  ISETP.GT.AND P1, PT, R0.reuse, RZ, P4 ;  /* 0x000000ff0000720c */ /* 0x040fe40002724270 */
[----:B------:R-:W-:Y:S02]  /*20d50*/  ISETP.GT.AND P4, PT, R0, 0x1, P0 ;  /* 0x000000010000780c */ /* 0x000fe40000784270 */
[----:B------:R-:W-:Y:S01]  /*20d60*/  PLOP3.LUT P0, PT, PT, PT, UP1, 0x40, 0x0 ;  /* 0x000000000000781c */ /* 0x000fe20003f0e818 */
[----:B------:R-:W-:Y:S01]  /*20d70*/  UISETP.NE.AND UP1, UPT, UR23, URZ, UPT ;  /* 0x0000003f1700728c */ /* 0x000fe2000bf25270 */
[----:B------:R-:W-:Y:S02]  /*20d80*/  FSEL R207, R87, -INF , !P3 ;  /* 0xff80000057cf7808 */ /* 0x000fe40005800000 */
        /* <DEDUP_REMOVED lines=128> */
.L_x_1295:
[----:B------:R-:W-:Y:S04]  /*21590*/  MOV R4, c[0x0][0x32c] ;  /* 0x0000cb0000047a02 */ /* 0x000fe80000000f00 */
[----:B------:R-:W-:Y:S11]  /*215a0*/  ISETP.NE.AND P0, PT, R4, 0x1, PT ;  /* 0x000000010400780c */ /* 0x000ff60003f05270 */
[----:B------:R-:W-:Y:S02]  /*215b0*/  @!UPT UIADD3 URZ, URZ, URZ, URZ ;  /* 0x0000003f3f3ff290 */ /* 0x000fe4000fffe03f */
[----:B------:R-:W-:Y:S05]  /*215c0*/  @P0 IMAD.HI.U32 R4, R3, c[0x0][0x330], RZ ;  /* 0x0000cc0003040a27 */ /* 0x000fea00078e00ff */
[----:B------:R-:W-:Y:S02]  /*215d0*/  @P0 SHF.R.U32.HI R3, RZ, c[0x0][0x334], R4 ;  /* 0x0000cd00ff030a19 */ /* 0x000fe40000011604 */
.L_x_1296:
[----:B------:R-:W-:Y:S05]  /*215e0*/  BSYNC B0 ;  /* 0x0000000000007941 */ /* 0x000fea0003800000 */
.L_x_1294:
[----:B------:R-:W-:Y:S05]  /*215f0*/  IMAD R3, R3, c[0x0][0x32c], R173 ;  /* 0x0000cb0003037a24 */ /* 0x000fea00078e02ad */
[----:B------:R-:W-:Y:S02]  /*21600*/  IADD3 R4, R3, c[0x0][0x32c], RZ ;  /* 0x0000cb0003047a10 */ /* 0x000fe40007ffe0ff */
[----:B------:R-:W-:Y:S02]  /*21610*/  IMNMX R0, R0, R3, !PT ;  /* 0x0000000300007217 */ /* 0x000fe40007800200 */
[----:B------:R-:W-:Y:S02]  /*21620*/  IMNMX R2, R2, R4, PT ;  /* 0x0000000402027217 */ /* 0x000fe40003800200 */
.L_x_1293:
        /* <DEDUP_REMOVED lines=25> */
[----:B------:R-:W-:Y:S01]  /*217c0*/  UISETP.NE.AND UP5, UPT, UR35, URZ, UPT ;  /* 0x0000003f2300728c */ /* 0x000fe2000bfa5270 */
[----:B------:R-:W-:Y:S01]  /*217d0*/  PLOP3.LUT P1, PT, PT, PT, UP1, 0x40, 0x0 ;  /* 0x000000000000781c */ /* 0x000fe20003f2e818 */
[----:B------:R-:W-:Y:S01]  /*217e0*/  UISETP.NE.AND UP1, UPT, UR28, URZ, UPT ;  /* 0x0000003f1c00728c */ /* 0x000fe2000bf25270 */
        /* <DEDUP_REMOVED lines=46> */
[----:B------:R-:W-:Y:S02]  /*21ad0*/  FMNMX.FTZ R130, R204, R130, !PT ;  /* 0x00000082cc827209 */ /* 0x000fe40007810000 */
        /* <DEDUP_REMOVED lines=95> */
[----:B------:R-:W-:Y:S01]  /*220d0*/  FMNMX.FTZ R4, R56, R4, !PT ;  /* 0x0000000438047209 */ /* 0x000fe20007810000 */
[----:B------:R-:W-:Y:S01]  /*220e0*/  UISETP.NE.AND UP0, UPT, UR33, URZ, UPT ;  /* 0x0000003f2100728c */ /* 0x000fe2000bf05270 */
        /* <DEDUP_REMOVED lines=9> */
[----:B------:R-:W-:Y:S02]  /*22180*/  FMNMX.FTZ R128, R214, R3, !PT ;  /* 0x00000003d6807209 */ /* 0x000fe40007810000 */
[----:B------:R-:W-:Y:S01]  /*22190*/  FMNMX.FTZ R3, R61, R4, !PT ;  /* 0x000000043d037209 */ /* 0x000fe20007810000 */
[--C-:B------:R-:W-:Y:S01]  /*221a0*/  FFMA.FTZ R4, R174, c[0x0][0x2d0], -R43.reuse ;  /* 0x0000b400ae047a23 */ /* 0x100fe2000001082b */
[----:B------:R-:W-:Y:S01]  /*221b0*/  ISETP.LT.OR P0, PT, R2, 0x41, P0 ;  /* 0x000000410200780c */ /* 0x000fe20000701670 */
[----:B------:R-:W1:Y:S01]  /*221c0*/  SHFL.BFLY PT, R5, R128, 0x2, 0x1f ;  /* 0x0c401f0080057f89 */ /* 0x000e6200000e0000 */
[----:B------:R-:W-:Y:S01]  /*221d0*/  FMNMX.FTZ R3, R70, R3, !PT ;  /* 0x0000000346037209 */ /* 0x000fe20007810000 */
[----:B------:R3:W-:Y:S01]  /*221e0*/  MUFU.EX2 R28, R4 ;  /* 0x00000004001c7308 */ /* 0x0007e20000000800 */
[----:B--2---:R-:W-:Y:S02]  /*221f0*/  FMNMX.FTZ R129, R129, R6, !PT ;  /* 0x0000000681817209 */ /* 0x004fe40007810000 */
[----:B------:R-:W-:Y:S02]  /*22200*/  FMNMX.FTZ R3, R71, R3, !PT ;  /* 0x0000000347037209 */ /* 0x000fe40007810000 */
[----:B------:R-:W-:Y:S01]  /*22210*/  FSEL R135, R74, -INF , !P0 ;  /* 0xff8000004a877808 */ /* 0x000fe20004000000 */
[----:B------:R-:W2:Y:S01]  /*22220*/  SHFL.BFLY PT, R6, R129, 0x1, 0x1f ;  /* 0x0c201f0081067f89 */ /* 0x000ea200000e0000 */
[----:B------:R-:W-:Y:S02]  /*22230*/  FMNMX.FTZ R3, R72, R3, !PT ;  /* 0x0000000348037209 */ /* 0x000fe40007810000 */
[----:B------:R-:W-:Y:S02]  /*22240*/  PLOP3.LUT P3, PT, PT, PT, UP6, 0x40, 0x0 ;  /* 0x000000000000781c */ /* 0x000fe40003f6e868 */
[----:B------:R-:W-:Y:S02]  /*22250*/  FMNMX.FTZ R3, R73, R3, !PT ;  /* 0x0000000349037209 */ /* 0x000fe40007810000 */
[----:B------:R-:W-:Y:S02]  /*22260*/  PLOP3.LUT P0, PT, PT, PT, UP4, 0x40, 0x0 ;  /* 0x000000000000781c */ /* 0x000fe40003f0e848 */
[----:B------:R-:W-:Y:S02]  /*22270*/  FMNMX.FTZ R3, R87, R3, !PT ;  /* 0x0000000357037209 */ /* 0x000fe40007810000 */
[C---:B------:R-:W-:Y:S02]  /*22280*/  ISETP.GT.AND P3, PT, R0.reuse, 0x41, P3 ;  /* 0x000000410000780c */ /* 0x040fe40001f64270 */
[----:B------:R-:W-:Y:S02]  /*22290*/  FMNMX.FTZ R3, R89, R3, !PT ;  /* 0x0000000359037209 */ /* 0x000fe40007810000 */
[----:B------:R-:W-:Y:S02]  /*222a0*/  ISETP.GT.AND P0, PT, R0, 0x49, P0 ;  /* 0x000000490000780c */ /* 0x000fe40000704270 */
[----:B------:R-:W-:Y:S01]  /*222b0*/  PLOP3.LUT P1, PT, PT, PT, UP5, 0x40, 0x0 ;  /* 0x000000000000781c */ /* 0x000fe20003f2e858 */
[--C-:B---3--:R-:W-:Y:S01]  /*222c0*/  FFMA.FTZ R4, R175, c[0x0][0x2d0], -R43.reuse ;  /* 0x0000b400af047a23 */ /* 0x108fe2000001082b */
[C---:B------:R-:W-:Y:S02]  /*222d0*/  ISETP.LT.OR P3, PT, R2.reuse, 0x42, P3 ;  /* 0x000000420200780c */ /* 0x040fe40001f61670 */
[----:B------:R-:W-:Y:S01]  /*222e0*/  ISETP.LT.OR P0, PT, R2, 0x4a, P0 ;  /* 0x0000004a0200780c */ /* 0x000fe20000701670 */
[----:B------:R3:W-:Y:S01]  /*222f0*/  MUFU.EX2 R242, R4 ;  /* 0x0000000400f27308 */ /* 0x0007e20000000800 */
[----:B------:R-:W-:Y:S02]  /*22300*/  ISETP.GT.AND P1, PT, R0, 0x48, P1 ;  /* 0x000000480000780c */ /* 0x000fe40000f24270 */
[----:B------:R-:W-:Y:S02]  /*22310*/  FSEL R173, R79, -INF , !P0 ;  /* 0xff8000004fad7808 */ /* 0x000fe40004000000 */
[----:B------:R-:W-:Y:S02]  /*22320*/  ISETP.LT.OR P1, PT, R2, 0x49, P1 ;  /* 0x000000490200780c */ /* 0x000fe40000f21670 */
[----:B------:R-:W-:Y:S02]  /*22330*/  FSEL R93, R75, -INF , !P3 ;  /* 0xff8000004b5d7808 */ /* 0x000fe40005800000 */
[----:B------:R-:W-:Y:S02]  /*22340*/  PLOP3.LUT P3, PT, PT, PT, UP2, 0x40, 0x0 ;  /* 0x000000000000781c */ /* 0x000fe40003f6e828 */
[----:B------:R-:W-:Y:S02]  /*22350*/  PLOP3.LUT P0, PT, PT, PT, UP3, 0x40, 0x0 ;  /* 0x000000000000781c */ /* 0x000fe40003f0e838 */
[----:B-1----:R-:W-:Y:S02]  /*22360*/  FMNMX.FTZ R128, R128, R5, !PT ;  /* 0x0000000580807209 */ /* 0x002fe40007810000 */
[----:B--2---:R-:W-:Y:S02]  /*22370*/  FMNMX.FTZ R129, R129, R6, !PT ;  /* 0x0000000681817209 */ /* 0x004fe40007810000 */
[----:B------:R-:W-:Y:S01]  /*22380*/  FSEL R172, R78, -INF , !P1 ;  /* 0xff8000004eac7808 */ /* 0x000fe20004800000 */
[----:B------:R-:W1:Y:S01]  /*22390*/  SHFL.BFLY PT, R5, R128, 0x1, 0x1f ;  /* 0x0c201f0080057f89 */ /* 0x000e6200000e0000 */
[C---:B------:R-:W-:Y:S01]  /*223a0*/  ISETP.GT.AND P4, PT, R0.reuse, 0x50, P0 ;  /* 0x000000500000780c */ /* 0x040fe20000784270 */
[C---:B------:R-:W-:Y:S01]  /*223b0*/  FMUL.FTZ R64, R129.reuse, c[0x0][0x2d0] ;  /* 0x0000b40081407a20 */ /* 0x040fe20000410000 */
[----:B------:R-:W-:Y:S02]  /*223c0*/  ISETP.GT.AND P0, PT, R0, 0x51, P3 ;  /* 0x000000510000780c */ /* 0x000fe40001f04270 */
[----:B------:R-:W-:Y:S01]  /*223d0*/  FSETP.NEU.FTZ.AND P1, PT, R129, -INF , PT ;  /* 0xff8000008100780b */ /* 0x000fe20003f3d000 */
[--C-:B---3--:R-:W-:Y:S01]  /*223e0*/  FFMA.FTZ R4, R176, c[0x0][0x2d0], -R43.reuse ;  /* 0x0000b400b0047a23 */ /* 0x108fe2000001082b */
[----:B------:R-:W-:Y:S02]  /*223f0*/  ISETP.LT.OR P3, PT, R2, 0x51, P4 ;  /* 0x000000510200780c */ /* 0x000fe40002761670 */
[----:B------:R-:W-:Y:S01]  /*22400*/  FSEL R64, R64, RZ, P1 ;  /* 0x000000ff40407208 */ /* 0x000fe20000800000 */
[----:B------:R2:W-:Y:S01]  /*22410*/  MUFU.EX2 R239, R4 ;  /* 0x0000000400ef7308 */ /* 0x0005e20000000800 */
[----:B------:R-:W-:Y:S02]  /*22420*/  ISETP.LT.OR P0, PT, R2, 0x52, P0 ;  /* 0x000000520200780c */ /* 0x000fe40000701670 */
[----:B------:R-:W-:Y:S02]  /*22430*/  FSEL R174, R90, -INF , !P3 ;  /* 0xff8000005aae7808 */ /* 0x000fe40005800000 */
[----:B------:R-:W-:Y:S02]  /*22440*/  FSEL R175, R91, -INF , !P0 ;  /* 0xff8000005baf7808 */ /* 0x000fe40004000000 */
[----:B------:R-:W-:Y:S02]  /*22450*/  PLOP3.LUT P3, PT, PT, PT, UP1, 0x40, 0x0 ;  /* 0x000000000000781c */ /* 0x000fe40003f6e818 */
[----:B------:R-:W-:Y:S01]  /*22460*/  PLOP3.LUT P0, PT, PT, PT, UP0, 0x40, 0x0 ;  /* 0x000000000000781c */ /* 0x000fe20003f0e808 */
[----:B------:R-:W-:Y:S01]  /*22470*/  UISETP.GT.AND UP0, UPT, UR19, UR18, UPT ;  /* 0x000000121300728c */ /* 0x000fe2000bf04270 */
[C---:B------:R-:W-:Y:S01]  /*22480*/  ISETP.GT.AND P3, PT, R0.reuse, 0x58, P3 ;  /* 0x000000580000780c */ /* 0x040fe20001f64270 */
[----:B------:R-:W-:Y:S01]  /*22490*/  UIADD3 UR19, UR19, -0x1, URZ ;  /* 0xffffffff13137890 */ /* 0x000fe2000fffe03f */
[----:B------:R-:W-:Y:S02]  /*224a0*/  ISETP.GT.AND P0, PT, R0, 0x59, P0 ;  /* 0x000000590000780c */ /* 0x000fe40000704270 */
[----:B-1----:R-:W-:Y:S02]  /*224b0*/  FMNMX.FTZ R128, R128, R5, !PT ;  /* 0x0000000580807209 */ /* 0x002fe40007810000 */
[C---:B------:R-:W-:Y:S02]  /*224c0*/  ISETP.LT.OR P0, PT, R2.reuse, 0x5a, P0 ;  /* 0x0000005a0200780c */ /* 0x040fe40000701670 */
[----:B------:R-:W-:Y:S01]  /*224d0*/  ISETP.LT.OR P3, PT, R2, 0x59, P3 ;  /* 0x000000590200780c */ /* 0x000fe20001f61670 */
[----:B------:R-:W-:Y:S01]  /*224e0*/  FMUL.FTZ R65, R128, c[0x0][0x2d0] ;  /* 0x0000b40080417a20 */ /* 0x000fe20000410000 */
[----:B------:R-:W-:Y:S01]  /*224f0*/  FSEL R42, R95, -INF , !P0 ;  /* 0xff8000005f2a7808 */ /* 0x000fe20004000000 */
[--C-:B------:R-:W-:Y:S01]  /*22500*/  FFMA.FTZ R2, R18, c[0x0][0x2d0], -R64.reuse ;  /* 0x0000b40012027a23 */ /* 0x100fe20000010840 */
[----:B------:R-:W-:Y:S02]  /*22510*/  FSETP.NEU.FTZ.AND P0, PT, R128, -INF , PT ;  /* 0xff8000008000780b */ /* 0x000fe40003f1d000 */
[----:B--2---:R-:W-:Y:S01]  /*22520*/  FMNMX.FTZ R4, R92, R3, !PT ;  /* 0x000000035c047209 */ /* 0x004fe20007810000 */
[----:B------:R-:W-:Y:S01]  /*22530*/  MUFU.EX2 R88, R2 ;  /* 0x0000000200587308 */ /* 0x000fe20000000800 */
[--C-:B------:R-:W-:Y:S01]  /*22540*/  FFMA.FTZ R3, R17, c[0x0][0x2d0], -R43.reuse ;  /* 0x0000b40011037a23 */ /* 0x100fe2000001082b */
[----:B------:R-:W-:Y:S02]  /*22550*/  FSEL R65, R65, RZ, P0 ;  /* 0x000000ff41417208 */ /* 0x000fe40000000000 */
[----:B------:R-:W-:Y:S02]  /*22560*/  FMNMX.FTZ R4, R86, R4, !PT ;  /* 0x0000000456047209 */ /* 0x000fe40007810000 */
[----:B------:R-:W-:Y:S04]  /*22570*/  FSEL R94, R94, -INF , !P3 ;  /* 0xff8000005e5e7808 */ /* 0x000fe80005800000 */
[----:B------:R1:W2:Y:S02]  /*22580*/  MUFU.EX2 R76, R3 ;  /* 0x00000003004c7308 */ /* 0x0002a40000000800 */
[----:B-1----:R-:W-:Y:S01]  /*22590*/  FMNMX.FTZ R3, R135, R4, !PT ;  /* 0x0000000487037209 */ /* 0x002fe20007810000 */
[--C-:B------:R-:W-:Y:S01]  /*225a0*/  FFMA.FTZ R4, R16, c[0x0][0x2d0], -R64.reuse ;  /* 0x0000b40010047a23 */ /* 0x100fe20000010840 */
[----:B--2---:R-:W-:Y:S01]  /*225b0*/  F2FP.PACK_AB R46, R76, R239 ;  /* 0x000000ef4c2e723e */ /* 0x004fe200000000ff */
[----:B------:R-:W-:Y:S01]  /*225c0*/  FFMA.FTZ R16, R178, c[0x0][0x2d0], -R43 ;  /* 0x0000b400b2107a23 */ /* 0x000fe2000001082b */
[----:B------:R-:W-:Y:S04]  /*225d0*/  FMNMX.FTZ R3, R93, R3, !PT ;  /* 0x000000035d037209 */ /* 0x000fe80007810000 */
[----:B------:R1:W-:Y:S01]  /*225e0*/  MUFU.EX2 R240, R4 ;  /* 0x0000000400f07308 */ /* 0x0003e20000000800 */
[----:B------:R-:W-:Y:S02]  /*225f0*/  MOV R178, R239 ;  /* 0x000000ef00b27202 */ /* 0x000fe40000000f00 */
[----:B------:R-:W-:Y:S04]  /*22600*/  FMNMX.FTZ R3, R172, R3, !PT ;  /* 0x00000003ac037209 */ /* 0x000fe80007810000 */
[----:B------:R-:W-:Y:S03]  /*22610*/  FMNMX.FTZ R3, R173, R3, !PT ;  /* 0x00000003ad037209 */ /* 0x000fe60007810000 */
[----:B------:R-:W-:Y:S01]  /*22620*/  MUFU.EX2 R62, R16 ;  /* 0x00000010003e7308 */ /* 0x000fe20000000800 */
[----:B------:R-:W-:Y:S01]  /*22630*/  FMNMX.FTZ R0, R174, R3, !PT ;  /* 0x00000003ae007209 */ /* 0x000fe20007810000 */
[--C-:B------:R-:W-:Y:S03]  /*22640*/  FFMA.FTZ R3, R19, c[0x0][0x2d0], -R64.reuse ;  /* 0x0000b40013037a23 */ /* 0x100fe60000010840 */
[----:B------:R-:W-:Y:S04]  /*22650*/  FMNMX.FTZ R0, R175, R0, !PT ;  /* 0x00000000af007209 */ /* 0x000fe80007810000 */
[----:B------:R-:W-:Y:S01]  /*22660*/  FMNMX.FTZ R0, R94, R0, !PT ;  /* 0x000000005e007209 */ /* 0x000fe20007810000 */
[----:B------:R2:W3:Y:S03]  /*22670*/  MUFU.EX2 R55, R3 ;  /* 0x0000000300377308 */ /* 0x0004e60000000800 */
[----:B------:R-:W-:Y:S01]  /*22680*/  FMNMX.FTZ R0, R42, R0, !PT ;  /* 0x000000002a007209 */ /* 0x000fe20007810000 */
[--C-:B-1----:R-:W-:Y:S04]  /*22690*/  FFMA.FTZ R4, R7, c[0x0][0x2d0], -R64.reuse ;  /* 0x0000b40007047a23 */ /* 0x102fe80000010840 */
[----:B------:R-:W1:Y:S02]  /*226a0*/  SHFL.BFLY PT, R2, R0, 0x2, 0x1f ;  /* 0x0c401f0000027f89 */ /* 0x000e6400000e0000 */
[----:B------:R4:W5:Y:S01]  /*226b0*/  MUFU.EX2 R241, R4 ;  /* 0x0000000400f17308 */ /* 0x0009620000000800 */
[--C-:B--2---:R-:W-:Y:S01]  /*226c0*/  FFMA.FTZ R3, R8, c[0x0][0x2d0], -R65.reuse ;  /* 0x0000b40008037a23 */ /* 0x104fe20000010841 */
[----:B---3--:R-:W-:Y:S01]  /*226d0*/  F2FP.PACK_AB R47, R55, R88 ;  /* 0x00000058372f723e */ /* 0x008fe200000000ff */
[--C-:B------:R-:W-:Y:S07]  /*226e0*/  FFMA.FTZ R8, R32, c[0x0][0x2d0], -R64.reuse ;  /* 0x0000b40020087a23 */ /* 0x100fee0000010840 */
[----:B------:R2:W-:Y:S01]  /*226f0*/  MUFU.EX2 R24, R3 ;  /* 0x0000000300187308 */ /* 0x0005e20000000800 */
[----:B------:R-:W-:Y:S01]  /*22700*/  LDSM.16.MT88.4 R32, [R220+0x100] ;  /* 0x00010000dc20783b */ /* 0x000fe20000004200 */
[--C-:B----4-:R-:W-:Y:S01]  /*22710*/  FFMA.FTZ R4, R13, c[0x0][0x2d0], -R65.reuse ;  /* 0x0000b4000d047a23 */ /* 0x110fe20000010841 */
[----:B-----5:R-:W-:Y:S07]  /*22720*/  F2FP.PACK_AB R45, R241, R240 ;  /* 0x000000f0f12d723e */ /* 0x020fee00000000ff */
[----:B------:R-:W-:Y:S10]  /*22730*/  MUFU.EX2 R244, R4 ;  /* 0x0000000400f47308 */ /* 0x000ff40000000800 */
[----:B------:R-:W-:Y:S01]  /*22740*/  MUFU.EX2 R59, R8 ;  /* 0x00000008003b7308 */ /* 0x000fe20000000800 */
[--C-:B--2---:R-:W-:Y:S09]  /*22750*/  FFMA.FTZ R3, R9, c[0x0][0x2d0], -R65.reuse ;  /* 0x0000b40009037a23 */ /* 0x104ff20000010841 */
[----:B------:R2:W-:Y:S02]  /*22760*/  MUFU.EX2 R25, R3 ;  /* 0x0000000300197308 */ /* 0x0005e40000000800 */
[----:B--2---:R-:W-:Y:S02]  /*22770*/  FFMA.FTZ R3, R12, c[0x0][0x2d0], -R65 ;  /* 0x0000b4000c037a23 */ /* 0x004fe40000010841 */
[----:B------:R-:W-:Y:S06]  /*22780*/  FFMA.FTZ R12, R48, c[0x0][0x2d0], -R64 ;  /* 0x0000b400300c7a23 */ /* 0x000fec0000010840 */
[----:B------:R1:W2:Y:S02]  /*22790*/  MUFU.EX2 R77, R3 ;  /* 0x00000003004d7308 */ /* 0x0002a40000000800 */
[----:B-1----:R-:W-:Y:S01]  /*227a0*/  FMNMX.FTZ R3, R0, R2, !PT ;  /* 0x0000000200037209 */ /* 0x002fe20007810000 */
[----:B------:R-:W-:Y:S01]  /*227b0*/  FFMA.FTZ R2, R20, c[0x0][0x2d0], -R43 ;  /* 0x0000b40014027a23 */ /* 0x000fe2000001082b */
[----:B------:R-:W-:Y:S01]  /*227c0*/  FSEL R0, R130, RZ, P2 ;  /* 0x000000ff82007208 */ /* 0x000fe20001000000 */
[----:B------:R-:W-:Y:S01]  /*227d0*/  LDSM.16.MT88.4 R20, [R217+0x100] ;  /* 0x00010000d914783b */ /* 0x000fe20000004200 */
[----:B--2---:R-:W-:Y:S04]  /*227e0*/  F2FP.PACK_AB R38, R244, R77 ;  /* 0x0000004df426723e */ /* 0x004fe800000000ff */
        /* <DEDUP_REMOVED lines=11> */
[C---:B------:R-:W-:Y:S01]  /*228a0*/  FSETP.NEU.FTZ.AND P0, PT, R3.reuse, -INF , PT ;  /* 0xff8000000300780b */ /* 0x040fe20003f1d000 */
[----:B------:R-:W1:Y:S01]  /*228b0*/  MUFU.EX2 R40, R2 ;  /* 0x0000000200287308 */ /* 0x000e620000000800 */
[----:B------:R-:W-:Y:S02]  /*228c0*/  FMUL.FTZ R66, R3, c[0x0][0x2d0] ;  /* 0x0000b40003427a20 */ /* 0x000fe40000410000 */
[----:B------:R-:W-:Y:S02]  /*228d0*/  FADD.FTZ R0, -R0, R133 ;  /* 0x0000008500007221 */ /* 0x000fe40000010100 */
[C---:B------:R-:W-:Y:S01]  /*228e0*/  FMUL.FTZ R5, R41.reuse, R137 ;  /* 0x0000008929057220 */ /* 0x040fe20000410000 */
[----:B------:R-:W-:Y:S01]  /*228f0*/  FSEL R66, R66, RZ, P0 ;  /* 0x000000ff42427208 */ /* 0x000fe20000000000 */
[----:B------:R-:W-:Y:S02]  /*22900*/  FMUL.FTZ R0, R0, c[0x0][0x2d0] ;  /* 0x0000b40000007a20 */ /* 0x000fe40000410000 */
[C---:B------:R-:W-:Y:S01]  /*22910*/  FMUL.FTZ R17, R41.reuse, R149 ;  /* 0x0000009529117220 */ /* 0x040fe20000410000 */
[----:B------:R-:W-:Y:S01]  /*22920*/  MUFU.EX2 R137, R12 ;  /* 0x0000000c00897308 */ /* 0x000fe20000000800 */
[C---:B------:R-:W-:Y:S02]  /*22930*/  FMUL.FTZ R104, R41.reuse, R104 ;  /* 0x0000006829687220 */ /* 0x040fe40000410000 */
[C---:B------:R-:W-:Y:S02]  /*22940*/  FMUL.FTZ R105, R41.reuse, R105 ;  /* 0x0000006929697220 */ /* 0x040fe40000410000 */
[C---:B------:R-:W-:Y:S02]  /*22950*/  FMUL.FTZ R112, R41.reuse, R112 ;  /* 0x0000007029707220 */ /* 0x040fe40000410000 */
[C---:B------:R-:W-:Y:S02]  /*22960*/  FMUL.FTZ R113, R41.reuse, R113 ;  /* 0x0000007129717220 */ /* 0x040fe40000410000 */
[C---:B------:R-:W-:Y:S01]  /*22970*/  FMUL.FTZ R100, R41.reuse, R100 ;  /* 0x0000006429647220 */ /* 0x040fe20000410000 */
[----:B------:R2:W3:Y:S01]  /*22980*/  MUFU.EX2 R2, R0 ;  /* 0x0000000000027308 */ /* 0x0004e20000000800 */
[----:B------:R-:W-:Y:S02]  /*22990*/  FFMA.FTZ R4, R14, c[0x0][0x2d0], -R66 ;  /* 0x0000b4000e047a23 */ /* 0x000fe40000010842 */
[----:B------:R-:W-:Y:S02]  /*229a0*/  FMUL.FTZ R101, R41, R101 ;  /* 0x0000006529657220 */ /* 0x000fe40000410000 */
[C---:B-1----:R-:W-:Y:S02]  /*229b0*/  FMUL.FTZ R18, R40.reuse, R150 ;  /* 0x0000009628127220 */ /* 0x042fe40000410000 */
[C---:B------:R-:W-:Y:S02]  /*229c0*/  FMUL.FTZ R19, R40.reuse, R151 ;  /* 0x0000009728137220 */ /* 0x040fe40000410000 */
[----:B------:R-:W-:Y:S01]  /*229d0*/  LDSM.16.MT88.4 R148, [R217+0x2900] ;  /* 0x00290000d994783b */ /* 0x000fe20000004200 */
[----:B------:R1:W-:Y:S01]  /*229e0*/  MUFU.EX2 R132, R4 ;  /* 0x0000000400847308 */ /* 0x0003e20000000800 */
[C---:B------:R-:W-:Y:S02]  /*229f0*/  FMUL.FTZ R6, R40.reuse, R138 ;  /* 0x0000008a28067220 */ /* 0x040fe40000410000 */
[C---:B------:R-:W-:Y:S01]  /*22a00*/  FMUL.FTZ R7, R40.reuse, R139 ;  /* 0x0000008b28077220 */ /* 0x040fe20000410000 */
[----:B------:R-:W-:Y:S01]  /*22a10*/  MOV R139, R24 ;  /* 0x00000018008b7202 */ /* 0x000fe20000000f00 */
[----:B------:R-:W-:Y:S02]  /*22a20*/  FFMA.FTZ R24, R49, c[0x0][0x2d0], -R64 ;  /* 0x0000b40031187a23 */ /* 0x000fe40000010840 */
[----:B------:R-:W4:Y:S01]  /*22a30*/  LDSM.16.MT88.4 R48, [R218+0x100] ;  /* 0x00010000da30783b */ /* 0x000f220000004200 */
[----:B------:R-:W-:Y:S02]  /*22a40*/  IMAD.MOV.U32 R138, RZ, RZ, R240 ;  /* 0x000000ffff8a7224 */ /* 0x000fe400078e00f0 */
[----:B------:R5:W-:Y:S01]  /*22a50*/  MUFU.EX2 R31, R24 ;  /* 0x00000018001f7308 */ /* 0x000be20000000800 */
[C---:B------:R-:W-:Y:S02]  /*22a60*/  FMUL.FTZ R102, R40.reuse, R102 ;  /* 0x0000006628667220 */ /* 0x040fe40000410000 */
[----:B------:R-:W-:Y:S02]  /*22a70*/  FMUL.FTZ R103, R40, R103 ;  /* 0x0000006728677220 */ /* 0x000fe40000410000 */
[--C-:B--2---:R-:W-:Y:S02]  /*22a80*/  FFMA.FTZ R0, R10, c[0x0][0x2d0], -R66.reuse ;  /* 0x0000b4000a007a23 */ /* 0x104fe40000010842 */
[----:B---3--:R-:W-:Y:S02]  /*22a90*/  FMUL.FTZ R8, R2, R140 ;  /* 0x0000008c02087220 */ /* 0x008fe40000410000 */
[----:B------:R-:W-:Y:S01]  /*22aa0*/  FMUL.FTZ R106, R40, R106 ;  /* 0x0000006a286a7220 */ /* 0x000fe20000410000 */
[----:B------:R2:W-:Y:S01]  /*22ab0*/  MUFU.EX2 R95, R0 ;  /* 0x00000000005f7308 */ /* 0x0005e20000000800 */
[C---:B------:R-:W-:Y:S02]  /*22ac0*/  FMUL.FTZ R9, R2.reuse, R141 ;  /* 0x0000008d02097220 */ /* 0x040fe40000410000 */
[----:B------:R-:W-:Y:S02]  /*22ad0*/  FMUL.FTZ R12, R2, R144 ;  /* 0x00000090020c7220 */ /* 0x000fe40000410000 */
[--C-:B-1----:R-:W-:Y:S02]  /*22ae0*/  FFMA.FTZ R4, R15, c[0x0][0x2d0], -R66.reuse ;  /* 0x0000b4000f047a23 */ /* 0x102fe40000010842 */
[----:B------:R-:W-:Y:S02]  /*22af0*/  FMUL.FTZ R107, R40, R107 ;  /* 0x0000006b286b7220 */ /* 0x000fe40000410000 */
[C---:B------:R-:W-:Y:S01]  /*22b00*/  FMUL.FTZ R108, R2.reuse, R108 ;  /* 0x0000006c026c7220 */ /* 0x040fe20000410000 */
[----:B------:R1:W3:Y:S01]  /*22b10*/  MUFU.EX2 R133, R4 ;  /* 0x0000000400857308 */ /* 0x0002e20000000800 */
[C---:B------:R-:W-:Y:S01]  /*22b20*/  FMUL.FTZ R13, R2.reuse, R145 ;  /* 0x00000091020d7220 */ /* 0x040fe20000410000 */
[----:B------:R-:W-:Y:S01]  /*22b30*/  MOV R145, R77 ;  /* 0x0000004d00917202 */ /* 0x000fe20000000f00 */
[C---:B------:R-:W-:Y:S02]  /*22b40*/  FMUL.FTZ R29, R2.reuse, R161 ;  /* 0x000000a1021d7220 */ /* 0x040fe40000410000 */
[C---:B-----5:R-:W-:Y:S02]  /*22b50*/  FMUL.FTZ R24, R2.reuse, R156 ;  /* 0x0000009c02187220 */ /* 0x060fe40000410000 */
[----:B------:R-:W-:Y:S02]  /*22b60*/  FMUL.FTZ R109, R2, R109 ;  /* 0x0000006d026d7220 */ /* 0x000fe40000410000 */
[C---:B------:R-:W-:Y:S02]  /*22b70*/  FMUL.FTZ R114, R40.reuse, R114 ;  /* 0x0000007228727220 */ /* 0x040fe40000410000 */
[C---:B------:R-:W-:Y:S02]  /*22b80*/  FMUL.FTZ R115, R40.reuse, R115 ;  /* 0x0000007328737220 */ /* 0x040fe40000410000 */
[----:B------:R-:W-:Y:S02]  /*22b90*/  FMUL.FTZ R116, R41, R116 ;  /* 0x0000007429747220 */ /* 0x000fe40000410000 */
[----:B--2---:R-:W-:Y:S02]  /*22ba0*/  FFMA.FTZ R0, R11, c[0x0][0x2d0], -R66 ;  /* 0x0000b4000b007a23 */ /* 0x004fe40000010842 */
[----:B------:R-:W-:Y:S02]  /*22bb0*/  IMAD.MOV.U32 R144, RZ, RZ, R88 ;  /* 0x000000ffff907224 */ /* 0x000fe400078e0058 */
[----:B------:R2:W5:Y:S01]  /*22bc0*/  MUFU.EX2 R131, R0 ;  /* 0x0000000000837308 */ /* 0x0005620000000800 */
[----:B------:R-:W-:Y:S02]  /*22bd0*/  FMUL.FTZ R117, R41, R117 ;  /* 0x0000007529757220 */ /* 0x000fe40000410000 */
[----:B------:R-:W-:Y:S02]  /*22be0*/  FMUL.FTZ R118, R40, R118 ;  /* 0x0000007628767220 */ /* 0x000fe40000410000 */
[----:B-1----:R-:W-:Y:S01]  /*22bf0*/  FFMA.FTZ R4, R177, c[0x0][0x2d0], -R43 ;  /* 0x0000b400b1047a23 */ /* 0x002fe2000001082b */
[----:B---3--:R-:W-:Y:S01]  /*22c00*/  F2FP.PACK_AB R39, R133, R132 ;  /* 0x000000848527723e */ /* 0x008fe200000000ff */
[----:B------:R-:W-:Y:S02]  /*22c10*/  IMAD.MOV.U32 R177, RZ, RZ, R25 ;  /* 0x000000ffffb17224 */ /* 0x000fe400078e0019 */
[----:B------:R-:W-:Y:S01]  /*22c20*/  FMUL.FTZ R25, R2, R157 ;  /* 0x0000009d02197220 */ /* 0x000fe20000410000 */
[----:B------:R1:W3:Y:S01]  /*22c30*/  MUFU.EX2 R58, R4 ;  /* 0x00000004003a7308 */ /* 0x0002e20000000800 */
[----:B------:R-:W-:Y:S01]  /*22c40*/  FMUL.FTZ R119, R40, R119 ;  /* 0x0000007728777220 */ /* 0x000fe20000410000 */
[----:B------:R-:W-:Y:S01]  /*22c50*/  F2FP.PACK_AB R36, R177, R139 ;  /* 0x0000008bb124723e */ /* 0x000fe200000000ff */
[C---:B------:R-:W-:Y:S02]  /*22c60*/  FMUL.FTZ R120, R2.reuse, R120 ;  /* 0x0000007802787220 */ /* 0x040fe40000410000 */
[C---:B------:R-:W-:Y:S02]  /*22c70*/  FMUL.FTZ R121, R2.reuse, R121 ;  /* 0x0000007902797220 */ /* 0x040fe40000410000 */
[C---:B------:R-:W-:Y:S02]  /*22c80*/  FMUL.FTZ R124, R2.reuse, R124 ;  /* 0x0000007c027c7220 */ /* 0x040fe40000410000 */
[----:B------:R-:W-:Y:S02]  /*22c90*/  FMUL.FTZ R125, R2, R125 ;  /* 0x0000007d027d7220 */ /* 0x000fe40000410000 */
[----:B------:R-:W-:Y:S02]  /*22ca0*/  IMAD.MOV.U32 R157, RZ, RZ, R59 ;  /* 0x000000ffff9d7224 */ /* 0x000fe400078e003b */
[----:B------:R-:W-:Y:S01]  /*22cb0*/  IMAD.MOV.U32 R141, RZ, RZ, R242 ;  /* 0x000000ffff8d7224 */ /* 0x000fe200078e00f2 */
[----:B--2---:R-:W-:Y:S02]  /*22cc0*/  FSEL R0, R3, RZ, P0 ;  /* 0x000000ff03007208 */ /* 0x004fe40000000000 */
[----:B-----5:R-:W-:Y:S02]  /*22cd0*/  F2FP.PACK_AB R37, R131, R95 ;  /* 0x0000005f8325723e */ /* 0x020fe400000000ff */
[----:B------:R-:W-:Y:S01]  /*22ce0*/  PLOP3.LUT P0, PT, PT, PT, UP0, 0x80, 0x0 ;  /* 0x000000000000781c */ /* 0x000fe20003f0f008 */
[----:B------:R-:W-:Y:S01]  /*22cf0*/  FADD.FTZ R0, -R0, R134 ;  /* 0x0000008600007221 */ /* 0x000fe20000010100 */
[----:B------:R-:W-:Y:S01]  /*22d00*/  MOV R134, R28 ;  /* 0x0000001c00867202 */ /* 0x000fe20000000f00 */
[----:B------:R-:W-:Y:S02]  /*22d10*/  FFMA.FTZ R28, R68, c[0x0][0x2d0], -R64 ;  /* 0x0000b400441c7a23 */ /* 0x000fe40000010840 */
[----:B------:R-:W-:Y:S01]  /*22d20*/  FMUL.FTZ R0, R0, c[0x0][0x2d0] ;  /* 0x0000b40000007a20 */ /* 0x000fe20000410000 */
[----:B------:R-:W-:Y:S01]  /*22d30*/  F2FP.PACK_AB R44, R242, R134 ;  /* 0x00000086f22c723e */ /* 0x000fe200000000ff */
[----:B-1----:R-:W-:Y:S01]  /*22d40*/  FMUL.FTZ R4, R41, R136 ;  /* 0x0000008829047220 */ /* 0x002fe20000410000 */
[----:B------:R1:W-:Y:S01]  /*22d50*/  MUFU.EX2 R140, R28 ;  /* 0x0000001c008c7308 */ /* 0x0003e20000000800 */
[----:B---3--:R-:W-:Y:S05]  /*22d60*/  MOV R136, R58 ;  /* 0x0000003a00887202 */ /* 0x008fea0000000f00 */
[-C--:B------:R-:W-:Y:S04]  /*22d70*/  HMMA.16816.F32 R4, R44, R20.reuse, R4 ;  /* 0x000000142c04723c */ /* 0x080fe80000001804 */
[----:B------:R-:W2:Y:S01]  /*22d80*/  MUFU.EX2 R0, R0 ;  /* 0x0000000000007308 */ /* 0x000ea20000000800 */
[----:B-1----:R-:W-:Y:S02]  /*22d90*/  FMUL.FTZ R28, R2, R160 ;  /* 0x000000a0021c7220 */ /* 0x002fe40000410000 */
[C---:B--2---:R-:W-:Y:S02]  /*22da0*/  FMUL.FTZ R10, R0.reuse, R142 ;  /* 0x0000008e000a7220 */ /* 0x044fe40000410000 */
[C---:B------:R-:W-:Y:S03]  /*22db0*/  FMUL.FTZ R11, R0.reuse, R143 ;  /* 0x0000008f000b7220 */ /* 0x040fe60000410000 */
[----:B------:R-:W-:Y:S01]  /*22dc0*/  MOV R143, R241 ;  /* 0x000000f1008f7202 */ /* 0x000fe20000000f00 */
[C---:B------:R-:W-:Y:S01]  /*22dd0*/  FMUL.FTZ R15, R0.reuse, R147 ;  /* 0x00000093000f7220 */ /* 0x040fe20000410000 */
[----:B------:R-:W-:Y:S01]  /*22de0*/  MOV R147, R55 ;  /* 0x0000003700937202 */ /* 0x000fe20000000f00 */
[C---:B------:R-:W-:Y:S02]  /*22df0*/  FMUL.FTZ R110, R0.reuse, R110 ;  /* 0x0000006e006e7220 */ /* 0x040fe40000410000 */
[C---:B------:R-:W-:Y:S01]  /*22e00*/  FMUL.FTZ R111, R0.reuse, R111 ;  /* 0x0000006f006f7220 */ /* 0x040fe20000410000 */
[C---:B------:R-:W-:Y:S01]  /*22e10*/  HMMA.16816.F32 R8, R36.reuse, R20, R8 ;  /* 0x000000142408723c */ /* 0x040fe20000001808 */
[C---:B------:R-:W-:Y:S02]  /*22e20*/  FMUL.FTZ R14, R0.reuse, R146 ;  /* 0x00000092000e7220 */ /* 0x040fe40000410000 */
[C---:B------:R-:W-:Y:S01]  /*22e30*/  FMUL.FTZ R26, R0.reuse, R158 ;  /* 0x0000009e001a7220 */ /* 0x040fe20000410000 */
[----:B------:R-:W-:Y:S01]  /*22e40*/  MOV R158, R245 ;  /* 0x000000f5009e7202 */ /* 0x000fe20000000f00 */
[C---:B------:R-:W-:Y:S02]  /*22e50*/  FMUL.FTZ R27, R0.reuse, R159 ;  /* 0x0000009f001b7220 */ /* 0x040fe40000410000 */
[----:B------:R-:W-:Y:S01]  /*22e60*/  FFMA.FTZ R20, R179, c[0x0][0x2d0], -R43 ;  /* 0x0000b400b3147a23 */ /* 0x000fe2000001082b */
[-C--:B------:R-:W-:Y:S01]  /*22e70*/  HMMA.16816.F32 R12, R36, R22.reuse, R12 ;  /* 0x00000016240c723c */ /* 0x080fe2000000180c */
[C---:B------:R-:W-:Y:S02]  /*22e80*/  FMUL.FTZ R21, R41.reuse, R153 ;  /* 0x0000009929157220 */ /* 0x040fe40000410000 */
[----:B------:R1:W-:Y:S01]  /*22e90*/  MUFU.EX2 R176, R20 ;  /* 0x0000001400b07308 */ /* 0x0003e20000000800 */
[C---:B------:R-:W-:Y:S01]  /*22ea0*/  FMUL.FTZ R30, R0.reuse, R162 ;  /* 0x000000a2001e7220 */ /* 0x040fe20000410000 */
[----:B------:R-:W-:Y:S01]  /*22eb0*/  MOV R153, R145 ;  /* 0x0000009100997202 */ /* 0x000fe20000000f00 */
[----:B------:R-:W-:Y:S02]  /*22ec0*/  IMAD.MOV.U32 R162, RZ, RZ, R31 ;  /* 0x000000ffffa27224 */ /* 0x000fe400078e001f */
[C---:B------:R-:W-:Y:S01]  /*22ed0*/  HMMA.16816.F32 R16, R44.reuse, R22, R16 ;  /* 0x000000162c10723c */ /* 0x040fe20000001810 */
[C---:B------:R-:W-:Y:S03]  /*22ee0*/  FMUL.FTZ R31, R0.reuse, R163 ;  /* 0x000000a3001f7220 */ /* 0x040fe60000410000 */
[C---:B------:R-:W-:Y:S01]  /*22ef0*/  FMUL.FTZ R122, R0.reuse, R122 ;  /* 0x0000007a007a7220 */ /* 0x040fe20000410000 */
[----:B------:R-:W-:Y:S01]  /*22f00*/  MOV R163, R62 ;  /* 0x0000003e00a37202 */ /* 0x000fe20000000f00 */
[----:B------:R-:W-:Y:S02]  /*22f10*/  FMUL.FTZ R123, R0, R123 ;  /* 0x0000007b007b7220 */ /* 0x000fe40000410000 */
[C---:B------:R-:W-:Y:S04]  /*22f20*/  FMUL.FTZ R22, R40.reuse, R154 ;  /* 0x0000009a28167220 */ /* 0x040fe80000410000 */
[----:B------:R-:W-:Y:S01]  /*22f30*/  FMUL.FTZ R23, R40, R155 ;  /* 0x0000009b28177220 */ /* 0x000fe20000410000 */
[----:B------:R-:W-:Y:S01]  /*22f40*/  MOV R155, R178 ;  /* 0x000000b2009b7202 */ /* 0x000fe20000000f00 */
[C---:B------:R-:W-:Y:S02]  /*22f50*/  FMUL.FTZ R126, R0.reuse, R126 ;  /* 0x0000007e007e7220 */ /* 0x040fe40000410000 */
[----:B------:R-:W-:Y:S02]  /*22f60*/  FMUL.FTZ R127, R0, R127 ;  /* 0x0000007f007f7220 */ /* 0x000fe40000410000 */
[----:B------:R-:W-:Y:S02]  /*22f70*/  IMAD.MOV.U32 R159, RZ, RZ, R244 ;  /* 0x000000ffff9f7224 */ /* 0x000fe400078e00f4 */
[----:B-1----:R-:W-:Y:S02]  /*22f80*/  FMUL.FTZ R20, R41, R152 ;  /* 0x0000009829147220 */ /* 0x002fe40000410000 */
[----:B------:R-:W-:Y:S02]  /*22f90*/  IMAD.MOV.U32 R146, RZ, RZ, R76 ;  /* 0x000000ffff927224 */ /* 0x000fe400078e004c */
[----:B------:R-:W-:Y:S03]  /*22fa0*/  IMAD.MOV.U32 R154, RZ, RZ, R144 ;  /* 0x000000ffff9a7224 */ /* 0x000fe600078e0090 */
[-C--:B------:R-:W-:Y:S01]  /*22fb0*/  HMMA.16816.F32 R20, R44, R32.reuse, R20 ;  /* 0x000000202c14723c */ /* 0x080fe20000001814 */
[----:B------:R-:W-:Y:S07]  /*22fc0*/  MOV R152, R146 ;  /* 0x0000009200987202 */ /* 0x000fee0000000f00 */
[C---:B------:R-:W-:Y:S07]  /*22fd0*/  HMMA.16816.F32 R24, R36.reuse, R32, R24 ;  /* 0x000000202418723c */ /* 0x040fee0000001818 */
[--C-:B------:R-:W-:Y:S01]  /*22fe0*/  FFMA.FTZ R32, R52, c[0x0][0x2d0], -R65.reuse ;  /* 0x0000b40034207a23 */ /* 0x100fe20000010841 */
[-C--:B------:R-:W-:Y:S01]  /*22ff0*/  HMMA.16816.F32 R28, R36, R34.reuse, R28 ;  /* 0x00000022241c723c */ /* 0x080fe2000000181c */
[----:B------:R-:W-:Y:S02]  /*23000*/  FMUL.FTZ R33, R2, R165 ;  /* 0x000000a502217220 */ /* 0x000fe40000410000 */
[----:B------:R1:W-:Y:S05]  /*23010*/  MUFU.EX2 R156, R32 ;  /* 0x00000020009c7308 */ /* 0x0003ea0000000800 */
[C---:B------:R-:W-:Y:S07]  /*23020*/  HMMA.16816.F32 R100, R44.reuse, R34, R100 ;  /* 0x000000222c64723c */ /* 0x040fee0000001864 */
[C---:B------:R-:W-:Y:S01]  /*23030*/  FMUL.FTZ R34, R0.reuse, R166 ;  /* 0x000000a600227220 */ /* 0x040fe20000410000 */
[-C--:B----4-:R-:W-:Y:S01]  /*23040*/  HMMA.16816.F32 R104, R44, R48.reuse, R104 ;  /* 0x000000302c68723c */ /* 0x090fe20000001868 */
[----:B------:R-:W-:Y:S07]  /*23050*/  FMUL.FTZ R35, R0, R167 ;  /* 0x000000a700237220 */ /* 0x000fee0000410000 */
[C---:B------:R-:W-:Y:S01]  /*23060*/  HMMA.16816.F32 R108, R36.reuse, R48, R108 ;  /* 0x00000030246c723c */ /* 0x040fe2000000186c */
[----:B-1----:R-:W-:Y:S06]  /*23070*/  FFMA.FTZ R32, R53, c[0x0][0x2d0], -R65 ;  /* 0x0000b40035207a23 */ /* 0x002fec0000010841 */
[----:B------:R-:W-:Y:S01]  /*23080*/  FFMA.FTZ R48, R180, c[0x0][0x2d0], -R43 ;  /* 0x0000b400b4307a23 */ /* 0x000fe2000001082b */
[----:B------:R1:W-:Y:S10]  /*23090*/  MUFU.EX2 R161, R32 ;  /* 0x0000002000a17308 */ /* 0x0003f40000000800 */
[----:B------:R2:W-:Y:S01]  /*230a0*/  MUFU.EX2 R142, R48 ;  /* 0x00000030008e7308 */ /* 0x0005e20000000800 */
[--C-:B-1----:R-:W-:Y:S02]  /*230b0*/  FFMA.FTZ R32, R54, c[0x0][0x2d0], -R65.reuse ;  /* 0x0000b40036207a23 */ /* 0x102fe40000010841 */
[----:B------:R-:W1:Y:S07]  /*230c0*/  LDSM.16.MT88.4 R52, [R219+0x100] ;  /* 0x00010000db34783b */ /* 0x000e6e0000004200 */
[----:B------:R3:W-:Y:S01]  /*230d0*/  MUFU.EX2 R160, R32 ;  /* 0x0000002000a07308 */ /* 0x0007e20000000800 */
[--C-:B--2---:R-:W-:Y:S02]  /*230e0*/  FFMA.FTZ R48, R56, c[0x0][0x2d0], -R66.reuse ;  /* 0x0000b40038307a23 */ /* 0x104fe40000010842 */
[----:B------:R-:W-:Y:S07]  /*230f0*/  FFMA.FTZ R56, R60, c[0x0][0x2d0], -R66 ;  /* 0x0000b4003c387a23 */ /* 0x000fee0000010842 */
[----:B------:R2:W-:Y:S01]  /*23100*/  MUFU.EX2 R91, R48 ;  /* 0x00000030005b7308 */ /* 0x0005e20000000800 */
[----:B------:R-:W-:Y:S09]  /*23110*/  FFMA.FTZ R60, R80, c[0x0][0x2d0], -R64 ;  /* 0x0000b400503c7a23 */ /* 0x000ff20000010840 */
[----:B------:R4:W-:Y:S01]  /*23120*/  MUFU.EX2 R88, R56 ;  /* 0x0000003800587308 */ /* 0x0009e20000000800 */
[----:B---3--:R-:W-:Y:S09]  /*23130*/  FFMA.FTZ R32, R67, c[0x0][0x2d0], -R65 ;  /* 0x0000b40043207a23 */ /* 0x008ff20000010841 */
[----:B------:R3:W-:Y:S01]  /*23140*/  MUFU.EX2 R68, R32 ;  /* 0x0000002000447308 */ /* 0x0007e20000000800 */
[--C-:B--2---:R-:W-:Y:S09]  /*23150*/  FFMA.FTZ R48, R57, c[0x0][0x2d0], -R66.reuse ;  /* 0x0000b40039307a23 */ /* 0x104ff20000010842 */
[----:B------:R2:W5:Y:S01]  /*23160*/  MUFU.EX2 R90, R48 ;  /* 0x00000030005a7308 */ /* 0x0005620000000800 */
[----:B----4-:R-:W-:Y:S09]  /*23170*/  LDSM.16.MT88.4 R56, [R220+0x900] ;  /* 0x00090000dc38783b */ /* 0x010ff20000004200 */
[----:B------:R4:W-:Y:S01]  /*23180*/  MUFU.EX2 R251, R60 ;  /* 0x0000003c00fb7308 */ /* 0x0009e20000000800 */
[----:B---3--:R-:W-:Y:S07]  /*23190*/  FMUL.FTZ R32, R2, R164 ;  /* 0x000000a402207220 */ /* 0x008fee0000410000 */
[-C--:B------:R-:W-:Y:S08]  /*231a0*/  HMMA.16816.F32 R32, R36, R50.reuse, R32 ;  /* 0x000000322420723c */ /* 0x080ff00000001820 */
[C---:B------:R-:W-:Y:S01]  /*231b0*/  HMMA.16816.F32 R112, R44.reuse, R50, R112 ;  /* 0x000000322c70723c */ /* 0x040fe20000001870 */
[----:B--2---:R-:W2:Y:S07]  /*231c0*/  LDSM.16.MT88.4 R48, [R217+0x900] ;  /* 0x00090000d930783b */ /* 0x004eae0000004200 */
[-C--:B-1----:R-:W-:Y:S08]  /*231d0*/  HMMA.16816.F32 R116, R44, R52.reuse, R116 ;  /* 0x000000342c74723c */ /* 0x082ff00000001874 */
[C---:B------:R-:W-:Y:S07]  /*231e0*/  HMMA.16816.F32 R120, R36.reuse, R52, R120 ;  /* 0x000000342478723c */ /* 0x040fee0000001878 */
[----:B------:R-:W-:Y:S01]  /*231f0*/  FFMA.FTZ R52, R61, c[0x0][0x2d0], -R66 ;  /* 0x0000b4003d347a23 */ /* 0x000fe20000010842 */
[-C--:B------:R-:W-:Y:S01]  /*23200*/  HMMA.16816.F32 R124, R36, R54.reuse, R124 ;  /* 0x00000036247c723c */ /* 0x080fe2000000187c */
[----:B-----5:R-:W-:Y:S01]  /*23210*/  F2FP.PACK_AB R53, R90, R91 ;  /* 0x0000005b5a35723e */ /* 0x020fe200000000ff */
[----:B----4-:R-:W1:Y:S01]  /*23220*/  LDSM.16.MT88.4 R60, [R218+0x900] ;  /* 0x00090000da3c783b */ /* 0x010e620000004200 */
[----:B------:R3:W4:Y:S04]  /*23230*/  MUFU.EX2 R79, R52 ;  /* 0x00000034004f7308 */ /* 0x0007280000000800 */
[C---:B------:R-:W-:Y:S02]  /*23240*/  FMUL.FTZ R36, R41.reuse, R168 ;  /* 0x000000a829247220 */ /* 0x040fe40000410000 */
[----:B------:R-:W-:Y:S03]  /*23250*/  FMUL.FTZ R37, R41, R169 ;  /* 0x000000a929257220 */ /* 0x000fe60000410000 */
[C---:B------:R-:W-:Y:S02]  /*23260*/  FMUL.FTZ R38, R40.reuse, R170 ;  /* 0x000000aa28267220 */ /* 0x040fe40000410000 */
[----:B------:R-:W-:Y:S07]  /*23270*/  FMUL.FTZ R39, R40, R171 ;  /* 0x000000ab28277220 */ /* 0x000fee0000410000 */
[----:B------:R-:W-:Y:S01]  /*23280*/  HMMA.16816.F32 R36, R44, R54, R36 ;  /* 0x000000362c24723c */ /* 0x000fe20000001824 */
[--C-:B---3--:R-:W-:Y:S06]  /*23290*/  FFMA.FTZ R52, R181, c[0x0][0x2d0], -R43.reuse ;  /* 0x0000b400b5347a23 */ /* 0x108fec000001082b */
[----:B------:R-:W-:Y:S02]  /*232a0*/  F2FP.PACK_AB R47, R140, R162 ;  /* 0x000000a28c2f723e */ /* 0x000fe400000000ff */
[----:B------:R-:W-:Y:S01]  /*232b0*/  F2FP.PACK_AB R44, R136, R158 ;  /* 0x0000009e882c723e */ /* 0x000fe200000000ff */
[----:B------:R3:W-:Y:S02]  /*232c0*/  MUFU.EX2 R252, R52 ;  /* 0x0000003400fc7308 */ /* 0x0007e40000000800 */
[----:B------:R-:W-:Y:S02]  /*232d0*/  F2FP.PACK_AB R45, R137, R157 ;  /* 0x0000009d892d723e */ /* 0x000fe400000000ff */
[----:B------:R-:W-:Y:S02]  /*232e0*/  F2FP.PACK_AB R46, R176, R163 ;  /* 0x000000a3b02e723e */ /* 0x000fe400000000ff */
[----:B------:R-:W-:Y:S02]  /*232f0*/  F2FP.PACK_AB R54, R68, R160 ;  /* 0x000000a04436723e */ /* 0x000fe400000000ff */
[----:B----4-:R-:W-:Y:S03]  /*23300*/  F2FP.PACK_AB R55, R79, R88 ;  /* 0x000000584f37723e */ /* 0x010fe600000000ff */
[-C--:B--2---:R-:W-:Y:S01]  /*23310*/  HMMA.16816.F32 R4, R44, R48.reuse, R4 ;  /* 0x000000302c04723c */ /* 0x084fe20000001804 */
[--C-:B---3--:R-:W-:Y:S04]  /*23320*/  FFMA.FTZ R52, R69, c[0x0][0x2d0], -R64.reuse ;  /* 0x0000b40045347a23 */ /* 0x108fe80000010840 */
[----:B------:R2:W-:Y:S02]  /*23330*/  MUFU.EX2 R248, R52 ;  /* 0x0000003400f87308 */ /* 0x0005e40000000800 */
[----:B--2---:R-:W-:Y:S07]  /*23340*/  F2FP.PACK_AB R52, R161, R156 ;  /* 0x0000009ca134723e */ /* 0x004fee00000000ff */
[C---:B------:R-:W-:Y:S07]  /*23350*/  HMMA.16816.F32 R8, R52.reuse, R48, R8 ;  /* 0x000000303408723c */ /* 0x040fee0000001808 */
[--C-:B------:R-:W-:Y:S01]  /*23360*/  FFMA.FTZ R48, R182, c[0x0][0x2d0], -R43.reuse ;  /* 0x0000b400b6307a23 */ /* 0x100fe2000001082b */
[-C--:B------:R-:W-:Y:S03]  /*23370*/  HMMA.16816.F32 R12, R52, R50.reuse, R12 ;  /* 0x00000032340c723c */ /* 0x080fe6000000180c */
[----:B------:R2:W-:Y:S05]  /*23380*/  MUFU.EX2 R249, R48 ;  /* 0x0000003000f97308 */ /* 0x0005ea0000000800 */
[C---:B------:R-:W-:Y:S08]  /*23390*/  HMMA.16816.F32 R16, R44.reuse, R50, R16 ;  /* 0x000000322c10723c */ /* 0x040ff00000001810 */
[-C--:B------:R-:W-:Y:S08]  /*233a0*/  HMMA.16816.F32 R20, R44, R56.reuse, R20 ;  /* 0x000000382c14723c */ /* 0x080ff00000001814 */
[C---:B------:R-:W-:Y:S01]  /*233b0*/  HMMA.16816.F32 R24, R52.reuse, R56, R24 ;  /* 0x000000383418723c */ /* 0x040fe20000001818 */
[----:B--2---:R-:W-:Y:S06]  /*233c0*/  FFMA.FTZ R48, R183, c[0x0][0x2d0], -R43 ;  /* 0x0000b400b7307a23 */ /* 0x004fec000001082b */
        /* <DEDUP_REMOVED lines=20> */
[----:B------:R3:W-:Y:S01]  /*23510*/  MUFU.EX2 R241, R56 ;  /* 0x0000003800f17308 */ /* 0x0007e20000000800 */
        /* <DEDUP_REMOVED lines=14> */
[-C--:B------:R-:W-:Y:S01]  /*23600*/  HMMA.16816.F32 R124, R52, R50.reuse, R124 ;  /* 0x00000032347c723c */ /* 0x080fe2000000187c */
[----:B------:R-:W2:Y:S02]  /*23610*/  LDSM.16.MT88.4 R52, [R220+0x1100] ;  /* 0x00110000dc34783b */ /* 0x000ea40000004200 */
[----:B------:R4:W5:Y:S01]  /*23620*/  MUFU.EX2 R75, R48 ;  /* 0x00000030004b7308 */ /* 0x0009620000000800 */
[----:B---3--:R-:W-:Y:S04]  /*23630*/  F2FP.PACK_AB R49, R77, R78 ;  /* 0x0000004e4d31723e */ /* 0x008fe800000000ff */
[----:B------:R-:W-:Y:S07]  /*23640*/  HMMA.16816.F32 R36, R44, R50, R36 ;  /* 0x000000322c24723c */ /* 0x000fee0000001824 */
[----:B------:R-:W-:Y:S02]  /*23650*/  F2FP.PACK_AB R44, R252, R142 ;  /* 0x0000008efc2c723e */ /* 0x000fe400000000ff */
[----:B------:R-:W-:Y:S03]  /*23660*/  F2FP.PACK_AB R45, R251, R248 ;  /* 0x000000f8fb2d723e */ /* 0x000fe600000000ff */
[----:B------:R-:W-:Y:S02]  /*23670*/  F2FP.PACK_AB R46, R250, R249 ;  /* 0x000000f9fa2e723e */ /* 0x000fe400000000ff */
[----:B------:R-:W-:Y:S02]  /*23680*/  F2FP.PACK_AB R47, R246, R247 ;  /* 0x000000f7f62f723e */ /* 0x000fe400000000ff */
[----:B------:R-:W-:Y:S01]  /*23690*/  F2FP.PACK_AB R50, R241, R244 ;  /* 0x000000f4f132723e */ /* 0x000fe200000000ff */
[--C-:B----4-:R-:W-:Y:S01]  /*236a0*/  FFMA.FTZ R48, R186, c[0x0][0x2d0], -R43.reuse ;  /* 0x0000b400ba307a23 */ /* 0x110fe2000001082b */
[----:B-----5:R-:W-:Y:S03]  /*236b0*/  F2FP.PACK_AB R51, R75, R76 ;  /* 0x0000004c4b33723e */ /* 0x020fe600000000ff */
[----:B------:R3:W-:Y:S01]  /*236c0*/  MUFU.EX2 R167, R48 ;  /* 0x0000003000a77308 */ /* 0x0007e20000000800 */
[-C--:B-1----:R-:W-:Y:S01]  /*236d0*/  HMMA.16816.F32 R4, R44, R56.reuse, R4 ;  /* 0x000000382c04723c */ /* 0x082fe20000001804 */
[--C-:B---3--:R-:W-:Y:S08]  /*236e0*/  FFMA.FTZ R48, R97, c[0x0][0x2d0], -R64.reuse ;  /* 0x0000b40061307a23 */ /* 0x108ff00000010840 */
[----:B------:R1:W-:Y:S03]  /*236f0*/  MUFU.EX2 R166, R48 ;  /* 0x0000003000a67308 */ /* 0x0003e60000000800 */
        /* <DEDUP_REMOVED lines=31> */
[----:B---3--:R-:W-:Y:S01]  /*238f0*/  FFMA.FTZ R52, R187, c[0x0][0x2d0], -R65 ;  /* 0x0000b400bb347a23 */ /* 0x008fe20000010841 */
        /* <DEDUP_REMOVED lines=13> */
[----:B------:R-:W-:Y:S01]  /*239d0*/  MOV R193, R136 ;  /* 0x0000008800c17202 */ /* 0x000fe20000000f00 */
        /* <DEDUP_REMOVED lines=13> */
[----:B------:R-:W-:Y:S07]  /*23ab0*/  F2FP.PACK_AB R47, R186, R185 ;  /* 0x000000b9ba2f723e */ /* 0x000fee00000000ff */
[----:B------:R1:W4:Y:S01]  /*23ac0*/  MUFU.EX2 R74, R52 ;  /* 0x00000034004a7308 */ /* 0x0003220000000800 */
[----:B--2---:R-:W-:Y:S01]  /*23ad0*/  F2FP.PACK_AB R51, R71, R72 ;  /* 0x000000484733723e */ /* 0x004fe200000000ff */
[----:B------:R-:W-:Y:S01]  /*23ae0*/  LDSM.16.MT88.4 R56, [R220+0x1900] ;  /* 0x00190000dc38783b */ /* 0x000fe20000004200 */
[--C-:B---3--:R-:W-:Y:S01]  /*23af0*/  FFMA.FTZ R48, R194, c[0x0][0x2d0], -R64.reuse ;  /* 0x0000b400c2307a23 */ /* 0x108fe20000010840 */
        /* <DEDUP_REMOVED lines=10> */
[----:B------:R1:W-:Y:S01]  /*23ba0*/  MUFU.EX2 R176, R52 ;  /* 0x0000003400b07308 */ /* 0x0003e20000000800 */
[----:B------:R-:W-:Y:S04]  /*23bb0*/  MOV R141, R134 ;  /* 0x00000086008d7202 */ /* 0x000fe80000000f00 */
[C---:B------:R-:W-:Y:S08]  /*23bc0*/  HMMA.16816.F32 R16, R44.reuse, R54, R16 ;  /* 0x000000362c10723c */ /* 0x040ff00000001810 */
[-C--:B------:R-:W-:Y:S08]  /*23bd0*/  HMMA.16816.F32 R20, R44, R56.reuse, R20 ;  /* 0x000000382c14723c */ /* 0x080ff00000001814 */
[C---:B------:R-:W-:Y:S01]  /*23be0*/  HMMA.16816.F32 R24, R48.reuse, R56, R24 ;  /* 0x000000383018723c */ /* 0x040fe20000001818 */
[----:B-1----:R-:W-:Y:S02]  /*23bf0*/  FFMA.FTZ R52, R204, c[0x0][0x2d0], -R43 ;  /* 0x0000b400cc347a23 */ /* 0x002fe4000001082b */
[----:B------:R-:W4:Y:S04]  /*23c00*/  LDL.LU R204, [R1+0xc] ;  /* 0x00000c0001cc7983 */ /* 0x000f280000300800 */
[----:B------:R-:W-:Y:S01]  /*23c10*/  FFMA.FTZ R56, R197, c[0x0][0x2d0], -R65 ;  /* 0x0000b400c5387a23 */ /* 0x000fe20000010841 */
[-C--:B------:R-:W-:Y:S01]  /*23c20*/  HMMA.16816.F32 R28, R48, R58.reuse, R28 ;  /* 0x0000003a301c723c */ /* 0x080fe2000000181c */
[----:B------:R1:W-:Y:S01]  /*23c30*/  MUFU.EX2 R178, R52 ;  /* 0x0000003400b27308 */ /* 0x0003e20000000800 */
[----:B------:R-:W3:Y:S06]  /*23c40*/  LDL.LU R140, [R1+0x4] ;  /* 0x00000400018c7983 */ /* 0x000eec0000300800 */
        /* <DEDUP_REMOVED lines=10> */
[----:B------:R-:W5:Y:S03]  /*23cf0*/  LDL.LU R138, [R1+0x8] ;  /* 0x00000800018a7983 */ /* 0x000f660000300800 */
[--C-:B----4-:R-:W-:Y:S03]  /*23d00*/  FFMA.FTZ R56, R199, c[0x0][0x2d0], -R65.reuse ;  /* 0x0000b400c7387a23 */ /* 0x110fe60000010841 */
[----:B------:R4:W-:Y:S01]  /*23d10*/  MUFU.EX2 R69, R60 ;  /* 0x0000003c00457308 */ /* 0x0009e20000000800 */
[C---:B------:R-:W-:Y:S09]  /*23d20*/  HMMA.16816.F32 R112, R44.reuse, R62, R112 ;  /* 0x0000003e2c70723c */ /* 0x040ff20000001870 */
[----:B------:R4:W-:Y:S03]  /*23d30*/  MUFU.EX2 R97, R56 ;  /* 0x0000003800617308 */ /* 0x0009e60000000800 */
[----:B-1----:R-:W-:Y:S07]  /*23d40*/  FFMA.FTZ R52, R202, c[0x0][0x2d0], -R64 ;  /* 0x0000b400ca347a23 */ /* 0x002fee0000010840 */
[----:B------:R1:W-:Y:S01]  /*23d50*/  MUFU.EX2 R134, R52 ;  /* 0x0000003400867308 */ /* 0x0003e20000000800 */
[----:B----4-:R-:W-:Y:S09]  /*23d60*/  FFMA.FTZ R60, R172, c[0x0][0x2d0], -R66 ;  /* 0x0000b400ac3c7a23 */ /* 0x010ff20000010842 */
[----:B------:R4:W-:Y:S01]  /*23d70*/  MUFU.EX2 R68, R60 ;  /* 0x0000003c00447308 */ /* 0x0009e20000000800 */
[--C-:B------:R-:W-:Y:S09]  /*23d80*/  FFMA.FTZ R56, R201, c[0x0][0x2d0], -R65.reuse ;  /* 0x0000b400c9387a23 */ /* 0x100ff20000010841 */
[----:B------:R4:W4:Y:S01]  /*23d90*/  MUFU.EX2 R92, R56 ;  /* 0x00000038005c7308 */ /* 0x0009220000000800 */
[----:B-1----:R-:W-:Y:S09]  /*23da0*/  FFMA.FTZ R52, R196, c[0x0][0x2d0], -R65 ;  /* 0x0000b400c4347a23 */ /* 0x002ff20000010841 */
[----:B------:R1:W-:Y:S01]  /*23db0*/  MUFU.EX2 R96, R52 ;  /* 0x0000003400607308 */ /* 0x0003e20000000800 */
[----:B----4-:R-:W-:Y:S09]  /*23dc0*/  FFMA.FTZ R60, R207, c[0x0][0x2d0], -R64 ;  /* 0x0000b400cf3c7a23 */ /* 0x010ff20000010840 */
[----:B------:R4:W-:Y:S01]  /*23dd0*/  MUFU.EX2 R84, R60 ;  /* 0x0000003c00547308 */ /* 0x0009e20000000800 */
[--C-:B------:R-:W-:Y:S09]  /*23de0*/  FFMA.FTZ R56, R205, c[0x0][0x2d0], -R43.reuse ;  /* 0x0000b400cd387a23 */ /* 0x100ff2000001082b */
[----:B------:R4:W-:Y:S01]  /*23df0*/  MUFU.EX2 R89, R56 ;  /* 0x0000003800597308 */ /* 0x0009e20000000800 */
[----:B-1----:R-:W1:Y:S08]  /*23e00*/  LDSM.16.MT88.4 R52, [R219+0x1900] ;  /* 0x00190000db34783b */ /* 0x002e700000004200 */
[----:B----4-:R-:W-:Y:S01]  /*23e10*/  LDSM.16.MT88.4 R60, [R218+0x2100] ;  /* 0x00210000da3c783b */ /* 0x010fe20000004200 */
[--C-:B------:R-:W-:Y:S04]  /*23e20*/  FFMA.FTZ R56, R135, c[0x0][0x2d0], -R66.reuse ;  /* 0x0000b40087387a23 */ /* 0x100fe80000010842 */
[----:B------:R4:W4:Y:S01]  /*23e30*/  MUFU.EX2 R70, R56 ;  /* 0x0000003800467308 */ /* 0x0009220000000800 */
[-C--:B-1----:R-:W-:Y:S08]  /*23e40*/  HMMA.16816.F32 R116, R44, R52.reuse, R116 ;  /* 0x000000342c74723c */ /* 0x082ff00000001874 */
[C---:B------:R-:W-:Y:S01]  /*23e50*/  HMMA.16816.F32 R120, R48.reuse, R52, R120 ;  /* 0x000000343078723c */ /* 0x040fe20000001878 */
[----:B----4-:R-:W1:Y:S06]  /*23e60*/  LDSM.16.MT88.4 R56, [R217+0x2100] ;  /* 0x00210000d938783b */ /* 0x010e6c0000004200 */
[----:B------:R-:W-:Y:S01]  /*23e70*/  FFMA.FTZ R52, R173, c[0x0][0x2d0], -R66 ;  /* 0x0000b400ad347a23 */ /* 0x000fe20000010842 */
[-C--:B------:R-:W-:Y:S03]  /*23e80*/  HMMA.16816.F32 R124, R48, R54.reuse, R124 ;  /* 0x00000036307c723c */ /* 0x080fe6000000187c */
[----:B------:R4:W4:Y:S04]  /*23e90*/  MUFU.EX2 R67, R52 ;  /* 0x0000003400437308 */ /* 0x0009280000000800 */
        /* <DEDUP_REMOVED lines=9> */
[----:B----4-:R-:W4:Y:S01]  /*23f30*/  LDSM.16.MT88.4 R52, [R220+0x2100] ;  /* 0x00210000dc34783b */ /* 0x010f220000004200 */
        /* <DEDUP_REMOVED lines=14> */
[-C--:B----4-:R-:W-:Y:S08]  /*24020*/  HMMA.16816.F32 R20, R44, R52.reuse, R20 ;  /* 0x000000342c14723c */ /* 0x090ff00000001814 */
        /* <DEDUP_REMOVED lines=12> */
[--C-:B----4-:R-:W-:Y:S04]  /*240f0*/  FFMA.FTZ R43, R209, c[0x0][0x2d0], -R65.reuse ;  /* 0x0000b400d12b7a23 */ /* 0x110fe80000010841 */
[----:B------:R4:W-:Y:S03]  /*24100*/  MUFU.EX2 R80, R43 ;  /* 0x0000002b00507308 */ /* 0x0009e60000000800 */
[C---:B------:R-:W-:Y:S01]  /*24110*/  HMMA.16816.F32 R112, R44.reuse, R62, R112 ;  /* 0x0000003e2c70723c */ /* 0x040fe20000001870 */
[----:B-1----:R-:W-:Y:S07]  /*24120*/  F2FP.PACK_AB R171, R81, R82 ;  /* 0x0000005251ab723e */ /* 0x002fee00000000ff */
[-C--:B------:R-:W-:Y:S08]  /*24130*/  HMMA.16816.F32 R116, R44, R56.reuse, R116 ;  /* 0x000000382c74723c */ /* 0x080ff00000001874 */
[C---:B------:R-:W-:Y:S01]  /*24140*/  HMMA.16816.F32 R120, R48.reuse, R56, R120 ;  /* 0x000000383078723c */ /* 0x040fe20000001878 */
[----:B----4-:R-:W-:Y:S07]  /*24150*/  FFMA.FTZ R43, R210, c[0x0][0x2d0], -R65 ;  /* 0x0000b400d22b7a23 */ /* 0x010fee0000010841 */
[-C--:B------:R-:W-:Y:S01]  /*24160*/  HMMA.16816.F32 R124, R48, R58.reuse, R124 ;  /* 0x0000003a307c723c */ /* 0x080fe2000000187c */
[----:B------:R1:W4:Y:S01]  /*24170*/  MUFU.EX2 R55, R43 ;  /* 0x0000002b00377308 */ /* 0x0003220000000800 */
[----:B------:R-:W4:Y:S06]  /*24180*/  LDSM.16.MT88.4 R48, [R220+0x2900] ;  /* 0x00290000dc30783b */ /* 0x000f2c0000004200 */
[----:B------:R-:W-:Y:S02]  /*24190*/  HMMA.16816.F32 R36, R44, R58, R36 ;  /* 0x0000003a2c24723c */ /* 0x000fe40000001824 */
[----:B------:R-:W2:Y:S05]  /*241a0*/  LDL.LU R46, [R1+0x10] ;  /* 0x00001000012e7983 */ /* 0x000eaa0000300800 */
[----:B-----5:R-:W-:Y:S02]  /*241b0*/  FFMA.FTZ R44, R40, R138, R139 ;  /* 0x0000008a282c7223 */ /* 0x020fe4000001008b */
[----:B---3--:R-:W-:Y:S01]  /*241c0*/  FFMA.FTZ R45, R41, R140, R141 ;  /* 0x0000008c292d7223 */ /* 0x008fe2000001008d */
[-C--:B------:R-:W-:Y:S01]  /*241d0*/  HMMA.16816.F32 R136, R168, R148.reuse, R4 ;  /* 0x00000094a888723c */ /* 0x080fe20000001804 */
[----:B------:R-:W3:Y:S01]  /*241e0*/  LDSM.16.MT88.4 R4, [R218+0x2900] ;  /* 0x00290000da04783b */ /* 0x000ee20000004200 */
[--C-:B-1----:R-:W-:Y:S01]  /*241f0*/  FFMA.FTZ R43, R212, c[0x0][0x2d0], -R65.reuse ;  /* 0x0000b400d42b7a23 */ /* 0x102fe20000010841 */
[----:B----4-:R-:W-:Y:S01]  /*24200*/  F2FP.PACK_AB R40, R55, R80 ;  /* 0x000000503728723e */ /* 0x010fe200000000ff */
[----:B------:R-:W-:Y:S02]  /*24210*/  FFMA.FTZ R65, R214, c[0x0][0x2d0], -R65 ;  /* 0x0000b400d6417a23 */ /* 0x000fe40000010841 */
[----:B------:R1:W-:Y:S10]  /*24220*/  MUFU.EX2 R64, R43 ;  /* 0x0000002b00407308 */ /* 0x0003f40000000800 */
[----:B------:R-:W-:Y:S01]  /*24230*/  MUFU.EX2 R65, R65 ;  /* 0x0000004100417308 */ /* 0x000fe20000000800 */
[--C-:B-1----:R-:W-:Y:S09]  /*24240*/  FFMA.FTZ R43, R174, c[0x0][0x2d0], -R66.reuse ;  /* 0x0000b400ae2b7a23 */ /* 0x102ff20000010842 */
[----:B------:R1:W-:Y:S02]  /*24250*/  MUFU.EX2 R54, R43 ;  /* 0x0000002b00367308 */ /* 0x0003e40000000800 */
[--C-:B-1----:R-:W-:Y:S08]  /*24260*/  FFMA.FTZ R43, R175, c[0x0][0x2d0], -R66.reuse ;  /* 0x0000b400af2b7a23 */ /* 0x102ff00000010842 */
[----:B------:R1:W4:Y:S02]  /*24270*/  MUFU.EX2 R53, R43 ;  /* 0x0000002b00357308 */ /* 0x0003240000000800 */
[--C-:B-1----:R-:W-:Y:S01]  /*24280*/  FFMA.FTZ R43, R94, c[0x0][0x2d0], -R66.reuse ;  /* 0x0000b4005e2b7a23 */ /* 0x102fe20000010842 */
[----:B----4-:R-:W-:Y:S01]  /*24290*/  F2FP.PACK_AB R41, R53, R54 ;  /* 0x000000363529723e */ /* 0x010fe200000000ff */
[----:B------:R-:W-:Y:S01]  /*242a0*/  FFMA.FTZ R66, R42, c[0x0][0x2d0], -R66 ;  /* 0x0000b4002a427a23 */ /* 0x000fe20000010842 */
[----:B------:R-:W-:Y:S05]  /*242b0*/  F2FP.PACK_AB R42, R65, R64 ;  /* 0x00000040412a723e */ /* 0x000fea00000000ff */
[----:B------:R-:W-:Y:S10]  /*242c0*/  MUFU.EX2 R52, R43 ;  /* 0x0000002b00347308 */ /* 0x000ff40000000800 */
[----:B------:R-:W1:Y:S02]  /*242d0*/  MUFU.EX2 R66, R66 ;  /* 0x0000004200427308 */ /* 0x000e640000000800 */
[----:B-1----:R-:W-:Y:S07]  /*242e0*/  F2FP.PACK_AB R43, R66, R52 ;  /* 0x00000034422b723e */ /* 0x002fee00000000ff */
[C---:B------:R-:W-:Y:S07]  /*242f0*/  HMMA.16816.F32 R140, R40.reuse, R148, R8 ;  /* 0x00000094288c723c */ /* 0x040fee0000001808 */
[----:B------:R-:W-:Y:S01]  /*24300*/  FFMA.FTZ R8, R2, R204, R200 ;  /* 0x000000cc02087223 */ /* 0x000fe200000100c8 */
        /* <DEDUP_REMOVED lines=9> */
[----:B------:R-:W-:Y:S01]  /*243a0*/  FADD.FTZ R8, R198, R10 ;  /* 0x0000000ac6087221 */ /* 0x000fe20000010000 */
[-C--:B------:R-:W-:Y:S02]  /*243b0*/  HMMA.16816.F32 R152, R168, R48.reuse, R20 ;  /* 0x00000030a898723c */ /* 0x080fe40000001814 */
[----:B------:R-:W-:Y:S02]  /*243c0*/  FADD.FTZ R2, R159, R9 ;  /* 0x000000099f027221 */ /* 0x000fe40000010000 */
        /* <DEDUP_REMOVED lines=8> */
[----:B------:R-:W-:Y:S04]  /*24450*/  FADD.FTZ R2, R187, R11 ;  /* 0x0000000bbb027221 */ /* 0x000fe80000010000 */
[----:B------:R-:W-:Y:S02]  /*24460*/  FADD.FTZ R13, R192, R2 ;  /* 0x00000002c00d7221 */ /* 0x000fe40000010000 */
[----:B--2---:R-:W-:Y:S04]  /*24470*/  FFMA.FTZ R0, R0, R46, R95 ;  /* 0x0000002e00007223 */ /* 0x004fe8000001005f */
[----:B------:R-:W-:Y:S02]  /*24480*/  FADD.FTZ R12, R131, R0 ;  /* 0x00000000830c7221 */ /* 0x000fe40000010000 */
[----:B------:R-:W-:Y:S02]  /*24490*/  FADD.FTZ R0, R161, R9 ;  /* 0x00000009a1007221 */ /* 0x000fe40000010000 */
[----:B------:R-:W-:Y:S01]  /*244a0*/  FADD.FTZ R12, R132, R12 ;  /* 0x0000000c840c7221 */ /* 0x000fe20000010000 */
[----:B------:R-:W-:Y:S01]  /*244b0*/  MOV R132, R129 ;  /* 0x0000008100847202 */ /* 0x000fe20000000f00 */
[----:B------:R-:W-:Y:S02]  /*244c0*/  FADD.FTZ R9, R160, R0 ;  /* 0x00000000a0097221 */ /* 0x000fe40000010000 */
[----:B------:R-:W-:Y:S01]  /*244d0*/  FADD.FTZ R8, R133, R12 ;  /* 0x0000000c85087221 */ /* 0x000fe20000010000 */
[-C--:B------:R-:W-:Y:S01]  /*244e0*/  HMMA.16816.F32 R160, R40, R50.reuse, R28 ;  /* 0x0000003228a0723c */ /* 0x080fe2000000181c */
[----:B------:R-:W-:Y:S01]  /*244f0*/  FADD.FTZ R0, R190, R10 ;  /* 0x0000000abe007221 */ /* 0x000fe20000010000 */
[----:B------:R-:W-:Y:S01]  /*24500*/  MOV R133, R128 ;  /* 0x0000008000857202 */ /* 0x000fe20000000f00 */
        /* <DEDUP_REMOVED lines=9> */
[----:B------:R-:W-:Y:S01]  /*245a0*/  FADD.FTZ R12, R88, R12 ;  /* 0x0000000c580c7221 */ /* 0x000fe20000010000 */
[-C--:B---3--:R-:W-:Y:S03]  /*245b0*/  HMMA.16816.F32 R104, R168, R4.reuse, R104 ;  /* 0x00000004a868723c */ /* 0x088fe60000001868 */
        /* <DEDUP_REMOVED lines=27> */
[-C--:B-1----:R-:W-:Y:S03]  /*24770*/  HMMA.16816.F32 R116, R168, R8.reuse, R116 ;  /* 0x00000008a874723c */ /* 0x082fe60000001874 */
        /* <DEDUP_REMOVED lines=46> */
.L_x_1279:
[----:B-1----:R-:W2:Y:S04]  /*24a60*/  LDL.LU R0, [R1+0x4] ;  /* 0x0000040001007983 */ /* 0x002ea80000300800 */
        /* <DEDUP_REMOVED lines=120> */
.L_x_1181:
        /* <DEDUP_REMOVED lines=132> */
.L_x_1299:
        /* <DEDUP_REMOVED lines=203> */
.L_x_1298:
        /* <DEDUP_REMOVED lines=28> */
.L_x_1300:
        /* <DEDUP_REMOVED lines=47> */
.L_x_1302:
[----:B------:R-:W-:Y:S05]  /*26b90*/  BSYNC B0 ;  /* 0x0000000000007941 */ /* 0x000fea0003800000 */
.L_x_1301:
        /* <DEDUP_REMOVED lines=114> */
.L_x_1303:
        /* <DEDUP_REMOVED lines=12> */
.L_x_1612:


//--------------------- .text._ZN7cutlass13device_kernelIN5flash19enable_sm80_to_sm89INS1_16FlashAttnFwdSm80INS1_25CollectiveMainloopFwdSm80ILi4ELi1ELb0EN4cute5tupleIJNS5_1CILi128EEENS7_ILi112EEENS7_ILi64EEEEEELi64ENS_6half_tEfNS_4arch4Sm80ELb1ELb0ELb0ELb0ELb1ELb0ELb1ELb0EEENS1_21CollectiveEpilogueFwdINS6_IJS8_SA_S9_EEENS6_IJNS7_ILi1EEESI_SI_EEESC_SE_Li128ELb0ELb1ELb0ELb0EEENS1_30DynamicPersistentTileSchedulerILi128ELi128ELb0ELb1ELb0EEEEEEEEEvNT_6ParamsE --------------------------
	.section	.text._ZN7cutlass13device_kernelIN5flash19enable_sm80_to_sm89INS1_16FlashAttnFwdSm80INS1_25CollectiveMainloopFwdSm80ILi4ELi1ELb0EN4cute5tupleIJNS5_1CILi128EEENS7_ILi112EEENS7_ILi64EEEEEELi64ENS_6half_tEfNS_4arch4Sm80ELb1ELb0ELb0ELb0ELb1ELb0ELb1ELb0EEENS1_21CollectiveEpilogueFwdINS6_IJS8_SA_S9_EEENS6_IJNS7_ILi1EEESI_SI_EEESC_SE_Li128ELb0ELb1ELb0ELb0EEENS1_30DynamicPersistentTileSchedulerILi128ELi128ELb0ELb1ELb0EEEEEEEEEvNT_6ParamsE,"ax",@progbits
	.sectioninfo	@"SHI_REGISTERS=255"
	.align	128
.text._ZN7cutlass13device_kernelIN5flash19enable_sm80_to_sm89INS1_16FlashAttnFwdSm80INS1_25CollectiveMainloopFwdSm80ILi4ELi1ELb0EN4cute5tupleIJNS5_1CILi128EEENS7_ILi112EEENS7_ILi64EEEEEELi64ENS_6half_tEfNS_4arch4Sm80ELb1ELb0ELb0ELb0ELb1ELb0ELb1ELb0EEENS1_21CollectiveEpilogueFwdINS6_IJS8_SA_S9_EEENS6_IJNS7_ILi1EEESI_SI_EEESC_SE_Li128ELb0ELb1ELb0ELb0EEENS1_30DynamicPersistentTileSchedulerILi128ELi128ELb0ELb1ELb0EEEEEEEEEvNT_6ParamsE:
        .type           _ZN7cutlass13device_kernelIN5flash19enable_sm80_to_sm89INS1_16FlashAttnFwdSm80INS1_25CollectiveMainloopFwdSm80ILi4ELi1ELb0EN4cute5tupleIJNS5_1CILi128EEENS7_ILi112EEENS7_ILi64EEEEEELi64ENS_6half_tEfNS_4arch4Sm80ELb1ELb0ELb0ELb0ELb1ELb0ELb1ELb0EEENS1_21CollectiveEpilogueFwdINS6_IJS8_SA_S9_EEENS6_IJNS7_ILi1EEESI_SI_EEESC_SE_Li128ELb0ELb1ELb0ELb0EEENS1_30DynamicPersistentTileSchedulerILi128ELi128ELb0ELb1ELb0EEEEEEEEEvNT_6ParamsE,@function
        .size           _ZN7cutlass13device_kernelIN5flash19enable_sm80_to_sm89INS1_16FlashAttnFwdSm80INS1_25CollectiveMainloopFwdSm80ILi4ELi1ELb0EN4cute5tupleIJNS5_1CILi128EEENS7_ILi112EEENS7_ILi64EEEEEELi64ENS_6half_tEfNS_4arch4Sm80ELb1ELb0ELb0ELb0ELb1ELb0ELb1ELb0EEENS1_21CollectiveEpilogueFwdINS6_IJS8_SA_S9_EEENS6_IJNS7_ILi1EEESI_SI_EEESC_SE_Li128ELb0ELb1ELb0ELb0EEENS1_30DynamicPersistentTileSchedulerILi128ELi128ELb0ELb1ELb0EEEEEEEEEvNT_6ParamsE,(.L_x_1613 - _ZN7cutlass13device_kernelIN5flash19enable_sm80_to_sm89INS1_16FlashAttnFwdSm80INS1_25CollectiveMainloopFwdSm80ILi4ELi1ELb0EN4cute5tupleIJNS5_1CILi128EEENS7_ILi112EEENS7_ILi64EEEEEELi64ENS_6half_tEfNS_4arch4Sm80ELb1ELb0ELb0ELb0ELb1ELb0ELb1ELb0EEENS1_21CollectiveEpilogueFwdINS6_IJS8_SA_S9_EEENS6_IJNS7_ILi1EEESI_SI_EEESC_SE_Li128ELb0ELb1ELb0ELb0EEENS1_30DynamicPersistentTileSchedulerILi128ELi128ELb0ELb1ELb0EEEEEEEEEvNT_6ParamsE)
        .other          _ZN7cutlass13device_kernelIN5flash19enable_sm80_to_sm89INS1_16FlashAttnFwdSm80INS1_25CollectiveMainloopFwdSm80ILi4ELi1ELb0EN4cute5tupleIJNS5_1CILi128EEENS7_ILi112EEENS7_ILi64EEEEEELi64ENS_6half_tEfNS_4arch4Sm80ELb1ELb0ELb0ELb0ELb1ELb0ELb1ELb0EEENS1_21CollectiveEpilogueFwdINS6_IJS8_SA_S9_EEENS6_IJNS7_ILi1EEESI_SI_EEESC_SE_Li128ELb0ELb1ELb0ELb0EEENS1_30DynamicPersistentTileSchedulerILi128ELi128ELb0ELb1ELb0EEEEEEEEEvNT_6ParamsE,@"STO_CUDA_ENTRY STV_DEFAULT"
_ZN7cutlass13device_kernelIN5flash19enable_sm80_to_sm89INS1_16FlashAttnFwdSm80INS1_25CollectiveMainloopFwdSm80ILi4ELi1ELb0EN4cute5tupleIJNS5_1CILi128EEENS7_ILi112EEENS7_ILi64EEEEEELi64ENS_6half_tEfNS_4arch4Sm80ELb1ELb0ELb0ELb0ELb1ELb0ELb1ELb0EEENS1_21CollectiveEpilogueFwdINS6_IJS8_SA_S9_EEENS6_IJNS7_ILi1EEESI_SI_EEESC_SE_Li128ELb0ELb1ELb0ELb0EEENS1_30DynamicPersistentTileSchedulerILi128ELi128ELb0ELb1ELb0EEEEEEEEEvNT_6ParamsE:
        /* <DEDUP_REMOVED lines=152> */
.L_x_1387:
        /* <DEDUP_REMOVED lines=19> */
.L_x_1305:
[----:B------:R-:W-:-:S04]  /*0ab0*/  MOV R0, c[0x0][0x554] ;  /* 0x0001550000007a02 */ /* 0x000fc80000000f00 */
[----:B------:R-:W-:Y:S02]  /*0ac0*/  ISETP.NE.AND P0, PT, R0, 0x1, PT ;  /* 0x000000010000780c */ /* 0x000fe40003f05270 */
[----:B------:R-:W-:-:S11]  /*0ad0*/  MOV R0, R2 ;  /* 0x0000000200007202 */ /* 0x000fd60000000f00 */
[----:B------:R-:W-:-:S05]  /*0ae0*/  @P0 IMAD.HI.U32 R4, R2, c[0x0][0x558], RZ ;  /* 0x0001560002040a27 */ /* 0x000fca00078e00ff */
[----:B------:R-:W-:-:S05]  /*0af0*/  @P0 SHF.R.U32.HI R0, RZ, c[0x0][0x55c], R4 ;  /* 0x00015700ff000a19 */ /* 0x000fca0000011604 */
[----:B------:R-:W-:Y:S02]  /*0b00*/  IMAD R4, R0, c[0x0][0x554], RZ ;  /* 0x0001550000047a24 */ /* 0x000fe400078e02ff */
.L_x_1306:
[----:B------:R-:W-:Y:S05]  /*0b10*/  BSYNC B0 ;  /* 0x0000000000007941 */ /* 0x000fea0003800000 */
.L_x_1304:
        /* <DEDUP_REMOVED lines=20> */
[----:B------:R-:W-:Y:S01]  /*0c60*/  IMAD.SHL.U32 R37, R0, 0x80, RZ ;  /* 0x0000008000257824 */ /* 0x000fe200078e00ff */
[----:B------:R-:W-:Y:S01]  /*0c70*/  IADD3 R4, -R4, 0x70, RZ ;  /* 0x0000007004047810 */ /* 0x000fe20007ffe1ff */
[----:B------:R-:W-:Y:S01]  /*0c80*/  CS2R R128, SRZ ;  /* 0x0000000000807805 */ /* 0x000fe2000001ff00 */
[----:B------:R-:W-:Y:S01]  /*0c90*/  MOV R134, RZ ;  /* 0x000000ff00867202 */ /* 0x000fe20000000f00 */
[----:B------:R-:W-:Y:S01]  /*0ca0*/  CS2R R132, SRZ ;  /* 0x0000000000847805 */ /* 0x000fe2000001ff00 */
[----:B------:R-:W-:Y:S01]  /*0cb0*/  IADD3 R0, R37, 0x7f, RZ ;  /* 0x0000007f25007810 */ /* 0x000fe20007ffe0ff */
[----:B------:R-:W-:Y:S01]  /*0cc0*/  STL [R1+0x44], R37 ;  /* 0x0000442501007387 */ /* 0x000fe20000100800 */
[----:B------:R-:W-:Y:S01]  /*0cd0*/  IMAD.MOV.U32 R158, RZ, RZ, RZ ;  /* 0x000000ffff9e7224 */ /* 0x000fe200078e00ff */
[----:B------:R-:W-:Y:S01]  /*0ce0*/  CS2R R8, SRZ ;  /* 0x0000000000087805 */ /* 0x000fe2000001ff00 */
        /* <DEDUP_REMOVED lines=27> */
[----:B------:R-:W-:Y:S01]  /*0ea0*/  @P4 IMAD.HI.U32 R2, R0, c[0x0][0x2c8], RZ ;  /* 0x0000b20000024a27 */ /* 0x000fe200078e00ff */
[----:B------:R-:W-:Y:S01]  /*0eb0*/  CS2R R22, SRZ ;  /* 0x0000000000167805 */ /* 0x000fe2000001ff00 */
[----:B------:R-:W-:Y:S01]  /*0ec0*/  MOV R182, RZ ;  /* 0x000000ff00b67202 */ /* 0x000fe20000000f00 */
[----:B------:R-:W-:Y:S01]  /*0ed0*/  CS2R R24, SRZ ;  /* 0x0000000000187805 */ /* 0x000fe2000001ff00 */
[----:B------:R-:W-:Y:S01]  /*0ee0*/  IMAD.HI R4, R5, -0x6db6db6d, R4 ;  /* 0x9249249305047827 */ /* 0x000fe200078e0204 */
[----:B------:R-:W-:Y:S01]  /*0ef0*/  @P4 SHF.R.U32.HI R0, RZ, c[0x0][0x2cc], R2 ;  /* 0x0000b300ff004a19 */ /* 0x000fe20000011602 */
[----:B------:R-:W-:Y:S01]  /*0f00*/  CS2R R162, SRZ ;  /* 0x0000000000a27805 */ /* 0x000fe2000001ff00 */
[----:B------:R-:W-:Y:S01]  /*0f10*/  MOV R2, RZ ;  /* 0x000000ff00027202 */ /* 0x000fe20000000f00 */
[----:B------:R-:W-:Y:S01]  /*0f20*/  IMAD.MOV R5, RZ, RZ, -R35 ;  /* 0x000000ffff057224 */ /* 0x000fe200078e0a23 */
[----:B------:R-:W-:Y:S01]  /*0f30*/  MOV R160, RZ ;  /* 0x000000ff00a07202 */ /* 0x000fe20000000f00 */
[----:B------:R-:W-:Y:S01]  /*0f40*/  IMAD.IADD R3, R3, 0x1, R0 ;  /* 0x0000000103037824 */ /* 0x000fe200078e0200 */
[----:B------:R-:W-:Y:S01]  /*0f50*/  SHF.R.U32.HI R0, RZ, 0x1f, R4 ;  /* 0x0000001fff007819 */ /* 0x000fe20000011604 */
[----:B------:R-:W-:Y:S01]  /*0f60*/  IMAD R36, R5, c[0x0][0x548], R6 ;  /* 0x0001520005247a24 */ /* 0x000fe200078e0206 */
[----:B------:R-:W-:Y:S01]  /*0f70*/  CS2R R26, SRZ ;  /* 0x00000000001a7805 */ /* 0x000fe2000001ff00 */
[----:B------:R-:W-:Y:S01]  /*0f80*/  IMAD.HI R2, R3, -0x6db6db6d, R2 ;  /* 0x9249249303027827 */ /* 0x000fe200078e0202 */
[----:B------:R-:W-:Y:S01]  /*0f90*/  LEA.HI.SX32 R4, R4, R0, 0x1a ;  /* 0x0000000004047211 */ /* 0x000fe200078fd2ff */
[----:B------:R-:W-:Y:S01]  /*0fa0*/  CS2R R154, SRZ ;  /* 0x00000000009a7805 */ /* 0x000fe2000001ff00 */
[----:B------:R-:W-:Y:S01]  /*0fb0*/  STL [R1+0x4c], R36 ;  /* 0x00004c2401007387 */ /* 0x000fe20000100800 */
[----:B------:R-:W-:Y:S01]  /*0fc0*/  PRMT R0, RZ, 0x7610, R0 ;  /* 0x00007610ff007816 */ /* 0x000fe20000000000 */
[----:B------:R-:W-:Y:S01]  /*0fd0*/  IMAD.MOV.U32 R5, RZ, RZ, RZ ;  /* 0x000000ffff057224 */ /* 0x000fe200078e00ff */
[----:B------:R-:W-:Y:S01]  /*0fe0*/  SHF.R.U32.HI R3, RZ, 0x1f, R2 ;  /* 0x0000001fff037819 */ /* 0x000fe20000011602 */
[----:B------:R-:W-:Y:S01]  /*0ff0*/  IMAD.MOV.U32 R144, RZ, RZ, RZ ;  /* 0x000000ffff907224 */ /* 0x000fe200078e00ff */
[----:B------:R-:W-:Y:S01]  /*1000*/  MOV R176, RZ ;  /* 0x000000ff00b07202 */ /* 0x000fe20000000f00 */
[----:B------:R-:W-:Y:S01]  /*1010*/  IMAD.MOV.U32 R180, RZ, RZ, RZ ;  /* 0x000000ffffb47224 */ /* 0x000fe200078e00ff */
[----:B------:R-:W-:Y:S01]  /*1020*/  LEA.HI.SX32 R2, R2, R3, 0x1a ;  /* 0x0000000302027211 */ /* 0x000fe200078fd2ff */
[----:B------:R-:W-:Y:S01]  /*1030*/  IMAD.MOV.U32 R178, RZ, RZ, RZ ;  /* 0x000000ffffb27224 */ /* 0x000fe200078e00ff */
[----:B------:R-:W-:Y:S01]  /*1040*/  CS2R R28, SRZ ;  /* 0x00000000001c7805 */ /* 0x000fe2000001ff00 */
[----:B------:R-:W-:Y:S01]  /*1050*/  IMAD.MOV.U32 R152, RZ, RZ, RZ ;  /* 0x000000ffff987224 */ /* 0x000fe200078e00ff */
[----:B------:R-:W-:Y:S01]  /*1060*/  IMNMX R245, R4, R2, PT ;  /* 0x0000000204f57217 */ /* 0x000fe20003800200 */
[----:B------:R-:W-:Y:S01]  /*1070*/  CS2R R30, SRZ ;  /* 0x00000000001e7805 */ /* 0x000fe2000001ff00 */
[----:B------:R-:W-:Y:S01]  /*1080*/  MOV R186, RZ ;  /* 0x000000ff00ba7202 */ /* 0x000fe20000000f00 */
[----:B------:R-:W-:Y:S01]  /*1090*/  IMAD.MOV.U32 R184, RZ, RZ, RZ ;  /* 0x000000ffffb87224 */ /* 0x000fe200078e00ff */
[----:B------:R-:W-:Y:S01]  /*10a0*/  ISETP.GE.AND P0, PT, R245, 0x1, PT ;  /* 0x00000001f500780c */ /* 0x000fe20003f06270 */
[----:B------:R-:W-:Y:S01]  /*10b0*/  CS2R R32, SRZ ;  /* 0x0000000000207805 */ /* 0x000fe2000001ff00 */
[----:B------:R-:W-:Y:S01]  /*10c0*/  MOV R34, RZ ;  /* 0x000000ff00227202 */ /* 0x000fe20000000f00 */
[----:B--2---:R1:W-:Y:S02]  /*10d0*/  STL [R1+0x1c], R7 ;  /* 0x00001c0701007387 */ /* 0x0043e40000100800 */
[----:B-1----:R-:W-:-:S08]  /*10e0*/  IMAD.MOV.U32 R7, RZ, RZ, RZ ;  /* 0x000000ffff077224 */ /* 0x002fd000078e00ff */
[----:B------:R-:W-:Y:S05]  /*10f0*/  @!P0 BRA `(.L_x_1307) ;  /* 0x0001098000008947 */ /* 0x000fea0003800000 */
[----:B------:R-:W-:-:S04]  /*1100*/  ISETP.NE.U32.AND P0, PT, RZ, c[0x0][0x340], PT ;  /* 0x0000d000ff007a0c */ /* 0x000fc80003f05070 */
[----:B------:R-:W-:-:S13]  /*1110*/  ISETP.NE.AND.EX P0, PT, RZ, c[0x0][0x344], PT, P0 ;  /* 0x0000d100ff007a0c */ /* 0x000fda0003f05300 */
[----:B------:R-:W-:Y:S05]  /*1120*/  @!P0 BRA `(.L_x_1308) ;  /* 0x0000004000008947 */ /* 0x000fea0003800000 */
[----:B------:R-:W-:-:S05]  /*1130*/  MOV R2, 0x4 ;  /* 0x0000000400027802 */ /* 0x000fca0000000f00 */
[----:B------:R-:W-:-:S05]  /*1140*/  IMAD.WIDE R2, R35, R2, c[0x0][0x340] ;  /* 0x0000d00023027625 */ /* 0x000fca00078e0202 */
[----:B------:R1:W5:Y:S01]  /*1150*/  LDG.E R8, [R2.64] ;  /* 0x0000000602087981 */ /* 0x000362000c1e1900 */
[----:B------:R-:W-:Y:S05]  /*1160*/  BRA `(.L_x_1309) ;  /* 0x0000001000007947 */ /* 0x000fea0003800000 */
.L_x_1308:
[----:B------:R-:W-:Y:S02]  /*1170*/  MOV R8, R35 ;  /* 0x0000002300087202 */ /* 0x000fe40000000f00 */
.L_x_1309:
        /* <DEDUP_REMOVED lines=32> */
.L_x_1388:
[----:B------:R-:W-:Y:S05]  /*1380*/  BRA.DIV ~URZ, `(.L_x_1311) ;  /* 0x000123727f007947 */ /* 0x000fea000b800000 */
[----:B------:R3:W4:Y:S02]  /*1390*/  SHFL.IDX PT, R2, R5, RZ, 0x181f ;  /* 0x00181fff05027589 */ /* 0x00072400000e0000 */
.L_x_1389:
        /* <DEDUP_REMOVED lines=18> */
.L_x_1313:
[----:B------:R-:W-:Y:S05]  /*14c0*/  BSYNC B0 ;  /* 0x0000000000007941 */ /* 0x000fea0003800000 */
.L_x_1312:
[----:B------:R-:W-:Y:S05]  /*14d0*/  BRA.DIV ~URZ, `(.L_x_1314) ;  /* 0x000122927f007947 */ /* 0x000fea000b800000 */
[----:B--2---:R2:W3:Y:S04]  /*14e0*/  SHFL.IDX PT, R6, R4, 0x1, 0x181f ;  /* 0x00381f0004067f89 */ /* 0x0044e800000e0000 */
[----:B-1--4-:R2:W1:Y:S02]  /*14f0*/  SHFL.IDX PT, R2, R5, 0x1, 0x181f ;  /* 0x00381f0005027f89 */ /* 0x01246400000e0000 */
.L_x_1390:
        /* <DEDUP_REMOVED lines=11> */
.L_x_1316:
[----:B------:R-:W-:Y:S05]  /*15b0*/  BSYNC B0 ;  /* 0x0000000000007941 */ /* 0x000fea0003800000 */
.L_x_1315:
[----:B------:R-:W-:Y:S05]  /*15c0*/  BRA.DIV ~URZ, `(.L_x_1317) ;  /* 0x000122727f007947 */ /* 0x000fea000b800000 */
[----:B---3--:R3:W4:Y:S02]  /*15d0*/  SHFL.IDX PT, R6, R4, 0x2, 0x181f ;  /* 0x00581f0004067f89 */ /* 0x00872400000e0000 */
.L_x_1391:
[----:B------:R-:W-:Y:S05]  /*15e0*/  BRA.DIV ~URZ, `(.L_x_1318) ;  /* 0x000122c27f007947 */ /* 0x000fea000b800000 */
[----:B-1----:R1:W2:Y:S02]  /*15f0*/  SHFL.IDX PT, R2, R5, 0x2, 0x181f ;  /* 0x00581f0005027f89 */ /* 0x0022a400000e0000 */
.L_x_1392:
        /* <DEDUP_REMOVED lines=11> */
.L_x_1320:
[----:B------:R-:W-:Y:S05]  /*16b0*/  BSYNC B0 ;  /* 0x0000000000007941 */ /* 0x000fea0003800000 */
.L_x_1319:
[----:B------:R-:W-:Y:S05]  /*16c0*/  BRA.DIV ~URZ, `(.L_x_1321) ;  /* 0x000122527f007947 */ /* 0x000fea000b800000 */
[----:B----4-:R4:W1:Y:S04]  /*16d0*/  SHFL.IDX PT, R6, R4, 0x3, 0x181f ;  /* 0x00781f0004067f89 */ /* 0x01086800000e0000 */
[----:B--2---:R4:W2:Y:S02]  /*16e0*/  SHFL.IDX PT, R2, R5, 0x3, 0x181f ;  /* 0x00781f0005027f89 */ /* 0x0048a400000e0000 */
.L_x_1393:
        /* <DEDUP_REMOVED lines=11> */
.L_x_1323:
[----:B------:R-:W-:Y:S05]  /*17a0*/  BSYNC B0 ;  /* 0x0000000000007941 */ /* 0x000fea0003800000 */
.L_x_1322:
[----:B------:R-:W-:Y:S05]  /*17b0*/  BRA.DIV ~URZ, `(.L_x_1324) ;  /* 0x000122327f007947 */ /* 0x000fea000b800000 */
[----:B-1----:R1:W3:Y:S02]  /*17c0*/  SHFL.IDX PT, R6, R4, 0x4, 0x181f ;  /* 0x00981f0004067f89 */ /* 0x0022e400000e0000 */
.L_x_1394:
[----:B------:R-:W-:Y:S05]  /*17d0*/  BRA.DIV ~URZ, `(.L_x_1325) ;  /* 0x000122827f007947 */ /* 0x000fea000b800000 */
[----:B--2---:R2:W1:Y:S02]  /*17e0*/  SHFL.IDX PT, R2, R5, 0x4, 0x181f ;  /* 0x00981f0005027f89 */ /* 0x00446400000e0000 */
.L_x_1395:
        /* <DEDUP_REMOVED lines=11> */
.L_x_1327:
[----:B------:R-:W-:Y:S05]  /*18a0*/  BSYNC B0 ;  /* 0x0000000000007941 */ /* 0x000fea0003800000 */
.L_x_1326:
[----:B------:R-:W-:Y:S05]  /*18b0*/  BRA.DIV ~URZ, `(.L_x_1328) ;  /* 0x000122127f007947 */ /* 0x000fea000b800000 */
[----:B---3--:R3:W2:Y:S04]  /*18c0*/  SHFL.IDX PT, R6, R4, 0x5, 0x181f ;  /* 0x00b81f0004067f89 */ /* 0x0086a800000e0000 */
[----:B-1----:R3:W1:Y:S02]  /*18d0*/  SHFL.IDX PT, R2, R5, 0x5, 0x181f ;  /* 0x00b81f0005027f89 */ /* 0x00266400000e0000 */
.L_x_1396:
        /* <DEDUP_REMOVED lines=11> */
.L_x_1330:
[----:B------:R-:W-:Y:S05]  /*1990*/  BSYNC B0 ;  /* 0x0000000000007941 */ /* 0x000fea0003800000 */
.L_x_1329:
[----:B------:R-:W-:Y:S05]  /*19a0*/  BRA.DIV ~URZ, `(.L_x_1331) ;  /* 0x000121f27f007947 */ /* 0x000fea000b800000 */
[----:B--2---:R2:W3:Y:S02]  /*19b0*/  SHFL.IDX PT, R6, R4, 0x6, 0x181f ;  /* 0x00d81f0004067f89 */ /* 0x0044e400000e0000 */
.L_x_1397:
[----:B------:R-:W-:Y:S05]  /*19c0*/  BRA.DIV ~URZ, `(.L_x_1332) ;  /* 0x000122427f007947 */ /* 0x000fea000b800000 */
[----:B-1----:R1:W2:Y:S02]  /*19d0*/  SHFL.IDX PT, R2, R5, 0x6, 0x181f ;  /* 0x00d81f0005027f89 */ /* 0x0022a400000e0000 */
.L_x_1398:
        /* <DEDUP_REMOVED lines=11> */
.L_x_1334:
[----:B------:R-:W-:Y:S05]  /*1a90*/  BSYNC B0 ;  /* 0x0000000000007941 */ /* 0x000fea0003800000 */
.L_x_1333:
[----:B------:R-:W-:Y:S05]  /*1aa0*/  BRA.DIV ~URZ, `(.L_x_1335) ;  /* 0x000121d27f007947 */ /* 0x000fea000b800000 */
[----:B--234-:R-:W2:Y:S04]  /*1ab0*/  SHFL.IDX PT, R4, R4, 0x7, 0x181f ;  /* 0x00f81f0004047f89 */ /* 0x01cea800000e0000 */
[----:B------:R3:W4:Y:S02]  /*1ac0*/  SHFL.IDX PT, R2, R5, 0x7, 0x181f ;  /* 0x00f81f0005027f89 */ /* 0x00072400000e0000 */
.L_x_1399:
        /* <DEDUP_REMOVED lines=20> */
[----:B------:R-:W-:-:S02]  /*1c10*/  IMAD.MOV.U32 R6, RZ, RZ, 0x70 ;  /* 0x00000070ff067424 */ /* 0x000fc400078e00ff */
[----:B------:R-:W-:Y:S01]  /*1c20*/  IMAD.MOV.U32 R0, RZ, RZ, c[0x0][0x2b8] ;  /* 0x0000ae00ff007624 */ /* 0x000fe200078e00ff */
[----:B------:R-:W5:Y:S01]  /*1c30*/  LDL R114, [R1+0x4c] ;  /* 0x00004c0001727983 */ /* 0x000f620000100800 */
[----:B-1-3--:R-:W-:Y:S02]  /*1c40*/  IMAD.MOV.U32 R5, RZ, RZ, c[0x0][0x2ac] ;  /* 0x0000ab00ff057624 */ /* 0x00afe400078e00ff */
[----:B------:R-:W-:Y:S01]  /*1c50*/  IMAD R173, R245, R6, -0x70 ;  /* 0xffffff90f5ad7424 */ /* 0x000fe200078e0206 */
[----:B------:R-:W-:Y:S01]  /*1c60*/  ISETP.NE.AND P3, PT, R0, 0x1, PT ;  /* 0x000000010000780c */ /* 0x000fe20003f65270 */
[----:B------:R-:W-:Y:S02]  /*1c70*/  IMAD R5, R5, c[0x0][0x1d0], RZ ;  /* 0x0000740005057a24 */ /* 0x000fe400078e02ff */
[----:B------:R-:W-:Y:S01]  /*1c80*/  IMAD.MOV.U32 R244, RZ, RZ, RZ ;  /* 0x000000fffff47224 */ /* 0x000fe200078e00ff */
[----:B------:R-:W-:Y:S01]  /*1c90*/  BAR.SYNC.DEFER_BLOCKING 0x0 ;  /* 0x0000000000007b1d */ /* 0x000fe20000010000 */
[----:B--2---:R-:W-:-:S05]  /*1ca0*/  IMAD.IADD R2, R249, 0x1, R173 ;  /* 0x00000001f9027824 */ /* 0x004fca00078e02ad */
[C---:B------:R-:W-:Y:S01]  /*1cb0*/  ISETP.GE.AND P1, PT, R2.reuse, R5, PT ;  /* 0x000000050200720c */ /* 0x040fe20003f26270 */
[----:B----4-:R-:W-:-:S03]  /*1cc0*/  IMAD.IADD R2, R2, 0x1, R251 ;  /* 0x0000000102027824 */ /* 0x010fc600078e02fb */
[----:B------:R-:W-:Y:S01]  /*1cd0*/  ISETP.GT.OR P1, PT, R249, 0x6f, P1 ;  /* 0x0000006ff900780c */ /* 0x000fe20000f24670 */
[----:B------:R-:W-:-:S04]  /*1ce0*/  @P3 IMAD.HI.U32 R3, R2, c[0x0][0x2bc], RZ ;  /* 0x0000af0002033a27 */ /* 0x000fc800078e00ff */
[----:B------:R-:W-:Y:S01]  /*1cf0*/  IMAD.MOV.U32 R0, RZ, RZ, R2 ;  /* 0x000000ffff007224 */ /* 0x000fe200078e0002 */
[----:B------:R-:W-:-:S07]  /*1d00*/  @P3 SHF.R.U32.HI R0, RZ, c[0x0][0x2c0], R3 ;  /* 0x0000b000ff003a19 */ /* 0x000fce0000011603 */
[----:B------:R-:W-:-:S04]  /*1d10*/  @!P1 IADD3 R3, P0, R0, R10, RZ ;  /* 0x0000000a00039210 */ /* 0x000fc80007f1e0ff */
[----:B------:R-:W-:Y:S02]  /*1d20*/  @!P1 LEA.HI.X.SX32 R5, R0, R248, 0x1, P0 ;  /* 0x000000f800059211 */ /* 0x000fe400000f0eff */
[----:B------:R-:W-:-:S04]  /*1d30*/  @!P1 LEA R4, P0, R3, c[0x0][0x2a0], 0x2 ;  /* 0x0000a80003049a11 */ /* 0x000fc800078010ff */
[----:B------:R-:W-:-:S05]  /*1d40*/  @!P1 LEA.HI.X R5, R3, c[0x0][0x2a4], R5, 0x2, P0 ;  /* 0x0000a90003059a11 */ /* 0x000fca00000f1405 */
[----:B------:R1:W2:Y:S01]  /*1d50*/  @!P1 LDG.E R244, [R4.64] ;  /* 0x0000000604f49981 */ /* 0x0002a2000c1e1900 */
[----:B------:R-:W-:-:S05]  /*1d60*/  IADD3 R0, -R0, RZ, RZ ;  /* 0x000000ff00007210 */ /* 0x000fca0007ffe1ff */
[----:B------:R-:W-:Y:S01]  /*1d70*/  IMAD R250, R0, c[0x0][0x2b8], R2 ;  /* 0x0000ae0000fa7a24 */ /* 0x000fe200078e0202 */
[----:B------:R-:W3:Y:S04]  /*1d80*/  S2R R9, SR_TID.X ;  /* 0x0000000000097919 */ /* 0x000ee80000002100 */
[----:B------:R-:W-:Y:S01]  /*1d90*/  SHF.R.S32.HI R56, RZ, 0x1f, R250 ;  /* 0x0000001fff387819 */ /* 0x000fe200000114fa */
[----:B------:R-:W-:-:S04]  /*1da0*/  IMAD.WIDE.U32 R2, R250, c[0x0][0x1e0], RZ ;  /* 0x00007800fa027a25 */ /* 0x000fc800078e00ff */
[----:B------:R-:W-:-:S04]  /*1db0*/  IMAD R0, R56, c[0x0][0x1e0], RZ ;  /* 0x0000780038007a24 */ /* 0x000fc800078e02ff */
[----:B------:R-:W-:-:S04]  /*1dc0*/  IMAD R0, R250, c[0x0][0x1e4], R0 ;  /* 0x00007900fa007a24 */ /* 0x000fc800078e0200 */
[----:B------:R-:W-:Y:S02]  /*1dd0*/  IMAD.IADD R3, R3, 0x1, R0 ;  /* 0x0000000103037824 */ /* 0x000fe400078e0200 */
[----:B------:R-:W-:Y:S02]  /*1de0*/  IMAD R0, R58, c[0x0][0x1e8], RZ ;  /* 0x00007a003a007a24 */ /* 0x000fe400078e02ff */
[----:B-----5:R-:W-:-:S04]  /*1df0*/  IMAD.WIDE.U32 R246, R114, c[0x0][0x1e8], RZ ;  /* 0x00007a0072f67a25 */ /* 0x020fc800078e00ff */
[----:B------:R-:W-:-:S04]  /*1e00*/  IMAD R0, R114, c[0x0][0x1ec], R0 ;  /* 0x00007b0072007a24 */ /* 0x000fc800078e0200 */
[----:B------:R-:W-:Y:S01]  /*1e10*/  IMAD.IADD R175, R247, 0x1, R0 ;  /* 0x00000001f7af7824 */ /* 0x000fe200078e0200 */
[----:B---3--:R-:W-:Y:S01]  /*1e20*/  SHF.R.S32.HI R7, RZ, 0x1f, R9 ;  /* 0x0000001fff077819 */ /* 0x008fe20000011409 */
[----:B------:R-:W-:Y:S02]  /*1e30*/  IMAD.MOV.U32 R172, RZ, RZ, c[0x0][0x2ac] ;  /* 0x0000ab00ffac7624 */ /* 0x000fe400078e00ff */
[----:B-1----:R-:W-:Y:S01]  /*1e40*/  IMAD R5, R245, -0x70, R6 ;  /* 0xffffff90f5057824 */ /* 0x002fe200078e0206 */
[----:B------:R-:W-:-:S03]  /*1e50*/  LEA.HI R7, R7, R9, RZ, 0x3 ;  /* 0x0000000907077211 */ /* 0x000fc600078f18ff */
[----:B------:R-:W-:Y:S01]  /*1e60*/  IMAD R172, R172, c[0x0][0x1d0], R5 ;  /* 0x00007400acac7a24 */ /* 0x000fe200078e0205 */
[----:B------:R-:W-:Y:S02]  /*1e70*/  SHF.R.S32.HI R7, RZ, 0x3, R7 ;  /* 0x00000003ff077819 */ /* 0x000fe40000011407 */
[----:B------:R-:W-:Y:S01]  /*1e80*/  ISETP.GE.AND P5, PT, R242, c[0x0][0x1d4], PT ;  /* 0x00007500f2007a0c */ /* 0x000fe20003fa6270 */
[----:B------:R-:W-:Y:S01]  /*1e90*/  IMAD.WIDE.U32 R112, R114, c[0x0][0x210], RZ ;  /* 0x0000840072707a25 */ /* 0x000fe200078e00ff */
[----:B--2---:R-:W-:-:S03]  /*1ea0*/  SHF.R.S32.HI R57, RZ, 0x1f, R244 ;  /* 0x0000001fff397819 */ /* 0x004fc600000114f4 */
[----:B------:R-:W-:-:S04]  /*1eb0*/  IMAD.WIDE.U32 R2, R244, c[0x0][0x1f0], R2 ;  /* 0x00007c00f4027a25 */ /* 0x000fc800078e0002 */
[----:B------:R-:W-:Y:S01]  /*1ec0*/  IMAD R4, R57, c[0x0][0x1f0], RZ ;  /* 0x00007c0039047a24 */ /* 0x000fe200078e02ff */
[----:B------:R-:W-:-:S03]  /*1ed0*/  IADD3 R2, P0, R2, R246, RZ ;  /* 0x000000f602027210 */ /* 0x000fc60007f1e0ff */
[----:B------:R-:W-:-:S05]  /*1ee0*/  IMAD R0, R244, c[0x0][0x1f4], R4 ;  /* 0x00007d00f4007a24 */ /* 0x000fca00078e0204 */
[----:B------:R-:W-:Y:S02]  /*1ef0*/  IADD3.X R3, R175, R3, R0, P0, !PT ;  /* 0x00000003af037210 */ /* 0x000fe400007fe400 */
[----:B------:R-:W-:-:S04]  /*1f00*/  LEA R0, P0, R2, c[0x0][0x1c8], 0x1 ;  /* 0x0000720002007a11 */ /* 0x000fc800078008ff */
[----:B------:R-:W-:Y:S01]  /*1f10*/  LEA.HI.X R3, R2, c[0x0][0x1cc], R3, 0x1, P0 ;  /* 0x0000730002037a11 */ /* 0x000fe200000f0c03 */
[----:B------:R-:W1:Y:S01]  /*1f20*/  SHFL.IDX PT, R4, R0, RZ, 0x181f ;  /* 0x00181fff00047589 */ /* 0x000e6200000e0000 */
[----:B------:R-:W-:-:S03]  /*1f30*/  IMAD.IADD R2, R172, 0x1, -R7 ;  /* 0x00000001ac027824 */ /* 0x000fc600078e0a07 */
[----:B------:R-:W2:Y:S02]  /*1f40*/  SHFL.IDX PT, R5, R3, RZ, 0x181f ;  /* 0x00181fff03057589 */ /* 0x000ea400000e0000 */
[C---:B------:R-:W-:Y:S02]  /*1f50*/  ISETP.GE.AND P0, PT, R2.reuse, 0x1, PT ;  /* 0x000000010200780c */ /* 0x040fe40003f06270 */
[----:B------:R-:W3:Y:S04]  /*1f60*/  SHFL.IDX PT, R8, R0, 0x1, 0x181f ;  /* 0x00381f0000087f89 */ /* 0x000ee800000e0000 */
[----:B------:R-:W4:Y:S04]  /*1f70*/  SHFL.IDX PT, R7, R3, 0x1, 0x181f ;  /* 0x00381f0003077f89 */ /* 0x000f2800000e0000 */
[----:B------:R-:W5:Y:S01]  /*1f80*/  SHFL.IDX PT, R6, R0, 0x2, 0x181f ;  /* 0x00581f0000067f89 */ /* 0x000f6200000e0000 */
[----:B------:R-:W-:-:S03]  /*1f90*/  ISETP.GE.AND P6, PT, R2, 0x11, PT ;  /* 0x000000110200780c */ /* 0x000fc60003fc6270 */
[----:B------:R-:W5:Y:S01]  /*1fa0*/  SHFL.IDX PT, R14, R3, 0x2, 0x181f ;  /* 0x00581f00030e7f89 */ /* 0x000f6200000e0000 */
[----:B------:R-:W-:-:S03]  /*1fb0*/  ISETP.GE.AND P2, PT, R2, 0x21, PT ;  /* 0x000000210200780c */ /* 0x000fc60003f46270 */
[----:B------:R-:W5:Y:S01]  /*1fc0*/  SHFL.IDX PT, R15, R0, 0x3, 0x181f ;  /* 0x00781f00000f7f89 */ /* 0x000f6200000e0000 */
[----:B-1----:R-:W-:-:S03]  /*1fd0*/  @P0 LEA R4, P1, R242, R4, 0x1 ;  /* 0x00000004f2040211 */ /* 0x002fc600078208ff */
[----:B------:R-:W1:Y:S01]  /*1fe0*/  SHFL.IDX PT, R16, R3, 0x3, 0x181f ;  /* 0x00781f0003107f89 */ /* 0x000e6200000e0000 */
[----:B--2---:R-:W-:-:S03]  /*1ff0*/  @P0 LEA.HI.X R5, R242, R5, R188, 0x1, P1 ;  /* 0x00000005f2050211 */ /* 0x004fc600008f0cbc */
[----:B------:R-:W2:Y:S01]  /*2000*/  SHFL.IDX PT, R11, R0, 0x4, 0x181f ;  /* 0x00981f00000b7f89 */ /* 0x000ea200000e0000 */
[----:B---3--:R-:W-:-:S03]  /*2010*/  @P6 LEA R8, P1, R242, R8, 0x1 ;  /* 0x00000008f2086211 */ /* 0x008fc600078208ff */
[----:B------:R3:W-:Y:S01]  /*2020*/  @P0 LDGSTS.E.BYPASS.LTC128B.128 [R243+0x3900], [R4.64], !P5 ;  /* 0x0390000004f30fae */ /* 0x0007e2000e901d46 */
[----:B------:R-:W-:Y:S02]  /*2030*/  ISETP.GE.AND P0, PT, R2, 0x31, PT ;  /* 0x000000310200780c */ /* 0x000fe40003f06270 */
[C---:B----4-:R-:W-:Y:S01]  /*2040*/  @P6 LEA.HI.X R9, R242.reuse, R7, R188, 0x1, P1 ;  /* 0x00000007f2096211 */ /* 0x050fe200008f0cbc */
[----:B------:R-:W4:Y:S01]  /*2050*/  SHFL.IDX PT, R13, R3, 0x4, 0x181f ;  /* 0x00981f00030d7f89 */ /* 0x000f2200000e0000 */
[----:B-----5:R-:W-:-:S03]  /*2060*/  @P2 LEA R6, P1, R242, R6, 0x1 ;  /* 0x00000006f2062211 */ /* 0x020fc600078208ff */
[----:B------:R-:W5:Y:S01]  /*2070*/  SHFL.IDX PT, R12, R0, 0x5, 0x181f ;  /* 0x00b81f00000c7f89 */ /* 0x000f6200000e0000 */
[----:B------:R-:W-:-:S03]  /*2080*/  @P2 LEA.HI.X R7, R242, R14, R188, 0x1, P1 ;  /* 0x0000000ef2072211 */ /* 0x000fc600008f0cbc */
[----:B------:R-:W2:Y:S04]  /*2090*/  SHFL.IDX PT, R10, R3, 0x5, 0x181f ;  /* 0x00b81f00030a7f89 */ /* 0x000ea800000e0000 */
[----:B------:R2:W-:Y:S01]  /*20a0*/  @P6 LDGSTS.E.BYPASS.LTC128B.128 [R243+0x4100], [R8.64], !P5 ;  /* 0x0410000008f36fae */ /* 0x0005e2000e901d46 */
[----:B------:R-:W-:-:S03]  /*20b0*/  ISETP.GE.AND P6, PT, R2, 0x41, PT ;  /* 0x000000410200780c */ /* 0x000fc60003fc6270 */
[----:B------:R-:W4:Y:S04]  /*20c0*/  SHFL.IDX PT, R0, R0, 0x6, 0x181f ;  /* 0x00d81f0000007f89 */ /* 0x000f2800000e0000 */
[----:B------:R-:W5:Y:S01]  /*20d0*/  SHFL.IDX PT, R3, R3, 0x6, 0x181f ;  /* 0x00d81f0003037f89 */ /* 0x000f6200000e0000 */
[----:B---3--:R-:W-:-:S03]  /*20e0*/  @P0 LEA R4, P1, R242, R15, 0x1 ;  /* 0x0000000ff2040211 */ /* 0x008fc600078208ff */
[----:B------:R5:W-:Y:S01]  /*20f0*/  @P2 LDGSTS.E.BYPASS.LTC128B.128 [R243+0x4900], [R6.64], !P5 ;  /* 0x0490000006f32fae */ /* 0x000be2000e901d46 */
[----:B------:R-:W-:Y:S02]  /*2100*/  ISETP.GE.AND P2, PT, R2, 0x51, PT ;  /* 0x000000510200780c */ /* 0x000fe40003f46270 */
[----:B-1----:R-:W-:Y:S02]  /*2110*/  @P0 LEA.HI.X R5, R242, R16, R188, 0x1, P1 ;  /* 0x00000010f2050211 */ /* 0x002fe400008f0cbc */
[----:B------:R-:W-:-:S03]  /*2120*/  ISETP.GE.AND P1, PT, R2, 0x61, PT ;  /* 0x000000610200780c */ /* 0x000fc60003f26270 */
[----:B------:R1:W-:Y:S01]  /*2130*/  @P0 LDGSTS.E.BYPASS.LTC128B.128 [R243+0x5100], [R4.64], !P5 ;  /* 0x0510000004f30fae */ /* 0x0003e2000e901d46 */
[----:B--2---:R-:W-:-:S04]  /*2140*/  @P6 LEA R8, P0, R242, R11, 0x1 ;  /* 0x0000000bf2086211 */ /* 0x004fc800078008ff */
[----:B----4-:R-:W-:-:S05]  /*2150*/  @P6 LEA.HI.X R9, R242, R13, R188, 0x1, P0 ;  /* 0x0000000df2096211 */ /* 0x010fca00000f0cbc */
[----:B------:R2:W-:Y:S01]  /*2160*/  @P6 LDGSTS.E.BYPASS.LTC128B.128 [R243+0x5900], [R8.64], !P5 ;  /* 0x0590000008f36fae */ /* 0x0005e2000e901d46 */
[----:B-----5:R-:W-:-:S04]  /*2170*/  @P2 LEA R6, P0, R242, R12, 0x1 ;  /* 0x0000000cf2062211 */ /* 0x020fc800078008ff */
[C---:B------:R-:W-:Y:S02]  /*2180*/  @P2 LEA.HI.X R7, R242.reuse, R10, R188, 0x1, P0 ;  /* 0x0000000af2072211 */ /* 0x040fe400000f0cbc */
[----:B-1----:R-:W-:-:S03]  /*2190*/  @P1 LEA R4, P0, R242, R0, 0x1 ;  /* 0x00000000f2041211 */ /* 0x002fc600078008ff */
[----:B------:R1:W-:Y:S01]  /*21a0*/  @P2 LDGSTS.E.BYPASS.LTC128B.128 [R243+0x6100], [R6.64], !P5 ;  /* 0x0610000006f32fae */ /* 0x0003e2000e901d46 */
[----:B------:R-:W-:-:S05]  /*21b0*/  @P1 LEA.HI.X R5, R242, R3, R188, 0x1, P0 ;  /* 0x00000003f2051211 */ /* 0x000fca00000f0cbc */
[----:B------:R1:W-:Y:S04]  /*21c0*/  @P1 LDGSTS.E.BYPASS.LTC128B.128 [R243+0x6900], [R4.64], !P5 ;  /* 0x0690000004f31fae */ /* 0x0003e8000e901d46 */
[----:B------:R-:W0:Y:S01]  /*21d0*/  LDGDEPBAR ;  /* 0x00000000000079af */ /* 0x000e220000000000 */
[----:B------:R-:W-:-:S04]  /*21e0*/  DEPBAR.LE SB0, 0x1 ;  /* 0x000080400000791a */ /* 0x000fc80000000000 */
[----:B------:R-:W-:-:S04]  /*21f0*/  DEPBAR.LE SB0, 0x0 ;  /* 0x000080000000791a */ /* 0x000fc80000000000 */
[----:B------:R-:W-:Y:S06]  /*2200*/  BAR.SYNC.DEFER_BLOCKING 0x0 ;  /* 0x0000000000007b1d */ /* 0x000fec0000010000 */
[----:B------:R-:W-:Y:S04]  /*2210*/  LDSM.16.M88.4 R36, [R224] ;  /* 0x00000000e024783b */ /* 0x000fe80000000200 */
[----:B--2---:R-:W2:Y:S04]  /*2220*/  LDSM.16.M88.4 R8, [R231] ;  /* 0x00000000e708783b */ /* 0x004ea80000000200 */
[----:B-1----:R-:W1:Y:S04]  /*2230*/  LDSM.16.M88.4 R4, [R231+0x2000] ;  /* 0x00200000e704783b */ /* 0x002e680000000200 */
[----:B------:R-:W3:Y:S04]  /*2240*/  LDSM.16.M88.4 R32, [R224+0x800] ;  /* 0x00080000e020783b */ /* 0x000ee80000000200 */
[----:B------:R-:W4:Y:S04]  /*2250*/  LDSM.16.M88.4 R28, [R224+0x1000] ;  /* 0x00100000e01c783b */ /* 0x000f280000000200 */
[----:B------:R-:W5:Y:S04]  /*2260*/  LDSM.16.M88.4 R24, [R224+0x1800] ;  /* 0x00180000e018783b */ /* 0x000f680000000200 */
[----:B------:R-:W3:Y:S04]  /*2270*/  LDSM.16.M88.4 R20, [R224+0x2000] ;  /* 0x00200000e014783b */ /* 0x000ee80000000200 */
[----:B------:R-:W3:Y:S04]  /*2280*/  LDSM.16.M88.4 R16, [R224+0x2800] ;  /* 0x00280000e010783b */ /* 0x000ee80000000200 */
[----:B------:R-:W3:Y:S01]  /*2290*/  LDSM.16.M88.4 R12, [R224+0x3000] ;  /* 0x00300000e00c783b */ /* 0x000ee20000000200 */
[----:B------:R-:W-:-:S02]  /*22a0*/  IMAD R0, R56, c[0x0][0x208], RZ ;  /* 0x0000820038007a24 */ /* 0x000fc400078e02ff */
[----:B------:R-:W-:Y:S01]  /*22b0*/  IMAD R3, R57, c[0x0][0x218], RZ ;  /* 0x0000860039037a24 */ /* 0x000fe200078e02ff */
[----:B------:R-:W-:Y:S04]  /*22c0*/  LDSM.16.M88.4 R108, [R240] ;  /* 0x00000000f06c783b */ /* 0x000fe80000000200 */
[----:B------:R-:W-:Y:S01]  /*22d0*/  LDSM.16.M88.4 R76, [R235] ;  /* 0x00000000eb4c783b */ /* 0x000fe20000000200 */
[----:B--2---:R-:W-:Y:S01]  /*22e0*/  HMMA.16816.F32 R92, R8, R38, RZ ;  /* 0x00000026085c723c */ /* 0x004fe200000018ff */
[----:B------:R-:W-:Y:S02]  /*22f0*/  IMAD R0, R250, c[0x0][0x20c], R0 ;  /* 0x00008300fa007a24 */ /* 0x000fe400078e0200 */
[----:B------:R-:W-:Y:S04]  /*2300*/  LDSM.16.M88.4 R100, [R238] ;  /* 0x00000000ee64783b */ /* 0x000fe80000000200 */
[----:B------:R-:W-:Y:S01]  /*2310*/  LDSM.16.M88.4 R80, [R241] ;  /* 0x00000000f150783b */ /* 0x000fe20000000200 */
[C---:B-1----:R-:W-:Y:S03]  /*2320*/  HMMA.16816.F32 R48, R4.reuse, R36, RZ ;  /* 0x000000240430723c */ /* 0x042fe600000018ff */
[----:B------:R-:W-:Y:S04]  /*2330*/  LDSM.16.M88.4 R104, [R239] ;  /* 0x00000000ef68783b */ /* 0x000fe80000000200 */
[----:B------:R-:W-:Y:S01]  /*2340*/  LDSM.16.M88.4 R96, [R237] ;  /* 0x00000000ed60783b */ /* 0x000fe20000000200 */
[----:B------:R-:W-:Y:S08]  /*2350*/  HMMA.16816.F32 R72, R4, R38, RZ ;  /* 0x000000260448723c */ /* 0x000ff000000018ff */
[----:B------:R-:W-:Y:S01]  /*2360*/  HMMA.16816.F32 R144, R8, R36, RZ ;  /* 0x000000240890723c */ /* 0x000fe200000018ff */
[----:B------:R-:W-:-:S02]  /*2370*/  IMAD.MOV.U32 R39, RZ, RZ, R92 ;  /* 0x000000ffff277224 */ /* 0x000fc400078e005c */
[----:B------:R-:W-:-:S04]  /*2380*/  IMAD.MOV.U32 R38, RZ, RZ, R93 ;  /* 0x000000ffff267224 */ /* 0x000fc800078e005d */
[----:B------:R-:W-:Y:S01]  /*2390*/  MOV R37, R94 ;  /* 0x0000005e00257202 */ /* 0x000fe20000000f00 */
[----:B------:R-:W-:Y:S01]  /*23a0*/  IMAD.MOV.U32 R36, RZ, RZ, R95 ;  /* 0x000000ffff247224 */ /* 0x000fe200078e005f */
[C---:B---3--:R-:W-:Y:S08]  /*23b0*/  HMMA.16816.F32 R140, R8.reuse, R32, RZ ;  /* 0x00000020088c723c */ /* 0x048ff000000018ff */
[C---:B------:R-:W-:Y:S08]  /*23c0*/  HMMA.16816.F32 R92, R8.reuse, R34, RZ ;  /* 0x00000022085c723c */ /* 0x040ff000000018ff */
[C---:B----4-:R-:W-:Y:S08]  /*23d0*/  HMMA.16816.F32 R160, R8.reuse, R28, RZ ;  /* 0x0000001c08a0723c */ /* 0x050ff000000018ff */
[C---:B------:R-:W-:Y:S08]  /*23e0*/  HMMA.16816.F32 R120, R8.reuse, R30, RZ ;  /* 0x0000001e0878723c */ /* 0x040ff000000018ff */
[C---:B-----5:R-:W-:Y:S08]  /*23f0*/  HMMA.16816.F32 R184, R8.reuse, R24, RZ ;  /* 0x0000001808b8723c */ /* 0x060ff000000018ff */
[C---:B------:R-:W-:Y:S08]  /*2400*/  HMMA.16816.F32 R220, R8.reuse, R26, RZ ;  /* 0x0000001a08dc723c */ /* 0x040ff000000018ff */
[C---:B------:R-:W-:Y:S08]  /*2410*/  HMMA.16816.F32 R156, R8.reuse, R20, RZ ;  /* 0x00000014089c723c */ /* 0x040ff000000018ff */
[C---:B------:R-:W-:Y:S08]  /*2420*/  HMMA.16816.F32 R216, R8.reuse, R22, RZ ;  /* 0x0000001608d8723c */ /* 0x040ff000000018ff */
[C---:B------:R-:W-:Y:S08]  /*2430*/  HMMA.16816.F32 R152, R8.reuse, R16, RZ ;  /* 0x000000100898723c */ /* 0x040ff000000018ff */
[C---:B------:R-:W-:Y:S08]  /*2440*/  HMMA.16816.F32 R212, R8.reuse, R18, RZ ;  /* 0x0000001208d4723c */ /* 0x040ff000000018ff */
[C---:B------:R-:W-:Y:S08]  /*2450*/  HMMA.16816.F32 R148, R8.reuse, R12, RZ ;  /* 0x0000000c0894723c */ /* 0x040ff000000018ff */
[----:B------:R-:W-:Y:S07]  /*2460*/  HMMA.16816.F32 R208, R8, R14, RZ ;  /* 0x0000000e08d0723c */ /* 0x000fee00000018ff */
[----:B------:R-:W-:-:S04]  /*2470*/  IMAD.WIDE.U32 R8, R250, c[0x0][0x208], RZ ;  /* 0x00008200fa087a25 */ /* 0x000fc800078e00ff */
[----:B------:R-:W-:Y:S02]  /*2480*/  IMAD.IADD R9, R9, 0x1, R0 ;  /* 0x0000000109097824 */ /* 0x000fe400078e0200 */
[----:B------:R-:W-:Y:S02]  /*2490*/  IMAD R0, R58, c[0x0][0x210], RZ ;  /* 0x000084003a007a24 */ /* 0x000fe400078e02ff */
[----:B------:R-:W-:-:S04]  /*24a0*/  IMAD.WIDE.U32 R8, R244, c[0x0][0x218], R8 ;  /* 0x00008600f4087a25 */ /* 0x000fc800078e0008 */
[----:B------:R-:W-:-:S04]  /*24b0*/  IMAD R0, R114, c[0x0][0x214], R0 ;  /* 0x0000850072007a24 */ /* 0x000fc800078e0200 */
[----:B------:R-:W-:Y:S02]  /*24c0*/  IMAD.IADD R10, R113, 0x1, R0 ;  /* 0x00000001710a7824 */ /* 0x000fe400078e0200 */
[----:B------:R-:W-:Y:S01]  /*24d0*/  IMAD R0, R244, c[0x0][0x21c], R3 ;  /* 0x00008700f4007a24 */ /* 0x000fe200078e0203 */
[----:B------:R-:W-:-:S04]  /*24e0*/  IADD3 R3, P0, R8, R112, RZ ;  /* 0x0000007008037210 */ /* 0x000fc80007f1e0ff */
[----:B------:R-:W-:Y:S02]  /*24f0*/  IADD3.X R8, R10, R9, R0, P0, !PT ;  /* 0x000000090a087210 */ /* 0x000fe400007fe400 */
[C---:B------:R-:W-:Y:S01]  /*2500*/  LEA R0, P0, R3.reuse, c[0x0][0x1f8], 0x1 ;  /* 0x00007e0003007a11 */ /* 0x040fe200078008ff */
[C---:B------:R-:W-:Y:S03]  /*2510*/  HMMA.16816.F32 R68, R4.reuse, R12, RZ ;  /* 0x0000000c0444723c */ /* 0x040fe600000018ff */
[----:B------:R-:W-:Y:S01]  /*2520*/  LEA.HI.X R3, R3, c[0x0][0x1fc], R8, 0x1, P0 ;  /* 0x00007f0003037a11 */ /* 0x000fe200000f0c08 */
[----:B------:R-:W1:Y:S04]  /*2530*/  SHFL.IDX PT, R13, R0, 0x1, 0x181f ;  /* 0x00381f00000d7f89 */ /* 0x000e6800000e0000 */
[C---:B------:R-:W-:Y:S01]  /*2540*/  HMMA.16816.F32 R44, R4.reuse, R32, RZ ;  /* 0x00000020042c723c */ /* 0x040fe200000018ff */
[----:B------:R-:W2:Y:S07]  /*2550*/  SHFL.IDX PT, R12, R0, RZ, 0x181f ;  /* 0x00181fff000c7589 */ /* 0x000eae00000e0000 */
[----:B------:R-:W-:Y:S01]  /*2560*/  HMMA.16816.F32 R40, R4, R28, RZ ;  /* 0x0000001c0428723c */ /* 0x000fe200000018ff */
[----:B------:R-:W-:-:S02]  /*2570*/  IMAD.MOV.U32 R33, RZ, RZ, R94 ;  /* 0x000000ffff217224 */ /* 0x000fc400078e005e */
[----:B------:R-:W-:-:S05]  /*2580*/  IMAD.MOV.U32 R32, RZ, RZ, R95 ;  /* 0x000000ffff207224 */ /* 0x000fca00078e005f */
[C---:B------:R-:W-:Y:S08]  /*2590*/  HMMA.16816.F32 R52, R4.reuse, R24, RZ ;  /* 0x000000180434723c */ /* 0x040ff000000018ff */
[C---:B------:R-:W-:Y:S08]  /*25a0*/  HMMA.16816.F32 R60, R4.reuse, R20, RZ ;  /* 0x00000014043c723c */ /* 0x040ff000000018ff */
[C---:B------:R-:W-:Y:S01]  /*25b0*/  HMMA.16816.F32 R64, R4.reuse, R16, RZ ;  /* 0x000000100440723c */ /* 0x040fe200000018ff */
[----:B------:R-:W-:Y:S07]  /*25c0*/  SHFL.IDX PT, R17, R3, RZ, 0x181f ;  /* 0x00181fff03117589 */ /* 0x000fee00000e0000 */
[C---:B------:R-:W-:Y:S08]  /*25d0*/  HMMA.16816.F32 R84, R4.reuse, R34, RZ ;  /* 0x000000220454723c */ /* 0x040ff000000018ff */
[----:B------:R-:W-:Y:S01]  /*25e0*/  HMMA.16816.F32 R88, R4, R30, RZ ;  /* 0x0000001e0458723c */ /* 0x000fe200000018ff */
[----:B------:R-:W-:-:S02]  /*25f0*/  IMAD.MOV.U32 R35, RZ, RZ, R92 ;  /* 0x000000ffff237224 */ /* 0x000fc400078e005c */
[----:B------:R-:W-:Y:S02]  /*2600*/  IMAD.MOV.U32 R34, RZ, RZ, R93 ;  /* 0x000000ffff227224 */ /* 0x000fe400078e005d */
[----:B------:R-:W-:Y:S03]  /*2610*/  LDSM.16.M88.4 R92, [R236] ;  /* 0x00000000ec5c783b */ /* 0x000fe60000000200 */
[C---:B------:R-:W-:Y:S01]  /*2620*/  HMMA.16816.F32 R116, R4.reuse, R26, RZ ;  /* 0x0000001a0474723c */ /* 0x040fe200000018ff */
[----:B------:R-:W-:Y:S07]  /*2630*/  SHFL.IDX PT, R27, R3, 0x4, 0x181f ;  /* 0x00981f00031b7f89 */ /* 0x000fee00000e0000 */
[C---:B------:R-:W-:Y:S01]  /*2640*/  HMMA.16816.F32 R124, R4.reuse, R22, RZ ;  /* 0x00000016047c723c */ /* 0x040fe200000018ff */
[----:B------:R-:W-:Y:S07]  /*2650*/  SHFL.IDX PT, R23, R3, 0x2, 0x181f ;  /* 0x00581f0003177f89 */ /* 0x000fee00000e0000 */
[C---:B------:R-:W-:Y:S01]  /*2660*/  HMMA.16816.F32 R132, R4.reuse, R18, RZ ;  /* 0x000000120484723c */ /* 0x040fe200000018ff */
[----:B------:R-:W3:Y:S04]  /*2670*/  SHFL.IDX PT, R19, R3, 0x1, 0x181f ;  /* 0x00381f0003137f89 */ /* 0x000ee800000e0000 */
[----:B------:R-:W-:Y:S03]  /*2680*/  SHFL.IDX PT, R18, R0, 0x4, 0x181f ;  /* 0x00981f0000127f89 */ /* 0x000fe600000e0000 */
[----:B------:R-:W-:Y:S01]  /*2690*/  HMMA.16816.F32 R136, R4, R14, RZ ;  /* 0x0000000e0488723c */ /* 0x000fe200000018ff */
[----:B------:R-:W-:Y:S04]  /*26a0*/  LDSM.16.M88.4 R4, [R234+0x2000] ;  /* 0x00200000ea04783b */ /* 0x000fe80000000200 */
[----:B------:R-:W4:Y:S04]  /*26b0*/  SHFL.IDX PT, R14, R0, 0x2, 0x181f ;  /* 0x00581f00000e7f89 */ /* 0x000f2800000e0000 */
[----:B------:R-:W5:Y:S04]  /*26c0*/  SHFL.IDX PT, R15, R0, 0x3, 0x181f ;  /* 0x00781f00000f7f89 */ /* 0x000f6800000e0000 */
[----:B------:R-:W5:Y:S04]  /*26d0*/  SHFL.IDX PT, R26, R0, 0x5, 0x181f ;  /* 0x00b81f00001a7f89 */ /* 0x000f6800000e0000 */
[----:B------:R-:W5:Y:S01]  /*26e0*/  SHFL.IDX PT, R21, R3, 0x3, 0x181f ;  /* 0x00781f0003157f89 */ /* 0x000f6200000e0000 */
[----:B------:R-:W-:-:S03]  /*26f0*/  IMAD.SHL.U32 R174, R242, 0x2, RZ ;  /* 0x00000002f2ae7824 */ /* 0x000fc600078e00ff */
[----:B------:R-:W5:Y:S01]  /*2700*/  SHFL.IDX PT, R28, R3, 0x5, 0x181f ;  /* 0x00b81f00031c7f89 */ /* 0x000f6200000e0000 */
[----:B------:R-:W-:Y:S02]  /*2710*/  SHF.L.U64.HI R16, R242, 0x1, R188 ;  /* 0x00000001f2107819 */ /* 0x000fe400000102bc */
[-C--:B-1----:R-:W-:Y:S01]  /*2720*/  IADD3 R24, P1, R13, R174.reuse, RZ ;  /* 0x000000ae0d187210 */ /* 0x082fe20007f3e0ff */
[----:B------:R-:W1:Y:S01]  /*2730*/  SHFL.IDX PT, R0, R0, 0x6, 0x181f ;  /* 0x00d81f0000007f89 */ /* 0x000e6200000e0000 */
[----:B--2---:R-:W-:-:S03]  /*2740*/  IADD3 R12, P2, R12, R174, RZ ;  /* 0x000000ae0c0c7210 */ /* 0x004fc60007f5e0ff */
[--C-:B---3--:R-:W-:Y:S01]  /*2750*/  IMAD.X R25, R19, 0x1, R16.reuse, P1 ;  /* 0x0000000113197824 */ /* 0x108fe200008e0610 */
[-C--:B----4-:R-:W-:Y:S01]  /*2760*/  IADD3 R22, P0, R14, R174.reuse, RZ ;  /* 0x000000ae0e167210 */ /* 0x090fe20007f1e0ff */
[----:B------:R-:W2:Y:S01]  /*2770*/  SHFL.IDX PT, R3, R3, 0x6, 0x181f ;  /* 0x00d81f0003037f89 */ /* 0x000ea200000e0000 */
[-C--:B------:R-:W-:Y:S02]  /*2780*/  IADD3 R18, P1, R18, R174.reuse, RZ ;  /* 0x000000ae12127210 */ /* 0x080fe40007f3e0ff */
[----:B------:R-:W-:Y:S01]  /*2790*/  ISETP.GE.AND P6, PT, R242, c[0x0][0x1d4], PT ;  /* 0x00007500f2007a0c */ /* 0x000fe20003fc6270 */
[--C-:B------:R-:W-:Y:S01]  /*27a0*/  IMAD.X R13, R17, 0x1, R16.reuse, P2 ;  /* 0x00000001110d7824 */ /* 0x100fe200010e0610 */
[----:B-----5:R-:W-:Y:S01]  /*27b0*/  IADD3 R20, P2, R15, R174, RZ ;  /* 0x000000ae0f147210 */ /* 0x020fe20007f5e0ff */
[----:B------:R-:W-:Y:S01]  /*27c0*/  IMAD.X R19, R27, 0x1, R16, P1 ;  /* 0x000000011b137824 */ /* 0x000fe200008e0610 */
[----:B------:R-:W-:Y:S02]  /*27d0*/  IADD3.X R23, R23, R16, RZ, P0, !PT ;  /* 0x0000001017177210 */ /* 0x000fe400007fe4ff */
[----:B------:R-:W-:-:S02]  /*27e0*/  ISETP.LT.OR P0, PT, R2, 0x1, P6 ;  /* 0x000000010200780c */ /* 0x000fc40003701670 */
[----:B------:R-:W-:Y:S01]  /*27f0*/  IADD3 R14, P1, R26, R174, RZ ;  /* 0x000000ae1a0e7210 */ /* 0x000fe20007f3e0ff */
[--C-:B------:R-:W-:Y:S01]  /*2800*/  IMAD.X R21, R21, 0x1, R16.reuse, P2 ;  /* 0x0000000115157824 */ /* 0x100fe200010e0610 */
[----:B------:R-:W-:Y:S01]  /*2810*/  ISETP.LT.OR P2, PT, R2, 0x11, P6 ;  /* 0x000000110200780c */ /* 0x000fe20003741670 */
[----:B------:R-:W-:Y:S02]  /*2820*/  STL.64 [R1+0x20], R246 ;  /* 0x000020f601007387 */ /* 0x000fe40000100a00 */
[----:B------:R-:W-:Y:S01]  /*2830*/  IMAD.X R15, R28, 0x1, R16, P1 ;  /* 0x000000011c0f7824 */ /* 0x000fe200008e0610 */
[----:B------:R-:W-:Y:S01]  /*2840*/  ISETP.LT.OR P1, PT, R2, 0x21, P6 ;  /* 0x000000210200780c */ /* 0x000fe20003721670 */
[----:B------:R-:W-:Y:S01]  /*2850*/  STL [R1+0x38], R175 ;  /* 0x000038af01007387 */ /* 0x000fe20000100800 */
[----:B------:R-:W-:Y:S01]  /*2860*/  IMAD.MOV.U32 R59, RZ, RZ, R120 ;  /* 0x000000ffff3b7224 */ /* 0x000fe200078e0078 */
[----:B------:R-:W-:Y:S01]  /*2870*/  MOV R31, R121 ;  /* 0x00000079001f7202 */ /* 0x000fe20000000f00 */
[----:B------:R-:W-:Y:S01]  /*2880*/  IMAD.MOV.U32 R30, RZ, RZ, R122 ;  /* 0x000000ffff1e7224 */ /* 0x000fe200078e007a */
[C---:B------:R-:W-:Y:S01]  /*2890*/  HMMA.16816.F32 R168, R4.reuse, R108, R40 ;  /* 0x0000006c04a8723c */ /* 0x040fe20000001828 */
[----:B------:R-:W-:Y:S01]  /*28a0*/  IMAD.MOV.U32 R29, RZ, RZ, R123 ;  /* 0x000000ffff1d7224 */ /* 0x000fe200078e007b */
[----:B------:R3:W-:Y:S04]  /*28b0*/  STL.64 [R1+0x30], R112 ;  /* 0x0000307001007387 */ /* 0x0007e80000100a00 */
[----:B------:R-:W-:Y:S02]  /*28c0*/  STL [R1+0x40], R10 ;  /* 0x0000400a01007387 */ /* 0x000fe40000100800 */
[C---:B------:R-:W-:Y:S02]  /*28d0*/  HMMA.16816.F32 R120, R4.reuse, R78, R72 ;  /* 0x0000004e0478723c */ /* 0x040fe40000001848 */
[----:B------:R-:W4:Y:S04]  /*28e0*/  LDSM.16.M88.4 R8, [R234] ;  /* 0x00000000ea08783b */ /* 0x000f280000000200 */
[----:B------:R-:W-:Y:S01]  /*28f0*/  @!PT LDS RZ, [RZ] ;  /* 0x00000000fffff984 */ /* 0x000fe20000000800 */
[----:B------:R-:W-:Y:S01]  /*2900*/  @!PT LDS RZ, [RZ] ;  /* 0x00000000fffff984 */ /* 0x000fe20000000800 */
[----:B------:R-:W-:Y:S01]  /*2910*/  @!PT LDS RZ, [RZ] ;  /* 0x00000000fffff984 */ /* 0x000fe20000000800 */
[----:B------:R5:W-:Y:S01]  /*2920*/  LDGSTS.E.BYPASS.LTC128B.128 [R243+0x100], [R12.64], !P0 ;  /* 0x001000000cf37fae */ /* 0x000be2000c101d46 */
[----:B------:R-:W-:Y:S01]  /*2930*/  IMAD.MOV.U32 R72, RZ, RZ, R35 ;  /* 0x000000ffff487224 */ /* 0x000fe200078e0023 */
[----:B------:R-:W-:Y:S01]  /*2940*/  HMMA.16816.F32 R40, R4, R102, R124 ;  /* 0x000000660428723c */ /* 0x000fe2000000187c */
[----:B------:R-:W-:Y:S01]  /*2950*/  IMAD.MOV.U32 R73, RZ, RZ, R34 ;  /* 0x000000ffff497224 */ /* 0x000fe200078e0022 */
[----:B------:R4:W-:Y:S01]  /*2960*/  LDGSTS.E.BYPASS.LTC128B.128 [R243+0x900], [R24.64], !P2 ;  /* 0x0090000018f37fae */ /* 0x0009e2000d101d46 */
[----:B------:R-:W-:-:S02]  /*2970*/  IMAD.MOV.U32 R74, RZ, RZ, R33 ;  /* 0x000000ffff4a7224 */ /* 0x000fc400078e0021 */
[----:B------:R-:W-:Y:S02]  /*2980*/  IMAD.MOV.U32 R75, RZ, RZ, R32 ;  /* 0x000000ffff4b7224 */ /* 0x000fe400078e0020 */
[----:B------:R-:W-:Y:S01]  /*2990*/  MOV R124, R39 ;  /* 0x00000027007c7202 */ /* 0x000fe20000000f00 */
[----:B------:R-:W-:Y:S01]  /*29a0*/  HMMA.16816.F32 R176, R4, R80, R44 ;  /* 0x0000005004b0723c */ /* 0x000fe2000000182c */
[----:B------:R-:W-:Y:S02]  /*29b0*/  IMAD.MOV.U32 R125, RZ, RZ, R38 ;  /* 0x000000ffff7d7224 */ /* 0x000fe400078e0026 */
[----:B------:R-:W-:Y:S02]  /*29c0*/  IMAD.MOV.U32 R126, RZ, RZ, R37 ;  /* 0x000000ffff7e7224 */ /* 0x000fe400078e0025 */
[----:B------:R-:W-:-:S03]  /*29d0*/  IMAD.MOV.U32 R127, RZ, RZ, R36 ;  /* 0x000000ffff7f7224 */ /* 0x000fc600078e0024 */
[C---:B---3--:R-:W-:Y:S01]  /*29e0*/  HMMA.16816.F32 R112, R4.reuse, R82, R84 ;  /* 0x000000520470723c */ /* 0x048fe20000001854 */
[C---:B------:R-:W-:Y:S01]  /*29f0*/  ISETP.LT.OR P2, PT, R2.reuse, 0x31, P6 ;  /* 0x000000310200780c */ /* 0x040fe20003741670 */
[----:B------:R3:W-:Y:S06]  /*2a00*/  LDGSTS.E.BYPASS.LTC128B.128 [R243+0x1100], [R22.64], !P1 ;  /* 0x0110000016f37fae */ /* 0x0007ec000c901d46 */
        /* <DEDUP_REMOVED lines=9> */
[----:B------:R-:W-:Y:S01]  /*2aa0*/  ISETP.LT.OR P1, PT, R2, 0x51, P6 ;  /* 0x000000510200780c */ /* 0x000fe20003721670 */
[----:B------:R3:W-:Y:S05]  /*2ab0*/  LDGSTS.E.BYPASS.LTC128B.128 [R243+0x1900], [R20.64], !P2 ;  /* 0x0190000014f37fae */ /* 0x0007ea000d101d46 */
[----:B-1----:R-:W-:-:S05]  /*2ac0*/  IADD3 R4, P0, R0, R174, RZ ;  /* 0x000000ae00047210 */ /* 0x002fca0007f1e0ff */
[----:B--2---:R-:W-:Y:S01]  /*2ad0*/  IMAD.X R5, R3, 0x1, R16, P0 ;  /* 0x0000000103057824 */ /* 0x004fe200000e0610 */
[C---:B------:R-:W-:Y:S02]  /*2ae0*/  ISETP.LT.OR P0, PT, R2.reuse, 0x41, P6 ;  /* 0x000000410200780c */ /* 0x040fe40003701670 */
[----:B------:R-:W-:Y:S01]  /*2af0*/  ISETP.LT.OR P6, PT, R2, 0x61, P6 ;  /* 0x000000610200780c */ /* 0x000fe200037c1670 */
[----:B------:R-:W-:-:S10]  /*2b00*/  IMAD.MOV.U32 R116, RZ, RZ, R59 ;  /* 0x000000ffff747224 */ /* 0x000fd400078e003b */
[----:B------:R1:W-:Y:S04]  /*2b10*/  LDGSTS.E.BYPASS.LTC128B.128 [R243+0x2100], [R18.64], !P0 ;  /* 0x0210000012f37fae */ /* 0x0003e8000c101d46 */
[----:B------:R5:W-:Y:S04]  /*2b20*/  LDGSTS.E.BYPASS.LTC128B.128 [R243+0x2900], [R14.64], !P1 ;  /* 0x029000000ef37fae */ /* 0x000be8000c901d46 */
[----:B------:R2:W-:Y:S04]  /*2b30*/  LDGSTS.E.BYPASS.LTC128B.128 [R243+0x3100], [R4.64], !P6 ;  /* 0x0310000004f37fae */ /* 0x0005e8000f101d46 */
[----:B------:R-:W-:Y:S04]  /*2b40*/  LDSM.16.M88.4 R52, [R230+0x3000] ;  /* 0x00300000e634783b */ /* 0x000fe80000000200 */
[----:B---3--:R-:W-:Y:S04]  /*2b50*/  LDSM.16.M88.4 R20, [R230] ;  /* 0x00000000e614783b */ /* 0x008fe80000000200 */
[----:B------:R-:W-:Y:S04]  /*2b60*/  LDSM.16.M88.4 R48, [R230+0x800] ;  /* 0x00080000e630783b */ /* 0x000fe80000000200 */
[----:B------:R-:W-:Y:S04]  /*2b70*/  LDSM.16.M88.4 R68, [R230+0x1000] ;  /* 0x00100000e644783b */ /* 0x000fe80000000200 */
[----:B------:R-:W-:Y:S04]  /*2b80*/  LDSM.16.M88.4 R64, [R230+0x1800] ;  /* 0x00180000e640783b */ /* 0x000fe80000000200 */
[----:B------:R-:W-:Y:S04]  /*2b90*/  LDSM.16.M88.4 R60, [R230+0x2000] ;  /* 0x00200000e63c783b */ /* 0x000fe80000000200 */
[----:B--2---:R-:W2:Y:S04]  /*2ba0*/  LDSM.16.M88.4 R4, [R232+0x2000] ;  /* 0x00200000e804783b */ /* 0x004ea80000000200 */
[----:B------:R-:W3:Y:S04]  /*2bb0*/  LDSM.16.M88.4 R56, [R230+0x2800] ;  /* 0x00280000e638783b */ /* 0x000ee80000000200 */
[----:B-----5:R-:W5:Y:S01]  /*2bc0*/  LDSM.16.M88.4 R12, [R232] ;  /* 0x00000000e80c783b */ /* 0x020f620000000200 */
[----:B------:R-:W-:Y:S01]  /*2bd0*/  MOV R117, R31 ;  /* 0x0000001f00757202 */ /* 0x000fe20000000f00 */
[----:B------:R-:W-:Y:S01]  /*2be0*/  IMAD.MOV.U32 R118, RZ, RZ, R30 ;  /* 0x000000ffff767224 */ /* 0x000fe200078e001e */
[C---:B----4-:R-:W-:Y:S01]  /*2bf0*/  HMMA.16816.F32 R24, R8.reuse, R78, R124 ;  /* 0x0000004e0818723c */ /* 0x050fe2000000187c */
[----:B------:R-:W-:Y:S01]  /*2c00*/  IMAD.MOV.U32 R119, RZ, RZ, R29 ;  /* 0x000000ffff777224 */ /* 0x000fe200078e001d */
[----:B------:R-:W0:Y:S06]  /*2c10*/  LDGDEPBAR ;  /* 0x00000000000079af */ /* 0x000e2c0000000000 */
        /* <DEDUP_REMOVED lines=13> */
[----:B------:R-:W-:Y:S07]  /*2cf0*/  LDSM.16.M88.4 R8, [R233] ;  /* 0x00000000e908783b */ /* 0x000fee0000000200 */
        /* <DEDUP_REMOVED lines=8> */
[C---:B---3--:R-:W-:Y:S08]  /*2d80*/  HMMA.16816.F32 R156, R4.reuse, R56, R200 ;  /* 0x00000038049c723c */ /* 0x048ff000000018c8 */
[C---:B------:R-:W-:Y:S08]  /*2d90*/  HMMA.16816.F32 R124, R4.reuse, R70, R84 ;  /* 0x00000046047c723c */ /* 0x040ff00000001854 */
[C---:B------:R-:W-:Y:S01]  /*2da0*/  HMMA.16816.F32 R120, R4.reuse, R66, R44 ;  /* 0x000000420478723c */ /* 0x040fe2000000182c */
[----:B------:R-:W-:Y:S07]  /*2db0*/  LDSM.16.M88.4 R44, [R227] ;  /* 0x00000000e32c783b */ /* 0x000fee0000000200 */
[C---:B------:R-:W-:Y:S01]  /*2dc0*/  HMMA.16816.F32 R112, R4.reuse, R62, R40 ;  /* 0x0000003e0470723c */ /* 0x040fe20000001828 */
[----:B------:R-:W-:Y:S07]  /*2dd0*/  LDSM.16.M88.4 R40, [R227+0x800] ;  /* 0x00080000e328783b */ /* 0x000fee0000000200 */
[C---:B------:R-:W-:Y:S01]  /*2de0*/  HMMA.16816.F32 R108, R4.reuse, R58, R36 ;  /* 0x0000003a046c723c */ /* 0x040fe20000001824 */
[----:B------:R-:W-:Y:S07]  /*2df0*/  LDSM.16.M88.4 R36, [R227+0x1000] ;  /* 0x00100000e324783b */ /* 0x000fee0000000200 */
[----:B------:R-:W-:Y:S01]  /*2e00*/  HMMA.16816.F32 R104, R4, R54, R32 ;  /* 0x000000360468723c */ /* 0x000fe20000001820 */
[----:B------:R-:W-:Y:S04]  /*2e10*/  LDSM.16.M88.4 R4, [R233+0x2000] ;  /* 0x00200000e904783b */ /* 0x000fe80000000200 */
[----:B------:R-:W-:Y:S03]  /*2e20*/  LDSM.16.M88.4 R32, [R227+0x1800] ;  /* 0x00180000e320783b */ /* 0x000fe60000000200 */
[C---:B-----5:R-:W-:Y:S01]  /*2e30*/  HMMA.16816.F32 R100, R12.reuse, R20, R28 ;  /* 0x000000140c64723c */ /* 0x060fe2000000181c */
[----:B------:R-:W-:Y:S07]  /*2e40*/  LDSM.16.M88.4 R28, [R227+0x2000] ;  /* 0x00200000e31c783b */ /* 0x000fee0000000200 */
[----:B------:R-:W-:Y:S01]  /*2e50*/  HMMA.16816.F32 R96, R12, R22, R24 ;  /* 0x000000160c60723c */ /* 0x000fe20000001818 */
[----:B------:R-:W2:Y:S04]  /*2e60*/  LDSM.16.M88.4 R20, [R227+0x3000] ;  /* 0x00300000e314783b */ /* 0x000ea80000000200 */
[----:B------:R-:W3:Y:S01]  /*2e70*/  LDSM.16.M88.4 R24, [R227+0x2800] ;  /* 0x00280000e318783b */ /* 0x000ee20000000200 */
[----:B------:R-:W-:Y:S01]  /*2e80*/  ISETP.GE.AND P0, PT, R245, 0x2, PT ;  /* 0x00000002f500780c */ /* 0x000fe20003f06270 */
[----:B------:R-:W-:-:S04]  /*2e90*/  DEPBAR.LE SB0, 0x0 ;  /* 0x000080000000791a */ /* 0x000fc80000000000 */
        /* <DEDUP_REMOVED lines=12> */
[----:B------:R-:W-:Y:S01]  /*2f60*/  BSSY B0, `(.L_x_1336) ;  /* 0x0000064000007945 */ /* 0x000fe20003800000 */
[----:B------:R-:W-:-:S06]  /*2f70*/  ISETP.GT.AND P2, PT, R249, 0x6f, PT ;  /* 0x0000006ff900780c */ /* 0x000fcc0003f44270 */
[C---:B--2---:R-:W-:Y:S08]  /*2f80*/  HMMA.16816.F32 R148, R4.reuse, R20, R148 ;  /* 0x000000140494723c */ /* 0x044ff00000001894 */
        /* <DEDUP_REMOVED lines=28> */
[----:B------:R-:W-:Y:S01]  /*3150*/  @!UPT UIADD3 URZ, URZ, URZ, URZ ;  /* 0x0000003f3f3ff290 */ /* 0x000fe2000fffe03f */
[----:B------:R-:W-:Y:S11]  /*3160*/  @!P0 BRA `(.L_x_1337) ;  /* 0x0000043000008947 */ /* 0x000ff60003800000 */
[----:B-1----:R-:W2:Y:S01]  /*3170*/  LDL.64 R18, [R1+0x28] ;  /* 0x0000280001127983 */ /* 0x002ea20000100a00 */
[----:B------:R-:W-:Y:S01]  /*3180*/  IADD3 R2, R249, R173, R251 ;  /* 0x000000adf9027210 */ /* 0x000fe20007ffe0fb */
[----:B------:R-:W-:-:S03]  /*3190*/  IMAD.MOV.U32 R244, RZ, RZ, RZ ;  /* 0x000000fffff47224 */ /* 0x000fc600078e00ff */
[----:B------:R-:W-:-:S05]  /*31a0*/  IADD3 R2, R2, -0x70, RZ ;  /* 0xffffff9002027810 */ /* 0x000fca0007ffe0ff */
[----:B------:R-:W-:-:S04]  /*31b0*/  @P3 IMAD.HI.U32 R3, R2, c[0x0][0x2bc], RZ ;  /* 0x0000af0002033a27 */ /* 0x000fc800078e00ff */
[----:B------:R-:W-:Y:S01]  /*31c0*/  IMAD.MOV.U32 R0, RZ, RZ, R2 ;  /* 0x000000ffff007224 */ /* 0x000fe200078e0002 */
[----:B------:R-:W-:-:S04]  /*31d0*/  @P3 SHF.R.U32.HI R0, RZ, c[0x0][0x2c0], R3 ;  /* 0x0000b000ff003a19 */ /* 0x000fc80000011603 */
[----:B--2---:R-:W-:-:S04]  /*31e0*/  @!P2 IADD3 R3, P0, R0, R18, RZ ;  /* 0x000000120003a210 */ /* 0x004fc80007f1e0ff */
        /* <DEDUP_REMOVED lines=20> */
[----:B------:R1:W2:Y:S02]  /*3330*/  SHFL.IDX PT, R7, R0, RZ, 0x181f ;  /* 0x00181fff00077589 */ /* 0x0002a400000e0000 */
.L_x_1400:
[----:B------:R-:W-:Y:S05]  /*3340*/  BRA.DIV ~URZ, `(.L_x_1339) ;  /* 0x00010a727f007947 */ /* 0x000fea000b800000 */
[----:B------:R-:W3:Y:S04]  /*3350*/  SHFL.IDX PT, R2, R4, RZ, 0x181f ;  /* 0x00181fff04027589 */ /* 0x000ee800000e0000 */
[----:B------:R-:W4:Y:S04]  /*3360*/  SHFL.IDX PT, R3, R4, 0x1, 0x181f ;  /* 0x00381f0004037f89 */ /* 0x000f2800000e0000 */
[----:B------:R-:W5:Y:S04]  /*3370*/  SHFL.IDX PT, R5, R4, 0x2, 0x181f ;  /* 0x00581f0004057f89 */ /* 0x000f6800000e0000 */
[----:B------:R-:W1:Y:S04]  /*3380*/  SHFL.IDX PT, R9, R0, 0x1, 0x181f ;  /* 0x00381f0000097f89 */ /* 0x000e6800000e0000 */
[----:B------:R-:W2:Y:S04]  /*3390*/  SHFL.IDX PT, R8, R4, 0x3, 0x181f ;  /* 0x00781f0004087f89 */ /* 0x000ea800000e0000 */
[----:B------:R-:W2:Y:S04]  /*33a0*/  SHFL.IDX PT, R11, R0, 0x2, 0x181f ;  /* 0x00581f00000b7f89 */ /* 0x000ea800000e0000 */
[----:B------:R-:W-:Y:S01]  /*33b0*/  SHFL.IDX PT, R12, R4, 0x4, 0x181f ;  /* 0x00981f00040c7f89 */ /* 0x000fe200000e0000 */
[----:B---3--:R-:W-:-:S03]  /*33c0*/  IADD3 R6, P0, R2, R174, RZ ;  /* 0x000000ae02067210 */ /* 0x008fc60007f1e0ff */
[----:B------:R-:W-:Y:S01]  /*33d0*/  SHFL.IDX PT, R13, R4, 0x5, 0x181f ;  /* 0x00b81f00040d7f89 */ /* 0x000fe200000e0000 */
[-C--:B----4-:R-:W-:Y:S01]  /*33e0*/  IADD3 R2, P1, R3, R174.reuse, RZ ;  /* 0x000000ae03027210 */ /* 0x090fe20007f3e0ff */
[----:B--2---:R-:W-:Y:S02]  /*33f0*/  IMAD.X R7, R7, 0x1, R16, P0 ;  /* 0x0000000107077824 */ /* 0x004fe400000e0610 */
[----:B------:R-:W2:Y:S01]  /*3400*/  SHFL.IDX PT, R17, R0, 0x3, 0x181f ;  /* 0x00781f0000117f89 */ /* 0x000ea200000e0000 */
[----:B-----5:R-:W-:-:S03]  /*3410*/  IADD3 R10, P0, R5, R174, RZ ;  /* 0x000000ae050a7210 */ /* 0x020fc60007f1e0ff */
[----:B------:R-:W3:Y:S01]  /*3420*/  SHFL.IDX PT, R15, R0, 0x4, 0x181f ;  /* 0x00981f00000f7f89 */ /* 0x000ee200000e0000 */
[----:B-1----:R-:W-:-:S03]  /*3430*/  IMAD.X R3, R9, 0x1, R16, P1 ;  /* 0x0000000109037824 */ /* 0x002fc600008e0610 */
[----:B------:R-:W1:Y:S01]  /*3440*/  SHFL.IDX PT, R14, R0, 0x5, 0x181f ;  /* 0x00b81f00000e7f89 */ /* 0x000e6200000e0000 */
[----:B------:R-:W-:-:S03]  /*3450*/  IADD3 R8, P6, R8, R174, RZ ;  /* 0x000000ae08087210 */ /* 0x000fc60007fde0ff */
[----:B------:R4:W-:Y:S01]  /*3460*/  LDGSTS.E.BYPASS.LTC128B.128 [R243+0x3900], [R6.64], !P5 ;  /* 0x0390000006f37fae */ /* 0x0009e2000e901d46 */
[----:B------:R-:W-:-:S03]  /*3470*/  IMAD.X R11, R11, 0x1, R16, P0 ;  /* 0x000000010b0b7824 */ /* 0x000fc600000e0610 */
[----:B------:R5:W-:Y:S04]  /*3480*/  LDGSTS.E.BYPASS.LTC128B.128 [R243+0x4100], [R2.64], !P5 ;  /* 0x0410000002f37fae */ /* 0x000be8000e901d46 */
[----:B------:R1:W-:Y:S01]  /*3490*/  LDGSTS.E.BYPASS.LTC128B.128 [R243+0x4900], [R10.64], !P5 ;  /* 0x049000000af37fae */ /* 0x0003e2000e901d46 */
[----:B--2---:R-:W-:-:S03]  /*34a0*/  IMAD.X R9, R17, 0x1, R16, P6 ;  /* 0x0000000111097824 */ /* 0x004fc600030e0610 */
[----:B------:R-:W2:Y:S04]  /*34b0*/  SHFL.IDX PT, R4, R4, 0x6, 0x181f ;  /* 0x00d81f0004047f89 */ /* 0x000ea800000e0000 */
[----:B------:R2:W-:Y:S04]  /*34c0*/  LDGSTS.E.BYPASS.LTC128B.128 [R243+0x5100], [R8.64], !P5 ;  /* 0x0510000008f37fae */ /* 0x0005e8000e901d46 */
[----:B------:R-:W2:Y:S01]  /*34d0*/  SHFL.IDX PT, R0, R0, 0x6, 0x181f ;  /* 0x00d81f0000007f89 */ /* 0x000ea200000e0000 */
[-C--:B----4-:R-:W-:Y:S02]  /*34e0*/  IADD3 R6, P1, R12, R174.reuse, RZ ;  /* 0x000000ae0c067210 */ /* 0x090fe40007f3e0ff */
[----:B-----5:R-:W-:-:S03]  /*34f0*/  IADD3 R2, P0, R13, R174, RZ ;  /* 0x000000ae0d027210 */ /* 0x020fc60007f1e0ff */
[--C-:B---3--:R-:W-:Y:S02]  /*3500*/  IMAD.X R7, R15, 0x1, R16.reuse, P1 ;  /* 0x000000010f077824 */ /* 0x108fe400008e0610 */
[----:B-1----:R-:W-:-:S03]  /*3510*/  IMAD.X R3, R14, 0x1, R16, P0 ;  /* 0x000000010e037824 */ /* 0x002fc600000e0610 */
[----:B------:R1:W-:Y:S04]  /*3520*/  LDGSTS.E.BYPASS.LTC128B.128 [R243+0x5900], [R6.64], !P5 ;  /* 0x0590000006f37fae */ /* 0x0003e8000e901d46 */
[----:B------:R1:W-:Y:S02]  /*3530*/  LDGSTS.E.BYPASS.LTC128B.128 [R243+0x6100], [R2.64], !P5 ;  /* 0x0610000002f37fae */ /* 0x0003e4000e901d46 */
.L_x_1401:
[----:B-12---:R-:W-:-:S04]  /*3540*/  IADD3 R2, P0, R4, R174, RZ ;  /* 0x000000ae04027210 */ /* 0x006fc80007f1e0ff */
[----:B------:R-:W-:-:S05]  /*3550*/  IADD3.X R3, R0, R16, RZ, P0, !PT ;  /* 0x0000001000037210 */ /* 0x000fca00007fe4ff */
[----:B------:R-:W-:Y:S01]  /*3560*/  @!PT LDS RZ, [RZ] ;  /* 0x00000000fffff984 */ /* 0x000fe20000000800 */
[----:B------:R-:W-:Y:S01]  /*3570*/  @!PT LDS RZ, [RZ] ;  /* 0x00000000fffff984 */ /* 0x000fe20000000800 */
[----:B------:R-:W-:Y:S01]  /*3580*/  @!PT LDS RZ, [RZ] ;  /* 0x00000000fffff984 */ /* 0x000fe20000000800 */
[----:B------:R1:W-:Y:S04]  /*3590*/  LDGSTS.E.BYPASS.LTC128B.128 [R243+0x6900], [R2.64], !P5 ;  /* 0x0690000002f37fae */ /* 0x0003e8000e901d46 */
.L_x_1337:
[----:B-1----:R-:W-:Y:S05]  /*35a0*/  BSYNC B0 ;  /* 0x0000000000007941 */ /* 0x002fea0003800000 */
.L_x_1336:
[----:B------:R-:W2:Y:S04]  /*35b0*/  LDL R2, [R1+0x44] ;  /* 0x0000440001027983 */ /* 0x000ea80000100800 */
[----:B------:R-:W2:Y:S04]  /*35c0*/  LDL R0, [R1+0x54] ;  /* 0x0000540001007983 */ /* 0x000ea80000100800 */
[----:B------:R-:W3:Y:S04]  /*35d0*/  LDL R3, [R1+0x50] ;  /* 0x0000500001037983 */ /* 0x000ee80000100800 */
[----:B------:R-:W0:Y:S01]  /*35e0*/  LDGDEPBAR ;  /* 0x00000000000079af */ /* 0x000e220000000000 */
[----:B--2---:R-:W-:-:S04]  /*35f0*/  IMAD.IADD R0, R0, 0x1, R2 ;  /* 0x0000000100007824 */ /* 0x004fc800078e0202 */
[----:B------:R-:W-:Y:S01]  /*3600*/  @P4 IMAD.HI.U32 R2, R0, c[0x0][0x2c8], RZ ;  /* 0x0000b20000024a27 */ /* 0x000fe200078e00ff */
[----:B------:R-:W-:Y:S02]  /*3610*/  MOV R4, R0 ;  /* 0x0000000000047202 */ /* 0x000fe40000000f00 */
[----:B---3--:R-:W-:Y:S01]  /*3620*/  IADD3 R0, -R3, 0x1, R172 ;  /* 0x0000000103007810 */ /* 0x008fe20007ffe1ac */
[----:B------:R-:W-:Y:S01]  /*3630*/  IMAD.IADD R6, R172, 0x1, -R3 ;  /* 0x00000001ac067824 */ /* 0x000fe200078e0a03 */
[----:B------:R-:W-:Y:S02]  /*3640*/  @P4 SHF.R.U32.HI R4, RZ, c[0x0][0x2cc], R2 ;  /* 0x0000b300ff044a19 */ /* 0x000fe40000011602 */
[----:B------:R-:W-:Y:S01]  /*3650*/  IADD3 R5, R0, -c[0x0][0x168], RZ ;  /* 0x80005a0000057a10 */ /* 0x000fe20007ffe0ff */
[----:B------:R-:W-:Y:S05]  /*3660*/  BRA.DIV ~URZ, `(.L_x_1340) ;  /* 0x00010e227f007947 */ /* 0x000fea000b800000 */
[----:B------:R1:W2:Y:S02]  /*3670*/  SHFL.IDX PT, R0, R4, RZ, 0x1c1f ;  /* 0x001c1fff04007589 */ /* 0x0002a400000e0000 */
.L_x_1402:
[----:B--2---:R-:W-:-:S05]  /*3680*/  IMAD.IADD R0, R5, 0x1, R0 ;  /* 0x0000000105007824 */ /* 0x004fca00078e0200 */
[----:B------:R-:W-:-:S04]  /*3690*/  IMNMX R0, R6, R0, PT ;  /* 0x0000000006007217 */ /* 0x000fc80003800200 */
[C---:B------:R-:W-:Y:S02]  /*36a0*/  ISETP.GT.AND P0, PT, R0.reuse, RZ, PT ;  /* 0x000000ff0000720c */ /* 0x040fe40003f04270 */
[----:B------:R-:W-:Y:S02]  /*36b0*/  ISETP.GT.AND P6, PT, R0, 0x1, PT ;  /* 0x000000010000780c */ /* 0x000fe40003fc4270 */
        /* <DEDUP_REMOVED lines=57> */
[----:B------:R-:W4:Y:S01]  /*3a50*/  SHFL.IDX PT, R0, R4, 0x3, 0x1c1f ;  /* 0x007c1f0004007f89 */ /* 0x000f2200000e0000 */
[----:B--2---:R-:W-:-:S02]  /*3a60*/  IMAD.IADD R3, R5, 0x1, R3 ;  /* 0x0000000105037824 */ /* 0x004fc400078e0203 */
[----:B---3--:R-:W-:-:S03]  /*3a70*/  IMAD.IADD R2, R5, 0x1, R2 ;  /* 0x0000000105027824 */ /* 0x008fc600078e0202 */
[----:B------:R-:W-:Y:S01]  /*3a80*/  IMNMX R3, R6, R3, PT ;  /* 0x0000000306037217 */ /* 0x000fe20003800200 */
[----:B----4-:R-:W-:-:S03]  /*3a90*/  IMAD.IADD R0, R5, 0x1, R0 ;  /* 0x0000000105007824 */ /* 0x010fc600078e0200 */
[C---:B------:R-:W-:Y:S02]  /*3aa0*/  ISETP.GT.AND P1, PT, R3.reuse, RZ, PT ;  /* 0x000000ff0300720c */ /* 0x040fe40003f24270 */
[C---:B------:R-:W-:Y:S02]  /*3ab0*/  ISETP.GT.AND P0, PT, R3.reuse, 0x1, PT ;  /* 0x000000010300780c */ /* 0x040fe40003f04270 */
[----:B------:R-:W-:Y:S02]  /*3ac0*/  FSEL R7, R102, -INF , P1 ;  /* 0xff80000066077808 */ /* 0x000fe40000800000 */
[----:B------:R-:W-:Y:S02]  /*3ad0*/  ISETP.GT.AND P1, PT, R3, 0x9, PT ;  /* 0x000000090300780c */ /* 0x000fe40003f24270 */
[----:B------:R-:W-:Y:S02]  /*3ae0*/  FSEL R8, R103, -INF , P0 ;  /* 0xff80000067087808 */ /* 0x000fe40000000000 */
[----:B------:R-:W-:-:S02]  /*3af0*/  ISETP.GT.AND P0, PT, R3, 0x10, PT ;  /* 0x000000100300780c */ /* 0x000fc40003f04270 */
[----:B------:R-:W-:Y:S02]  /*3b00*/  FSEL R14, R99, -INF , P1 ;  /* 0xff800000630e7808 */ /* 0x000fe40000800000 */
        /* <DEDUP_REMOVED lines=17> */
[----:B------:R-:W-:Y:S02]  /*3c20*/  ISETP.GT.AND P1, PT, R3, 0x40, PT ;  /* 0x000000400300780c */ /* 0x000fe40003f24270 */
[----:B------:R-:W-:Y:S02]  /*3c30*/  FSEL R144, R75, -INF , P0 ;  /* 0xff8000004b907808 */ /* 0x000fe40000000000 */
[C---:B------:R-:W-:Y:S02]  /*3c40*/  ISETP.GT.AND P0, PT, R3.reuse, 0x41, PT ;  /* 0x000000410300780c */ /* 0x040fe40003f04270 */
[----:B------:R-:W-:Y:S02]  /*3c50*/  FSEL R13, R98, -INF , P6 ;  /* 0xff800000620d7808 */ /* 0x000fe40003000000 */
[----:B------:R-:W-:Y:S02]  /*3c60*/  FSEL R195, R70, -INF , P1 ;  /* 0xff80000046c37808 */ /* 0x000fe40000800000 */
[----:B------:R-:W-:-:S02]  /*3c70*/  ISETP.GT.AND P6, PT, R3, 0x18, PT ;  /* 0x000000180300780c */ /* 0x000fc40003fc4270 */
[----:B------:R-:W-:Y:S02]  /*3c80*/  ISETP.GT.AND P1, PT, R3, 0x49, PT ;  /* 0x000000490300780c */ /* 0x000fe40003f24270 */
[----:B------:R-:W-:Y:S02]  /*3c90*/  FSEL R194, R71, -INF , P0 ;  /* 0xff80000047c27808 */ /* 0x000fe40000000000 */
[----:B------:R-:W-:Y:S02]  /*3ca0*/  ISETP.GT.AND P0, PT, R3, 0x50, PT ;  /* 0x000000500300780c */ /* 0x000fe40003f04270 */
[----:B------:R-:W-:Y:S02]  /*3cb0*/  FSEL R25, R90, -INF , P6 ;  /* 0xff8000005a197808 */ /* 0x000fe40003000000 */
[----:B------:R-:W-:Y:S02]  /*3cc0*/  FSEL R192, R67, -INF , P1 ;  /* 0xff80000043c07808 */ /* 0x000fe40000800000 */
[----:B------:R-:W-:-:S02]  /*3cd0*/  ISETP.GT.AND P6, PT, R3, 0x28, PT ;  /* 0x000000280300780c */ /* 0x000fc40003fc4270 */
[C---:B------:R-:W-:Y:S02]  /*3ce0*/  ISETP.GT.AND P1, PT, R3.reuse, 0x58, PT ;  /* 0x000000580300780c */ /* 0x040fe40003f24270 */
[----:B------:R-:W-:Y:S02]  /*3cf0*/  FSEL R191, R62, -INF , P0 ;  /* 0xff8000003ebf7808 */ /* 0x000fe40000000000 */
[C---:B------:R-:W-:Y:S02]  /*3d00*/  ISETP.GT.AND P0, PT, R3.reuse, 0x59, PT ;  /* 0x000000590300780c */ /* 0x040fe40003f04270 */
[----:B------:R-:W-:Y:S02]  /*3d10*/  FSEL R122, R82, -INF , P6 ;  /* 0xff800000527a7808 */ /* 0x000fe40003000000 */
[----:B------:R-:W-:Y:S02]  /*3d20*/  FSEL R189, R58, -INF , P1 ;  /* 0xff8000003abd7808 */ /* 0x000fe40000800000 */
[----:B------:R-:W-:-:S02]  /*3d30*/  ISETP.GT.AND P6, PT, R3, 0x38, PT ;  /* 0x000000380300780c */ /* 0x000fc40003fc4270 */
[----:B------:R-:W-:Y:S02]  /*3d40*/  FSEL R188, R59, -INF , P0 ;  /* 0xff8000003bbc7808 */ /* 0x000fe40000000000 */
[C---:B------:R-:W-:Y:S02]  /*3d50*/  ISETP.GT.AND P1, PT, R3.reuse, 0x61, PT ;  /* 0x000000610300780c */ /* 0x040fe40003f24270 */
[----:B------:R-:W-:Y:S02]  /*3d60*/  IMNMX R2, R6, R2, PT ;  /* 0x0000000206027217 */ /* 0x000fe40003800200 */
[----:B------:R-:W-:Y:S02]  /*3d70*/  ISETP.GT.AND P0, PT, R3, 0x68, PT ;  /* 0x000000680300780c */ /* 0x000fe40003f04270 */
[----:B------:R-:W-:Y:S02]  /*3d80*/  FSEL R145, R74, -INF , P6 ;  /* 0xff8000004a917808 */ /* 0x000fe40003000000 */
[----:B------:R-:W-:-:S02]  /*3d90*/  FSEL R186, R51, -INF , P1 ;  /* 0xff80000033ba7808 */ /* 0x000fc40000800000 */
[----:B------:R-:W-:Y:S02]  /*3da0*/  ISETP.GT.AND P6, PT, R3, 0x48, PT ;  /* 0x000000480300780c */ /* 0x000fe40003fc4270 */
[----:B------:R-:W-:Y:S02]  /*3db0*/  ISETP.GT.AND P1, PT, R2, RZ, PT ;  /* 0x000000ff0200720c */ /* 0x000fe40003f24270 */
[----:B------:R-:W-:Y:S02]  /*3dc0*/  FSEL R185, R22, -INF , P0 ;  /* 0xff80000016b97808 */ /* 0x000fe40000000000 */
[----:B------:R-:W-:Y:S02]  /*3dd0*/  IMNMX R0, R6, R0, PT ;  /* 0x0000000006007217 */ /* 0x000fe40003800200 */
[----:B------:R-:W-:Y:S02]  /*3de0*/  ISETP.GT.AND P0, PT, R2, 0x1, PT ;  /* 0x000000010200780c */ /* 0x000fe40003f04270 */
[----:B------:R-:W-:-:S02]  /*3df0*/  FSEL R193, R66, -INF , P6 ;  /* 0xff80000042c17808 */ /* 0x000fc40003000000 */
[----:B------:R-:W-:Y:S02]  /*3e00*/  FSEL R11, R180, -INF , P1 ;  /* 0xff800000b40b7808 */ /* 0x000fe40000800000 */
[----:B------:R-:W-:Y:S02]  /*3e10*/  ISETP.GT.AND P6, PT, R3, 0x51, PT ;  /* 0x000000510300780c */ /* 0x000fe40003fc4270 */
[C---:B------:R-:W-:Y:S02]  /*3e20*/  ISETP.GT.AND P1, PT, R0.reuse, RZ, PT ;  /* 0x000000ff0000720c */ /* 0x040fe40003f24270 */
[----:B------:R-:W-:Y:S02]  /*3e30*/  FSEL R12, R181, -INF , P0 ;  /* 0xff800000b50c7808 */ /* 0x000fe40000000000 */
[----:B------:R-:W-:Y:S02]  /*3e40*/  ISETP.GT.AND P0, PT, R0, 0x1, PT ;  /* 0x000000010000780c */ /* 0x000fe40003f04270 */
[----:B------:R-:W-:-:S02]  /*3e50*/  FSEL R190, R63, -INF , P6 ;  /* 0xff8000003fbe7808 */ /* 0x000fc40003000000 */
[----:B------:R-:W-:Y:S02]  /*3e60*/  FSEL R19, R182, -INF , P1 ;  /* 0xff800000b6137808 */ /* 0x000fe40000800000 */
[----:B------:R-:W-:Y:S02]  /*3e70*/  ISETP.GT.AND P6, PT, R3, 0x60, PT ;  /* 0x000000600300780c */ /* 0x000fe40003fc4270 */
[----:B------:R-:W-:Y:S02]  /*3e80*/  ISETP.GT.AND P1, PT, R2, 0x9, PT ;  /* 0x000000090200780c */ /* 0x000fe40003f24270 */
        /* <DEDUP_REMOVED lines=22> */
[----:B------:R-:W-:Y:S02]  /*3ff0*/  ISETP.GT.AND P1, PT, R0, 0x20, PT ;  /* 0x000000200000780c */ /* 0x000fe40003f24270 */
[----:B------:R-:W-:Y:S02]  /*4000*/  FSEL R114, R169, -INF , P0 ;  /* 0xff800000a9727808 */ /* 0x000fe40000000000 */
[----:B------:R-:W-:Y:S02]  /*4010*/  ISETP.GT.AND P6, PT, R2, 0x8, PT ;  /* 0x000000080200780c */ /* 0x000fe40003fc4270 */
[----:B------:R-:W-:Y:S02]  /*4020*/  ISETP.GT.AND P0, PT, R0, 0x21, PT ;  /* 0x000000210000780c */ /* 0x000fe40003f04270 */
[----:B------:R-:W-:-:S02]  /*4030*/  FSEL R69, R170, -INF , P1 ;  /* 0xff800000aa457808 */ /* 0x000fc40000800000 */
[----:B------:R-:W-:Y:S02]  /*4040*/  FSEL R16, R140, -INF , P6 ;  /* 0xff8000008c107808 */ /* 0x000fe40003000000 */
[C---:B------:R-:W-:Y:S02]  /*4050*/  ISETP.GT.AND P1, PT, R2.reuse, 0x29, PT ;  /* 0x000000290200780c */ /* 0x040fe40003f24270 */
[----:B------:R-:W-:Y:S02]  /*4060*/  FSEL R70, R171, -INF , P0 ;  /* 0xff800000ab467808 */ /* 0x000fe40000000000 */
[----:B------:R-:W-:Y:S02]  /*4070*/  ISETP.GT.AND P6, PT, R2, 0x10, PT ;  /* 0x000000100200780c */ /* 0x000fe40003fc4270 */
[----:B------:R-:W-:Y:S02]  /*4080*/  ISETP.GT.AND P0, PT, R0, 0x28, PT ;  /* 0x000000280000780c */ /* 0x000fe40003f04270 */
[----:B------:R-:W-:-:S02]  /*4090*/  FSEL R120, R133, -INF , P1 ;  /* 0xff80000085787808 */ /* 0x000fc40000800000 */
[----:B------:R-:W-:Y:S02]  /*40a0*/  FSEL R22, R176, -INF , P6 ;  /* 0xff800000b0167808 */ /* 0x000fe40003000000 */
[----:B------:R-:W-:Y:S02]  /*40b0*/  ISETP.GT.AND P1, PT, R0, 0x29, PT ;  /* 0x000000290000780c */ /* 0x000fe40003f24270 */
[----:B------:R-:W-:Y:S02]  /*40c0*/  FSEL R71, R134, -INF , P0 ;  /* 0xff80000086477808 */ /* 0x000fe40000000000 */
[C---:B------:R-:W-:Y:S02]  /*40d0*/  ISETP.GT.AND P6, PT, R2.reuse, 0x18, PT ;  /* 0x000000180200780c */ /* 0x040fe40003fc4270 */
[----:B------:R-:W-:Y:S02]  /*40e0*/  ISETP.GT.AND P0, PT, R2, 0x31, PT ;  /* 0x000000310200780c */ /* 0x000fe40003f04270 */
[----:B------:R-:W-:-:S02]  /*40f0*/  FSEL R112, R135, -INF , P1 ;  /* 0xff80000087707808 */ /* 0x000fc40000800000 */
        /* <DEDUP_REMOVED lines=50> */
[----:B------:R-:W-:Y:S02]  /*4420*/  ISETP.GT.AND P6, PT, R2, 0x60, PT ;  /* 0x000000600200780c */ /* 0x000fe40003fc4270 */
[C---:B------:R-:W-:Y:S02]  /*4430*/  ISETP.GT.AND P1, PT, R0.reuse, 0x58, PT ;  /* 0x000000580000780c */ /* 0x040fe40003f24270 */
[----:B------:R-:W-:Y:S02]  /*4440*/  ISETP.GT.AND P0, PT, R0, 0x59, PT ;  /* 0x000000590000780c */ /* 0x000fe40003f04270 */
[----:B------:R-:W-:-:S02]  /*4450*/  FMNMX.FTZ R3, R9, R10, !PT ;  /* 0x0000000a09037209 */ /* 0x000fc40007810000 */
[----:B------:R-:W-:Y:S02]  /*4460*/  FSEL R172, R148, -INF , P6 ;  /* 0xff80000094ac7808 */ /* 0x000fe40003000000 */
[----:B------:R-:W-:Y:S02]  /*4470*/  FSEL R157, R110, -INF , P1 ;  /* 0xff8000006e9d7808 */ /* 0x000fe40000800000 */
[----:B------:R-:W-:Y:S02]  /*4480*/  FSEL R149, R111, -INF , P0 ;  /* 0xff8000006f957808 */ /* 0x000fe40000000000 */
[C---:B------:R-:W-:Y:S02]  /*4490*/  ISETP.GT.AND P6, PT, R2.reuse, 0x68, PT ;  /* 0x000000680200780c */ /* 0x040fe40003fc4270 */
[----:B------:R-:W-:Y:S02]  /*44a0*/  ISETP.GT.AND P1, PT, R2, 0x69, PT ;  /* 0x000000690200780c */ /* 0x000fe40003f24270 */
[----:B------:R-:W-:-:S02]  /*44b0*/  ISETP.GT.AND P0, PT, R0, 0x60, PT ;  /* 0x000000600000780c */ /* 0x000fc40003f04270 */
[----:B------:R-:W-:Y:S02]  /*44c0*/  FMNMX.FTZ R2, R18, R3, !PT ;  /* 0x0000000312027209 */ /* 0x000fe40007810000 */
[----:B------:R-:W-:Y:S02]  /*44d0*/  FMNMX.FTZ R3, R7, R8, !PT ;  /* 0x0000000807037209 */ /* 0x000fe40007810000 */
[----:B------:R-:W-:Y:S02]  /*44e0*/  FSEL R168, R104, -INF , P6 ;  /* 0xff80000068a87808 */ /* 0x000fe40003000000 */
[----:B------:R-:W-:Y:S02]  /*44f0*/  FSEL R156, R105, -INF , P1 ;  /* 0xff800000699c7808 */ /* 0x000fe40000800000 */
[----:B------:R-:W-:Y:S02]  /*4500*/  FSEL R150, R150, -INF , P0 ;  /* 0xff80000096967808 */ /* 0x000fe40000000000 */
[----:B-1----:R-:W-:-:S02]  /*4510*/  FMNMX.FTZ R4, R11, R12, !PT ;  /* 0x0000000c0b047209 */ /* 0x002fc40007810000 */
        /* <DEDUP_REMOVED lines=125> */
.L_x_1403:
[C---:B------:R-:W-:Y:S01]  /*4cf0*/  FMUL.FTZ R4, R119.reuse, c[0x0][0x2d0] ;  /* 0x0000b40077047a20 */ /* 0x040fe20000410000 */
[----:B------:R-:W-:Y:S01]  /*4d00*/  FSETP.NEU.FTZ.AND P0, PT, R119, -INF , PT ;  /* 0xff8000007700780b */ /* 0x000fe20003f1d000 */
[----:B------:R-:W-:Y:S01]  /*4d10*/  FMUL.FTZ R3, R118, c[0x0][0x2d0] ;  /* 0x0000b40076037a20 */ /* 0x000fe20000410000 */
[----:B------:R-:W-:Y:S01]  /*4d20*/  STL [R1+0x90], R230 ;  /* 0x000090e601007387 */ /* 0x000fe20000100800 */
[----:B----4-:R-:W-:Y:S01]  /*4d30*/  FMNMX.FTZ R68, R68, R6, !PT ;  /* 0x0000000644447209 */ /* 0x010fe20007810000 */
[----:B------:R-:W-:Y:S01]  /*4d40*/  WARPSYNC 0xffffffff ;  /* 0xffffffff00007948 */ /* 0x000fe20003800000 */
[----:B------:R-:W-:Y:S01]  /*4d50*/  FSEL R4, R4, RZ, P0 ;  /* 0x000000ff04047208 */ /* 0x000fe20000000000 */
[----:B------:R1:W-:Y:S01]  /*4d60*/  STL [R1+0x8c], R227 ;  /* 0x00008ce301007387 */ /* 0x0003e20000100800 */
[----:B------:R-:W-:-:S03]  /*4d70*/  FSETP.NEU.FTZ.AND P0, PT, R118, -INF , PT ;  /* 0xff8000007600780b */ /* 0x000fc60003f1d000 */
[--C-:B------:R-:W-:Y:S01]  /*4d80*/  FFMA.FTZ R0, R9, c[0x0][0x2d0], -R4.reuse ;  /* 0x0000b40009007a23 */ /* 0x100fe20000010804 */
[----:B------:R-:W-:Y:S01]  /*4d90*/  FSEL R3, R3, RZ, P0 ;  /* 0x000000ff03037208 */ /* 0x000fe20000000000 */
[----:B------:R-:W-:Y:S01]  /*4da0*/  FFMA.FTZ R2, R33, c[0x0][0x2d0], -R4 ;  /* 0x0000b40021027a23 */ /* 0x000fe20000010804 */
[----:B------:R-:W-:Y:S01]  /*4db0*/  FSETP.NEU.FTZ.AND P0, PT, R117, -INF , PT ;  /* 0xff8000007500780b */ /* 0x000fe20003f1d000 */
[----:B------:R2:W-:Y:S01]  /*4dc0*/  MUFU.EX2 R210, R0 ;  /* 0x0000000000d27308 */ /* 0x0005e20000000800 */
[----:B------:R3:W-:Y:S01]  /*4dd0*/  STL [R1+0x88], R224 ;  /* 0x000088e001007387 */ /* 0x0007e20000100800 */
[----:B------:R-:W-:-:S03]  /*4de0*/  FFMA.FTZ R5, R25, c[0x0][0x2d0], -R3 ;  /* 0x0000b40019057a23 */ /* 0x000fc60000010803 */
[----:B------:R-:W-:Y:S03]  /*4df0*/  LDSM.16.MT88.4 R44, [R225] ;  /* 0x00000000e12c783b */ /* 0x000fe60000004200 */
[----:B------:R4:W-:Y:S01]  /*4e00*/  MUFU.EX2 R223, R2 ;  /* 0x0000000200df7308 */ /* 0x0009e20000000800 */
[----:B------:R-:W1:Y:S04]  /*4e10*/  LDSM.16.MT88.4 R36, [R229] ;  /* 0x00000000e524783b */ /* 0x000e680000004200 */
[----:B------:R-:W-:Y:S01]  /*4e20*/  LDSM.16.MT88.4 R52, [R229+0x800] ;  /* 0x00080000e534783b */ /* 0x000fe20000004200 */
[----:B--2---:R-:W-:Y:S02]  /*4e30*/  FFMA.FTZ R0, R10, c[0x0][0x2d0], -R4 ;  /* 0x0000b4000a007a23 */ /* 0x004fe40000010804 */
[----:B------:R2:W-:Y:S01]  /*4e40*/  MUFU.EX2 R246, R5 ;  /* 0x0000000500f67308 */ /* 0x0005e20000000800 */
[----:B------:R-:W1:Y:S01]  /*4e50*/  LDSM.16.MT88.4 R48, [R226] ;  /* 0x00000000e230783b */ /* 0x000e620000004200 */
[----:B----4-:R-:W-:-:S06]  /*4e60*/  FMUL.FTZ R2, R117, c[0x0][0x2d0] ;  /* 0x0000b40075027a20 */ /* 0x010fcc0000410000 */
[----:B------:R4:W-:Y:S01]  /*4e70*/  MUFU.EX2 R209, R0 ;  /* 0x0000000000d17308 */ /* 0x0009e20000000800 */
[----:B------:R-:W-:Y:S02]  /*4e80*/  FSEL R2, R2, RZ, P0 ;  /* 0x000000ff02027208 */ /* 0x000fe40000000000 */
[----:B------:R-:W-:-:S03]  /*4e90*/  FSETP.NEU.FTZ.AND P0, PT, R68, -INF , PT ;  /* 0xff8000004400780b */ /* 0x000fc60003f1d000 */
[--C-:B--2---:R-:W-:Y:S02]  /*4ea0*/  FFMA.FTZ R5, R26, c[0x0][0x2d0], -R2.reuse ;  /* 0x0000b4001a057a23 */ /* 0x104fe40000010802 */
[--C-:B------:R-:W-:Y:S02]  /*4eb0*/  FFMA.FTZ R140, R140, c[0x0][0x2d0], -R2.reuse ;  /* 0x0000b4008c8c7a23 */ /* 0x100fe40000010802 */
[----:B------:R2:W-:Y:S01]  /*4ec0*/  MUFU.EX2 R221, R5 ;  /* 0x0000000500dd7308 */ /* 0x0005e20000000800 */
[----:B------:R-:W-:Y:S02]  /*4ed0*/  FFMA.FTZ R137, R137, c[0x0][0x2d0], -R2 ;  /* 0x0000b40089897a23 */ /* 0x000fe40000010802 */
[----:B----4-:R-:W-:Y:S02]  /*4ee0*/  FFMA.FTZ R0, R18, c[0x0][0x2d0], -R4 ;  /* 0x0000b40012007a23 */ /* 0x010fe40000010804 */
[----:B------:R-:W-:-:S03]  /*4ef0*/  FFMA.FTZ R156, R156, c[0x0][0x2d0], -R2 ;  /* 0x0000b4009c9c7a23 */ /* 0x000fc60000010802 */
[----:B------:R4:W-:Y:S01]  /*4f00*/  MUFU.EX2 R211, R0 ;  /* 0x0000000000d37308 */ /* 0x0009e20000000800 */
[----:B--2---:R-:W-:-:S07]  /*4f10*/  FFMA.FTZ R5, R34, c[0x0][0x2d0], -R2 ;  /* 0x0000b40022057a23 */ /* 0x004fce0000010802 */
[----:B------:R-:W2:Y:S01]  /*4f20*/  MUFU.EX2 R217, R5 ;  /* 0x0000000500d97308 */ /* 0x000ea20000000800 */
[----:B----4-:R-:W-:-:S07]  /*4f30*/  FFMA.FTZ R0, R24, c[0x0][0x2d0], -R4 ;  /* 0x0000b40018007a23 */ /* 0x010fce0000010804 */
[----:B------:R4:W-:Y:S01]  /*4f40*/  MUFU.EX2 R134, R0 ;  /* 0x0000000000867308 */ /* 0x0009e20000000800 */
[----:B--2---:R-:W-:Y:S01]  /*4f50*/  F2FP.PACK_AB R10, R217, R221 ;  /* 0x000000ddd90a723e */ /* 0x004fe200000000ff */
[----:B----4-:R-:W-:-:S06]  /*4f60*/  FFMA.FTZ R0, R28, c[0x0][0x2d0], -R4 ;  /* 0x0000b4001c007a23 */ /* 0x010fcc0000010804 */
[----:B------:R2:W-:Y:S02]  /*4f70*/  MUFU.EX2 R138, R0 ;  /* 0x00000000008a7308 */ /* 0x0005e40000000800 */
[----:B--2---:R-:W-:-:S06]  /*4f80*/  FFMA.FTZ R0, R30, c[0x0][0x2d0], -R4 ;  /* 0x0000b4001e007a23 */ /* 0x004fcc0000010804 */
[----:B------:R2:W-:Y:S02]  /*4f90*/  MUFU.EX2 R116, R0 ;  /* 0x0000000000747308 */ /* 0x0005e40000000800 */
[----:B--2---:R-:W-:-:S06]  /*4fa0*/  FFMA.FTZ R0, R35, c[0x0][0x2d0], -R4 ;  /* 0x0000b40023007a23 */ /* 0x004fcc0000010804 */
[----:B------:R2:W4:Y:S02]  /*4fb0*/  MUFU.EX2 R219, R0 ;  /* 0x0000000000db7308 */ /* 0x0005240000000800 */
[----:B--2---:R-:W-:-:S06]  /*4fc0*/  FFMA.FTZ R0, R7, c[0x0][0x2d0], -R3 ;  /* 0x0000b40007007a23 */ /* 0x004fcc0000010803 */
[----:B------:R2:W-:Y:S02]  /*4fd0*/  MUFU.EX2 R183, R0 ;  /* 0x0000000000b77308 */ /* 0x0005e40000000800 */
[----:B--2---:R-:W-:-:S06]  /*4fe0*/  FFMA.FTZ R0, R8, c[0x0][0x2d0], -R3 ;  /* 0x0000b40008007a23 */ /* 0x004fcc0000010803 */
[----:B------:R2:W-:Y:S02]  /*4ff0*/  MUFU.EX2 R182, R0 ;  /* 0x0000000000b67308 */ /* 0x0005e40000000800 */
[----:B--2---:R-:W-:-:S06]  /*5000*/  FFMA.FTZ R0, R13, c[0x0][0x2d0], -R3 ;  /* 0x0000b4000d007a23 */ /* 0x004fcc0000010803 */
[----:B------:R2:W-:Y:S02]  /*5010*/  MUFU.EX2 R208, R0 ;  /* 0x0000000000d07308 */ /* 0x0005e40000000800 */
[----:B--2---:R-:W-:Y:S01]  /*5020*/  FFMA.FTZ R0, R14, c[0x0][0x2d0], -R3 ;  /* 0x0000b4000e007a23 */ /* 0x004fe20000010803 */
[----:B----4-:R-:W-:-:S05]  /*5030*/  F2FP.PACK_AB R14, R219, R223 ;  /* 0x000000dfdb0e723e */ /* 0x010fca00000000ff */
[----:B------:R2:W-:Y:S02]  /*5040*/  MUFU.EX2 R222, R0 ;  /* 0x0000000000de7308 */ /* 0x0005e40000000800 */
[----:B--2---:R-:W-:-:S06]  /*5050*/  FFMA.FTZ R0, R15, c[0x0][0x2d0], -R3 ;  /* 0x0000b4000f007a23 */ /* 0x004fcc0000010803 */
[----:B-1----:R1:W-:Y:S02]  /*5060*/  MUFU.EX2 R227, R0 ;  /* 0x0000000000e37308 */ /* 0x0023e40000000800 */
[----:B-1----:R-:W-:-:S06]  /*5070*/  FFMA.FTZ R0, R17, c[0x0][0x2d0], -R3 ;  /* 0x0000b40011007a23 */ /* 0x002fcc0000010803 */
[----:B------:R1:W2:Y:S02]  /*5080*/  MUFU.EX2 R230, R0 ;  /* 0x0000000000e67308 */ /* 0x0002a40000000800 */
[----:B-1----:R-:W-:Y:S01]  /*5090*/  FFMA.FTZ R0, R27, c[0x0][0x2d0], -R3 ;  /* 0x0000b4001b007a23 */ /* 0x002fe20000010803 */
[----:B--2---:R-:W-:-:S05]  /*50a0*/  F2FP.PACK_AB R13, R230, R227 ;  /* 0x000000e3e60d723e */ /* 0x004fca00000000ff */
[----:B------:R1:W2:Y:S02]  /*50b0*/  MUFU.EX2 R218, R0 ;  /* 0x0000000000da7308 */ /* 0x0002a40000000800 */
[----:B-1----:R-:W-:Y:S01]  /*50c0*/  FFMA.FTZ R0, R11, c[0x0][0x2d0], -R2 ;  /* 0x0000b4000b007a23 */ /* 0x002fe20000010802 */
[----:B--2---:R-:W-:-:S05]  /*50d0*/  F2FP.PACK_AB R15, R218, R246 ;  /* 0x000000f6da0f723e */ /* 0x004fca00000000ff */
[----:B------:R1:W-:Y:S02]  /*50e0*/  MUFU.EX2 R179, R0 ;  /* 0x0000000000b37308 */ /* 0x0003e40000000800 */
[----:B-1----:R-:W-:Y:S01]  /*50f0*/  FFMA.FTZ R0, R12, c[0x0][0x2d0], -R2 ;  /* 0x0000b4000c007a23 */ /* 0x002fe20000010802 */
[----:B------:R-:W-:-:S05]  /*5100*/  F2FP.PACK_AB R12, R116, R138 ;  /* 0x0000008a740c723e */ /* 0x000fca00000000ff */
        /* <DEDUP_REMOVED lines=8> */
[----:B--2---:R-:W-:Y:S02]  /*5190*/  F2FP.PACK_AB R18, R213, R181 ;  /* 0x000000b5d512723e */ /* 0x004fe400000000ff */
[----:B------:R-:W-:-:S03]  /*51a0*/  F2FP.PACK_AB R22, R134, R211 ;  /* 0x000000d38616723e */ /* 0x000fc600000000ff */
[----:B---3--:R1:W-:Y:S02]  /*51b0*/  MUFU.EX2 R224, R0 ;  /* 0x0000000000e07308 */ /* 0x0083e40000000800 */
[----:B-1----:R-:W-:Y:S01]  /*51c0*/  FFMA.FTZ R0, R23, c[0x0][0x2d0], -R2 ;  /* 0x0000b40017007a23 */ /* 0x002fe20000010802 */
[----:B------:R-:W-:-:S05]  /*51d0*/  F2FP.PACK_AB R23, R222, R208 ;  /* 0x000000d0de17723e */ /* 0x000fca00000000ff */
[----:B------:R1:W2:Y:S02]  /*51e0*/  MUFU.EX2 R139, R0 ;  /* 0x00000000008b7308 */ /* 0x0002a40000000800 */
[----:B-1----:R-:W-:Y:S01]  /*51f0*/  FMUL.FTZ R0, R68, c[0x0][0x2d0] ;  /* 0x0000b40044007a20 */ /* 0x002fe20000410000 */
[----:B--2---:R-:W-:-:S04]  /*5200*/  F2FP.PACK_AB R8, R139, R224 ;  /* 0x000000e08b08723e */ /* 0x004fc800000000ff */
[----:B------:R-:W-:-:S05]  /*5210*/  FSEL R0, R0, RZ, P0 ;  /* 0x000000ff00007208 */ /* 0x000fca0000000000 */
[--C-:B------:R-:W-:Y:S02]  /*5220*/  FFMA.FTZ R5, R19, c[0x0][0x2d0], -R0.reuse ;  /* 0x0000b40013057a23 */ /* 0x100fe40000010800 */
[--C-:B------:R-:W-:Y:S02]  /*5230*/  FFMA.FTZ R6, R32, c[0x0][0x2d0], -R0.reuse ;  /* 0x0000b40020067a23 */ /* 0x100fe40000010800 */
[----:B------:R1:W-:Y:S01]  /*5240*/  MUFU.EX2 R178, R5 ;  /* 0x0000000500b27308 */ /* 0x0003e20000000800 */
[--C-:B------:R-:W-:Y:S02]  /*5250*/  FFMA.FTZ R136, R136, c[0x0][0x2d0], -R0.reuse ;  /* 0x0000b40088887a23 */ /* 0x100fe40000010800 */
[----:B------:R-:W-:-:S05]  /*5260*/  FFMA.FTZ R159, R159, c[0x0][0x2d0], -R0 ;  /* 0x0000b4009f9f7a23 */ /* 0x000fca0000010800 */
[----:B------:R-:W-:Y:S01]  /*5270*/  MUFU.EX2 R141, R6 ;  /* 0x00000006008d7308 */ /* 0x000fe20000000800 */
[----:B-1----:R-:W-:Y:S01]  /*5280*/  FFMA.FTZ R5, R21, c[0x0][0x2d0], -R0 ;  /* 0x0000b40015057a23 */ /* 0x002fe20000010800 */
[----:B------:R-:W-:-:S06]  /*5290*/  F2FP.PACK_AB R21, R182, R183 ;  /* 0x000000b7b615723e */ /* 0x000fcc00000000ff */
[----:B------:R1:W2:Y:S01]  /*52a0*/  MUFU.EX2 R170, R5 ;  /* 0x0000000500aa7308 */ /* 0x0002a20000000800 */
[C---:B------:R-:W-:Y:S08]  /*52b0*/  HMMA.16816.F32 R32, R20.reuse, R36, RZ ;  /* 0x000000241420723c */ /* 0x040ff000000018ff */
[----:B------:R-:W-:Y:S01]  /*52c0*/  HMMA.16816.F32 R60, R20, R44, RZ ;  /* 0x0000002c143c723c */ /* 0x000fe200000018ff */
[----:B-1----:R-:W-:Y:S01]  /*52d0*/  FFMA.FTZ R5, R29, c[0x0][0x2d0], -R0 ;  /* 0x0000b4001d057a23 */ /* 0x002fe20000010800 */
[----:B--2---:R-:W-:-:S03]  /*52e0*/  F2FP.PACK_AB R17, R170, R178 ;  /* 0x000000b2aa11723e */ /* 0x004fc600000000ff */
[----:B------:R1:W-:Y:S03]  /*52f0*/  MUFU.EX2 R212, R5 ;  /* 0x0000000500d47308 */ /* 0x0003e60000000800 */
[----:B------:R-:W-:Y:S08]  /*5300*/  HMMA.16816.F32 R72, R20, R48, RZ ;  /* 0x000000301448723c */ /* 0x000ff000000018ff */
[----:B------:R-:W-:Y:S01]  /*5310*/  HMMA.16816.F32 R88, R12, R52, R32 ;  /* 0x000000340c58723c */ /* 0x000fe20000001820 */
[----:B------:R-:W-:Y:S01]  /*5320*/  LDSM.16.MT88.4 R32, [R226+0x800] ;  /* 0x00080000e220783b */ /* 0x000fe20000004200 */
[----:B-1----:R-:W-:-:S03]  /*5330*/  FFMA.FTZ R5, R31, c[0x0][0x2d0], -R0 ;  /* 0x0000b4001f057a23 */ /* 0x002fc60000010800 */
[----:B------:R-:W1:Y:S01]  /*5340*/  LDSM.16.MT88.4 R28, [R225+0x800] ;  /* 0x00080000e11c783b */ /* 0x000e620000004200 */
[----:B------:R2:W3:Y:S02]  /*5350*/  MUFU.EX2 R133, R5 ;  /* 0x0000000500857308 */ /* 0x0004e40000000800 */
[----:B--2---:R-:W-:Y:S01]  /*5360*/  FFMA.FTZ R5, R40, c[0x0][0x2d0], -R0 ;  /* 0x0000b40028057a23 */ /* 0x004fe20000010800 */
[----:B---3--:R-:W-:-:S05]  /*5370*/  F2FP.PACK_AB R19, R133, R212 ;  /* 0x000000d48513723e */ /* 0x008fca00000000ff */
[----:B------:R2:W3:Y:S02]  /*5380*/  MUFU.EX2 R220, R5 ;  /* 0x0000000500dc7308 */ /* 0x0004e40000000800 */
[C---:B------:R-:W-:Y:S08]  /*5390*/  HMMA.16816.F32 R24, R16.reuse, R44, RZ ;  /* 0x0000002c1018723c */ /* 0x040ff000000018ff */
[----:B------:R-:W-:Y:S01]  /*53a0*/  HMMA.16816.F32 R56, R16, R36, RZ ;  /* 0x000000241038723c */ /* 0x000fe200000018ff */
[----:B--2---:R-:W-:Y:S01]  /*53b0*/  FFMA.FTZ R5, R41, c[0x0][0x2d0], -R0 ;  /* 0x0000b40029057a23 */ /* 0x004fe20000010800 */
[----:B---3--:R-:W-:-:S03]  /*53c0*/  F2FP.PACK_AB R9, R220, R141 ;  /* 0x0000008ddc09723e */ /* 0x008fc600000000ff */
[----:B------:R2:W-:Y:S03]  /*53d0*/  MUFU.EX2 R216, R5 ;  /* 0x0000000500d87308 */ /* 0x0005e60000000800 */
[----:B-1----:R-:W-:Y:S08]  /*53e0*/  HMMA.16816.F32 R76, R12, R28, R60 ;  /* 0x0000001c0c4c723c */ /* 0x002ff0000000183c */
[----:B------:R-:W-:Y:S01]  /*53f0*/  HMMA.16816.F32 R64, R16, R48, RZ ;  /* 0x000000301040723c */ /* 0x000fe200000018ff */
[----:B--2---:R-:W-:-:S07]  /*5400*/  FFMA.FTZ R5, R42, c[0x0][0x2d0], -R0 ;  /* 0x0000b4002a057a23 */ /* 0x004fce0000010800 */
[----:B------:R-:W-:Y:S01]  /*5410*/  HMMA.16816.F32 R100, R12, R32, R72 ;  /* 0x000000200c64723c */ /* 0x000fe20000001848 */
[----:B------:R-:W1:Y:S01]  /*5420*/  LDSM.16.MT88.4 R40, [R228] ;  /* 0x00000000e428783b */ /* 0x000e620000004200 */
[----:B------:R-:W2:Y:S02]  /*5430*/  MUFU.EX2 R6, R5 ;  /* 0x0000000500067308 */ /* 0x000ea40000000800 */
[----:B--2---:R-:W-:Y:S01]  /*5440*/  F2FP.PACK_AB R11, R6, R216 ;  /* 0x000000d8060b723e */ /* 0x004fe200000000ff */
[----:B------:R-:W-:Y:S01]  /*5450*/  FFMA.FTZ R5, R128, c[0x0][0x2d0], -R4 ;  /* 0x0000b40080057a23 */ /* 0x000fe20000010804 */
[----:B------:R-:W-:-:S04]  /*5460*/  MOV R128, R246 ;  /* 0x000000f600807202 */ /* 0x000fc80000000f00 */
[----:B------:R2:W-:Y:S01]  /*5470*/  MUFU.EX2 R142, R5 ;  /* 0x00000005008e7308 */ /* 0x0005e20000000800 */
[C---:B------:R-:W-:Y:S01]  /*5480*/  HMMA.16816.F32 R80, R8.reuse, R28, R24 ;  /* 0x0000001c0850723c */ /* 0x040fe20000001818 */
[----:B------:R-:W3:Y:S07]  /*5490*/  LDSM.16.MT88.4 R24, [R228+0x800] ;  /* 0x00080000e418783b */ /* 0x000eee0000004200 */
[----:B------:R-:W-:Y:S01]  /*54a0*/  HMMA.16816.F32 R84, R8, R52, R56 ;  /* 0x000000340854723c */ /* 0x000fe20000001838 */
[----:B--2---:R-:W-:Y:S01]  /*54b0*/  FFMA.FTZ R5, R127, c[0x0][0x2d0], -R4 ;  /* 0x0000b4007f057a23 */ /* 0x004fe20000010804 */
[----:B------:R-:W-:-:S06]  /*54c0*/  MOV R127, R223 ;  /* 0x000000df007f7202 */ /* 0x000fcc0000000f00 */
[-C--:B-1----:R-:W-:Y:S01]  /*54d0*/  HMMA.16816.F32 R56, R16, R40.reuse, RZ ;  /* 0x000000281038723c */ /* 0x082fe200000018ff */
[----:B------:R1:W-:Y:S07]  /*54e0*/  MUFU.EX2 R7, R5 ;  /* 0x0000000500077308 */ /* 0x0003ee0000000800 */
[----:B------:R-:W-:Y:S08]  /*54f0*/  HMMA.16816.F32 R60, R20, R40, RZ ;  /* 0x00000028143c723c */ /* 0x000ff000000018ff */
[----:B------:R-:W-:Y:S01]  /*5500*/  HMMA.16816.F32 R96, R8, R32, R64 ;  /* 0x000000200860723c */ /* 0x000fe20000001840 */
[----:B-1----:R-:W-:-:S04]  /*5510*/  FFMA.FTZ R5, R126, c[0x0][0x2d0], -R4 ;  /* 0x0000b4007e057a23 */ /* 0x002fc80000010804 */
[----:B------:R1:W2:Y:S03]  /*5520*/  MUFU.EX2 R143, R5 ;  /* 0x00000005008f7308 */ /* 0x0002a60000000800 */
[----:B---3--:R-:W-:Y:S08]  /*5530*/  HMMA.16816.F32 R104, R8, R24, R56 ;  /* 0x000000180868723c */ /* 0x008ff00000001838 */
[----:B------:R-:W-:Y:S01]  /*5540*/  HMMA.16816.F32 R56, R16, R38, RZ ;  /* 0x000000261038723c */ /* 0x000fe200000018ff */
[----:B-1----:R-:W-:-:S07]  /*5550*/  FFMA.FTZ R5, R125, c[0x0][0x2d0], -R4 ;  /* 0x0000b4007d057a23 */ /* 0x002fce0000010804 */
[----:B------:R-:W-:Y:S01]  /*5560*/  HMMA.16816.F32 R108, R12, R24, R60 ;  /* 0x000000180c6c723c */ /* 0x000fe2000000183c */
[----:B------:R1:W3:Y:S07]  /*5570*/  MUFU.EX2 R135, R5 ;  /* 0x0000000500877308 */ /* 0x0002ee0000000800 */
[----:B------:R-:W-:Y:S08]  /*5580*/  HMMA.16816.F32 R60, R16, R46, RZ ;  /* 0x0000002e103c723c */ /* 0x000ff000000018ff */
[----:B------:R-:W-:Y:S01]  /*5590*/  HMMA.16816.F32 R64, R8, R54, R56 ;  /* 0x000000360840723c */ /* 0x000fe20000001838 */
[----:B-1----:R-:W-:Y:S01]  /*55a0*/  FFMA.FTZ R5, R124, c[0x0][0x2d0], -R3 ;  /* 0x0000b4007c057a23 */ /* 0x002fe20000010803 */
[----:B--2---:R-:W-:-:S06]  /*55b0*/  MOV R124, R143 ;  /* 0x0000008f007c7202 */ /* 0x004fcc0000000f00 */
[C---:B------:R-:W-:Y:S08]  /*55c0*/  HMMA.16816.F32 R56, R16.reuse, R50, RZ ;  /* 0x000000321038723c */ /* 0x040ff000000018ff */
[----:B------:R-:W-:Y:S08]  /*55d0*/  HMMA.16816.F32 R16, R16, R42, RZ ;  /* 0x0000002a1010723c */ /* 0x000ff000000018ff */
[C---:B------:R-:W-:Y:S08]  /*55e0*/  HMMA.16816.F32 R60, R8.reuse, R30, R60 ;  /* 0x0000001e083c723c */ /* 0x040ff0000000183c */
[C---:B------:R-:W-:Y:S08]  /*55f0*/  HMMA.16816.F32 R56, R8.reuse, R34, R56 ;  /* 0x000000220838723c */ /* 0x040ff00000001838 */
[----:B------:R-:W-:Y:S01]  /*5600*/  HMMA.16816.F32 R92, R8, R26, R16 ;  /* 0x0000001a085c723c */ /* 0x000fe20000001810 */
[----:B------:R1:W-:Y:S01]  /*5610*/  MUFU.EX2 R8, R5 ;  /* 0x0000000500087308 */ /* 0x0003e20000000800 */
[----:B------:R-:W2:Y:S06]  /*5620*/  LDSM.16.MT88.4 R16, [R225+0x1000] ;  /* 0x00100000e110783b */ /* 0x000eac0000004200 */
[C---:B------:R-:W-:Y:S08]  /*5630*/  HMMA.16816.F32 R44, R20.reuse, R46, RZ ;  /* 0x0000002e142c723c */ /* 0x040ff000000018ff */
[----:B------:R-:W-:Y:S01]  /*5640*/  HMMA.16816.F32 R36, R20, R38, RZ ;  /* 0x000000261424723c */ /* 0x000fe200000018ff */
[----:B-1----:R-:W-:Y:S01]  /*5650*/  FFMA.FTZ R5, R123, c[0x0][0x2d0], -R3 ;  /* 0x0000b4007b057a23 */ /* 0x002fe20000010803 */
[----:B------:R-:W-:-:S03]  /*5660*/  MOV R123, R142 ;  /* 0x0000008e007b7202 */ /* 0x000fc60000000f00 */
[----:B------:R1:W-:Y:S03]  /*5670*/  MUFU.EX2 R143, R5 ;  /* 0x00000005008f7308 */ /* 0x0003e60000000800 */
[C---:B------:R-:W-:Y:S08]  /*5680*/  HMMA.16816.F32 R48, R20.reuse, R50, RZ ;  /* 0x000000321430723c */ /* 0x040ff000000018ff */
[----:B------:R-:W-:Y:S01]  /*5690*/  HMMA.16816.F32 R20, R20, R42, RZ ;  /* 0x0000002a1414723c */ /* 0x000fe200000018ff */
        /* <DEDUP_REMOVED lines=9> */
[----:B---3--:R-:W-:Y:S01]  /*5730*/  F2FP.PACK_AB R14, R135, R124 ;  /* 0x0000007c870e723e */ /* 0x008fe200000000ff */
[----:B-1----:R-:W-:Y:S01]  /*5740*/  FFMA.FTZ R5, R113, c[0x0][0x2d0], -R2 ;  /* 0x0000b40071057a23 */ /* 0x002fe20000010802 */
[----:B----4-:R-:W-:-:S03]  /*5750*/  F2FP.PACK_AB R15, R214, R125 ;  /* 0x0000007dd60f723e */ /* 0x010fc600000000ff */
[----:B------:R1:W-:Y:S02]  /*5760*/  MUFU.EX2 R9, R5 ;  /* 0x0000000500097308 */ /* 0x0003e40000000800 */
[----:B-1----:R-:W-:-:S06]  /*5770*/  FFMA.FTZ R5, R114, c[0x0][0x2d0], -R2 ;  /* 0x0000b40072057a23 */ /* 0x002fcc0000010802 */
[----:B------:R1:W-:Y:S02]  /*5780*/  MUFU.EX2 R142, R5 ;  /* 0x00000005008e7308 */ /* 0x0003e40000000800 */
[----:B-1----:R-:W-:-:S06]  /*5790*/  FFMA.FTZ R5, R115, c[0x0][0x2d0], -R2 ;  /* 0x0000b40073057a23 */ /* 0x002fcc0000010802 */
[----:B------:R1:W-:Y:S02]  /*57a0*/  MUFU.EX2 R126, R5 ;  /* 0x00000005007e7308 */ /* 0x0003e40000000800 */
[----:B-1----:R-:W-:-:S06]  /*57b0*/  FFMA.FTZ R5, R120, c[0x0][0x2d0], -R2 ;  /* 0x0000b40078057a23 */ /* 0x002fcc0000010802 */
[----:B------:R1:W3:Y:S02]  /*57c0*/  MUFU.EX2 R215, R5 ;  /* 0x0000000500d77308 */ /* 0x0002e40000000800 */
[----:B-1----:R-:W-:Y:S01]  /*57d0*/  FFMA.FTZ R5, R69, c[0x0][0x2d0], -R0 ;  /* 0x0000b40045057a23 */ /* 0x002fe20000010800 */
[----:B---3--:R-:W-:-:S05]  /*57e0*/  F2FP.PACK_AB R10, R215, R126 ;  /* 0x0000007ed70a723e */ /* 0x008fca00000000ff */
[----:B------:R1:W-:Y:S02]  /*57f0*/  MUFU.EX2 R249, R5 ;  /* 0x0000000500f97308 */ /* 0x0003e40000000800 */
[----:B-1----:R-:W-:Y:S01]  /*5800*/  FFMA.FTZ R5, R70, c[0x0][0x2d0], -R0 ;  /* 0x0000b40046057a23 */ /* 0x002fe20000010800 */
[----:B------:R-:W-:-:S05]  /*5810*/  MOV R70, R9 ;  /* 0x0000000900467202 */ /* 0x000fca0000000f00 */
[----:B------:R1:W3:Y:S02]  /*5820*/  MUFU.EX2 R69, R5 ;  /* 0x0000000500457308 */ /* 0x0002e40000000800 */
[----:B-1----:R-:W-:Y:S01]  /*5830*/  FFMA.FTZ R5, R71, c[0x0][0x2d0], -R0 ;  /* 0x0000b40047057a23 */ /* 0x002fe20000010800 */
[----:B------:R-:W-:Y:S02]  /*5840*/  MOV R71, R8 ;  /* 0x0000000800477202 */ /* 0x000fe40000000f00 */
[----:B------:R-:W-:-:S03]  /*5850*/  F2FP.PACK_AB R8, R142, R70 ;  /* 0x000000468e08723e */ /* 0x000fc600000000ff */
[----:B------:R1:W-:Y:S01]  /*5860*/  MUFU.EX2 R114, R5 ;  /* 0x0000000500727308 */ /* 0x0003e20000000800 */
[----:B------:R-:W-:Y:S02]  /*5870*/  F2FP.PACK_AB R13, R143, R71 ;  /* 0x000000478f0d723e */ /* 0x000fe400000000ff */
[----:B---3--:R-:W-:-:S05]  /*5880*/  F2FP.PACK_AB R9, R69, R249 ;  /* 0x000000f94509723e */ /* 0x008fca00000000ff */
[----:B--2---:R-:W-:Y:S01]  /*5890*/  HMMA.16816.F32 R76, R12, R16, R76 ;  /* 0x000000100c4c723c */ /* 0x004fe2000000184c */
[----:B-1----:R-:W-:-:S07]  /*58a0*/  FFMA.FTZ R5, R112, c[0x0][0x2d0], -R0 ;  /* 0x0000b40070057a23 */ /* 0x002fce0000010800 */
[----:B------:R-:W-:Y:S01]  /*58b0*/  HMMA.16816.F32 R28, R12, R18, R28 ;  /* 0x000000120c1c723c */ /* 0x000fe2000000181c */
[----:B------:R-:W1:Y:S02]  /*58c0*/  MUFU.EX2 R113, R5 ;  /* 0x0000000500717308 */ /* 0x000e640000000800 */
[----:B-1----:R-:W-:Y:S01]  /*58d0*/  F2FP.PACK_AB R11, R113, R114 ;  /* 0x00000072710b723e */ /* 0x002fe200000000ff */
[----:B------:R-:W-:Y:S01]  /*58e0*/  FFMA.FTZ R5, R155, c[0x0][0x2d0], -R4 ;  /* 0x0000b4009b057a23 */ /* 0x000fe20000010804 */
[----:B------:R-:W-:-:S04]  /*58f0*/  MOV R155, R125 ;  /* 0x0000007d009b7202 */ /* 0x000fc80000000f00 */
[----:B------:R1:W-:Y:S01]  /*5900*/  MUFU.EX2 R251, R5 ;  /* 0x0000000500fb7308 */ /* 0x0003e20000000800 */
[C---:B------:R-:W-:Y:S08]  /*5910*/  HMMA.16816.F32 R80, R8.reuse, R16, R80 ;  /* 0x000000100850723c */ /* 0x040ff00000001850 */
[----:B------:R-:W-:Y:S01]  /*5920*/  HMMA.16816.F32 R72, R8, R18, R60 ;  /* 0x000000120848723c */ /* 0x000fe2000000183c */
[----:B------:R-:W2:Y:S01]  /*5930*/  LDSM.16.MT88.4 R16, [R229+0x1000] ;  /* 0x00100000e510783b */ /* 0x000ea20000004200 */
[----:B-1----:R-:W-:Y:S01]  /*5940*/  FFMA.FTZ R5, R154, c[0x0][0x2d0], -R4 ;  /* 0x0000b4009a057a23 */ /* 0x002fe20000010804 */
[----:B------:R-:W-:-:S03]  /*5950*/  MOV R154, R126 ;  /* 0x0000007e009a7202 */ /* 0x000fc60000000f00 */
[----:B------:R1:W3:Y:S02]  /*5960*/  MUFU.EX2 R252, R5 ;  /* 0x0000000500fc7308 */ /* 0x0002e40000000800 */
[----:B-1----:R-:W-:Y:S01]  /*5970*/  FFMA.FTZ R5, R153, c[0x0][0x2d0], -R4 ;  /* 0x0000b40099057a23 */ /* 0x002fe20000010804 */
[----:B------:R-:W-:-:S05]  /*5980*/  MOV R153, R113 ;  /* 0x0000007100997202 */ /* 0x000fca0000000f00 */
[----:B------:R1:W-:Y:S01]  /*5990*/  MUFU.EX2 R115, R5 ;  /* 0x0000000500737308 */ /* 0x0003e20000000800 */
[----:B--2---:R-:W-:Y:S01]  /*59a0*/  HMMA.16816.F32 R52, R12, R16, R88 ;  /* 0x000000100c34723c */ /* 0x004fe20000001858 */
[----:B-1----:R-:W-:Y:S01]  /*59b0*/  FFMA.FTZ R5, R152, c[0x0][0x2d0], -R4 ;  /* 0x0000b40098057a23 */ /* 0x002fe20000010804 */
[----:B------:R-:W-:-:S06]  /*59c0*/  MOV R152, R133 ;  /* 0x0000008500987202 */ /* 0x000fcc0000000f00 */
        /* <DEDUP_REMOVED lines=12> */
[----:B------:R-:W-:Y:S02]  /*5a90*/  MOV R96, R220 ;  /* 0x000000dc00607202 */ /* 0x000fe40000000f00 */
[----:B------:R-:W-:Y:S02]  /*5aa0*/  MOV R99, R217 ;  /* 0x000000d900637202 */ /* 0x000fe40000000f00 */
[----:B------:R-:W-:-:S03]  /*5ab0*/  MOV R97, R219 ;  /* 0x000000db00617202 */ /* 0x000fc60000000f00 */
[----:B------:R-:W-:Y:S01]  /*5ac0*/  HMMA.16816.F32 R48, R12, R18, R48 ;  /* 0x000000120c30723c */ /* 0x000fe20000001830 */
[----:B------:R-:W1:Y:S07]  /*5ad0*/  LDSM.16.MT88.4 R16, [R228+0x1000] ;  /* 0x00100000e410783b */ /* 0x000e6e0000004200 */
[-C--:B-1----:R-:W-:Y:S01]  /*5ae0*/  HMMA.16816.F32 R56, R8, R18.reuse, R92 ;  /* 0x000000120838723c */ /* 0x082fe2000000185c */
[----:B------:R1:W-:Y:S06]  /*5af0*/  MUFU.EX2 R94, R5 ;  /* 0x00000005005e7308 */ /* 0x0003ec0000000800 */
[----:B------:R-:W-:Y:S01]  /*5b00*/  MOV R92, R124 ;  /* 0x0000007c005c7202 */ /* 0x000fe20000000f00 */
[----:B------:R-:W-:Y:S01]  /*5b10*/  HMMA.16816.F32 R32, R12, R18, R20 ;  /* 0x000000120c20723c */ /* 0x000fe20000001814 */
[----:B------:R-:W-:-:S02]  /*5b20*/  MOV R95, R123 ;  /* 0x0000007b005f7202 */ /* 0x000fc40000000f00 */
[----:B------:R-:W-:-:S04]  /*5b30*/  MOV R93, R114 ;  /* 0x00000072005d7202 */ /* 0x000fc80000000f00 */
[----:B------:R-:W-:Y:S01]  /*5b40*/  MOV R23, R221 ;  /* 0x000000dd00177202 */ /* 0x000fe20000000f00 */
[-C--:B------:R-:W-:Y:S01]  /*5b50*/  HMMA.16816.F32 R84, R12, R16.reuse, R108 ;  /* 0x000000100c54723c */ /* 0x080fe2000000186c */
[--C-:B-1----:R-:W-:Y:S01]  /*5b60*/  FFMA.FTZ R5, R147, c[0x0][0x2d0], -R3.reuse ;  /* 0x0000b40093057a23 */ /* 0x102fe20000010803 */
[----:B------:R-:W-:Y:S01]  /*5b70*/  MOV R20, R69 ;  /* 0x0000004500147202 */ /* 0x000fe20000000f00 */
[----:B------:R-:W-:Y:S01]  /*5b80*/  FFMA.FTZ R147, R185, c[0x0][0x2d0], -R3 ;  /* 0x0000b400b9937a23 */ /* 0x000fe20000010803 */
[----:B------:R-:W-:Y:S01]  /*5b90*/  MOV R22, R128 ;  /* 0x0000008000167202 */ /* 0x000fe20000000f00 */
[----:B------:R1:W-:Y:S01]  /*5ba0*/  MUFU.EX2 R223, R5 ;  /* 0x0000000500df7308 */ /* 0x0003e20000000800 */
[----:B------:R-:W-:Y:S02]  /*5bb0*/  MOV R69, R134 ;  /* 0x0000008600457202 */ /* 0x000fe40000000f00 */
[----:B------:R-:W-:Y:S01]  /*5bc0*/  HMMA.16816.F32 R88, R8, R16, R104 ;  /* 0x000000100858723c */ /* 0x000fe20000001868 */
[----:B------:R-:W2:Y:S01]  /*5bd0*/  LDSM.16.MT88.4 R16, [R225+0x1800] ;  /* 0x00180000e110783b */ /* 0x000ea20000004200 */
[----:B---3--:R-:W-:-:S02]  /*5be0*/  F2FP.PACK_AB R12, R252, R251 ;  /* 0x000000fbfc0c723e */ /* 0x008fc400000000ff */
[----:B------:R-:W-:Y:S01]  /*5bf0*/  MOV R21, R127 ;  /* 0x0000007f00157202 */ /* 0x000fe20000000f00 */
[--C-:B-1----:R-:W-:Y:S02]  /*5c00*/  FFMA.FTZ R5, R146, c[0x0][0x2d0], -R3.reuse ;  /* 0x0000b40092057a23 */ /* 0x102fe40000010803 */
[--C-:B------:R-:W-:Y:S02]  /*5c10*/  FFMA.FTZ R146, R186, c[0x0][0x2d0], -R3.reuse ;  /* 0x0000b400ba927a23 */ /* 0x100fe40000010803 */
[----:B------:R1:W3:Y:S02]  /*5c20*/  MUFU.EX2 R246, R5 ;  /* 0x0000000500f67308 */ /* 0x0002e40000000800 */
[--C-:B-1----:R-:W-:Y:S01]  /*5c30*/  FFMA.FTZ R5, R145, c[0x0][0x2d0], -R3.reuse ;  /* 0x0000b40091057a23 */ /* 0x102fe20000010803 */
[----:B---3--:R-:W-:Y:S01]  /*5c40*/  F2FP.PACK_AB R13, R246, R223 ;  /* 0x000000dff60d723e */ /* 0x008fe200000000ff */
[----:B------:R-:W-:-:S04]  /*5c50*/  FFMA.FTZ R145, R187, c[0x0][0x2d0], -R3 ;  /* 0x0000b400bb917a23 */ /* 0x000fc80000010803 */
[----:B------:R1:W-:Y:S02]  /*5c60*/  MUFU.EX2 R247, R5 ;  /* 0x0000000500f77308 */ /* 0x0003e40000000800 */
[----:B-1----:R-:W-:Y:S02]  /*5c70*/  FFMA.FTZ R5, R144, c[0x0][0x2d0], -R3 ;  /* 0x0000b40090057a23 */ /* 0x002fe40000010803 */
[----:B------:R-:W-:-:S04]  /*5c80*/  FFMA.FTZ R144, R196, c[0x0][0x2d0], -R4 ;  /* 0x0000b400c4907a23 */ /* 0x000fc80000010804 */
[----:B------:R1:W3:Y:S02]  /*5c90*/  MUFU.EX2 R248, R5 ;  /* 0x0000000500f87308 */ /* 0x0002e40000000800 */
[----:B-1----:R-:W-:Y:S01]  /*5ca0*/  FFMA.FTZ R5, R164, c[0x0][0x2d0], -R2 ;  /* 0x0000b400a4057a23 */ /* 0x002fe20000010802 */
[----:B------:R-:W-:Y:S02]  /*5cb0*/  MOV R164, R115 ;  /* 0x0000007300a47202 */ /* 0x000fe40000000f00 */
[----:B---3--:R-:W-:-:S03]  /*5cc0*/  F2FP.PACK_AB R15, R248, R247 ;  /* 0x000000f7f80f723e */ /* 0x008fc600000000ff */
[----:B------:R1:W-:Y:S01]  /*5cd0*/  MUFU.EX2 R216, R5 ;  /* 0x0000000500d87308 */ /* 0x0003e20000000800 */
[----:B------:R-:W-:-:S07]  /*5ce0*/  F2FP.PACK_AB R14, R94, R164 ;  /* 0x000000a45e0e723e */ /* 0x000fce00000000ff */
[----:B--2---:R-:W-:Y:S01]  /*5cf0*/  HMMA.16816.F32 R76, R12, R16, R76 ;  /* 0x000000100c4c723c */ /* 0x004fe2000000184c */
[--C-:B-1----:R-:W-:Y:S01]  /*5d00*/  FFMA.FTZ R5, R165, c[0x0][0x2d0], -R2.reuse ;  /* 0x0000b400a5057a23 */ /* 0x102fe20000010802 */
[----:B------:R-:W-:Y:S01]  /*5d10*/  MOV R165, R153 ;  /* 0x0000009900a57202 */ /* 0x000fe20000000f00 */
[--C-:B------:R-:W-:Y:S02]  /*5d20*/  FFMA.FTZ R153, R172, c[0x0][0x2d0], -R2.reuse ;  /* 0x0000b400ac997a23 */ /* 0x100fe40000010802 */
        /* <DEDUP_REMOVED lines=10> */
[----:B------:R-:W-:Y:S01]  /*5dd0*/  FFMA.FTZ R154, R169, c[0x0][0x2d0], -R2 ;  /* 0x0000b400a99a7a23 */ /* 0x000fe20000010802 */
[----:B------:R-:W-:Y:S02]  /*5de0*/  MOV R169, R100 ;  /* 0x0000006400a97202 */ /* 0x000fe40000000f00 */
[----:B------:R-:W-:Y:S02]  /*5df0*/  MOV R187, R166 ;  /* 0x000000a600bb7202 */ /* 0x000fe40000000f00 */
[----:B------:R-:W-:Y:S01]  /*5e00*/  MOV R166, R102 ;  /* 0x0000006600a67202 */ /* 0x000fe20000000f00 */
[----:B-1----:R-:W-:Y:S01]  /*5e10*/  FFMA.FTZ R5, R167, c[0x0][0x2d0], -R0 ;  /* 0x0000b400a7057a23 */ /* 0x002fe20000010800 */
[----:B------:R-:W-:Y:S01]  /*5e20*/  MOV R167, R155 ;  /* 0x0000009b00a77202 */ /* 0x000fe20000000f00 */
[----:B------:R-:W-:Y:S01]  /*5e30*/  FFMA.FTZ R155, R168, c[0x0][0x2d0], -R2 ;  /* 0x0000b400a89b7a23 */ /* 0x000fe20000010802 */
[----:B------:R-:W-:Y:S01]  /*5e40*/  MOV R168, R99 ;  /* 0x0000006300a87202 */ /* 0x000fe20000000f00 */
[----:B------:R1:W2:Y:S01]  /*5e50*/  MUFU.EX2 R215, R5 ;  /* 0x0000000500d77308 */ /* 0x0002a20000000800 */
[----:B------:R-:W-:-:S02]  /*5e60*/  MOV R186, R167 ;  /* 0x000000a700ba7202 */ /* 0x000fc40000000f00 */
[----:B------:R-:W-:Y:S01]  /*5e70*/  MOV R167, R103 ;  /* 0x0000006700a77202 */ /* 0x000fe20000000f00 */
[----:B-1----:R-:W-:Y:S01]  /*5e80*/  FFMA.FTZ R5, R130, c[0x0][0x2d0], -R0 ;  /* 0x0000b40082057a23 */ /* 0x002fe20000010800 */
[----:B--2---:R-:W-:-:S03]  /*5e90*/  F2FP.PACK_AB R9, R215, R214 ;  /* 0x000000d6d709723e */ /* 0x004fc600000000ff */
[----:B------:R1:W-:Y:S02]  /*5ea0*/  MUFU.EX2 R217, R5 ;  /* 0x0000000500d97308 */ /* 0x0003e40000000800 */
[----:B-1----:R-:W-:-:S06]  /*5eb0*/  FFMA.FTZ R5, R129, c[0x0][0x2d0], -R0 ;  /* 0x0000b40081057a23 */ /* 0x002fcc0000010800 */
[----:B------:R-:W1:Y:S02]  /*5ec0*/  MUFU.EX2 R219, R5 ;  /* 0x0000000500db7308 */ /* 0x000e640000000800 */
[----:B-1----:R-:W-:Y:S01]  /*5ed0*/  F2FP.PACK_AB R11, R219, R217 ;  /* 0x000000d9db0b723e */ /* 0x002fe200000000ff */
[----:B------:R-:W-:Y:S01]  /*5ee0*/  FFMA.FTZ R5, R206, c[0x0][0x2d0], -R4 ;  /* 0x0000b400ce057a23 */ /* 0x000fe20000010804 */
[----:B------:R-:W-:-:S05]  /*5ef0*/  MOV R206, R20 ;  /* 0x0000001400ce7202 */ /* 0x000fca0000000f00 */
        /* <DEDUP_REMOVED lines=10> */
[----:B------:R-:W-:Y:S01]  /*5fa0*/  FFMA.FTZ R28, R177, c[0x0][0x2d0], -R2 ;  /* 0x0000b400b11c7a23 */ /* 0x000fe20000010802 */
[----:B------:R-:W-:Y:S01]  /*5fb0*/  MOV R30, R70 ;  /* 0x00000046001e7202 */ /* 0x000fe20000000f00 */
[--C-:B------:R-:W-:Y:S01]  /*5fc0*/  FFMA.FTZ R71, R157, c[0x0][0x2d0], -R0.reuse ;  /* 0x0000b4009d477a23 */ /* 0x100fe20000010800 */
[----:B------:R-:W-:Y:S01]  /*5fd0*/  MOV R172, R80 ;  /* 0x0000005000ac7202 */ /* 0x000fe20000000f00 */
[--C-:B------:R-:W-:Y:S01]  /*5fe0*/  FFMA.FTZ R70, R149, c[0x0][0x2d0], -R0.reuse ;  /* 0x0000b40095467a23 */ /* 0x100fe20000010800 */
[----:B------:R-:W-:Y:S01]  /*5ff0*/  MOV R149, R22 ;  /* 0x0000001600957202 */ /* 0x000fe20000000f00 */
[----:B------:R-:W-:Y:S01]  /*6000*/  FFMA.FTZ R157, R150, c[0x0][0x2d0], -R0 ;  /* 0x0000b400969d7a23 */ /* 0x000fe20000010800 */
[----:B------:R-:W-:-:S02]  /*6010*/  MOV R150, R21 ;  /* 0x0000001500967202 */ /* 0x000fc40000000f00 */
[----:B------:R-:W-:Y:S01]  /*6020*/  MOV R185, R83 ;  /* 0x0000005300b97202 */ /* 0x000fe20000000f00 */
        /* <DEDUP_REMOVED lines=11> */
[-C--:B-1----:R-:W-:Y:S08]  /*60e0*/  HMMA.16816.F32 R40, R12, R16.reuse, R36 ;  /* 0x000000100c28723c */ /* 0x082ff00000001824 */
[C---:B------:R-:W-:Y:S07]  /*60f0*/  HMMA.16816.F32 R112, R8.reuse, R16, R64 ;  /* 0x000000100870723c */ /* 0x040fee0000001840 */
[--C-:B------:R-:W-:Y:S01]  /*6100*/  FFMA.FTZ R65, R203, c[0x0][0x2d0], -R4.reuse ;  /* 0x0000b400cb417a23 */ /* 0x100fe20000010804 */
[----:B------:R-:W-:Y:S01]  /*6110*/  HMMA.16816.F32 R108, R8, R18, R60 ;  /* 0x00000012086c723c */ /* 0x000fe2000000183c */
[----:B------:R-:W-:Y:S01]  /*6120*/  FFMA.FTZ R64, R202, c[0x0][0x2d0], -R4 ;  /* 0x0000b400ca407a23 */ /* 0x000fe20000010804 */
[----:B------:R1:W-:Y:S01]  /*6130*/  MUFU.EX2 R203, R5 ;  /* 0x0000000500cb7308 */ /* 0x0003e20000000800 */
[----:B------:R-:W-:-:S02]  /*6140*/  FFMA.FTZ R66, R189, c[0x0][0x2d0], -R3 ;  /* 0x0000b400bd427a23 */ /* 0x000fc40000010803 */
[--C-:B------:R-:W-:Y:S02]  /*6150*/  FFMA.FTZ R67, R188, c[0x0][0x2d0], -R3.reuse ;  /* 0x0000b400bc437a23 */ /* 0x100fe40000010803 */
[--C-:B------:R-:W-:Y:S01]  /*6160*/  FFMA.FTZ R63, R201, c[0x0][0x2d0], -R4.reuse ;  /* 0x0000b400c93f7a23 */ /* 0x100fe20000010804 */
[----:B------:R-:W-:Y:S01]  /*6170*/  HMMA.16816.F32 R48, R12, R18, R48 ;  /* 0x000000120c30723c */ /* 0x000fe20000001830 */
[----:B------:R-:W2:Y:S01]  /*6180*/  LDSM.16.MT88.4 R16, [R228+0x1800] ;  /* 0x00180000e410783b */ /* 0x000ea20000004200 */
[----:B------:R-:W-:Y:S01]  /*6190*/  FFMA.FTZ R62, R200, c[0x0][0x2d0], -R4 ;  /* 0x0000b400c83e7a23 */ /* 0x000fe20000010804 */
[----:B------:R-:W-:Y:S01]  /*61a0*/  MUFU.EX2 R189, R29 ;  /* 0x0000001d00bd7308 */ /* 0x000fe20000000800 */
[--C-:B------:R-:W-:Y:S02]  /*61b0*/  FFMA.FTZ R61, R191, c[0x0][0x2d0], -R3.reuse ;  /* 0x0000b400bf3d7a23 */ /* 0x100fe40000010803 */
[----:B------:R-:W-:Y:S02]  /*61c0*/  FFMA.FTZ R60, R190, c[0x0][0x2d0], -R3 ;  /* 0x0000b400be3c7a23 */ /* 0x000fe40000010803 */
[----:B------:R-:W-:-:S02]  /*61d0*/  FFMA.FTZ R188, R148, c[0x0][0x2d0], -R0 ;  /* 0x0000b40094bc7a23 */ /* 0x000fc40000010800 */
[--C-:B-1----:R-:W-:Y:S01]  /*61e0*/  FFMA.FTZ R5, R194, c[0x0][0x2d0], -R3.reuse ;  /* 0x0000b400c2057a23 */ /* 0x102fe20000010803 */
[----:B------:R-:W-:Y:S08]  /*61f0*/  MUFU.EX2 R191, R28 ;  /* 0x0000001c00bf7308 */ /* 0x000ff00000000800 */
[----:B------:R-:W-:Y:S01]  /*6200*/  MUFU.EX2 R190, R25 ;  /* 0x0000001900be7308 */ /* 0x000fe20000000800 */
[-C--:B--2---:R-:W-:Y:S07]  /*6210*/  HMMA.16816.F32 R36, R12, R16.reuse, R84 ;  /* 0x000000100c24723c */ /* 0x084fee0000001854 */
[----:B------:R-:W-:Y:S01]  /*6220*/  MOV R87, R6 ;  /* 0x0000000600577202 */ /* 0x000fe20000000f00 */
[--C-:B------:R-:W-:Y:S01]  /*6230*/  FFMA.FTZ R6, R207, c[0x0][0x2d0], -R4.reuse ;  /* 0x0000b400cf067a23 */ /* 0x100fe20000010804 */
[C---:B------:R-:W-:Y:S01]  /*6240*/  HMMA.16816.F32 R104, R8.reuse, R16, R88 ;  /* 0x000000100868723c */ /* 0x040fe20000001858 */
[----:B------:R-:W-:Y:S01]  /*6250*/  MOV R86, R7 ;  /* 0x0000000700567202 */ /* 0x000fe20000000f00 */
[--C-:B------:R-:W-:Y:S01]  /*6260*/  FFMA.FTZ R7, R204, c[0x0][0x2d0], -R4.reuse ;  /* 0x0000b400cc077a23 */ /* 0x100fe20000010804 */
[----:B------:R-:W-:Y:S01]  /*6270*/  MOV R85, R143 ;  /* 0x0000008f00557202 */ /* 0x000fe20000000f00 */
[----:B------:R1:W-:Y:S01]  /*6280*/  MUFU.EX2 R204, R6 ;  /* 0x0000000600cc7308 */ /* 0x0003e20000000800 */
[----:B------:R-:W-:Y:S01]  /*6290*/  MOV R84, R142 ;  /* 0x0000008e00547202 */ /* 0x000fe20000000f00 */
[--C-:B------:R-:W-:Y:S01]  /*62a0*/  FFMA.FTZ R142, R198, c[0x0][0x2d0], -R4.reuse ;  /* 0x0000b400c68e7a23 */ /* 0x100fe20000010804 */
[----:B------:R-:W-:Y:S01]  /*62b0*/  MOV R91, R141 ;  /* 0x0000008d005b7202 */ /* 0x000fe20000000f00 */
[-C--:B------:R-:W-:Y:S01]  /*62c0*/  HMMA.16816.F32 R92, R8, R18.reuse, R56 ;  /* 0x00000012085c723c */ /* 0x080fe20000001838 */
[----:B------:R-:W-:Y:S01]  /*62d0*/  MOV R17, R116 ;  /* 0x0000007400117202 */ /* 0x000fe20000000f00 */
[--C-:B------:R-:W-:Y:S01]  /*62e0*/  FFMA.FTZ R141, R199, c[0x0][0x2d0], -R4.reuse ;  /* 0x0000b400c78d7a23 */ /* 0x100fe20000010804 */
[----:B------:R-:W-:Y:S01]  /*62f0*/  MOV R88, R152 ;  /* 0x0000009800587202 */ /* 0x000fe20000000f00 */
[--C-:B------:R-:W-:Y:S01]  /*6300*/  FFMA.FTZ R143, R197, c[0x0][0x2d0], -R4.reuse ;  /* 0x0000b400c58f7a23 */ /* 0x100fe20000010804 */
[----:B------:R-:W-:Y:S01]  /*6310*/  MOV R90, R139 ;  /* 0x0000008b005a7202 */ /* 0x000fe20000000f00 */
[--C-:B------:R-:W-:Y:S01]  /*6320*/  FFMA.FTZ R152, R184, c[0x0][0x2d0], -R3.reuse ;  /* 0x0000b400b8987a23 */ /* 0x100fe20000010803 */
[----:B------:R-:W-:Y:S01]  /*6330*/  MOV R89, R138 ;  /* 0x0000008a00597202 */ /* 0x000fe20000000f00 */
[----:B------:R-:W-:Y:S01]  /*6340*/  FFMA.FTZ R8, R205, c[0x0][0x2d0], -R4 ;  /* 0x0000b400cd087a23 */ /* 0x000fe20000010804 */
[----:B------:R-:W-:Y:S01]  /*6350*/  HMMA.16816.F32 R32, R12, R18, R32 ;  /* 0x000000120c20723c */ /* 0x000fe20000001820 */
[--C-:B------:R-:W-:Y:S01]  /*6360*/  FFMA.FTZ R9, R192, c[0x0][0x2d0], -R3.reuse ;  /* 0x0000b400c0097a23 */ /* 0x100fe20000010803 */
[----:B------:R-:W-:Y:S01]  /*6370*/  LDSM.16.MT88.4 R12, [R226+0x2000] ;  /* 0x00200000e20c783b */ /* 0x000fe20000004200 */
[--C-:B-1----:R-:W-:Y:S01]  /*6380*/  FFMA.FTZ R6, R195, c[0x0][0x2d0], -R3.reuse ;  /* 0x0000b400c3067a23 */ /* 0x102fe20000010803 */
[----:B------:R-:W-:Y:S01]  /*6390*/  MUFU.EX2 R202, R8 ;  /* 0x0000000800ca7308 */ /* 0x000fe20000000800 */
[----:B------:R-:W-:Y:S01]  /*63a0*/  FFMA.FTZ R4, R193, c[0x0][0x2d0], -R3 ;  /* 0x0000b400c1047a23 */ /* 0x000fe20000010803 */
[----:B------:R-:W-:Y:S01]  /*63b0*/  MOV R205, R165 ;  /* 0x000000a500cd7202 */ /* 0x000fe20000000f00 */
[--C-:B------:R-:W-:Y:S01]  /*63c0*/  FFMA.FTZ R139, R174, c[0x0][0x2d0], -R2.reuse ;  /* 0x0000b400ae8b7a23 */ /* 0x100fe20000010802 */
[----:B------:R-:W-:Y:S01]  /*63d0*/  MOV R174, R30 ;  /* 0x0000001e00ae7202 */ /* 0x000fe20000000f00 */
[----:B------:R-:W-:Y:S01]  /*63e0*/  FFMA.FTZ R138, R173, c[0x0][0x2d0], -R2 ;  /* 0x0000b400ad8a7a23 */ /* 0x000fe20000010802 */
[----:B------:R-:W-:Y:S01]  /*63f0*/  MOV R173, R31 ;  /* 0x0000001f00ad7202 */ /* 0x000fe20000000f00 */
[--C-:B------:R-:W-:Y:S01]  /*6400*/  FFMA.FTZ R116, R158, c[0x0][0x2d0], -R0.reuse ;  /* 0x0000b4009e747a23 */ /* 0x100fe20000010800 */
[----:B------:R1:W-:Y:S01]  /*6410*/  MUFU.EX2 R198, R9 ;  /* 0x0000000900c67308 */ /* 0x0003e20000000800 */
[--C-:B------:R-:W-:Y:S01]  /*6420*/  FFMA.FTZ R3, R161, c[0x0][0x2d0], -R0.reuse ;  /* 0x0000b400a1037a23 */ /* 0x100fe20000010800 */
[----:B------:R-:W-:Y:S01]  /*6430*/  MOV R161, R96 ;  /* 0x0000006000a17202 */ /* 0x000fe20000000f00 */
[--C-:B------:R-:W-:Y:S01]  /*6440*/  FFMA.FTZ R2, R160, c[0x0][0x2d0], -R0.reuse ;  /* 0x0000b400a0027a23 */ /* 0x100fe20000010800 */
[----:B------:R-:W-:Y:S01]  /*6450*/  MOV R160, R23 ;  /* 0x0000001700a07202 */ /* 0x000fe20000000f00 */
[----:B------:R-:W-:Y:S01]  /*6460*/  FFMA.FTZ R158, R151, c[0x0][0x2d0], -R0 ;  /* 0x0000b400979e7a23 */ /* 0x000fe20000010800 */
[----:B------:R-:W2:Y:S01]  /*6470*/  LDSM.16.MT88.4 R20, [R225+0x2000] ;  /* 0x00200000e114783b */ /* 0x000ea20000004200 */
[----:B------:R-:W-:Y:S01]  /*6480*/  FADD.FTZ R0, R210, R209 ;  /* 0x000000d1d2007221 */ /* 0x000fe20000010000 */
[----:B------:R-:W-:Y:S01]  /*6490*/  MOV R209, R17 ;  /* 0x0000001100d17202 */ /* 0x000fe20000000f00 */
[----:B------:R-:W3:Y:S01]  /*64a0*/  MUFU.EX2 R201, R7 ;  /* 0x0000000700c97308 */ /* 0x000ee20000000800 */
[----:B------:R-:W4:Y:S01]  /*64b0*/  LDSM.16.MT88.4 R16, [R229+0x2000] ;  /* 0x00200000e510783b */ /* 0x000f220000004200 */
[----:B------:R-:W-:Y:S01]  /*64c0*/  MOV R165, R101 ;  /* 0x0000006500a57202 */ /* 0x000fe20000000f00 */
[----:B------:R-:W-:Y:S01]  /*64d0*/  FADD.FTZ R0, R211, R0 ;  /* 0x00000000d3007221 */ /* 0x000fe20000010000 */
[----:B------:R-:W-:-:S02]  /*64e0*/  MOV R210, R88 ;  /* 0x0000005800d27202 */ /* 0x000fc40000000f00 */
[----:B------:R-:W-:Y:S01]  /*64f0*/  MOV R148, R90 ;  /* 0x0000005a00947202 */ /* 0x000fe20000000f00 */
[----:B-1----:R-:W1:Y:S01]  /*6500*/  LDSM.16.MT88.4 R8, [R228+0x2000] ;  /* 0x00200000e408783b */ /* 0x002e620000004200 */
[----:B------:R3:W-:Y:S01]  /*6510*/  MUFU.EX2 R200, R6 ;  /* 0x0000000600c87308 */ /* 0x0007e20000000800 */
[----:B------:R-:W-:Y:S02]  /*6520*/  MOV R151, R91 ;  /* 0x0000005b00977202 */ /* 0x000fe40000000f00 */
[----:B------:R-:W-:Y:S02]  /*6530*/  MOV R180, R84 ;  /* 0x0000005400b47202 */ /* 0x000fe40000000f00 */
[----:B------:R-:W-:Y:S02]  /*6540*/  MOV R177, R85 ;  /* 0x0000005500b17202 */ /* 0x000fe40000000f00 */
[----:B------:R-:W-:Y:S01]  /*6550*/  MOV R176, R86 ;  /* 0x0000005600b07202 */ /* 0x000fe20000000f00 */
[----:B------:R2:W2:Y:S01]  /*6560*/  MUFU.EX2 R199, R5 ;  /* 0x0000000500c77308 */ /* 0x0004a20000000800 */
[----:B------:R-:W-:-:S02]  /*6570*/  MOV R175, R87 ;  /* 0x0000005700af7202 */ /* 0x000fc40000000f00 */
[----:B------:R-:W-:Y:S02]  /*6580*/  MOV R207, R81 ;  /* 0x0000005100cf7202 */ /* 0x000fe40000000f00 */
[----:B------:R-:W-:-:S03]  /*6590*/  MOV R184, R82 ;  /* 0x0000005200b87202 */ /* 0x000fc60000000f00 */
[----:B------:R4:W4:Y:S01]  /*65a0*/  MUFU.EX2 R197, R4 ;  /* 0x0000000400c57308 */ /* 0x0009220000000800 */
[----:B---3--:R-:W-:-:S04]  /*65b0*/  FADD.FTZ R6, R179, R171 ;  /* 0x000000abb3067221 */ /* 0x008fc80000010000 */
[----:B------:R-:W-:Y:S01]  /*65c0*/  FADD.FTZ R31, R181, R6 ;  /* 0x00000006b51f7221 */ /* 0x000fe20000010000 */
[----:B------:R-:W-:Y:S02]  /*65d0*/  F2FP.PACK_AB R6, R201, R202 ;  /* 0x000000cac906723e */ /* 0x000fe400000000ff */
[----:B------:R-:W-:Y:S01]  /*65e0*/  MUFU.EX2 R193, R27 ;  /* 0x0000001b00c17308 */ /* 0x000fe20000000800 */
[----:B--2---:R-:W-:Y:S01]  /*65f0*/  FADD.FTZ R5, R183, R182 ;  /* 0x000000b6b7057221 */ /* 0x004fe20000010000 */
[----:B------:R-:W-:Y:S02]  /*6600*/  MOV R182, R89 ;  /* 0x0000005900b67202 */ /* 0x000fe40000000f00 */
[----:B------:R-:W-:Y:S01]  /*6610*/  MOV R183, R69 ;  /* 0x0000004500b77202 */ /* 0x000fe20000000f00 */
[----:B------:R-:W-:Y:S01]  /*6620*/  FADD.FTZ R30, R208, R5 ;  /* 0x00000005d01e7221 */ /* 0x000fe20000010000 */
[----:B------:R-:W-:Y:S01]  /*6630*/  F2FP.PACK_AB R5, R199, R200 ;  /* 0x000000c8c705723e */ /* 0x000fe200000000ff */
[----:B------:R-:W-:Y:S01]  /*6640*/  FADD.FTZ R69, R178, R170 ;  /* 0x000000aab2457221 */ /* 0x000fe20000010000 */
[----:B------:R-:W2:Y:S01]  /*6650*/  MUFU.EX2 R195, R26 ;  /* 0x0000001a00c37308 */ /* 0x000ea20000000800 */
[----:B----4-:R-:W-:-:S02]  /*6660*/  F2FP.PACK_AB R4, R203, R204 ;  /* 0x000000cccb04723e */ /* 0x010fc400000000ff */
[----:B------:R-:W-:-:S05]  /*6670*/  F2FP.PACK_AB R7, R198, R197 ;  /* 0x000000c5c607723e */ /* 0x000fca00000000ff */
[----:B------:R-:W3:Y:S02]  /*6680*/  MUFU.EX2 R192, R24 ;  /* 0x0000001800c07308 */ /* 0x000ee40000000800 */
[C---:B------:R-:W-:Y:S06]  /*6690*/  HMMA.16816.F32 R100, R4.reuse, R20, R76 ;  /* 0x000000140464723c */ /* 0x040fec000000184c */
[----:B------:R4:W-:Y:S02]  /*66a0*/  MUFU.EX2 R194, R3 ;  /* 0x0000000300c27308 */ /* 0x0009e40000000800 */
[C---:B------:R-:W-:Y:S06]  /*66b0*/  HMMA.16816.F32 R96, R4.reuse, R22, R72 ;  /* 0x000000160460723c */ /* 0x040fec0000001848 */
[----:B------:R1:W1:Y:S02]  /*66c0*/  MUFU.EX2 R196, R2 ;  /* 0x0000000200c47308 */ /* 0x0002640000000800 */
[----:B------:R-:W-:Y:S01]  /*66d0*/  HMMA.16816.F32 R88, R4, R16, R52 ;  /* 0x000000100458723c */ /* 0x000fe20000001834 */
[----:B----4-:R-:W-:Y:S01]  /*66e0*/  FADD.FTZ R3, R183, R0 ;  /* 0x00000000b7037221 */ /* 0x010fe20000010000 */
[----:B------:R-:W-:-:S06]  /*66f0*/  MOV R183, R182 ;  /* 0x000000b600b77202 */ /* 0x000fcc0000000f00 */
[----:B------:R-:W-:Y:S01]  /*6700*/  HMMA.16816.F32 R84, R4, R18, R44 ;  /* 0x000000120454723c */ /* 0x000fe2000000182c */
[----:B------:R-:W-:Y:S01]  /*6710*/  FADD.FTZ R0, R213, R31 ;  /* 0x0000001fd5007221 */ /* 0x000fe20000010000 */
[----:B------:R-:W-:-:S06]  /*6720*/  MOV R182, R210 ;  /* 0x000000d200b67202 */ /* 0x000fcc0000000f00 */
[C---:B------:R-:W-:Y:S01]  /*6730*/  HMMA.16816.F32 R80, R4.reuse, R12, R40 ;  /* 0x0000000c0450723c */ /* 0x040fe20000001828 */
[----:B-1----:R-:W-:Y:S01]  /*6740*/  FADD.FTZ R2, R222, R30 ;  /* 0x0000001ede027221 */ /* 0x002fe20000010000 */
[----:B------:R-:W-:Y:S06]  /*6750*/  MUFU.EX2 R116, R116 ;  /* 0x0000007400747308 */ /* 0x000fec0000000800 */
[----:B------:R-:W-:Y:S01]  /*6760*/  HMMA.16816.F32 R56, R4, R10, R32 ;  /* 0x0000000a0438723c */ /* 0x000fe20000001820 */
[----:B------:R-:W-:Y:S01]  /*6770*/  FADD.FTZ R24, R212, R69 ;  /* 0x00000045d4187221 */ /* 0x000fe20000010000 */
[----:B------:R-:W-:Y:S01]  /*6780*/  MUFU.EX2 R71, R71 ;  /* 0x0000004700477308 */ /* 0x000fe20000000800 */
[----:B------:R-:W-:-:S05]  /*6790*/  MOV R210, R209 ;  /* 0x000000d100d27202 */ /* 0x000fca0000000f00 */
[----:B------:R-:W-:Y:S01]  /*67a0*/  HMMA.16816.F32 R76, R4, R14, R48 ;  /* 0x0000000e044c723c */ /* 0x000fe20000001830 */
[----:B------:R-:W-:-:S07]  /*67b0*/  MOV R209, R230 ;  /* 0x000000e600d17202 */ /* 0x000fce0000000f00 */
[----:B------:R-:W-:Y:S01]  /*67c0*/  HMMA.16816.F32 R72, R4, R8, R36 ;  /* 0x000000080448723c */ /* 0x000fe20000001824 */
[----:B------:R-:W-:Y:S01]  /*67d0*/  MUFU.EX2 R69, R66 ;  /* 0x0000004200457308 */ /* 0x000fe20000000800 */
[----:B------:R1:W5:Y:S01]  /*67e0*/  LDL.LU R230, [R1+0x90] ;  /* 0x0000900001e67983 */ /* 0x0003620000300800 */
[----:B------:R-:W-:-:S06]  /*67f0*/  FADD.FTZ R2, R227, R2 ;  /* 0x00000002e3027221 */ /* 0x000fcc0000010000 */
[----:B------:R-:W-:Y:S01]  /*6800*/  MUFU.EX2 R70, R70 ;  /* 0x0000004600467308 */ /* 0x000fe20000000800 */
[----:B------:R-:W-:Y:S01]  /*6810*/  F2FP.PACK_AB R4, R191, R189 ;  /* 0x000000bdbf04723e */ /* 0x000fe200000000ff */
[----:B------:R1:W5:Y:S01]  /*6820*/  LDL.LU R227, [R1+0x8c] ;  /* 0x00008c0001e37983 */ /* 0x0003620000300800 */
[----:B--2---:R-:W-:Y:S01]  /*6830*/  F2FP.PACK_AB R6, R195, R193 ;  /* 0x000000c1c306723e */ /* 0x004fe200000000ff */
[----:B------:R-:W-:Y:S01]  /*6840*/  FADD.FTZ R3, R183, R3 ;  /* 0x00000003b7037221 */ /* 0x000fe20000010000 */
[----:B---3--:R-:W-:Y:S02]  /*6850*/  F2FP.PACK_AB R5, R192, R190 ;  /* 0x000000bec005723e */ /* 0x008fe400000000ff */
[----:B------:R-:W-:-:S07]  /*6860*/  F2FP.PACK_AB R7, R196, R194 ;  /* 0x000000c2c407723e */ /* 0x000fce00000000ff */
[C---:B------:R-:W-:Y:S08]  /*6870*/  HMMA.16816.F32 R52, R4.reuse, R20, R132 ;  /* 0x000000140434723c */ /* 0x040ff00000001884 */
[C---:B------:R-:W-:Y:S01]  /*6880*/  HMMA.16816.F32 R48, R4.reuse, R22, R128 ;  /* 0x000000160430723c */ /* 0x040fe20000001880 */
[----:B------:R-:W2:Y:S07]  /*6890*/  LDSM.16.MT88.4 R20, [R225+0x2800] ;  /* 0x00280000e114783b */ /* 0x000eae0000004200 */
[C---:B------:R-:W-:Y:S08]  /*68a0*/  HMMA.16816.F32 R40, R4.reuse, R16, R124 ;  /* 0x000000100428723c */ /* 0x040ff0000000187c */
[C---:B------:R-:W-:Y:S01]  /*68b0*/  HMMA.16816.F32 R36, R4.reuse, R18, R120 ;  /* 0x000000120424723c */ /* 0x040fe20000001878 */
[----:B------:R-:W3:Y:S07]  /*68c0*/  LDSM.16.MT88.4 R16, [R229+0x2800] ;  /* 0x00280000e510783b */ /* 0x000eee0000004200 */
[C---:B------:R-:W-:Y:S01]  /*68d0*/  HMMA.16816.F32 R32, R4.reuse, R12, R112 ;  /* 0x0000000c0420723c */ /* 0x040fe20000001870 */
[----:B------:R-:W-:Y:S07]  /*68e0*/  MUFU.EX2 R112, R65 ;  /* 0x0000004100707308 */ /* 0x000fee0000000800 */
[C---:B------:R-:W-:Y:S01]  /*68f0*/  HMMA.16816.F32 R28, R4.reuse, R14, R108 ;  /* 0x0000000e041c723c */ /* 0x040fe2000000186c */
[----:B------:R-:W4:Y:S01]  /*6900*/  LDSM.16.MT88.4 R12, [R226+0x2800] ;  /* 0x00280000e20c783b */ /* 0x000f220000004200 */
[----:B------:R-:W-:Y:S06]  /*6910*/  MUFU.EX2 R110, R64 ;  /* 0x00000040006e7308 */ /* 0x000fec0000000800 */
[C---:B------:R-:W-:Y:S02]  /*6920*/  HMMA.16816.F32 R104, R4.reuse, R8, R104 ;  /* 0x000000080468723c */ /* 0x040fe40000001868 */
[----:B------:R-:W-:Y:S06]  /*6930*/  MUFU.EX2 R111, R63 ;  /* 0x0000003f006f7308 */ /* 0x000fec0000000800 */
[----:B------:R-:W-:Y:S01]  /*6940*/  HMMA.16816.F32 R44, R4, R10, R92 ;  /* 0x0000000a042c723c */ /* 0x000fe2000000185c */
[----:B------:R-:W1:Y:S01]  /*6950*/  LDSM.16.MT88.4 R8, [R228+0x2800] ;  /* 0x00280000e408783b */ /* 0x000e620000004200 */
[----:B------:R-:W2:Y:S08]  /*6960*/  MUFU.EX2 R113, R62 ;  /* 0x0000003e00717308 */ /* 0x000eb00000000800 */
[----:B------:R-:W-:Y:S08]  /*6970*/  MUFU.EX2 R108, R61 ;  /* 0x0000003d006c7308 */ /* 0x000ff00000000800 */
[----:B------:R-:W3:Y:S08]  /*6980*/  MUFU.EX2 R109, R60 ;  /* 0x0000003c006d7308 */ /* 0x000ef00000000800 */
[----:B------:R-:W1:Y:S01]  /*6990*/  MUFU.EX2 R92, R67 ;  /* 0x00000043005c7308 */ /* 0x000e620000000800 */
[----:B------:R-:W-:Y:S01]  /*69a0*/  FADD.FTZ R4, R182, R24 ;  /* 0x00000018b6047221 */ /* 0x000fe20000010000 */
[----:B--2---:R-:W-:-:S03]  /*69b0*/  F2FP.PACK_AB R6, R113, R111 ;  /* 0x0000006f7106723e */ /* 0x004fc600000000ff */
[----:B------:R-:W-:-:S03]  /*69c0*/  FADD.FTZ R24, R151, R4 ;  /* 0x0000000497187221 */ /* 0x000fc60000010000 */
[----:B------:R-:W-:Y:S01]  /*69d0*/  MUFU.EX2 R63, R140 ;  /* 0x0000008c003f7308 */ /* 0x000fe20000000800 */
[----:B------:R-:W-:Y:S02]  /*69e0*/  F2FP.PACK_AB R4, R110, R112 ;  /* 0x000000706e04723e */ /* 0x000fe400000000ff */
[----:B---3--:R-:W-:-:S05]  /*69f0*/  F2FP.PACK_AB R5, R109, R108 ;  /* 0x0000006c6d05723e */ /* 0x008fca00000000ff */
[----:B------:R-:W-:Y:S01]  /*6a00*/  MUFU.EX2 R65, R139 ;  /* 0x0000008b00417308 */ /* 0x000fe20000000800 */
[----:B-1----:R-:W-:-:S07]  /*6a10*/  F2FP.PACK_AB R7, R92, R69 ;  /* 0x000000455c07723e */ /* 0x002fce00000000ff */
[----:B------:R-:W-:Y:S08]  /*6a20*/  MUFU.EX2 R66, R138 ;  /* 0x0000008a00427308 */ /* 0x000ff00000000800 */
[----:B------:R-:W1:Y:S08]  /*6a30*/  MUFU.EX2 R67, R137 ;  /* 0x0000008900437308 */ /* 0x000e700000000800 */
[----:B------:R-:W2:Y:S01]  /*6a40*/  MUFU.EX2 R64, R136 ;  /* 0x0000008800407308 */ /* 0x000ea20000000800 */
[C---:B------:R-:W-:Y:S08]  /*6a50*/  HMMA.16816.F32 R100, R4.reuse, R20, R100 ;  /* 0x000000140464723c */ /* 0x040ff00000001864 */
[C---:B------:R-:W-:Y:S08]  /*6a60*/  HMMA.16816.F32 R96, R4.reuse, R22, R96 ;  /* 0x000000160460723c */ /* 0x040ff00000001860 */
[C---:B------:R-:W-:Y:S08]  /*6a70*/  HMMA.16816.F32 R88, R4.reuse, R16, R88 ;  /* 0x000000100458723c */ /* 0x040ff00000001858 */
[C---:B------:R-:W-:Y:S08]  /*6a80*/  HMMA.16816.F32 R84, R4.reuse, R18, R84 ;  /* 0x000000120454723c */ /* 0x040ff00000001854 */
[C---:B----4-:R-:W-:Y:S08]  /*6a90*/  HMMA.16816.F32 R80, R4.reuse, R12, R80 ;  /* 0x0000000c0450723c */ /* 0x050ff00000001850 */
[C---:B------:R-:W-:Y:S08]  /*6aa0*/  HMMA.16816.F32 R76, R4.reuse, R14, R76 ;  /* 0x0000000e044c723c */ /* 0x040ff0000000184c */
[C---:B------:R-:W-:Y:S08]  /*6ab0*/  HMMA.16816.F32 R72, R4.reuse, R8, R72 ;  /* 0x000000080448723c */ /* 0x040ff00000001848 */
[----:B------:R-:W-:Y:S07]  /*6ac0*/  HMMA.16816.F32 R56, R4, R10, R56 ;  /* 0x0000000a0438723c */ /* 0x000fee0000001838 */
[----:B------:R-:W-:Y:S01]  /*6ad0*/  FADD.FTZ R4, R161, R24 ;  /* 0x00000018a1047221 */ /* 0x000fe20000010000 */
[----:B-1----:R-:W-:-:S02]  /*6ae0*/  F2FP.PACK_AB R6, R67, R66 ;  /* 0x000000424306723e */ /* 0x002fc400000000ff */
[----:B--2---:R-:W-:Y:S01]  /*6af0*/  F2FP.PACK_AB R5, R116, R64 ;  /* 0x000000407405723e */ /* 0x004fe200000000ff */
[----:B------:R-:W-:Y:S01]  /*6b00*/  FADD.FTZ R24, R169, R4 ;  /* 0x00000004a9187221 */ /* 0x000fe20000010000 */
[----:B------:R-:W-:Y:S02]  /*6b10*/  F2FP.PACK_AB R4, R65, R63 ;  /* 0x0000003f4104723e */ /* 0x000fe400000000ff */
[----:B------:R-:W-:Y:S01]  /*6b20*/  F2FP.PACK_AB R7, R70, R71 ;  /* 0x000000474607723e */ /* 0x000fe200000000ff */
[----:B------:R-:W-:Y:S02]  /*6b30*/  FADD.FTZ R0, R224, R0 ;  /* 0x00000000e0007221 */ /* 0x000fe40000010000 */
[----:B------:R1:W5:Y:S04]  /*6b40*/  LDL.LU R224, [R1+0x88] ;  /* 0x0000880001e07983 */ /* 0x0003680000300800 */
        /* <DEDUP_REMOVED lines=13> */
[----:B------:R-:W-:Y:S01]  /*6c20*/  MOV R213, R187 ;  /* 0x000000bb00d57202 */ /* 0x000fe20000000f00 */
[----:B------:R-:W2:Y:S01]  /*6c30*/  LDL R24, [R1+0x44] ;  /* 0x0000440001187983 */ /* 0x000ea20000100800 */
[----:B------:R-:W-:Y:S02]  /*6c40*/  FADD.FTZ R2, R149, R2 ;  /* 0x0000000295027221 */ /* 0x000fe40000010000 */
[----:B------:R-:W-:Y:S01]  /*6c50*/  FADD.FTZ R0, R160, R0 ;  /* 0x00000000a0007221 */ /* 0x000fe20000010000 */
[----:B------:R-:W-:Y:S01]  /*6c60*/  MOV R211, R166 ;  /* 0x000000a600d37202 */ /* 0x000fe20000000f00 */
[----:B------:R-:W-:Y:S01]  /*6c70*/  FADD.FTZ R2, R162, R2 ;  /* 0x00000002a2027221 */ /* 0x000fe20000010000 */
[----:B------:R-:W-:Y:S01]  /*6c80*/  MOV R127, R185 ;  /* 0x000000b9007f7202 */ /* 0x000fe20000000f00 */
[----:B------:R-:W-:Y:S01]  /*6c90*/  FADD.FTZ R0, R168, R0 ;  /* 0x00000000a8007221 */ /* 0x000fe20000010000 */
[----:B------:R-:W-:Y:S01]  /*6ca0*/  MOV R208, R167 ;  /* 0x000000a700d07202 */ /* 0x000fe20000000f00 */
[----:B------:R-:W-:Y:S01]  /*6cb0*/  FADD.FTZ R2, R173, R2 ;  /* 0x00000002ad027221 */ /* 0x000fe20000010000 */
[----:B------:R-:W-:Y:S01]  /*6cc0*/  MOV R222, R206 ;  /* 0x000000ce00de7202 */ /* 0x000fe20000000f00 */
[----:B------:R-:W-:Y:S01]  /*6cd0*/  FADD.FTZ R3, R150, R3 ;  /* 0x0000000396037221 */ /* 0x000fe20000010000 */
[----:B------:R-:W-:Y:S01]  /*6ce0*/  MUFU.EX2 R62, R141 ;  /* 0x0000008d003e7308 */ /* 0x000fe20000000800 */
[----:B------:R-:W-:Y:S01]  /*6cf0*/  FADD.FTZ R0, R174, R0 ;  /* 0x00000000ae007221 */ /* 0x000fe20000010000 */
[----:B------:R-:W-:Y:S01]  /*6d00*/  LDSM.16.MT88.4 R12, [R228+0x3000] ;  /* 0x00300000e40c783b */ /* 0x000fe20000004200 */
[----:B------:R-:W-:-:S02]  /*6d10*/  FADD.FTZ R2, R177, R2 ;  /* 0x00000002b1027221 */ /* 0x000fc40000010000 */
[----:B------:R-:W-:Y:S01]  /*6d20*/  FADD.FTZ R3, R163, R3 ;  /* 0x00000003a3037221 */ /* 0x000fe20000010000 */
[----:B------:R-:W-:Y:S01]  /*6d30*/  MOV R210, R165 ;  /* 0x000000a500d27202 */ /* 0x000fe20000000f00 */
[----:B------:R-:W-:Y:S01]  /*6d40*/  FADD.FTZ R0, R180, R0 ;  /* 0x00000000b4007221 */ /* 0x000fe20000010000 */
[----:B------:R-:W-:Y:S01]  /*6d50*/  MOV R9, c[0x0][0x2ac] ;  /* 0x0000ab0000097a02 */ /* 0x000fe20000000f00 */
[----:B------:R-:W-:Y:S02]  /*6d60*/  FADD.FTZ R2, R212, R2 ;  /* 0x00000002d4027221 */ /* 0x000fe40000010000 */
[----:B------:R-:W-:Y:S01]  /*6d70*/  FADD.FTZ R4, R249, R4 ;  /* 0x00000004f9047221 */ /* 0x000fe20000010000 */
[----:B------:R-:W-:Y:S01]  /*6d80*/  MOV R209, R184 ;  /* 0x000000b800d17202 */ /* 0x000fe20000000f00 */
[----:B------:R-:W-:Y:S01]  /*6d90*/  FADD.FTZ R3, R172, R3 ;  /* 0x00000003ac037221 */ /* 0x000fe20000010000 */
[----:B------:R-:W-:Y:S01]  /*6da0*/  MOV R206, R164 ;  /* 0x000000a400ce7202 */ /* 0x000fe20000000f00 */
[----:B------:R-:W-:Y:S01]  /*6db0*/  FADD.FTZ R0, R213, R0 ;  /* 0x00000000d5007221 */ /* 0x000fe20000010000 */
[----:B------:R-:W-:Y:S01]  /*6dc0*/  MUFU.EX2 R26, R145 ;  /* 0x00000091001a7308 */ /* 0x000fe20000000800 */
[----:B------:R-:W-:Y:S01]  /*6dd0*/  FADD.FTZ R6, R211, R2 ;  /* 0x00000002d3067221 */ /* 0x000fe20000010000 */
[----:B------:R-:W3:Y:S01]  /*6de0*/  LDSM.16.MT88.4 R160, [R225+0x3000] ;  /* 0x00300000e1a0783b */ /* 0x000ee20000004200 */
[----:B------:R-:W-:-:S02]  /*6df0*/  FADD.FTZ R3, R176, R3 ;  /* 0x00000003b0037221 */ /* 0x000fc40000010000 */
[----:B------:R-:W-:Y:S01]  /*6e00*/  FADD.FTZ R5, R210, R0 ;  /* 0x00000000d2057221 */ /* 0x000fe20000010000 */
[----:B------:R-:W4:Y:S01]  /*6e10*/  LDSM.16.MT88.4 R148, [R229+0x3000] ;  /* 0x00300000e594783b */ /* 0x000f220000004200 */
[----:B------:R-:W-:Y:S02]  /*6e20*/  FADD.FTZ R3, R127, R3 ;  /* 0x000000037f037221 */ /* 0x000fe40000010000 */
[----:B------:R-:W-:Y:S02]  /*6e30*/  IMAD R9, R9, c[0x0][0x1d0], RZ ;  /* 0x0000740009097a24 */ /* 0x000fe400078e02ff */
[----:B------:R-:W-:Y:S02]  /*6e40*/  FADD.FTZ R7, R208, R3 ;  /* 0x00000003d0077221 */ /* 0x000fe40000010000 */
        /* <DEDUP_REMOVED lines=28> */
[----:B------:R-:W1:Y:S08]  /*7010*/  MUFU.EX2 R61, R142 ;  /* 0x0000008e003d7308 */ /* 0x000e700000000800 */
[----:B------:R-:W1:Y:S08]  /*7020*/  MUFU.EX2 R25, R146 ;  /* 0x0000009200197308 */ /* 0x000e700000000800 */
[----:B------:R-:W-:Y:S08]  /*7030*/  MUFU.EX2 R16, R158 ;  /* 0x0000009e00107308 */ /* 0x000ff00000000800 */
[----:B------:R1:W-:Y:S08]  /*7040*/  MUFU.EX2 R60, R143 ;  /* 0x0000008f003c7308 */ /* 0x0003f00000000800 */
[----:B------:R-:W-:Y:S08]  /*7050*/  MUFU.EX2 R23, R147 ;  /* 0x0000009300177308 */ /* 0x000ff00000000800 */
[----:B------:R-:W-:Y:S01]  /*7060*/  MUFU.EX2 R11, R159 ;  /* 0x0000009f000b7308 */ /* 0x000fe20000000800 */
[----:B-1----:R-:W1:Y:S07]  /*7070*/  LDSM.16.MT88.4 R140, [R226+0x3000] ;  /* 0x00300000e28c783b */ /* 0x002e6e0000004200 */
[----:B------:R-:W-:Y:S08]  /*7080*/  MUFU.EX2 R21, R155 ;  /* 0x0000009b00157308 */ /* 0x000ff00000000800 */
[----:B------:R-:W1:Y:S08]  /*7090*/  MUFU.EX2 R27, R144 ;  /* 0x00000090001b7308 */ /* 0x000e700000000800 */
[----:B------:R-:W1:Y:S08]  /*70a0*/  MUFU.EX2 R22, R152 ;  /* 0x0000009800167308 */ /* 0x000e700000000800 */
[----:B------:R-:W2:Y:S08]  /*70b0*/  MUFU.EX2 R10, R188 ;  /* 0x000000bc000a7308 */ /* 0x000eb00000000800 */
[----:B------:R-:W2:Y:S01]  /*70c0*/  MUFU.EX2 R19, R156 ;  /* 0x0000009c00137308 */ /* 0x000ea20000000800 */
[----:B------:R-:W-:-:S02]  /*70d0*/  IADD3 R245, R245, -0x2, RZ ;  /* 0xfffffffef5f57810 */ /* 0x000fc40007ffe0ff */
[----:B------:R-:W-:Y:S02]  /*70e0*/  F2FP.PACK_AB R128, R61, R62 ;  /* 0x0000003e3d80723e */ /* 0x000fe400000000ff */
[----:B------:R-:W-:Y:S02]  /*70f0*/  F2FP.PACK_AB R129, R25, R26 ;  /* 0x0000001a1981723e */ /* 0x000fe400000000ff */
[----:B-1----:R-:W-:Y:S02]  /*7100*/  F2FP.PACK_AB R130, R27, R60 ;  /* 0x0000003c1b82723e */ /* 0x002fe400000000ff */
[----:B------:R-:W-:Y:S02]  /*7110*/  F2FP.PACK_AB R131, R22, R23 ;  /* 0x000000171683723e */ /* 0x000fe400000000ff */
        /* <DEDUP_REMOVED lines=60> */
[----:B------:R-:W-:Y:S01]  /*74e0*/  F2FP.PACK_AB R127, R10, R11 ;  /* 0x0000000b0a7f723e */ /* 0x000fe200000000ff */
[C---:B---3--:R-:W-:Y:S08]  /*74f0*/  HMMA.16816.F32 R184, R128.reuse, R160, R100 ;  /* 0x000000a080b8723c */ /* 0x048ff00000001864 */
[C---:B------:R-:W-:Y:S08]  /*7500*/  HMMA.16816.F32 R176, R128.reuse, R162, R96 ;  /* 0x000000a280b0723c */ /* 0x040ff00000001860 */
[C---:B----4-:R-:W-:Y:S08]  /*7510*/  HMMA.16816.F32 R180, R128.reuse, R148, R88 ;  /* 0x0000009480b4723c */ /* 0x050ff00000001858 */
        /* <DEDUP_REMOVED lines=19> */
.L_x_1353:
        /* <DEDUP_REMOVED lines=44> */
.L_x_1404:
        /* <DEDUP_REMOVED lines=32> */
.L_x_1405:
[----:B--2-4-:R-:W-:Y:S04]  /*7b10*/  IADD3 R2, P0, R4, R20, RZ ;  /* 0x0000001404027210 */ /* 0x014fe80007f1e0ff */
[----:B------:R-:W-:Y:S05]  /*7b20*/  IADD3.X R3, R0, R5, RZ, P0, !PT ;  /* 0x0000000500037210 */ /* 0x000fea00007fe4ff */
[----:B------:R-:W-:Y:S01]  /*7b30*/  @!PT LDS RZ, [RZ] ;  /* 0x00000000fffff984 */ /* 0x000fe20000000800 */
[----:B------:R-:W-:Y:S01]  /*7b40*/  @!PT LDS RZ, [RZ] ;  /* 0x00000000fffff984 */ /* 0x000fe20000000800 */
[----:B------:R-:W-:Y:S01]  /*7b50*/  @!PT LDS RZ, [RZ] ;  /* 0x00000000fffff984 */ /* 0x000fe20000000800 */
[----:B------:R1:W-:Y:S04]  /*7b60*/  LDGSTS.E.BYPASS.LTC128B.128 [R243+0x3100], [R2.64], !P5 ;  /* 0x0310000002f37fae */ /* 0x0003e8000e901d46 */
.L_x_1344:
[----:B--234-:R-:W-:Y:S05]  /*7b70*/  BSYNC B0 ;  /* 0x0000000000007941 */ /* 0x01cfea0003800000 */
.L_x_1343:
        /* <DEDUP_REMOVED lines=83> */
[----:B------:R-:W2:Y:S07]  /*80b0*/  LDSM.16.M88.4 R208, [R227] ;  /* 0x00000000e3d0783b */ /* 0x000eae0000000200 */
[-C--:B-----5:R-:W-:Y:S08]  /*80c0*/  HMMA.16816.F32 R52, R116, R212.reuse, R52 ;  /* 0x000000d47434723c */ /* 0x0a0ff00000001834 */
        /* <DEDUP_REMOVED lines=19> */
[----:B------:R-:W1:Y:S07]  /*8200*/  LDSM.16.M88.4 R116, [R227+0x1000] ;  /* 0x00100000e374783b */ /* 0x000e6e0000000200 */
[-C--:B--2---:R-:W-:Y:S01]  /*8210*/  HMMA.16816.F32 R4, R204, R208.reuse, R4 ;  /* 0x000000d0cc04723c */ /* 0x084fe20000001804 */
[----:B------:R-:W2:Y:S01]  /*8220*/  LDSM.16.M88.4 R196, [R227+0x2000] ;  /* 0x00200000e3c4783b */ /* 0x000ea20000000200 */
[----:B------:R-:W-:Y:S06]  /*8230*/  DEPBAR.LE SB0, 0x0 ;  /* 0x000080000000791a */ /* 0x000fec0000000000 */
[C---:B------:R-:W-:Y:S01]  /*8240*/  HMMA.16816.F32 R8, R216.reuse, R208, R8 ;  /* 0x000000d0d808723c */ /* 0x040fe20000001808 */
[----:B------:R-:W-:Y:S07]  /*8250*/  BAR.SYNC.DEFER_BLOCKING 0x0 ;  /* 0x0000000000007b1d */ /* 0x000fee0000010000 */
        /* <DEDUP_REMOVED lines=25> */
[----:B------:R-:W-:Y:S01]  /*83f0*/  HMMA.16816.F32 R112, R204, R214, R112 ;  /* 0x000000d6cc70723c */ /* 0x000fe20000001870 */
[----:B------:R-:W-:Y:S07]  /*8400*/  @!UPT UIADD3 URZ, URZ, URZ, URZ ;  /* 0x0000003f3f3ff290 */ /* 0x000fee000fffe03f */
[----:B------:R-:W-:-:S11]  /*8410*/  @!P0 BRA `(.L_x_1348) ;  /* 0x000004d000008947 */ /* 0x000fd60003800000 */
[----:B------:R-:W-:Y:S01]  /*8420*/  IMAD.MOV.U32 R244, RZ, RZ, RZ ;  /* 0x000000fffff47224 */ /* 0x000fe200078e00ff */
        /* <DEDUP_REMOVED lines=31> */
[C---:B------:R-:W-:Y:S04]  /*8620*/  LEA R116, P0, R0.reuse, c[0x0][0x1c8], 0x1 ;  /* 0x0000720000747a11 */ /* 0x040fe800078008ff */
[----:B------:R-:W-:Y:S04]  /*8630*/  IADD3.X R2, R247, R3, R2, P1, !PT ;  /* 0x00000003f7027210 */ /* 0x000fe80000ffe402 */
[----:B------:R-:W-:Y:S01]  /*8640*/  LEA.HI.X R0, R0, c[0x0][0x1cc], R2, 0x1, P0 ;  /* 0x0000730000007a11 */ /* 0x000fe200000f0c02 */
[----:B------:R-:W-:-:S05]  /*8650*/  BRA.DIV ~URZ, `(.L_x_1349) ;  /* 0x0000db027f007947 */ /* 0x000fca000b800000 */
[----:B------:R1:W2:Y:S02]  /*8660*/  SHFL.IDX PT, R118, R0, RZ, 0x181f ;  /* 0x00181fff00767589 */ /* 0x0002a400000e0000 */
.L_x_1406:
        /* <DEDUP_REMOVED lines=34> */
.L_x_1407:
[----:B--2-4-:R-:W-:Y:S04]  /*8890*/  IADD3 R2, P0, R116, R119, RZ ;  /* 0x0000007774027210 */ /* 0x014fe80007f1e0ff */
[----:B-1----:R-:W-:Y:S05]  /*88a0*/  IADD3.X R3, R0, R117, RZ, P0, !PT ;  /* 0x0000007500037210 */ /* 0x002fea00007fe4ff */
[----:B------:R-:W-:Y:S01]  /*88b0*/  @!PT LDS RZ, [RZ] ;  /* 0x00000000fffff984 */ /* 0x000fe20000000800 */
[----:B------:R-:W-:Y:S01]  /*88c0*/  @!PT LDS RZ, [RZ] ;  /* 0x00000000fffff984 */ /* 0x000fe20000000800 */
[----:B------:R-:W-:Y:S01]  /*88d0*/  @!PT LDS RZ, [RZ] ;  /* 0x00000000fffff984 */ /* 0x000fe20000000800 */
[----:B------:R1:W-:Y:S04]  /*88e0*/  LDGSTS.E.BYPASS.LTC128B.128 [R243+0x6900], [R2.64], !P5 ;  /* 0x0690000002f37fae */ /* 0x0003e8000e901d46 */
.L_x_1348:
[----:B------:R-:W-:Y:S05]  /*88f0*/  BSYNC B0 ;  /* 0x0000000000007941 */ /* 0x000fea0003800000 */
.L_x_1347:
[----:B------:R-:W2:Y:S01]  /*8900*/  LDL R116, [R1+0x44] ;  /* 0x0000440001747983 */ /* 0x000ea20000100800 */
[----:B------:R-:W-:Y:S03]  /*8910*/  IMAD R0, R245, -0x70, RZ ;  /* 0xffffff90f5007824 */ /* 0x000fe600078e02ff */
[----:B-1----:R-:W2:Y:S04]  /*8920*/  LDL R3, [R1+0x54] ;  /* 0x0000540001037983 */ /* 0x002ea80000100800 */
[----:B------:R-:W3:Y:S04]  /*8930*/  LDL R2, [R1+0x50] ;  /* 0x0000500001027983 */ /* 0x000ee80000100800 */
[----:B------:R-:W0:Y:S01]  /*8940*/  LDGDEPBAR ;  /* 0x00000000000079af */ /* 0x000e220000000000 */
[----:B--2---:R-:W-:Y:S02]  /*8950*/  IADD3 R116, R3, R116, RZ ;  /* 0x0000007403747210 */ /* 0x004fe40007ffe0ff */
[----:B------:R-:W-:Y:S02]  /*8960*/  MOV R3, c[0x0][0x2ac] ;  /* 0x0000ab0000037a02 */ /* 0x000fe40000000f00 */
[----:B---3--:R-:W-:Y:S01]  /*8970*/  IADD3 R0, -R2, 0x1, R0 ;  /* 0x0000000102007810 */ /* 0x008fe20007ffe100 */
[----:B------:R-:W-:Y:S04]  /*8980*/  @P4 IMAD.HI.U32 R2, R116, c[0x0][0x2c8], RZ ;  /* 0x0000b20074024a27 */ /* 0x000fe800078e00ff */
[----:B------:R-:W-:Y:S01]  /*8990*/  IMAD R0, R3, c[0x0][0x1d0], R0 ;  /* 0x0000740003007a24 */ /* 0x000fe200078e0200 */
[----:B------:R-:W-:Y:S04]  /*89a0*/  @P4 SHF.R.U32.HI R116, RZ, c[0x0][0x2cc], R2 ;  /* 0x0000b300ff744a19 */ /* 0x000fe80000011602 */
[----:B------:R-:W-:Y:S01]  /*89b0*/  IADD3 R117, R0, -c[0x0][0x168], RZ ;  /* 0x80005a0000757a10 */ /* 0x000fe20007ffe0ff */
[----:B------:R-:W-:-:S05]  /*89c0*/  BRA.DIV ~URZ, `(.L_x_1351) ;  /* 0x0000ded27f007947 */ /* 0x000fca000b800000 */
[----:B------:R1:W2:Y:S02]  /*89d0*/  SHFL.IDX PT, R0, R116, RZ, 0x1c1f ;  /* 0x001c1fff74007589 */ /* 0x0002a400000e0000 */
.L_x_1408:
[----:B--2---:R-:W-:Y:S05]  /*89e0*/  IMAD.IADD R0, R117, 0x1, R0 ;  /* 0x0000000175007824 */ /* 0x004fea00078e0200 */
[C---:B------:R-:W-:Y:S02]  /*89f0*/  ISETP.GT.AND P0, PT, R0.reuse, RZ, PT ;  /* 0x000000ff0000720c */ /* 0x040fe40003f04270 */
[C---:B------:R-:W-:Y:S02]  /*8a00*/  ISETP.GT.AND P6, PT, R0.reuse, 0x1, PT ;  /* 0x000000010000780c */ /* 0x040fe40003fc4270 */
        /* <DEDUP_REMOVED lines=55> */
[----:B------:R-:W-:Y:S01]  /*8d80*/  FMNMX.FTZ R119, R188, R120, !PT ;  /* 0x00000078bc777209 */ /* 0x000fe20007810000 */
[----:B------:R-:W2:Y:S03]  /*8d90*/  SHFL.IDX PT, R3, R116, 0x1, 0x1c1f ;  /* 0x003c1f0074037f89 */ /* 0x000ea600000e0000 */
[----:B------:R-:W-:Y:S04]  /*8da0*/  FMNMX.FTZ R119, R197, R119, !PT ;  /* 0x00000077c5777209 */ /* 0x000fe80007810000 */
[----:B------:R-:W-:Y:S01]  /*8db0*/  FMNMX.FTZ R119, R196, R119, !PT ;  /* 0x00000077c4777209 */ /* 0x000fe20007810000 */
[----:B------:R-:W3:Y:S03]  /*8dc0*/  SHFL.IDX PT, R2, R116, 0x2, 0x1c1f ;  /* 0x005c1f0074027f89 */ /* 0x000ee600000e0000 */
[----:B------:R-:W-:Y:S04]  /*8dd0*/  FMNMX.FTZ R119, R195, R119, !PT ;  /* 0x00000077c3777209 */ /* 0x000fe80007810000 */
[----:B------:R-:W-:Y:S01]  /*8de0*/  FMNMX.FTZ R119, R194, R119, !PT ;  /* 0x00000077c2777209 */ /* 0x000fe20007810000 */
[----:B------:R-:W4:Y:S03]  /*8df0*/  SHFL.IDX PT, R0, R116, 0x3, 0x1c1f ;  /* 0x007c1f0074007f89 */ /* 0x000f2600000e0000 */
[----:B------:R-:W-:Y:S04]  /*8e00*/  FMNMX.FTZ R119, R193, R119, !PT ;  /* 0x00000077c1777209 */ /* 0x000fe80007810000 */
[----:B------:R-:W-:Y:S04]  /*8e10*/  FMNMX.FTZ R119, R192, R119, !PT ;  /* 0x00000077c0777209 */ /* 0x000fe80007810000 */
[----:B------:R-:W-:Y:S04]  /*8e20*/  FMNMX.FTZ R119, R191, R119, !PT ;  /* 0x00000077bf777209 */ /* 0x000fe80007810000 */
[----:B------:R-:W-:Y:S04]  /*8e30*/  FMNMX.FTZ R119, R190, R119, !PT ;  /* 0x00000077be777209 */ /* 0x000fe80007810000 */
[----:B------:R-:W-:Y:S04]  /*8e40*/  FMNMX.FTZ R119, R189, R119, !PT ;  /* 0x00000077bd777209 */ /* 0x000fe80007810000 */
[----:B------:R-:W-:Y:S01]  /*8e50*/  FMNMX.FTZ R119, R48, R119, !PT ;  /* 0x0000007730777209 */ /* 0x000fe20007810000 */
[C---:B--2---:R-:W-:Y:S02]  /*8e60*/  IMAD.IADD R3, R117.reuse, 0x1, R3 ;  /* 0x0000000175037824 */ /* 0x044fe400078e0203 */
[----:B---3--:R-:W-:Y:S01]  /*8e70*/  IMAD.IADD R2, R117, 0x1, R2 ;  /* 0x0000000175027824 */ /* 0x008fe200078e0202 */
[----:B------:R-:W-:Y:S01]  /*8e80*/  FMNMX.FTZ R119, R49, R119, !PT ;  /* 0x0000007731777209 */ /* 0x000fe20007810000 */
[----:B----4-:R-:W-:Y:S01]  /*8e90*/  IMAD.IADD R0, R117, 0x1, R0 ;  /* 0x0000000175007824 */ /* 0x010fe200078e0200 */
[C---:B------:R-:W-:Y:S02]  /*8ea0*/  ISETP.GT.AND P0, PT, R3.reuse, 0x8, PT ;  /* 0x000000080300780c */ /* 0x040fe40003f04270 */
[C---:B------:R-:W-:Y:S02]  /*8eb0*/  ISETP.GT.AND P1, PT, R3.reuse, 0x1, PT ;  /* 0x000000010300780c */ /* 0x040fe40003f24270 */
        /* <DEDUP_REMOVED lines=11> */
[----:B------:R-:W-:Y:S02]  /*8f70*/  ISETP.GT.AND P1, PT, R3, 0x18, PT ;  /* 0x000000180300780c */ /* 0x000fe40003f24270 */
[----:B------:R-:W-:Y:S02]  /*8f80*/  FSEL R55, R55, -INF , P0 ;  /* 0xff80000037377808 */ /* 0x000fe40000000000 */
[C---:B------:R-:W-:Y:S02]  /*8f90*/  ISETP.GT.AND P0, PT, R3.reuse, 0x39, PT ;  /* 0x000000390300780c */ /* 0x040fe40003f04270 */
[----:B------:R-:W-:Y:S02]  /*8fa0*/  ISETP.GT.AND P6, PT, R3, RZ, PT ;  /* 0x000000ff0300720c */ /* 0x000fe40003fc4270 */
[----:B------:R-:W-:Y:S02]  /*8fb0*/  FSEL R67, R67, -INF , P0 ;  /* 0xff80000043437808 */ /* 0x000fe40000000000 */
[C---:B------:R-:W-:Y:S02]  /*8fc0*/  ISETP.GT.AND P0, PT, R3.reuse, 0x48, PT ;  /* 0x000000480300780c */ /* 0x040fe40003f04270 */
        /* <DEDUP_REMOVED lines=8> */
[----:B------:R-:W-:Y:S02]  /*9050*/  ISETP.GT.AND P0, PT, R2, RZ, PT ;  /* 0x000000ff0200720c */ /* 0x000fe40003f04270 */
        /* <DEDUP_REMOVED lines=39> */
[----:B------:R-:W-:Y:S02]  /*92d0*/  ISETP.GT.AND P6, PT, R2, 0x1, PT ;  /* 0x000000010200780c */ /* 0x000fe40003fc4270 */
[----:B------:R-:W-:Y:S02]  /*92e0*/  ISETP.GT.AND P1, PT, R0, RZ, PT ;  /* 0x000000ff0000720c */ /* 0x000fe40003f24270 */
        /* <DEDUP_REMOVED lines=92> */
[----:B------:R-:W-:Y:S02]  /*98b0*/  FSEL R91, R91, -INF , P0 ;  /* 0xff8000005b5b7808 */ /* 0x000fe40000000000 */
[----:B------:R-:W-:Y:S02]  /*98c0*/  ISETP.GT.AND P0, PT, R2, 0x58, PT ;  /* 0x000000580200780c */ /* 0x000fe40003f04270 */
        /* <DEDUP_REMOVED lines=12> */
[----:B------:R-:W-:Y:S02]  /*9990*/  FSEL R95, R95, -INF , P0 ;  /* 0xff8000005f5f7808 */ /* 0x000fe40000000000 */
[C---:B------:R-:W-:Y:S02]  /*99a0*/  ISETP.GT.AND P0, PT, R2.reuse, 0x61, PT ;  /* 0x000000610200780c */ /* 0x040fe40003f04270 */
        /* <DEDUP_REMOVED lines=63> */
[----:B--2---:R-:W-:Y:S02]  /*9da0*/  FMNMX.FTZ R118, R118, R3, !PT ;  /* 0x0000000376767209 */ /* 0x004fe40007810000 */
        /* <DEDUP_REMOVED lines=15> */
[----:B------:R-:W2:Y:S01]  /*9ea0*/  SHFL.BFLY PT, R3, R118, 0x1, 0x1f ;  /* 0x0c201f0076037f89 */ /* 0x000ea200000e0000 */
[----:B------:R-:W-:Y:S02]  /*9eb0*/  FMNMX.FTZ R119, R96, R119, !PT ;  /* 0x0000007760777209 */ /* 0x000fe40007810000 */
[----:B------:R-:W-:Y:S02]  /*9ec0*/  FMNMX.FTZ R2, R91, R2, !PT ;  /* 0x000000025b027209 */ /* 0x000fe40007810000 */
[----:B------:R-:W-:Y:S02]  /*9ed0*/  FMNMX.FTZ R119, R97, R119, !PT ;  /* 0x0000007761777209 */ /* 0x000fe40007810000 */
[----:B------:R-:W-:Y:S01]  /*9ee0*/  FMNMX.FTZ R2, R94, R2, !PT ;  /* 0x000000025e027209 */ /* 0x000fe20007810000 */
[----:B------:R-:W3:Y:S01]  /*9ef0*/  SHFL.BFLY PT, R117, R0, 0x1, 0x1f ;  /* 0x0c201f0000757f89 */ /* 0x000ee200000e0000 */
[----:B------:R-:W-:Y:S02]  /*9f00*/  FMNMX.FTZ R119, R100, R119, !PT ;  /* 0x0000007764777209 */ /* 0x000fe40007810000 */
[----:B------:R-:W-:Y:S02]  /*9f10*/  FMNMX.FTZ R2, R95, R2, !PT ;  /* 0x000000025f027209 */ /* 0x000fe40007810000 */
[----:B------:R-:W-:Y:S02]  /*9f20*/  FMNMX.FTZ R119, R101, R119, !PT ;  /* 0x0000007765777209 */ /* 0x000fe40007810000 */
[----:B------:R-:W-:Y:S02]  /*9f30*/  FSEL R107, R107, -INF , P6 ;  /* 0xff8000006b6b7808 */ /* 0x000fe40003000000 */
[----:B-1----:R-:W-:Y:S02]  /*9f40*/  FMNMX.FTZ R116, R106, R2, !PT ;  /* 0x000000026a747209 */ /* 0x002fe40007810000 */
[----:B------:R-:W-:Y:S02]  /*9f50*/  FMNMX.FTZ R119, R112, R119, !PT ;  /* 0x0000007770777209 */ /* 0x000fe40007810000 */
[----:B------:R-:W-:Y:S02]  /*9f60*/  FSEL R110, R110, -INF , P1 ;  /* 0xff8000006e6e7808 */ /* 0x000fe40000800000 */
[----:B------:R-:W-:Y:S02]  /*9f70*/  FMNMX.FTZ R116, R107, R116, !PT ;  /* 0x000000746b747209 */ /* 0x000fe40007810000 */
[----:B------:R-:W-:Y:S02]  /*9f80*/  FMNMX.FTZ R119, R113, R119, !PT ;  /* 0x0000007771777209 */ /* 0x000fe40007810000 */
[----:B------:R-:W-:Y:S02]  /*9f90*/  FSEL R111, R111, -INF , P0 ;  /* 0xff8000006f6f7808 */ /* 0x000fe40000000000 */
[----:B------:R-:W-:Y:S01]  /*9fa0*/  FMNMX.FTZ R116, R110, R116, !PT ;  /* 0x000000746e747209 */ /* 0x000fe20007810000 */
[----:B------:R-:W1:Y:S01]  /*9fb0*/  SHFL.BFLY PT, R5, R119, 0x2, 0x1f ;  /* 0x0c401f0077057f89 */ /* 0x000e6200000e0000 */
[----:B--2---:R-:W-:Y:S02]  /*9fc0*/  FMNMX.FTZ R118, R118, R3, !PT ;  /* 0x0000000376767209 */ /* 0x004fe40007810000 */
[----:B------:R-:W-:Y:S02]  /*9fd0*/  FMNMX.FTZ R116, R111, R116, !PT ;  /* 0x000000746f747209 */ /* 0x000fe40007810000 */
[----:B---3--:R-:W-:Y:S03]  /*9fe0*/  FMNMX.FTZ R117, R0, R117, !PT ;  /* 0x0000007500757209 */ /* 0x008fe60007810000 */
[----:B------:R-:W2:Y:S01]  /*9ff0*/  SHFL.BFLY PT, R0, R116, 0x2, 0x1f ;  /* 0x0c401f0074007f89 */ /* 0x000ea200000e0000 */
[----:B-1----:R-:W-:Y:S07]  /*a000*/  FMNMX.FTZ R119, R5, R119, !PT ;  /* 0x0000007705777209 */ /* 0x002fee0007810000 */
[----:B------:R-:W1:Y:S01]  /*a010*/  SHFL.BFLY PT, R4, R119, 0x1, 0x1f ;  /* 0x0c201f0077047f89 */ /* 0x000e6200000e0000 */
[----:B--2---:R-:W-:Y:S07]  /*a020*/  FMNMX.FTZ R116, R116, R0, !PT ;  /* 0x0000000074747209 */ /* 0x004fee0007810000 */
[----:B------:R2:W3:Y:S01]  /*a030*/  SHFL.BFLY PT, R0, R116, 0x1, 0x1f ;  /* 0x0c201f0074007f89 */ /* 0x0004e200000e0000 */
[----:B-1----:R-:W-:Y:S07]  /*a040*/  FMNMX.FTZ R119, R119, R4, !PT ;  /* 0x0000000477777209 */ /* 0x002fee0007810000 */
.L_x_1409:
[C---:B------:R-:W-:Y:S01]  /*a050*/  FMUL.FTZ R2, R119.reuse, c[0x0][0x2d0] ;  /* 0x0000b40077027a20 */ /* 0x040fe20000410000 */
[C---:B------:R-:W-:Y:S01]  /*a060*/  FSETP.NEU.FTZ.AND P0, PT, R119.reuse, -INF , PT ;  /* 0xff8000007700780b */ /* 0x040fe20003f1d000 */
[----:B------:R-:W-:Y:S01]  /*a070*/  WARPSYNC 0xffffffff ;  /* 0xffffffff00007948 */ /* 0x000fe20003800000 */
[----:B---3--:R-:W-:Y:S02]  /*a080*/  FMNMX.FTZ R68, R0, R116, !PT ;  /* 0x0000007400447209 */ /* 0x008fe40007810000 */
[----:B------:R-:W-:Y:S02]  /*a090*/  FSEL R2, R2, RZ, P0 ;  /* 0x000000ff02027208 */ /* 0x000fe40000000000 */
[----:B------:R-:W-:Y:S02]  /*a0a0*/  FSEL R0, R119, RZ, P0 ;  /* 0x000000ff77007208 */ /* 0x000fe40000000000 */
[----:B------:R-:W-:Y:S01]  /*a0b0*/  FSETP.NEU.FTZ.AND P1, PT, R118, -INF , PT ;  /* 0xff8000007600780b */ /* 0x000fe20003f3d000 */
[--C-:B------:R-:W-:Y:S01]  /*a0c0*/  FFMA.FTZ R198, R49, c[0x0][0x2d0], -R2.reuse ;  /* 0x0000b40031c67a23 */ /* 0x100fe20000010802 */
[----:B------:R-:W-:Y:S01]  /*a0d0*/  FSETP.NEU.FTZ.AND P0, PT, R117, -INF , PT ;  /* 0xff8000007500780b */ /* 0x000fe20003f1d000 */
[--C-:B------:R-:W-:Y:S01]  /*a0e0*/  FFMA.FTZ R217, R84, c[0x0][0x2d0], -R2.reuse ;  /* 0x0000b40054d97a23 */ /* 0x100fe20000010802 */
[----:B------:R-:W3:Y:S01]  /*a0f0*/  LDL.LU R49, [R1+0xc] ;  /* 0x00000c0001317983 */ /* 0x000ee20000300800 */
        /* <DEDUP_REMOVED lines=10> */
[----:B------:R-:W-:Y:S02]  /*a1a0*/  FFMA.FTZ R249, R97, c[0x0][0x2d0], -R2 ;  /* 0x0000b40061f97a23 */ /* 0x000fe40000010802 */
[----:B------:R-:W-:Y:S01]  /*a1b0*/  FADD.FTZ R4, -R0, R120 ;  /* 0x0000007800047221 */ /* 0x000fe20000010100 */
[----:B------:R-:W-:Y:S01]  /*a1c0*/  FSEL R0, R118, RZ, P1 ;  /* 0x000000ff76007208 */ /* 0x000fe20000800000 */
        /* <DEDUP_REMOVED lines=21> */
[----:B------:R-:W-:Y:S02]  /*a320*/  FMUL.FTZ R2, R118, c[0x0][0x2d0] ;  /* 0x0000b40076027a20 */ /* 0x000fe40000410000 */
[----:B------:R-:W-:Y:S01]  /*a330*/  FADD.FTZ R3, -R0, R121 ;  /* 0x0000007900037221 */ /* 0x000fe20000010100 */
[----:B------:R-:W-:Y:S02]  /*a340*/  FSEL R0, R117, RZ, P0 ;  /* 0x000000ff75007208 */ /* 0x000fe40000000000 */
[----:B------:R-:W-:Y:S01]  /*a350*/  FSEL R2, R2, RZ, P1 ;  /* 0x000000ff02027208 */ /* 0x000fe20000800000 */
[----:B------:R-:W-:Y:S01]  /*a360*/  FMUL.FTZ R3, R3, c[0x0][0x2d0] ;  /* 0x0000b40003037a20 */ /* 0x000fe20000410000 */
[----:B------:R-:W-:Y:S01]  /*a370*/  MUFU.EX2 R203, R203 ;  /* 0x000000cb00cb7308 */ /* 0x000fe20000000800 */
[----:B------:R-:W-:Y:S02]  /*a380*/  FADD.FTZ R0, -R0, R122 ;  /* 0x0000007a00007221 */ /* 0x000fe40000010100 */
[--C-:B------:R-:W-:Y:S02]  /*a390*/  FFMA.FTZ R9, R33, c[0x0][0x2d0], -R2.reuse ;  /* 0x0000b40021097a23 */ /* 0x100fe40000010802 */
[--C-:B--2---:R-:W-:Y:S01]  /*a3a0*/  FFMA.FTZ R116, R51, c[0x0][0x2d0], -R2.reuse ;  /* 0x0000b40033747a23 */ /* 0x104fe20000010802 */
[----:B------:R-:W2:Y:S01]  /*a3b0*/  LDL.LU R33, [R1+0x8] ;  /* 0x0000080001217983 */ /* 0x000ea20000300800 */
        /* <DEDUP_REMOVED lines=34> */
[----:B------:R-:W-:Y:S03]  /*a5e0*/  FMUL.FTZ R0, R0, c[0x0][0x2d0] ;  /* 0x0000b40000007a20 */ /* 0x000fe60000410000 */
[----:B------:R-:W-:Y:S02]  /*a5f0*/  FSEL R2, R2, RZ, P0 ;  /* 0x000000ff02027208 */ /* 0x000fe40000000000 */
[----:B------:R-:W-:Y:S03]  /*a600*/  FSETP.NEU.FTZ.AND P0, PT, R68, -INF , PT ;  /* 0xff8000004400780b */ /* 0x000fe60003f1d000 */
        /* <DEDUP_REMOVED lines=18> */
[--C-:B------:R-:W-:Y:S02]  /*a730*/  FFMA.FTZ R38, R92, c[0x0][0x2d0], -R2.reuse ;  /* 0x0000b4005c267a23 */ /* 0x100fe40000010802 */
[--C-:B------:R-:W-:Y:S01]  /*a740*/  FFMA.FTZ R39, R93, c[0x0][0x2d0], -R2.reuse ;  /* 0x0000b4005d277a23 */ /* 0x100fe20000010802 */
[----:B------:R-:W-:Y:S01]  /*a750*/  MUFU.EX2 R0, R0 ;  /* 0x0000000000007308 */ /* 0x000fe20000000800 */
[--C-:B------:R-:W-:Y:S02]  /*a760*/  FFMA.FTZ R83, R105, c[0x0][0x2d0], -R2.reuse ;  /* 0x0000b40069537a23 */ /* 0x100fe40000010802 */
[--C-:B------:R-:W-:Y:S02]  /*a770*/  FFMA.FTZ R82, R108, c[0x0][0x2d0], -R2.reuse ;  /* 0x0000b4006c527a23 */ /* 0x100fe40000010802 */
[--C-:B-1----:R-:W-:Y:S02]  /*a780*/  FFMA.FTZ R5, R20, c[0x0][0x2d0], -R2.reuse ;  /* 0x0000b40014057a23 */ /* 0x102fe40000010802 */
        /* <DEDUP_REMOVED lines=10> */
[----:B------:R-:W-:Y:S08]  /*a830*/  MOV R73, R36 ;  /* 0x0000002400497202 */ /* 0x000ff00000000f00 */
[----:B------:R-:W-:Y:S01]  /*a840*/  MUFU.EX2 R191, R191 ;  /* 0x000000bf00bf7308 */ /* 0x000fe20000000800 */
[----:B-1----:R-:W-:Y:S01]  /*a850*/  FFMA.FTZ R5, R18, c[0x0][0x2d0], -R2 ;  /* 0x0000b40012057a23 */ /* 0x002fe20000010802 */
[----:B------:R-:W-:Y:S08]  /*a860*/  FSEL R2, R68, RZ, P0 ;  /* 0x000000ff44027208 */ /* 0x000ff00000000000 */
[----:B------:R1:W-:Y:S01]  /*a870*/  MUFU.EX2 R76, R5 ;  /* 0x00000005004c7308 */ /* 0x0003e20000000800 */
[----:B------:R-:W-:Y:S02]  /*a880*/  FADD.FTZ R6, -R2, R123 ;  /* 0x0000007b02067221 */ /* 0x000fe40000010100 */
[----:B------:R-:W-:Y:S07]  /*a890*/  FMUL.FTZ R2, R4, c[0x0][0x2d0] ;  /* 0x0000b40004027a20 */ /* 0x000fee0000410000 */
[----:B------:R-:W4:Y:S10]  /*a8a0*/  MUFU.EX2 R2, R2 ;  /* 0x0000000200027308 */ /* 0x000f340000000800 */
[----:B------:R-:W-:Y:S01]  /*a8b0*/  MUFU.EX2 R190, R190 ;  /* 0x000000be00be7308 */ /* 0x000fe20000000800 */
[----:B-1----:R-:W-:Y:S05]  /*a8c0*/  FMUL.FTZ R5, R68, c[0x0][0x2d0] ;  /* 0x0000b40044057a20 */ /* 0x002fea0000410000 */
[----:B------:R-:W-:Y:S04]  /*a8d0*/  FSEL R5, R5, RZ, P0 ;  /* 0x000000ff05057208 */ /* 0x000fe80000000000 */
[----:B------:R-:W-:Y:S01]  /*a8e0*/  MUFU.EX2 R202, R202 ;  /* 0x000000ca00ca7308 */ /* 0x000fe20000000800 */
[--C-:B------:R-:W-:Y:S02]  /*a8f0*/  FFMA.FTZ R221, R62, c[0x0][0x2d0], -R5.reuse ;  /* 0x0000b4003edd7a23 */ /* 0x100fe40000010805 */
[----:B------:R-:W5:Y:S01]  /*a900*/  LDL.LU R62, [R1+0x10] ;  /* 0x00001000013e7983 */ /* 0x000f620000300800 */
[--C-:B------:R-:W-:Y:S02]  /*a910*/  FFMA.FTZ R220, R59, c[0x0][0x2d0], -R5.reuse ;  /* 0x0000b4003bdc7a23 */ /* 0x100fe40000010805 */
[--C-:B------:R-:W-:Y:S04]  /*a920*/  FFMA.FTZ R92, R27, c[0x0][0x2d0], -R5.reuse ;  /* 0x0000b4001b5c7a23 */ /* 0x100fe80000010805 */
[----:B------:R-:W-:Y:S01]  /*a930*/  MUFU.EX2 R189, R189 ;  /* 0x000000bd00bd7308 */ /* 0x000fe20000000800 */
[----:B------:R-:W2:Y:S01]  /*a940*/  LDL.LU R59, [R1+0x14] ;  /* 0x00001400013b7983 */ /* 0x000ea20000300800 */
[--C-:B------:R-:W-:Y:S02]  /*a950*/  FFMA.FTZ R27, R78, c[0x0][0x2d0], -R5.reuse ;  /* 0x0000b4004e1b7a23 */ /* 0x100fe40000010805 */
[--C-:B------:R-:W-:Y:S02]  /*a960*/  FFMA.FTZ R18, R79, c[0x0][0x2d0], -R5.reuse ;  /* 0x0000b4004f127a23 */ /* 0x100fe40000010805 */
[--C-:B------:R-:W-:Y:S01]  /*a970*/  FFMA.FTZ R109, R47, c[0x0][0x2d0], -R5.reuse ;  /* 0x0000b4002f6d7a23 */ /* 0x100fe20000010805 */
[----:B------:R-:W-:Y:S01]  /*a980*/  MOV R47, R77 ;  /* 0x0000004d002f7202 */ /* 0x000fe20000000f00 */
[--C-:B------:R-:W-:Y:S01]  /*a990*/  FFMA.FTZ R123, R58, c[0x0][0x2d0], -R5.reuse ;  /* 0x0000b4003a7b7a23 */ /* 0x100fe20000010805 */
[----:B------:R-:W-:Y:S01]  /*a9a0*/  MOV R58, R53 ;  /* 0x00000035003a7202 */ /* 0x000fe20000000f00 */
[----:B------:R-:W-:Y:S01]  /*a9b0*/  MUFU.EX2 R188, R188 ;  /* 0x000000bc00bc7308 */ /* 0x000fe20000000800 */
[--C-:B------:R-:W-:Y:S02]  /*a9c0*/  FFMA.FTZ R7, R21, c[0x0][0x2d0], -R5.reuse ;  /* 0x0000b40015077a23 */ /* 0x100fe40000010805 */
[--C-:B------:R-:W-:Y:S02]  /*a9d0*/  FFMA.FTZ R4, R19, c[0x0][0x2d0], -R5.reuse ;  /* 0x0000b40013047a23 */ /* 0x100fe40000010805 */
[--C-:B------:R-:W-:Y:S02]  /*a9e0*/  FFMA.FTZ R66, R90, c[0x0][0x2d0], -R5.reuse ;  /* 0x0000b4005a427a23 */ /* 0x100fe40000010805 */
        /* <DEDUP_REMOVED lines=25> */
[----:B------:R-:W1:Y:S01]  /*ab80*/  MUFU.EX2 R107, R14 ;  /* 0x0000000e006b7308 */ /* 0x000e620000000800 */
        /* <DEDUP_REMOVED lines=36> */
[----:B----4-:R-:W-:Y:S01]  /*add0*/  FMUL.FTZ R53, R2, R157 ;  /* 0x0000009d02357220 */ /* 0x010fe20000410000 */
[----:B------:R-:W-:Y:S01]  /*ade0*/  MOV R157, R76 ;  /* 0x0000004c009d7202 */ /* 0x000fe20000000f00 */
[C---:B--2---:R-:W-:Y:S01]  /*adf0*/  FFMA.FTZ R10, R0.reuse, R33, R80 ;  /* 0x00000021000a7223 */ /* 0x044fe20000010050 */
[----:B------:R-:W2:Y:S01]  /*ae00*/  LDSM.16.MT88.4 R76, [R225] ;  /* 0x00000000e14c783b */ /* 0x000ea20000004200 */
[----:B------:R-:W-:Y:S01]  /*ae10*/  FMUL.FTZ R8, R0, R152 ;  /* 0x0000009800087220 */ /* 0x000fe20000410000 */
[----:B------:R-:W-:Y:S01]  /*ae20*/  F2FP.PACK_AB R72, R70, R22 ;  /* 0x000000164648723e */ /* 0x000fe200000000ff */
[C---:B------:R-:W-:Y:S01]  /*ae30*/  FMUL.FTZ R9, R0.reuse, R153 ;  /* 0x0000009900097220 */ /* 0x040fe20000410000 */
[----:B------:R-:W-:Y:S01]  /*ae40*/  MOV R19, R37 ;  /* 0x0000002500137202 */ /* 0x000fe20000000f00 */
[C---:B------:R-:W-:Y:S01]  /*ae50*/  FMUL.FTZ R12, R0.reuse, R160 ;  /* 0x000000a0000c7220 */ /* 0x040fe20000410000 */
[----:B------:R-:W-:Y:S01]  /*ae60*/  F2FP.PACK_AB R73, R23, R34 ;  /* 0x000000221749723e */ /* 0x000fe200000000ff */
[C---:B------:R-:W-:Y:S01]  /*ae70*/  FMUL.FTZ R13, R0.reuse, R161 ;  /* 0x000000a1000d7220 */ /* 0x040fe20000410000 */
[----:B------:R-:W-:Y:S01]  /*ae80*/  F2FP.PACK_AB R80, R71, R80 ;  /* 0x000000504750723e */ /* 0x000fe200000000ff */
[----:B------:R-:W-:Y:S01]  /*ae90*/  FMUL.FTZ R24, R0, R144 ;  /* 0x0000009000187220 */ /* 0x000fe20000410000 */
[----:B------:R-:W-:Y:S01]  /*aea0*/  F2FP.PACK_AB R82, R252, R157 ;  /* 0x0000009dfc52723e */ /* 0x000fe200000000ff */
[C---:B------:R-:W-:Y:S01]  /*aeb0*/  FMUL.FTZ R25, R0.reuse, R145 ;  /* 0x0000009100197220 */ /* 0x040fe20000410000 */
[----:B------:R-:W-:Y:S01]  /*aec0*/  MOV R145, R31 ;  /* 0x0000001f00917202 */ /* 0x000fe20000000f00 */
[C---:B------:R-:W-:Y:S01]  /*aed0*/  FMUL.FTZ R28, R0.reuse, R148 ;  /* 0x00000094001c7220 */ /* 0x040fe20000410000 */
[----:B------:R-:W-:Y:S01]  /*aee0*/  MOV R148, R83 ;  /* 0x0000005300947202 */ /* 0x000fe20000000f00 */
[C---:B------:R-:W-:Y:S01]  /*aef0*/  FMUL.FTZ R29, R0.reuse, R149 ;  /* 0x00000095001d7220 */ /* 0x040fe20000410000 */
[----:B-1----:R-:W-:Y:S01]  /*af00*/  F2FP.PACK_AB R83, R107, R91 ;  /* 0x0000005b6b53723e */ /* 0x002fe200000000ff */
[C---:B------:R-:W-:Y:S01]  /*af10*/  FMUL.FTZ R40, R0.reuse, R136 ;  /* 0x0000008800287220 */ /* 0x040fe20000410000 */
[----:B------:R-:W-:Y:S01]  /*af20*/  MOV R149, R26 ;  /* 0x0000001a00957202 */ /* 0x000fe20000000f00 */
[C---:B------:R-:W-:Y:S01]  /*af30*/  FMUL.FTZ R41, R0.reuse, R137 ;  /* 0x0000008900297220 */ /* 0x040fe20000410000 */
[----:B------:R-:W-:Y:S01]  /*af40*/  MOV R137, R48 ;  /* 0x0000003000897202 */ /* 0x000fe20000000f00 */
[C---:B------:R-:W-:Y:S01]  /*af50*/  FMUL.FTZ R44, R0.reuse, R140 ;  /* 0x0000008c002c7220 */ /* 0x040fe20000410000 */
[----:B------:R-:W-:Y:S01]  /*af60*/  MOV R144, R42 ;  /* 0x0000002a00907202 */ /* 0x000fe20000000f00 */
[C---:B------:R-:W-:Y:S01]  /*af70*/  FMUL.FTZ R45, R0.reuse, R141 ;  /* 0x0000008d002d7220 */ /* 0x040fe20000410000 */
[----:B------:R-:W-:Y:S01]  /*af80*/  F2FP.PACK_AB R74, R137, R35 ;  /* 0x00000023894a723e */ /* 0x000fe200000000ff */
        /* <DEDUP_REMOVED lines=8> */
[C---:B---3--:R-:W-:Y:S01]  /*b010*/  FFMA.FTZ R0, R2.reuse, R49, R22 ;  /* 0x0000003102007223 */ /* 0x048fe20000010016 */
[----:B------:R-:W-:Y:S01]  /*b020*/  MUFU.EX2 R124, R86 ;  /* 0x00000056007c7308 */ /* 0x000fe20000000800 */
[----:B------:R-:W-:Y:S01]  /*b030*/  FMUL.FTZ R49, R2, R165 ;  /* 0x000000a502317220 */ /* 0x000fe20000410000 */
[----:B------:R-:W-:Y:S01]  /*b040*/  MOV R165, R52 ;  /* 0x0000003400a57202 */ /* 0x000fe20000000f00 */
[----:B------:R-:W-:Y:S01]  /*b050*/  FADD.FTZ R70, R70, R0 ;  /* 0x0000000046467221 */ /* 0x000fe20000010000 */
[----:B------:R-:W-:Y:S01]  /*b060*/  MOV R141, R54 ;  /* 0x00000036008d7202 */ /* 0x000fe20000000f00 */
[----:B------:R-:W-:Y:S01]  /*b070*/  FMUL.FTZ R0, R6, c[0x0][0x2d0] ;  /* 0x0000b40006007a20 */ /* 0x000fe20000410000 */
[----:B------:R-:W-:Y:S01]  /*b080*/  MOV R133, R55 ;  /* 0x0000003700857202 */ /* 0x000fe20000000f00 */
[C---:B------:R-:W-:Y:S01]  /*b090*/  FMUL.FTZ R52, R2.reuse, R156 ;  /* 0x0000009c02347220 */ /* 0x040fe20000410000 */
[----:B------:R-:W-:Y:S01]  /*b0a0*/  MOV R156, R19 ;  /* 0x00000013009c7202 */ /* 0x000fe20000000f00 */
[C---:B------:R-:W-:Y:S01]  /*b0b0*/  FMUL.FTZ R4, R2.reuse, R184 ;  /* 0x000000b802047220 */ /* 0x040fe20000410000 */
[----:B------:R-:W-:Y:S01]  /*b0c0*/  MOV R19, R65 ;  /* 0x0000004100137202 */ /* 0x000fe20000000f00 */
[----:B------:R-:W1:Y:S01]  /*b0d0*/  MUFU.EX2 R0, R0 ;  /* 0x0000000000007308 */ /* 0x000e620000000800 */
        /* <DEDUP_REMOVED lines=11> */
[-C--:B--2---:R-:W-:Y:S01]  /*b190*/  HMMA.16816.F32 R4, R72, R76.reuse, R4 ;  /* 0x0000004c4804723c */ /* 0x084fe20000001804 */
[----:B------:R-:W-:Y:S04]  /*b1a0*/  MUFU.EX2 R136, R112 ;  /* 0x0000007000887308 */ /* 0x000fe80000000800 */
[----:B------:R-:W-:Y:S01]  /*b1b0*/  FADD.FTZ R71, R71, R10 ;  /* 0x0000000a47477221 */ /* 0x000fe20000010000 */
[----:B------:R-:W-:Y:S01]  /*b1c0*/  MOV R94, R38 ;  /* 0x00000026005e7202 */ /* 0x000fe20000000f00 */
[C---:B------:R-:W-:Y:S01]  /*b1d0*/  FMUL.FTZ R16, R2.reuse, R176 ;  /* 0x000000b002107220 */ /* 0x040fe20000410000 */
[----:B------:R-:W-:Y:S01]  /*b1e0*/  MOV R176, R15 ;  /* 0x0000000f00b07202 */ /* 0x000fe20000000f00 */
[----:B------:R-:W-:Y:S02]  /*b1f0*/  FMUL.FTZ R17, R2, R177 ;  /* 0x000000b102117220 */ /* 0x000fe40000410000 */
[----:B------:R-:W-:Y:S01]  /*b200*/  MUFU.EX2 R125, R121 ;  /* 0x00000079007d7308 */ /* 0x000fe20000000800 */
[----:B-1----:R-:W-:Y:S01]  /*b210*/  FFMA.FTZ R69, R0, R59, R81 ;  /* 0x0000003b00457223 */ /* 0x002fe20000010051 */
[----:B------:R-:W-:Y:S01]  /*b220*/  F2FP.PACK_AB R81, R90, R81 ;  /* 0x000000515a51723e */ /* 0x000fe200000000ff */
[C---:B------:R-:W-:Y:S01]  /*b230*/  FMUL.FTZ R10, R0.reuse, R154 ;  /* 0x0000009a000a7220 */ /* 0x040fe20000410000 */
[----:B------:R-:W-:Y:S01]  /*b240*/  MOV R177, R66 ;  /* 0x0000004200b17202 */ /* 0x000fe20000000f00 */
[----:B------:R-:W-:Y:S01]  /*b250*/  FMUL.FTZ R11, R0, R155 ;  /* 0x0000009b000b7220 */ /* 0x000fe20000410000 */
[----:B------:R-:W-:Y:S01]  /*b260*/  MOV R187, R94 ;  /* 0x0000005e00bb7202 */ /* 0x000fe20000000f00 */
[----:B------:R-:W-:Y:S01]  /*b270*/  FADD.FTZ R69, R90, R69 ;  /* 0x000000455a457221 */ /* 0x000fe20000010000 */
[----:B------:R-:W-:Y:S01]  /*b280*/  MOV R132, R58 ;  /* 0x0000003a00847202 */ /* 0x000fe20000000f00 */
[C---:B------:R-:W-:Y:S01]  /*b290*/  FMUL.FTZ R14, R0.reuse, R162 ;  /* 0x000000a2000e7220 */ /* 0x040fe20000410000 */
[----:B------:R-:W-:Y:S01]  /*b2a0*/  MOV R161, R106 ;  /* 0x0000006a00a17202 */ /* 0x000fe20000000f00 */
[----:B------:R-:W-:Y:S01]  /*b2b0*/  FMUL.FTZ R15, R0, R163 ;  /* 0x000000a3000f7220 */ /* 0x000fe20000410000 */
[C---:B------:R-:W-:Y:S01]  /*b2c0*/  HMMA.16816.F32 R8, R80.reuse, R76, R8 ;  /* 0x0000004c5008723c */ /* 0x040fe20000001808 */
[----:B------:R-:W-:Y:S03]  /*b2d0*/  MUFU.EX2 R106, R97 ;  /* 0x00000061006a7308 */ /* 0x000fe60000000800 */
[C---:B------:R-:W-:Y:S01]  /*b2e0*/  FMUL.FTZ R37, R2.reuse, R173 ;  /* 0x000000ad02257220 */ /* 0x040fe20000410000 */
[----:B------:R-:W-:Y:S01]  /*b2f0*/  MOV R173, R18 ;  /* 0x0000001200ad7202 */ /* 0x000fe20000000f00 */
[C---:B------:R-:W-:Y:S01]  /*b300*/  FMUL.FTZ R18, R3.reuse, R178 ;  /* 0x000000b203127220 */ /* 0x040fe20000410000 */
[----:B------:R-:W-:Y:S01]  /*b310*/  MOV R153, R110 ;  /* 0x0000006e00997202 */ /* 0x000fe20000000f00 */
[-C--:B------:R-:W-:Y:S03]  /*b320*/  HMMA.16816.F32 R12, R80, R78.reuse, R12 ;  /* 0x0000004e500c723c */ /* 0x080fe6000000180c */
[----:B------:R-:W-:Y:S01]  /*b330*/  MUFU.EX2 R97, R92 ;  /* 0x0000005c00617308 */ /* 0x000fe20000000800 */
[C---:B------:R-:W-:Y:S01]  /*b340*/  FMUL.FTZ R48, R2.reuse, R164 ;  /* 0x000000a402307220 */ /* 0x040fe20000410000 */
[----:B------:R-:W-:Y:S01]  /*b350*/  MOV R164, R19 ;  /* 0x0000001300a47202 */ /* 0x000fe20000000f00 */
[C---:B------:R-:W-:Y:S02]  /*b360*/  FMUL.FTZ R19, R3.reuse, R179 ;  /* 0x000000b303137220 */ /* 0x040fe40000410000 */
[C---:B------:R-:W-:Y:S01]  /*b370*/  FMUL.FTZ R20, R2.reuse, R180 ;  /* 0x000000b402147220 */ /* 0x040fe20000410000 */
[----:B------:R-:W-:Y:S03]  /*b380*/  MOV R180, R47 ;  /* 0x0000002f00b47202 */ /* 0x000fe60000000f00 */
[C---:B------:R-:W-:Y:S01]  /*b390*/  FMUL.FTZ R21, R2.reuse, R181 ;  /* 0x000000b502157220 */ /* 0x040fe20000410000 */
[C---:B------:R-:W-:Y:S01]  /*b3a0*/  HMMA.16816.F32 R16, R72.reuse, R78, R16 ;  /* 0x0000004e4810723c */ /* 0x040fe20000001810 */
[----:B------:R-:W1:Y:S01]  /*b3b0*/  LDSM.16.MT88.4 R76, [R229] ;  /* 0x00000000e54c783b */ /* 0x000e620000004200 */
[----:B------:R-:W-:Y:S02]  /*b3c0*/  MUFU.EX2 R110, R96 ;  /* 0x00000060006e7308 */ /* 0x000fe40000000800 */
[C---:B------:R-:W-:Y:S01]  /*b3d0*/  FMUL.FTZ R32, R2.reuse, R168 ;  /* 0x000000a802207220 */ /* 0x040fe20000410000 */
[----:B------:R-:W-:Y:S01]  /*b3e0*/  MOV R168, R30 ;  /* 0x0000001e00a87202 */ /* 0x000fe20000000f00 */
[C---:B------:R-:W-:Y:S01]  /*b3f0*/  FMUL.FTZ R33, R2.reuse, R169 ;  /* 0x000000a902217220 */ /* 0x040fe20000410000 */
[----:B------:R-:W-:Y:S01]  /*b400*/  MOV R181, R43 ;  /* 0x0000002b00b57202 */ /* 0x000fe20000000f00 */
[C---:B------:R-:W-:Y:S01]  /*b410*/  FMUL.FTZ R36, R2.reuse, R172 ;  /* 0x000000ac02247220 */ /* 0x040fe20000410000 */
[----:B------:R-:W-:Y:S03]  /*b420*/  MOV R172, R27 ;  /* 0x0000001b00ac7202 */ /* 0x000fe60000000f00 */
[C---:B------:R-:W-:Y:S01]  /*b430*/  FMUL.FTZ R65, R2.reuse, R129 ;  /* 0x0000008102417220 */ /* 0x040fe20000410000 */
[----:B------:R-:W-:Y:S01]  /*b440*/  MOV R169, R67 ;  /* 0x0000004300a97202 */ /* 0x000fe20000000f00 */
[----:B------:R-:W-:Y:S01]  /*b450*/  FMUL.FTZ R64, R2, R128 ;  /* 0x0000008002407220 */ /* 0x000fe20000410000 */
[----:B------:R-:W-:Y:S01]  /*b460*/  MUFU.EX2 R129, R84 ;  /* 0x0000005400817308 */ /* 0x000fe20000000800 */
[C---:B-----5:R-:W-:Y:S02]  /*b470*/  FFMA.FTZ R2, R3.reuse, R62, R34 ;  /* 0x0000003e03027223 */ /* 0x060fe40000010022 */
[----:B------:R-:W-:Y:S02]  /*b480*/  FMUL.FTZ R22, R3, R182 ;  /* 0x000000b603167220 */ /* 0x000fe40000410000 */
[----:B------:R-:W-:Y:S02]  /*b490*/  FADD.FTZ R2, R23, R2 ;  /* 0x0000000217027221 */ /* 0x000fe40000010000 */
[C---:B------:R-:W-:Y:S02]  /*b4a0*/  FMUL.FTZ R23, R3.reuse, R183 ;  /* 0x000000b703177220 */ /* 0x040fe40000410000 */
[C---:B------:R-:W-:Y:S01]  /*b4b0*/  FMUL.FTZ R34, R3.reuse, R170 ;  /* 0x000000aa03227220 */ /* 0x040fe20000410000 */
[----:B------:R2:W3:Y:S01]  /*b4c0*/  MUFU.EX2 R96, R93 ;  /* 0x0000005d00607308 */ /* 0x0004e20000000800 */
[C---:B------:R-:W-:Y:S02]  /*b4d0*/  FMUL.FTZ R26, R0.reuse, R146 ;  /* 0x00000092001a7220 */ /* 0x040fe40000410000 */
[C---:B------:R-:W-:Y:S02]  /*b4e0*/  FMUL.FTZ R27, R0.reuse, R147 ;  /* 0x00000093001b7220 */ /* 0x040fe40000410000 */
[C---:B------:R-:W-:Y:S02]  /*b4f0*/  FMUL.FTZ R30, R0.reuse, R150 ;  /* 0x00000096001e7220 */ /* 0x040fe40000410000 */
[C---:B------:R-:W-:Y:S02]  /*b500*/  FMUL.FTZ R31, R0.reuse, R151 ;  /* 0x00000097001f7220 */ /* 0x040fe40000410000 */
[C---:B------:R-:W-:Y:S01]  /*b510*/  FMUL.FTZ R38, R3.reuse, R174 ;  /* 0x000000ae03267220 */ /* 0x040fe20000410000 */
[----:B------:R-:W-:Y:S01]  /*b520*/  MUFU.EX2 R128, R120 ;  /* 0x0000007800807308 */ /* 0x000fe20000000800 */
[----:B------:R-:W-:Y:S02]  /*b530*/  FMUL.FTZ R39, R3, R175 ;  /* 0x000000af03277220 */ /* 0x000fe40000410000 */
[C---:B------:R-:W-:Y:S02]  /*b540*/  FMUL.FTZ R42, R0.reuse, R138 ;  /* 0x0000008a002a7220 */ /* 0x040fe40000410000 */
[C---:B------:R-:W-:Y:S01]  /*b550*/  FMUL.FTZ R43, R0.reuse, R139 ;  /* 0x0000008b002b7220 */ /* 0x040fe20000410000 */
[-C--:B-1----:R-:W-:Y:S03]  /*b560*/  HMMA.16816.F32 R20, R72, R76.reuse, R20 ;  /* 0x0000004c4814723c */ /* 0x082fe60000001814 */
[C---:B------:R-:W-:Y:S01]  /*b570*/  FMUL.FTZ R46, R0.reuse, R142 ;  /* 0x0000008e002e7220 */ /* 0x040fe20000410000 */
[----:B------:R-:W-:Y:S01]  /*b580*/  MUFU.EX2 R111, R111 ;  /* 0x0000006f006f7308 */ /* 0x000fe20000000800 */
[C---:B------:R-:W-:Y:S02]  /*b590*/  FMUL.FTZ R47, R0.reuse, R143 ;  /* 0x0000008f002f7220 */ /* 0x040fe40000410000 */
[C---:B------:R-:W-:Y:S01]  /*b5a0*/  FMUL.FTZ R63, R0.reuse, R127 ;  /* 0x0000007f003f7220 */ /* 0x040fe20000410000 */
[C---:B------:R-:W-:Y:S04]  /*b5b0*/  HMMA.16816.F32 R24, R80.reuse, R76, R24 ;  /* 0x0000004c5018723c */ /* 0x040fe80000001818 */
[C---:B------:R-:W-:Y:S02]  /*b5c0*/  FMUL.FTZ R58, R0.reuse, R134 ;  /* 0x00000086003a7220 */ /* 0x040fe40000410000 */
[----:B------:R-:W-:Y:S01]  /*b5d0*/  MUFU.EX2 R127, R85 ;  /* 0x00000055007f7308 */ /* 0x000fe20000000800 */
[C---:B------:R-:W-:Y:S01]  /*b5e0*/  FMUL.FTZ R59, R0.reuse, R135 ;  /* 0x00000087003b7220 */ /* 0x040fe20000410000 */
[-C--:B------:R-:W-:Y:S04]  /*b5f0*/  HMMA.16816.F32 R28, R80, R78.reuse, R28 ;  /* 0x0000004e501c723c */ /* 0x080fe8000000181c */
[----:B------:R-:W-:Y:S02]  /*b600*/  FMUL.FTZ R62, R0, R126 ;  /* 0x0000007e003e7220 */ /* 0x000fe40000410000 */
[----:B------:R-:W-:Y:S02]  /*b610*/  FADD.FTZ R0, R157, R71 ;  /* 0x000000479d007221 */ /* 0x000fe40000010000 */
[C---:B------:R-:W-:Y:S01]  /*b620*/  HMMA.16816.F32 R32, R72.reuse, R78, R32 ;  /* 0x0000004e4820723c */ /* 0x040fe20000001820 */
[----:B------:R-:W1:Y:S01]  /*b630*/  LDSM.16.MT88.4 R76, [R226] ;  /* 0x00000000e24c783b */ /* 0x000e620000004200 */
[----:B------:R-:W-:Y:S02]  /*b640*/  MUFU.EX2 R126, R109 ;  /* 0x0000006d007e7308 */ /* 0x000fe40000000800 */
[----:B------:R-:W-:Y:S02]  /*b650*/  FADD.FTZ R71, R91, R69 ;  /* 0x000000455b477221 */ /* 0x000fe40000010000 */
[C---:B------:R-:W-:Y:S02]  /*b660*/  FMUL.FTZ R66, R3.reuse, R130 ;  /* 0x0000008203427220 */ /* 0x040fe40000410000 */
[C---:B------:R-:W-:Y:S04]  /*b670*/  FMUL.FTZ R54, R3.reuse, R158 ;  /* 0x0000009e03367220 */ /* 0x040fe80000410000 */
[----:B------:R-:W-:Y:S01]  /*b680*/  MUFU.EX2 R130, R116 ;  /* 0x0000007400827308 */ /* 0x000fe20000000800 */
[C---:B------:R-:W-:Y:S02]  /*b690*/  FMUL.FTZ R55, R3.reuse, R159 ;  /* 0x0000009f03377220 */ /* 0x040fe40000410000 */
[----:B------:R-:W-:Y:S02]  /*b6a0*/  FMUL.FTZ R67, R3, R131 ;  /* 0x0000008303437220 */ /* 0x000fe40000410000 */
[----:B------:R-:W-:Y:S01]  /*b6b0*/  FADD.FTZ R3, R186, R70 ;  /* 0x00000046ba037221 */ /* 0x000fe20000010000 */
[----:B------:R-:W-:Y:S02]  /*b6c0*/  MOV R186, R165 ;  /* 0x000000a500ba7202 */ /* 0x000fe40000000f00 */
[----:B------:R-:W-:Y:S01]  /*b6d0*/  MOV R165, R164 ;  /* 0x000000a400a57202 */ /* 0x000fe20000000f00 */
[----:B------:R-:W-:Y:S01]  /*b6e0*/  FADD.FTZ R70, R137, R3 ;  /* 0x0000000389467221 */ /* 0x000fe20000010000 */
[----:B------:R4:W5:Y:S01]  /*b6f0*/  MUFU.EX2 R116, R87 ;  /* 0x0000005700747308 */ /* 0x0009620000000800 */
[----:B------:R-:W-:Y:S01]  /*b700*/  MOV R164, R172 ;  /* 0x000000ac00a47202 */ /* 0x000fe20000000f00 */
[----:B------:R-:W-:Y:S01]  /*b710*/  FADD.FTZ R2, R186, R2 ;  /* 0x00000002ba027221 */ /* 0x000fe20000010000 */
[----:B------:R-:W-:Y:S01]  /*b720*/  MOV R186, R95 ;  /* 0x0000005f00ba7202 */ /* 0x000fe20000000f00 */
[----:B------:R-:W-:Y:S01]  /*b730*/  FADD.FTZ R3, R252, R0 ;  /* 0x00000000fc037221 */ /* 0x000fe20000010000 */
[----:B--2---:R-:W-:Y:S01]  /*b740*/  LDSM.16.MT88.4 R92, [R226+0x1000] ;  /* 0x00100000e25c783b */ /* 0x004fe20000004200 */
[----:B------:R-:W-:Y:S01]  /*b750*/  MOV R172, R168 ;  /* 0x000000a800ac7202 */ /* 0x000fe20000000f00 */
[----:B------:R-:W-:Y:S01]  /*b760*/  FADD.FTZ R69, R156, R2 ;  /* 0x000000029c457221 */ /* 0x000fe20000010000 */
[----:B------:R-:W-:Y:S01]  /*b770*/  MOV R168, R132 ;  /* 0x0000008400a87202 */ /* 0x000fe20000000f00 */
[----:B------:R-:W-:Y:S01]  /*b780*/  FADD.FTZ R2, R107, R71 ;  /* 0x000000476b027221 */ /* 0x000fe20000010000 */
[----:B------:R-:W-:Y:S01]  /*b790*/  MUFU.EX2 R131, R101 ;  /* 0x0000006500837308 */ /* 0x000fe20000000800 */
[----:B------:R-:W-:Y:S01]  /*b7a0*/  MOV R156, R165 ;  /* 0x000000a5009c7202 */ /* 0x000fe20000000f00 */
[----:B------:R-:W-:Y:S01]  /*b7b0*/  FADD.FTZ R0, R205, R70 ;  /* 0x00000046cd007221 */ /* 0x000fe20000010000 */
[----:B------:R-:W-:Y:S01]  /*b7c0*/  MOV R165, R140 ;  /* 0x0000008c00a57202 */ /* 0x000fe20000000f00 */
[----:B---3--:R-:W-:Y:S01]  /*b7d0*/  FADD.FTZ R2, R96, R2 ;  /* 0x0000000260027221 */ /* 0x008fe20000010000 */
[----:B------:R-:W-:Y:S01]  /*b7e0*/  MOV R157, R172 ;  /* 0x000000ac009d7202 */ /* 0x000fe20000000f00 */
[----:B------:R-:W-:Y:S01]  /*b7f0*/  FADD.FTZ R3, R99, R3 ;  /* 0x0000000363037221 */ /* 0x000fe20000010000 */
[----:B------:R-:W-:Y:S01]  /*b800*/  MOV R172, R133 ;  /* 0x0000008500ac7202 */ /* 0x000fe20000000f00 */
[----:B------:R-:W-:Y:S01]  /*b810*/  FADD.FTZ R2, R97, R2 ;  /* 0x0000000261027221 */ /* 0x000fe20000010000 */
[-C--:B-1----:R-:W-:Y:S01]  /*b820*/  HMMA.16816.F32 R36, R72, R76.reuse, R36 ;  /* 0x0000004c4824723c */ /* 0x082fe20000001824 */
[----:B------:R-:W-:Y:S02]  /*b830*/  MUFU.EX2 R101, R88 ;  /* 0x0000005800657308 */ /* 0x000fe40000000800 */
[----:B------:R-:W-:Y:S01]  /*b840*/  FADD.FTZ R3, R98, R3 ;  /* 0x0000000362037221 */ /* 0x000fe20000010000 */
[----:B----4-:R-:W-:Y:S01]  /*b850*/  LDSM.16.MT88.4 R84, [R225+0x800] ;  /* 0x00080000e154783b */ /* 0x010fe20000004200 */
[----:B------:R-:W-:Y:S03]  /*b860*/  FADD.FTZ R69, R191, R69 ;  /* 0x00000045bf457221 */ /* 0x000fe60000010000 */
        /* <DEDUP_REMOVED lines=9> */
[----:B------:R-:W1:Y:S03]  /*b900*/  LDSM.16.MT88.4 R76, [R228] ;  /* 0x00000000e44c783b */ /* 0x000e660000004200 */
[----:B------:R-:W-:Y:S02]  /*b910*/  FADD.FTZ R69, R188, R69 ;  /* 0x00000045bc457221 */ /* 0x000fe40000010000 */
[----:B-----5:R-:W-:Y:S01]  /*b920*/  FADD.FTZ R3, R116, R3 ;  /* 0x0000000374037221 */ /* 0x020fe20000010000 */
[----:B------:R-:W-:Y:S01]  /*b930*/  MUFU.EX2 R132, R100 ;  /* 0x0000006400847308 */ /* 0x000fe20000000800 */
[----:B------:R-:W-:Y:S04]  /*b940*/  FADD.FTZ R69, R122, R69 ;  /* 0x000000457a457221 */ /* 0x000fe80000010000 */
[----:B------:R-:W-:Y:S02]  /*b950*/  FADD.FTZ R69, R125, R69 ;  /* 0x000000457d457221 */ /* 0x000fe40000010000 */
[----:B------:R-:W-:Y:S02]  /*b960*/  FADD.FTZ R3, R124, R3 ;  /* 0x000000037c037221 */ /* 0x000fe40000010000 */
[----:B------:R-:W-:Y:S01]  /*b970*/  FADD.FTZ R69, R128, R69 ;  /* 0x0000004580457221 */ /* 0x000fe20000010000 */
[----:B------:R2:W3:Y:S01]  /*b980*/  MUFU.EX2 R100, R89 ;  /* 0x0000005900647308 */ /* 0x0004e20000000800 */
[----:B------:R-:W-:Y:S02]  /*b990*/  FADD.FTZ R3, R127, R3 ;  /* 0x000000037f037221 */ /* 0x000fe40000010000 */
[----:B------:R-:W-:Y:S02]  /*b9a0*/  FADD.FTZ R70, R130, R69 ;  /* 0x0000004582467221 */ /* 0x000fe40000010000 */
[----:B------:R-:W-:Y:S04]  /*b9b0*/  FADD.FTZ R0, R204, R0 ;  /* 0x00000000cc007221 */ /* 0x000fe80000010000 */
[----:B------:R-:W-:Y:S01]  /*b9c0*/  FADD.FTZ R0, R203, R0 ;  /* 0x00000000cb007221 */ /* 0x000fe20000010000 */
[----:B------:R-:W-:Y:S03]  /*b9d0*/  MUFU.EX2 R137, R102 ;  /* 0x0000006600897308 */ /* 0x000fe60000000800 */
[----:B------:R-:W-:Y:S04]  /*b9e0*/  FADD.FTZ R0, R202, R0 ;  /* 0x00000000ca007221 */ /* 0x000fe80000010000 */
[----:B------:R-:W-:Y:S03]  /*b9f0*/  FADD.FTZ R0, R201, R0 ;  /* 0x00000000c9007221 */ /* 0x000fe60000010000 */
[----:B------:R-:W-:Y:S01]  /*ba00*/  MUFU.EX2 R102, R176 ;  /* 0x000000b000667308 */ /* 0x000fe20000000800 */
[----:B------:R-:W-:Y:S01]  /*ba10*/  FADD.FTZ R0, R200, R0 ;  /* 0x00000000c8007221 */ /* 0x000fe20000010000 */
[-C--:B-1----:R-:W-:Y:S01]  /*ba20*/  HMMA.16816.F32 R52, R72, R76.reuse, R52 ;  /* 0x0000004c4834723c */ /* 0x082fe20000001834 */
[----:B--2---:R-:W-:Y:S02]  /*ba30*/  LDSM.16.MT88.4 R88, [R226+0x800] ;  /* 0x00080000e258783b */ /* 0x004fe40000004200 */
[----:B---3--:R-:W-:Y:S02]  /*ba40*/  FADD.FTZ R2, R100, R2 ;  /* 0x0000000264027221 */ /* 0x008fe40000010000 */
[----:B------:R-:W-:Y:S03]  /*ba50*/  FADD.FTZ R0, R199, R0 ;  /* 0x00000000c7007221 */ /* 0x000fe60000010000 */
[----:B------:R-:W-:Y:S01]  /*ba60*/  MUFU.EX2 R121, R186 ;  /* 0x000000ba00797308 */ /* 0x000fe20000000800 */
[----:B------:R-:W-:Y:S01]  /*ba70*/  FADD.FTZ R2, R101, R2 ;  /* 0x0000000265027221 */ /* 0x000fe20000010000 */
[C---:B------:R-:W-:Y:S04]  /*ba80*/  HMMA.16816.F32 R56, R80.reuse, R76, R56 ;  /* 0x0000004c5038723c */ /* 0x040fe80000001838 */
[----:B------:R-:W-:Y:S02]  /*ba90*/  FADD.FTZ R2, R104, R2 ;  /* 0x0000000268027221 */ /* 0x000fe40000010000 */
[----:B------:R-:W-:Y:S01]  /*baa0*/  FADD.FTZ R71, R198, R0 ;  /* 0x00000000c6477221 */ /* 0x000fe20000010000 */
[----:B------:R-:W-:Y:S01]  /*bab0*/  F2FP.PACK_AB R76, R98, R99 ;  /* 0x00000063624c723e */ /* 0x000fe200000000ff */
[-C--:B------:R-:W-:Y:S01]  /*bac0*/  HMMA.16816.F32 R60, R80, R78.reuse, R60 ;  /* 0x0000004e503c723c */ /* 0x080fe2000000183c */
[----:B------:R-:W1:Y:S01]  /*bad0*/  LDSM.16.MT88.4 R80, [R229+0x800] ;  /* 0x00080000e550783b */ /* 0x000e620000004200 */
[----:B------:R-:W-:Y:S02]  /*bae0*/  MUFU.EX2 R140, R103 ;  /* 0x00000067008c7308 */ /* 0x000fe40000000800 */
[----:B------:R-:W-:Y:S01]  /*baf0*/  F2FP.PACK_AB R77, R97, R96 ;  /* 0x00000060614d723e */ /* 0x000fe200000000ff */
[----:B------:R-:W-:Y:S03]  /*bb00*/  FADD.FTZ R69, R197, R71 ;  /* 0x00000047c5457221 */ /* 0x000fe60000010000 */
[----:B------:R-:W-:Y:S04]  /*bb10*/  HMMA.16816.F32 R64, R72, R78, R64 ;  /* 0x0000004e4840723c */ /* 0x000fe80000001840 */
[----:B------:R-:W-:Y:S03]  /*bb20*/  MUFU.EX2 R103, R108 ;  /* 0x0000006c00677308 */ /* 0x000fe60000000800 */
[----:B------:R-:W-:Y:S02]  /*bb30*/  F2FP.PACK_AB R72, R204, R205 ;  /* 0x000000cdcc48723e */ /* 0x000fe400000000ff */
[----:B------:R-:W-:Y:S03]  /*bb40*/  F2FP.PACK_AB R73, R190, R191 ;  /* 0x000000bfbe49723e */ /* 0x000fe600000000ff */
[----:B------:R-:W-:Y:S02]  /*bb50*/  F2FP.PACK_AB R74, R202, R203 ;  /* 0x000000cbca4a723e */ /* 0x000fe400000000ff */
[----:B------:R-:W-:Y:S01]  /*bb60*/  F2FP.PACK_AB R75, R188, R189 ;  /* 0x000000bdbc4b723e */ /* 0x000fe200000000ff */
[----:B------:R2:W-:Y:S01]  /*bb70*/  MUFU.EX2 R108, R164 ;  /* 0x000000a4006c7308 */ /* 0x0005e20000000800 */
[----:B------:R-:W-:Y:S02]  /*bb80*/  F2FP.PACK_AB R78, R110, R106 ;  /* 0x0000006a6e4e723e */ /* 0x000fe400000000ff */
[----:B------:R-:W-:Y:S03]  /*bb90*/  F2FP.PACK_AB R79, R101, R100 ;  /* 0x00000064654f723e */ /* 0x000fe600000000ff */
[-C--:B------:R-:W-:Y:S04]  /*bba0*/  HMMA.16816.F32 R4, R72, R84.reuse, R4 ;  /* 0x000000544804723c */ /* 0x080fe80000001804 */
[----:B------:R3:W-:Y:S04]  /*bbb0*/  MUFU.EX2 R110, R169 ;  /* 0x000000a9006e7308 */ /* 0x0007e80000000800 */
[C---:B------:R-:W-:Y:S06]  /*bbc0*/  HMMA.16816.F32 R8, R76.reuse, R84, R8 ;  /* 0x000000544c08723c */ /* 0x040fec0000001808 */
[----:B------:R-:W-:Y:S02]  /*bbd0*/  MUFU.EX2 R188, R187 ;  /* 0x000000bb00bc7308 */ /* 0x000fe40000000800 */
[-C--:B------:R-:W-:Y:S01]  /*bbe0*/  HMMA.16816.F32 R12, R76, R86.reuse, R12 ;  /* 0x000000564c0c723c */ /* 0x080fe2000000180c */
[----:B--2---:R-:W-:Y:S07]  /*bbf0*/  LDSM.16.MT88.4 R164, [R226+0x3000] ;  /* 0x00300000e2a4783b */ /* 0x004fee0000004200 */
[C---:B------:R-:W-:Y:S01]  /*bc00*/  HMMA.16816.F32 R16, R72.reuse, R86, R16 ;  /* 0x000000564810723c */ /* 0x040fe20000001810 */
[----:B------:R-:W-:Y:S01]  /*bc10*/  MUFU.EX2 R101, R185 ;  /* 0x000000b900657308 */ /* 0x000fe20000000800 */
[----:B------:R-:W2:Y:S06]  /*bc20*/  LDSM.16.MT88.4 R84, [R228+0x800] ;  /* 0x00080000e454783b */ /* 0x000eac0000004200 */
[-C--:B-1----:R-:W-:Y:S02]  /*bc30*/  HMMA.16816.F32 R20, R72, R80.reuse, R20 ;  /* 0x000000504814723c */ /* 0x082fe40000001814 */
[----:B---3--:R-:W-:Y:S01]  /*bc40*/  LDSM.16.MT88.4 R168, [R229+0x3000] ;  /* 0x00300000e5a8783b */ /* 0x008fe20000004200 */
[----:B------:R-:W-:Y:S05]  /*bc50*/  MUFU.EX2 R100, R184 ;  /* 0x000000b800647308 */ /* 0x000fea0000000800 */
[C---:B------:R-:W-:Y:S05]  /*bc60*/  HMMA.16816.F32 R24, R76.reuse, R80, R24 ;  /* 0x000000504c18723c */ /* 0x040fea0000001818 */
[----:B------:R-:W-:Y:S03]  /*bc70*/  MUFU.EX2 R106, R181 ;  /* 0x000000b5006a7308 */ /* 0x000fe60000000800 */
[-C--:B------:R-:W-:Y:S07]  /*bc80*/  HMMA.16816.F32 R28, R76, R82.reuse, R28 ;  /* 0x000000524c1c723c */ /* 0x080fee000000181c */
[----:B------:R-:W-:Y:S01]  /*bc90*/  MUFU.EX2 R135, R114 ;  /* 0x0000007200877308 */ /* 0x000fe20000000800 */
[C---:B------:R-:W-:Y:S01]  /*bca0*/  HMMA.16816.F32 R32, R72.reuse, R82, R32 ;  /* 0x000000524820723c */ /* 0x040fe20000001820 */
[----:B------:R-:W1:Y:S07]  /*bcb0*/  LDSM.16.MT88.4 R80, [R225+0x1000] ;  /* 0x00100000e150783b */ /* 0x000e6e0000004200 */
[-C--:B------:R-:W-:Y:S01]  /*bcc0*/  HMMA.16816.F32 R36, R72, R88.reuse, R36 ;  /* 0x000000584824723c */ /* 0x080fe20000001824 */
[----:B------:R-:W3:Y:S07]  /*bcd0*/  MUFU.EX2 R114, R105 ;  /* 0x0000006900727308 */ /* 0x000eee0000000800 */
[C---:B------:R-:W-:Y:S03]  /*bce0*/  HMMA.16816.F32 R40, R76.reuse, R88, R40 ;  /* 0x000000584c28723c */ /* 0x040fe60000001828 */
[----:B------:R-:W4:Y:S05]  /*bcf0*/  MUFU.EX2 R134, R113 ;  /* 0x0000007100867308 */ /* 0x000f2a0000000800 */
[-C--:B------:R-:W-:Y:S05]  /*bd00*/  HMMA.16816.F32 R44, R76, R90.reuse, R44 ;  /* 0x0000005a4c2c723c */ /* 0x080fea000000182c */
[----:B------:R-:W-:Y:S03]  /*bd10*/  MUFU.EX2 R133, R115 ;  /* 0x0000007300857308 */ /* 0x000fe60000000800 */
[C---:B------:R-:W-:Y:S01]  /*bd20*/  HMMA.16816.F32 R48, R72.reuse, R90, R48 ;  /* 0x0000005a4830723c */ /* 0x040fe20000001830 */
[----:B------:R-:W5:Y:S03]  /*bd30*/  LDSM.16.MT88.4 R88, [R229+0x1000] ;  /* 0x00100000e558783b */ /* 0x000f660000004200 */
[----:B---3--:R-:W-:Y:S03]  /*bd40*/  FADD.FTZ R2, R114, R2 ;  /* 0x0000000272027221 */ /* 0x008fe60000010000 */
[----:B------:R-:W-:Y:S01]  /*bd50*/  MUFU.EX2 R107, R173 ;  /* 0x000000ad006b7308 */ /* 0x000fe20000000800 */
[-C--:B--2---:R-:W-:Y:S04]  /*bd60*/  HMMA.16816.F32 R52, R72, R84.reuse, R52 ;  /* 0x000000544834723c */ /* 0x084fe80000001834 */
[----:B------:R-:W-:Y:S02]  /*bd70*/  FADD.FTZ R96, R103, R2 ;  /* 0x0000000267607221 */ /* 0x000fe40000010000 */
[----:B------:R-:W-:Y:S02]  /*bd80*/  FADD.FTZ R2, R129, R3 ;  /* 0x0000000381027221 */ /* 0x000fe40000010000 */
[C---:B------:R-:W-:Y:S01]  /*bd90*/  HMMA.16816.F32 R56, R76.reuse, R84, R56 ;  /* 0x000000544c38723c */ /* 0x040fe20000001838 */
[----:B------:R-:W-:Y:S03]  /*bda0*/  MUFU.EX2 R120, R157 ;  /* 0x0000009d00787308 */ /* 0x000fe60000000800 */
[----:B------:R-:W-:Y:S02]  /*bdb0*/  FADD.FTZ R2, R131, R2 ;  /* 0x0000000283027221 */ /* 0x000fe40000010000 */
[----:B----4-:R-:W-:Y:S02]  /*bdc0*/  FADD.FTZ R3, R134, R70 ;  /* 0x0000004686037221 */ /* 0x010fe40000010000 */
[-C--:B------:R-:W-:Y:S03]  /*bdd0*/  HMMA.16816.F32 R60, R76, R86.reuse, R60 ;  /* 0x000000564c3c723c */ /* 0x080fe6000000183c */
[----:B------:R-:W2:Y:S01]  /*bde0*/  MUFU.EX2 R115, R156 ;  /* 0x0000009c00737308 */ /* 0x000ea20000000800 */
[----:B------:R-:W-:Y:S02]  /*bdf0*/  FADD.FTZ R0, R126, R96 ;  /* 0x000000607e007221 */ /* 0x000fe40000010000 */
[----:B------:R-:W-:Y:S01]  /*be00*/  FADD.FTZ R3, R136, R3 ;  /* 0x0000000388037221 */ /* 0x000fe20000010000 */
[----:B------:R-:W-:Y:S01]  /*be10*/  F2FP.PACK_AB R76, R124, R116 ;  /* 0x000000747c4c723e */ /* 0x000fe200000000ff */
[----:B------:R-:W-:Y:S01]  /*be20*/  HMMA.16816.F32 R64, R72, R86, R64 ;  /* 0x000000564840723c */ /* 0x000fe20000001840 */
[----:B------:R-:W3:Y:S03]  /*be30*/  LDSM.16.MT88.4 R84, [R228+0x1000] ;  /* 0x00100000e454783b */ /* 0x000ee60000004200 */
[----:B------:R-:W-:Y:S01]  /*be40*/  F2FP.PACK_AB R78, R129, R127 ;  /* 0x0000007f814e723e */ /* 0x000fe200000000ff */
[----:B------:R-:W4:Y:S01]  /*be50*/  MUFU.EX2 R113, R172 ;  /* 0x000000ac00717308 */ /* 0x000f220000000800 */
[----:B------:R-:W-:Y:S01]  /*be60*/  F2FP.PACK_AB R77, R114, R104 ;  /* 0x00000068724d723e */ /* 0x000fe200000000ff */
[----:B------:R-:W-:Y:S01]  /*be70*/  FADD.FTZ R70, R123, R0 ;  /* 0x000000007b467221 */ /* 0x000fe20000010000 */
[----:B------:R-:W-:Y:S01]  /*be80*/  F2FP.PACK_AB R72, R200, R201 ;  /* 0x000000c9c848723e */ /* 0x000fe200000000ff */
[----:B------:R-:W-:Y:S03]  /*be90*/  FADD.FTZ R0, R196, R69 ;  /* 0x00000045c4007221 */ /* 0x000fe60000010000 */
[----:B------:R-:W-:Y:S01]  /*bea0*/  F2FP.PACK_AB R73, R125, R122 ;  /* 0x0000007a7d49723e */ /* 0x000fe200000000ff */
[----:B------:R-:W-:Y:S01]  /*beb0*/  FADD.FTZ R69, R132, R2 ;  /* 0x0000000284457221 */ /* 0x000fe20000010000 */
[----:B------:R-:W-:Y:S01]  /*bec0*/  F2FP.PACK_AB R74, R198, R199 ;  /* 0x000000c7c64a723e */ /* 0x000fe200000000ff */
[----:B------:R5:W-:Y:S01]  /*bed0*/  MUFU.EX2 R104, R177 ;  /* 0x000000b100687308 */ /* 0x000be20000000800 */
[----:B------:R-:W-:Y:S01]  /*bee0*/  F2FP.PACK_AB R75, R130, R128 ;  /* 0x00000080824b723e */ /* 0x000fe200000000ff */
[----:B------:R-:W-:Y:S01]  /*bef0*/  FADD.FTZ R2, R220, R70 ;  /* 0x00000046dc027221 */ /* 0x000fe20000010000 */
[----:B------:R-:W-:Y:S01]  /*bf00*/  F2FP.PACK_AB R79, R126, R103 ;  /* 0x000000677e4f723e */ /* 0x000fe200000000ff */
[----:B------:R-:W-:Y:S01]  /*bf10*/  FADD.FTZ R0, R206, R0 ;  /* 0x00000000ce007221 */ /* 0x000fe20000010000 */
[----:B--2---:R-:W-:Y:S01]  /*bf20*/  F2FP.PACK_AB R128, R115, R120 ;  /* 0x000000787380723e */ /* 0x004fe200000000ff */
[----:B------:R-:W-:Y:S01]  /*bf30*/  FADD.FTZ R3, R193, R3 ;  /* 0x00000003c1037221 */ /* 0x000fe20000010000 */
[----:B------:R-:W-:Y:S01]  /*bf40*/  F2FP.PACK_AB R130, R106, R109 ;  /* 0x0000006d6a82723e */ /* 0x000fe200000000ff */
[-C--:B-1----:R-:W-:Y:S02]  /*bf50*/  HMMA.16816.F32 R4, R72, R80.reuse, R4 ;  /* 0x000000504804723c */ /* 0x082fe40000001804 */
[----:B------:R-:W-:Y:S01]  /*bf60*/  MUFU.EX2 R103, R141 ;  /* 0x0000008d00677308 */ /* 0x000fe20000000800 */
[----:B------:R-:W-:Y:S01]  /*bf70*/  FADD.FTZ R3, R192, R3 ;  /* 0x00000003c0037221 */ /* 0x000fe20000010000 */
[----:B------:R-:W-:Y:S02]  /*bf80*/  MOV R122, R117 ;  /* 0x00000075007a7202 */ /* 0x000fe40000000f00 */
[----:B----4-:R-:W-:Y:S02]  /*bf90*/  F2FP.PACK_AB R129, R110, R113 ;  /* 0x000000716e81723e */ /* 0x010fe400000000ff */
[C---:B------:R-:W-:Y:S04]  /*bfa0*/  HMMA.16816.F32 R8, R76.reuse, R80, R8 ;  /* 0x000000504c08723c */ /* 0x040fe80000001808 */
[----:B------:R-:W-:Y:S04]  /*bfb0*/  MUFU.EX2 R105, R180 ;  /* 0x000000b400697308 */ /* 0x000fe80000000800 */
[-C--:B------:R-:W-:Y:S01]  /*bfc0*/  HMMA.16816.F32 R12, R76, R82.reuse, R12 ;  /* 0x000000524c0c723c */ /* 0x080fe2000000180c */
[----:B-----5:R-:W-:Y:S05]  /*bfd0*/  LDSM.16.MT88.4 R176, [R225+0x3000] ;  /* 0x00300000e1b0783b */ /* 0x020fea0000004200 */
[----:B------:R-:W-:Y:S02]  /*bfe0*/  MUFU.EX2 R97, R145 ;  /* 0x0000009100617308 */ /* 0x000fe40000000800 */
[C---:B------:R-:W-:Y:S01]  /*bff0*/  HMMA.16816.F32 R16, R72.reuse, R82, R16 ;  /* 0x000000524810723c */ /* 0x040fe20000001810 */
[----:B------:R-:W1:Y:S07]  /*c000*/  LDSM.16.MT88.4 R80, [R225+0x1800] ;  /* 0x00180000e150783b */ /* 0x000e6e0000004200 */
[-C--:B------:R-:W-:Y:S01]  /*c010*/  HMMA.16816.F32 R20, R72, R88.reuse, R20 ;  /* 0x000000584814723c */ /* 0x080fe20000001814 */
[----:B------:R-:W-:Y:S07]  /*c020*/  MUFU.EX2 R98, R148 ;  /* 0x0000009400627308 */ /* 0x000fee0000000800 */
[C---:B------:R-:W-:Y:S03]  /*c030*/  HMMA.16816.F32 R24, R76.reuse, R88, R24 ;  /* 0x000000584c18723c */ /* 0x040fe60000001818 */
[----:B------:R-:W2:Y:S05]  /*c040*/  MUFU.EX2 R99, R149 ;  /* 0x0000009500637308 */ /* 0x000eaa0000000800 */
[-C--:B------:R-:W-:Y:S08]  /*c050*/  HMMA.16816.F32 R28, R76, R90.reuse, R28 ;  /* 0x0000005a4c1c723c */ /* 0x080ff0000000181c */
[C---:B------:R-:W-:Y:S01]  /*c060*/  HMMA.16816.F32 R32, R72.reuse, R90, R32 ;  /* 0x0000005a4820723c */ /* 0x040fe20000001820 */
[----:B------:R-:W4:Y:S07]  /*c070*/  LDSM.16.MT88.4 R88, [R229+0x1800] ;  /* 0x00180000e558783b */ /* 0x000f2e0000004200 */
[-C--:B------:R-:W-:Y:S04]  /*c080*/  HMMA.16816.F32 R36, R72, R92.reuse, R36 ;  /* 0x0000005c4824723c */ /* 0x080fe80000001824 */
[----:B--2---:R-:W-:Y:S04]  /*c090*/  F2FP.PACK_AB R124, R98, R99 ;  /* 0x00000063627c723e */ /* 0x004fe800000000ff */
[C---:B------:R-:W-:Y:S08]  /*c0a0*/  HMMA.16816.F32 R40, R76.reuse, R92, R40 ;  /* 0x0000005c4c28723c */ /* 0x040ff00000001828 */
[-C--:B------:R-:W-:Y:S08]  /*c0b0*/  HMMA.16816.F32 R44, R76, R94.reuse, R44 ;  /* 0x0000005e4c2c723c */ /* 0x080ff0000000182c */
[C---:B------:R-:W-:Y:S01]  /*c0c0*/  HMMA.16816.F32 R48, R72.reuse, R94, R48 ;  /* 0x0000005e4830723c */ /* 0x040fe20000001830 */
[----:B------:R-:W2:Y:S07]  /*c0d0*/  LDSM.16.MT88.4 R92, [R226+0x1800] ;  /* 0x00180000e25c783b */ /* 0x000eae0000004200 */
        /* <DEDUP_REMOVED lines=9> */
[----:B------:R-:W-:Y:S02]  /*c170*/  F2FP.PACK_AB R73, R136, R134 ;  /* 0x000000868849723e */ /* 0x000fe400000000ff */
[----:B------:R-:W-:Y:S02]  /*c180*/  F2FP.PACK_AB R74, R207, R206 ;  /* 0x000000cecf4a723e */ /* 0x000fe400000000ff */
[----:B------:R-:W-:Y:S02]  /*c190*/  F2FP.PACK_AB R75, R192, R193 ;  /* 0x000000c1c04b723e */ /* 0x000fe400000000ff */
[----:B------:R-:W-:Y:S02]  /*c1a0*/  F2FP.PACK_AB R79, R223, R221 ;  /* 0x000000dddf4f723e */ /* 0x000fe400000000ff */
[----:B------:R-:W-:Y:S02]  /*c1b0*/  F2FP.PACK_AB R131, R103, R105 ;  /* 0x000000696783723e */ /* 0x000fe400000000ff */
[----:B------:R-:W-:Y:S01]  /*c1c0*/  MOV R123, R68 ;  /* 0x00000044007b7202 */ /* 0x000fe20000000f00 */
        /* <DEDUP_REMOVED lines=27> */
[----:B------:R-:W-:Y:S05]  /*c380*/  F2FP.PACK_AB R79, R107, R108 ;  /* 0x0000006c6b4f723e */ /* 0x000fea00000000ff */
        /* <DEDUP_REMOVED lines=29> */
[C---:B------:R-:W-:Y:S01]  /*c560*/  HMMA.16816.F32 R8, R76.reuse, R80, R8 ;  /* 0x000000504c08723c */ /* 0x040fe20000001808 */
[----:B------:R-:W-:Y:S07]  /*c570*/  MUFU.EX2 R80, R152 ;  /* 0x0000009800507308 */ /* 0x000fee0000000800 */
[-C--:B------:R-:W-:Y:S03]  /*c580*/  HMMA.16816.F32 R12, R76, R82.reuse, R12 ;  /* 0x000000524c0c723c */ /* 0x080fe6000000180c */
[----:B------:R-:W1:Y:S05]  /*c590*/  MUFU.EX2 R81, R153 ;  /* 0x0000009900517308 */ /* 0x000e6a0000000800 */
[C---:B------:R-:W-:Y:S05]  /*c5a0*/  HMMA.16816.F32 R16, R72.reuse, R82, R16 ;  /* 0x000000524810723c */ /* 0x040fea0000001810 */
[----:B------:R-:W-:Y:S03]  /*c5b0*/  MUFU.EX2 R82, R160 ;  /* 0x000000a000527308 */ /* 0x000fe60000000800 */
[-C--:B----4-:R-:W-:Y:S07]  /*c5c0*/  HMMA.16816.F32 R20, R72, R88.reuse, R20 ;  /* 0x000000584814723c */ /* 0x090fee0000001814 */
[----:B------:R-:W4:Y:S01]  /*c5d0*/  MUFU.EX2 R83, R161 ;  /* 0x000000a100537308 */ /* 0x000f220000000800 */
[C---:B------:R-:W-:Y:S04]  /*c5e0*/  HMMA.16816.F32 R24, R76.reuse, R88, R24 ;  /* 0x000000584c18723c */ /* 0x040fe80000001818 */
[----:B-1----:R-:W-:Y:S04]  /*c5f0*/  F2FP.PACK_AB R127, R80, R81 ;  /* 0x00000051507f723e */ /* 0x002fe800000000ff */
[-C--:B------:R-:W-:Y:S01]  /*c600*/  HMMA.16816.F32 R28, R76, R90.reuse, R28 ;  /* 0x0000005a4c1c723c */ /* 0x080fe2000000181c */
[----:B------:R-:W1:Y:S07]  /*c610*/  MUFU.EX2 R88, R144 ;  /* 0x0000009000587308 */ /* 0x000e6e0000000800 */
[C---:B------:R-:W-:Y:S04]  /*c620*/  HMMA.16816.F32 R32, R72.reuse, R90, R32 ;  /* 0x0000005a4820723c */ /* 0x040fe80000001820 */
[----:B----4-:R-:W-:Y:S04]  /*c630*/  F2FP.PACK_AB R125, R82, R83 ;  /* 0x00000053527d723e */ /* 0x010fe800000000ff */
[-C--:B--2---:R-:W-:Y:S08]  /*c640*/  HMMA.16816.F32 R36, R72, R92.reuse, R36 ;  /* 0x0000005c4824723c */ /* 0x084ff00000001824 */
[C---:B------:R-:W-:Y:S04]  /*c650*/  HMMA.16816.F32 R40, R76.reuse, R92, R40 ;  /* 0x0000005c4c28723c */ /* 0x040fe80000001828 */
[----:B-1----:R-:W-:Y:S04]  /*c660*/  F2FP.PACK_AB R126, R88, R97 ;  /* 0x00000061587e723e */ /* 0x002fe800000000ff */
[-C--:B------:R-:W-:Y:S08]  /*c670*/  HMMA.16816.F32 R44, R76, R94.reuse, R44 ;  /* 0x0000005e4c2c723c */ /* 0x080ff0000000182c */
[C---:B------:R-:W-:Y:S08]  /*c680*/  HMMA.16816.F32 R48, R72.reuse, R94, R48 ;  /* 0x0000005e4830723c */ /* 0x040ff00000001830 */
[-C--:B---3--:R-:W-:Y:S08]  /*c690*/  HMMA.16816.F32 R52, R72, R84.reuse, R52 ;  /* 0x000000544834723c */ /* 0x088ff00000001834 */
[C---:B------:R-:W-:Y:S01]  /*c6a0*/  HMMA.16816.F32 R56, R76.reuse, R84, R56 ;  /* 0x000000544c38723c */ /* 0x040fe20000001838 */
[----:B------:R-:W2:Y:S07]  /*c6b0*/  LDL R84, [R1+0x4] ;  /* 0x0000040001547983 */ /* 0x000eae0000100800 */
[-C--:B------:R-:W-:Y:S08]  /*c6c0*/  HMMA.16816.F32 R60, R76, R86.reuse, R60 ;  /* 0x000000564c3c723c */ /* 0x080ff0000000183c */
[----:B------:R-:W-:Y:S08]  /*c6d0*/  HMMA.16816.F32 R64, R72, R86, R64 ;  /* 0x000000564840723c */ /* 0x000ff00000001840 */
[-C--:B------:R-:W-:Y:S01]  /*c6e0*/  HMMA.16816.F32 R184, R128, R176.reuse, R4 ;  /* 0x000000b080b8723c */ /* 0x080fe20000001804 */
[----:B------:R-:W1:Y:S07]  /*c6f0*/  LDSM.16.MT88.4 R4, [R228+0x3000] ;  /* 0x00300000e404783b */ /* 0x000e6e0000004200 */
[C---:B------:R-:W-:Y:S07]  /*c700*/  HMMA.16816.F32 R152, R124.reuse, R176, R8 ;  /* 0x000000b07c98723c */ /* 0x040fee0000001808 */
        /* <DEDUP_REMOVED lines=76> */
.L_x_1342:
[----:B-1----:R-:W-:-:S13]  /*cbd0*/  ISETP.GE.AND P0, PT, R245, RZ, PT ;  /* 0x000000fff500720c */ /* 0x002fda0003f06270 */
[----:B------:R-:W-:Y:S05]  /*cbe0*/  @!P0 BRA `(.L_x_1354) ;  /* 0x000046d000008947 */ /* 0x000fea0003800000 */
[----:B------:R-:W-:Y:S01]  /*cbf0*/  IMAD.MOV.U32 R122, RZ, RZ, R118 ;  /* 0x000000ffff7a7224 */ /* 0x000fe200078e0076 */
[----:B------:R-:W-:Y:S01]  /*cc00*/  MOV R123, R68 ;  /* 0x00000044007b7202 */ /* 0x000fe20000000f00 */
[----:B------:R-:W-:Y:S01]  /*cc10*/  IMAD.MOV.U32 R121, RZ, RZ, R119 ;  /* 0x000000ffff797224 */ /* 0x000fe200078e0077 */
[----:B------:R-:W-:Y:S02]  /*cc20*/  MOV R120, R117 ;  /* 0x0000007500787202 */ /* 0x000fe40000000f00 */
.L_x_1361:
        /* <DEDUP_REMOVED lines=41> */
.L_x_1410:
[-C--:B------:R-:W-:Y:S01]  /*cec0*/  HMMA.16816.F32 R4, R112, R16.reuse, RZ ;  /* 0x000000107004723c */ /* 0x080fe200000018ff */
[----:B------:R-:W3:Y:S01]  /*ced0*/  SHFL.IDX PT, R84, R0, RZ, 0x181f ;  /* 0x00181fff00547589 */ /* 0x000ee200000e0000 */
[----:B------:R-:W-:Y:S06]  /*cee0*/  BSSY B0, `(.L_x_1356) ;  /* 0x00000f6000007945 */ /* 0x000fec0003800000 */
[C---:B------:R-:W-:Y:S01]  /*cef0*/  HMMA.16816.F32 R8, R108.reuse, R16, RZ ;  /* 0x000000106c08723c */ /* 0x040fe200000018ff */
[----:B------:R-:W4:Y:S07]  /*cf00*/  SHFL.IDX PT, R2, R0, 0x1, 0x181f ;  /* 0x00381f0000027f89 */ /* 0x000f2e00000e0000 */
[-C--:B------:R-:W-:Y:S01]  /*cf10*/  HMMA.16816.F32 R12, R108, R18.reuse, RZ ;  /* 0x000000126c0c723c */ /* 0x080fe200000018ff */
[----:B------:R-:W-:Y:S07]  /*cf20*/  SHFL.IDX PT, R3, R88, 0x1, 0x181f ;  /* 0x00381f0058037f89 */ /* 0x000fee00000e0000 */
[C---:B------:R-:W-:Y:S01]  /*cf30*/  HMMA.16816.F32 R16, R112.reuse, R18, RZ ;  /* 0x000000127010723c */ /* 0x040fe200000018ff */
[----:B------:R-:W5:Y:S07]  /*cf40*/  SHFL.IDX PT, R90, R0, 0x2, 0x181f ;  /* 0x00581f00005a7f89 */ /* 0x000f6e00000e0000 */
[-C--:B------:R-:W-:Y:S01]  /*cf50*/  HMMA.16816.F32 R20, R112, R32.reuse, RZ ;  /* 0x000000207014723c */ /* 0x080fe200000018ff */
[----:B------:R-:W-:Y:S07]  /*cf60*/  SHFL.IDX PT, R86, R88, 0x2, 0x181f ;  /* 0x00581f0058567f89 */ /* 0x000fee00000e0000 */
        /* <DEDUP_REMOVED lines=18> */
[-C--:B----4-:R-:W-:Y:S02]  /*d090*/  IADD3 R2, P1, R2, R104.reuse, RZ ;  /* 0x0000006802027210 */ /* 0x090fe40007f3e0ff */
[--C-:B--2---:R-:W-:Y:S01]  /*d0a0*/  IMAD.X R85, R85, 0x1, R100.reuse, P4 ;  /* 0x0000000155557824 */ /* 0x104fe200020e0664 */
[-C--:B-----5:R-:W-:Y:S01]  /*d0b0*/  IADD3 R90, P0, R90, R104.reuse, RZ ;  /* 0x000000685a5a7210 */ /* 0x0a0fe20007f1e0ff */
[C---:B------:R-:W-:Y:S03]  /*d0c0*/  HMMA.16816.F32 R64, R112.reuse, R66, RZ ;  /* 0x000000427040723c */ /* 0x040fe600000018ff */
[----:B------:R2:W-:Y:S01]  /*d0d0*/  LDGSTS.E.BYPASS.LTC128B.128 [R243+0x100], [R84.64], !P5 ;  /* 0x0010000054f37fae */ /* 0x0005e2000e901d46 */
[--C-:B------:R-:W-:Y:S01]  /*d0e0*/  IMAD.X R3, R3, 0x1, R100.reuse, P1 ;  /* 0x0000000103037824 */ /* 0x100fe200008e0664 */
[-C--:B-1----:R-:W-:Y:S01]  /*d0f0*/  IADD3 R94, P6, R94, R104.reuse, RZ ;  /* 0x000000685e5e7210 */ /* 0x082fe20007fde0ff */
[--C-:B------:R-:W-:Y:S01]  /*d100*/  IMAD.X R91, R86, 0x1, R100.reuse, P0 ;  /* 0x00000001565b7824 */ /* 0x100fe200000e0664 */
[-C--:B------:R-:W-:Y:S01]  /*d110*/  IADD3 R92, P4, R92, R104.reuse, RZ ;  /* 0x000000685c5c7210 */ /* 0x080fe20007f9e0ff */
[-C--:B------:R-:W-:Y:S01]  /*d120*/  HMMA.16816.F32 R68, R112, R80.reuse, RZ ;  /* 0x000000507044723c */ /* 0x080fe200000018ff */
[-C--:B------:R-:W-:Y:S02]  /*d130*/  IADD3 R102, P1, R102, R104.reuse, RZ ;  /* 0x0000006866667210 */ /* 0x080fe40007f3e0ff */
[----:B------:R1:W-:Y:S01]  /*d140*/  LDGSTS.E.BYPASS.LTC128B.128 [R243+0x900], [R2.64], !P5 ;  /* 0x0090000002f37fae */ /* 0x0003e2000e901d46 */
[--C-:B------:R-:W-:Y:S01]  /*d150*/  IMAD.X R95, R89, 0x1, R100.reuse, P6 ;  /* 0x00000001595f7824 */ /* 0x100fe200030e0664 */
[----:B------:R-:W-:Y:S01]  /*d160*/  IADD3 R104, P0, R0, R104, RZ ;  /* 0x0000006800687210 */ /* 0x000fe20007f1e0ff */
[--C-:B------:R-:W-:Y:S02]  /*d170*/  IMAD.X R93, R93, 0x1, R100.reuse, P4 ;  /* 0x000000015d5d7824 */ /* 0x100fe400020e0664 */
[C---:B------:R-:W-:Y:S03]  /*d180*/  HMMA.16816.F32 R72, R108.reuse, R80, RZ ;  /* 0x000000506c48723c */ /* 0x040fe600000018ff */
[----:B------:R3:W-:Y:S01]  /*d190*/  LDGSTS.E.BYPASS.LTC128B.128 [R243+0x1100], [R90.64], !P5 ;  /* 0x011000005af37fae */ /* 0x0007e2000e901d46 */
[--C-:B------:R-:W-:Y:S04]  /*d1a0*/  IMAD.X R103, R101, 0x1, R100.reuse, P1 ;  /* 0x0000000165677824 */ /* 0x100fe800008e0664 */
[-C--:B------:R-:W-:Y:S03]  /*d1b0*/  HMMA.16816.F32 R76, R108, R82.reuse, RZ ;  /* 0x000000526c4c723c */ /* 0x080fe600000018ff */
[----:B------:R4:W-:Y:S05]  /*d1c0*/  LDGSTS.E.BYPASS.LTC128B.128 [R243+0x1900], [R94.64], !P5 ;  /* 0x019000005ef37fae */ /* 0x0009ea000e901d46 */
[C---:B------:R-:W-:Y:S03]  /*d1d0*/  HMMA.16816.F32 R80, R112.reuse, R82, RZ ;  /* 0x000000527050723c */ /* 0x040fe600000018ff */
[----:B------:R3:W5:Y:S05]  /*d1e0*/  SHFL.IDX PT, R0, R88, 0x6, 0x181f ;  /* 0x00d81f0058007f89 */ /* 0x00076a00000e0000 */
[-C--:B--2---:R-:W-:Y:S03]  /*d1f0*/  HMMA.16816.F32 R84, R112, R96.reuse, RZ ;  /* 0x000000607054723c */ /* 0x084fe600000018ff */
[----:B------:R4:W-:Y:S08]  /*d200*/  LDGSTS.E.BYPASS.LTC128B.128 [R243+0x2100], [R92.64], !P5 ;  /* 0x021000005cf37fae */ /* 0x0009f0000e901d46 */
[----:B------:R2:W-:Y:S01]  /*d210*/  LDGSTS.E.BYPASS.LTC128B.128 [R243+0x2900], [R102.64], !P5 ;  /* 0x0290000066f37fae */ /* 0x0005e2000e901d46 */
[C---:B---3--:R-:W-:Y:S02]  /*d220*/  HMMA.16816.F32 R88, R108.reuse, R96, RZ ;  /* 0x000000606c58723c */ /* 0x048fe400000018ff */
[----:B-----5:R-:W-:Y:S01]  /*d230*/  IMAD.X R105, R0, 0x1, R100, P0 ;  /* 0x0000000100697824 */ /* 0x020fe200000e0664 */
[----:B------:R-:W-:Y:S04]  /*d240*/  ISETP.GE.AND P0, PT, R245, 0x1, PT ;  /* 0x00000001f500780c */ /* 0x000fe80003f06270 */
        /* <DEDUP_REMOVED lines=55> */
[-C--:B-----5:R-:W-:Y:S08]  /*d5c0*/  HMMA.16816.F32 R36, R116, R208.reuse, R36 ;  /* 0x000000d07424723c */ /* 0x0a0ff00000001824 */
[C---:B------:R-:W-:Y:S08]  /*d5d0*/  HMMA.16816.F32 R40, R200.reuse, R208, R40 ;  /* 0x000000d0c828723c */ /* 0x040ff00000001828 */
[-C--:B------:R-:W-:Y:S08]  /*d5e0*/  HMMA.16816.F32 R44, R200, R210.reuse, R44 ;  /* 0x000000d2c82c723c */ /* 0x080ff0000000182c */
[C---:B------:R-:W-:Y:S01]  /*d5f0*/  HMMA.16816.F32 R48, R116.reuse, R210, R48 ;  /* 0x000000d27430723c */ /* 0x040fe20000001830 */
[----:B------:R-:W3:Y:S07]  /*d600*/  LDSM.16.M88.4 R208, [R227] ;  /* 0x00000000e3d0783b */ /* 0x000eee0000000200 */
        /* <DEDUP_REMOVED lines=15> */
[-C--:B--2---:R-:W-:Y:S08]  /*d700*/  HMMA.16816.F32 R100, R116, R192.reuse, R100 ;  /* 0x000000c07464723c */ /* 0x084ff00000001864 */
[C---:B------:R-:W-:Y:S08]  /*d710*/  HMMA.16816.F32 R104, R200.reuse, R192, R104 ;  /* 0x000000c0c868723c */ /* 0x040ff00000001868 */
[-C--:B------:R-:W-:Y:S01]  /*d720*/  HMMA.16816.F32 R108, R200, R194.reuse, R108 ;  /* 0x000000c2c86c723c */ /* 0x080fe2000000186c */
[----:B------:R-:W-:Y:S07]  /*d730*/  LDSM.16.M88.4 R200, [R227+0x3000] ;  /* 0x00300000e3c8783b */ /* 0x000fee0000000200 */
[----:B------:R-:W-:Y:S01]  /*d740*/  HMMA.16816.F32 R112, R116, R194, R112 ;  /* 0x000000c27470723c */ /* 0x000fe20000001870 */
[----:B------:R-:W2:Y:S07]  /*d750*/  LDSM.16.M88.4 R116, [R227+0x2000] ;  /* 0x00200000e374783b */ /* 0x000eae0000000200 */
[-C--:B---3--:R-:W-:Y:S01]  /*d760*/  HMMA.16816.F32 R4, R204, R208.reuse, R4 ;  /* 0x000000d0cc04723c */ /* 0x088fe20000001804 */
[----:B------:R-:W3:Y:S01]  /*d770*/  LDSM.16.M88.4 R192, [R227+0x2800] ;  /* 0x00280000e3c0783b */ /* 0x000ee20000000200 */
[----:B------:R-:W-:Y:S06]  /*d780*/  DEPBAR.LE SB0, 0x0 ;  /* 0x000080000000791a */ /* 0x000fec0000000000 */
[C---:B-1----:R-:W-:Y:S01]  /*d790*/  HMMA.16816.F32 R8, R196.reuse, R208, R8 ;  /* 0x000000d0c408723c */ /* 0x042fe20000001808 */
[----:B------:R-:W-:Y:S07]  /*d7a0*/  BAR.SYNC.DEFER_BLOCKING 0x0 ;  /* 0x0000000000007b1d */ /* 0x000fee0000010000 */
        /* <DEDUP_REMOVED lines=65> */
.L_x_1411:
        /* <DEDUP_REMOVED lines=34> */
.L_x_1412:
[----:B--2-4-:R-:W-:Y:S04]  /*dde0*/  IADD3 R2, P0, R116, R119, RZ ;  /* 0x0000007774027210 */ /* 0x014fe80007f1e0ff */
[----:B-1----:R-:W-:Y:S05]  /*ddf0*/  IADD3.X R3, R0, R117, RZ, P0, !PT ;  /* 0x0000007500037210 */ /* 0x002fea00007fe4ff */
[----:B------:R-:W-:Y:S01]  /*de00*/  @!PT LDS RZ, [RZ] ;  /* 0x00000000fffff984 */ /* 0x000fe20000000800 */
[----:B------:R-:W-:Y:S01]  /*de10*/  @!PT LDS RZ, [RZ] ;  /* 0x00000000fffff984 */ /* 0x000fe20000000800 */
[----:B------:R-:W-:Y:S01]  /*de20*/  @!PT LDS RZ, [RZ] ;  /* 0x00000000fffff984 */ /* 0x000fe20000000800 */
[----:B------:R1:W-:Y:S04]  /*de30*/  LDGSTS.E.BYPASS.LTC128B.128 [R243+0x6900], [R2.64], !P5 ;  /* 0x0690000002f37fae */ /* 0x0003e8000e901d46 */
.L_x_1357:
[----:B------:R-:W-:Y:S05]  /*de40*/  BSYNC B0 ;  /* 0x0000000000007941 */ /* 0x000fea0003800000 */
.L_x_1356:
[----:B-1----:R-:W-:Y:S01]  /*de50*/  FMNMX.FTZ R2, R4, R121, !PT ;  /* 0x0000007904027209 */ /* 0x002fe20007810000 */
        /* <DEDUP_REMOVED lines=128> */
.L_x_1413:
[----:B------:R-:W-:Y:S01]  /*e660*/  FADD.FTZ R2, -R119, R121 ;  /* 0x0000007977027221 */ /* 0x000fe20000010100 */
[----:B-12---:R-:W-:Y:S01]  /*e670*/  FMNMX.FTZ R116, R0, R116, !PT ;  /* 0x0000007400747209 */ /* 0x006fe20007810000 */
[----:B------:R-:W-:Y:S01]  /*e680*/  FADD.FTZ R0, -R117, R120 ;  /* 0x0000007875007221 */ /* 0x000fe20000010100 */
[----:B------:R-:W-:Y:S01]  /*e690*/  STL [R1+0x8c], R227 ;  /* 0x00008ce301007387 */ /* 0x000fe20000100800 */
[----:B------:R-:W-:Y:S01]  /*e6a0*/  FMUL.FTZ R120, R119, c[0x0][0x2d0] ;  /* 0x0000b40077787a20 */ /* 0x000fe20000410000 */
[----:B------:R-:W-:Y:S01]  /*e6b0*/  WARPSYNC 0xffffffff ;  /* 0xffffffff00007948 */ /* 0x000fe20003800000 */
[----:B------:R-:W-:Y:S01]  /*e6c0*/  FMUL.FTZ R3, R0, c[0x0][0x2d0] ;  /* 0x0000b40000037a20 */ /* 0x000fe20000410000 */
[----:B------:R-:W-:Y:S01]  /*e6d0*/  STL [R1+0x88], R224 ;  /* 0x000088e001007387 */ /* 0x000fe20000100800 */
[----:B------:R-:W-:Y:S01]  /*e6e0*/  FMUL.FTZ R0, R2, c[0x0][0x2d0] ;  /* 0x0000b40002007a20 */ /* 0x000fe20000410000 */
[----:B------:R-:W-:Y:S01]  /*e6f0*/  ISETP.GT.AND P0, PT, R245, RZ, PT ;  /* 0x000000fff500720c */ /* 0x000fe20003f04270 */
[--C-:B------:R-:W-:Y:S02]  /*e700*/  FFMA.FTZ R2, R96, c[0x0][0x2d0], -R120.reuse ;  /* 0x0000b40060027a23 */ /* 0x100fe40000010878 */
[----:B------:R-:W-:Y:S01]  /*e710*/  MUFU.EX2 R3, R3 ;  /* 0x0000000300037308 */ /* 0x000fe20000000800 */
[----:B------:R-:W-:Y:S02]  /*e720*/  FMUL.FTZ R188, R117, c[0x0][0x2d0] ;  /* 0x0000b40075bc7a20 */ /* 0x000fe40000410000 */
[----:B------:R1:W-:Y:S01]  /*e730*/  STL [R1], R2 ;  /* 0x0000000201007387 */ /* 0x0003e20000100800 */
[----:B------:R-:W-:Y:S02]  /*e740*/  FFMA.FTZ R17, R17, c[0x0][0x2d0], -R120 ;  /* 0x0000b40011117a23 */ /* 0x000fe40000010878 */
[----:B------:R-:W-:Y:S02]  /*e750*/  FFMA.FTZ R8, R8, c[0x0][0x2d0], -R188 ;  /* 0x0000b40008087a23 */ /* 0x000fe400000108bc */
[----:B------:R-:W-:Y:S02]  /*e760*/  FFMA.FTZ R16, R16, c[0x0][0x2d0], -R120 ;  /* 0x0000b40010107a23 */ /* 0x000fe40000010878 */
[----:B------:R2:W-:Y:S01]  /*e770*/  MUFU.EX2 R251, R8 ;  /* 0x0000000800fb7308 */ /* 0x0005e20000000800 */
[----:B------:R-:W-:Y:S02]  /*e780*/  FFMA.FTZ R202, R72, c[0x0][0x2d0], -R188 ;  /* 0x0000b40048ca7a23 */ /* 0x000fe400000108bc */
[--C-:B------:R-:W-:Y:S02]  /*e790*/  FFMA.FTZ R121, R4, c[0x0][0x2d0], -R120.reuse ;  /* 0x0000b40004797a23 */ /* 0x100fe40000010878 */
[----:B------:R-:W-:Y:S02]  /*e7a0*/  FMUL.FTZ R4, R118, c[0x0][0x2d0] ;  /* 0x0000b40076047a20 */ /* 0x000fe40000410000 */
[----:B------:R-:W-:Y:S02]  /*e7b0*/  FFMA.FTZ R5, R5, c[0x0][0x2d0], -R120 ;  /* 0x0000b40005057a23 */ /* 0x000fe40000010878 */
[----:B------:R-:W-:Y:S01]  /*e7c0*/  FFMA.FTZ R199, R77, c[0x0][0x2d0], -R188 ;  /* 0x0000b4004dc77a23 */ /* 0x000fe200000108bc */
[----:B------:R-:W-:Y:S01]  /*e7d0*/  MUFU.EX2 R202, R202 ;  /* 0x000000ca00ca7308 */ /* 0x000fe20000000800 */
[----:B------:R-:W-:Y:S02]  /*e7e0*/  FFMA.FTZ R221, R68, c[0x0][0x2d0], -R120 ;  /* 0x0000b40044dd7a23 */ /* 0x000fe40000010878 */
[----:B------:R-:W-:Y:S02]  /*e7f0*/  FFMA.FTZ R193, R35, c[0x0][0x2d0], -R4 ;  /* 0x0000b40023c17a23 */ /* 0x000fe40000010804 */
[----:B------:R-:W-:Y:S02]  /*e800*/  FFMA.FTZ R223, R69, c[0x0][0x2d0], -R120 ;  /* 0x0000b40045df7a23 */ /* 0x000fe40000010878 */
[--C-:B------:R-:W-:Y:S02]  /*e810*/  FFMA.FTZ R200, R76, c[0x0][0x2d0], -R188.reuse ;  /* 0x0000b4004cc87a23 */ /* 0x100fe400000108bc */
[----:B------:R-:W-:Y:S01]  /*e820*/  FFMA.FTZ R76, R108, c[0x0][0x2d0], -R188 ;  /* 0x0000b4006c4c7a23 */ /* 0x000fe200000108bc */
[----:B-1----:R1:W-:Y:S01]  /*e830*/  MUFU.EX2 R2, R0 ;  /* 0x0000000000027308 */ /* 0x0023e20000000800 */
[--C-:B------:R-:W-:Y:S02]  /*e840*/  FFMA.FTZ R196, R22, c[0x0][0x2d0], -R4.reuse ;  /* 0x0000b40016c47a23 */ /* 0x100fe40000010804 */
[--C-:B------:R-:W-:Y:S02]  /*e850*/  FFMA.FTZ R219, R70, c[0x0][0x2d0], -R4.reuse ;  /* 0x0000b40046db7a23 */ /* 0x100fe40000010804 */
[--C-:B--2---:R-:W-:Y:S02]  /*e860*/  FFMA.FTZ R8, R103, c[0x0][0x2d0], -R4.reuse ;  /* 0x0000b40067087a23 */ /* 0x104fe40000010804 */
[--C-:B------:R-:W-:Y:S02]  /*e870*/  FFMA.FTZ R70, R99, c[0x0][0x2d0], -R4.reuse ;  /* 0x0000b40063467a23 */ /* 0x100fe40000010804 */
[--C-:B------:R-:W-:Y:S01]  /*e880*/  FFMA.FTZ R218, R71, c[0x0][0x2d0], -R4.reuse ;  /* 0x0000b40047da7a23 */ /* 0x100fe20000010804 */
[----:B------:R-:W-:Y:S01]  /*e890*/  MUFU.EX2 R22, R5 ;  /* 0x0000000500167308 */ /* 0x000fe20000000800 */
[----:B------:R-:W-:Y:S01]  /*e8a0*/  MOV R77, R8 ;  /* 0x00000008004d7202 */ /* 0x000fe20000000f00 */
[--C-:B------:R-:W-:Y:S02]  /*e8b0*/  FFMA.FTZ R71, R98, c[0x0][0x2d0], -R4.reuse ;  /* 0x0000b40062477a23 */ /* 0x100fe40000010804 */
[--C-:B------:R-:W-:Y:S02]  /*e8c0*/  FFMA.FTZ R215, R86, c[0x0][0x2d0], -R4.reuse ;  /* 0x0000b40056d77a23 */ /* 0x100fe40000010804 */
[----:B------:R-:W-:Y:S02]  /*e8d0*/  FFMA.FTZ R220, R87, c[0x0][0x2d0], -R4 ;  /* 0x0000b40057dc7a23 */ /* 0x000fe40000010804 */
[----:B------:R-:W-:Y:S02]  /*e8e0*/  FFMA.FTZ R222, R85, c[0x0][0x2d0], -R120 ;  /* 0x0000b40055de7a23 */ /* 0x000fe40000010878 */
[----:B------:R2:W3:Y:S01]  /*e8f0*/  MUFU.EX2 R8, R17 ;  /* 0x0000001100087308 */ /* 0x0004e20000000800 */
[--C-:B------:R-:W-:Y:S02]  /*e900*/  FFMA.FTZ R98, R41, c[0x0][0x2d0], -R188.reuse ;  /* 0x0000b40029627a23 */ /* 0x100fe400000108bc */
[--C-:B------:R-:W-:Y:S02]  /*e910*/  FFMA.FTZ R96, R45, c[0x0][0x2d0], -R188.reuse ;  /* 0x0000b4002d607a23 */ /* 0x100fe400000108bc */
[----:B------:R-:W-:Y:S02]  /*e920*/  FFMA.FTZ R89, R89, c[0x0][0x2d0], -R188 ;  /* 0x0000b40059597a23 */ /* 0x000fe400000108bc */
[----:B-1----:R-:W-:Y:S02]  /*e930*/  FADD.FTZ R0, -R118, R122 ;  /* 0x0000007a76007221 */ /* 0x002fe40000010100 */
[--C-:B------:R-:W-:Y:S01]  /*e940*/  FFMA.FTZ R6, R6, c[0x0][0x2d0], -R4.reuse ;  /* 0x0000b40006067a23 */ /* 0x100fe20000010804 */
[----:B------:R1:W4:Y:S01]  /*e950*/  MUFU.EX2 R5, R16 ;  /* 0x0000001000057308 */ /* 0x0003220000000800 */
[----:B------:R-:W-:Y:S02]  /*e960*/  FMUL.FTZ R0, R0, c[0x0][0x2d0] ;  /* 0x0000b40000007a20 */ /* 0x000fe40000410000 */
[--C-:B------:R-:W-:Y:S02]  /*e970*/  FFMA.FTZ R195, R23, c[0x0][0x2d0], -R4.reuse ;  /* 0x0000b40017c37a23 */ /* 0x100fe40000010804 */
[----:B------:R-:W-:Y:S02]  /*e980*/  FFMA.FTZ R198, R66, c[0x0][0x2d0], -R4 ;  /* 0x0000b40042c67a23 */ /* 0x000fe40000010804 */
[----:B------:R-:W-:Y:S02]  /*e990*/  FFMA.FTZ R66, R88, c[0x0][0x2d0], -R188 ;  /* 0x0000b40058427a23 */ /* 0x000fe400000108bc */
[--C-:B------:R-:W-:Y:S01]  /*e9a0*/  FFMA.FTZ R7, R7, c[0x0][0x2d0], -R4.reuse ;  /* 0x0000b40007077a23 */ /* 0x100fe20000010804 */
[----:B------:R3:W-:Y:S01]  /*e9b0*/  MUFU.EX2 R68, R0 ;  /* 0x0000000000447308 */ /* 0x0007e20000000800 */
[--C-:B------:R-:W-:Y:S02]  /*e9c0*/  FFMA.FTZ R18, R18, c[0x0][0x2d0], -R4.reuse ;  /* 0x0000b40012127a23 */ /* 0x100fe40000010804 */
[--C-:B------:R-:W-:Y:S01]  /*e9d0*/  FFMA.FTZ R19, R19, c[0x0][0x2d0], -R4.reuse ;  /* 0x0000b40013137a23 */ /* 0x100fe20000010804 */
[----:B--2---:R-:W2:Y:S01]  /*e9e0*/  LDL.LU R17, [R1+0x8] ;  /* 0x0000080001117983 */ /* 0x004ea20000300800 */
[--C-:B------:R-:W-:Y:S02]  /*e9f0*/  FFMA.FTZ R194, R34, c[0x0][0x2d0], -R4.reuse ;  /* 0x0000b40022c27a23 */ /* 0x100fe40000010804 */
[--C-:B------:R-:W-:Y:S02]  /*ea00*/  FFMA.FTZ R192, R38, c[0x0][0x2d0], -R4.reuse ;  /* 0x0000b40026c07a23 */ /* 0x100fe40000010804 */
[----:B------:R-:W-:Y:S01]  /*ea10*/  FFMA.FTZ R191, R39, c[0x0][0x2d0], -R4 ;  /* 0x0000b40027bf7a23 */ /* 0x000fe20000010804 */
[----:B------:R4:W-:Y:S01]  /*ea20*/  MUFU.EX2 R69, R121 ;  /* 0x0000007900457308 */ /* 0x0009e20000000800 */
[----:B------:R-:W-:Y:S02]  /*ea30*/  FFMA.FTZ R39, R104, c[0x0][0x2d0], -R188 ;  /* 0x0000b40068277a23 */ /* 0x000fe400000108bc */
[--C-:B------:R-:W-:Y:S01]  /*ea40*/  FFMA.FTZ R190, R50, c[0x0][0x2d0], -R4.reuse ;  /* 0x0000b40032be7a23 */ /* 0x100fe20000010804 */
[----:B-1----:R-:W2:Y:S01]  /*ea50*/  LDL.LU R16, [R1+0xc] ;  /* 0x00000c0001107983 */ /* 0x002ea20000300800 */
[--C-:B------:R-:W-:Y:S02]  /*ea60*/  FFMA.FTZ R189, R51, c[0x0][0x2d0], -R4.reuse ;  /* 0x0000b40033bd7a23 */ /* 0x100fe40000010804 */
[--C-:B------:R-:W-:Y:S01]  /*ea70*/  FFMA.FTZ R51, R102, c[0x0][0x2d0], -R4.reuse ;  /* 0x0000b40066337a23 */ /* 0x100fe20000010804 */
[----:B------:R-:W2:Y:S01]  /*ea80*/  LDL.LU R72, [R1+0x10] ;  /* 0x0000100001487983 */ /* 0x000ea20000300800 */
[--C-:B------:R-:W-:Y:S01]  /*ea90*/  FFMA.FTZ R122, R54, c[0x0][0x2d0], -R4.reuse ;  /* 0x0000b400367a7a23 */ /* 0x100fe20000010804 */
[----:B------:R1:W-:Y:S01]  /*eaa0*/  MUFU.EX2 R23, R6 ;  /* 0x0000000600177308 */ /* 0x0003e20000000800 */
[--C-:B------:R-:W-:Y:S02]  /*eab0*/  FFMA.FTZ R197, R67, c[0x0][0x2d0], -R4.reuse ;  /* 0x0000b40043c57a23 */ /* 0x100fe40000010804 */
[--C-:B------:R-:W-:Y:S02]  /*eac0*/  FFMA.FTZ R217, R82, c[0x0][0x2d0], -R4.reuse ;  /* 0x0000b40052d97a23 */ /* 0x100fe40000010804 */
[----:B---3--:R-:W-:Y:S02]  /*ead0*/  FMUL.FTZ R0, R116, c[0x0][0x2d0] ;  /* 0x0000b40074007a20 */ /* 0x008fe40000410000 */
[----:B------:R-:W-:Y:S02]  /*eae0*/  FFMA.FTZ R216, R83, c[0x0][0x2d0], -R4 ;  /* 0x0000b40053d87a23 */ /* 0x000fe40000010804 */
[--C-:B------:R-:W-:Y:S01]  /*eaf0*/  FFMA.FTZ R35, R111, c[0x0][0x2d0], -R0.reuse ;  /* 0x0000b4006f237a23 */ /* 0x100fe20000010800 */
[----:B------:R-:W3:Y:S01]  /*eb00*/  MUFU.EX2 R7, R7 ;  /* 0x0000000700077308 */ /* 0x000ee20000000800 */
[----:B------:R-:W2:Y:S01]  /*eb10*/  LDL.LU R111, [R1+0x14] ;  /* 0x00001400016f7983 */ /* 0x000ea20000300800 */
[----:B------:R-:W-:Y:S02]  /*eb20*/  FFMA.FTZ R88, R26, c[0x0][0x2d0], -R0 ;  /* 0x0000b4001a587a23 */ /* 0x000fe40000010800 */
[--C-:B------:R-:W-:Y:S02]  /*eb30*/  FFMA.FTZ R83, R115, c[0x0][0x2d0], -R4.reuse ;  /* 0x0000b40073537a23 */ /* 0x100fe40000010804 */
[--C-:B----4-:R-:W-:Y:S02]  /*eb40*/  FFMA.FTZ R121, R55, c[0x0][0x2d0], -R4.reuse ;  /* 0x0000b40037797a23 */ /* 0x110fe40000010804 */
[----:B------:R-:W-:Y:S02]  /*eb50*/  FFMA.FTZ R55, R114, c[0x0][0x2d0], -R4 ;  /* 0x0000b40072377a23 */ /* 0x000fe40000010804 */
[----:B------:R-:W-:Y:S01]  /*eb60*/  MUFU.EX2 R82, R18 ;  /* 0x0000001200527308 */ /* 0x000fe20000000800 */
[--C-:B------:R-:W-:Y:S02]  /*eb70*/  FFMA.FTZ R9, R9, c[0x0][0x2d0], -R188.reuse ;  /* 0x0000b40009097a23 */ /* 0x100fe400000108bc */
[----:B------:R-:W-:Y:S02]  /*eb80*/  FFMA.FTZ R4, R12, c[0x0][0x2d0], -R188 ;  /* 0x0000b4000c047a23 */ /* 0x000fe400000108bc */
[--C-:B------:R-:W-:Y:S01]  /*eb90*/  FFMA.FTZ R87, R27, c[0x0][0x2d0], -R0.reuse ;  /* 0x0000b4001b577a23 */ /* 0x100fe20000010800 */
[----:B------:R-:W-:Y:S01]  /*eba0*/  MOV R27, R76 ;  /* 0x0000004c001b7202 */ /* 0x000fe20000000f00 */
[--C-:B------:R-:W-:Y:S02]  /*ebb0*/  FFMA.FTZ R227, R78, c[0x0][0x2d0], -R0.reuse ;  /* 0x0000b4004ee37a23 */ /* 0x100fe40000010800 */
[--C-:B------:R-:W-:Y:S01]  /*ebc0*/  FFMA.FTZ R252, R59, c[0x0][0x2d0], -R0.reuse ;  /* 0x0000b4003bfc7a23 */ /* 0x100fe20000010800 */
[----:B------:R-:W-:Y:S01]  /*ebd0*/  MUFU.EX2 R196, R196 ;  /* 0x000000c400c47308 */ /* 0x000fe20000000800 */
[----:B------:R-:W-:Y:S02]  /*ebe0*/  FFMA.FTZ R59, R79, c[0x0][0x2d0], -R0 ;  /* 0x0000b4004f3b7a23 */ /* 0x000fe40000010800 */
[----:B------:R-:W-:Y:S02]  /*ebf0*/  FFMA.FTZ R203, R53, c[0x0][0x2d0], -R120 ;  /* 0x0000b40035cb7a23 */ /* 0x000fe40000010878 */
[----:B------:R-:W-:Y:S02]  /*ec00*/  FFMA.FTZ R85, R31, c[0x0][0x2d0], -R0 ;  /* 0x0000b4001f557a23 */ /* 0x000fe40000010800 */
[----:B------:R-:W-:Y:S02]  /*ec10*/  FFMA.FTZ R248, R80, c[0x0][0x2d0], -R120 ;  /* 0x0000b40050f87a23 */ /* 0x000fe40000010878 */
[----:B------:R-:W-:Y:S01]  /*ec20*/  FFMA.FTZ R31, R94, c[0x0][0x2d0], -R0 ;  /* 0x0000b4005e1f7a23 */ /* 0x000fe20000010800 */
[----:B------:R4:W-:Y:S01]  /*ec30*/  MUFU.EX2 R80, R19 ;  /* 0x0000001300507308 */ /* 0x0009e20000000800 */
[----:B------:R-:W-:Y:S02]  /*ec40*/  FFMA.FTZ R247, R81, c[0x0][0x2d0], -R120 ;  /* 0x0000b40051f77a23 */ /* 0x000fe40000010878 */
[----:B------:R-:W-:Y:S02]  /*ec50*/  FFMA.FTZ R81, R92, c[0x0][0x2d0], -R188 ;  /* 0x0000b4005c517a23 */ /* 0x000fe400000108bc */
[--C-:B------:R-:W-:Y:S02]  /*ec60*/  FFMA.FTZ R86, R30, c[0x0][0x2d0], -R0.reuse ;  /* 0x0000b4001e567a23 */ /* 0x100fe40000010800 */
[----:B------:R-:W-:Y:S02]  /*ec70*/  FFMA.FTZ R224, R74, c[0x0][0x2d0], -R0 ;  /* 0x0000b4004ae07a23 */ /* 0x000fe40000010800 */
[----:B-1----:R-:W-:Y:S01]  /*ec80*/  FFMA.FTZ R6, R13, c[0x0][0x2d0], -R188 ;  /* 0x0000b4000d067a23 */ /* 0x002fe200000108bc */
[----:B------:R1:W-:Y:S01]  /*ec90*/  MUFU.EX2 R92, R9 ;  /* 0x00000009005c7308 */ /* 0x0003e20000000800 */
[----:B------:R-:W-:Y:S02]  /*eca0*/  FFMA.FTZ R34, R107, c[0x0][0x2d0], -R0 ;  /* 0x0000b4006b227a23 */ /* 0x000fe40000010800 */
[--C-:B------:R-:W-:Y:S02]  /*ecb0*/  FFMA.FTZ R115, R61, c[0x0][0x2d0], -R188.reuse ;  /* 0x0000b4003d737a23 */ /* 0x100fe400000108bc */
[----:B------:R-:W-:Y:S02]  /*ecc0*/  FFMA.FTZ R67, R105, c[0x0][0x2d0], -R188 ;  /* 0x0000b40069437a23 */ /* 0x000fe400000108bc */
[--C-:B------:R-:W-:Y:S02]  /*ecd0*/  FFMA.FTZ R11, R11, c[0x0][0x2d0], -R0.reuse ;  /* 0x0000b4000b0b7a23 */ /* 0x100fe40000010800 */
[--C-:B------:R-:W-:Y:S01]  /*ece0*/  FFMA.FTZ R105, R43, c[0x0][0x2d0], -R0.reuse ;  /* 0x0000b4002b697a23 */ /* 0x100fe20000010800 */
[----:B------:R-:W-:Y:S01]  /*ecf0*/  MUFU.EX2 R94, R4 ;  /* 0x00000004005e7308 */ /* 0x000fe20000000800 */
[--C-:B------:R-:W-:Y:S02]  /*ed00*/  FFMA.FTZ R54, R90, c[0x0][0x2d0], -R0.reuse ;  /* 0x0000b4005a367a23 */ /* 0x100fe40000010800 */
[--C-:B------:R-:W-:Y:S02]  /*ed10*/  FFMA.FTZ R38, R91, c[0x0][0x2d0], -R0.reuse ;  /* 0x0000b4005b267a23 */ /* 0x100fe40000010800 */
[----:B------:R-:W-:Y:S02]  /*ed20*/  FFMA.FTZ R95, R95, c[0x0][0x2d0], -R0 ;  /* 0x0000b4005f5f7a23 */ /* 0x000fe40000010800 */
        /* <DEDUP_REMOVED lines=26> */
[----:B------:R-:W-:Y:S01]  /*eed0*/  FFMA.FTZ R110, R110, c[0x0][0x2d0], -R0 ;  /* 0x0000b4006e6e7a23 */ /* 0x000fe20000010800 */
[----:B------:R-:W-:Y:S01]  /*eee0*/  MUFU.EX2 R106, R15 ;  /* 0x0000000f006a7308 */ /* 0x000fe20000000800 */
[--C-:B------:R-:W-:Y:S02]  /*eef0*/  FFMA.FTZ R213, R20, c[0x0][0x2d0], -R120.reuse ;  /* 0x0000b40014d57a23 */ /* 0x100fe40000010878 */
[----:B------:R-:W-:Y:S02]  /*ef00*/  FFMA.FTZ R20, R101, c[0x0][0x2d0], -R120 ;  /* 0x0000b40065147a23 */ /* 0x000fe40000010878 */
[----:B------:R-:W-:Y:S02]  /*ef10*/  FFMA.FTZ R101, R28, c[0x0][0x2d0], -R188 ;  /* 0x0000b4001c657a23 */ /* 0x000fe400000108bc */
[--C-:B------:R-:W-:Y:S01]  /*ef20*/  FFMA.FTZ R212, R21, c[0x0][0x2d0], -R120.reuse ;  /* 0x0000b40015d47a23 */ /* 0x100fe20000010878 */
[----:B------:R-:W-:Y:S01]  /*ef30*/  MOV R50, R20 ;  /* 0x0000001400327202 */ /* 0x000fe20000000f00 */
[----:B------:R-:W-:Y:S01]  /*ef40*/  FFMA.FTZ R21, R97, c[0x0][0x2d0], -R120 ;  /* 0x0000b40061157a23 */ /* 0x000fe20000010878 */
[----:B------:R-:W-:Y:S01]  /*ef50*/  MUFU.EX2 R213, R213 ;  /* 0x000000d500d57308 */ /* 0x000fe20000000800 */
[----:B------:R-:W-:Y:S02]  /*ef60*/  FFMA.FTZ R97, R44, c[0x0][0x2d0], -R188 ;  /* 0x0000b4002c617a23 */ /* 0x000fe400000108bc */
[--C-:B------:R-:W-:Y:S02]  /*ef70*/  FFMA.FTZ R211, R64, c[0x0][0x2d0], -R120.reuse ;  /* 0x0000b40040d37a23 */ /* 0x100fe40000010878 */
[----:B------:R-:W-:Y:S02]  /*ef80*/  FFMA.FTZ R64, R112, c[0x0][0x2d0], -R120 ;  /* 0x0000b40070407a23 */ /* 0x000fe40000010878 */
[----:B------:R-:W-:Y:S02]  /*ef90*/  FFMA.FTZ R112, R57, c[0x0][0x2d0], -R188 ;  /* 0x0000b40039707a23 */ /* 0x000fe400000108bc */
[--C-:B------:R-:W-:Y:S01]  /*efa0*/  FFMA.FTZ R214, R65, c[0x0][0x2d0], -R120.reuse ;  /* 0x0000b40041d67a23 */ /* 0x100fe20000010878 */
[----:B------:R-:W-:Y:S01]  /*efb0*/  MUFU.EX2 R212, R212 ;  /* 0x000000d400d47308 */ /* 0x000fe20000000800 */
[--C-:B------:R-:W-:Y:S01]  /*efc0*/  FFMA.FTZ R65, R100, c[0x0][0x2d0], -R120.reuse ;  /* 0x0000b40064417a23 */ /* 0x100fe20000010878 */
[----:B----4-:R-:W-:Y:S01]  /*efd0*/  MOV R19, R64 ;  /* 0x0000004000137202 */ /* 0x010fe20000000f00 */
[----:B------:R-:W-:Y:S02]  /*efe0*/  FFMA.FTZ R120, R113, c[0x0][0x2d0], -R120 ;  /* 0x0000b40071787a23 */ /* 0x000fe40000010878 */
[--C-:B------:R-:W-:Y:S02]  /*eff0*/  FFMA.FTZ R100, R29, c[0x0][0x2d0], -R188.reuse ;  /* 0x0000b4001d647a23 */ /* 0x100fe400000108bc */
[--C-:B------:R-:W-:Y:S02]  /*f000*/  FFMA.FTZ R113, R56, c[0x0][0x2d0], -R188.reuse ;  /* 0x0000b40038717a23 */ /* 0x100fe400000108bc */
[--C-:B------:R-:W-:Y:S01]  /*f010*/  FFMA.FTZ R201, R73, c[0x0][0x2d0], -R188.reuse ;  /* 0x0000b40049c97a23 */ /* 0x100fe200000108bc */
[----:B------:R-:W-:Y:S01]  /*f020*/  MUFU.EX2 R209, R209 ;  /* 0x000000d100d17308 */ /* 0x000fe20000000800 */
[----:B------:R-:W-:Y:S01]  /*f030*/  FFMA.FTZ R188, R109, c[0x0][0x2d0], -R188 ;  /* 0x0000b4006dbc7a23 */ /* 0x000fe200000108bc */
[----:B------:R-:W-:Y:S01]  /*f040*/  MOV R73, R21 ;  /* 0x0000001500497202 */ /* 0x000fe20000000f00 */
[--C-:B------:R-:W-:Y:S01]  /*f050*/  FFMA.FTZ R108, R46, c[0x0][0x2d0], -R0.reuse ;  /* 0x0000b4002e6c7a23 */ /* 0x100fe20000010800 */
[----:B------:R-:W-:Y:S01]  /*f060*/  MOV R46, R93 ;  /* 0x0000005d002e7202 */ /* 0x000fe20000000f00 */
[--C-:B------:R-:W-:Y:S01]  /*f070*/  FFMA.FTZ R109, R47, c[0x0][0x2d0], -R0.reuse ;  /* 0x0000b4002f6d7a23 */ /* 0x100fe20000010800 */
[----:B------:R-:W-:Y:S01]  /*f080*/  MOV R47, R81 ;  /* 0x00000051002f7202 */ /* 0x000fe20000000f00 */
[----:B------:R-:W-:Y:S01]  /*f090*/  FFMA.FTZ R249, R58, c[0x0][0x2d0], -R0 ;  /* 0x0000b4003af97a23 */ /* 0x000fe20000010800 */
[----:B------:R-:W-:Y:S01]  /*f0a0*/  MOV R18, R73 ;  /* 0x0000004900127202 */ /* 0x000fe20000000f00 */
[----:B------:R-:W-:Y:S01]  /*f0b0*/  FADD.FTZ R0, -R116, R123 ;  /* 0x0000007b74007221 */ /* 0x000fe20000010100 */
[----:B------:R-:W-:Y:S01]  /*f0c0*/  MUFU.EX2 R81, R10 ;  /* 0x0000000a00517308 */ /* 0x000fe20000000800 */
[----:B------:R-:W-:Y:S02]  /*f0d0*/  MOV R58, R65 ;  /* 0x00000041003a7202 */ /* 0x000fe40000000f00 */
[----:B------:R-:W-:Y:S07]  /*f0e0*/  FMUL.FTZ R0, R0, c[0x0][0x2d0] ;  /* 0x0000b40000007a20 */ /* 0x000fee0000410000 */
[----:B------:R-:W-:Y:S10]  /*f0f0*/  MUFU.EX2 R0, R0 ;  /* 0x0000000000007308 */ /* 0x000ff40000000800 */
[----:B------:R-:W4:Y:S10]  /*f100*/  MUFU.EX2 R93, R14 ;  /* 0x0000000e005d7308 */ /* 0x000f340000000800 */
[----:B------:R-:W1:Y:S10]  /*f110*/  MUFU.EX2 R103, R103 ;  /* 0x0000006700677308 */ /* 0x000e740000000800 */
[----:B------:R-:W1:Y:S10]  /*f120*/  MUFU.EX2 R102, R102 ;  /* 0x0000006600667308 */ /* 0x000e740000000800 */
[----:B------:R-:W-:Y:S10]  /*f130*/  MUFU.EX2 R104, R104 ;  /* 0x0000006800687308 */ /* 0x000ff40000000800 */
[----:B------:R-:W-:Y:S10]  /*f140*/  MUFU.EX2 R120, R120 ;  /* 0x0000007800787308 */ /* 0x000ff40000000800 */
[----:B------:R-:W-:Y:S10]  /*f150*/  MUFU.EX2 R188, R188 ;  /* 0x000000bc00bc7308 */ /* 0x000ff40000000800 */
[----:B------:R-:W-:Y:S10]  /*f160*/  MUFU.EX2 R194, R194 ;  /* 0x000000c200c27308 */ /* 0x000ff40000000800 */
[----:B------:R-:W-:Y:S10]  /*f170*/  MUFU.EX2 R193, R193 ;  /* 0x000000c100c17308 */ /* 0x000ff40000000800 */
[----:B------:R-:W1:Y:S10]  /*f180*/  MUFU.EX2 R101, R101 ;  /* 0x0000006500657308 */ /* 0x000e740000000800 */
[----:B------:R-:W1:Y:S10]  /*f190*/  MUFU.EX2 R123, R100 ;  /* 0x00000064007b7308 */ /* 0x000e740000000800 */
        /* <DEDUP_REMOVED lines=32> */
[----:B------:R-:W-:Y:S01]  /*f3a0*/  MOV R26, R8 ;  /* 0x00000008001a7202 */ /* 0x000fe20000000f00 */
[----:B------:R-:W-:Y:S01]  /*f3b0*/  FMUL.FTZ R53, R2, R157 ;  /* 0x0000009d02357220 */ /* 0x000fe20000410000 */
[----:B------:R-:W-:Y:S01]  /*f3c0*/  MOV R74, R5 ;  /* 0x00000005004a7202 */ /* 0x000fe20000000f00 */
[C---:B------:R-:W-:Y:S01]  /*f3d0*/  FMUL.FTZ R8, R3.reuse, R152 ;  /* 0x0000009803087220 */ /* 0x040fe20000410000 */
[----:B------:R-:W-:Y:S01]  /*f3e0*/  MOV R157, R26 ;  /* 0x0000001a009d7202 */ /* 0x000fe20000000f00 */
[C---:B-1----:R-:W-:Y:S01]  /*f3f0*/  FMUL.FTZ R9, R3.reuse, R153 ;  /* 0x0000009903097220 */ /* 0x042fe20000410000 */
[----:B------:R-:W-:Y:S01]  /*f400*/  MOV R26, R77 ;  /* 0x0000004d001a7202 */ /* 0x000fe20000000f00 */
[C---:B------:R-:W-:Y:S01]  /*f410*/  FMUL.FTZ R12, R3.reuse, R160 ;  /* 0x000000a0030c7220 */ /* 0x040fe20000410000 */
[----:B------:R-:W1:Y:S01]  /*f420*/  LDSM.16.MT88.4 R76, [R225] ;  /* 0x00000000e14c783b */ /* 0x000e620000004200 */
[----:B------:R-:W-:Y:S01]  /*f430*/  FMUL.FTZ R13, R3, R161 ;  /* 0x000000a1030d7220 */ /* 0x000fe20000410000 */
[----:B---3--:R-:W-:Y:S01]  /*f440*/  F2FP.PACK_AB R73, R7, R23 ;  /* 0x000000170749723e */ /* 0x008fe200000000ff */
        /* <DEDUP_REMOVED lines=9> */
[----:B----4-:R-:W-:Y:S01]  /*f4e0*/  F2FP.PACK_AB R83, R106, R93 ;  /* 0x0000005d6a53723e */ /* 0x010fe200000000ff */
[C---:B------:R-:W-:Y:S01]  /*f4f0*/  FMUL.FTZ R41, R3.reuse, R137 ;  /* 0x0000008903297220 */ /* 0x040fe20000410000 */
[----:B------:R-:W-:Y:S01]  /*f500*/  MOV R160, R34 ;  /* 0x0000002200a07202 */ /* 0x000fe20000000f00 */
[C---:B------:R-:W-:Y:S01]  /*f510*/  FMUL.FTZ R44, R3.reuse, R140 ;  /* 0x0000008c032c7220 */ /* 0x040fe20000410000 */
[----:B------:R-:W-:Y:S01]  /*f520*/  MOV R145, R67 ;  /* 0x0000004300917202 */ /* 0x000fe20000000f00 */
[C---:B------:R-:W-:Y:S01]  /*f530*/  FMUL.FTZ R45, R3.reuse, R141 ;  /* 0x0000008d032d7220 */ /* 0x040fe20000410000 */
[----:B------:R-:W-:Y:S01]  /*f540*/  MOV R141, R31 ;  /* 0x0000001f008d7202 */ /* 0x000fe20000000f00 */
[C---:B--2---:R-:W-:Y:S01]  /*f550*/  FFMA.FTZ R84, R3.reuse, R17, R251 ;  /* 0x0000001103547223 */ /* 0x044fe200000100fb */
        /* <DEDUP_REMOVED lines=10> */
[----:B------:R2:W3:Y:S01]  /*f600*/  MUFU.EX2 R95, R88 ;  /* 0x00000058005f7308 */ /* 0x0004e20000000800 */
        /* <DEDUP_REMOVED lines=28> */
[----:B------:R-:W-:Y:S01]  /*f7d0*/  FMUL.FTZ R65, R2, R129 ;  /* 0x0000008102417220 */ /* 0x000fe20000410000 */
[----:B------:R-:W-:Y:S01]  /*f7e0*/  MOV R153, R110 ;  /* 0x0000006e00997202 */ /* 0x000fe20000000f00 */
[----:B------:R-:W-:Y:S01]  /*f7f0*/  FFMA.FTZ R2, R68, R72, R23 ;  /* 0x0000004844027223 */ /* 0x000fe20000010017 */
[----:B------:R-:W-:Y:S01]  /*f800*/  F2FP.PACK_AB R72, R22, R69 ;  /* 0x000000451648723e */ /* 0x000fe200000000ff */
[C---:B------:R-:W-:Y:S01]  /*f810*/  FMUL.FTZ R6, R68.reuse, R186 ;  /* 0x000000ba44067220 */ /* 0x040fe20000410000 */
[----:B------:R-:W-:Y:S01]  /*f820*/  MOV R186, R82 ;  /* 0x0000005200ba7202 */ /* 0x000fe20000000f00 */
[----:B------:R-:W-:Y:S01]  /*f830*/  FADD.FTZ R89, R7, R2 ;  /* 0x0000000207597221 */ /* 0x000fe20000010000 */
[----:B------:R-:W-:Y:S01]  /*f840*/  MOV R2, R74 ;  /* 0x0000004a00027202 */ /* 0x000fe20000000f00 */
[----:B------:R-:W-:Y:S01]  /*f850*/  FMUL.FTZ R7, R68, R187 ;  /* 0x000000bb44077220 */ /* 0x000fe20000410000 */
[----:B------:R-:W-:Y:S01]  /*f860*/  MOV R187, R80 ;  /* 0x0000005000bb7202 */ /* 0x000fe20000000f00 */
[----:B------:R-:W-:Y:S01]  /*f870*/  FADD.FTZ R90, R22, R3 ;  /* 0x00000003165a7221 */ /* 0x000fe20000010000 */
[----:B------:R-:W-:Y:S01]  /*f880*/  F2FP.PACK_AB R74, R157, R2 ;  /* 0x000000029d4a723e */ /* 0x000fe200000000ff */
[----:B------:R-:W-:Y:S01]  /*f890*/  FMUL.FTZ R10, R0, R154 ;  /* 0x0000009a000a7220 */ /* 0x000fe20000410000 */
[----:B------:R-:W-:Y:S01]  /*f8a0*/  F2FP.PACK_AB R75, R187, R186 ;  /* 0x000000babb4b723e */ /* 0x000fe200000000ff */
[----:B------:R-:W-:Y:S01]  /*f8b0*/  FMUL.FTZ R18, R68, R178 ;  /* 0x000000b244127220 */ /* 0x000fe20000410000 */
[----:B------:R-:W-:Y:S01]  /*f8c0*/  F2FP.PACK_AB R80, R92, R251 ;  /* 0x000000fb5c50723e */ /* 0x000fe200000000ff */
[C---:B------:R-:W-:Y:S01]  /*f8d0*/  FMUL.FTZ R19, R68.reuse, R179 ;  /* 0x000000b344137220 */ /* 0x040fe20000410000 */
[----:B------:R-:W-:Y:S01]  /*f8e0*/  F2FP.PACK_AB R82, R107, R94 ;  /* 0x0000005e6b52723e */ /* 0x000fe200000000ff */
[----:B------:R-:W-:Y:S01]  /*f8f0*/  FMUL.FTZ R22, R68, R182 ;  /* 0x000000b644167220 */ /* 0x000fe20000410000 */
[----:B------:R-:W-:Y:S01]  /*f900*/  MOV R110, R59 ;  /* 0x0000003b006e7202 */ /* 0x000fe20000000f00 */
[-C--:B-1----:R-:W-:Y:S01]  /*f910*/  HMMA.16816.F32 R4, R72, R76.reuse, R4 ;  /* 0x0000004c4804723c */ /* 0x082fe20000001804 */
[----:B------:R-:W-:Y:S04]  /*f920*/  MUFU.EX2 R129, R96 ;  /* 0x0000006000817308 */ /* 0x000fe80000000800 */
[C---:B------:R-:W-:Y:S01]  /*f930*/  FMUL.FTZ R11, R0.reuse, R155 ;  /* 0x0000009b000b7220 */ /* 0x040fe20000410000 */
[----:B------:R-:W-:Y:S01]  /*f940*/  MOV R136, R58 ;  /* 0x0000003a00887202 */ /* 0x000fe20000000f00 */
[----:B------:R-:W-:Y:S01]  /*f950*/  FFMA.FTZ R3, R0, R111, R81 ;  /* 0x0000006f00037223 */ /* 0x000fe20000010051 */
[C---:B------:R-:W-:Y:S01]  /*f960*/  F2FP.PACK_AB R81, R91.reuse, R81 ;  /* 0x000000515b51723e */ /* 0x040fe200000000ff */
[C---:B------:R-:W-:Y:S02]  /*f970*/  FMUL.FTZ R23, R68.reuse, R183 ;  /* 0x000000b744177220 */ /* 0x040fe40000410000 */
[----:B------:R-:W1:Y:S01]  /*f980*/  MUFU.EX2 R96, R87 ;  /* 0x0000005700607308 */ /* 0x000e620000000800 */
[C---:B------:R-:W-:Y:S01]  /*f990*/  FMUL.FTZ R34, R68.reuse, R170 ;  /* 0x000000aa44227220 */ /* 0x040fe20000410000 */
[----:B------:R-:W-:Y:S01]  /*f9a0*/  MOV R111, R50 ;  /* 0x00000032006f7202 */ /* 0x000fe20000000f00 */
[----:B------:R-:W-:Y:S01]  /*f9b0*/  FMUL.FTZ R35, R68, R171 ;  /* 0x000000ab44237220 */ /* 0x000fe20000410000 */
[C---:B------:R-:W-:Y:S04]  /*f9c0*/  HMMA.16816.F32 R8, R80.reuse, R76, R8 ;  /* 0x0000004c5008723c */ /* 0x040fe80000001808 */
[C---:B------:R-:W-:Y:S01]  /*f9d0*/  FMUL.FTZ R14, R0.reuse, R162 ;  /* 0x000000a2000e7220 */ /* 0x040fe20000410000 */
[----:B------:R-:W-:Y:S01]  /*f9e0*/  MOV R156, R62 ;  /* 0x0000003e009c7202 */ /* 0x000fe20000000f00 */
[----:B------:R-:W-:Y:S01]  /*f9f0*/  FMUL.FTZ R15, R0, R163 ;  /* 0x000000a3000f7220 */ /* 0x000fe20000410000 */
[----:B------:R-:W-:Y:S01]  /*fa00*/  MUFU.EX2 R137, R112 ;  /* 0x0000007000897308 */ /* 0x000fe20000000800 */
[C---:B------:R-:W-:Y:S01]  /*fa10*/  FMUL.FTZ R38, R68.reuse, R174 ;  /* 0x000000ae44267220 */ /* 0x040fe20000410000 */
[----:B------:R-:W-:Y:S03]  /*fa20*/  MOV R251, R157 ;  /* 0x0000009d00fb7202 */ /* 0x000fe60000000f00 */
[C---:B------:R-:W-:Y:S01]  /*fa30*/  FMUL.FTZ R39, R68.reuse, R175 ;  /* 0x000000af44277220 */ /* 0x040fe20000410000 */
[-C--:B------:R-:W-:Y:S03]  /*fa40*/  HMMA.16816.F32 R12, R80, R78.reuse, R12 ;  /* 0x0000004e500c723c */ /* 0x080fe6000000180c */
[C---:B------:R-:W-:Y:S01]  /*fa50*/  FMUL.FTZ R50, R68.reuse, R166 ;  /* 0x000000a644327220 */ /* 0x040fe20000410000 */
[----:B------:R-:W-:Y:S01]  /*fa60*/  MOV R157, R165 ;  /* 0x000000a5009d7202 */ /* 0x000fe20000000f00 */
[C---:B------:R-:W-:Y:S01]  /*fa70*/  FMUL.FTZ R51, R68.reuse, R167 ;  /* 0x000000a744337220 */ /* 0x040fe20000410000 */
[----:B------:R-:W-:Y:S01]  /*fa80*/  MOV R165, R172 ;  /* 0x000000ac00a57202 */ /* 0x000fe20000000f00 */
        /* <DEDUP_REMOVED lines=8> */
[----:B------:R-:W-:Y:S01]  /*fb10*/  FMUL.FTZ R67, R68, R131 ;  /* 0x0000008344437220 */ /* 0x000fe20000410000 */
[----:B------:R-:W-:Y:S01]  /*fb20*/  MOV R168, R124 ;  /* 0x0000007c00a87202 */ /* 0x000fe20000000f00 */
[----:B------:R-:W-:Y:S02]  /*fb30*/  LDSM.16.MT88.4 R68, [R228] ;  /* 0x00000000e444783b */ /* 0x000fe40000004200 */
[----:B------:R-:W-:Y:S01]  /*fb40*/  FADD.FTZ R84, R92, R84 ;  /* 0x000000545c547221 */ /* 0x000fe20000010000 */
[----:B------:R-:W-:Y:S01]  /*fb50*/  MOV R124, R227 ;  /* 0x000000e3007c7202 */ /* 0x000fe20000000f00 */
[----:B------:R-:W-:Y:S01]  /*fb60*/  FADD.FTZ R2, R2, R90 ;  /* 0x0000005a02027221 */ /* 0x000fe20000010000 */
[----:B------:R-:W-:Y:S01]  /*fb70*/  MUFU.EX2 R130, R122 ;  /* 0x0000007a00827308 */ /* 0x000fe20000000800 */
[----:B------:R-:W-:Y:S01]  /*fb80*/  FADD.FTZ R94, R94, R84 ;  /* 0x000000545e5e7221 */ /* 0x000fe20000010000 */
[----:B------:R-:W-:Y:S01]  /*fb90*/  MOV R155, R154 ;  /* 0x0000009a009b7202 */ /* 0x000fe20000000f00 */
[----:B------:R1:W5:Y:S01]  /*fba0*/  LDL.LU R227, [R1+0x8c] ;  /* 0x00008c0001e37983 */ /* 0x0003620000300800 */
[----:B------:R-:W-:Y:S02]  /*fbb0*/  FADD.FTZ R3, R91, R3 ;  /* 0x000000035b037221 */ /* 0x000fe40000010000 */
[C---:B------:R-:W-:Y:S02]  /*fbc0*/  FMUL.FTZ R26, R0.reuse, R146 ;  /* 0x00000092001a7220 */ /* 0x040fe40000410000 */
[C---:B------:R-:W-:Y:S02]  /*fbd0*/  FMUL.FTZ R27, R0.reuse, R147 ;  /* 0x00000093001b7220 */ /* 0x040fe40000410000 */
[C---:B------:R-:W-:Y:S01]  /*fbe0*/  FMUL.FTZ R30, R0.reuse, R150 ;  /* 0x00000096001e7220 */ /* 0x040fe20000410000 */
        /* <DEDUP_REMOVED lines=8> */
[C---:B------:R-:W-:Y:S01]  /*fc70*/  FMUL.FTZ R59, R0.reuse, R135 ;  /* 0x00000087003b7220 */ /* 0x040fe20000410000 */
[-C--:B-1----:R-:W-:Y:S03]  /*fc80*/  HMMA.16816.F32 R20, R72, R76.reuse, R20 ;  /* 0x0000004c4814723c */ /* 0x082fe60000001814 */
[C---:B------:R-:W-:Y:S02]  /*fc90*/  FMUL.FTZ R62, R0.reuse, R126 ;  /* 0x0000007e003e7220 */ /* 0x040fe40000410000 */
[----:B------:R-:W-:Y:S01]  /*fca0*/  FMUL.FTZ R63, R0, R127 ;  /* 0x0000007f003f7220 */ /* 0x000fe20000410000 */
[----:B------:R-:W1:Y:S01]  /*fcb0*/  MUFU.EX2 R126, R97 ;  /* 0x00000061007e7308 */ /* 0x000e620000000800 */
[----:B------:R-:W-:Y:S01]  /*fcc0*/  FADD.FTZ R0, R186, R89 ;  /* 0x00000059ba007221 */ /* 0x000fe20000010000 */
[C---:B------:R-:W-:Y:S01]  /*fcd0*/  HMMA.16816.F32 R24, R80.reuse, R76, R24 ;  /* 0x0000004c5018723c */ /* 0x040fe20000001818 */
[----:B--2---:R-:W-:Y:S03]  /*fce0*/  LDSM.16.MT88.4 R88, [R226+0x1000] ;  /* 0x00100000e258783b */ /* 0x004fe60000004200 */
[----:B------:R-:W-:Y:S01]  /*fcf0*/  MOV R186, R156 ;  /* 0x0000009c00ba7202 */ /* 0x000fe20000000f00 */
[----:B------:R-:W-:Y:S01]  /*fd00*/  FADD.FTZ R92, R251, R2 ;  /* 0x00000002fb5c7221 */ /* 0x000fe20000010000 */
[----:B------:R-:W-:Y:S01]  /*fd10*/  MOV R156, R164 ;  /* 0x000000a4009c7202 */ /* 0x000fe20000000f00 */
[----:B------:R-:W-:Y:S01]  /*fd20*/  FADD.FTZ R2, R107, R94 ;  /* 0x0000005e6b027221 */ /* 0x000fe20000010000 */
[-C--:B------:R-:W-:Y:S01]  /*fd30*/  HMMA.16816.F32 R28, R80, R78.reuse, R28 ;  /* 0x0000004e501c723c */ /* 0x080fe2000000181c */
[----:B------:R2:W1:Y:S03]  /*fd40*/  MUFU.EX2 R97, R86 ;  /* 0x0000005600617308 */ /* 0x0004660000000800 */
[----:B------:R-:W-:Y:S01]  /*fd50*/  MOV R164, R169 ;  /* 0x000000a900a47202 */ /* 0x000fe20000000f00 */
[----:B------:R-:W-:Y:S01]  /*fd60*/  FADD.FTZ R2, R103, R2 ;  /* 0x0000000267027221 */ /* 0x000fe20000010000 */
[----:B------:R-:W-:Y:S01]  /*fd70*/  MOV R169, R177 ;  /* 0x000000b100a97202 */ /* 0x000fe20000000f00 */
[----:B------:R-:W-:Y:S01]  /*fd80*/  FADD.FTZ R93, R93, R3 ;  /* 0x000000035d5d7221 */ /* 0x000fe20000010000 */
[C---:B------:R-:W-:Y:S01]  /*fd90*/  HMMA.16816.F32 R32, R72.reuse, R78, R32 ;  /* 0x0000004e4820723c */ /* 0x040fe20000001820 */
[----:B------:R-:W1:Y:S02]  /*fda0*/  LDSM.16.MT88.4 R76, [R226] ;  /* 0x00000000e24c783b */ /* 0x000e640000004200 */
[----:B------:R-:W-:Y:S01]  /*fdb0*/  MUFU.EX2 R135, R115 ;  /* 0x0000007300877308 */ /* 0x000fe20000000800 */
[----:B------:R-:W-:Y:S01]  /*fdc0*/  MOV R165, R169 ;  /* 0x000000a900a57202 */ /* 0x000fe20000000f00 */
[----:B------:R-:W-:Y:S01]  /*fdd0*/  FADD.FTZ R2, R102, R2 ;  /* 0x0000000266027221 */ /* 0x000fe20000010000 */
[----:B------:R-:W-:Y:S01]  /*fde0*/  MOV R169, R124 ;  /* 0x0000007c00a97202 */ /* 0x000fe20000000f00 */
[----:B------:R-:W-:Y:S01]  /*fdf0*/  FADD.FTZ R3, R187, R0 ;  /* 0x00000000bb037221 */ /* 0x000fe20000010000 */
[----:B------:R-:W-:Y:S01]  /*fe00*/  MOV R177, R136 ;  /* 0x0000008800b17202 */ /* 0x000fe20000000f00 */
[----:B------:R-:W-:Y:S03]  /*fe10*/  FADD.FTZ R2, R101, R2 ;  /* 0x0000000265027221 */ /* 0x000fe60000010000 */
[----:B------:R-:W-:Y:S01]  /*fe20*/  MOV R251, R156 ;  /* 0x0000009c00fb7202 */ /* 0x000fe20000000f00 */
[----:B------:R-:W-:Y:S01]  /*fe30*/  MUFU.EX2 R105, R169 ;  /* 0x000000a900697308 */ /* 0x000fe20000000800 */
[----:B------:R-:W-:Y:S01]  /*fe40*/  MOV R156, R168 ;  /* 0x000000a8009c7202 */ /* 0x000fe20000000f00 */
[----:B------:R-:W-:Y:S01]  /*fe50*/  FADD.FTZ R0, R106, R93 ;  /* 0x0000005d6a007221 */ /* 0x000fe20000010000 */
[----:B------:R-:W-:Y:S01]  /*fe60*/  MOV R168, R110 ;  /* 0x0000006e00a87202 */ /* 0x000fe20000000f00 */
[----:B--2---:R-:W-:Y:S01]  /*fe70*/  LDSM.16.MT88.4 R84, [R226+0x800] ;  /* 0x00080000e254783b */ /* 0x004fe20000004200 */
[----:B------:R-:W-:Y:S01]  /*fe80*/  MOV R187, R157 ;  /* 0x0000009d00bb7202 */ /* 0x000fe20000000f00 */
[----:B------:R-:W-:Y:S01]  /*fe90*/  FADD.FTZ R3, R196, R3 ;  /* 0x00000003c4037221 */ /* 0x000fe20000010000 */
[----:B------:R-:W-:Y:S01]  /*fea0*/  MOV R157, R164 ;  /* 0x000000a4009d7202 */ /* 0x000fe20000000f00 */
[----:B------:R-:W-:Y:S01]  /*feb0*/  FADD.FTZ R2, R123, R2 ;  /* 0x000000027b027221 */ /* 0x000fe20000010000 */
[----:B------:R-:W-:Y:S01]  /*fec0*/  MOV R164, R177 ;  /* 0x000000b100a47202 */ /* 0x000fe20000000f00 */
[----:B------:R-:W-:Y:S01]  /*fed0*/  MUFU.EX2 R115, R165 ;  /* 0x000000a500737308 */ /* 0x000fe20000000800 */
[----:B------:R-:W-:Y:S01]  /*fee0*/  MOV R177, R133 ;  /* 0x0000008500b17202 */ /* 0x000fe20000000f00 */
[----:B------:R-:W-:Y:S01]  /*fef0*/  FADD.FTZ R2, R99, R2 ;  /* 0x0000000263027221 */ /* 0x000fe20000010000 */
[----:B------:R-:W2:Y:S01]  /*ff00*/  LDL.LU R133, [R1] ;  /* 0x0000000001857983 */ /* 0x000ea20000300800 */
[----:B------:R-:W-:Y:S01]  /*ff10*/  MOV R154, R251 ;  /* 0x000000fb009a7202 */ /* 0x000fe20000000f00 */
[----:B------:R-:W-:Y:S01]  /*ff20*/  FADD.FTZ R3, R195, R3 ;  /* 0x00000003c3037221 */ /* 0x000fe20000010000 */
[----:B------:R-:W-:Y:S01]  /*ff30*/  MOV R251, R187 ;  /* 0x000000bb00fb7202 */ /* 0x000fe20000000f00 */
[----:B---3--:R-:W-:Y:S01]  /*ff40*/  FADD.FTZ R0, R95, R0 ;  /* 0x000000005f007221 */ /* 0x008fe20000010000 */
[----:B------:R-:W-:Y:S01]  /*ff50*/  MOV R187, R186 ;  /* 0x000000ba00bb7202 */ /* 0x000fe20000000f00 */
[----:B----4-:R-:W-:Y:S01]  /*ff60*/  FADD.FTZ R2, R125, R2 ;  /* 0x000000027d027221 */ /* 0x010fe20000010000 */
[----:B------:R3:W-:Y:S01]  /*ff70*/  MUFU.EX2 R112, R164 ;  /* 0x000000a400707308 */ /* 0x0007e20000000800 */
[----:B------:R-:W-:Y:S01]  /*ff80*/  MOV R186, R173 ;  /* 0x000000ad00ba7202 */ /* 0x000fe20000000f00 */
[----:B------:R-:W-:Y:S01]  /*ff90*/  FADD.FTZ R0, R96, R0 ;  /* 0x0000000060007221 */ /* 0x000fe20000010000 */
[----:B------:R-:W-:Y:S01]  /*ffa0*/  MOV R173, R224 ;  /* 0x000000e000ad7202 */ /* 0x000fe20000000f00 */
[----:B-1----:R-:W-:Y:S01]  /*ffb0*/  FADD.FTZ R94, R126, R2 ;  /* 0x000000027e5e7221 */ /* 0x002fe20000010000 */
[----:B------:R1:W5:Y:S01]  /*ffc0*/  LDL.LU R224, [R1+0x88] ;  /* 0x0000880001e07983 */ /* 0x0003620000300800 */
[----:B------:R-:W-:Y:S01]  /*ffd0*/  FADD.FTZ R0, R97, R0 ;  /* 0x0000000061007221 */ /* 0x000fe20000010000 */
[-C--:B------:R-:W-:Y:S03]  /*ffe0*/  HMMA.16816.F32 R36, R72, R76.reuse, R36 ;  /* 0x0000004c4824723c */ /* 0x080fe60000001824 */
[----:B------:R-:W-:Y:S01]  /*fff0*/  MUFU.EX2 R113, R187 ;  /* 0x000000bb00717308 */ /* 0x000fe20000000800 */
[----:B------:R-:W-:Y:S02]  /*10000*/  FADD.FTZ R0, R98, R0 ;  /* 0x0000000062007221 */ /* 0x000fe40000010000 */
[----:B------:R-:W-:Y:S02]  /*10010*/  FADD.FTZ R3, R194, R3 ;  /* 0x00000003c2037221 */ /* 0x000fe40000010000 */
[----:B------:R-:W-:Y:S01]  /*10020*/  FADD.FTZ R0, R104, R0 ;  /* 0x0000000068007221 */ /* 0x000fe20000010000 */
[C---:B------:R-:W-:Y:S04]  /*10030*/  HMMA.16816.F32 R40, R80.reuse, R76, R40 ;  /* 0x0000004c5028723c */ /* 0x040fe80000001828 */
[----:B------:R-:W4:Y:S01]  /*10040*/  MUFU.EX2 R127, R189 ;  /* 0x000000bd007f7308 */ /* 0x000f220000000800 */
[----:B------:R-:W-:Y:S02]  /*10050*/  FADD.FTZ R0, R100, R0 ;  /* 0x0000000064007221 */ /* 0x000fe40000010000 */
[----:B------:R-:W-:Y:S01]  /*10060*/  FADD.FTZ R3, R193, R3 ;  /* 0x00000003c1037221 */ /* 0x000fe20000010000 */
[-C--:B------:R-:W-:Y:S01]  /*10070*/  HMMA.16816.F32 R44, R80, R78.reuse, R44 ;  /* 0x0000004e502c723c */ /* 0x080fe2000000182c */
[----:B---3--:R-:W-:Y:S03]  /*10080*/  LDSM.16.MT88.4 R164, [R226+0x3000] ;  /* 0x00300000e2a4783b */ /* 0x008fe60000004200 */
[----:B------:R-:W-:Y:S02]  /*10090*/  FADD.FTZ R3, R192, R3 ;  /* 0x00000003c0037221 */ /* 0x000fe40000010000 */
[----:B------:R-:W3:Y:S02]  /*100a0*/  MUFU.EX2 R110, R108 ;  /* 0x0000006c006e7308 */ /* 0x000ee40000000800 */
[C---:B------:R-:W-:Y:S01]  /*100b0*/  HMMA.16816.F32 R48, R72.reuse, R78, R48 ;  /* 0x0000004e4830723c */ /* 0x040fe20000001830 */
[----:B------:R-:W1:Y:S03]  /*100c0*/  LDSM.16.MT88.4 R76, [R225+0x800] ;  /* 0x00080000e14c783b */ /* 0x000e660000004200 */
[----:B------:R-:W-:Y:S04]  /*100d0*/  FADD.FTZ R3, R191, R3 ;  /* 0x00000003bf037221 */ /* 0x000fe80000010000 */
[-C--:B------:R-:W-:Y:S01]  /*100e0*/  HMMA.16816.F32 R52, R72, R68.reuse, R52 ;  /* 0x000000444834723c */ /* 0x080fe20000001834 */
[----:B------:R-:W1:Y:S03]  /*100f0*/  MUFU.EX2 R124, R109 ;  /* 0x0000006d007c7308 */ /* 0x000e660000000800 */
[----:B------:R-:W-:Y:S04]  /*10100*/  FADD.FTZ R3, R190, R3 ;  /* 0x00000003be037221 */ /* 0x000fe80000010000 */
[C---:B------:R-:W-:Y:S03]  /*10110*/  HMMA.16816.F32 R56, R80.reuse, R68, R56 ;  /* 0x000000445038723c */ /* 0x040fe60000001838 */
[----:B------:R-:W-:Y:S01]  /*10120*/  MUFU.EX2 R134, R121 ;  /* 0x0000007900867308 */ /* 0x000fe20000000800 */
[----:B----4-:R-:W-:Y:S02]  /*10130*/  FADD.FTZ R2, R127, R3 ;  /* 0x000000037f027221 */ /* 0x010fe40000010000 */
[----:B---3--:R-:W-:Y:S01]  /*10140*/  FADD.FTZ R93, R110, R0 ;  /* 0x000000006e5d7221 */ /* 0x008fe20000010000 */
[----:B------:R-:W-:Y:S01]  /*10150*/  F2FP.PACK_AB R68, R212, R213 ;  /* 0x000000d5d444723e */ /* 0x000fe200000000ff */
[-C--:B------:R-:W-:Y:S01]  /*10160*/  HMMA.16816.F32 R60, R80, R70.reuse, R60 ;  /* 0x00000046503c723c */ /* 0x080fe2000000183c */
[----:B------:R-:W3:Y:S03]  /*10170*/  LDSM.16.MT88.4 R80, [R229+0x800] ;  /* 0x00080000e550783b */ /* 0x000ee60000004200 */
[----:B------:R-:W-:Y:S01]  /*10180*/  F2FP.PACK_AB R69, R195, R196 ;  /* 0x000000c4c345723e */ /* 0x000fe200000000ff */
[----:B------:R-:W-:Y:S01]  /*10190*/  MUFU.EX2 R136, R114 ;  /* 0x0000007200887308 */ /* 0x000fe20000000800 */
[----:B------:R-:W-:Y:S02]  /*101a0*/  FADD.FTZ R0, R129, R94 ;  /* 0x0000005e81007221 */ /* 0x000fe40000010000 */
[----:B------:R-:W-:Y:S04]  /*101b0*/  HMMA.16816.F32 R64, R72, R70, R64 ;  /* 0x000000464840723c */ /* 0x000fe80000001840 */
[----:B------:R-:W-:Y:S03]  /*101c0*/  FADD.FTZ R2, R130, R2 ;  /* 0x0000000282027221 */ /* 0x000fe60000010000 */
[----:B------:R-:W-:Y:S01]  /*101d0*/  F2FP.PACK_AB R70, R209, R210 ;  /* 0x000000d2d146723e */ /* 0x000fe200000000ff */
[----:B------:R-:W-:Y:S01]  /*101e0*/  MUFU.EX2 R114, R186 ;  /* 0x000000ba00727308 */ /* 0x000fe20000000800 */
[----:B------:R-:W-:Y:S03]  /*101f0*/  F2FP.PACK_AB R71, R193, R194 ;  /* 0x000000c2c147723e */ /* 0x000fe600000000ff */
[----:B------:R-:W-:Y:S02]  /*10200*/  F2FP.PACK_AB R72, R102, R103 ;  /* 0x000000676648723e */ /* 0x000fe400000000ff */
[----:B------:R-:W-:Y:S02]  /*10210*/  F2FP.PACK_AB R74, R123, R101 ;  /* 0x000000657b4a723e */ /* 0x000fe400000000ff */
[-C--:B-1----:R-:W-:Y:S02]  /*10220*/  HMMA.16816.F32 R4, R68, R76.reuse, R4 ;  /* 0x0000004c4404723c */ /* 0x082fe40000001804 */
[----:B------:R1:W-:Y:S03]  /*10230*/  MUFU.EX2 R103, R168 ;  /* 0x000000a800677308 */ /* 0x0003e60000000800 */
[----:B------:R-:W-:Y:S02]  /*10240*/  F2FP.PACK_AB R73, R96, R95 ;  /* 0x0000005f6049723e */ /* 0x000fe400000000ff */
[----:B------:R-:W-:Y:S02]  /*10250*/  F2FP.PACK_AB R75, R98, R97 ;  /* 0x00000061624b723e */ /* 0x000fe400000000ff */
[----:B------:R-:W-:Y:S03]  /*10260*/  MOV R123, R116 ;  /* 0x00000074007b7202 */ /* 0x000fe60000000f00 */
[----:B------:R-:W-:Y:S02]  /*10270*/  MUFU.EX2 R102, R176 ;  /* 0x000000b000667308 */ /* 0x000fe40000000800 */
[C---:B------:R-:W-:Y:S08]  /*10280*/  HMMA.16816.F32 R8, R72.reuse, R76, R8 ;  /* 0x0000004c4808723c */ /* 0x040ff00000001808 */
[-C--:B------:R-:W-:Y:S01]  /*10290*/  HMMA.16816.F32 R12, R72, R78.reuse, R12 ;  /* 0x0000004e480c723c */ /* 0x080fe2000000180c */
[----:B------:R-:W-:Y:S01]  /*102a0*/  MUFU.EX2 R101, R185 ;  /* 0x000000b900657308 */ /* 0x000fe20000000800 */
[----:B-1----:R-:W-:Y:S06]  /*102b0*/  LDSM.16.MT88.4 R168, [R229+0x3000] ;  /* 0x00300000e5a8783b */ /* 0x002fec0000004200 */
[C---:B------:R-:W-:Y:S03]  /*102c0*/  HMMA.16816.F32 R16, R68.reuse, R78, R16 ;  /* 0x0000004e4410723c */ /* 0x040fe60000001810 */
[----:B------:R-:W-:Y:S01]  /*102d0*/  MUFU.EX2 R107, R173 ;  /* 0x000000ad006b7308 */ /* 0x000fe20000000800 */
[----:B------:R-:W1:Y:S04]  /*102e0*/  LDSM.16.MT88.4 R76, [R228+0x800] ;  /* 0x00080000e44c783b */ /* 0x000e680000004200 */
[-C--:B---3--:R-:W-:Y:S05]  /*102f0*/  HMMA.16816.F32 R20, R68, R80.reuse, R20 ;  /* 0x000000504414723c */ /* 0x088fea0000001814 */
        /* <DEDUP_REMOVED lines=11> */
[-C--:B------:R-:W-:Y:S08]  /*103b0*/  HMMA.16816.F32 R44, R72, R86.reuse, R44 ;  /* 0x00000056482c723c */ /* 0x080ff0000000182c */
[C---:B------:R-:W-:Y:S01]  /*103c0*/  HMMA.16816.F32 R48, R68.reuse, R86, R48 ;  /* 0x000000564430723c */ /* 0x040fe20000001830 */
[----:B------:R-:W4:Y:S01]  /*103d0*/  LDSM.16.MT88.4 R84, [R229+0x1000] ;  /* 0x00100000e554783b */ /* 0x000f220000004200 */
[----:B------:R-:W3:Y:S06]  /*103e0*/  MUFU.EX2 R106, R180 ;  /* 0x000000b4006a7308 */ /* 0x000eec0000000800 */
[-C--:B-1----:R-:W-:Y:S04]  /*103f0*/  HMMA.16816.F32 R52, R68, R76.reuse, R52 ;  /* 0x0000004c4434723c */ /* 0x082fe80000001834 */
[----:B------:R-:W-:Y:S04]  /*10400*/  MUFU.EX2 R95, R145 ;  /* 0x00000091005f7308 */ /* 0x000fe80000000800 */
[C---:B------:R-:W-:Y:S06]  /*10410*/  HMMA.16816.F32 R56, R72.reuse, R76, R56 ;  /* 0x0000004c4838723c */ /* 0x040fec0000001838 */
[----:B------:R-:W-:Y:S02]  /*10420*/  MUFU.EX2 R122, R157 ;  /* 0x0000009d007a7308 */ /* 0x000fe40000000800 */
[-C--:B------:R-:W-:Y:S07]  /*10430*/  HMMA.16816.F32 R60, R72, R78.reuse, R60 ;  /* 0x0000004e483c723c */ /* 0x080fee000000183c */
[----:B------:R-:W-:Y:S01]  /*10440*/  F2FP.PACK_AB R74, R129, R126 ;  /* 0x0000007e814a723e */ /* 0x000fe200000000ff */
[----:B------:R-:W-:Y:S01]  /*10450*/  HMMA.16816.F32 R64, R68, R78, R64 ;  /* 0x0000004e4440723c */ /* 0x000fe20000001840 */
[----:B------:R-:W1:Y:S01]  /*10460*/  LDSM.16.MT88.4 R76, [R228+0x1000] ;  /* 0x00100000e44c783b */ /* 0x000e620000004200 */
[----:B------:R-:W-:Y:S02]  /*10470*/  MUFU.EX2 R121, R156 ;  /* 0x0000009c00797308 */ /* 0x000fe40000000800 */
[----:B------:R-:W-:Y:S01]  /*10480*/  FADD.FTZ R72, R213, R92 ;  /* 0x0000005cd5487221 */ /* 0x000fe20000010000 */
[----:B------:R-:W-:Y:S02]  /*10490*/  F2FP.PACK_AB R73, R100, R104 ;  /* 0x000000686449723e */ /* 0x000fe400000000ff */
[----:B------:R-:W-:Y:S01]  /*104a0*/  F2FP.PACK_AB R68, R207, R208 ;  /* 0x000000d0cf44723e */ /* 0x000fe200000000ff */
[----:B------:R-:W-:Y:S01]  /*104b0*/  FADD.FTZ R92, R212, R72 ;  /* 0x00000048d45c7221 */ /* 0x000fe20000010000 */
[----:B------:R-:W-:Y:S03]  /*104c0*/  F2FP.PACK_AB R69, R191, R192 ;  /* 0x000000c0bf45723e */ /* 0x000fe600000000ff */
[----:B------:R-:W-:Y:S01]  /*104d0*/  F2FP.PACK_AB R70, R205, R206 ;  /* 0x000000cecd46723e */ /* 0x000fe200000000ff */
[----:B------:R4:W-:Y:S01]  /*104e0*/  MUFU.EX2 R104, R177 ;  /* 0x000000b100687308 */ /* 0x0009e20000000800 */
[----:B------:R-:W-:Y:S02]  /*104f0*/  F2FP.PACK_AB R71, R127, R190 ;  /* 0x000000be7f47723e */ /* 0x000fe400000000ff */
[----:B------:R-:W-:Y:S02]  /*10500*/  F2FP.PACK_AB R72, R125, R99 ;  /* 0x000000637d48723e */ /* 0x000fe400000000ff */
[----:B------:R-:W-:Y:S02]  /*10510*/  F2FP.PACK_AB R75, R124, R110 ;  /* 0x0000006e7c4b723e */ /* 0x000fe400000000ff */
[----:B---3--:R-:W-:Y:S01]  /*10520*/  F2FP.PACK_AB R129, R106, R109 ;  /* 0x0000006d6a81723e */ /* 0x008fe200000000ff */
[-C--:B------:R-:W-:Y:S02]  /*10530*/  HMMA.16816.F32 R4, R68, R80.reuse, R4 ;  /* 0x000000504404723c */ /* 0x080fe40000001804 */
[----:B------:R-:W-:Y:S06]  /*10540*/  MUFU.EX2 R99, R184 ;  /* 0x000000b800637308 */ /* 0x000fec0000000800 */
[C---:B------:R-:W-:Y:S04]  /*10550*/  HMMA.16816.F32 R8, R72.reuse, R80, R8 ;  /* 0x000000504808723c */ /* 0x040fe80000001808 */
[----:B------:R-:W3:Y:S04]  /*10560*/  MUFU.EX2 R100, R149 ;  /* 0x0000009500647308 */ /* 0x000ee80000000800 */
[-C--:B------:R-:W-:Y:S01]  /*10570*/  HMMA.16816.F32 R12, R72, R82.reuse, R12 ;  /* 0x00000052480c723c */ /* 0x080fe2000000180c */
[----:B----4-:R-:W-:Y:S05]  /*10580*/  LDSM.16.MT88.4 R176, [R225+0x3000] ;  /* 0x00300000e1b0783b */ /* 0x010fea0000004200 */
[----:B------:R-:W-:Y:S02]  /*10590*/  MUFU.EX2 R98, R141 ;  /* 0x0000008d00627308 */ /* 0x000fe40000000800 */
[C---:B------:R-:W-:Y:S01]  /*105a0*/  HMMA.16816.F32 R16, R68.reuse, R82, R16 ;  /* 0x000000524410723c */ /* 0x040fe20000001810 */
[----:B------:R-:W4:Y:S07]  /*105b0*/  LDSM.16.MT88.4 R80, [R225+0x1800] ;  /* 0x00180000e150783b */ /* 0x000f2e0000004200 */
[-C--:B------:R-:W-:Y:S01]  /*105c0*/  HMMA.16816.F32 R20, R68, R84.reuse, R20 ;  /* 0x000000544414723c */ /* 0x080fe20000001814 */
[----:B------:R-:W-:Y:S03]  /*105d0*/  MUFU.EX2 R97, R140 ;  /* 0x0000008c00617308 */ /* 0x000fe60000000800 */
[----:B---3--:R-:W-:Y:S04]  /*105e0*/  F2FP.PACK_AB R131, R100, R102 ;  /* 0x000000666483723e */ /* 0x008fe800000000ff */
[C---:B------:R-:W-:Y:S03]  /*105f0*/  HMMA.16816.F32 R24, R72.reuse, R84, R24 ;  /* 0x000000544818723c */ /* 0x040fe60000001818 */
[----:B------:R-:W-:Y:S05]  /*10600*/  MUFU.EX2 R96, R148 ;  /* 0x0000009400607308 */ /* 0x000fea0000000800 */
[-C--:B------:R-:W-:Y:S08]  /*10610*/  HMMA.16816.F32 R28, R72, R86.reuse, R28 ;  /* 0x00000056481c723c */ /* 0x080ff0000000181c */
[C---:B------:R-:W-:Y:S01]  /*10620*/  HMMA.16816.F32 R32, R68.reuse, R86, R32 ;  /* 0x000000564420723c */ /* 0x040fe20000001820 */
[----:B------:R-:W3:Y:S07]  /*10630*/  LDSM.16.MT88.4 R84, [R229+0x1800] ;  /* 0x00180000e554783b */ /* 0x000eee0000004200 */
[-C--:B------:R-:W-:Y:S01]  /*10640*/  HMMA.16816.F32 R36, R68, R88.reuse, R36 ;  /* 0x000000584424723c */ /* 0x080fe20000001824 */
[----:B--2---:R-:W2:Y:S07]  /*10650*/  MUFU.EX2 R133, R133 ;  /* 0x0000008500857308 */ /* 0x004eae0000000800 */
[C---:B------:R-:W-:Y:S08]  /*10660*/  HMMA.16816.F32 R40, R72.reuse, R88, R40 ;  /* 0x000000584828723c */ /* 0x040ff00000001828 */
[-C--:B------:R-:W-:Y:S08]  /*10670*/  HMMA.16816.F32 R44, R72, R90.reuse, R44 ;  /* 0x0000005a482c723c */ /* 0x080ff0000000182c */
[C---:B------:R-:W-:Y:S01]  /*10680*/  HMMA.16816.F32 R48, R68.reuse, R90, R48 ;  /* 0x0000005a4430723c */ /* 0x040fe20000001830 */
[----:B------:R-:W2:Y:S07]  /*10690*/  LDSM.16.MT88.4 R88, [R226+0x1800] ;  /* 0x00180000e258783b */ /* 0x000eae0000004200 */
[-C--:B-1----:R-:W-:Y:S08]  /*106a0*/  HMMA.16816.F32 R52, R68, R76.reuse, R52 ;  /* 0x0000004c4434723c */ /* 0x082ff00000001834 */
[C---:B------:R-:W-:Y:S08]  /*106b0*/  HMMA.16816.F32 R56, R72.reuse, R76, R56 ;  /* 0x0000004c4838723c */ /* 0x040ff00000001838 */
[-C--:B------:R-:W-:Y:S07]  /*106c0*/  HMMA.16816.F32 R60, R72, R78.reuse, R60 ;  /* 0x0000004e483c723c */ /* 0x080fee000000183c */
[----:B------:R-:W-:Y:S01]  /*106d0*/  F2FP.PACK_AB R74, R135, R136 ;  /* 0x00000088874a723e */ /* 0x000fe200000000ff */
[----:B------:R-:W-:Y:S01]  /*106e0*/  HMMA.16816.F32 R64, R68, R78, R64 ;  /* 0x0000004e4440723c */ /* 0x000fe20000001840 */
[----:B------:R-:W1:Y:S03]  /*106f0*/  LDSM.16.MT88.4 R76, [R228+0x1800] ;  /* 0x00180000e44c783b */ /* 0x000e660000004200 */
        /* <DEDUP_REMOVED lines=10> */
[-C--:B----4-:R-:W-:Y:S08]  /*107a0*/  HMMA.16816.F32 R4, R68, R80.reuse, R4 ;  /* 0x000000504404723c */ /* 0x090ff00000001804 */
[C---:B------:R-:W-:Y:S08]  /*107b0*/  HMMA.16816.F32 R8, R72.reuse, R80, R8 ;  /* 0x000000504808723c */ /* 0x040ff00000001808 */
[-C--:B------:R-:W-:Y:S08]  /*107c0*/  HMMA.16816.F32 R12, R72, R82.reuse, R12 ;  /* 0x00000052480c723c */ /* 0x080ff0000000180c */
[C---:B------:R-:W-:Y:S01]  /*107d0*/  HMMA.16816.F32 R16, R68.reuse, R82, R16 ;  /* 0x000000524410723c */ /* 0x040fe20000001810 */
[----:B------:R-:W4:Y:S07]  /*107e0*/  LDSM.16.MT88.4 R80, [R225+0x2000] ;  /* 0x00200000e150783b */ /* 0x000f2e0000004200 */
[-C--:B---3--:R-:W-:Y:S08]  /*107f0*/  HMMA.16816.F32 R20, R68, R84.reuse, R20 ;  /* 0x000000544414723c */ /* 0x088ff00000001814 */
[C---:B------:R-:W-:Y:S08]  /*10800*/  HMMA.16816.F32 R24, R72.reuse, R84, R24 ;  /* 0x000000544818723c */ /* 0x040ff00000001818 */
[-C--:B------:R-:W-:Y:S08]  /*10810*/  HMMA.16816.F32 R28, R72, R86.reuse, R28 ;  /* 0x00000056481c723c */ /* 0x080ff0000000181c */
[C---:B------:R-:W-:Y:S01]  /*10820*/  HMMA.16816.F32 R32, R68.reuse, R86, R32 ;  /* 0x000000564420723c */ /* 0x040fe20000001820 */
[----:B------:R-:W3:Y:S07]  /*10830*/  LDSM.16.MT88.4 R84, [R229+0x2000] ;  /* 0x00200000e554783b */ /* 0x000eee0000004200 */
[-C--:B--2---:R-:W-:Y:S08]  /*10840*/  HMMA.16816.F32 R36, R68, R88.reuse, R36 ;  /* 0x000000584424723c */ /* 0x084ff00000001824 */
        /* <DEDUP_REMOVED lines=50> */
[-C--:B----4-:R-:W-:Y:S08]  /*10b70*/  HMMA.16816.F32 R4, R68, R80.reuse, R4 ;  /* 0x000000504404723c */ /* 0x090ff00000001804 */
[C---:B------:R-:W-:Y:S01]  /*10b80*/  HMMA.16816.F32 R8, R72.reuse, R80, R8 ;  /* 0x000000504808723c */ /* 0x040fe20000001808 */
[----:B------:R-:W-:Y:S07]  /*10b90*/  MUFU.EX2 R80, R153 ;  /* 0x0000009900507308 */ /* 0x000fee0000000800 */
[-C--:B------:R-:W-:Y:S03]  /*10ba0*/  HMMA.16816.F32 R12, R72, R82.reuse, R12 ;  /* 0x00000052480c723c */ /* 0x080fe6000000180c */
[----:B------:R-:W-:Y:S05]  /*10bb0*/  MUFU.EX2 R81, R160 ;  /* 0x000000a000517308 */ /* 0x000fea0000000800 */
[C---:B------:R-:W-:Y:S05]  /*10bc0*/  HMMA.16816.F32 R16, R68.reuse, R82, R16 ;  /* 0x000000524410723c */ /* 0x040fea0000001810 */
[----:B------:R-:W4:Y:S03]  /*10bd0*/  MUFU.EX2 R83, R144 ;  /* 0x0000009000537308 */ /* 0x000f260000000800 */
[-C--:B---3--:R-:W-:Y:S07]  /*10be0*/  HMMA.16816.F32 R20, R68, R84.reuse, R20 ;  /* 0x000000544414723c */ /* 0x088fee0000001814 */
[----:B------:R-:W3:Y:S01]  /*10bf0*/  MUFU.EX2 R82, R161 ;  /* 0x000000a100527308 */ /* 0x000ee20000000800 */
[C---:B------:R-:W-:Y:S08]  /*10c00*/  HMMA.16816.F32 R24, R72.reuse, R84, R24 ;  /* 0x000000544818723c */ /* 0x040ff00000001818 */
[-C--:B------:R-:W-:Y:S04]  /*10c10*/  HMMA.16816.F32 R28, R72, R86.reuse, R28 ;  /* 0x00000056481c723c */ /* 0x080fe8000000181c */
[----:B----4-:R-:W-:Y:S04]  /*10c20*/  F2FP.PACK_AB R126, R188, R83 ;  /* 0x00000053bc7e723e */ /* 0x010fe800000000ff */
[C---:B------:R-:W-:Y:S04]  /*10c30*/  HMMA.16816.F32 R32, R68.reuse, R86, R32 ;  /* 0x000000564420723c */ /* 0x040fe80000001820 */
[----:B---3--:R-:W-:Y:S04]  /*10c40*/  F2FP.PACK_AB R125, R81, R82 ;  /* 0x00000052517d723e */ /* 0x008fe800000000ff */
[-C--:B--2---:R-:W-:Y:S08]  /*10c50*/  HMMA.16816.F32 R36, R68, R88.reuse, R36 ;  /* 0x000000584424723c */ /* 0x084ff00000001824 */
[C---:B------:R-:W-:Y:S08]  /*10c60*/  HMMA.16816.F32 R40, R72.reuse, R88, R40 ;  /* 0x000000584828723c */ /* 0x040ff00000001828 */
[-C--:B------:R-:W-:Y:S08]  /*10c70*/  HMMA.16816.F32 R44, R72, R90.reuse, R44 ;  /* 0x0000005a482c723c */ /* 0x080ff0000000182c */
[C---:B------:R-:W-:Y:S08]  /*10c80*/  HMMA.16816.F32 R48, R68.reuse, R90, R48 ;  /* 0x0000005a4430723c */ /* 0x040ff00000001830 */
[-C--:B-1----:R-:W-:Y:S08]  /*10c90*/  HMMA.16816.F32 R52, R68, R76.reuse, R52 ;  /* 0x0000004c4434723c */ /* 0x082ff00000001834 */
[C---:B------:R-:W-:Y:S01]  /*10ca0*/  HMMA.16816.F32 R56, R72.reuse, R76, R56 ;  /* 0x0000004c4838723c */ /* 0x040fe20000001838 */
[----:B------:R-:W1:Y:S07]  /*10cb0*/  MUFU.EX2 R76, R152 ;  /* 0x00000098004c7308 */ /* 0x000e6e0000000800 */
[-C--:B------:R-:W-:Y:S07]  /*10cc0*/  HMMA.16816.F32 R60, R72, R78.reuse, R60 ;  /* 0x0000004e483c723c */ /* 0x080fee000000183c */
[----:B------:R-:W-:Y:S01]  /*10cd0*/  FADD.FTZ R73, R128, R0 ;  /* 0x0000000080497221 */ /* 0x000fe20000010000 */
[----:B------:R-:W-:Y:S04]  /*10ce0*/  HMMA.16816.F32 R64, R68, R78, R64 ;  /* 0x0000004e4440723c */ /* 0x000fe80000001840 */
[----:B------:R-:W-:Y:S01]  /*10cf0*/  F2FP.PACK_AB R128, R111, R112 ;  /* 0x000000706f80723e */ /* 0x000fe200000000ff */
[----:B------:R-:W-:Y:S01]  /*10d00*/  FADD.FTZ R72, R124, R93 ;  /* 0x0000005d7c487221 */ /* 0x000fe20000010000 */
[----:B------:R-:W-:Y:S01]  /*10d10*/  F2FP.PACK_AB R124, R95, R96 ;  /* 0x000000605f7c723e */ /* 0x000fe200000000ff */
[----:B------:R-:W-:Y:S01]  /*10d20*/  FADD.FTZ R68, R134, R2 ;  /* 0x0000000286447221 */ /* 0x000fe20000010000 */
[----:B-1----:R-:W-:Y:S03]  /*10d30*/  F2FP.PACK_AB R127, R76, R80 ;  /* 0x000000504c7f723e */ /* 0x002fe600000000ff */
        /* <DEDUP_REMOVED lines=61> */
[----:B------:R-:W-:Y:S04]  /*11110*/  HMMA.16816.F32 R128, R128, R6, R64 ;  /* 0x000000068080723c */ /* 0x000fe80000001840 */
[----:B------:R-:W-:Y:S01]  /*11120*/  FADD.FTZ R3, R111, R3 ;  /* 0x000000036f037221 */ /* 0x000fe20000010000 */
[----:B------:R-:W-:Y:S01]  /*11130*/  MOV R121, R119 ;  /* 0x0000007700797202 */ /* 0x000fe20000000f00 */
[----:B------:R-:W-:Y:S02]  /*11140*/  FADD.FTZ R4, R115, R2 ;  /* 0x0000000273047221 */ /* 0x000fe40000010000 */
[----:B------:R-:W-:Y:S04]  /*11150*/  FADD.FTZ R3, R104, R3 ;  /* 0x0000000368037221 */ /* 0x000fe80000010000 */
[----:B------:R-:W-:Y:S01]  /*11160*/  FADD.FTZ R3, R120, R3 ;  /* 0x0000000378037221 */ /* 0x000fe20000010000 */
[----:B------:R-:W-:Y:S01]  /*11170*/  MOV R120, R117 ;  /* 0x0000007500787202 */ /* 0x000fe20000000f00 */
[----:B------:R-:W-:Y:S02]  /*11180*/  FADD.FTZ R5, R97, R0 ;  /* 0x0000000061057221 */ /* 0x000fe40000010000 */
        /* <DEDUP_REMOVED lines=18> */
[----:B--2--5:R-:W-:-:S05]  /*112b0*/  @P0 BRA `(.L_x_1361) ;  /* 0xffffb97000000947 */ /* 0x024fca000383ffff */
.L_x_1354:
[----:B------:R-:W-:Y:S05]  /*112c0*/  BRA.DIV ~URZ, `(.L_x_1362) ;  /* 0x000074f27f007947 */ /* 0x000fea000b800000 */
[----:B------:R-:W2:Y:S04]  /*112d0*/  LDL R0, [R1+0xc] ;  /* 0x00000c0001007983 */ /* 0x000ea80000100800 */
[----:B--2---:R1:W2:Y:S02]  /*112e0*/  SHFL.BFLY PT, R4, R0, 0x2, 0x1f ;  /* 0x0c401f0000047f89 */ /* 0x0042a400000e0000 */
.L_x_1414:
        /* <DEDUP_REMOVED lines=18> */
[----:B---3--:R-:W-:Y:S02]  /*11410*/  FADD.FTZ R6, R6, R3 ;  /* 0x0000000306067221 */ /* 0x008fe40000010000 */
.L_x_1415:
[----:B------:R-:W-:Y:S01]  /*11420*/  FSETP.NE.FTZ.AND P2, PT, R5, RZ, PT ;  /* 0x000000ff0500720b */ /* 0x000fe20003f55000 */
[----:B------:R-:W-:Y:S01]  /*11430*/  CS2R R2, SRZ ;  /* 0x0000000000027805 */ /* 0x000fe2000001ff00 */
[----:B------:R-:W-:Y:S02]  /*11440*/  FSETP.NE.FTZ.AND P3, PT, R4, RZ, PT ;  /* 0x000000ff0400720b */ /* 0x000fe40003f75000 */
[----:B------:R-:W-:Y:S02]  /*11450*/  FSETP.NE.FTZ.AND P1, PT, R6, RZ, PT ;  /* 0x000000ff0600720b */ /* 0x000fe40003f35000 */
[----:B------:R-:W-:Y:S02]  /*11460*/  MOV R0, RZ ;  /* 0x000000ff00007202 */ /* 0x000fe40000000f00 */
[----:B------:R-:W-:Y:S02]  /*11470*/  MOV R34, 0xff800000 ;  /* 0xff80000000227802 */ /* 0x000fe40000000f00 */
[----:B------:R-:W-:-:S02]  /*11480*/  MOV R32, 0xff800000 ;  /* 0xff80000000207802 */ /* 0x000fc40000000f00 */
[----:B------:R-:W-:Y:S01]  /*11490*/  MOV R33, 0xff800000 ;  /* 0xff80000000217802 */ /* 0x000fe20000000f00 */
[----:B------:R-:W1:Y:S01]  /*114a0*/  @P2 MUFU.RCP R3, R5 ;  /* 0x0000000500032308 */ /* 0x000e620000001000 */
[----:B------:R-:W-:Y:S02]  /*114b0*/  @P2 MOV R9, 0x3f317218 ;  /* 0x3f31721800092802 */ /* 0x000fe40000000f00 */
[----:B------:R-:W-:Y:S02]  /*114c0*/  MOV R31, 0xff800000 ;  /* 0xff800000001f7802 */ /* 0x000fe40000000f00 */
[----:B------:R-:W-:-:S03]  /*114d0*/  @P1 MOV R21, 0x3f317218 ;  /* 0x3f31721800151802 */ /* 0x000fc60000000f00 */
[----:B------:R-:W2:Y:S08]  /*114e0*/  @P3 MUFU.RCP R0, R4 ;  /* 0x0000000400003308 */ /* 0x000eb00000001000 */
[----:B------:R3:W-:Y:S01]  /*114f0*/  @P3 MUFU.LG2 R17, R4 ;  /* 0x0000000400113308 */ /* 0x0007e20000000c00 */
[C---:B-1----:R-:W-:Y:S02]  /*11500*/  FMUL.FTZ R186, R3.reuse, R186 ;  /* 0x000000ba03ba7220 */ /* 0x042fe40000410000 */
[----:B------:R-:W-:-:S02]  /*11510*/  FMUL.FTZ R29, R3, R187 ;  /* 0x000000bb031d7220 */ /* 0x000fc40000410000 */
[C---:B------:R-:W-:Y:S02]  /*11520*/  FMUL.FTZ R178, R3.reuse, R178 ;  /* 0x000000b203b27220 */ /* 0x040fe40000410000 */
[C---:B------:R-:W-:Y:S01]  /*11530*/  FMUL.FTZ R26, R3.reuse, R179 ;  /* 0x000000b3031a7220 */ /* 0x040fe20000410000 */
[----:B------:R-:W1:Y:S01]  /*11540*/  @P1 MUFU.RCP R2, R6 ;  /* 0x0000000600021308 */ /* 0x000e620000001000 */
[C---:B------:R-:W-:Y:S02]  /*11550*/  FMUL.FTZ R182, R3.reuse, R182 ;  /* 0x000000b603b67220 */ /* 0x040fe40000410000 */
[C---:B------:R-:W-:Y:S02]  /*11560*/  FMUL.FTZ R23, R3.reuse, R183 ;  /* 0x000000b703177220 */ /* 0x040fe40000410000 */
[C---:B------:R-:W-:Y:S02]  /*11570*/  FMUL.FTZ R170, R3.reuse, R170 ;  /* 0x000000aa03aa7220 */ /* 0x040fe40000410000 */
[----:B------:R-:W-:Y:S01]  /*11580*/  FMUL.FTZ R19, R3, R171 ;  /* 0x000000ab03137220 */ /* 0x000fe20000410000 */
[----:B------:R-:W4:Y:S02]  /*11590*/  @P2 MUFU.LG2 R5, R5 ;  /* 0x0000000500052308 */ /* 0x000f240000000c00 */
[----:B---34-:R-:W-:-:S02]  /*115a0*/  FADD.FTZ R4, R8, R7 ;  /* 0x0000000708047221 */ /* 0x018fc40000010000 */
[C---:B------:R-:W-:Y:S02]  /*115b0*/  FMUL.FTZ R174, R3.reuse, R174 ;  /* 0x000000ae03ae7220 */ /* 0x040fe40000410000 */
[C---:B------:R-:W-:Y:S01]  /*115c0*/  FMUL.FTZ R15, R3.reuse, R175 ;  /* 0x000000af030f7220 */ /* 0x040fe20000410000 */
[----:B------:R-:W-:Y:S01]  /*115d0*/  FSETP.NE.FTZ.AND P0, PT, R4, RZ, PT ;  /* 0x000000ff0400720b */ /* 0x000fe20003f15000 */
[C---:B------:R-:W-:Y:S02]  /*115e0*/  FMUL.FTZ R166, R3.reuse, R166 ;  /* 0x000000a603a67220 */ /* 0x040fe40000410000 */
[C---:B------:R-:W-:Y:S02]  /*115f0*/  FMUL.FTZ R11, R3.reuse, R167 ;  /* 0x000000a7030b7220 */ /* 0x040fe40000410000 */
[C---:B------:R-:W-:Y:S02]  /*11600*/  FMUL.FTZ R158, R3.reuse, R158 ;  /* 0x0000009e039e7220 */ /* 0x040fe40000410000 */
[----:B------:R-:W-:-:S02]  /*11610*/  FMUL.FTZ R7, R3, R159 ;  /* 0x0000009f03077220 */ /* 0x000fc40000410000 */
[C---:B------:R-:W-:Y:S02]  /*11620*/  FMUL.FTZ R130, R3.reuse, R130 ;  /* 0x0000008203827220 */ /* 0x040fe40000410000 */
[----:B------:R-:W-:Y:S02]  /*11630*/  FMUL.FTZ R131, R3, R131 ;  /* 0x0000008303837220 */ /* 0x000fe40000410000 */
[----:B------:R3:W4:Y:S01]  /*11640*/  @P1 MUFU.LG2 R3, R6 ;  /* 0x0000000600031308 */ /* 0x0007220000000c00 */
[C---:B--2---:R-:W-:Y:S02]  /*11650*/  FMUL.FTZ R184, R0.reuse, R184 ;  /* 0x000000b800b87220 */ /* 0x044fe40000410000 */
[C---:B------:R-:W-:Y:S02]  /*11660*/  FMUL.FTZ R30, R0.reuse, R185 ;  /* 0x000000b9001e7220 */ /* 0x040fe40000410000 */
[C---:B------:R-:W-:Y:S02]  /*11670*/  FMUL.FTZ R176, R0.reuse, R176 ;  /* 0x000000b000b07220 */ /* 0x040fe40000410000 */
[----:B------:R-:W-:-:S02]  /*11680*/  FMUL.FTZ R27, R0, R177 ;  /* 0x000000b1001b7220 */ /* 0x000fc40000410000 */
[C---:B------:R-:W-:Y:S02]  /*11690*/  FMUL.FTZ R180, R0.reuse, R180 ;  /* 0x000000b400b47220 */ /* 0x040fe40000410000 */
[C---:B------:R-:W-:Y:S02]  /*116a0*/  FMUL.FTZ R24, R0.reuse, R181 ;  /* 0x000000b500187220 */ /* 0x040fe40000410000 */
[C---:B------:R-:W-:Y:S02]  /*116b0*/  FMUL.FTZ R168, R0.reuse, R168 ;  /* 0x000000a800a87220 */ /* 0x040fe40000410000 */
[C---:B------:R-:W-:Y:S01]  /*116c0*/  FMUL.FTZ R20, R0.reuse, R169 ;  /* 0x000000a900147220 */ /* 0x040fe20000410000 */
[----:B---3--:R-:W-:Y:S01]  /*116d0*/  @P3 MOV R6, 0x3f317218 ;  /* 0x3f31721800063802 */ /* 0x008fe20000000f00 */
        /* <DEDUP_REMOVED lines=8> */
[----:B------:R-:W-:Y:S01]  /*11760*/  MOV R0, RZ ;  /* 0x000000ff00007202 */ /* 0x000fe20000000f00 */
[----:B-1----:R-:W-:-:S02]  /*11770*/  FMUL.FTZ R152, R2, R152 ;  /* 0x0000009802987220 */ /* 0x002fc40000410000 */
[C---:B------:R-:W-:Y:S02]  /*11780*/  FMUL.FTZ R28, R2.reuse, R153 ;  /* 0x00000099021c7220 */ /* 0x040fe40000410000 */
[C---:B------:R-:W-:Y:S01]  /*11790*/  FMUL.FTZ R160, R2.reuse, R160 ;  /* 0x000000a002a07220 */ /* 0x040fe20000410000 */
[----:B------:R-:W-:Y:S01]  /*117a0*/  @P0 MUFU.RCP R0, R4 ;  /* 0x0000000400000308 */ /* 0x000fe20000001000 */
        /* <DEDUP_REMOVED lines=14> */
[----:B------:R-:W-:Y:S02]  /*11890*/  @P2 FMUL.FTZ R13, R5, 0.69314718246459960938 ;  /* 0x3f317218050d2820 */ /* 0x000fe40000410000 */
[----:B------:R-:W-:Y:S02]  /*118a0*/  @P2 FMUL.FTZ R5, R9, c[0x0][0x2d0] ;  /* 0x0000b40009052a20 */ /* 0x000fe40000410000 */
[----:B----4-:R-:W-:-:S02]  /*118b0*/  @P1 FMUL.FTZ R9, R3, 0.69314718246459960938 ;  /* 0x3f31721803091820 */ /* 0x010fc40000410000 */
        /* <DEDUP_REMOVED lines=28> */
.L_x_1307:
[----:B------:R1:W5:Y:S01]  /*11a80*/  LDL R6, [R1+0x58] ;  /* 0x0000580001067983 */ /* 0x0003620000100800 */
        /* <DEDUP_REMOVED lines=18> */
.L_x_1365:
[----:B-1----:R-:W-:Y:S05]  /*11bb0*/  BSYNC B0 ;  /* 0x0000000000007941 */ /* 0x002fea0003800000 */
.L_x_1364:
        /* <DEDUP_REMOVED lines=89> */
[----:B------:R-:W-:Y:S05]  /*12150*/  CALL.REL.NOINC `($__internal_3_$__cuda_sm70_shflsync_idx_p) ;  /* 0x000070c000007944 */ /* 0x000fea0003c00000 */
.L_x_1368:
[----:B-1----:R-:W2:Y:S04]  /*12160*/  LDL R2, [R1+0x54] ;  /* 0x0000540001027983 */ /* 0x002ea80000100800 */
[----:B------:R-:W3:Y:S04]  /*12170*/  LDL R5, [R1+0x18] ;  /* 0x0000180001057983 */ /* 0x000ee80000100800 */
[----:B------:R-:W4:Y:S04]  /*12180*/  LDL.LU R4, [R1+0x4c] ;  /* 0x00004c0001047983 */ /* 0x000f280000300800 */
[----:B------:R-:W5:Y:S04]  /*12190*/  LDL.LU R15, [R1+0x48] ;  /* 0x00004800010f7983 */ /* 0x000f680000300800 */
[----:B------:R-:W2:Y:S01]  /*121a0*/  LDL.LU R17, [R1+0x44] ;  /* 0x0000440001117983 */ /* 0x000ea20000300800 */
[----:B------:R-:W-:-:S03]  /*121b0*/  IMAD.MOV.U32 R0, RZ, RZ, 0x1 ;  /* 0x00000001ff007424 */ /* 0x000fc600078e00ff */
        /* <DEDUP_REMOVED lines=11> */
[----:B-----5:R-:W-:-:S03]  /*12270*/  SHF.R.S32.HI R8, RZ, 0x1f, R15 ;  /* 0x0000001fff087819 */ /* 0x020fc6000001140f */
[----:B--2---:R-:W-:Y:S02]  /*12280*/  IMAD.IADD R3, R2, 0x1, R17 ;  /* 0x0000000102037824 */ /* 0x004fe400078e0211 */
[C---:B------:R-:W-:Y:S02]  /*12290*/  IMAD R2, R0.reuse, c[0x0][0x490], RZ ;  /* 0x0001240000027a24 */ /* 0x040fe400078e02ff */
[----:B------:R-:W-:Y:S02]  /*122a0*/  IMAD R0, R0, c[0x0][0x3e8], RZ ;  /* 0x0000fa0000007a24 */ /* 0x000fe400078e02ff */
[----:B------:R-:W-:-:S04]  /*122b0*/  @P0 IMAD.HI.U32 R12, R3, c[0x0][0x4ec], RZ ;  /* 0x00013b00030c0a27 */ /* 0x000fc800078e00ff */
[----:B---3--:R-:W-:Y:S02]  /*122c0*/  IMAD.IADD R10, R5, 0x1, R17 ;  /* 0x00000001050a7824 */ /* 0x008fe400078e0211 */
        /* <DEDUP_REMOVED lines=51> */
[----:B------:R5:W1:Y:S01]  /*12600*/  SHFL.IDX PT, R9, R2, 0x3, 0x1c1f ;  /* 0x007c1f0002097f89 */ /* 0x000a6200000e0000 */
[----:B------:R-:W-:-:S02]  /*12610*/  SHF.R.S32.HI R7, RZ, 0x1f, R6 ;  /* 0x0000001fff077819 */ /* 0x000fc40000011406 */
[----:B------:R-:W-:-:S03]  /*12620*/  ISETP.GE.OR P4, PT, R0, UR4, P1 ;  /* 0x0000000400007c0c */ /* 0x000fc60008f86670 */
[----:B------:R-:W-:Y:S01]  /*12630*/  IMAD R7, R7, c[0x0][0x3d8], RZ ;  /* 0x0000f60007077a24 */ /* 0x000fe200078e02ff */
[----:B------:R-:W-:Y:S01]  /*12640*/  SHF.R.S32.HI R16, RZ, 0x1f, R18 ;  /* 0x0000001fff107819 */ /* 0x000fe20000011412 */
[----:B------:R-:W-:Y:S01]  /*12650*/  IMAD.WIDE.U32 R4, R6, c[0x0][0x3d8], R4 ;  /* 0x0000f60006047a25 */ /* 0x000fe200078e0004 */
[C---:B----4-:R-:W-:Y:S02]  /*12660*/  IADD3 R3, R0.reuse, 0x8, RZ ;  /* 0x0000000800037810 */ /* 0x050fe40007ffe0ff */
[C---:B-----5:R-:W-:Y:S02]  /*12670*/  IADD3 R2, R0.reuse, 0x40, RZ ;  /* 0x0000004000027810 */ /* 0x060fe40007ffe0ff */
[----:B------:R-:W-:Y:S02]  /*12680*/  IADD3 R0, R0, 0x48, RZ ;  /* 0x0000004800007810 */ /* 0x000fe40007ffe0ff */
[----:B------:R-:W-:Y:S02]  /*12690*/  ISETP.GE.OR P3, PT, R3, UR4, P1 ;  /* 0x0000000403007c0c */ /* 0x000fe40008f66670 */
[----:B------:R-:W-:-:S02]  /*126a0*/  ISETP.GE.OR P2, PT, R2, UR4, P1 ;  /* 0x0000000402007c0c */ /* 0x000fc40008f46670 */
[----:B------:R-:W-:Y:S01]  /*126b0*/  ISETP.GE.OR P1, PT, R0, UR4, P1 ;  /* 0x0000000400007c0c */ /* 0x000fe20008f26670 */
[----:B------:R-:W-:Y:S01]  /*126c0*/  IMAD R7, R6, c[0x0][0x3dc], R7 ;  /* 0x0000f70006077a24 */ /* 0x000fe200078e0207 */
[----:B------:R-:W-:Y:S01]  /*126d0*/  LEA.HI R16, R16, R18, RZ, 0x3 ;  /* 0x0000001210107211 */ /* 0x000fe200078f18ff */
[----:B-1----:R-:W-:Y:S01]  /*126e0*/  @!P4 ST.E [R14.64], R32 ;  /* 0x000000200e00c985 */ /* 0x002fe2000c101906 */
        /* <DEDUP_REMOVED lines=15> */
[----:B------:R-:W5:Y:S01]  /*127e0*/  SHFL.IDX PT, R11, R0, 0x1, 0x181f ;  /* 0x00381f00000b7f89 */ /* 0x000f6200000e0000 */
[----:B------:R-:W-:-:S03]  /*127f0*/  ISETP.GE.OR P3, PT, R3, UR4, P5 ;  /* 0x0000000403007c0c */ /* 0x000fc6000af66670 */
[----:B------:R-:W5:Y:S01]  /*12800*/  SHFL.IDX PT, R10, R0, 0x2, 0x181f ;  /* 0x00581f00000a7f89 */ /* 0x000f6200000e0000 */
[----:B------:R-:W-:-:S03]  /*12810*/  IADD3 R4, R3, 0x20, RZ ;  /* 0x0000002003047810 */ /* 0x000fc60007ffe0ff */
[----:B------:R-:W5:Y:S01]  /*12820*/  LDS.128 R16, [R243+0x880] ;  /* 0x00088000f3107984 */ /* 0x000f620000000c00 */
[----:B------:R-:W-:-:S03]  /*12830*/  ISETP.GE.OR P0, PT, R4, UR4, P5 ;  /* 0x0000000404007c0c */ /* 0x000fc6000af06670 */
[----:B------:R-:W5:Y:S02]  /*12840*/  LDS.128 R12, [R243+0x1080] ;  /* 0x00108000f30c7984 */ /* 0x000f640000000c00 */
        /* <DEDUP_REMOVED lines=9> */
[C-C-:B-----5:R-:W-:Y:S01]  /*128e0*/  @!P2 LEA.HI.X R7, R242.reuse, R11, R48.reuse, 0x1, P1 ;  /* 0x0000000bf207a211 */ /* 0x160fe200008f0c30 */
        /* <DEDUP_REMOVED lines=9> */
[----:B------:R-:W5:Y:S04]  /*12980*/  SHFL.IDX PT, R9, R2, 0x5, 0x181f ;  /* 0x00b81f0002097f89 */ /* 0x000f6800000e0000 */
        /* <DEDUP_REMOVED lines=16> */
[C---:B-----5:R-:W-:Y:S02]  /*12a90*/  @!P3 LEA R6, P1, R242.reuse, R9, 0x1 ;  /* 0x00000009f206b211 */ /* 0x060fe400078208ff */
        /* <DEDUP_REMOVED lines=14> */
.L_x_1367:
        /* <DEDUP_REMOVED lines=42> */
.L_x_1371:
[----:B------:R-:W-:Y:S05]  /*12e20*/  BSYNC B0 ;  /* 0x0000000000007941 */ /* 0x000fea0003800000 */
.L_x_1370:
        /* <DEDUP_REMOVED lines=32> */
.L_x_1416:
[----:B------:R-:W-:Y:S05]  /*13030*/  BRA.DIV ~URZ, `(.L_x_1373) ;  /* 0x00005ac27f007947 */ /* 0x000fea000b800000 */
[----:B------:R3:W4:Y:S02]  /*13040*/  SHFL.IDX PT, R2, R5, RZ, 0x181f ;  /* 0x00181fff05027589 */ /* 0x00072400000e0000 */
.L_x_1417:
        /* <DEDUP_REMOVED lines=16> */
.L_x_1418:
        /* <DEDUP_REMOVED lines=8> */
.L_x_1419:
[----:B------:R-:W-:Y:S05]  /*131d0*/  BRA.DIV ~URZ, `(.L_x_1376) ;  /* 0x00005ad27f007947 */ /* 0x000fea000b800000 */
[----:B-1----:R1:W2:Y:S02]  /*131e0*/  SHFL.IDX PT, R2, R5, 0x2, 0x181f ;  /* 0x00581f0005027f89 */ /* 0x0022a400000e0000 */
.L_x_1420:
        /* <DEDUP_REMOVED lines=9> */
.L_x_1421:
        /* <DEDUP_REMOVED lines=8> */
.L_x_1422:
[----:B------:R-:W-:Y:S05]  /*13300*/  BRA.DIV ~URZ, `(.L_x_1379) ;  /* 0x00005b527f007947 */ /* 0x000fea000b800000 */
[----:B--2---:R2:W1:Y:S02]  /*13310*/  SHFL.IDX PT, R2, R5, 0x4, 0x181f ;  /* 0x00981f0005027f89 */ /* 0x00446400000e0000 */
.L_x_1423:
        /* <DEDUP_REMOVED lines=9> */
.L_x_1424:
        /* <DEDUP_REMOVED lines=8> */
.L_x_1425:
[----:B------:R-:W-:Y:S05]  /*13430*/  BRA.DIV ~URZ, `(.L_x_1382) ;  /* 0x00005bd27f007947 */ /* 0x000fea000b800000 */
[----:B--2---:R2:W3:Y:S02]  /*13440*/  SHFL.IDX PT, R2, R5, 0x6, 0x181f ;  /* 0x00d81f0005027f89 */ /* 0x0044e400000e0000 */
.L_x_1426:
        /* <DEDUP_REMOVED lines=9> */
.L_x_1427:
[----:B------:R-:W-:Y:S02]  /*134e0*/  IADD3 R0, R0, 0x70, RZ ;  /* 0x0000007000007810 */ /* 0x000fe40007ffe0ff */
[----:B-12---:R-:W-:Y:S02]  /*134f0*/  SHF.R.S32.HI R5, RZ, 0x1f, R242 ;  /* 0x0000001fff057819 */ /* 0x006fe400000114f2 */
[----:B------:R-:W-:-:S13]  /*13500*/  ISETP.GE.OR P1, PT, R0, R7, P0 ;  /* 0x000000070000720c */ /* 0x000fda0000726670 */
[----:B----4-:R-:W-:-:S04]  /*13510*/  @!P1 LEA R2, P0, R242, R2, 0x1 ;  /* 0x00000002f2029211 */ /* 0x010fc800078008ff */
[----:B---3--:R-:W-:-:S05]  /*13520*/  @!P1 LEA.HI.X R3, R242, R4, R5, 0x1, P0 ;  /* 0x00000004f2039211 */ /* 0x008fca00000f0c05 */
[----:B------:R1:W-:Y:S04]  /*13530*/  @!P1 ST.E.128 [R2.64], RZ ;  /* 0x000000ff02009985 */ /* 0x0003e8000c101d06 */
.L_x_1369:
[----:B------:R-:W-:Y:S05]  /*13540*/  BSYNC B1 ;  /* 0x0000000000017941 */ /* 0x000fea0003800000 */
.L_x_1366:
        /* <DEDUP_REMOVED lines=10> */
.L_x_1428:
[----:B------:R-:W-:Y:S01]  /*135f0*/  WARPSYNC 0xffffffff ;  /* 0xffffffff00007948 */ /* 0x000fe20003800000 */
[----:B------:R-:W-:Y:S06]  /*13600*/  BAR.SYNC.DEFER_BLOCKING 0x4, 0x80 ;  /* 0x0102000000007b1d */ /* 0x000fec0000010000 */
[----:B----4-:R4:W-:Y:S04]  /*13610*/  STL [R1+0x58], R0 ;  /* 0x0000580001007387 */ /* 0x0109e80000100800 */
[----:B------:R4:W-:Y:S04]  /*13620*/  @!P6 STS [0xb100], R47 ;  /* 0x00b1002fff00e388 */ /* 0x0009e80000000800 */
[----:B------:R-:W-:Y:S06]  /*13630*/  BAR.ARV 0x5, 0x80 ;  /* 0x0142000000007b1d */ /* 0x000fec0000002000 */
.L_x_1384:
[----:B---34-:R-:W3:Y:S02]  /*13640*/  LDL R0, [R1+0x58] ;  /* 0x0000580001007983 */ /* 0x018ee40000100800 */
[----:B---3--:R-:W-:-:S13]  /*13650*/  ISETP.GE.AND P0, PT, R0, c[0x0][0x538], PT ;  /* 0x00014e0000007a0c */ /* 0x008fda0003f06270 */
[----:B-12---:R-:W-:Y:S01]  /*13660*/  @P0 CALL.REL.NOINC `(.L_x_1386) ;  /* 0x0000001000000944 */ /* 0x006fe20003c00000 */
[----:B------:R-:W-:Y:S05]  /*13670*/  BRA `(.L_x_1387) ;  /* 0xfffed30000007947 */ /* 0x000fea000383ffff */
.L_x_1386:
[----:B------:R-:W-:Y:S05]  /*13680*/  EXIT ;  /* 0x000000000000794d */ /* 0x000fea0003800000 */
.L_x_1310:
[----:B------:R-:W-:Y:S01]  /*13690*/  IMAD.MOV.U32 R246, RZ, RZ, R4 ;  /* 0x000000fffff67224 */ /* 0x000fe200078e0004 */
[----:B------:R-:W-:Y:S01]  /*136a0*/  MOV R247, RZ ;  /* 0x000000ff00f77202 */ /* 0x000fe20000000f00 */
[----:B------:R-:W-:Y:S01]  /*136b0*/  IMAD.MOV.U32 R3, RZ, RZ, 0x181f ;  /* 0x0000181fff037424 */ /* 0x000fe200078e00ff */
[----:B------:R-:W-:Y:S02]  /*136c0*/  MOV R2, 0x136e0 ;  /* 0x000136e000027802 */ /* 0x000fe40000000f00 */
[----:B-----5:R-:W-:Y:S05]  /*136d0*/  CALL.REL.NOINC `($__internal_3_$__cuda_sm70_shflsync_idx_p) ;  /* 0x00005b4000007944 */ /* 0x020fea0003c00000 */
[----:B------:R-:W-:Y:S01]  /*136e0*/  MOV R6, R246 ;  /* 0x000000f600067202 */ /* 0x000fe20000000f00 */
[----:B------:R-:W-:Y:S05]  /*136f0*/  BRA `(.L_x_1388) ;  /* 0xfffedc8000007947 */ /* 0x000fea000383ffff */
.L_x_1311:
[----:B------:R-:W-:Y:S01]  /*13700*/  IMAD.MOV.U32 R246, RZ, RZ, R5 ;  /* 0x000000fffff67224 */ /* 0x000fe200078e0005 */
[----:B------:R-:W-:Y:S01]  /*13710*/  MOV R247, RZ ;  /* 0x000000ff00f77202 */ /* 0x000fe20000000f00 */
[----:B------:R-:W-:Y:S01]  /*13720*/  IMAD.MOV.U32 R3, RZ, RZ, 0x181f ;  /* 0x0000181fff037424 */ /* 0x000fe200078e00ff */
[----:B------:R-:W-:Y:S02]  /*13730*/  MOV R2, 0x13750 ;  /* 0x0001375000027802 */ /* 0x000fe40000000f00 */
[----:B-12--5:R-:W-:Y:S05]  /*13740*/  CALL.REL.NOINC `($__internal_3_$__cuda_sm70_shflsync_idx_p) ;  /* 0x00005ad000007944 */ /* 0x026fea0003c00000 */
[----:B------:R-:W-:Y:S01]  /*13750*/  MOV R2, R246 ;  /* 0x000000f600027202 */ /* 0x000fe20000000f00 */
[----:B------:R-:W-:Y:S05]  /*13760*/  BRA `(.L_x_1389) ;  /* 0xfffedc3000007947 */ /* 0x000fea000383ffff */
.L_x_1314:
[----:B------:R-:W-:Y:S01]  /*13770*/  IMAD.MOV.U32 R246, RZ, RZ, R4 ;  /* 0x000000fffff67224 */ /* 0x000fe200078e0004 */
[----:B------:R-:W-:Y:S01]  /*13780*/  MOV R247, 0x1 ;  /* 0x0000000100f77802 */ /* 0x000fe20000000f00 */
[----:B-1----:R-:W-:Y:S01]  /*13790*/  IMAD.MOV.U32 R3, RZ, RZ, 0x181f ;  /* 0x0000181fff037424 */ /* 0x002fe200078e00ff */
[----:B----4-:R-:W-:-:S02]  /*137a0*/  MOV R2, 0x137c0 ;  /* 0x000137c000027802 */ /* 0x010fc40000000f00 */
[----:B--2--5:R-:W-:Y:S05]  /*137b0*/  CALL.REL.NOINC `($__internal_3_$__cuda_sm70_shflsync_idx_p) ;  /* 0x00005a6000007944 */ /* 0x024fea0003c00000 */
[----:B------:R-:W-:Y:S01]  /*137c0*/  IMAD.MOV.U32 R6, RZ, RZ, R246 ;  /* 0x000000ffff067224 */ /* 0x000fe200078e00f6 */
[----:B------:R-:W-:Y:S01]  /*137d0*/  MOV R247, 0x1 ;  /* 0x0000000100f77802 */ /* 0x000fe20000000f00 */
[----:B------:R-:W-:Y:S01]  /*137e0*/  IMAD.MOV.U32 R246, RZ, RZ, R5 ;  /* 0x000000fffff67224 */ /* 0x000fe200078e0005 */
[----:B------:R-:W-:-:S02]  /*137f0*/  MOV R3, 0x181f ;  /* 0x0000181f00037802 */ /* 0x000fc40000000f00 */
[----:B------:R-:W-:Y:S02]  /*13800*/  MOV R2, 0x13820 ;  /* 0x0001382000027802 */ /* 0x000fe40000000f00 */
[----:B------:R-:W-:Y:S05]  /*13810*/  CALL.REL.NOINC `($__internal_3_$__cuda_sm70_shflsync_idx_p) ;  /* 0x00005a0000007944 */ /* 0x000fea0003c00000 */
[----:B------:R-:W-:Y:S01]  /*13820*/  MOV R2, R246 ;  /* 0x000000f600027202 */ /* 0x000fe20000000f00 */
[----:B------:R-:W-:Y:S05]  /*13830*/  BRA `(.L_x_1390) ;  /* 0xfffedcc000007947 */ /* 0x000fea000383ffff */
.L_x_1317:
[----:B------:R-:W-:Y:S01]  /*13840*/  IMAD.MOV.U32 R246, RZ, RZ, R4 ;  /* 0x000000fffff67224 */ /* 0x000fe200078e0004 */
[----:B------:R-:W-:Y:S01]  /*13850*/  MOV R247, 0x2 ;  /* 0x0000000200f77802 */ /* 0x000fe20000000f00 */
[----:B-1----:R-:W-:Y:S01]  /*13860*/  IMAD.MOV.U32 R3, RZ, RZ, 0x181f ;  /* 0x0000181fff037424 */ /* 0x002fe200078e00ff */
[----:B------:R-:W-:Y:S02]  /*13870*/  MOV R2, 0x13890 ;  /* 0x0001389000027802 */ /* 0x000fe40000000f00 */
[----:B--23-5:R-:W-:Y:S05]  /*13880*/  CALL.REL.NOINC `($__internal_3_$__cuda_sm70_shflsync_idx_p) ;  /* 0x0000599000007944 */ /* 0x02cfea0003c00000 */
[----:B------:R-:W-:Y:S01]  /*13890*/  MOV R6, R246 ;  /* 0x000000f600067202 */ /* 0x000fe20000000f00 */
[----:B------:R-:W-:Y:S05]  /*138a0*/  BRA `(.L_x_1391) ;  /* 0xfffedd3000007947 */ /* 0x000fea000383ffff */
.L_x_1318:
[----:B------:R-:W-:Y:S01]  /*138b0*/  IMAD.MOV.U32 R246, RZ, RZ, R5 ;  /* 0x000000fffff67224 */ /* 0x000fe200078e0005 */
[----:B------:R-:W-:Y:S01]  /*138c0*/  MOV R247, 0x2 ;  /* 0x0000000200f77802 */ /* 0x000fe20000000f00 */
[----:B-1----:R-:W-:Y:S01]  /*138d0*/  IMAD.MOV.U32 R3, RZ, RZ, 0x181f ;  /* 0x0000181fff037424 */ /* 0x002fe200078e00ff */
[----:B------:R-:W-:Y:S02]  /*138e0*/  MOV R2, 0x13900 ;  /* 0x0001390000027802 */ /* 0x000fe40000000f00 */
[----:B--2345:R-:W-:Y:S05]  /*138f0*/  CALL.REL.NOINC `($__internal_3_$__cuda_sm70_shflsync_idx_p) ;  /* 0x0000592000007944 */ /* 0x03cfea0003c00000 */
[----:B------:R-:W-:Y:S01]  /*13900*/  MOV R2, R246 ;  /* 0x000000f600027202 */ /* 0x000fe20000000f00 */
[----:B------:R-:W-:Y:S05]  /*13910*/  BRA `(.L_x_1392) ;  /* 0xfffedce000007947 */ /* 0x000fea000383ffff */
.L_x_1321:
[----:B------:R-:W-:Y:S01]  /*13920*/  IMAD.MOV.U32 R246, RZ, RZ, R4 ;  /* 0x000000fffff67224 */ /* 0x000fe200078e0004 */
[----:B------:R-:W-:Y:S01]  /*13930*/  MOV R247, 0x3 ;  /* 0x0000000300f77802 */ /* 0x000fe20000000f00 */
[----:B--2---:R-:W-:Y:S01]  /*13940*/  IMAD.MOV.U32 R3, RZ, RZ, 0x181f ;  /* 0x0000181fff037424 */ /* 0x004fe200078e00ff */
[----:B------:R-:W-:-:S02]  /*13950*/  MOV R2, 0x13970 ;  /* 0x0001397000027802 */ /* 0x000fc40000000f00 */
[----:B-1-345:R-:W-:Y:S05]  /*13960*/  CALL.REL.NOINC `($__internal_3_$__cuda_sm70_shflsync_idx_p) ;  /* 0x000058b000007944 */ /* 0x03afea0003c00000 */
        /* <DEDUP_REMOVED lines=8> */
.L_x_1324:
[----:B------:R-:W-:Y:S01]  /*139f0*/  IMAD.MOV.U32 R246, RZ, RZ, R4 ;  /* 0x000000fffff67224 */ /* 0x000fe200078e0004 */
[----:B------:R-:W-:Y:S01]  /*13a00*/  MOV R247, 0x4 ;  /* 0x0000000400f77802 */ /* 0x000fe20000000f00 */
[----:B-1----:R-:W-:Y:S01]  /*13a10*/  IMAD.MOV.U32 R3, RZ, RZ, 0x181f ;  /* 0x0000181fff037424 */ /* 0x002fe200078e00ff */
[----:B--2---:R-:W-:Y:S02]  /*13a20*/  MOV R2, 0x13a40 ;  /* 0x00013a4000027802 */ /* 0x004fe40000000f00 */
[----:B---345:R-:W-:Y:S05]  /*13a30*/  CALL.REL.NOINC `($__internal_3_$__cuda_sm70_shflsync_idx_p) ;  /* 0x000057e000007944 */ /* 0x038fea0003c00000 */
[----:B------:R-:W-:Y:S01]  /*13a40*/  MOV R6, R246 ;  /* 0x000000f600067202 */ /* 0x000fe20000000f00 */
[----:B------:R-:W-:Y:S05]  /*13a50*/  BRA `(.L_x_1394) ;  /* 0xfffedd7000007947 */ /* 0x000fea000383ffff */
.L_x_1325:
[----:B------:R-:W-:Y:S01]  /*13a60*/  IMAD.MOV.U32 R246, RZ, RZ, R5 ;  /* 0x000000fffff67224 */ /* 0x000fe200078e0005 */
[----:B------:R-:W-:Y:S01]  /*13a70*/  MOV R247, 0x4 ;  /* 0x0000000400f77802 */ /* 0x000fe20000000f00 */
[----:B------:R-:W-:Y:S01]  /*13a80*/  IMAD.MOV.U32 R3, RZ, RZ, 0x181f ;  /* 0x0000181fff037424 */ /* 0x000fe200078e00ff */
[----:B--2---:R-:W-:Y:S02]  /*13a90*/  MOV R2, 0x13ab0 ;  /* 0x00013ab000027802 */ /* 0x004fe40000000f00 */
[----:B-1-345:R-:W-:Y:S05]  /*13aa0*/  CALL.REL.NOINC `($__internal_3_$__cuda_sm70_shflsync_idx_p) ;  /* 0x0000577000007944 */ /* 0x03afea0003c00000 */
[----:B------:R-:W-:Y:S01]  /*13ab0*/  MOV R2, R246 ;  /* 0x000000f600027202 */ /* 0x000fe20000000f00 */
[----:B------:R-:W-:Y:S05]  /*13ac0*/  BRA `(.L_x_1395) ;  /* 0xfffedd2000007947 */ /* 0x000fea000383ffff */
.L_x_1328:
[----:B------:R-:W-:Y:S01]  /*13ad0*/  IMAD.MOV.U32 R246, RZ, RZ, R4 ;  /* 0x000000fffff67224 */ /* 0x000fe200078e0004 */
[----:B------:R-:W-:Y:S01]  /*13ae0*/  MOV R247, 0x5 ;  /* 0x0000000500f77802 */ /* 0x000fe20000000f00 */
[----:B-1----:R-:W-:Y:S01]  /*13af0*/  IMAD.MOV.U32 R3, RZ, RZ, 0x181f ;  /* 0x0000181fff037424 */ /* 0x002fe200078e00ff */
[----:B------:R-:W-:-:S02]  /*13b00*/  MOV R2, 0x13b20 ;  /* 0x00013b2000027802 */ /* 0x000fc40000000f00 */
[----:B--2345:R-:W-:Y:S05]  /*13b10*/  CALL.REL.NOINC `($__internal_3_$__cuda_sm70_shflsync_idx_p) ;  /* 0x0000570000007944 */ /* 0x03cfea0003c00000 */
        /* <DEDUP_REMOVED lines=8> */
.L_x_1331:
[----:B------:R-:W-:Y:S01]  /*13ba0*/  IMAD.MOV.U32 R246, RZ, RZ, R4 ;  /* 0x000000fffff67224 */ /* 0x000fe200078e0004 */
[----:B------:R-:W-:Y:S01]  /*13bb0*/  MOV R247, 0x6 ;  /* 0x0000000600f77802 */ /* 0x000fe20000000f00 */
[----:B-1----:R-:W-:Y:S01]  /*13bc0*/  IMAD.MOV.U32 R3, RZ, RZ, 0x181f ;  /* 0x0000181fff037424 */ /* 0x002fe200078e00ff */
[----:B------:R-:W-:Y:S02]  /*13bd0*/  MOV R2, 0x13bf0 ;  /* 0x00013bf000027802 */ /* 0x000fe40000000f00 */
[----:B--2345:R-:W-:Y:S05]  /*13be0*/  CALL.REL.NOINC `($__internal_3_$__cuda_sm70_shflsync_idx_p) ;  /* 0x0000563000007944 */ /* 0x03cfea0003c00000 */
[----:B------:R-:W-:Y:S01]  /*13bf0*/  MOV R6, R246 ;  /* 0x000000f600067202 */ /* 0x000fe20000000f00 */
[----:B------:R-:W-:Y:S05]  /*13c00*/  BRA `(.L_x_1397) ;  /* 0xfffeddb000007947 */ /* 0x000fea000383ffff */
.L_x_1332:
[----:B------:R-:W-:Y:S01]  /*13c10*/  IMAD.MOV.U32 R246, RZ, RZ, R5 ;  /* 0x000000fffff67224 */ /* 0x000fe200078e0005 */
[----:B------:R-:W-:Y:S01]  /*13c20*/  MOV R247, 0x6 ;  /* 0x0000000600f77802 */ /* 0x000fe20000000f00 */
[----:B-1----:R-:W-:Y:S01]  /*13c30*/  IMAD.MOV.U32 R3, RZ, RZ, 0x181f ;  /* 0x0000181fff037424 */ /* 0x002fe200078e00ff */
[----:B------:R-:W-:Y:S02]  /*13c40*/  MOV R2, 0x13c60 ;  /* 0x00013c6000027802 */ /* 0x000fe40000000f00 */
[----:B--2345:R-:W-:Y:S05]  /*13c50*/  CALL.REL.NOINC `($__internal_3_$__cuda_sm70_shflsync_idx_p) ;  /* 0x000055c000007944 */ /* 0x03cfea0003c00000 */
[----:B------:R-:W-:Y:S01]  /*13c60*/  MOV R2, R246 ;  /* 0x000000f600027202 */ /* 0x000fe20000000f00 */
[----:B------:R-:W-:Y:S05]  /*13c70*/  BRA `(.L_x_1398) ;  /* 0xfffedd6000007947 */ /* 0x000fea000383ffff */
.L_x_1335:
        /* <DEDUP_REMOVED lines=13> */
.L_x_1338:
[----:B------:R-:W-:Y:S01]  /*13d50*/  IMAD.MOV.U32 R246, RZ, RZ, R0 ;  /* 0x000000fffff67224 */ /* 0x000fe200078e0000 */
[----:B------:R-:W-:Y:S01]  /*13d60*/  MOV R247, RZ ;  /* 0x000000ff00f77202 */ /* 0x000fe20000000f00 */
[----:B------:R-:W-:Y:S01]  /*13d70*/  IMAD.MOV.U32 R3, RZ, RZ, 0x181f ;  /* 0x0000181fff037424 */ /* 0x000fe200078e00ff */
[----:B------:R-:W-:Y:S02]  /*13d80*/  MOV R2, 0x13da0 ;  /* 0x00013da000027802 */ /* 0x000fe40000000f00 */
[----:B------:R-:W-:Y:S05]  /*13d90*/  CALL.REL.NOINC `($__internal_3_$__cuda_sm70_shflsync_idx_p) ;  /* 0x0000548000007944 */ /* 0x000fea0003c00000 */
[----:B------:R-:W-:Y:S01]  /*13da0*/  MOV R7, R246 ;  /* 0x000000f600077202 */ /* 0x000fe20000000f00 */
[----:B------:R-:W-:Y:S05]  /*13db0*/  BRA `(.L_x_1400) ;  /* 0xfffef58000007947 */ /* 0x000fea000383ffff */
.L_x_1339:
[----:B------:R-:W-:Y:S01]  /*13dc0*/  IMAD.MOV.U32 R246, RZ, RZ, R4 ;  /* 0x000000fffff67224 */ /* 0x000fe200078e0004 */
[----:B------:R-:W-:Y:S01]  /*13dd0*/  MOV R247, RZ ;  /* 0x000000ff00f77202 */ /* 0x000fe20000000f00 */
[----:B------:R-:W-:Y:S01]  /*13de0*/  IMAD.MOV.U32 R3, RZ, RZ, 0x181f ;  /* 0x0000181fff037424 */ /* 0x000fe200078e00ff */
[----:B------:R-:W-:Y:S02]  /*13df0*/  MOV R2, 0x13e10 ;  /* 0x00013e1000027802 */ /* 0x000fe40000000f00 */
[----:B-12---:R-:W-:Y:S05]  /*13e00*/  CALL.REL.NOINC `($__internal_3_$__cuda_sm70_shflsync_idx_p) ;  /* 0x0000541000007944 */ /* 0x006fea0003c00000 */
[----:B------:R-:W-:Y:S01]  /*13e10*/  IADD3 R2, P0, R246, R174, RZ ;  /* 0x000000aef6027210 */ /* 0x000fe20007f1e0ff */
[----:B------:R-:W-:Y:S01]  /*13e20*/  IMAD.MOV.U32 R246, RZ, RZ, R0 ;  /* 0x000000fffff67224 */ /* 0x000fe200078e0000 */
[----:B------:R-:W-:-:S03]  /*13e30*/  MOV R247, 0x1 ;  /* 0x0000000100f77802 */ /* 0x000fc60000000f00 */
[----:B------:R-:W-:-:S05]  /*13e40*/  IMAD.X R3, R7, 0x1, R16, P0 ;  /* 0x0000000107037824 */ /* 0x000fca00000e0610 */
[----:B------:R-:W-:Y:S01]  /*13e50*/  @!PT LDS RZ, [RZ] ;  /* 0x00000000fffff984 */ /* 0x000fe20000000800 */
[----:B------:R-:W-:Y:S01]  /*13e60*/  @!PT LDS RZ, [RZ] ;  /* 0x00000000fffff984 */ /* 0x000fe20000000800 */
[----:B------:R-:W-:Y:S01]  /*13e70*/  @!PT LDS RZ, [RZ] ;  /* 0x00000000fffff984 */ /* 0x000fe20000000800 */
[----:B------:R1:W-:Y:S02]  /*13e80*/  LDGSTS.E.BYPASS.LTC128B.128 [R243+0x3900], [R2.64], !P5 ;  /* 0x0390000002f37fae */ /* 0x0003e4000e901d46 */
[----:B-1----:R-:W-:Y:S01]  /*13e90*/  IMAD.MOV.U32 R3, RZ, RZ, 0x181f ;  /* 0x0000181fff037424 */ /* 0x002fe200078e00ff */
[----:B------:R-:W-:Y:S02]  /*13ea0*/  MOV R2, 0x13ec0 ;  /* 0x00013ec000027802 */ /* 0x000fe40000000f00 */
[----:B------:R-:W-:Y:S05]  /*13eb0*/  CALL.REL.NOINC `($__internal_3_$__cuda_sm70_shflsync_idx_p) ;  /* 0x0000536000007944 */ /* 0x000fea0003c00000 */
[----:B------:R-:W-:Y:S01]  /*13ec0*/  IMAD.MOV.U32 R5, RZ, RZ, R246 ;  /* 0x000000ffff057224 */ /* 0x000fe200078e00f6 */
[----:B------:R-:W-:Y:S01]  /*13ed0*/  MOV R247, 0x1 ;  /* 0x0000000100f77802 */ /* 0x000fe20000000f00 */
[----:B------:R-:W-:Y:S01]  /*13ee0*/  IMAD.MOV.U32 R246, RZ, RZ, R4 ;  /* 0x000000fffff67224 */ /* 0x000fe200078e0004 */
[----:B------:R-:W-:Y:S02]  /*13ef0*/  MOV R3, 0x181f ;  /* 0x0000181f00037802 */ /* 0x000fe40000000f00 */
[----:B------:R-:W-:Y:S02]  /*13f00*/  MOV R2, 0x13f20 ;  /* 0x00013f2000027802 */ /* 0x000fe40000000f00 */
[----:B------:R-:W-:Y:S05]  /*13f10*/  CALL.REL.NOINC `($__internal_3_$__cuda_sm70_shflsync_idx_p) ;  /* 0x0000530000007944 */ /* 0x000fea0003c00000 */
        /* <DEDUP_REMOVED lines=85> */
[----:B------:R-:W-:Y:S01]  /*14470*/  MOV R4, R246 ;  /* 0x000000f600047202 */ /* 0x000fe20000000f00 */
[----:B------:R-:W-:Y:S05]  /*14480*/  BRA `(.L_x_1401) ;  /* 0xfffef0b000007947 */ /* 0x000fea000383ffff */
.L_x_1340:
[----:B------:R-:W-:Y:S01]  /*14490*/  IMAD.MOV.U32 R246, RZ, RZ, R4 ;  /* 0x000000fffff67224 */ /* 0x000fe200078e0004 */
[----:B------:R-:W-:Y:S01]  /*144a0*/  MOV R247, RZ ;  /* 0x000000ff00f77202 */ /* 0x000fe20000000f00 */
[----:B------:R-:W-:Y:S01]  /*144b0*/  IMAD.MOV.U32 R3, RZ, RZ, 0x1c1f ;  /* 0x00001c1fff037424 */ /* 0x000fe200078e00ff */
[----:B------:R-:W-:-:S02]  /*144c0*/  MOV R2, 0x144e0 ;  /* 0x000144e000027802 */ /* 0x000fc40000000f00 */
[----:B------:R-:W-:Y:S05]  /*144d0*/  CALL.REL.NOINC `($__internal_3_$__cuda_sm70_shflsync_idx_p) ;  /* 0x00004d4000007944 */ /* 0x000fea0003c00000 */
[----:B------:R-:W-:Y:S01]  /*144e0*/  MOV R0, R246 ;  /* 0x000000f600007202 */ /* 0x000fe20000000f00 */
[----:B------:R-:W-:Y:S05]  /*144f0*/  BRA `(.L_x_1402) ;  /* 0xfffef18000007947 */ /* 0x000fea000383ffff */
.L_x_1341:
[----:B------:R-:W-:Y:S01]  /*14500*/  IMAD.MOV.U32 R246, RZ, RZ, R4 ;  /* 0x000000fffff67224 */ /* 0x000fe200078e0004 */
[----:B------:R-:W-:Y:S01]  /*14510*/  MOV R247, 0x1 ;  /* 0x0000000100f77802 */ /* 0x000fe20000000f00 */
[----:B------:R-:W-:Y:S01]  /*14520*/  IMAD.MOV.U32 R3, RZ, RZ, 0x1c1f ;  /* 0x00001c1fff037424 */ /* 0x000fe200078e00ff */
[----:B------:R-:W-:-:S02]  /*14530*/  MOV R2, 0x14550 ;  /* 0x0001455000027802 */ /* 0x000fc40000000f00 */
[----:B-1----:R-:W-:Y:S05]  /*14540*/  CALL.REL.NOINC `($__internal_3_$__cuda_sm70_shflsync_idx_p) ;  /* 0x00004cd000007944 */ /* 0x002fea0003c00000 */
[----:B------:R-:W-:Y:S01]  /*14550*/  IMAD.IADD R0, R5, 0x1, R246 ;  /* 0x0000000105007824 */ /* 0x000fe200078e02f6 */
[----:B------:R-:W-:Y:S01]  /*14560*/  MOV R2, 0x14940 ;  /* 0x0001494000027802 */ /* 0x000fe20000000f00 */
[----:B------:R-:W-:-:S02]  /*14570*/  IMAD.MOV.U32 R246, RZ, RZ, R4 ;  /* 0x000000fffff67224 */ /* 0x000fc400078e0004 */
[----:B------:R-:W-:Y:S01]  /*14580*/  IMAD.MOV.U32 R247, RZ, RZ, 0x2 ;  /* 0x00000002fff77424 */ /* 0x000fe200078e00ff */
[----:B------:R-:W-:Y:S01]  /*14590*/  IMNMX R0, R6, R0, PT ;  /* 0x0000000006007217 */ /* 0x000fe20003800200 */
[----:B------:R-:W-:-:S03]  /*145a0*/  IMAD.MOV.U32 R3, RZ, RZ, 0x1c1f ;  /* 0x00001c1fff037424 */ /* 0x000fc600078e00ff */
[C---:B------:R-:W-:Y:S02]  /*145b0*/  ISETP.GT.AND P0, PT, R0.reuse, RZ, PT ;  /* 0x000000ff0000720c */ /* 0x040fe40003f04270 */
[----:B------:R-:W-:Y:S02]  /*145c0*/  ISETP.GT.AND P1, PT, R0, 0x1, PT ;  /* 0x000000010000780c */ /* 0x000fe40003f24270 */
[----:B------:R-:W-:Y:S02]  /*145d0*/  FSEL R7, R102, -INF , P0 ;  /* 0xff80000066077808 */ /* 0x000fe40000000000 */
[----:B------:R-:W-:Y:S02]  /*145e0*/  ISETP.GT.AND P0, PT, R0, 0x9, PT ;  /* 0x000000090000780c */ /* 0x000fe40003f04270 */
[----:B------:R-:W-:Y:S02]  /*145f0*/  FSEL R8, R103, -INF , P1 ;  /* 0xff80000067087808 */ /* 0x000fe40000800000 */
[----:B------:R-:W-:-:S02]  /*14600*/  FSEL R14, R99, -INF , P0 ;  /* 0xff800000630e7808 */ /* 0x000fc40000000000 */
[C---:B------:R-:W-:Y:S02]  /*14610*/  ISETP.GT.AND P1, PT, R0.reuse, 0x10, PT ;  /* 0x000000100000780c */ /* 0x040fe40003f24270 */
[----:B------:R-:W-:Y:S02]  /*14620*/  ISETP.GT.AND P0, PT, R0, 0x11, PT ;  /* 0x000000110000780c */ /* 0x000fe40003f04270 */
[----:B------:R-:W-:Y:S02]  /*14630*/  FSEL R15, R94, -INF , P1 ;  /* 0xff8000005e0f7808 */ /* 0x000fe40000800000 */
[----:B------:R-:W-:Y:S02]  /*14640*/  FSEL R17, R95, -INF , P0 ;  /* 0xff8000005f117808 */ /* 0x000fe40000000000 */
[C---:B------:R-:W-:Y:S02]  /*14650*/  ISETP.GT.AND P1, PT, R0.reuse, 0x19, PT ;  /* 0x000000190000780c */ /* 0x040fe40003f24270 */
[----:B------:R-:W-:-:S02]  /*14660*/  ISETP.GT.AND P0, PT, R0, 0x20, PT ;  /* 0x000000200000780c */ /* 0x000fc40003f04270 */
        /* <DEDUP_REMOVED lines=44> */
[----:B------:R-:W-:Y:S05]  /*14930*/  CALL.REL.NOINC `($__internal_3_$__cuda_sm70_shflsync_idx_p) ;  /* 0x000048e000007944 */ /* 0x000fea0003c00000 */
[----:B------:R-:W-:Y:S01]  /*14940*/  IMAD.IADD R0, R5, 0x1, R246 ;  /* 0x0000000105007824 */ /* 0x000fe200078e02f6 */
[----:B------:R-:W-:Y:S01]  /*14950*/  MOV R2, 0x14d30 ;  /* 0x00014d3000027802 */ /* 0x000fe20000000f00 */
[----:B------:R-:W-:Y:S02]  /*14960*/  IMAD.MOV.U32 R246, RZ, RZ, R4 ;  /* 0x000000fffff67224 */ /* 0x000fe400078e0004 */
[----:B------:R-:W-:Y:S01]  /*14970*/  IMAD.MOV.U32 R247, RZ, RZ, 0x3 ;  /* 0x00000003fff77424 */ /* 0x000fe200078e00ff */
[----:B------:R-:W-:Y:S01]  /*14980*/  IMNMX R0, R6, R0, PT ;  /* 0x0000000006007217 */ /* 0x000fe20003800200 */
[----:B------:R-:W-:-:S03]  /*14990*/  IMAD.MOV.U32 R3, RZ, RZ, 0x1c1f ;  /* 0x00001c1fff037424 */ /* 0x000fc600078e00ff */
        /* <DEDUP_REMOVED lines=58> */
[----:B------:R-:W-:Y:S01]  /*14d40*/  FMNMX.FTZ R117, R11, R12, !PT ;  /* 0x0000000c0b757209 */ /* 0x000fe20007810000 */
[----:B------:R-:W-:Y:S01]  /*14d50*/  IMAD.MOV.U32 R0, RZ, RZ, 0x2 ;  /* 0x00000002ff007424 */ /* 0x000fe200078e00ff */
[----:B------:R-:W-:Y:S02]  /*14d60*/  MOV R2, 0x157d0 ;  /* 0x000157d000027802 */ /* 0x000fe40000000f00 */
[----:B------:R-:W-:Y:S02]  /*14d70*/  IMNMX R6, R6, R5, PT ;  /* 0x0000000506067217 */ /* 0x000fe40003800200 */
[----:B------:R-:W-:Y:S02]  /*14d80*/  FMNMX.FTZ R117, R16, R117, !PT ;  /* 0x0000007510757209 */ /* 0x000fe40007810000 */
[----:B------:R-:W-:-:S02]  /*14d90*/  ISETP.GT.AND P0, PT, R6, RZ, PT ;  /* 0x000000ff0600720c */ /* 0x000fc40003f04270 */
[----:B------:R-:W-:Y:S02]  /*14da0*/  ISETP.GT.AND P1, PT, R6, 0x1, PT ;  /* 0x000000010600780c */ /* 0x000fe40003f24270 */
[----:B------:R-:W-:Y:S02]  /*14db0*/  FSEL R19, R182, -INF , P0 ;  /* 0xff800000b6137808 */ /* 0x000fe40000000000 */
[C---:B------:R-:W-:Y:S02]  /*14dc0*/  ISETP.GT.AND P0, PT, R6.reuse, 0x9, PT ;  /* 0x000000090600780c */ /* 0x040fe40003f04270 */
[----:B------:R-:W-:Y:S02]  /*14dd0*/  FSEL R21, R183, -INF , P1 ;  /* 0xff800000b7157808 */ /* 0x000fe40000800000 */
[----:B------:R-:W-:Y:S02]  /*14de0*/  ISETP.GT.AND P1, PT, R6, 0x10, PT ;  /* 0x000000100600780c */ /* 0x000fe40003f24270 */
[----:B------:R-:W-:-:S02]  /*14df0*/  FSEL R31, R143, -INF , P0 ;  /* 0xff8000008f1f7808 */ /* 0x000fc40000000000 */
        /* <DEDUP_REMOVED lines=9> */
[----:B------:R-:W-:Y:S02]  /*14e90*/  ISETP.GT.AND P0, PT, R6, 0x29, PT ;  /* 0x000000290600780c */ /* 0x000fe40003f04270 */
[----:B------:R-:W-:Y:S02]  /*14ea0*/  FSEL R70, R171, -INF , P1 ;  /* 0xff800000ab467808 */ /* 0x000fe40000800000 */
[----:B------:R-:W-:-:S02]  /*14eb0*/  FSEL R29, R142, -INF , P6 ;  /* 0xff8000008e1d7808 */ /* 0x000fc40003000000 */
[C---:B------:R-:W-:Y:S02]  /*14ec0*/  ISETP.GT.AND P1, PT, R6.reuse, 0x30, PT ;  /* 0x000000300600780c */ /* 0x040fe40003f24270 */
        /* <DEDUP_REMOVED lines=27> */
[----:B------:R-:W-:Y:S02]  /*15080*/  FMNMX.FTZ R119, R9, R10, !PT ;  /* 0x0000000a09777209 */ /* 0x000fe40007810000 */
[----:B------:R-:W-:-:S02]  /*15090*/  FSEL R157, R110, -INF , P6 ;  /* 0xff8000006e9d7808 */ /* 0x000fc40003000000 */
[----:B------:R-:W-:Y:S02]  /*150a0*/  FSEL R149, R111, -INF , P1 ;  /* 0xff8000006f957808 */ /* 0x000fe40000800000 */
        /* <DEDUP_REMOVED lines=106> */
[----:B------:R-:W-:Y:S01]  /*15750*/  FMNMX.FTZ R118, R185, R118, !PT ;  /* 0x00000076b9767209 */ /* 0x000fe20007810000 */
[----:B------:R-:W-:Y:S01]  /*15760*/  IMAD.MOV.U32 R116, RZ, RZ, R119 ;  /* 0x000000ffff747224 */ /* 0x000fe200078e0077 */
[----:B------:R-:W-:-:S02]  /*15770*/  FMNMX.FTZ R117, R168, R117, !PT ;  /* 0x00000075a8757209 */ /* 0x000fc40007810000 */
[----:B------:R-:W-:Y:S02]  /*15780*/  FMNMX.FTZ R6, R159, R6, !PT ;  /* 0x000000069f067209 */ /* 0x000fe40007810000 */
[----:B------:R-:W-:Y:S02]  /*15790*/  FMNMX.FTZ R118, R184, R118, !PT ;  /* 0x00000076b8767209 */ /* 0x000fe40007810000 */
[----:B------:R-:W-:Y:S02]  /*157a0*/  FMNMX.FTZ R117, R156, R117, !PT ;  /* 0x000000759c757209 */ /* 0x000fe40007810000 */
[----:B------:R-:W-:Y:S02]  /*157b0*/  FMNMX.FTZ R6, R148, R6, !PT ;  /* 0x0000000694067209 */ /* 0x000fe40007810000 */
[----:B------:R-:W-:Y:S05]  /*157c0*/  CALL.REL.NOINC `($__internal_2_$__cuda_sm70_shflsync_bfly_p) ;  /* 0x000039f000007944 */ /* 0x000fea0003c00000 */
[----:B------:R-:W-:Y:S01]  /*157d0*/  FMNMX.FTZ R119, R119, R0, !PT ;  /* 0x0000000077777209 */ /* 0x000fe20007810000 */
[----:B------:R-:W-:Y:S01]  /*157e0*/  IMAD.MOV.U32 R0, RZ, RZ, 0x1 ;  /* 0x00000001ff007424 */ /* 0x000fe200078e00ff */
[----:B------:R-:W-:-:S03]  /*157f0*/  MOV R2, 0x15820 ;  /* 0x0001582000027802 */ /* 0x000fc60000000f00 */
[----:B------:R-:W-:Y:S02]  /*15800*/  IMAD.MOV.U32 R116, RZ, RZ, R119 ;  /* 0x000000ffff747224 */ /* 0x000fe400078e0077 */
[----:B------:R-:W-:Y:S05]  /*15810*/  CALL.REL.NOINC `($__internal_2_$__cuda_sm70_shflsync_bfly_p) ;  /* 0x000039a000007944 */ /* 0x000fea0003c00000 */
[----:B------:R-:W-:Y:S01]  /*15820*/  FMNMX.FTZ R119, R119, R0, !PT ;  /* 0x0000000077777209 */ /* 0x000fe20007810000 */
[----:B------:R-:W-:Y:S01]  /*15830*/  IMAD.MOV.U32 R116, RZ, RZ, R118 ;  /* 0x000000ffff747224 */ /* 0x000fe200078e0076 */
[----:B------:R-:W-:Y:S01]  /*15840*/  MOV R2, 0x15870 ;  /* 0x0001587000027802 */ /* 0x000fe20000000f00 */
[----:B------:R-:W-:Y:S02]  /*15850*/  IMAD.MOV.U32 R0, RZ, RZ, 0x2 ;  /* 0x00000002ff007424 */ /* 0x000fe400078e00ff */
        /* <DEDUP_REMOVED lines=26> */
[----:B------:R-:W-:Y:S01]  /*15a00*/  MOV R68, R0 ;  /* 0x0000000000447202 */ /* 0x000fe20000000f00 */
[----:B------:R-:W-:Y:S05]  /*15a10*/  BRA `(.L_x_1403) ;  /* 0xfffef2d000007947 */ /* 0x000fea000383ffff */
.L_x_1345:
[----:B------:R-:W-:Y:S01]  /*15a20*/  MOV R247, RZ ;  /* 0x000000ff00f77202 */ /* 0x000fe20000000f00 */
[----:B------:R-:W-:Y:S01]  /*15a30*/  IMAD.MOV.U32 R246, RZ, RZ, R0 ;  /* 0x000000fffff67224 */ /* 0x000fe200078e0000 */
[----:B------:R-:W-:Y:S01]  /*15a40*/  MOV R2, 0x15a70 ;  /* 0x00015a7000027802 */ /* 0x000fe20000000f00 */
[----:B------:R-:W-:Y:S02]  /*15a50*/  IMAD.MOV.U32 R3, RZ, RZ, 0x181f ;  /* 0x0000181fff037424 */ /* 0x000fe400078e00ff */
[----:B-1----:R-:W-:Y:S05]  /*15a60*/  CALL.REL.NOINC `($__internal_3_$__cuda_sm70_shflsync_idx_p) ;  /* 0x000037b000007944 */ /* 0x002fea0003c00000 */
[----:B------:R-:W-:Y:S01]  /*15a70*/  MOV R7, R246 ;  /* 0x000000f600077202 */ /* 0x000fe20000000f00 */
[----:B------:R-:W-:-:S05]  /*15a80*/  BRA `(.L_x_1404) ;  /* 0xffff1e8000007947 */ /* 0x000fca000383ffff */
.L_x_1346:
[----:B------:R-:W-:Y:S01]  /*15a90*/  MOV R247, RZ ;  /* 0x000000ff00f77202 */ /* 0x000fe20000000f00 */
[----:B------:R-:W-:Y:S01]  /*15aa0*/  IMAD.MOV.U32 R246, RZ, RZ, R4 ;  /* 0x000000fffff67224 */ /* 0x000fe200078e0004 */
[----:B------:R-:W-:Y:S01]  /*15ab0*/  MOV R2, 0x15ae0 ;  /* 0x00015ae000027802 */ /* 0x000fe20000000f00 */
[----:B------:R-:W-:Y:S02]  /*15ac0*/  IMAD.MOV.U32 R3, RZ, RZ, 0x181f ;  /* 0x0000181fff037424 */ /* 0x000fe400078e00ff */
[----:B-123--:R-:W-:Y:S05]  /*15ad0*/  CALL.REL.NOINC `($__internal_3_$__cuda_sm70_shflsync_idx_p) ;  /* 0x0000374000007944 */ /* 0x00efea0003c00000 */
[----:B------:R-:W-:Y:S01]  /*15ae0*/  IADD3 R2, P0, R246, R20, RZ ;  /* 0x00000014f6027210 */ /* 0x000fe20007f1e0ff */
[----:B------:R-:W-:Y:S01]  /*15af0*/  IMAD.MOV.U32 R246, RZ, RZ, R0 ;  /* 0x000000fffff67224 */ /* 0x000fe200078e0000 */
[----:B------:R-:W-:Y:S03]  /*15b00*/  MOV R247, 0x1 ;  /* 0x0000000100f77802 */ /* 0x000fe60000000f00 */
[----:B------:R-:W-:Y:S05]  /*15b10*/  IMAD.X R3, R7, 0x1, R5, P0 ;  /* 0x0000000107037824 */ /* 0x000fea00000e0605 */
[----:B------:R-:W-:Y:S01]  /*15b20*/  @!PT LDS RZ, [RZ] ;  /* 0x00000000fffff984 */ /* 0x000fe20000000800 */
[----:B------:R-:W-:Y:S01]  /*15b30*/  @!PT LDS RZ, [RZ] ;  /* 0x00000000fffff984 */ /* 0x000fe20000000800 */
[----:B------:R-:W-:Y:S01]  /*15b40*/  @!PT LDS RZ, [RZ] ;  /* 0x00000000fffff984 */ /* 0x000fe20000000800 */
[----:B------:R1:W-:Y:S02]  /*15b50*/  LDGSTS.E.BYPASS.LTC128B.128 [R243+0x100], [R2.64], !P5 ;  /* 0x0010000002f37fae */ /* 0x0003e4000e901d46 */
[----:B-1----:R-:W-:Y:S01]  /*15b60*/  MOV R2, 0x15b90 ;  /* 0x00015b9000027802 */ /* 0x002fe20000000f00 */
[----:B------:R-:W-:Y:S02]  /*15b70*/  IMAD.MOV.U32 R3, RZ, RZ, 0x181f ;  /* 0x0000181fff037424 */ /* 0x000fe400078e00ff */
[----:B------:R-:W-:Y:S05]  /*15b80*/  CALL.REL.NOINC `($__internal_3_$__cuda_sm70_shflsync_idx_p) ;  /* 0x0000369000007944 */ /* 0x000fea0003c00000 */
[----:B------:R-:W-:Y:S01]  /*15b90*/  MOV R247, 0x1 ;  /* 0x0000000100f77802 */ /* 0x000fe20000000f00 */
[----:B------:R-:W-:Y:S01]  /*15ba0*/  IMAD.MOV.U32 R6, RZ, RZ, R246 ;  /* 0x000000ffff067224 */ /* 0x000fe200078e00f6 */
[----:B------:R-:W-:Y:S01]  /*15bb0*/  MOV R3, 0x181f ;  /* 0x0000181f00037802 */ /* 0x000fe20000000f00 */
[----:B------:R-:W-:Y:S01]  /*15bc0*/  IMAD.MOV.U32 R246, RZ, RZ, R4 ;  /* 0x000000fffff67224 */ /* 0x000fe200078e0004 */
[----:B------:R-:W-:Y:S02]  /*15bd0*/  MOV R2, 0x15bf0 ;  /* 0x00015bf000027802 */ /* 0x000fe40000000f00 */
[----:B------:R-:W-:Y:S05]  /*15be0*/  CALL.REL.NOINC `($__internal_3_$__cuda_sm70_shflsync_idx_p) ;  /* 0x0000363000007944 */ /* 0x000fea0003c00000 */
        /* <DEDUP_REMOVED lines=85> */
[----:B------:R-:W-:Y:S01]  /*16140*/  MOV R4, R246 ;  /* 0x000000f600047202 */ /* 0x000fe20000000f00 */
[----:B------:R-:W-:-:S05]  /*16150*/  BRA `(.L_x_1405) ;  /* 0xffff19b000007947 */ /* 0x000fca000383ffff */
.L_x_1349:
[----:B------:R-:W-:Y:S01]  /*16160*/  MOV R247, RZ ;  /* 0x000000ff00f77202 */ /* 0x000fe20000000f00 */
[----:B------:R-:W-:Y:S01]  /*16170*/  IMAD.MOV.U32 R246, RZ, RZ, R0 ;  /* 0x000000fffff67224 */ /* 0x000fe200078e0000 */
[----:B------:R-:W-:Y:S01]  /*16180*/  MOV R2, 0x161b0 ;  /* 0x000161b000027802 */ /* 0x000fe20000000f00 */
[----:B------:R-:W-:Y:S02]  /*16190*/  IMAD.MOV.U32 R3, RZ, RZ, 0x181f ;  /* 0x0000181fff037424 */ /* 0x000fe400078e00ff */
[----:B------:R-:W-:Y:S05]  /*161a0*/  CALL.REL.NOINC `($__internal_3_$__cuda_sm70_shflsync_idx_p) ;  /* 0x0000307000007944 */ /* 0x000fea0003c00000 */
[----:B------:R-:W-:Y:S01]  /*161b0*/  MOV R118, R246 ;  /* 0x000000f600767202 */ /* 0x000fe20000000f00 */
[----:B------:R-:W-:-:S05]  /*161c0*/  BRA `(.L_x_1406) ;  /* 0xffff24a000007947 */ /* 0x000fca000383ffff */
.L_x_1350:
[----:B------:R-:W-:Y:S01]  /*161d0*/  MOV R247, RZ ;  /* 0x000000ff00f77202 */ /* 0x000fe20000000f00 */
[----:B------:R-:W-:Y:S01]  /*161e0*/  IMAD.MOV.U32 R246, RZ, RZ, R116 ;  /* 0x000000fffff67224 */ /* 0x000fe200078e0074 */
[----:B------:R-:W-:Y:S01]  /*161f0*/  MOV R2, 0x16220 ;  /* 0x0001622000027802 */ /* 0x000fe20000000f00 */
[----:B------:R-:W-:Y:S02]  /*16200*/  IMAD.MOV.U32 R3, RZ, RZ, 0x181f ;  /* 0x0000181fff037424 */ /* 0x000fe400078e00ff */
[----:B-12---:R-:W-:Y:S05]  /*16210*/  CALL.REL.NOINC `($__internal_3_$__cuda_sm70_shflsync_idx_p) ;  /* 0x0000300000007944 */ /* 0x006fea0003c00000 */
        /* <DEDUP_REMOVED lines=104> */
.L_x_1351:
[----:B------:R-:W-:Y:S01]  /*168a0*/  MOV R247, RZ ;  /* 0x000000ff00f77202 */ /* 0x000fe20000000f00 */
[----:B------:R-:W-:Y:S01]  /*168b0*/  IMAD.MOV.U32 R246, RZ, RZ, R116 ;  /* 0x000000fffff67224 */ /* 0x000fe200078e0074 */
[----:B------:R-:W-:Y:S01]  /*168c0*/  MOV R2, 0x168f0 ;  /* 0x000168f000027802 */ /* 0x000fe20000000f00 */
[----:B------:R-:W-:Y:S02]  /*168d0*/  IMAD.MOV.U32 R3, RZ, RZ, 0x1c1f ;  /* 0x00001c1fff037424 */ /* 0x000fe400078e00ff */
[----:B------:R-:W-:Y:S05]  /*168e0*/  CALL.REL.NOINC `($__internal_3_$__cuda_sm70_shflsync_idx_p) ;  /* 0x0000293000007944 */ /* 0x000fea0003c00000 */
[----:B------:R-:W-:Y:S01]  /*168f0*/  MOV R0, R246 ;  /* 0x000000f600007202 */ /* 0x000fe20000000f00 */
[----:B------:R-:W-:-:S05]  /*16900*/  BRA `(.L_x_1408) ;  /* 0xffff20d000007947 */ /* 0x000fca000383ffff */
.L_x_1352:
[----:B------:R-:W-:Y:S01]  /*16910*/  MOV R247, 0x1 ;  /* 0x0000000100f77802 */ /* 0x000fe20000000f00 */
[----:B------:R-:W-:Y:S01]  /*16920*/  IMAD.MOV.U32 R246, RZ, RZ, R116 ;  /* 0x000000fffff67224 */ /* 0x000fe200078e0074 */
[----:B------:R-:W-:Y:S01]  /*16930*/  MOV R2, 0x16960 ;  /* 0x0001696000027802 */ /* 0x000fe20000000f00 */
[----:B------:R-:W-:Y:S02]  /*16940*/  IMAD.MOV.U32 R3, RZ, RZ, 0x1c1f ;  /* 0x00001c1fff037424 */ /* 0x000fe400078e00ff */
[----:B-1----:R-:W-:Y:S05]  /*16950*/  CALL.REL.NOINC `($__internal_3_$__cuda_sm70_shflsync_idx_p) ;  /* 0x000028c000007944 */ /* 0x002fea0003c00000 */
[----:B------:R-:W-:Y:S01]  /*16960*/  MOV R2, 0x16d40 ;  /* 0x00016d4000027802 */ /* 0x000fe20000000f00 */
[----:B------:R-:W-:Y:S02]  /*16970*/  IMAD.IADD R246, R117, 0x1, R246 ;  /* 0x0000000175f67824 */ /* 0x000fe400078e02f6 */
[----:B------:R-:W-:Y:S02]  /*16980*/  IMAD.MOV.U32 R247, RZ, RZ, 0x2 ;  /* 0x00000002fff77424 */ /* 0x000fe400078e00ff */
[----:B------:R-:W-:Y:S01]  /*16990*/  IMAD.MOV.U32 R3, RZ, RZ, 0x1c1f ;  /* 0x00001c1fff037424 */ /* 0x000fe200078e00ff */
[C---:B------:R-:W-:Y:S02]  /*169a0*/  ISETP.GT.AND P0, PT, R246.reuse, RZ, PT ;  /* 0x000000fff600720c */ /* 0x040fe40003f04270 */
        /* <DEDUP_REMOVED lines=51> */
[----:B------:R-:W-:Y:S01]  /*16ce0*/  ISETP.GT.AND P0, PT, R246, 0x69, PT ;  /* 0x00000069f600780c */ /* 0x000fe20003f04270 */
[----:B------:R-:W-:Y:S01]  /*16cf0*/  IMAD.MOV.U32 R246, RZ, RZ, R116 ;  /* 0x000000fffff67224 */ /* 0x000fe200078e0074 */
[----:B------:R-:W-:Y:S02]  /*16d00*/  FSEL R103, R103, -INF , P6 ;  /* 0xff80000067677808 */ /* 0x000fe40003000000 */
[----:B------:R-:W-:Y:S02]  /*16d10*/  FSEL R114, R114, -INF , P1 ;  /* 0xff80000072727808 */ /* 0x000fe40000800000 */
[----:B------:R-:W-:Y:S02]  /*16d20*/  FSEL R115, R115, -INF , P0 ;  /* 0xff80000073737808 */ /* 0x000fe40000000000 */
[----:B------:R-:W-:Y:S05]  /*16d30*/  CALL.REL.NOINC `($__internal_3_$__cuda_sm70_shflsync_idx_p) ;  /* 0x000024e000007944 */ /* 0x000fea0003c00000 */
[----:B------:R-:W-:Y:S01]  /*16d40*/  MOV R2, 0x17120 ;  /* 0x0001712000027802 */ /* 0x000fe20000000f00 */
[----:B------:R-:W-:Y:S02]  /*16d50*/  IMAD.IADD R246, R117, 0x1, R246 ;  /* 0x0000000175f67824 */ /* 0x000fe400078e02f6 */
[----:B------:R-:W-:Y:S02]  /*16d60*/  IMAD.MOV.U32 R247, RZ, RZ, 0x3 ;  /* 0x00000003fff77424 */ /* 0x000fe400078e00ff */
[----:B------:R-:W-:Y:S01]  /*16d70*/  IMAD.MOV.U32 R3, RZ, RZ, 0x1c1f ;  /* 0x00001c1fff037424 */ /* 0x000fe200078e00ff */
        /* <DEDUP_REMOVED lines=58> */
[----:B------:R-:W-:Y:S01]  /*17120*/  FMNMX.FTZ R116, R188, R120, !PT ;  /* 0x00000078bc747209 */ /* 0x000fe20007810000 */
[----:B------:R-:W-:Y:S01]  /*17130*/  IMAD.IADD R117, R117, 0x1, R246 ;  /* 0x0000000175757824 */ /* 0x000fe200078e02f6 */
[----:B------:R-:W-:Y:S01]  /*17140*/  FMNMX.FTZ R4, R6, R121, !PT ;  /* 0x0000007906047209 */ /* 0x000fe20007810000 */
[----:B------:R-:W-:Y:S01]  /*17150*/  IMAD.MOV.U32 R0, RZ, RZ, 0x2 ;  /* 0x00000002ff007424 */ /* 0x000fe200078e00ff */
[----:B------:R-:W-:Y:S02]  /*17160*/  FMNMX.FTZ R5, R16, R122, !PT ;  /* 0x0000007a10057209 */ /* 0x000fe40007810000 */
[C---:B------:R-:W-:Y:S02]  /*17170*/  ISETP.GT.AND P0, PT, R117.reuse, RZ, PT ;  /* 0x000000ff7500720c */ /* 0x040fe40003f04270 */
[C---:B------:R-:W-:Y:S02]  /*17180*/  ISETP.GT.AND P1, PT, R117.reuse, 0x1, PT ;  /* 0x000000017500780c */ /* 0x040fe40003f24270 */
[----:B------:R-:W-:Y:S02]  /*17190*/  FSEL R19, R10, -INF , P0 ;  /* 0xff8000000a137808 */ /* 0x000fe40000000000 */
[----:B------:R-:W-:Y:S02]  /*171a0*/  ISETP.GT.AND P6, PT, R117, 0x8, PT ;  /* 0x000000087500780c */ /* 0x000fe40003fc4270 */
[----:B------:R-:W-:Y:S02]  /*171b0*/  FSEL R21, R11, -INF , P1 ;  /* 0xff8000000b157808 */ /* 0x000fe40000800000 */
[----:B------:R-:W-:Y:S02]  /*171c0*/  FMNMX.FTZ R7, R19, R123, !PT ;  /* 0x0000007b13077209 */ /* 0x000fe40007810000 */
[----:B------:R-:W-:Y:S02]  /*171d0*/  ISETP.GT.AND P0, PT, R117, 0x9, PT ;  /* 0x000000097500780c */ /* 0x000fe40003f04270 */
[----:B------:R-:W-:Y:S02]  /*171e0*/  FSEL R14, R14, -INF , P6 ;  /* 0xff8000000e0e7808 */ /* 0x000fe40003000000 */
[----:B------:R-:W-:Y:S02]  /*171f0*/  FMNMX.FTZ R116, R197, R116, !PT ;  /* 0x00000074c5747209 */ /* 0x000fe40007810000 */
        /* <DEDUP_REMOVED lines=157> */
[----:B------:R-:W-:Y:S05]  /*17bd0*/  CALL.REL.NOINC `($__internal_2_$__cuda_sm70_shflsync_bfly_p) ;  /* 0x000015e000007944 */ /* 0x000fea0003c00000 */
[----:B------:R-:W-:Y:S01]  /*17be0*/  FMNMX.FTZ R116, R116, R0, !PT ;  /* 0x0000000074747209 */ /* 0x000fe20007810000 */
[----:B------:R-:W-:Y:S01]  /*17bf0*/  IMAD.MOV.U32 R0, RZ, RZ, 0x1 ;  /* 0x00000001ff007424 */ /* 0x000fe200078e00ff */
[----:B------:R-:W-:Y:S02]  /*17c00*/  MOV R2, 0x17c20 ;  /* 0x00017c2000027802 */ /* 0x000fe40000000f00 */
        /* <DEDUP_REMOVED lines=28> */
[----:B------:R-:W-:-:S05]  /*17dd0*/  BRA `(.L_x_1409) ;  /* 0xffff227000007947 */ /* 0x000fca000383ffff */
.L_x_1355:
[----:B-1--4-:R-:W-:Y:S01]  /*17de0*/  MOV R247, RZ ;  /* 0x000000ff00f77202 */ /* 0x012fe20000000f00 */
[----:B------:R-:W-:Y:S01]  /*17df0*/  IMAD.MOV.U32 R246, RZ, RZ, R88 ;  /* 0x000000fffff67224 */ /* 0x000fe200078e0058 */
[----:B------:R-:W-:Y:S01]  /*17e00*/  MOV R2, 0x17e30 ;  /* 0x00017e3000027802 */ /* 0x000fe20000000f00 */
[----:B------:R-:W-:Y:S02]  /*17e10*/  IMAD.MOV.U32 R3, RZ, RZ, 0x181f ;  /* 0x0000181fff037424 */ /* 0x000fe400078e00ff */
[----:B------:R-:W-:Y:S05]  /*17e20*/  CALL.REL.NOINC `($__internal_3_$__cuda_sm70_shflsync_idx_p) ;  /* 0x000013f000007944 */ /* 0x000fea0003c00000 */
[----:B------:R-:W-:Y:S01]  /*17e30*/  MOV R85, R246 ;  /* 0x000000f600557202 */ /* 0x000fe20000000f00 */
[----:B------:R-:W-:-:S05]  /*17e40*/  BRA `(.L_x_1410) ;  /* 0xffff507000007947 */ /* 0x000fca000383ffff */
.L_x_1358:
[----:B------:R-:W-:Y:S01]  /*17e50*/  MOV R247, RZ ;  /* 0x000000ff00f77202 */ /* 0x000fe20000000f00 */
[----:B------:R-:W-:Y:S01]  /*17e60*/  IMAD.MOV.U32 R246, RZ, RZ, R0 ;  /* 0x000000fffff67224 */ /* 0x000fe200078e0000 */
[----:B------:R-:W-:Y:S01]  /*17e70*/  MOV R2, 0x17ea0 ;  /* 0x00017ea000027802 */ /* 0x000fe20000000f00 */
[----:B------:R-:W-:Y:S02]  /*17e80*/  IMAD.MOV.U32 R3, RZ, RZ, 0x181f ;  /* 0x0000181fff037424 */ /* 0x000fe400078e00ff */
[----:B------:R-:W-:Y:S05]  /*17e90*/  CALL.REL.NOINC `($__internal_3_$__cuda_sm70_shflsync_idx_p) ;  /* 0x0000138000007944 */ /* 0x000fea0003c00000 */
[----:B------:R-:W-:Y:S01]  /*17ea0*/  MOV R118, R246 ;  /* 0x000000f600767202 */ /* 0x000fe20000000f00 */
[----:B------:R-:W-:-:S05]  /*17eb0*/  BRA `(.L_x_1411) ;  /* 0xffff5d0000007947 */ /* 0x000fca000383ffff */
.L_x_1359:
        /* <DEDUP_REMOVED lines=109> */
.L_x_1360:
[----:B------:R-:W-:Y:S02]  /*18590*/  MOV R0, 0x2 ;  /* 0x0000000200007802 */ /* 0x000fe40000000f00 */
        /* <DEDUP_REMOVED lines=34> */
.L_x_1362:
[----:B------:R1:W5:Y:S01]  /*187c0*/  LDL R116, [R1+0xc] ;  /* 0x00000c0001747983 */ /* 0x0003620000100800 */
[----:B------:R-:W-:-:S02]  /*187d0*/  MOV R0, 0x2 ;  /* 0x0000000200007802 */ /* 0x000fc40000000f00 */
[----:B------:R-:W-:Y:S02]  /*187e0*/  MOV R2, 0x18800 ;  /* 0x0001880000027802 */ /* 0x000fe40000000f00 */
[----:B-1---5:R-:W-:Y:S05]  /*187f0*/  CALL.REL.NOINC `($__internal_2_$__cuda_sm70_shflsync_bfly_p) ;  /* 0x000009c000007944 */ /* 0x022fea0003c00000 */
[----:B------:R-:W-:Y:S01]  /*18800*/  MOV R4, R0 ;  /* 0x0000000000047202 */ /* 0x000fe20000000f00 */
[----:B------:R-:W-:Y:S05]  /*18810*/  BRA `(.L_x_1414) ;  /* 0xffff8ad000007947 */ /* 0x000fea000383ffff */
.L_x_1363:
[----:B------:R-:W-:Y:S01]  /*18820*/  IMAD.MOV.U32 R116, RZ, RZ, R4 ;  /* 0x000000ffff747224 */ /* 0x000fe200078e0004 */
[----:B------:R-:W-:Y:S02]  /*18830*/  MOV R0, 0x1 ;  /* 0x0000000100007802 */ /* 0x000fe40000000f00 */
[----:B------:R-:W-:Y:S02]  /*18840*/  MOV R2, 0x18860 ;  /* 0x0001886000027802 */ /* 0x000fe40000000f00 */
[----:B-----5:R-:W-:Y:S05]  /*18850*/  CALL.REL.NOINC `($__internal_2_$__cuda_sm70_shflsync_bfly_p) ;  /* 0x0000096000007944 */ /* 0x020fea0003c00000 */
[----:B------:R1:W5:Y:S01]  /*18860*/  LDL R116, [R1+0x10] ;  /* 0x0000100001747983 */ /* 0x0003620000100800 */
[----:B------:R-:W-:Y:S01]  /*18870*/  FADD.FTZ R4, R4, R0 ;  /* 0x0000000004047221 */ /* 0x000fe20000010000 */
[----:B------:R-:W-:Y:S02]  /*18880*/  MOV R0, 0x2 ;  /* 0x0000000200007802 */ /* 0x000fe40000000f00 */
[----:B------:R-:W-:Y:S02]  /*18890*/  MOV R2, 0x188b0 ;  /* 0x000188b000027802 */ /* 0x000fe40000000f00 */
[----:B-1---5:R-:W-:Y:S05]  /*188a0*/  CALL.REL.NOINC `($__internal_2_$__cuda_sm70_shflsync_bfly_p) ;  /* 0x0000091000007944 */ /* 0x022fea0003c00000 */
[----:B------:R-:W2:Y:S02]  /*188b0*/  LDL.LU R2, [R1+0x10] ;  /* 0x0000100001027983 */ /* 0x000ea40000300800 */
[----:B--2---:R-:W-:Y:S01]  /*188c0*/  FADD.FTZ R5, R2, R0 ;  /* 0x0000000002057221 */ /* 0x004fe20000010000 */
[----:B------:R-:W-:-:S02]  /*188d0*/  MOV R0, 0x1 ;  /* 0x0000000100007802 */ /* 0x000fc40000000f00 */
[----:B------:R-:W-:Y:S02]  /*188e0*/  MOV R2, 0x18910 ;  /* 0x0001891000027802 */ /* 0x000fe40000000f00 */
[----:B------:R-:W-:Y:S02]  /*188f0*/  MOV R116, R5 ;  /* 0x0000000500747202 */ /* 0x000fe40000000f00 */
[----:B------:R-:W-:Y:S05]  /*18900*/  CALL.REL.NOINC `($__internal_2_$__cuda_sm70_shflsync_bfly_p) ;  /* 0x000008b000007944 */ /* 0x000fea0003c00000 */
[----:B------:R1:W5:Y:S01]  /*18910*/  LDL R116, [R1+0x8] ;  /* 0x0000080001747983 */ /* 0x0003620000100800 */
[----:B------:R-:W-:Y:S01]  /*18920*/  FADD.FTZ R5, R5, R0 ;  /* 0x0000000005057221 */ /* 0x000fe20000010000 */
[----:B------:R-:W-:Y:S02]  /*18930*/  MOV R0, 0x2 ;  /* 0x0000000200007802 */ /* 0x000fe40000000f00 */
[----:B------:R-:W-:Y:S02]  /*18940*/  MOV R2, 0x18960 ;  /* 0x0001896000027802 */ /* 0x000fe40000000f00 */
[----:B-1---5:R-:W-:Y:S05]  /*18950*/  CALL.REL.NOINC `($__internal_2_$__cuda_sm70_shflsync_bfly_p) ;  /* 0x0000086000007944 */ /* 0x022fea0003c00000 */
[----:B------:R-:W2:Y:S02]  /*18960*/  LDL.LU R2, [R1+0x8] ;  /* 0x0000080001027983 */ /* 0x000ea40000300800 */
[----:B--2---:R-:W-:Y:S01]  /*18970*/  FADD.FTZ R6, R2, R0 ;  /* 0x0000000002067221 */ /* 0x004fe20000010000 */
[----:B------:R-:W-:Y:S02]  /*18980*/  MOV R0, 0x1 ;  /* 0x0000000100007802 */ /* 0x000fe40000000f00 */
[----:B------:R-:W-:-:S02]  /*18990*/  MOV R2, 0x189c0 ;  /* 0x000189c000027802 */ /* 0x000fc40000000f00 */
        /* <DEDUP_REMOVED lines=10> */
[----:B------:R-:W-:Y:S02]  /*18a40*/  MOV R2, 0x18a70 ;  /* 0x00018a7000027802 */ /* 0x000fe40000000f00 */
[----:B------:R-:W-:-:S02]  /*18a50*/  MOV R116, R7 ;  /* 0x0000000700747202 */ /* 0x000fc40000000f00 */
[----:B------:R-:W-:Y:S05]  /*18a60*/  CALL.REL.NOINC `($__internal_2_$__cuda_sm70_shflsync_bfly_p) ;  /* 0x0000075000007944 */ /* 0x000fea0003c00000 */
[----:B------:R-:W-:Y:S01]  /*18a70*/  MOV R8, R0 ;  /* 0x0000000000087202 */ /* 0x000fe20000000f00 */
[----:B------:R-:W-:Y:S05]  /*18a80*/  BRA `(.L_x_1415) ;  /* 0xffff899000007947 */ /* 0x000fea000383ffff */
.L_x_1372:
[----:B------:R-:W-:Y:S01]  /*18a90*/  IMAD.MOV.U32 R246, RZ, RZ, R4 ;  /* 0x000000fffff67224 */ /* 0x000fe200078e0004 */
[----:B------:R-:W-:Y:S01]  /*18aa0*/  MOV R247, RZ ;  /* 0x000000ff00f77202 */ /* 0x000fe20000000f00 */
[----:B------:R-:W-:Y:S01]  /*18ab0*/  IMAD.MOV.U32 R3, RZ, RZ, 0x181f ;  /* 0x0000181fff037424 */ /* 0x000fe200078e00ff */
[----:B------:R-:W-:-:S02]  /*18ac0*/  MOV R2, 0x18ae0 ;  /* 0x00018ae000027802 */ /* 0x000fc40000000f00 */
[----:B------:R-:W-:Y:S05]  /*18ad0*/  CALL.REL.NOINC `($__internal_3_$__cuda_sm70_shflsync_idx_p) ;  /* 0x0000074000007944 */ /* 0x000fea0003c00000 */
[----:B------:R-:W-:Y:S01]  /*18ae0*/  MOV R6, R246 ;  /* 0x000000f600067202 */ /* 0x000fe20000000f00 */
[----:B------:R-:W-:Y:S05]  /*18af0*/  BRA `(.L_x_1416) ;  /* 0xffffa53000007947 */ /* 0x000fea000383ffff */
.L_x_1373:
[----:B------:R-:W-:Y:S01]  /*18b00*/  IMAD.MOV.U32 R246, RZ, RZ, R5 ;  /* 0x000000fffff67224 */ /* 0x000fe200078e0005 */
[----:B------:R-:W-:Y:S01]  /*18b10*/  MOV R247, RZ ;  /* 0x000000ff00f77202 */ /* 0x000fe20000000f00 */
[----:B------:R-:W-:Y:S01]  /*18b20*/  IMAD.MOV.U32 R3, RZ, RZ, 0x181f ;  /* 0x0000181fff037424 */ /* 0x000fe200078e00ff */
[----:B------:R-:W-:-:S02]  /*18b30*/  MOV R2, 0x18b50 ;  /* 0x00018b5000027802 */ /* 0x000fc40000000f00 */
[----:B-12---:R-:W-:Y:S05]  /*18b40*/  CALL.REL.NOINC `($__internal_3_$__cuda_sm70_shflsync_idx_p) ;  /* 0x000006d000007944 */ /* 0x006fea0003c00000 */
[----:B------:R-:W-:Y:S01]  /*18b50*/  MOV R2, R246 ;  /* 0x000000f600027202 */ /* 0x000fe20000000f00 */
[----:B------:R-:W-:Y:S05]  /*18b60*/  BRA `(.L_x_1417) ;  /* 0xffffa4e000007947 */ /* 0x000fea000383ffff */
.L_x_1374:
[----:B------:R-:W-:Y:S01]  /*18b70*/  IMAD.MOV.U32 R246, RZ, RZ, R4 ;  /* 0x000000fffff67224 */ /* 0x000fe200078e0004 */
[----:B------:R-:W-:Y:S01]  /*18b80*/  MOV R247, 0x1 ;  /* 0x0000000100f77802 */ /* 0x000fe20000000f00 */
[----:B-1----:R-:W-:Y:S01]  /*18b90*/  IMAD.MOV.U32 R3, RZ, RZ, 0x181f ;  /* 0x0000181fff037424 */ /* 0x002fe200078e00ff */
[----:B------:R-:W-:-:S02]  /*18ba0*/  MOV R2, 0x18bc0 ;  /* 0x00018bc000027802 */ /* 0x000fc40000000f00 */
[----:B---3--:R-:W-:Y:S05]  /*18bb0*/  CALL.REL.NOINC `($__internal_3_$__cuda_sm70_shflsync_idx_p) ;  /* 0x0000066000007944 */ /* 0x008fea0003c00000 */
        /* <DEDUP_REMOVED lines=8> */
.L_x_1375:
[----:B------:R-:W-:Y:S01]  /*18c40*/  IMAD.MOV.U32 R246, RZ, RZ, R4 ;  /* 0x000000fffff67224 */ /* 0x000fe200078e0004 */
[----:B------:R-:W-:Y:S01]  /*18c50*/  MOV R247, 0x2 ;  /* 0x0000000200f77802 */ /* 0x000fe20000000f00 */
[----:B-1----:R-:W-:Y:S01]  /*18c60*/  IMAD.MOV.U32 R3, RZ, RZ, 0x181f ;  /* 0x0000181fff037424 */ /* 0x002fe200078e00ff */
[----:B------:R-:W-:Y:S02]  /*18c70*/  MOV R2, 0x18c90 ;  /* 0x00018c9000027802 */ /* 0x000fe40000000f00 */
[----:B--23--:R-:W-:Y:S05]  /*18c80*/  CALL.REL.NOINC `($__internal_3_$__cuda_sm70_shflsync_idx_p) ;  /* 0x0000059000007944 */ /* 0x00cfea0003c00000 */
[----:B------:R-:W-:Y:S01]  /*18c90*/  MOV R6, R246 ;  /* 0x000000f600067202 */ /* 0x000fe20000000f00 */
[----:B------:R-:W-:Y:S05]  /*18ca0*/  BRA `(.L_x_1419) ;  /* 0xffffa52000007947 */ /* 0x000fea000383ffff */
.L_x_1376:
[----:B------:R-:W-:Y:S01]  /*18cb0*/  IMAD.MOV.U32 R246, RZ, RZ, R5 ;  /* 0x000000fffff67224 */ /* 0x000fe200078e0005 */
[----:B------:R-:W-:Y:S01]  /*18cc0*/  MOV R247, 0x2 ;  /* 0x0000000200f77802 */ /* 0x000fe20000000f00 */
[----:B-1----:R-:W-:Y:S01]  /*18cd0*/  IMAD.MOV.U32 R3, RZ, RZ, 0x181f ;  /* 0x0000181fff037424 */ /* 0x002fe200078e00ff */
[----:B------:R-:W-:Y:S02]  /*18ce0*/  MOV R2, 0x18d00 ;  /* 0x00018d0000027802 */ /* 0x000fe40000000f00 */
[----:B--234-:R-:W-:Y:S05]  /*18cf0*/  CALL.REL.NOINC `($__internal_3_$__cuda_sm70_shflsync_idx_p) ;  /* 0x0000052000007944 */ /* 0x01cfea0003c00000 */
[----:B------:R-:W-:Y:S01]  /*18d00*/  MOV R2, R246 ;  /* 0x000000f600027202 */ /* 0x000fe20000000f00 */
[----:B------:R-:W-:Y:S05]  /*18d10*/  BRA `(.L_x_1420) ;  /* 0xffffa4d000007947 */ /* 0x000fea000383ffff */
.L_x_1377:
[----:B------:R-:W-:Y:S01]  /*18d20*/  IMAD.MOV.U32 R246, RZ, RZ, R4 ;  /* 0x000000fffff67224 */ /* 0x000fe200078e0004 */
[----:B------:R-:W-:Y:S01]  /*18d30*/  MOV R247, 0x3 ;  /* 0x0000000300f77802 */ /* 0x000fe20000000f00 */
[----:B--2---:R-:W-:Y:S01]  /*18d40*/  IMAD.MOV.U32 R3, RZ, RZ, 0x181f ;  /* 0x0000181fff037424 */ /* 0x004fe200078e00ff */
[----:B------:R-:W-:-:S02]  /*18d50*/  MOV R2, 0x18d70 ;  /* 0x00018d7000027802 */ /* 0x000fc40000000f00 */
[----:B-1-34-:R-:W-:Y:S05]  /*18d60*/  CALL.REL.NOINC `($__internal_3_$__cuda_sm70_shflsync_idx_p) ;  /* 0x000004b000007944 */ /* 0x01afea0003c00000 */
        /* <DEDUP_REMOVED lines=8> */
.L_x_1378:
[----:B------:R-:W-:Y:S01]  /*18df0*/  IMAD.MOV.U32 R246, RZ, RZ, R4 ;  /* 0x000000fffff67224 */ /* 0x000fe200078e0004 */
[----:B------:R-:W-:Y:S01]  /*18e00*/  MOV R247, 0x4 ;  /* 0x0000000400f77802 */ /* 0x000fe20000000f00 */
[----:B--2---:R-:W-:Y:S01]  /*18e10*/  IMAD.MOV.U32 R3, RZ, RZ, 0x181f ;  /* 0x0000181fff037424 */ /* 0x004fe200078e00ff */
[----:B------:R-:W-:Y:S02]  /*18e20*/  MOV R2, 0x18e40 ;  /* 0x00018e4000027802 */ /* 0x000fe40000000f00 */
[----:B-1-34-:R-:W-:Y:S05]  /*18e30*/  CALL.REL.NOINC `($__internal_3_$__cuda_sm70_shflsync_idx_p) ;  /* 0x000003e000007944 */ /* 0x01afea0003c00000 */
[----:B------:R-:W-:Y:S01]  /*18e40*/  MOV R6, R246 ;  /* 0x000000f600067202 */ /* 0x000fe20000000f00 */
[----:B------:R-:W-:Y:S05]  /*18e50*/  BRA `(.L_x_1422) ;  /* 0xffffa4a000007947 */ /* 0x000fea000383ffff */
.L_x_1379:
[----:B------:R-:W-:Y:S01]  /*18e60*/  IMAD.MOV.U32 R246, RZ, RZ, R5 ;  /* 0x000000fffff67224 */ /* 0x000fe200078e0005 */
[----:B------:R-:W-:Y:S01]  /*18e70*/  MOV R247, 0x4 ;  /* 0x0000000400f77802 */ /* 0x000fe20000000f00 */
[----:B--2---:R-:W-:Y:S01]  /*18e80*/  IMAD.MOV.U32 R3, RZ, RZ, 0x181f ;  /* 0x0000181fff037424 */ /* 0x004fe200078e00ff */
[----:B------:R-:W-:Y:S02]  /*18e90*/  MOV R2, 0x18eb0 ;  /* 0x00018eb000027802 */ /* 0x000fe40000000f00 */
[----:B-1-34-:R-:W-:Y:S05]  /*18ea0*/  CALL.REL.NOINC `($__internal_3_$__cuda_sm70_shflsync_idx_p) ;  /* 0x0000037000007944 */ /* 0x01afea0003c00000 */
[----:B------:R-:W-:Y:S01]  /*18eb0*/  MOV R2, R246 ;  /* 0x000000f600027202 */ /* 0x000fe20000000f00 */
[----:B------:R-:W-:Y:S05]  /*18ec0*/  BRA `(.L_x_1423) ;  /* 0xffffa45000007947 */ /* 0x000fea000383ffff */
.L_x_1380:
[----:B------:R-:W-:Y:S01]  /*18ed0*/  IMAD.MOV.U32 R246, RZ, RZ, R4 ;  /* 0x000000fffff67224 */ /* 0x000fe200078e0004 */
[----:B------:R-:W-:Y:S01]  /*18ee0*/  MOV R247, 0x5 ;  /* 0x0000000500f77802 */ /* 0x000fe20000000f00 */
[----:B-1----:R-:W-:Y:S01]  /*18ef0*/  IMAD.MOV.U32 R3, RZ, RZ, 0x181f ;  /* 0x0000181fff037424 */ /* 0x002fe200078e00ff */
[----:B------:R-:W-:-:S02]  /*18f00*/  MOV R2, 0x18f20 ;  /* 0x00018f2000027802 */ /* 0x000fc40000000f00 */
[----:B--234-:R-:W-:Y:S05]  /*18f10*/  CALL.REL.NOINC `($__internal_3_$__cuda_sm70_shflsync_idx_p) ;  /* 0x0000030000007944 */ /* 0x01cfea0003c00000 */
        /* <DEDUP_REMOVED lines=8> */
.L_x_1381:
[----:B------:R-:W-:Y:S01]  /*18fa0*/  IMAD.MOV.U32 R246, RZ, RZ, R4 ;  /* 0x000000fffff67224 */ /* 0x000fe200078e0004 */
[----:B------:R-:W-:Y:S01]  /*18fb0*/  MOV R247, 0x6 ;  /* 0x0000000600f77802 */ /* 0x000fe20000000f00 */
[----:B--2---:R-:W-:Y:S01]  /*18fc0*/  IMAD.MOV.U32 R3, RZ, RZ, 0x181f ;  /* 0x0000181fff037424 */ /* 0x004fe200078e00ff */
[----:B------:R-:W-:Y:S02]  /*18fd0*/  MOV R2, 0x18ff0 ;  /* 0x00018ff000027802 */ /* 0x000fe40000000f00 */
[----:B-1--4-:R-:W-:Y:S05]  /*18fe0*/  CALL.REL.NOINC `($__internal_3_$__cuda_sm70_shflsync_idx_p) ;  /* 0x0000023000007944 */ /* 0x012fea0003c00000 */
[----:B------:R-:W-:Y:S01]  /*18ff0*/  MOV R6, R246 ;  /* 0x000000f600067202 */ /* 0x000fe20000000f00 */
[----:B------:R-:W-:Y:S05]  /*19000*/  BRA `(.L_x_1425) ;  /* 0xffffa42000007947 */ /* 0x000fea000383ffff */
.L_x_1382:
[----:B------:R-:W-:Y:S01]  /*19010*/  IMAD.MOV.U32 R246, RZ, RZ, R5 ;  /* 0x000000fffff67224 */ /* 0x000fe200078e0005 */
[----:B------:R-:W-:Y:S01]  /*19020*/  MOV R247, 0x6 ;  /* 0x0000000600f77802 */ /* 0x000fe20000000f00 */
[----:B--2---:R-:W-:Y:S01]  /*19030*/  IMAD.MOV.U32 R3, RZ, RZ, 0x181f ;  /* 0x0000181fff037424 */ /* 0x004fe200078e00ff */
[----:B------:R-:W-:Y:S02]  /*19040*/  MOV R2, 0x19060 ;  /* 0x0001906000027802 */ /* 0x000fe40000000f00 */
[----:B-1-34-:R-:W-:Y:S05]  /*19050*/  CALL.REL.NOINC `($__internal_3_$__cuda_sm70_shflsync_idx_p) ;  /* 0x000001c000007944 */ /* 0x01afea0003c00000 */
[----:B------:R-:W-:Y:S01]  /*19060*/  MOV R2, R246 ;  /* 0x000000f600027202 */ /* 0x000fe20000000f00 */
[----:B------:R-:W-:Y:S05]  /*19070*/  BRA `(.L_x_1426) ;  /* 0xffffa3d000007947 */ /* 0x000fea000383ffff */
.L_x_1383:
[----:B------:R-:W-:Y:S01]  /*19080*/  IMAD.MOV.U32 R246, RZ, RZ, R4 ;  /* 0x000000fffff67224 */ /* 0x000fe200078e0004 */
[----:B------:R-:W-:Y:S01]  /*19090*/  MOV R247, 0x7 ;  /* 0x0000000700f77802 */ /* 0x000fe20000000f00 */
[----:B-1----:R-:W-:Y:S01]  /*190a0*/  IMAD.MOV.U32 R3, RZ, RZ, 0x181f ;  /* 0x0000181fff037424 */ /* 0x002fe200078e00ff */
[----:B------:R-:W-:-:S02]  /*190b0*/  MOV R2, 0x190d0 ;  /* 0x000190d000027802 */ /* 0x000fc40000000f00 */
[----:B--2-4-:R-:W-:Y:S05]  /*190c0*/  CALL.REL.NOINC `($__internal_3_$__cuda_sm70_shflsync_idx_p) ;  /* 0x0000015000007944 */ /* 0x014fea0003c00000 */
        /* <DEDUP_REMOVED lines=8> */
.L_x_1385:
[----:B------:R-:W-:Y:S01]  /*19150*/  IMAD.MOV.U32 R246, RZ, RZ, R47 ;  /* 0x000000fffff67224 */ /* 0x000fe200078e002f */
[----:B------:R-:W-:Y:S01]  /*19160*/  MOV R247, RZ ;  /* 0x000000ff00f77202 */ /* 0x000fe20000000f00 */
[----:B-1----:R-:W-:Y:S01]  /*19170*/  IMAD.MOV.U32 R3, RZ, RZ, 0x1f ;  /* 0x0000001fff037424 */ /* 0x002fe200078e00ff */
[----:B------:R-:W-:Y:S02]  /*19180*/  MOV R2, 0x191a0 ;  /* 0x000191a000027802 */ /* 0x000fe40000000f00 */
[----:B--23--:R-:W-:Y:S05]  /*19190*/  CALL.REL.NOINC `($__internal_3_$__cuda_sm70_shflsync_idx_p) ;  /* 0x0000008000007944 */ /* 0x00cfea0003c00000 */
[----:B------:R-:W-:Y:S01]  /*191a0*/  MOV R0, R246 ;  /* 0x000000f600007202 */ /* 0x000fe20000000f00 */
[----:B------:R-:W-:Y:S05]  /*191b0*/  BRA `(.L_x_1428) ;  /* 0xffffa43000007947 */ /* 0x000fea000383ffff */
        .weak           $__internal_2_$__cuda_sm70_shflsync_bfly_p
        .type           $__internal_2_$__cuda_sm70_shflsync_bfly_p,@function
        .size           $__internal_2_$__cuda_sm70_shflsync_bfly_p,($__internal_3_$__cuda_sm70_shflsync_idx_p - $__internal_2_$__cuda_sm70_shflsync_bfly_p)
$__internal_2_$__cuda_sm70_shflsync_bfly_p:
[----:B------:R-:W-:Y:S02]  /*191c0*/  MOV R208, 0xffffffff ;  /* 0xffffffff00d07802 */ /* 0x000fe40000000f00 */
[----:B------:R-:W-:Y:S02]  /*191d0*/  MOV R3, 0x1f ;  /* 0x0000001f00037802 */ /* 0x000fe40000000f00 */
[----:B------:R-:W-:Y:S04]  /*191e0*/  WARPSYNC R208 ;  /* 0x000000d000007348 */ /* 0x000fe80003800000 */
[----:B------:R1:W2:Y:S02]  /*191f0*/  SHFL.BFLY PT, R0, R116, R0, R3 ;  /* 0x0c00000074007389 */ /* 0x0002a400000e0003 */
[----:B-1----:R-:W-:-:S04]  /*19200*/  MOV R3, 0x0 ;  /* 0x0000000000037802 */ /* 0x002fc80000000f00 */
[----:B--2---:R-:W-:Y:S05]  /*19210*/  RET.REL.NODEC R2 `(_ZN7cutlass13device_kernelIN5flash19enable_sm80_to_sm89INS1_16FlashAttnFwdSm80INS1_25CollectiveMainloopFwdSm80ILi4ELi1ELb0EN4cute5tupleIJNS5_1CILi128EEENS7_ILi112EEENS7_ILi64EEEEEELi64ENS_6half_tEfNS_4arch4Sm80ELb1ELb0ELb0ELb0ELb1ELb0ELb1ELb0EEENS1_21CollectiveEpilogueFwdINS6_IJS8_SA_S9_EEENS6_IJNS7_ILi1EEESI_SI_EEESC_SE_Li128ELb0ELb1ELb0ELb0EEENS1_30DynamicPersistentTileSchedulerILi128ELi128ELb0ELb1ELb0EEEEEEEEEvNT_6ParamsE) ;  /* 0xfffe6de002007950 */ /* 0x004fea0003c3ffff */
        .weak           $__internal_3_$__cuda_sm70_shflsync_idx_p
        .type           $__internal_3_$__cuda_sm70_shflsync_idx_p,@function
        .size           $__internal_3_$__cuda_sm70_shflsync_idx_p,(.L_x_1613 - $__internal_3_$__cuda_sm70_shflsync_idx_p)
$__internal_3_$__cuda_sm70_shflsync_idx_p:
[----:B------:R-:W-:-:S04]  /*19220*/  MOV R248, 0xffffffff ;  /* 0xffffffff00f87802 */ /* 0x000fc80000000f00 */
[----:B------:R-:W-:Y:S04]  /*19230*/  WARPSYNC R248 ;  /* 0x000000f800007348 */ /* 0x000fe80003800000 */
[----:B------:R1:W2:Y:S02]  /*19240*/  SHFL.IDX PT, R246, R246, R247, R3 ;  /* 0x000000f7f6f67389 */ /* 0x0002a400000e0003 */
[----:B-1----:R-:W-:-:S04]  /*19250*/  MOV R3, 0x0 ;  /* 0x0000000000037802 */ /* 0x002fc80000000f00 */
[----:B--2---:R-:W-:Y:S05]  /*19260*/  RET.REL.NODEC R2 `(_ZN7cutlass13device_kernelIN5flash19enable_sm80_to_sm89INS1_16FlashAttnFwdSm80INS1_25CollectiveMainloopFwdSm80ILi4ELi1ELb0EN4cute5tupleIJNS5_1CILi128EEENS7_ILi112EEENS7_ILi64EEEEEELi64ENS_6half_tEfNS_4arch4Sm80ELb1ELb0ELb0ELb0ELb1ELb0ELb1ELb0EEENS1_21CollectiveEpilogueFwdINS6_IJS8_SA_S9_EEENS6_IJNS7_ILi1EEESI_SI_EEESC_SE_Li128ELb0ELb1ELb0ELb0EEENS1_30DynamicPersistentTileSchedulerILi128ELi128ELb0ELb1ELb0EEEEEEEEEvNT_6ParamsE) ;  /* 0xfffe6d9002007950 */ /* 0x004fea0003c3ffff */
.L_x_1429:
        /* <DEDUP_REMOVED lines=9> */
.L_x_1613:


//--------------------- .text._ZN7cutlass13device_kernelIN5flash19enable_sm80_to_sm89INS1_16FlashAttnFwdSm80INS1_25CollectiveMainloopFwdSm80ILi4ELi1ELb0EN4cute5tupleIJNS5_1CILi128EEENS7_ILi112EEENS7_ILi64EEEEEELi64ENS_6half_tEfNS_4arch4Sm80ELb1ELb0ELb0ELb1ELb1ELb0ELb1ELb0EEENS1_21CollectiveEpilogueFwdINS6_IJS8_SA_S9_EEENS6_IJNS7_ILi1EEESI_SI_EEESC_SE_Li128ELb1ELb1ELb0ELb0EEENS1_19SingleTileSchedulerILb1ELb0ELb1ELi128EEEEEEEEEvNT_6ParamsE --------------------------
	.section	.text._ZN7cutlass13device_kernelIN5flash19enable_sm80_to_sm89INS1_16FlashAttnFwdSm80INS1_25CollectiveMainloopFwdSm80ILi4ELi1ELb0EN4cute5tupleIJNS5_1CILi128EEENS7_ILi112EEENS7_ILi64EEEEEELi64ENS_6half_tEfNS_4arch4Sm80ELb1ELb0ELb0ELb1ELb1ELb0ELb1ELb0EEENS1_21CollectiveEpilogueFwdINS6_IJS8_SA_S9_EEENS6_IJNS7_ILi1EEESI_SI_EEESC_SE_Li128ELb1ELb1ELb0ELb0EEENS1_19SingleTileSchedulerILb1ELb0ELb1ELi128EEEEEEEEEvNT_6ParamsE,"ax",@progbits
	.sectioninfo	@"SHI_REGISTERS=255"
	.align	128
.text._ZN7cutlass13device_kernelIN5flash19enable_sm80_to_sm89INS1_16FlashAttnFwdSm80INS1_25CollectiveMainloopFwdSm80ILi4ELi1ELb0EN4cute5tupleIJNS5_1CILi128EEENS7_ILi112EEENS7_ILi64EEEEEELi64ENS_6half_tEfNS_4arch4Sm80ELb1ELb0ELb0ELb1ELb1ELb0ELb1ELb0EEENS1_21CollectiveEpilogueFwdINS6_IJS8_SA_S9_EEENS6_IJNS7_ILi1EEESI_SI_EEESC_SE_Li128ELb1ELb1ELb0ELb0EEENS1_19SingleTileSchedulerILb1ELb0ELb1ELi128EEEEEEEEEvNT_6ParamsE:
        .type           _ZN7cutlass13device_kernelIN5flash19enable_sm80_to_sm89INS1_16FlashAttnFwdSm80INS1_25CollectiveMainloopFwdSm80ILi4ELi1ELb0EN4cute5tupleIJNS5_1CILi128EEENS7_ILi112EEENS7_ILi64EEEEEELi64ENS_6half_tEfNS_4arch4Sm80ELb1ELb0ELb0ELb1ELb1ELb0ELb1ELb0EEENS1_21CollectiveEpilogueFwdINS6_IJS8_SA_S9_EEENS6_IJNS7_ILi1EEESI_SI_EEESC_SE_Li128ELb1ELb1ELb0ELb0EEENS1_19SingleTileSchedulerILb1ELb0ELb1ELi128EEEEEEEEEvNT_6ParamsE,@function
        .size           _ZN7cutlass13device_kernelIN5flash19enable_sm80_to_sm89INS1_16FlashAttnFwdSm80INS1_25CollectiveMainloopFwdSm80ILi4ELi1ELb0EN4cute5tupleIJNS5_1CILi128EEENS7_ILi112EEENS7_ILi64EEEEEELi64ENS_6half_tEfNS_4arch4Sm80ELb1ELb0ELb0ELb1ELb1ELb0ELb1ELb0EEENS1_21CollectiveEpilogueFwdINS6_IJS8_SA_S9_EEENS6_IJNS7_ILi1EEESI_SI_EEESC_SE_Li128ELb1ELb1ELb0ELb0EEENS1_19SingleTileSchedulerILb1ELb0ELb1ELi128EEEEEEEEEvNT_6ParamsE,(.L_x_1616 - _ZN7cutlass13device_kernelIN5flash19enable_sm80_to_sm89INS1_16FlashAttnFwdSm80INS1_25CollectiveMainloopFwdSm80ILi4ELi1ELb0EN4cute5tupleIJNS5_1CILi128EEENS7_ILi112EEENS7_ILi64EEEEEELi64ENS_6half_tEfNS_4arch4Sm80ELb1ELb0ELb0ELb1ELb1ELb0ELb1ELb0EEENS1_21CollectiveEpilogueFwdINS6_IJS8_SA_S9_EEENS6_IJNS7_ILi1EEESI_SI_EEESC_SE_Li128ELb1ELb1ELb0ELb0EEENS1_19SingleTileSchedulerILb1ELb0ELb1ELi128EEEEEEEEEvNT_6ParamsE)
        .other          _ZN7cutlass13device_kernelIN5flash19enable_sm80_to_sm89INS1_16FlashAttnFwdSm80INS1_25CollectiveMainloopFwdSm80ILi4ELi1ELb0EN4cute5tupleIJNS5_1CILi128EEENS7_ILi112EEENS7_ILi64EEEEEELi64ENS_6half_tEfNS_4arch4Sm80ELb1ELb0ELb0ELb1ELb1ELb0ELb1ELb0EEENS1_21CollectiveEpilogueFwdINS6_IJS8_SA_S9_EEENS6_IJNS7_ILi1EEESI_SI_EEESC_SE_Li128ELb1ELb1ELb0ELb0EEENS1_19SingleTileSchedulerILb1ELb0ELb1ELi128EEEEEEEEEvNT_6ParamsE,@"STO_CUDA_ENTRY STV_DEFAULT"
_ZN7cutlass13device_kernelIN5flash19enable_sm80_to_sm89INS1_16FlashAttnFwdSm80INS1_25CollectiveMainloopFwdSm80ILi4ELi1ELb0EN4cute5tupleIJNS5_1CILi128EEENS7_ILi112EEENS7_ILi64EEEEEELi64ENS_6half_tEfNS_4arch4Sm80ELb1ELb0ELb0ELb1ELb1ELb0ELb1ELb0EEENS1_21CollectiveEpilogueFwdINS6_IJS8_SA_S9_EEENS6_IJNS7_ILi1EEESI_SI_EEESC_SE_Li128ELb1ELb1ELb0ELb0EEENS1_19SingleTileSchedulerILb1ELb0ELb1ELi128EEEEEEEEEvNT_6ParamsE:
        /* <DEDUP_REMOVED lines=21> */
.L_x_1431:
        /* <DEDUP_REMOVED lines=13> */
.L_x_1433:
[----:B------:R-:W-:Y:S02]  /*0220*/  ULDC UR5, c[0x0][0x54c] ;  /* 0x0001530000057ab9 */ /* 0x000fe40000000800 */
.L_x_1432:
[----:B------:R-:W-:Y:S02]  /*0230*/  ULDC UR4, c[0x0][0x548] ;  /* 0x0001520000047ab9 */ /* 0x000fe40000000800 */
[----:B------:R-:W-:-:S02]  /*0240*/  USHF.L.U32 UR10, UR10, 0x7, URZ ;  /* 0x000000070a0a7899 */ /* 0x000fc4000800063f */
[----:B------:R-:W-:-:S04]  /*0250*/  UIMAD UR4, UR5, UR4, URZ ;  /* 0x00000004050472a4 */ /* 0x000fc8000f8e023f */
[----:B------:R-:W-:-:S04]  /*0260*/  UISETP.GE.AND UP0, UPT, UR10, UR4, UPT ;  /* 0x000000040a00728c */ /* 0x000fc8000bf06270 */
[----:B------:R-:W-:Y:S01]  /*0270*/  USEL UR13, UR13, 0xffffffff, !UP0 ;  /* 0xffffffff0d0d7887 */ /* 0x000fe2000c000000 */
[----:B------:R-:W-:Y:S05]  /*0280*/  BRA `(.L_x_1434) ;  /* 0x000001b000007947 */ /* 0x000fea0003800000 */
.L_x_1430:
        /* <DEDUP_REMOVED lines=8> */
.L_x_1435:
        /* <DEDUP_REMOVED lines=13> */
.L_x_1437:
[----:B------:R-:W-:Y:S02]  /*03e0*/  ULDC UR5, c[0x0][0x54c] ;  /* 0x0001530000057ab9 */ /* 0x000fe40000000800 */
.L_x_1436:
[----:B------:R-:W-:Y:S02]  /*03f0*/  ULDC UR4, c[0x0][0x548] ;  /* 0x0001520000047ab9 */ /* 0x000fe40000000800 */
[----:B------:R-:W-:-:S02]  /*0400*/  USHF.L.U32 UR10, UR10, 0x7, URZ ;  /* 0x000000070a0a7899 */ /* 0x000fc4000800063f */
[----:B------:R-:W-:-:S04]  /*0410*/  UIMAD UR4, UR5, UR4, URZ ;  /* 0x00000004050472a4 */ /* 0x000fc8000f8e023f */
[----:B------:R-:W-:-:S04]  /*0420*/  UISETP.GE.AND UP0, UPT, UR10, UR4, UPT ;  /* 0x000000040a00728c */ /* 0x000fc8000bf06270 */
[----:B------:R-:W-:-:S06]  /*0430*/  USEL UR13, UR13, 0xffffffff, !UP0 ;  /* 0xffffffff0d0d7887 */ /* 0x000fcc000c000000 */
.L_x_1434:
        /* <DEDUP_REMOVED lines=47> */
.L_x_1438:
        /* <DEDUP_REMOVED lines=10> */
.L_x_1439:
        /* <DEDUP_REMOVED lines=12> */
.L_x_1440:
        /* <DEDUP_REMOVED lines=115> */
[----:B------:R1:W-:Y:S03]  /*0fc0*/  STL [R1], R226 ;  /* 0x000000e201007387 */ /* 0x0003e60000100800 */
        /* <DEDUP_REMOVED lines=55> */
.L_x_1443:
[----:B-1-34-:R-:W-:Y:S05]  /*1340*/  BSYNC B0 ;  /* 0x0000000000007941 */ /* 0x01afea0003800000 */
.L_x_1442:
        /* <DEDUP_REMOVED lines=11> */
.L_x_1445:
[----:B------:R-:W-:Y:S05]  /*1400*/  BSYNC B0 ;  /* 0x0000000000007941 */ /* 0x000fea0003800000 */
.L_x_1444:
        /* <DEDUP_REMOVED lines=11> */
.L_x_1447:
[----:B------:R-:W-:Y:S05]  /*14c0*/  BSYNC B0 ;  /* 0x0000000000007941 */ /* 0x000fea0003800000 */
.L_x_1446:
        /* <DEDUP_REMOVED lines=11> */
.L_x_1449:
[----:B------:R-:W-:Y:S05]  /*1580*/  BSYNC B0 ;  /* 0x0000000000007941 */ /* 0x000fea0003800000 */
.L_x_1448:
        /* <DEDUP_REMOVED lines=11> */
.L_x_1451:
[----:B------:R-:W-:Y:S05]  /*1640*/  BSYNC B0 ;  /* 0x0000000000007941 */ /* 0x000fea0003800000 */
.L_x_1450:
        /* <DEDUP_REMOVED lines=11> */
.L_x_1453:
[----:B------:R-:W-:Y:S05]  /*1700*/  BSYNC B0 ;  /* 0x0000000000007941 */ /* 0x000fea0003800000 */
.L_x_1452:
        /* <DEDUP_REMOVED lines=11> */
.L_x_1455:
[----:B------:R-:W-:Y:S05]  /*17c0*/  BSYNC B0 ;  /* 0x0000000000007941 */ /* 0x000fea0003800000 */
.L_x_1454:
[----:B-123--:R-:W1:Y:S01]  /*17d0*/  SHFL.IDX PT, R8, R8, 0x7, 0x181f ;  /* 0x00f81f0008087f89 */ /* 0x00ee6200000e0000 */
[----:B----4-:R-:W-:Y:S01]  /*17e0*/  IADD3 R3, R5, 0x70, RZ ;  /* 0x0000007005037810 */ /* 0x010fe20007ffe0ff */
[----:B------:R-:W-:Y:S01]  /*17f0*/  UMOV UR16, 0x70 ;  /* 0x0000007000107882 */ /* 0x000fe20000000000 */
[----:B------:R-:W-:Y:S01]  /*1800*/  IMAD.MOV.U32 R0, RZ, RZ, c[0x0][0x2b8] ;  /* 0x0000ae00ff007624 */ /* 0x000fe200078e00ff */
        /* <DEDUP_REMOVED lines=37> */
[----:B------:R-:W-:Y:S01]  /*1a60*/  ISETP.GE.AND P6, PT, R36, c[0x0][0x1d4], PT ;  /* 0x0000750024007a0c */ /* 0x000fe20003fc6270 */
[----:B------:R-:W-:Y:S01]  /*1a70*/  UIADD3 UR21, UR6, -0x1, URZ ;  /* 0xffffffff06157890 */ /* 0x000fe2000fffe03f */
[----:B------:R-:W-:Y:S01]  /*1a80*/  IMAD R5, R249, c[0x0][0x1e0], RZ ;  /* 0x00007800f9057a24 */ /* 0x000fe200078e02ff */
[----:B------:R-:W-:Y:S01]  /*1a90*/  SHF.R.S32.HI R39, RZ, 0x1f, R249 ;  /* 0x0000001fff277819 */ /* 0x000fe200000114f9 */
[----:B------:R-:W-:Y:S01]  /*1aa0*/  UIADD3 UR20, UR23, UR20, URZ ;  /* 0x0000001417147290 */ /* 0x000fe2000fffe03f */
[----:B------:R-:W-:Y:S01]  /*1ab0*/  SHF.R.S32.HI R16, RZ, 0x4, R20 ;  /* 0x00000004ff107819 */ /* 0x000fe20000011414 */
[----:B------:R-:W-:Y:S01]  /*1ac0*/  UIMAD UR21, UR21, -0x70, UR7 ;  /* 0xffffff90151578a4 */ /* 0x000fe2000f8e0207 */
[----:B------:R-:W-:Y:S01]  /*1ad0*/  LEA.HI R223, R224, R225, RZ, 0x5 ;  /* 0x000000e1e0df7211 */ /* 0x000fe200078f28ff */
[----:B------:R-:W-:Y:S01]  /*1ae0*/  IMAD R0, R39, c[0x0][0x1e0], RZ ;  /* 0x0000780027007a24 */ /* 0x000fe200078e02ff */
[----:B------:R-:W-:Y:S01]  /*1af0*/  ULDC.64 UR4, c[0x0][0x210] ;  /* 0x0000840000047ab9 */ /* 0x000fe20000000a00 */
[----:B------:R-:W-:Y:S01]  /*1b00*/  IMAD.SHL.U32 R247, R36, 0x2, RZ ;  /* 0x0000000224f77824 */ /* 0x000fe200078e00ff */
[----:B------:R-:W-:Y:S01]  /*1b10*/  SHF.R.S32.HI R222, RZ, 0x5, R223 ;  /* 0x00000005ffde7819 */ /* 0x000fe200000114df */
[----:B------:R-:W-:Y:S01]  /*1b20*/  IMAD R0, R249, c[0x0][0x1e4], R0 ;  /* 0x00007900f9007a24 */ /* 0x000fe200078e0200 */
[----:B------:R-:W-:Y:S01]  /*1b30*/  IADD3 R38, -R17, UR21, RZ ;  /* 0x0000001511267c10 */ /* 0x000fe2000fffe1ff */
[----:B------:R-:W-:-:S02]  /*1b40*/  UIMAD UR8, UR8, UR4, URZ ;  /* 0x00000004080872a4 */ /* 0x000fc4000f8e023f */
[----:B------:R-:W-:Y:S01]  /*1b50*/  UIMAD.WIDE.U32 UR24, UR9, UR4, URZ ;  /* 0x00000004091872a5 */ /* 0x000fe2000f8e003f */
[C---:B------:R-:W-:Y:S01]  /*1b60*/  ISETP.GE.AND P3, PT, R38.reuse, 0x1, PT ;  /* 0x000000012600780c */ /* 0x040fe20003f66270 */
[----:B--2---:R-:W-:Y:S01]  /*1b70*/  IMAD.WIDE.U32 R6, R249, c[0x0][0x1e0], RZ ;  /* 0x00007800f9067a25 */ /* 0x004fe200078e00ff */
[----:B------:R-:W-:Y:S01]  /*1b80*/  ISETP.GE.AND P2, PT, R38, 0x11, PT ;  /* 0x000000112600780c */ /* 0x000fe20003f46270 */
[----:B------:R-:W-:Y:S02]  /*1b90*/  UIMAD UR8, UR9, UR5, UR8 ;  /* 0x00000005090872a4 */ /* 0x000fe4000f8e0208 */
[----:B------:R-:W-:Y:S01]  /*1ba0*/  IMAD.IADD R7, R7, 0x1, R0 ;  /* 0x0000000107077824 */ /* 0x000fe200078e0200 */
[----:B------:R-:W-:Y:S02]  /*1bb0*/  UISETP.GE.AND UP0, UPT, UR6, 0x2, UPT ;  /* 0x000000020600788c */ /* 0x000fe4000bf06270 */
        /* <DEDUP_REMOVED lines=12> */
[----:B-1----:R-:W1:Y:S01]  /*1c80*/  SHFL.IDX PT, R8, R3, 0x1, 0x181f ;  /* 0x00381f0003087f89 */ /* 0x002e6200000e0000 */
[----:B------:R-:W-:-:S03]  /*1c90*/  ISETP.GE.AND P0, PT, R38, 0x21, PT ;  /* 0x000000212600780c */ /* 0x000fc60003f06270 */
[----:B------:R-:W2:Y:S04]  /*1ca0*/  SHFL.IDX PT, R6, R3, RZ, 0x181f ;  /* 0x00181fff03067589 */ /* 0x000ea800000e0000 */
[----:B------:R-:W3:Y:S04]  /*1cb0*/  SHFL.IDX PT, R7, R0, RZ, 0x181f ;  /* 0x00181fff00077589 */ /* 0x000ee800000e0000 */
[----:B------:R-:W4:Y:S04]  /*1cc0*/  SHFL.IDX PT, R9, R3, 0x2, 0x181f ;  /* 0x00581f0003097f89 */ /* 0x000f2800000e0000 */
[----:B------:R-:W5:Y:S04]  /*1cd0*/  SHFL.IDX PT, R14, R0, 0x1, 0x181f ;  /* 0x00381f00000e7f89 */ /* 0x000f6800000e0000 */
[----:B------:R-:W4:Y:S04]  /*1ce0*/  SHFL.IDX PT, R13, R0, 0x2, 0x181f ;  /* 0x00581f00000d7f89 */ /* 0x000f2800000e0000 */
[----:B------:R-:W4:Y:S01]  /*1cf0*/  SHFL.IDX PT, R11, R3, 0x3, 0x181f ;  /* 0x00781f00030b7f89 */ /* 0x000f2200000e0000 */
[----:B-1----:R-:W-:-:S02]  /*1d00*/  @P2 LEA R8, P4, R36, R8, 0x1 ;  /* 0x0000000824082211 */ /* 0x002fc400078808ff */
[C---:B--2---:R-:W-:Y:S01]  /*1d10*/  @P3 LEA R6, P1, R36.reuse, R6, 0x1 ;  /* 0x0000000624063211 */ /* 0x044fe200078208ff */
[----:B------:R-:W1:Y:S03]  /*1d20*/  SHFL.IDX PT, R12, R0, 0x3, 0x181f ;  /* 0x00781f00000c7f89 */ /* 0x000e6600000e0000 */
[----:B---3--:R-:W-:Y:S01]  /*1d30*/  @P3 LEA.HI.X R7, R36, R7, R246, 0x1, P1 ;  /* 0x0000000724073211 */ /* 0x008fe200008f0cf6 */
[----:B------:R-:W2:Y:S01]  /*1d40*/  SHFL.IDX PT, R10, R3, 0x4, 0x181f ;  /* 0x00981f00030a7f89 */ /* 0x000ea200000e0000 */
[----:B------:R-:W-:-:S03]  /*1d50*/  ISETP.GE.AND P1, PT, R38, 0x31, PT ;  /* 0x000000312600780c */ /* 0x000fc60003f26270 */
[----:B------:R4:W-:Y:S04]  /*1d60*/  @P3 LDGSTS.E.BYPASS.LTC128B.128 [R250+0x3900], [R6.64], !P6 ;  /* 0x0390000006fa3fae */ /* 0x0009e8000f101d4e */
[----:B------:R-:W-:Y:S04]  /*1d70*/  SHFL.IDX PT, R15, R5, 0x6, 0x181f ;  /* 0x00d81f00050f7f89 */ /* 0x000fe800000e0000 */
[----:B------:R-:W3:Y:S04]  /*1d80*/  SHFL.IDX PT, R3, R3, 0x5, 0x181f ;  /* 0x00b81f0003037f89 */ /* 0x000ee800000e0000 */
[----:B------:R-:W1:Y:S01]  /*1d90*/  SHFL.IDX PT, R5, R0, 0x4, 0x181f ;  /* 0x00981f0000057f89 */ /* 0x000e6200000e0000 */
[----:B----4-:R-:W-:-:S02]  /*1da0*/  @P0 LEA R6, P3, R36, R9, 0x1 ;  /* 0x0000000924060211 */ /* 0x010fc400078608ff */
[C-C-:B-----5:R-:W-:Y:S02]  /*1db0*/  @P2 LEA.HI.X R9, R36.reuse, R14, R246.reuse, 0x1, P4 ;  /* 0x0000000e24092211 */ /* 0x160fe400020f0cf6 */
[----:B------:R-:W4:Y:S01]  /*1dc0*/  SHFL.IDX PT, R14, R0, 0x5, 0x181f ;  /* 0x00b81f00000e7f89 */ /* 0x000f2200000e0000 */
[----:B------:R-:W-:Y:S02]  /*1dd0*/  @P0 LEA.HI.X R7, R36, R13, R246, 0x1, P3 ;  /* 0x0000000d24070211 */ /* 0x000fe400018f0cf6 */
[C---:B------:R-:W-:Y:S01]  /*1de0*/  ISETP.GE.AND P4, PT, R38.reuse, 0x41, PT ;  /* 0x000000412600780c */ /* 0x040fe20003f86270 */
[----:B------:R5:W1:Y:S01]  /*1df0*/  SHFL.IDX PT, R13, R0, 0x6, 0x181f ;  /* 0x00d81f00000d7f89 */ /* 0x000a6200000e0000 */
[----:B------:R-:W-:-:S03]  /*1e00*/  ISETP.GE.AND P3, PT, R38, 0x51, PT ;  /* 0x000000512600780c */ /* 0x000fc60003f66270 */
[----:B------:R3:W-:Y:S01]  /*1e10*/  @P2 LDGSTS.E.BYPASS.LTC128B.128 [R250+0x4100], [R8.64], !P6 ;  /* 0x0410000008fa2fae */ /* 0x0007e2000f101d4e */
[----:B------:R-:W-:-:S03]  /*1e20*/  ISETP.GE.AND P2, PT, R38, 0x61, PT ;  /* 0x000000612600780c */ /* 0x000fc60003f46270 */
[----:B------:R1:W-:Y:S01]  /*1e30*/  @P0 LDGSTS.E.BYPASS.LTC128B.128 [R250+0x4900], [R6.64], !P6 ;  /* 0x0490000006fa0fae */ /* 0x0003e2000f101d4e */
[----:B-----5:R-:W-:-:S04]  /*1e40*/  LEA.HI R0, R20, R16, RZ, 0x1 ;  /* 0x0000001014007211 */ /* 0x020fc800078f08ff */
[----:B------:R-:W-:Y:S02]  /*1e50*/  LOP3.LUT R0, R0, 0xfffffffe, RZ, 0xc0, !PT ;  /* 0xfffffffe00007812 */ /* 0x000fe400078ec0ff */
[----:B-1----:R-:W-:-:S04]  /*1e60*/  @P1 LEA R6, P0, R36, R11, 0x1 ;  /* 0x0000000b24061211 */ /* 0x002fc800078008ff */
[----:B------:R-:W-:Y:S01]  /*1e70*/  @P1 LEA.HI.X R7, R36, R12, R246, 0x1, P0 ;  /* 0x0000000c24071211 */ /* 0x000fe200000f0cf6 */
[----:B------:R-:W-:Y:S01]  /*1e80*/  IMAD.IADD R12, R16, 0x1, -R0 ;  /* 0x00000001100c7824 */ /* 0x000fe200078e0a00 */
[C---:B--2---:R-:W-:Y:S01]  /*1e90*/  @P4 LEA R10, P0, R36.reuse, R10, 0x1 ;  /* 0x0000000a240a4211 */ /* 0x044fe200078008ff */
[----:B------:R-:W-:Y:S02]  /*1ea0*/  IMAD.SHL.U32 R0, R37, 0x40, RZ ;  /* 0x0000004025007824 */ /* 0x000fe400078e00ff */
[----:B------:R1:W-:Y:S01]  /*1eb0*/  @P1 LDGSTS.E.BYPASS.LTC128B.128 [R250+0x5100], [R6.64], !P6 ;  /* 0x0510000006fa1fae */ /* 0x0003e2000f101d4e */
[----:B---3--:R-:W-:Y:S01]  /*1ec0*/  @P3 LEA R8, P1, R36, R3, 0x1 ;  /* 0x0000000324083211 */ /* 0x008fe200078208ff */
[----:B------:R-:W-:Y:S01]  /*1ed0*/  IMAD.SHL.U32 R3, R18, 0x40, RZ ;  /* 0x0000004012037824 */ /* 0x000fe200078e00ff */
[C-C-:B------:R-:W-:Y:S01]  /*1ee0*/  @P4 LEA.HI.X R11, R36.reuse, R5, R246.reuse, 0x1, P0 ;  /* 0x00000005240b4211 */ /* 0x140fe200000f0cf6 */
[----:B------:R-:W-:Y:S01]  /*1ef0*/  IMAD.SHL.U32 R5, R19, 0x40, RZ ;  /* 0x0000004013057824 */ /* 0x000fe200078e00ff */
[----:B----4-:R-:W-:-:S02]  /*1f00*/  @P3 LEA.HI.X R9, R36, R14, R246, 0x1, P1 ;  /* 0x0000000e24093211 */ /* 0x010fc400008f0cf6 */
[----:B------:R-:W-:Y:S01]  /*1f10*/  LOP3.LUT R0, R0, 0x1c0, RZ, 0xc0, !PT ;  /* 0x000001c000007812 */ /* 0x000fe200078ec0ff */
[----:B------:R2:W-:Y:S01]  /*1f20*/  @P4 LDGSTS.E.BYPASS.LTC128B.128 [R250+0x5900], [R10.64], !P6 ;  /* 0x059000000afa4fae */ /* 0x0005e2000f101d4e */
[----:B------:R-:W-:Y:S02]  /*1f30*/  LOP3.LUT R3, R3, 0x1c0, RZ, 0xc0, !PT ;  /* 0x000001c003037812 */ /* 0x000fe400078ec0ff */
[----:B------:R-:W-:Y:S01]  /*1f40*/  LOP3.LUT R221, R5, 0xfffffe00, RZ, 0xc0, !PT ;  /* 0xfffffe0005dd7812 */ /* 0x000fe200078ec0ff */
        /* <DEDUP_REMOVED lines=35> */
[----:B------:R-:W-:Y:S01]  /*2180*/  IADD3 R245, R239, 0x800, RZ ;  /* 0x00000800eff57810 */ /* 0x000fe20007ffe0ff */
[----:B------:R-:W-:Y:S01]  /*2190*/  IMAD R0, R249, c[0x0][0x20c], R0 ;  /* 0x00008300f9007a24 */ /* 0x000fe200078e0200 */
[C---:B------:R-:W-:Y:S01]  /*21a0*/  IADD3 R244, R239.reuse, 0x1000, RZ ;  /* 0x00001000eff47810 */ /* 0x040fe20007ffe0ff */
[----:B------:R-:W-:Y:S01]  /*21b0*/  IMAD R237, R2, 0x2, R236 ;  /* 0x0000000202ed7824 */ /* 0x000fe200078e02ec */
[----:B------:R-:W-:Y:S01]  /*21c0*/  IADD3 R243, R239, 0x1800, RZ ;  /* 0x00001800eff37810 */ /* 0x000fe20007ffe0ff */
        /* <DEDUP_REMOVED lines=22> */
[----:B------:R-:W-:Y:S01]  /*2330*/  LDSM.16.M88.4 R76, [R239+0x1000] ;  /* 0x00100000ef4c783b */ /* 0x000fe20000000200 */
[C---:B--2---:R-:W-:Y:S03]  /*2340*/  HMMA.16816.F32 R60, R8.reuse, R24, RZ ;  /* 0x00000018083c723c */ /* 0x044fe600000018ff */
[----:B------:R-:W-:Y:S04]  /*2350*/  LDSM.16.M88.4 R48, [R239+0x1800] ;  /* 0x00180000ef30783b */ /* 0x000fe80000000200 */
[----:B------:R-:W-:Y:S01]  /*2360*/  LDSM.16.M88.4 R80, [R239+0x800] ;  /* 0x00080000ef50783b */ /* 0x000fe20000000200 */
[C---:B---3--:R-:W-:Y:S03]  /*2370*/  HMMA.16816.F32 R64, R8.reuse, R20, RZ ;  /* 0x000000140840723c */ /* 0x048fe600000018ff */
[----:B------:R-:W-:Y:S05]  /*2380*/  LDSM.16.M88.4 R84, [R239] ;  /* 0x00000000ef54783b */ /* 0x000fea0000000200 */
        /* <DEDUP_REMOVED lines=18> */
[C---:B------:R-:W-:Y:S01]  /*24b0*/  HMMA.16816.F32 R180, R12.reuse, R24, RZ ;  /* 0x000000180cb4723c */ /* 0x040fe200000018ff */
[----:B------:R-:W-:Y:S07]  /*24c0*/  SHFL.IDX PT, R25, R0, 0x4, 0x181f ;  /* 0x00981f0000197f89 */ /* 0x000fee00000e0000 */
[C---:B------:R-:W-:Y:S01]  /*24d0*/  HMMA.16816.F32 R212, R12.reuse, R26, RZ ;  /* 0x0000001a0cd4723c */ /* 0x040fe200000018ff */
[----:B------:R-:W-:Y:S07]  /*24e0*/  SHFL.IDX PT, R26, R0, 0x5, 0x181f ;  /* 0x00b81f00001a7f89 */ /* 0x000fee00000e0000 */
        /* <DEDUP_REMOVED lines=19> */
[----:B------:R-:W2:Y:S06]  /*2620*/  SHFL.IDX PT, R13, R0, 0x2, 0x181f ;  /* 0x00581f00000d7f89 */ /* 0x000eac00000e0000 */
        /* <DEDUP_REMOVED lines=8> */
[--C-:B------:R-:W-:Y:S01]  /*26b0*/  IMAD.X R23, R26, 0x1, R246.reuse, P0 ;  /* 0x000000011a177824 */ /* 0x100fe200000e06f6 */
[C---:B------:R-:W-:Y:S01]  /*26c0*/  ISETP.LT.OR P0, PT, R38.reuse, 0x31, P2 ;  /* 0x000000312600780c */ /* 0x040fe20001701670 */
[--C-:B--2---:R-:W-:Y:S01]  /*26d0*/  IMAD.X R13, R13, 0x1, R246.reuse, P3 ;  /* 0x000000010d0d7824 */ /* 0x104fe200018e06f6 */
        /* <DEDUP_REMOVED lines=29> */
[----:B----4-:R-:W-:-:S02]  /*28b0*/  IADD3 R6, P0, R3, R247, RZ ;  /* 0x000000f703067210 */ /* 0x010fc40007f1e0ff */
[----:B------:R-:W-:-:S03]  /*28c0*/  IADD3 R3, R250, 0x100, RZ ;  /* 0x00000100fa037810 */ /* 0x000fc60007ffe0ff */
        /* <DEDUP_REMOVED lines=163> */
.L_x_1456:
[----:B---3--:R-:W-:Y:S01]  /*3300*/  LOP3.LUT R3, R223, 0xffffffe0, RZ, 0xc0, !PT ;  /* 0xffffffe0df037812 */ /* 0x008fe200078ec0ff */
[----:B------:R-:W-:Y:S01]  /*3310*/  STL [R1+0x28], R234 ;  /* 0x000028ea01007387 */ /* 0x000fe20000100800 */
[----:B-1----:R-:W-:Y:S01]  /*3320*/  LEA.HI R6, R224, R225, RZ, 0x2 ;  /* 0x000000e1e0067211 */ /* 0x002fe200078f10ff */
[----:B------:R-:W-:Y:S01]  /*3330*/  IMAD.SHL.U32 R229, R0, 0x2, RZ ;  /* 0x0000000200e57824 */ /* 0x000fe200078e00ff */
[----:B------:R-:W-:Y:S01]  /*3340*/  SHF.R.S32.HI R7, RZ, 0x1f, R222 ;  /* 0x0000001fff077819 */ /* 0x000fe200000114de */
[----:B------:R-:W-:Y:S01]  /*3350*/  IMAD.IADD R5, R225, 0x1, -R3 ;  /* 0x00000001e1057824 */ /* 0x000fe200078e0a03 */
[----:B------:R-:W-:Y:S01]  /*3360*/  LOP3.LUT R3, R6, 0xfffffffc, RZ, 0xc0, !PT ;  /* 0xfffffffc06037812 */ /* 0x000fe200078ec0ff */
[----:B------:R-:W-:Y:S01]  /*3370*/  STL [R1+0x24], R233 ;  /* 0x000024e901007387 */ /* 0x000fe20000100800 */
[----:B------:R-:W-:Y:S01]  /*3380*/  LEA.HI R7, R7, R222, RZ, 0x2 ;  /* 0x000000de07077211 */ /* 0x000fe200078f10ff */
[----:B------:R-:W-:Y:S01]  /*3390*/  IMAD R230, R4, 0x2, R229 ;  /* 0x0000000204e67824 */ /* 0x000fe200078e02e5 */
[----:B------:R-:W-:Y:S01]  /*33a0*/  SHF.R.S32.HI R9, RZ, 0x1f, R5 ;  /* 0x0000001fff097819 */ /* 0x000fe20000011405 */
[----:B------:R-:W-:Y:S01]  /*33b0*/  IMAD.IADD R6, R225, 0x1, -R3 ;  /* 0x00000001e1067824 */ /* 0x000fe200078e0a03 */
[----:B------:R-:W-:Y:S01]  /*33c0*/  LOP3.LUT R8, R7, 0xffffffc, RZ, 0xc0, !PT ;  /* 0x0ffffffc07087812 */ /* 0x000fe200078ec0ff */
[----:B------:R-:W-:Y:S01]  /*33d0*/  STL [R1+0x20], R228 ;  /* 0x000020e401007387 */ /* 0x000fe20000100800 */
[----:B------:R-:W-:Y:S01]  /*33e0*/  LEA.HI R7, R9, R5, RZ, 0x2 ;  /* 0x0000000509077211 */ /* 0x000fe200078f10ff */
[----:B------:R-:W-:Y:S01]  /*33f0*/  IMAD R232, R2, 0x2, R229 ;  /* 0x0000000202e87824 */ /* 0x000fe200078e02e5 */
[----:B------:R-:W-:Y:S01]  /*3400*/  LEA.HI R3, R6, R6, RZ, 0x1 ;  /* 0x0000000606037211 */ /* 0x000fe200078f08ff */
[----:B------:R-:W-:Y:S01]  /*3410*/  IMAD.IADD R9, R222, 0x1, -R8 ;  /* 0x00000001de097824 */ /* 0x000fe200078e0a08 */
[----:B------:R-:W-:Y:S01]  /*3420*/  LEA.HI.SX32 R8, R7, UR10, 0x1e ;  /* 0x0000000a07087c11 */ /* 0x000fe2000f8ff2ff */
[----:B------:R-:W-:Y:S01]  /*3430*/  IMAD R231, R2, 0x2, R230 ;  /* 0x0000000202e77824 */ /* 0x000fe200078e02e6 */
[----:B------:R-:W-:Y:S01]  /*3440*/  PLOP3.LUT P1, PT, PT, PT, UP1, 0x80, 0x0 ;  /* 0x000000000000781c */ /* 0x000fe20003f2f018 */
[C---:B------:R-:W-:Y:S01]  /*3450*/  IMAD.SHL.U32 R10, R3.reuse, 0x20, RZ ;  /* 0x00000020030a7824 */ /* 0x040fe200078e00ff */
[----:B------:R-:W-:Y:S01]  /*3460*/  LOP3.LUT R3, R3, 0x1ffffffe, RZ, 0xc0, !PT ;  /* 0x1ffffffe03037812 */ /* 0x000fe200078ec0ff */
[----:B------:R-:W-:Y:S01]  /*3470*/  IMAD R9, R9, 0x10, R8 ;  /* 0x0000001009097824 */ /* 0x000fe200078e0208 */
[----:B------:R-:W-:Y:S01]  /*3480*/  PLOP3.LUT P0, PT, PT, PT, UP1, 0x80, 0x0 ;  /* 0x000000000000781c */ /* 0x000fe20003f0f018 */
[----:B------:R-:W-:Y:S01]  /*3490*/  ULDC.64 UR4, c[0x0][0x2c8] ;  /* 0x0000b20000047ab9 */ /* 0x000fe20000000a00 */
[----:B------:R-:W-:Y:S01]  /*34a0*/  LOP3.LUT R8, R10, 0xffffffc0, RZ, 0xc0, !PT ;  /* 0xffffffc00a087812 */ /* 0x000fe200078ec0ff */
[----:B------:R-:W-:Y:S01]  /*34b0*/  IMAD.IADD R6, R6, 0x1, -R3 ;  /* 0x0000000106067824 */ /* 0x000fe200078e0a03 */
[----:B------:R-:W-:Y:S01]  /*34c0*/  UIADD3 UR6, UR6, -0x2, URZ ;  /* 0xfffffffe06067890 */ /* 0x000fe2000fffe03f */
[----:B------:R-:W0:Y:S02]  /*34d0*/  LDGDEPBAR ;  /* 0x00000000000079af */ /* 0x000e240000000000 */
[----:B------:R-:W-:-:S04]  /*34e0*/  IMAD.IADD R3, R8, 0x1, R9 ;  /* 0x0000000108037824 */ /* 0x000fc800078e0209 */
[----:B------:R-:W-:-:S04]  /*34f0*/  IMAD R11, R6, 0x8, R3 ;  /* 0x00000008060b7824 */ /* 0x000fc800078e0203 */
[----:B------:R-:W-:Y:S01]  /*3500*/  @P1 IMAD.HI.U32 R6, R11, c[0x0][0x2c8], RZ ;  /* 0x0000b2000b061a27 */ /* 0x000fe200078e00ff */
[----:B------:R-:W-:Y:S03]  /*3510*/  STL [R1+0x18], R11 ;  /* 0x0000180b01007387 */ /* 0x000fe60000100800 */
[----:B------:R-:W-:Y:S01]  /*3520*/  IMAD.MOV.U32 R3, RZ, RZ, R11 ;  /* 0x000000ffff037224 */ /* 0x000fe200078e000b */
[----:B------:R-:W-:-:S05]  /*3530*/  @P0 SHF.R.U32.HI R3, RZ, c[0x0][0x2cc], R6 ;  /* 0x0000b300ff030a19 */ /* 0x000fca0000011606 */
[----:B------:R-:W-:Y:S04]  /*3540*/  SHFL.IDX PT, R6, R3, RZ, 0x1c1f ;  /* 0x001c1fff03067589 */ /* 0x000fe800000e0000 */
[----:B------:R-:W1:Y:S04]  /*3550*/  SHFL.IDX PT, R9, R3, 0x1, 0x1c1f ;  /* 0x003c1f0003097f89 */ /* 0x000e6800000e0000 */
[----:B------:R-:W2:Y:S04]  /*3560*/  SHFL.IDX PT, R11, R3, 0x2, 0x1c1f ;  /* 0x005c1f00030b7f89 */ /* 0x000ea800000e0000 */
[----:B------:R3:W4:Y:S02]  /*3570*/  SHFL.IDX PT, R10, R3, 0x3, 0x1c1f ;  /* 0x007c1f00030a7f89 */ /* 0x00072400000e0000 */
[----:B---3--:R-:W-:-:S05]  /*3580*/  LOP3.LUT R3, R7, 0x7ffffffc, RZ, 0xc0, !PT ;  /* 0x7ffffffc07037812 */ /* 0x008fca00078ec0ff */
[----:B------:R-:W-:Y:S02]  /*3590*/  IMAD.IADD R5, R5, 0x1, -R3 ;  /* 0x0000000105057824 */ /* 0x000fe400078e0a03 */
[----:B------:R-:W-:Y:S02]  /*35a0*/  IMAD.U32 R3, RZ, RZ, UR21 ;  /* 0x00000015ff037e24 */ /* 0x000fe4000f8e00ff */
[----:B------:R-:W-:-:S05]  /*35b0*/  IMAD.SHL.U32 R8, R5, 0x2, RZ ;  /* 0x0000000205087824 */ /* 0x000fca00078e00ff */
[----:B------:R-:W-:Y:S01]  /*35c0*/  IADD3 R3, -R8, 0x1, R3 ;  /* 0x0000000108037810 */ /* 0x000fe20007ffe103 */
[----:B------:R3:W-:Y:S03]  /*35d0*/  STL [R1+0x1c], R8 ;  /* 0x00001c0801007387 */ /* 0x0007e60000100800 */
[----:B------:R-:W-:-:S05]  /*35e0*/  IADD3 R3, R3, -UR12, RZ ;  /* 0x8000000c03037c10 */ /* 0x000fca000fffe0ff */
[C---:B-1----:R-:W-:Y:S02]  /*35f0*/  IMAD.IADD R7, R3.reuse, 0x1, R9 ;  /* 0x0000000103077824 */ /* 0x042fe400078e0209 */
[C---:B------:R-:W-:Y:S02]  /*3600*/  IMAD.IADD R6, R3.reuse, 0x1, R6 ;  /* 0x0000000103067824 */ /* 0x040fe400078e0206 */
[C---:B--2---:R-:W-:Y:S02]  /*3610*/  IMAD.IADD R5, R3.reuse, 0x1, R11 ;  /* 0x0000000103057824 */ /* 0x044fe400078e020b */
[----:B----4-:R-:W-:Y:S01]  /*3620*/  IMAD.IADD R3, R3, 0x1, R10 ;  /* 0x0000000103037824 */ /* 0x010fe200078e020a */
[----:B---3--:R-:W-:-:S04]  /*3630*/  IADD3 R8, -R8, UR21, RZ ;  /* 0x0000001508087c10 */ /* 0x008fc8000fffe1ff */
[C---:B------:R-:W-:Y:S02]  /*3640*/  IMNMX R7, R8.reuse, R7, PT ;  /* 0x0000000708077217 */ /* 0x040fe40003800200 */
[----:B------:R-:W-:Y:S02]  /*3650*/  IMNMX R6, R8, R6, PT ;  /* 0x0000000608067217 */ /* 0x000fe40003800200 */
[----:B------:R-:W-:Y:S02]  /*3660*/  ISETP.GT.AND P1, PT, R7, 0x1, PT ;  /* 0x000000010700780c */ /* 0x000fe40003f24270 */
[C---:B------:R-:W-:Y:S02]  /*3670*/  ISETP.GT.AND P0, PT, R6.reuse, RZ, PT ;  /* 0x000000ff0600720c */ /* 0x040fe40003f04270 */
[----:B------:R-:W-:Y:S02]  /*3680*/  FSEL R30, R103, -INF , P1 ;  /* 0xff800000671e7808 */ /* 0x000fe40000800000 */
[----:B------:R-:W-:-:S02]  /*3690*/  ISETP.GT.AND P1, PT, R6, 0x9, PT ;  /* 0x000000090600780c */ /* 0x000fc40003f24270 */
[----:B------:R-:W-:Y:S02]  /*36a0*/  FSEL R11, R100, -INF , P0 ;  /* 0xff800000640b7808 */ /* 0x000fe40000000000 */
[----:B------:R-:W-:Y:S02]  /*36b0*/  FSEL R14, R97, -INF , P1 ;  /* 0xff800000610e7808 */ /* 0x000fe40000800000 */
[C---:B------:R-:W-:Y:S02]  /*36c0*/  ISETP.GT.AND P1, PT, R6.reuse, 0x10, PT ;  /* 0x000000100600780c */ /* 0x040fe40003f24270 */
[----:B------:R-:W-:Y:S02]  /*36d0*/  ISETP.GT.AND P0, PT, R6, 0x8, PT ;  /* 0x000000080600780c */ /* 0x000fe40003f04270 */
[----:B------:R-:W-:Y:S02]  /*36e0*/  FSEL R15, R92, -INF , P1 ;  /* 0xff8000005c0f7808 */ /* 0x000fe40000800000 */
[----:B------:R-:W-:-:S02]  /*36f0*/  ISETP.GT.AND P1, PT, R7, 0x11, PT ;  /* 0x000000110700780c */ /* 0x000fc40003f24270 */
[----:B------:R-:W-:Y:S02]  /*3700*/  FSEL R13, R96, -INF , P0 ;  /* 0xff800000600d7808 */ /* 0x000fe40000000000 */
[----:B------:R-:W-:Y:S02]  /*3710*/  FSEL R97, R95, -INF , P1 ;  /* 0xff8000005f617808 */ /* 0x000fe40000800000 */
[C---:B------:R-:W-:Y:S02]  /*3720*/  ISETP.GT.AND P2, PT, R7.reuse, RZ, PT ;  /* 0x000000ff0700720c */ /* 0x040fe40003f44270 */
[----:B------:R-:W-:Y:S02]  /*3730*/  ISETP.GT.AND P0, PT, R7, 0x9, PT ;  /* 0x000000090700780c */ /* 0x000fe40003f04270 */
[----:B------:R-:W-:Y:S02]  /*3740*/  ISETP.GT.AND P1, PT, R6, 0x19, PT ;  /* 0x000000190600780c */ /* 0x000fe40003f24270 */
[----:B------:R-:W-:-:S02]  /*3750*/  FSEL R29, R102, -INF , P2 ;  /* 0xff800000661d7808 */ /* 0x000fc40001000000 */
[----:B------:R-:W-:Y:S02]  /*3760*/  FSEL R40, R99, -INF , P0 ;  /* 0xff80000063287808 */ /* 0x000fe40000000000 */
[----:B------:R-:W-:Y:S02]  /*3770*/  FSEL R28, R85, -INF , P1 ;  /* 0xff800000551c7808 */ /* 0x000fe40000800000 */
[----:B------:R-:W-:Y:S02]  /*3780*/  ISETP.GT.AND P2, PT, R7, 0x8, PT ;  /* 0x000000080700780c */ /* 0x000fe40003f44270 */
[C---:B------:R-:W-:Y:S02]  /*3790*/  ISETP.GT.AND P0, PT, R6.reuse, 0x11, PT ;  /* 0x000000110600780c */ /* 0x040fe40003f04270 */
[----:B------:R-:W-:Y:S02]  /*37a0*/  ISETP.GT.AND P1, PT, R6, 0x20, PT ;  /* 0x000000200600780c */ /* 0x000fe40003f24270 */
[----:B------:R-:W-:-:S02]  /*37b0*/  FSEL R31, R98, -INF , P2 ;  /* 0xff800000621f7808 */ /* 0x000fc40001000000 */
[----:B------:R-:W-:Y:S02]  /*37c0*/  FSEL R26, R93, -INF , P0 ;  /* 0xff8000005d1a7808 */ /* 0x000fe40000000000 */
[----:B------:R-:W-:Y:S02]  /*37d0*/  FSEL R117, R80, -INF , P1 ;  /* 0xff80000050757808 */ /* 0x000fe40000800000 */
[C---:B------:R-:W-:Y:S02]  /*37e0*/  ISETP.GT.AND P2, PT, R7.reuse, 0x10, PT ;  /* 0x000000100700780c */ /* 0x040fe40003f44270 */
        /* <DEDUP_REMOVED lines=18> */
[----:B------:R-:W-:Y:S02]  /*3910*/  ISETP.GT.AND P2, PT, R6, 0x29, PT ;  /* 0x000000290600780c */ /* 0x000fe40003f44270 */
[----:B------:R-:W-:Y:S02]  /*3920*/  ISETP.GT.AND P1, PT, R7, 0x38, PT ;  /* 0x000000380700780c */ /* 0x000fe40003f24270 */
[----:B------:R-:W-:-:S02]  /*3930*/  IMNMX R3, R8, R3, PT ;  /* 0x0000000308037217 */ /* 0x000fc40003800200 */
[----:B------:R-:W-:Y:S02]  /*3940*/  FSEL R118, R76, -INF , P0 ;  /* 0xff8000004c767808 */ /* 0x000fe40000000000 */
[----:B------:R-:W-:Y:S02]  /*3950*/  FSEL R119, R77, -INF , P2 ;  /* 0xff8000004d777808 */ /* 0x000fe40001000000 */
[----:B------:R-:W-:Y:S02]  /*3960*/  FSEL R180, R70, -INF , P1 ;  /* 0xff80000046b47808 */ /* 0x000fe40000800000 */
[----:B------:R-:W-:Y:S02]  /*3970*/  ISETP.GT.AND P0, PT, R7, 0x29, PT ;  /* 0x000000290700780c */ /* 0x000fe40003f04270 */
[----:B------:R-:W-:Y:S02]  /*3980*/  ISETP.GT.AND P2, PT, R6, 0x30, PT ;  /* 0x000000300600780c */ /* 0x000fe40003f44270 */
[----:B------:R-:W-:-:S02]  /*3990*/  ISETP.GT.AND P1, PT, R3, RZ, PT ;  /* 0x000000ff0300720c */ /* 0x000fc40003f24270 */
[----:B------:R-:W-:Y:S02]  /*39a0*/  IMNMX R5, R8, R5, PT ;  /* 0x0000000508057217 */ /* 0x000fe40003800200 */
[----:B------:R-:W-:Y:S02]  /*39b0*/  FSEL R123, R79, -INF , P0 ;  /* 0xff8000004f7b7808 */ /* 0x000fe40000000000 */
[----:B------:R-:W-:Y:S02]  /*39c0*/  FSEL R124, R72, -INF , P2 ;  /* 0xff800000487c7808 */ /* 0x000fe40001000000 */
[----:B------:R-:W-:Y:S02]  /*39d0*/  FSEL R20, R170, -INF , P1 ;  /* 0xff800000aa147808 */ /* 0x000fe40000800000 */
[----:B------:R-:W-:Y:S02]  /*39e0*/  ISETP.GT.AND P0, PT, R6, 0x31, PT ;  /* 0x000000310600780c */ /* 0x000fe40003f04270 */
[----:B------:R-:W-:-:S02]  /*39f0*/  ISETP.GT.AND P2, PT, R7, 0x31, PT ;  /* 0x000000310700780c */ /* 0x000fc40003f44270 */
[----:B------:R-:W-:Y:S02]  /*3a00*/  ISETP.GT.AND P1, PT, R5, 0x9, PT ;  /* 0x000000090500780c */ /* 0x000fe40003f24270 */
[----:B------:R-:W-:Y:S02]  /*3a10*/  FSEL R125, R73, -INF , P0 ;  /* 0xff800000497d7808 */ /* 0x000fe40000000000 */
[----:B------:R-:W-:Y:S02]  /*3a20*/  FSEL R175, R75, -INF , P2 ;  /* 0xff8000004baf7808 */ /* 0x000fe40001000000 */
[----:B------:R-:W-:Y:S02]  /*3a30*/  FSEL R19, R133, -INF , P1 ;  /* 0xff80000085137808 */ /* 0x000fe40000800000 */
[----:B------:R-:W-:Y:S02]  /*3a40*/  ISETP.GT.AND P3, PT, R6, 0x1, PT ;  /* 0x000000010600780c */ /* 0x000fe40003f64270 */
[----:B------:R-:W-:-:S02]  /*3a50*/  ISETP.GT.AND P0, PT, R7, 0x30, PT ;  /* 0x000000300700780c */ /* 0x000fc40003f04270 */
[C---:B------:R-:W-:Y:S02]  /*3a60*/  ISETP.GT.AND P2, PT, R5.reuse, RZ, PT ;  /* 0x000000ff0500720c */ /* 0x040fe40003f44270 */
[----:B------:R-:W-:Y:S02]  /*3a70*/  ISETP.GT.AND P1, PT, R5, 0x10, PT ;  /* 0x000000100500780c */ /* 0x000fe40003f24270 */
[----:B------:R-:W-:Y:S02]  /*3a80*/  FSEL R12, R101, -INF , P3 ;  /* 0xff800000650c7808 */ /* 0x000fe40001800000 */
[----:B------:R-:W-:Y:S02]  /*3a90*/  FSEL R174, R74, -INF , P0 ;  /* 0xff8000004aae7808 */ /* 0x000fe40000000000 */
[----:B------:R-:W-:Y:S02]  /*3aa0*/  FSEL R16, R168, -INF , P2 ;  /* 0xff800000a8107808 */ /* 0x000fe40001000000 */
[----:B------:R-:W-:-:S02]  /*3ab0*/  FSEL R41, R160, -INF , P1 ;  /* 0xff800000a0297808 */ /* 0x000fc40000800000 */
[----:B------:R-:W-:Y:S02]  /*3ac0*/  ISETP.GT.AND P0, PT, R7, 0x39, PT ;  /* 0x000000390700780c */ /* 0x000fe40003f04270 */
[----:B------:R-:W-:Y:S02]  /*3ad0*/  ISETP.GT.AND P2, PT, R5, 0x8, PT ;  /* 0x000000080500780c */ /* 0x000fe40003f44270 */
[----:B------:R-:W-:Y:S02]  /*3ae0*/  ISETP.GT.AND P1, PT, R3, 0x11, PT ;  /* 0x000000110300780c */ /* 0x000fe40003f24270 */
[----:B------:R-:W-:Y:S02]  /*3af0*/  FMNMX.FTZ R8, R11, R12, !PT ;  /* 0x0000000c0b087209 */ /* 0x000fe40007810000 */
[----:B------:R-:W-:Y:S02]  /*3b00*/  FSEL R181, R71, -INF , P0 ;  /* 0xff80000047b57808 */ /* 0x000fe40000000000 */
[----:B------:R-:W-:-:S02]  /*3b10*/  FSEL R18, R132, -INF , P2 ;  /* 0xff80000084127808 */ /* 0x000fc40001000000 */
[----:B------:R-:W-:Y:S02]  /*3b20*/  FSEL R68, R163, -INF , P1 ;  /* 0xff800000a3447808 */ /* 0x000fe40000800000 */
[C---:B------:R-:W-:Y:S02]  /*3b30*/  ISETP.GT.AND P0, PT, R3.reuse, 0x1, PT ;  /* 0x000000010300780c */ /* 0x040fe40003f04270 */
[----:B------:R-:W-:Y:S02]  /*3b40*/  ISETP.GT.AND P2, PT, R3, 0x9, PT ;  /* 0x000000090300780c */ /* 0x000fe40003f44270 */
[----:B------:R-:W-:Y:S02]  /*3b50*/  ISETP.GT.AND P1, PT, R5, 0x19, PT ;  /* 0x000000190500780c */ /* 0x000fe40003f24270 */
[----:B------:R-:W-:Y:S02]  /*3b60*/  FMNMX.FTZ R8, R13, R8, !PT ;  /* 0x000000080d087209 */ /* 0x000fe40007810000 */
        /* <DEDUP_REMOVED lines=10> */
[----:B------:R-:W-:Y:S02]  /*3c10*/  ISETP.GT.AND P0, PT, R3, 0x10, PT ;  /* 0x000000100300780c */ /* 0x000fe40003f04270 */
[----:B------:R-:W-:Y:S02]  /*3c20*/  ISETP.GT.AND P2, PT, R5, 0x18, PT ;  /* 0x000000180500780c */ /* 0x000fe40003f44270 */
[----:B------:R-:W-:-:S02]  /*3c30*/  ISETP.GT.AND P1, PT, R3, 0x21, PT ;  /* 0x000000210300780c */ /* 0x000fc40003f24270 */
[----:B------:R-:W-:Y:S02]  /*3c40*/  FMNMX.FTZ R8, R15, R8, !PT ;  /* 0x000000080f087209 */ /* 0x000fe40007810000 */
[----:B------:R-:W-:Y:S02]  /*3c50*/  ISETP.GT.AND P3, PT, R6, 0x39, PT ;  /* 0x000000390600780c */ /* 0x000fe40003f64270 */
[----:B------:R-:W-:Y:S02]  /*3c60*/  FSEL R45, R162, -INF , P0 ;  /* 0xff800000a22d7808 */ /* 0x000fe40000000000 */
[----:B------:R-:W-:Y:S02]  /*3c70*/  FSEL R43, R128, -INF , P2 ;  /* 0xff800000802b7808 */ /* 0x000fe40001000000 */
[----:B------:R-:W-:Y:S02]  /*3c80*/  FSEL R113, R159, -INF , P1 ;  /* 0xff8000009f717808 */ /* 0x000fe40000800000 */
[----:B------:R-:W-:-:S02]  /*3c90*/  FMNMX.FTZ R8, R26, R8, !PT ;  /* 0x000000081a087209 */ /* 0x000fc40007810000 */
[C---:B------:R-:W-:Y:S02]  /*3ca0*/  ISETP.GT.AND P0, PT, R3.reuse, 0x18, PT ;  /* 0x000000180300780c */ /* 0x040fe40003f04270 */
[----:B------:R-:W-:Y:S02]  /*3cb0*/  ISETP.GT.AND P2, PT, R3, 0x19, PT ;  /* 0x000000190300780c */ /* 0x000fe40003f44270 */
[----:B------:R-:W-:Y:S02]  /*3cc0*/  ISETP.GT.AND P1, PT, R5, 0x29, PT ;  /* 0x000000290500780c */ /* 0x000fe40003f24270 */
[----:B------:R-:W-:Y:S02]  /*3cd0*/  FSEL R172, R69, -INF , P3 ;  /* 0xff80000045ac7808 */ /* 0x000fe40001800000 */
[----:B------:R-:W-:Y:S02]  /*3ce0*/  FMNMX.FTZ R8, R27, R8, !PT ;  /* 0x000000081b087209 */ /* 0x000fe40007810000 */
[----:B------:R-:W-:-:S02]  /*3cf0*/  FSEL R69, R130, -INF , P0 ;  /* 0xff80000082457808 */ /* 0x000fc40000000000 */
[----:B------:R-:W-:Y:S02]  /*3d00*/  FSEL R71, R131, -INF , P2 ;  /* 0xff80000083477808 */ /* 0x000fe40001000000 */
[----:B------:R-:W-:Y:S02]  /*3d10*/  FSEL R111, R89, -INF , P1 ;  /* 0xff800000596f7808 */ /* 0x000fe40000800000 */
[----:B------:R-:W-:Y:S02]  /*3d20*/  ISETP.GT.AND P2, PT, R5, 0x21, PT ;  /* 0x000000210500780c */ /* 0x000fe40003f44270 */
[----:B------:R-:W-:Y:S02]  /*3d30*/  ISETP.GT.AND P0, PT, R3, 0x20, PT ;  /* 0x000000200300780c */ /* 0x000fe40003f04270 */
[----:B------:R-:W-:Y:S02]  /*3d40*/  ISETP.GT.AND P1, PT, R5, 0x30, PT ;  /* 0x000000300500780c */ /* 0x000fe40003f24270 */
[----:B------:R-:W-:-:S02]  /*3d50*/  FMNMX.FTZ R8, R28, R8, !PT ;  /* 0x000000081c087209 */ /* 0x000fc40007810000 */
[----:B------:R-:W-:Y:S02]  /*3d60*/  FSEL R109, R157, -INF , P2 ;  /* 0xff8000009d6d7808 */ /* 0x000fe40001000000 */
[----:B------:R-:W-:Y:S02]  /*3d70*/  FSEL R112, R158, -INF , P0 ;  /* 0xff8000009e707808 */ /* 0x000fe40000000000 */
[----:B------:R-:W-:Y:S02]  /*3d80*/  FSEL R126, R148, -INF , P1 ;  /* 0xff800000947e7808 */ /* 0x000fe40000800000 */
[----:B------:R-:W-:Y:S02]  /*3d90*/  ISETP.GT.AND P2, PT, R5, 0x28, PT ;  /* 0x000000280500780c */ /* 0x000fe40003f44270 */
[C---:B------:R-:W-:Y:S02]  /*3da0*/  ISETP.GT.AND P0, PT, R3.reuse, 0x28, PT ;  /* 0x000000280300780c */ /* 0x040fe40003f04270 */
[----:B------:R-:W-:-:S02]  /*3db0*/  ISETP.GT.AND P1, PT, R3, 0x31, PT ;  /* 0x000000310300780c */ /* 0x000fc40003f24270 */
[----:B------:R-:W-:Y:S02]  /*3dc0*/  FMNMX.FTZ R8, R117, R8, !PT ;  /* 0x0000000875087209 */ /* 0x000fe40007810000 */
[----:B------:R-:W-:Y:S02]  /*3dd0*/  FSEL R110, R88, -INF , P2 ;  /* 0xff800000586e7808 */ /* 0x000fe40001000000 */
[----:B------:R-:W-:Y:S02]  /*3de0*/  FSEL R114, R90, -INF , P0 ;  /* 0xff8000005a727808 */ /* 0x000fe40000000000 */
[----:B------:R-:W-:Y:S02]  /*3df0*/  FSEL R132, R151, -INF , P1 ;  /* 0xff80000097847808 */ /* 0x000fe40000800000 */
[C---:B------:R-:W-:Y:S02]  /*3e00*/  ISETP.GT.AND P2, PT, R3.reuse, 0x29, PT ;  /* 0x000000290300780c */ /* 0x040fe40003f44270 */
[----:B------:R-:W-:-:S02]  /*3e10*/  ISETP.GT.AND P0, PT, R3, 0x30, PT ;  /* 0x000000300300780c */ /* 0x000fc40003f04270 */
[----:B------:R-:W-:Y:S02]  /*3e20*/  ISETP.GT.AND P1, PT, R3, 0x38, PT ;  /* 0x000000380300780c */ /* 0x000fe40003f24270 */
[----:B------:R-:W-:Y:S02]  /*3e30*/  FMNMX.FTZ R8, R116, R8, !PT ;  /* 0x0000000874087209 */ /* 0x000fe40007810000 */
[----:B------:R-:W-:Y:S02]  /*3e40*/  FSEL R115, R91, -INF , P2 ;  /* 0xff8000005b737808 */ /* 0x000fe40001000000 */
[----:B------:R-:W-:Y:S02]  /*3e50*/  FSEL R130, R150, -INF , P0 ;  /* 0xff80000096827808 */ /* 0x000fe40000000000 */
[----:B------:R-:W-:Y:S02]  /*3e60*/  FSEL R131, R154, -INF , P1 ;  /* 0xff8000009a837808 */ /* 0x000fe40000800000 */
[----:B------:R-:W-:-:S02]  /*3e70*/  FMNMX.FTZ R8, R118, R8, !PT ;  /* 0x0000000876087209 */ /* 0x000fc40007810000 */
[C---:B------:R-:W-:Y:S02]  /*3e80*/  ISETP.GT.AND P2, PT, R5.reuse, 0x31, PT ;  /* 0x000000310500780c */ /* 0x040fe40003f44270 */
[----:B------:R-:W-:Y:S02]  /*3e90*/  ISETP.GT.AND P0, PT, R5, 0x38, PT ;  /* 0x000000380500780c */ /* 0x000fe40003f04270 */
[----:B------:R-:W-:Y:S02]  /*3ea0*/  ISETP.GT.AND P1, PT, R3, 0x40, PT ;  /* 0x000000400300780c */ /* 0x000fe40003f24270 */
[----:B------:R-:W-:Y:S02]  /*3eb0*/  FMNMX.FTZ R8, R119, R8, !PT ;  /* 0x0000000877087209 */ /* 0x000fe40007810000 */
[----:B------:R-:W-:Y:S02]  /*3ec0*/  FSEL R127, R149, -INF , P2 ;  /* 0xff800000957f7808 */ /* 0x000fe40001000000 */
[----:B------:R-:W-:-:S02]  /*3ed0*/  FSEL R128, R152, -INF , P0 ;  /* 0xff80000098807808 */ /* 0x000fc40000000000 */
[----:B------:R-:W-:Y:S02]  /*3ee0*/  FSEL R168, R146, -INF , P1 ;  /* 0xff80000092a87808 */ /* 0x000fe40000800000 */
[----:B------:R-:W-:Y:S02]  /*3ef0*/  ISETP.GT.AND P2, PT, R5, 0x39, PT ;  /* 0x000000390500780c */ /* 0x000fe40003f44270 */
[----:B------:R-:W-:Y:S02]  /*3f00*/  ISETP.GT.AND P0, PT, R3, 0x39, PT ;  /* 0x000000390300780c */ /* 0x000fe40003f04270 */
[----:B------:R-:W-:Y:S02]  /*3f10*/  ISETP.GT.AND P1, PT, R6, 0x41, PT ;  /* 0x000000410600780c */ /* 0x000fe40003f24270 */
[----:B------:R-:W-:Y:S02]  /*3f20*/  FMNMX.FTZ R8, R124, R8, !PT ;  /* 0x000000087c087209 */ /* 0x000fe40007810000 */
[----:B------:R-:W-:-:S02]  /*3f30*/  FSEL R129, R153, -INF , P2 ;  /* 0xff80000099817808 */ /* 0x000fc40001000000 */
[----:B------:R-:W-:Y:S02]  /*3f40*/  FSEL R133, R155, -INF , P0 ;  /* 0xff8000009b857808 */ /* 0x000fe40000000000 */
[----:B------:R-:W-:Y:S02]  /*3f50*/  FSEL R138, R65, -INF , P1 ;  /* 0xff800000418a7808 */ /* 0x000fe40000800000 */
[C---:B------:R-:W-:Y:S02]  /*3f60*/  ISETP.GT.AND P0, PT, R5.reuse, 0x40, PT ;  /* 0x000000400500780c */ /* 0x040fe40003f04270 */
[----:B------:R-:W-:Y:S02]  /*3f70*/  ISETP.GT.AND P2, PT, R5, 0x41, PT ;  /* 0x000000410500780c */ /* 0x000fe40003f44270 */
[----:B------:R-:W-:Y:S02]  /*3f80*/  ISETP.GT.AND P1, PT, R6, 0x50, PT ;  /* 0x000000500600780c */ /* 0x000fe40003f24270 */
[----:B------:R-:W-:-:S02]  /*3f90*/  FMNMX.FTZ R8, R125, R8, !PT ;  /* 0x000000087d087209 */ /* 0x000fc40007810000 */
[----:B------:R-:W-:Y:S02]  /*3fa0*/  ISETP.GT.AND P3, PT, R5, 0x1, PT ;  /* 0x000000010500780c */ /* 0x000fe40003f64270 */
[----:B------:R-:W-:Y:S02]  /*3fb0*/  FSEL R156, R144, -INF , P0 ;  /* 0xff800000909c7808 */ /* 0x000fe40000000000 */
[----:B------:R-:W-:Y:S02]  /*3fc0*/  FSEL R157, R145, -INF , P2 ;  /* 0xff800000919d7808 */ /* 0x000fe40001000000 */
[----:B------:R-:W-:Y:S02]  /*3fd0*/  FSEL R160, R56, -INF , P1 ;  /* 0xff80000038a07808 */ /* 0x000fe40000800000 */
[----:B------:R-:W-:Y:S02]  /*3fe0*/  ISETP.GT.AND P0, PT, R3, 0x41, PT ;  /* 0x000000410300780c */ /* 0x000fe40003f04270 */
[----:B------:R-:W-:-:S02]  /*3ff0*/  ISETP.GT.AND P2, PT, R6, 0x40, PT ;  /* 0x000000400600780c */ /* 0x000fc40003f44270 */
[----:B------:R-:W-:Y:S02]  /*4000*/  ISETP.GT.AND P1, PT, R6, 0x59, PT ;  /* 0x000000590600780c */ /* 0x000fe40003f24270 */
[----:B------:R-:W-:Y:S02]  /*4010*/  FMNMX.FTZ R8, R173, R8, !PT ;  /* 0x00000008ad087209 */ /* 0x000fe40007810000 */
[----:B------:R-:W-:Y:S02]  /*4020*/  FSEL R17, R169, -INF , P3 ;  /* 0xff800000a9117808 */ /* 0x000fe40001800000 */
[----:B------:R-:W-:Y:S02]  /*4030*/  FSEL R169, R147, -INF , P0 ;  /* 0xff80000093a97808 */ /* 0x000fe40000000000 */
[----:B------:R-:W-:Y:S02]  /*4040*/  FSEL R134, R64, -INF , P2 ;  /* 0xff80000040867808 */ /* 0x000fe40001000000 */
[----:B------:R-:W-:-:S02]  /*4050*/  FSEL R195, R53, -INF , P1 ;  /* 0xff80000035c37808 */ /* 0x000fc40000800000 */
[----:B------:R-:W-:Y:S02]  /*4060*/  FMNMX.FTZ R8, R172, R8, !PT ;  /* 0x00000008ac087209 */ /* 0x000fe40007810000 */
[C---:B------:R-:W-:Y:S02]  /*4070*/  ISETP.GT.AND P0, PT, R6.reuse, 0x48, PT ;  /* 0x000000480600780c */ /* 0x040fe40003f04270 */
[----:B------:R-:W-:Y:S02]  /*4080*/  ISETP.GT.AND P2, PT, R6, 0x49, PT ;  /* 0x000000490600780c */ /* 0x000fe40003f44270 */
[----:B------:R-:W-:Y:S02]  /*4090*/  ISETP.GT.AND P1, PT, R5, 0x48, PT ;  /* 0x000000480500780c */ /* 0x000fe40003f24270 */
[----:B------:R-:W-:Y:S02]  /*40a0*/  FMNMX.FTZ R9, R16, R17, !PT ;  /* 0x0000001110097209 */ /* 0x000fe40007810000 */
        /* <DEDUP_REMOVED lines=11> */
[----:B------:R-:W-:Y:S01]  /*4160*/  FSEL R159, R166, -INF , P1 ;  /* 0xff800000a69f7808 */ /* 0x000fe20000800000 */
[----:B------:R-:W-:Y:S01]  /*4170*/  IMAD.MOV.U32 R164, RZ, RZ, R22 ;  /* 0x000000ffffa47224 */ /* 0x000fe200078e0016 */
        /* <DEDUP_REMOVED lines=20> */
[----:B------:R-:W-:Y:S02]  /*42c0*/  ISETP.GT.AND P0, PT, R5, 0x49, PT ;  /* 0x000000490500780c */ /* 0x000fe40003f04270 */
[----:B------:R-:W-:Y:S02]  /*42d0*/  FMNMX.FTZ R9, R45, R9, !PT ;  /* 0x000000092d097209 */ /* 0x000fe40007810000 */
[----:B------:R-:W-:Y:S02]  /*42e0*/  FMNMX.FTZ R8, R109, R8, !PT ;  /* 0x000000086d087209 */ /* 0x000fe40007810000 */
[----:B------:R-:W-:Y:S02]  /*42f0*/  FSEL R193, R37, -INF , P3 ;  /* 0xff80000025c17808 */ /* 0x000fe40001800000 */
[----:B------:R-:W-:-:S02]  /*4300*/  FMNMX.FTZ R6, R192, R6, !PT ;  /* 0x00000006c0067209 */ /* 0x000fc40007810000 */
[----:B------:R-:W-:Y:S02]  /*4310*/  FSEL R155, R165, -INF , P0 ;  /* 0xff800000a59b7808 */ /* 0x000fe40000000000 */
[----:B------:R-:W-:Y:S02]  /*4320*/  FMNMX.FTZ R9, R68, R9, !PT ;  /* 0x0000000944097209 */ /* 0x000fe40007810000 */
[----:B------:R-:W-:Y:S02]  /*4330*/  ISETP.GT.AND P0, PT, R3, 0x49, PT ;  /* 0x000000490300780c */ /* 0x000fe40003f04270 */
[----:B------:R-:W-:Y:S02]  /*4340*/  FMNMX.FTZ R8, R110, R8, !PT ;  /* 0x000000086e087209 */ /* 0x000fe40007810000 */
[----:B------:R-:W-:Y:S02]  /*4350*/  FSEL R166, R32, -INF , P2 ;  /* 0xff80000020a67808 */ /* 0x000fe40001000000 */
[----:B------:R-:W-:-:S02]  /*4360*/  FMNMX.FTZ R6, R193, R6, !PT ;  /* 0x00000006c1067209 */ /* 0x000fc40007810000 */
[----:B------:R-:W-:Y:S02]  /*4370*/  FMNMX.FTZ R9, R69, R9, !PT ;  /* 0x0000000945097209 */ /* 0x000fe40007810000 */
[----:B------:R-:W-:Y:S02]  /*4380*/  FSEL R158, R167, -INF , P0 ;  /* 0xff800000a79e7808 */ /* 0x000fe40000000000 */
[----:B------:R-:W-:Y:S02]  /*4390*/  FMNMX.FTZ R8, R111, R8, !PT ;  /* 0x000000086f087209 */ /* 0x000fe40007810000 */
[----:B------:R-:W-:Y:S02]  /*43a0*/  FSEL R167, R33, -INF , P1 ;  /* 0xff80000021a77808 */ /* 0x000fe40000800000 */
[----:B------:R-:W-:Y:S02]  /*43b0*/  FMNMX.FTZ R6, R166, R6, !PT ;  /* 0x00000006a6067209 */ /* 0x000fe40007810000 */
[----:B------:R-:W-:-:S02]  /*43c0*/  FMNMX.FTZ R9, R71, R9, !PT ;  /* 0x0000000947097209 */ /* 0x000fc40007810000 */
[----:B------:R-:W-:Y:S02]  /*43d0*/  FMNMX.FTZ R8, R126, R8, !PT ;  /* 0x000000087e087209 */ /* 0x000fe40007810000 */
[----:B------:R-:W-:Y:S02]  /*43e0*/  FMNMX.FTZ R6, R167, R6, !PT ;  /* 0x00000006a7067209 */ /* 0x000fe40007810000 */
[----:B------:R-:W-:Y:S02]  /*43f0*/  FMNMX.FTZ R9, R112, R9, !PT ;  /* 0x0000000970097209 */ /* 0x000fe40007810000 */
[----:B------:R-:W-:Y:S01]  /*4400*/  FMNMX.FTZ R8, R127, R8, !PT ;  /* 0x000000087f087209 */ /* 0x000fe20007810000 */
[----:B------:R-:W1:Y:S01]  /*4410*/  SHFL.BFLY PT, R10, R6, 0x2, 0x1f ;  /* 0x0c401f00060a7f89 */ /* 0x000e6200000e0000 */
[----:B------:R-:W-:Y:S02]  /*4420*/  ISETP.GT.AND P0, PT, R5, 0x50, PT ;  /* 0x000000500500780c */ /* 0x000fe40003f04270 */
[----:B------:R-:W-:-:S02]  /*4430*/  FMNMX.FTZ R9, R113, R9, !PT ;  /* 0x0000000971097209 */ /* 0x000fc40007810000 */
[----:B------:R-:W-:Y:S02]  /*4440*/  FMNMX.FTZ R8, R128, R8, !PT ;  /* 0x0000000880087209 */ /* 0x000fe40007810000 */
[----:B------:R-:W-:Y:S02]  /*4450*/  FSEL R204, R140, -INF , P0 ;  /* 0xff8000008ccc7808 */ /* 0x000fe40000000000 */
[----:B------:R-:W-:Y:S02]  /*4460*/  FMNMX.FTZ R9, R114, R9, !PT ;  /* 0x0000000972097209 */ /* 0x000fe40007810000 */
[----:B------:R-:W-:Y:S02]  /*4470*/  ISETP.GT.AND P0, PT, R3, 0x51, PT ;  /* 0x000000510300780c */ /* 0x000fe40003f04270 */
[----:B------:R-:W-:Y:S02]  /*4480*/  FMNMX.FTZ R8, R129, R8, !PT ;  /* 0x0000000881087209 */ /* 0x000fe40007810000 */
[----:B------:R-:W-:-:S02]  /*4490*/  FMNMX.FTZ R9, R115, R9, !PT ;  /* 0x0000000973097209 */ /* 0x000fc40007810000 */
[----:B------:R-:W-:Y:S02]  /*44a0*/  FSEL R212, R143, -INF , P0 ;  /* 0xff8000008fd47808 */ /* 0x000fe40000000000 */
[----:B------:R-:W-:Y:S02]  /*44b0*/  FMNMX.FTZ R8, R156, R8, !PT ;  /* 0x000000089c087209 */ /* 0x000fe40007810000 */
[----:B------:R-:W-:Y:S02]  /*44c0*/  ISETP.GT.AND P1, PT, R3, 0x50, PT ;  /* 0x000000500300780c */ /* 0x000fe40003f24270 */
[----:B------:R-:W-:Y:S02]  /*44d0*/  ISETP.GT.AND P0, PT, R5, 0x60, PT ;  /* 0x000000600500780c */ /* 0x000fe40003f04270 */
[----:B------:R-:W-:Y:S02]  /*44e0*/  FMNMX.FTZ R9, R130, R9, !PT ;  /* 0x0000000982097209 */ /* 0x000fe40007810000 */
[----:B------:R-:W-:-:S02]  /*44f0*/  FMNMX.FTZ R8, R157, R8, !PT ;  /* 0x000000089d087209 */ /* 0x000fc40007810000 */
[----:B------:R-:W-:Y:S02]  /*4500*/  FSEL R210, R142, -INF , P1 ;  /* 0xff8000008ed27808 */ /* 0x000fe40000800000 */
[----:B------:R-:W-:Y:S02]  /*4510*/  FSEL R198, R184, -INF , P0 ;  /* 0xff800000b8c67808 */ /* 0x000fe40000000000 */
[C---:B------:R-:W-:Y:S02]  /*4520*/  ISETP.GT.AND P2, PT, R5.reuse, 0x51, PT ;  /* 0x000000510500780c */ /* 0x040fe40003f44270 */
[----:B------:R-:W-:Y:S02]  /*4530*/  ISETP.GT.AND P1, PT, R5, 0x59, PT ;  /* 0x000000590500780c */ /* 0x000fe40003f24270 */
[----:B------:R-:W-:Y:S02]  /*4540*/  ISETP.GT.AND P0, PT, R3, 0x58, PT ;  /* 0x000000580300780c */ /* 0x000fe40003f04270 */
[----:B------:R-:W-:-:S02]  /*4550*/  FMNMX.FTZ R9, R132, R9, !PT ;  /* 0x0000000984097209 */ /* 0x000fc40007810000 */
[----:B------:R-:W-:Y:S02]  /*4560*/  FMNMX.FTZ R8, R154, R8, !PT ;  /* 0x000000089a087209 */ /* 0x000fe40007810000 */
        /* <DEDUP_REMOVED lines=10> */
[----:B-1----:R-:W-:-:S02]  /*4610*/  FMNMX.FTZ R10, R10, R6, !PT ;  /* 0x000000060a0a7209 */ /* 0x002fc40007810000 */
[----:B------:R-:W-:Y:S02]  /*4620*/  FMNMX.FTZ R6, R133, R9, !PT ;  /* 0x0000000985067209 */ /* 0x000fe40007810000 */
[----:B------:R-:W-:Y:S01]  /*4630*/  FMNMX.FTZ R5, R204, R5, !PT ;  /* 0x00000005cc057209 */ /* 0x000fe20007810000 */
[----:B------:R-:W1:Y:S01]  /*4640*/  SHFL.BFLY PT, R137, R10, 0x1, 0x1f ;  /* 0x0c201f000a897f89 */ /* 0x000e6200000e0000 */
        /* <DEDUP_REMOVED lines=25> */
[----:B------:R-:W-:Y:S02]  /*47e0*/  FSEL R208, R179, -INF , P2 ;  /* 0xff800000b3d07808 */ /* 0x000fe40001000000 */
[----:B------:R-:W-:Y:S02]  /*47f0*/  FMNMX.FTZ R135, R251, R135, !PT ;  /* 0x00000087fb877209 */ /* 0x000fe40007810000 */
[----:B------:R-:W-:-:S02]  /*4800*/  FMNMX.FTZ R5, R121, R8, !PT ;  /* 0x0000000879057209 */ /* 0x000fc40007810000 */
[C---:B------:R-:W-:Y:S02]  /*4810*/  ISETP.GT.AND P3, PT, R3.reuse, 0x60, PT ;  /* 0x000000600300780c */ /* 0x040fe40003f64270 */
[C---:B------:R-:W-:Y:S02]  /*4820*/  ISETP.GT.AND P2, PT, R3.reuse, 0x61, PT ;  /* 0x000000610300780c */ /* 0x040fe40003f44270 */
[C---:B------:R-:W-:Y:S02]  /*4830*/  ISETP.GT.AND P1, PT, R3.reuse, 0x68, PT ;  /* 0x000000680300780c */ /* 0x040fe40003f24270 */
[----:B------:R-:W-:Y:S02]  /*4840*/  ISETP.GT.AND P0, PT, R3, 0x69, PT ;  /* 0x000000690300780c */ /* 0x000fe40003f04270 */
[----:B------:R-:W-:Y:S02]  /*4850*/  FMNMX.FTZ R3, R208, R6, !PT ;  /* 0x00000006d0037209 */ /* 0x000fe40007810000 */
[----:B------:R-:W2:Y:S01]  /*4860*/  SHFL.BFLY PT, R6, R135, 0x2, 0x1f ;  /* 0x0c401f0087067f89 */ /* 0x000ea200000e0000 */
[----:B------:R-:W-:-:S02]  /*4870*/  FMNMX.FTZ R5, R122, R5, !PT ;  /* 0x000000057a057209 */ /* 0x000fc40007810000 */
[----:B------:R-:W-:Y:S02]  /*4880*/  FSEL R225, R186, -INF , P3 ;  /* 0xff800000bae17808 */ /* 0x000fe40001800000 */
[----:B------:R-:W-:Y:S02]  /*4890*/  FMNMX.FTZ R5, R123, R5, !PT ;  /* 0x000000057b057209 */ /* 0x000fe40007810000 */
[----:B------:R-:W-:Y:S02]  /*48a0*/  FSEL R223, R187, -INF , P2 ;  /* 0xff800000bbdf7808 */ /* 0x000fe40001000000 */
[----:B------:R-:W-:Y:S02]  /*48b0*/  FMNMX.FTZ R5, R174, R5, !PT ;  /* 0x00000005ae057209 */ /* 0x000fe40007810000 */
[----:B------:R-:W-:Y:S02]  /*48c0*/  FMNMX.FTZ R3, R225, R3, !PT ;  /* 0x00000003e1037209 */ /* 0x000fe40007810000 */
[----:B------:R-:W-:-:S02]  /*48d0*/  FMNMX.FTZ R5, R175, R5, !PT ;  /* 0x00000005af057209 */ /* 0x000fc40007810000 */
[----:B------:R-:W-:Y:S02]  /*48e0*/  FSEL R252, R190, -INF , P1 ;  /* 0xff800000befc7808 */ /* 0x000fe40000800000 */
[----:B------:R-:W-:Y:S01]  /*48f0*/  FSEL R151, R191, -INF , P0 ;  /* 0xff800000bf977808 */ /* 0x000fe20000000000 */
[----:B------:R-:W-:Y:S01]  /*4900*/  IMAD.MOV.U32 R191, RZ, RZ, R106 ;  /* 0x000000ffffbf7224 */ /* 0x000fe200078e006a */
[----:B------:R-:W-:Y:S02]  /*4910*/  FMNMX.FTZ R3, R223, R3, !PT ;  /* 0x00000003df037209 */ /* 0x000fe40007810000 */
[C---:B------:R-:W-:Y:S02]  /*4920*/  ISETP.GT.AND P1, PT, R7.reuse, 0x40, PT ;  /* 0x000000400700780c */ /* 0x040fe40003f24270 */
[----:B------:R-:W-:Y:S02]  /*4930*/  ISETP.GT.AND P0, PT, R7, 0x41, PT ;  /* 0x000000410700780c */ /* 0x000fe40003f04270 */
[----:B------:R-:W-:-:S02]  /*4940*/  FMNMX.FTZ R5, R180, R5, !PT ;  /* 0x00000005b4057209 */ /* 0x000fc40007810000 */
[----:B------:R-:W-:Y:S02]  /*4950*/  FMNMX.FTZ R3, R252, R3, !PT ;  /* 0x00000003fc037209 */ /* 0x000fe40007810000 */
[----:B------:R-:W-:Y:S02]  /*4960*/  FSEL R139, R66, -INF , P1 ;  /* 0xff800000428b7808 */ /* 0x000fe40000800000 */
[----:B------:R-:W-:Y:S02]  /*4970*/  FSEL R140, R67, -INF , P0 ;  /* 0xff800000438c7808 */ /* 0x000fe40000000000 */
[----:B-1----:R-:W-:Y:S02]  /*4980*/  FMNMX.FTZ R137, R10, R137, !PT ;  /* 0x000000890a897209 */ /* 0x002fe40007810000 */
[----:B------:R-:W-:Y:S02]  /*4990*/  FMNMX.FTZ R5, R181, R5, !PT ;  /* 0x00000005b5057209 */ /* 0x000fe40007810000 */
[----:B------:R-:W-:-:S02]  /*49a0*/  ISETP.GT.AND P0, PT, R7, 0x49, PT ;  /* 0x000000490700780c */ /* 0x000fc40003f04270 */
[----:B------:R-:W-:Y:S02]  /*49b0*/  FMNMX.FTZ R3, R151, R3, !PT ;  /* 0x0000000397037209 */ /* 0x000fe40007810000 */
[----:B------:R-:W-:Y:S02]  /*49c0*/  ISETP.GT.AND P1, PT, R7, 0x48, PT ;  /* 0x000000480700780c */ /* 0x000fe40003f24270 */
[----:B--2---:R-:W-:Y:S01]  /*49d0*/  FMNMX.FTZ R135, R135, R6, !PT ;  /* 0x0000000687877209 */ /* 0x004fe20007810000 */
[----:B------:R-:W-:Y:S01]  /*49e0*/  FMUL.FTZ R6, R137, c[0x0][0x2d0] ;  /* 0x0000b40089067a20 */ /* 0x000fe20000410000 */
[----:B------:R-:W-:Y:S01]  /*49f0*/  FMNMX.FTZ R5, R139, R5, !PT ;  /* 0x000000058b057209 */ /* 0x000fe20007810000 */
[----:B------:R-:W1:Y:S01]  /*4a00*/  SHFL.BFLY PT, R9, R3, 0x2, 0x1f ;  /* 0x0c401f0003097f89 */ /* 0x000e6200000e0000 */
[----:B------:R-:W-:Y:S02]  /*4a10*/  FSEL R142, R63, -INF , P0 ;  /* 0xff8000003f8e7808 */ /* 0x000fe40000000000 */
[----:B------:R-:W-:Y:S01]  /*4a20*/  FSETP.NEU.FTZ.AND P0, PT, R137, -INF , PT ;  /* 0xff8000008900780b */ /* 0x000fe20003f1d000 */
[----:B------:R-:W2:Y:S01]  /*4a30*/  SHFL.BFLY PT, R10, R135, 0x1, 0x1f ;  /* 0x0c201f00870a7f89 */ /* 0x000ea200000e0000 */
[----:B------:R-:W-:-:S02]  /*4a40*/  FSEL R141, R62, -INF , P1 ;  /* 0xff8000003e8d7808 */ /* 0x000fc40000800000 */
[----:B------:R-:W-:Y:S02]  /*4a50*/  FMNMX.FTZ R5, R140, R5, !PT ;  /* 0x000000058c057209 */ /* 0x000fe40007810000 */
[----:B------:R-:W-:Y:S02]  /*4a60*/  FSEL R6, R6, RZ, P0 ;  /* 0x000000ff06067208 */ /* 0x000fe40000000000 */
[----:B------:R-:W-:Y:S02]  /*4a70*/  ISETP.GT.AND P2, PT, R7, 0x50, PT ;  /* 0x000000500700780c */ /* 0x000fe40003f44270 */
[----:B------:R-:W-:Y:S01]  /*4a80*/  FMNMX.FTZ R5, R141, R5, !PT ;  /* 0x000000058d057209 */ /* 0x000fe20007810000 */
[----:B------:R-:W-:Y:S01]  /*4a90*/  FFMA.FTZ R8, R11, c[0x0][0x2d0], -R6 ;  /* 0x0000b4000b087a23 */ /* 0x000fe20000010806 */
[----:B------:R-:W-:Y:S02]  /*4aa0*/  ISETP.GT.AND P1, PT, R7, 0x51, PT ;  /* 0x000000510700780c */ /* 0x000fe40003f24270 */
[----:B------:R-:W-:Y:S01]  /*4ab0*/  FSEL R170, R58, -INF , P2 ;  /* 0xff8000003aaa7808 */ /* 0x000fe20001000000 */
[----:B------:R3:W-:Y:S01]  /*4ac0*/  MUFU.EX2 R163, R8 ;  /* 0x0000000800a37308 */ /* 0x0007e20000000800 */
[----:B------:R-:W-:-:S02]  /*4ad0*/  FMNMX.FTZ R5, R142, R5, !PT ;  /* 0x000000058e057209 */ /* 0x000fc40007810000 */
[----:B------:R-:W-:Y:S02]  /*4ae0*/  FSEL R182, R59, -INF , P1 ;  /* 0xff8000003bb67808 */ /* 0x000fe40000800000 */
[C---:B------:R-:W-:Y:S02]  /*4af0*/  ISETP.GT.AND P1, PT, R7.reuse, 0x58, PT ;  /* 0x000000580700780c */ /* 0x040fe40003f24270 */
[----:B------:R-:W-:Y:S02]  /*4b00*/  ISETP.GT.AND P0, PT, R7, 0x59, PT ;  /* 0x000000590700780c */ /* 0x000fe40003f04270 */
[----:B------:R-:W-:Y:S02]  /*4b10*/  FSEL R183, R54, -INF , P1 ;  /* 0xff80000036b77808 */ /* 0x000fe40000800000 */
[----:B------:R-:W-:Y:S02]  /*4b20*/  FSEL R184, R55, -INF , P0 ;  /* 0xff80000037b87808 */ /* 0x000fe40000000000 */
[----:B------:R-:W-:-:S02]  /*4b30*/  ISETP.GT.AND P1, PT, R7, 0x60, PT ;  /* 0x000000600700780c */ /* 0x000fc40003f24270 */
[----:B------:R-:W-:Y:S02]  /*4b40*/  ISETP.GT.AND P0, PT, R7, 0x61, PT ;  /* 0x000000610700780c */ /* 0x000fe40003f04270 */
[----:B---3--:R-:W-:Y:S01]  /*4b50*/  FMNMX.FTZ R8, R170, R5, !PT ;  /* 0x00000005aa087209 */ /* 0x008fe20007810000 */
[----:B------:R-:W-:Y:S01]  /*4b60*/  FFMA.FTZ R5, R12, c[0x0][0x2d0], -R6 ;  /* 0x0000b4000c057a23 */ /* 0x000fe20000010806 */
[----:B------:R-:W-:Y:S02]  /*4b70*/  FSEL R227, R38, -INF , P1 ;  /* 0xff80000026e37808 */ /* 0x000fe40000800000 */
[----:B------:R-:W-:Y:S01]  /*4b80*/  FMNMX.FTZ R8, R182, R8, !PT ;  /* 0x00000008b6087209 */ /* 0x000fe20007810000 */
[----:B------:R3:W4:Y:S01]  /*4b90*/  MUFU.EX2 R162, R5 ;  /* 0x0000000500a27308 */ /* 0x0007220000000800 */
[----:B-1----:R-:W-:Y:S02]  /*4ba0*/  FMNMX.FTZ R3, R3, R9, !PT ;  /* 0x0000000903037209 */ /* 0x002fe40007810000 */
[----:B------:R-:W-:-:S02]  /*4bb0*/  FSEL R226, R39, -INF , P0 ;  /* 0xff80000027e27808 */ /* 0x000fc40000000000 */
[C---:B------:R-:W-:Y:S01]  /*4bc0*/  ISETP.GT.AND P0, PT, R7.reuse, 0x68, PT ;  /* 0x000000680700780c */ /* 0x040fe20003f04270 */
[----:B------:R-:W1:Y:S01]  /*4bd0*/  SHFL.BFLY PT, R70, R3, 0x1, 0x1f ;  /* 0x0c201f0003467f89 */ /* 0x000e6200000e0000 */
[----:B------:R-:W-:Y:S02]  /*4be0*/  ISETP.GT.AND P1, PT, R7, 0x69, PT ;  /* 0x000000690700780c */ /* 0x000fe40003f24270 */
[----:B------:R-:W-:Y:S01]  /*4bf0*/  FSEL R217, R34, -INF , P0 ;  /* 0xff80000022d97808 */ /* 0x000fe20000000000 */
[----:B------:R-:W-:Y:S01]  /*4c00*/  LDSM.16.MT88.4 R36, [R231+0x100] ;  /* 0x00010000e724783b */ /* 0x000fe20000004200 */
[----:B--2---:R-:W-:Y:S02]  /*4c10*/  FMNMX.FTZ R135, R135, R10, !PT ;  /* 0x0000000a87877209 */ /* 0x004fe40007810000 */
[----:B------:R-:W-:Y:S02]  /*4c20*/  FSEL R187, R35, -INF , P1 ;  /* 0xff80000023bb7808 */ /* 0x000fe40000800000 */
[C---:B------:R-:W-:Y:S01]  /*4c30*/  FSETP.NEU.FTZ.AND P0, PT, R135.reuse, -INF , PT ;  /* 0xff8000008700780b */ /* 0x040fe20003f1d000 */
[----:B------:R-:W-:Y:S01]  /*4c40*/  FMUL.FTZ R9, R135, c[0x0][0x2d0] ;  /* 0x0000b40087097a20 */ /* 0x000fe20000410000 */
[----:B---3--:R-:W-:Y:S01]  /*4c50*/  FMNMX.FTZ R5, R183, R8, !PT ;  /* 0x00000008b7057209 */ /* 0x008fe20007810000 */
[----:B------:R-:W-:Y:S01]  /*4c60*/  FFMA.FTZ R8, R13, c[0x0][0x2d0], -R6 ;  /* 0x0000b4000d087a23 */ /* 0x000fe20000010806 */
[----:B------:R-:W-:Y:S01]  /*4c70*/  LDSM.16.MT88.4 R32, [R230+0x100] ;  /* 0x00010000e620783b */ /* 0x000fe20000004200 */
[----:B----4-:R-:W-:-:S02]  /*4c80*/  F2FP.PACK_AB R12, R162, R163 ;  /* 0x000000a3a20c723e */ /* 0x010fc400000000ff */
[----:B------:R-:W-:Y:S01]  /*4c90*/  FMNMX.FTZ R5, R184, R5, !PT ;  /* 0x00000005b8057209 */ /* 0x000fe20007810000 */
[----:B------:R2:W-:Y:S01]  /*4ca0*/  MUFU.EX2 R199, R8 ;  /* 0x0000000800c77308 */ /* 0x0005e20000000800 */
[----:B-1----:R-:W-:Y:S02]  /*4cb0*/  FMNMX.FTZ R70, R70, R3, !PT ;  /* 0x0000000346467209 */ /* 0x002fe40007810000 */
[----:B--2---:R-:W-:Y:S01]  /*4cc0*/  FMNMX.FTZ R8, R227, R5, !PT ;  /* 0x00000005e3087209 */ /* 0x004fe20007810000 */
[----:B------:R-:W-:-:S03]  /*4cd0*/  FFMA.FTZ R5, R14, c[0x0][0x2d0], -R6 ;  /* 0x0000b4000e057a23 */ /* 0x000fc60000010806 */
[----:B------:R-:W-:Y:S01]  /*4ce0*/  FMNMX.FTZ R7, R226, R8, !PT ;  /* 0x00000008e2077209 */ /* 0x000fe20007810000 */
[----:B------:R1:W2:Y:S03]  /*4cf0*/  MUFU.EX2 R228, R5 ;  /* 0x0000000500e47308 */ /* 0x0002a60000000800 */
[----:B------:R-:W-:Y:S01]  /*4d00*/  FMNMX.FTZ R8, R217, R7, !PT ;  /* 0x00000007d9087209 */ /* 0x000fe20007810000 */
[----:B------:R-:W-:-:S04]  /*4d10*/  FFMA.FTZ R7, R15, c[0x0][0x2d0], -R6 ;  /* 0x0000b4000f077a23 */ /* 0x000fc80000010806 */
[----:B------:R3:W-:Y:S01]  /*4d20*/  MUFU.EX2 R190, R7 ;  /* 0x0000000700be7308 */ /* 0x0007e20000000800 */
[----:B-1----:R-:W-:Y:S02]  /*4d30*/  FSEL R5, R9, RZ, P0 ;  /* 0x000000ff09057208 */ /* 0x002fe40000000000 */
[----:B------:R-:W-:Y:S02]  /*4d40*/  FSETP.NEU.FTZ.AND P0, PT, R70, -INF , PT ;  /* 0xff8000004600780b */ /* 0x000fe40003f1d000 */
[----:B--2---:R-:W-:Y:S01]  /*4d50*/  F2FP.PACK_AB R14, R228, R199 ;  /* 0x000000c7e40e723e */ /* 0x004fe200000000ff */
[--C-:B------:R-:W-:Y:S01]  /*4d60*/  FFMA.FTZ R3, R17, c[0x0][0x2d0], -R5.reuse ;  /* 0x0000b40011037a23 */ /* 0x100fe20000010805 */
[----:B---3--:R-:W-:Y:S01]  /*4d70*/  FMNMX.FTZ R7, R187, R8, !PT ;  /* 0x00000008bb077209 */ /* 0x008fe20007810000 */
        /* <DEDUP_REMOVED lines=13> */
[----:B------:R1:W3:Y:S01]  /*4e50*/  MUFU.EX2 R189, R8 ;  /* 0x0000000800bd7308 */ /* 0x0002e20000000800 */
[----:B--2---:R-:W-:-:S07]  /*4e60*/  FFMA.FTZ R0, R24, c[0x0][0x2d0], -R3 ;  /* 0x0000b40018007a23 */ /* 0x004fce0000010803 */
[----:B------:R2:W-:Y:S01]  /*4e70*/  MUFU.EX2 R165, R0 ;  /* 0x0000000000a57308 */ /* 0x0005e20000000800 */
[--C-:B-1----:R-:W-:Y:S01]  /*4e80*/  FFMA.FTZ R8, R20, c[0x0][0x2d0], -R3.reuse ;  /* 0x0000b40014087a23 */ /* 0x102fe20000010803 */
[----:B---3--:R-:W-:Y:S01]  /*4e90*/  F2FP.PACK_AB R10, R189, R234 ;  /* 0x000000eabd0a723e */ /* 0x008fe200000000ff */
[----:B------:R-:W-:Y:S05]  /*4ea0*/  LDSM.16.MT88.4 R20, [R229+0x100] ;  /* 0x00010000e514783b */ /* 0x000fea0000004200 */
[----:B------:R1:W3:Y:S01]  /*4eb0*/  MUFU.EX2 R194, R8 ;  /* 0x0000000800c27308 */ /* 0x0002e20000000800 */
[----:B--2---:R-:W-:-:S07]  /*4ec0*/  FFMA.FTZ R0, R25, c[0x0][0x2d0], -R3 ;  /* 0x0000b40019007a23 */ /* 0x004fce0000010803 */
[----:B------:R2:W4:Y:S01]  /*4ed0*/  MUFU.EX2 R197, R0 ;  /* 0x0000000000c57308 */ /* 0x0005220000000800 */
[----:B-1----:R-:W1:Y:S01]  /*4ee0*/  SHFL.BFLY PT, R8, R7, 0x1, 0x1f ;  /* 0x0c201f0007087f89 */ /* 0x002e6200000e0000 */
[----:B---3--:R-:W-:Y:S01]  /*4ef0*/  F2FP.PACK_AB R9, R148, R194 ;  /* 0x000000c29409723e */ /* 0x008fe200000000ff */
[----:B--2---:R-:W-:Y:S01]  /*4f00*/  FFMA.FTZ R0, R26, c[0x0][0x2d0], -R6 ;  /* 0x0000b4001a007a23 */ /* 0x004fe20000010806 */
[----:B----4-:R-:W-:-:S04]  /*4f10*/  F2FP.PACK_AB R11, R197, R165 ;  /* 0x000000a5c50b723e */ /* 0x010fc800000000ff */
[----:B------:R2:W-:Y:S01]  /*4f20*/  MUFU.EX2 R196, R0 ;  /* 0x0000000000c47308 */ /* 0x0005e20000000800 */
[----:B-1----:R-:W-:Y:S01]  /*4f30*/  FMNMX.FTZ R136, R7, R8, !PT ;  /* 0x0000000807887209 */ /* 0x002fe20007810000 */
[----:B------:R-:W-:Y:S02]  /*4f40*/  IMAD.MOV.U32 R7, RZ, RZ, R46 ;  /* 0x000000ffff077224 */ /* 0x000fe400078e002e */
[--C-:B--2---:R-:W-:Y:S01]  /*4f50*/  FFMA.FTZ R0, R27, c[0x0][0x2d0], -R6.reuse ;  /* 0x0000b4001b007a23 */ /* 0x104fe20000010806 */
[C---:B------:R-:W-:Y:S01]  /*4f60*/  FSETP.NEU.FTZ.AND P0, PT, R136.reuse, -INF , PT ;  /* 0xff8000008800780b */ /* 0x040fe20003f1d000 */
[----:B------:R-:W-:Y:S01]  /*4f70*/  FMUL.FTZ R2, R136, c[0x0][0x2d0] ;  /* 0x0000b40088027a20 */ /* 0x000fe20000410000 */
[----:B------:R-:W-:Y:S01]  /*4f80*/  F2FP.PACK_AB R8, R150, R7 ;  /* 0x000000079608723e */ /* 0x000fe200000000ff */
[----:B------:R1:W-:Y:S06]  /*4f90*/  MUFU.EX2 R188, R0 ;  /* 0x0000000000bc7308 */ /* 0x0003ec0000000800 */
[C---:B------:R-:W-:Y:S08]  /*4fa0*/  HMMA.16816.F32 R80, R8.reuse, R20, RZ ;  /* 0x000000140850723c */ /* 0x040ff000000018ff */
[----:B------:R-:W-:Y:S01]  /*4fb0*/  HMMA.16816.F32 R76, R8, R16, RZ ;  /* 0x00000010084c723c */ /* 0x000fe200000018ff */
[----:B-1----:R-:W-:Y:S01]  /*4fc0*/  FSEL R0, R2, RZ, P0 ;  /* 0x000000ff02007208 */ /* 0x002fe20000000000 */
[----:B------:R-:W-:-:S04]  /*4fd0*/  FFMA.FTZ R2, R28, c[0x0][0x2d0], -R6 ;  /* 0x0000b4001c027a23 */ /* 0x000fc80000010806 */
[----:B------:R1:W-:Y:S02]  /*4fe0*/  MUFU.EX2 R4, R2 ;  /* 0x0000000200047308 */ /* 0x0003e40000000800 */
[C---:B------:R-:W-:Y:S08]  /*4ff0*/  HMMA.16816.F32 R72, R8.reuse, R32, RZ ;  /* 0x000000200848723c */ /* 0x040ff000000018ff */
[----:B------:R-:W-:Y:S01]  /*5000*/  HMMA.16816.F32 R64, R8, R36, RZ ;  /* 0x000000240840723c */ /* 0x000fe200000018ff */
[----:B-1----:R-:W-:-:S07]  /*5010*/  FFMA.FTZ R2, R29, c[0x0][0x2d0], -R0 ;  /* 0x0000b4001d027a23 */ /* 0x002fce0000010800 */
[C---:B------:R-:W-:Y:S01]  /*5020*/  HMMA.16816.F32 R60, R8.reuse, R22, RZ ;  /* 0x00000016083c723c */ /* 0x040fe200000018ff */
[----:B------:R1:W-:Y:S07]  /*5030*/  MUFU.EX2 R186, R2 ;  /* 0x0000000200ba7308 */ /* 0x0003ee0000000800 */
[C---:B------:R-:W-:Y:S08]  /*5040*/  HMMA.16816.F32 R56, R8.reuse, R18, RZ ;  /* 0x000000120838723c */ /* 0x040ff000000018ff */
[----:B------:R-:W-:Y:S01]  /*5050*/  HMMA.16816.F32 R52, R8, R34, RZ ;  /* 0x000000220834723c */ /* 0x000fe200000018ff */
[----:B-1----:R-:W-:-:S04]  /*5060*/  FFMA.FTZ R2, R30, c[0x0][0x2d0], -R0 ;  /* 0x0000b4001e027a23 */ /* 0x002fc80000010800 */
[----:B------:R1:W2:Y:S03]  /*5070*/  MUFU.EX2 R185, R2 ;  /* 0x0000000200b97308 */ /* 0x0002a60000000800 */
[----:B------:R-:W-:Y:S01]  /*5080*/  HMMA.16816.F32 R48, R8, R38, RZ ;  /* 0x000000260830723c */ /* 0x000fe200000018ff */
[--C-:B-1----:R-:W-:Y:S01]  /*5090*/  FFMA.FTZ R2, R31, c[0x0][0x2d0], -R0.reuse ;  /* 0x0000b4001f027a23 */ /* 0x102fe20000010800 */
[----:B--2---:R-:W-:Y:S01]  /*50a0*/  F2FP.PACK_AB R13, R185, R186 ;  /* 0x000000bab90d723e */ /* 0x004fe200000000ff */
[----:B------:R-:W1:Y:S02]  /*50b0*/  LDSM.16.MT88.4 R28, [R229+0x900] ;  /* 0x00090000e51c783b */ /* 0x000e640000004200 */
[----:B------:R2:W-:Y:S02]  /*50c0*/  MUFU.EX2 R222, R2 ;  /* 0x0000000200de7308 */ /* 0x0005e40000000800 */
[----:B--2---:R-:W-:-:S06]  /*50d0*/  FFMA.FTZ R2, R40, c[0x0][0x2d0], -R0 ;  /* 0x0000b40028027a23 */ /* 0x004fcc0000010800 */
[----:B------:R2:W3:Y:S02]  /*50e0*/  MUFU.EX2 R224, R2 ;  /* 0x0000000200e07308 */ /* 0x0004e40000000800 */
[----:B--2---:R-:W-:Y:S01]  /*50f0*/  FFMA.FTZ R2, R41, c[0x0][0x2d0], -R5 ;  /* 0x0000b40029027a23 */ /* 0x004fe20000010805 */
[----:B---3--:R-:W-:-:S05]  /*5100*/  F2FP.PACK_AB R15, R224, R222 ;  /* 0x000000dee00f723e */ /* 0x008fca00000000ff */
[----:B------:R2:W-:Y:S02]  /*5110*/  MUFU.EX2 R176, R2 ;  /* 0x0000000200b07308 */ /* 0x0005e40000000800 */
[C---:B------:R-:W-:Y:S08]  /*5120*/  HMMA.16816.F32 R84, R12.reuse, R20, RZ ;  /* 0x000000140c54723c */ /* 0x040ff000000018ff */
[----:B------:R-:W-:Y:S01]  /*5130*/  HMMA.16816.F32 R88, R12, R22, RZ ;  /* 0x000000160c58723c */ /* 0x000fe200000018ff */
[----:B------:R-:W-:Y:S01]  /*5140*/  LDSM.16.MT88.4 R20, [R230+0x900] ;  /* 0x00090000e614783b */ /* 0x000fe20000004200 */
[----:B--2---:R-:W-:-:S04]  /*5150*/  FFMA.FTZ R2, R42, c[0x0][0x2d0], -R5 ;  /* 0x0000b4002a027a23 */ /* 0x004fc80000010805 */
[----:B------:R2:W3:Y:S02]  /*5160*/  MUFU.EX2 R24, R2 ;  /* 0x0000000200187308 */ /* 0x0004e40000000800 */
[C---:B------:R-:W-:Y:S08]  /*5170*/  HMMA.16816.F32 R92, R12.reuse, R18, RZ ;  /* 0x000000120c5c723c */ /* 0x040ff000000018ff */
[----:B------:R-:W-:Y:S01]  /*5180*/  HMMA.16816.F32 R100, R12, R34, RZ ;  /* 0x000000220c64723c */ /* 0x000fe200000018ff */
[----:B--2---:R-:W-:-:S07]  /*5190*/  FFMA.FTZ R2, R43, c[0x0][0x2d0], -R5 ;  /* 0x0000b4002b027a23 */ /* 0x004fce0000010805 */
[C---:B------:R-:W-:Y:S01]  /*51a0*/  HMMA.16816.F32 R40, R12.reuse, R32, RZ ;  /* 0x000000200c28723c */ /* 0x040fe200000018ff */
[----:B------:R2:W4:Y:S07]  /*51b0*/  MUFU.EX2 R98, R2 ;  /* 0x0000000200627308 */ /* 0x00052e0000000800 */
[----:B------:R-:W-:Y:S01]  /*51c0*/  HMMA.16816.F32 R32, R12, R36, RZ ;  /* 0x000000240c20723c */ /* 0x000fe200000018ff */
[----:B--2---:R-:W-:-:S04]  /*51d0*/  FFMA.FTZ R2, R44, c[0x0][0x2d0], -R5 ;  /* 0x0000b4002c027a23 */ /* 0x004fc80000010805 */
[----:B------:R2:W1:Y:S02]  /*51e0*/  MUFU.EX2 R149, R2 ;  /* 0x0000000200957308 */ /* 0x0004640000000800 */
[--C-:B--2---:R-:W-:Y:S02]  /*51f0*/  FFMA.FTZ R2, R45, c[0x0][0x2d0], -R3.reuse ;  /* 0x0000b4002d027a23 */ /* 0x104fe40000010803 */
[----:B------:R-:W-:Y:S01]  /*5200*/  HMMA.16816.F32 R44, R12, R16, RZ ;  /* 0x000000100c2c723c */ /* 0x000fe200000018ff */
[----:B------:R-:W2:Y:S03]  /*5210*/  LDSM.16.MT88.4 R16, [R231+0x900] ;  /* 0x00090000e710783b */ /* 0x000ea60000004200 */
[----:B------:R1:W-:Y:S02]  /*5220*/  MUFU.EX2 R233, R2 ;  /* 0x0000000200e97308 */ /* 0x0003e40000000800 */
[----:B-1----:R-:W-:-:S02]  /*5230*/  FFMA.FTZ R2, R68, c[0x0][0x2d0], -R3 ;  /* 0x0000b40044027a23 */ /* 0x002fc40000010803 */
[----:B---3--:R-:W-:-:S04]  /*5240*/  IMAD.MOV.U32 R68, RZ, RZ, R24 ;  /* 0x000000ffff447224 */ /* 0x008fc800078e0018 */
[----:B------:R1:W3:Y:S01]  /*5250*/  MUFU.EX2 R8, R2 ;  /* 0x0000000200087308 */ /* 0x0002e20000000800 */
[----:B------:R-:W2:Y:S01]  /*5260*/  LDSM.16.MT88.4 R24, [R232+0x900] ;  /* 0x00090000e818783b */ /* 0x000ea20000004200 */
[----:B-1----:R-:W-:Y:S02]  /*5270*/  FFMA.FTZ R2, R69, c[0x0][0x2d0], -R3 ;  /* 0x0000b40045027a23 */ /* 0x002fe40000010803 */
[----:B----4-:R-:W-:-:S04]  /*5280*/  IMAD.MOV.U32 R69, RZ, RZ, R98 ;  /* 0x000000ffff457224 */ /* 0x010fc800078e0062 */
[----:B------:R1:W-:Y:S01]  /*5290*/  MUFU.EX2 R177, R2 ;  /* 0x0000000200b17308 */ /* 0x0003e20000000800 */
[----:B------:R-:W-:Y:S01]  /*52a0*/  F2FP.PACK_AB R10, R149, R69 ;  /* 0x00000045950a723e */ /* 0x000fe200000000ff */
[----:B-1----:R-:W-:Y:S02]  /*52b0*/  FFMA.FTZ R2, R71, c[0x0][0x2d0], -R3 ;  /* 0x0000b40047027a23 */ /* 0x002fe40000010803 */
[----:B---3--:R-:W-:Y:S01]  /*52c0*/  IMAD.MOV.U32 R71, RZ, RZ, R8 ;  /* 0x000000ffff477224 */ /* 0x008fe200078e0008 */
[----:B------:R-:W-:-:S03]  /*52d0*/  F2FP.PACK_AB R8, R68, R176 ;  /* 0x000000b04408723e */ /* 0x000fc600000000ff */
[----:B------:R1:W3:Y:S01]  /*52e0*/  MUFU.EX2 R161, R2 ;  /* 0x0000000200a17308 */ /* 0x0002e20000000800 */
[----:B------:R-:W-:Y:S01]  /*52f0*/  F2FP.PACK_AB R9, R71, R233 ;  /* 0x000000e94709723e */ /* 0x000fe200000000ff */
[----:B-1----:R-:W-:Y:S01]  /*5300*/  FFMA.FTZ R2, R96, c[0x0][0x2d0], -R0 ;  /* 0x0000b40060027a23 */ /* 0x002fe20000010800 */
[----:B---3--:R-:W-:-:S05]  /*5310*/  F2FP.PACK_AB R11, R161, R177 ;  /* 0x000000b1a10b723e */ /* 0x008fca00000000ff */
[----:B------:R1:W-:Y:S02]  /*5320*/  MUFU.EX2 R220, R2 ;  /* 0x0000000200dc7308 */ /* 0x0003e40000000800 */
[C---:B------:R-:W-:Y:S08]  /*5330*/  HMMA.16816.F32 R144, R8.reuse, R28, R80 ;  /* 0x0000001c0890723c */ /* 0x040ff00000001850 */
[----:B--2---:R-:W-:Y:S01]  /*5340*/  HMMA.16816.F32 R48, R8, R18, R48 ;  /* 0x000000120830723c */ /* 0x004fe20000001830 */
[----:B-1----:R-:W-:-:S04]  /*5350*/  FFMA.FTZ R2, R97, c[0x0][0x2d0], -R0 ;  /* 0x0000b40061027a23 */ /* 0x002fc80000010800 */
[----:B------:R1:W2:Y:S03]  /*5360*/  MUFU.EX2 R219, R2 ;  /* 0x0000000200db7308 */ /* 0x0002a60000000800 */
[----:B------:R-:W-:Y:S01]  /*5370*/  HMMA.16816.F32 R96, R12, R38, RZ ;  /* 0x000000260c60723c */ /* 0x000fe200000018ff */
[----:B------:R-:W3:Y:S01]  /*5380*/  LDSM.16.MT88.4 R12, [R229+0x1100] ;  /* 0x00110000e50c783b */ /* 0x000ee20000004200 */
[----:B-1----:R-:W-:-:S04]  /*5390*/  FFMA.FTZ R2, R104, c[0x0][0x2d0], -R0 ;  /* 0x0000b40068027a23 */ /* 0x002fc80000010800 */
[----:B------:R1:W-:Y:S02]  /*53a0*/  MUFU.EX2 R221, R2 ;  /* 0x0000000200dd7308 */ /* 0x0003e40000000800 */
[----:B-1----:R-:W-:Y:S02]  /*53b0*/  FFMA.FTZ R2, R105, c[0x0][0x2d0], -R0 ;  /* 0x0000b40069027a23 */ /* 0x002fe40000010800 */
[C---:B------:R-:W-:Y:S04]  /*53c0*/  HMMA.16816.F32 R104, R8.reuse, R24, R76 ;  /* 0x000000180868723c */ /* 0x040fe8000000184c */
[----:B------:R1:W4:Y:S04]  /*53d0*/  MUFU.EX2 R218, R2 ;  /* 0x0000000200da7308 */ /* 0x0003280000000800 */
        /* <DEDUP_REMOVED lines=8> */
[----:B------:R1:W1:Y:S06]  /*5460*/  MUFU.EX2 R215, R2 ;  /* 0x0000000200d77308 */ /* 0x00026c0000000800 */
[----:B------:R-:W-:Y:S02]  /*5470*/  F2FP.PACK_AB R8, R196, R190 ;  /* 0x000000bec408723e */ /* 0x000fe400000000ff */
[----:B--2---:R-:W-:Y:S02]  /*5480*/  F2FP.PACK_AB R9, R219, R220 ;  /* 0x000000dcdb09723e */ /* 0x004fe400000000ff */
[----:B------:R-:W-:-:S02]  /*5490*/  F2FP.PACK_AB R10, R4, R188 ;  /* 0x000000bc040a723e */ /* 0x000fc400000000ff */
[----:B----4-:R-:W-:Y:S01]  /*54a0*/  F2FP.PACK_AB R11, R218, R221 ;  /* 0x000000ddda0b723e */ /* 0x010fe200000000ff */
[----:B-1----:R-:W-:-:S06]  /*54b0*/  FFMA.FTZ R2, R110, c[0x0][0x2d0], -R5 ;  /* 0x0000b4006e027a23 */ /* 0x002fcc0000010805 */
[C---:B------:R-:W-:Y:S01]  /*54c0*/  HMMA.16816.F32 R36, R8.reuse, R30, R88 ;  /* 0x0000001e0824723c */ /* 0x040fe20000001858 */
[----:B------:R1:W-:Y:S06]  /*54d0*/  MUFU.EX2 R214, R2 ;  /* 0x0000000200d67308 */ /* 0x0003ec0000000800 */
[----:B------:R-:W-:Y:S01]  /*54e0*/  IMAD.MOV.U32 R91, RZ, RZ, R199 ;  /* 0x000000ffff5b7224 */ /* 0x000fe200078e00c7 */
[C---:B------:R-:W-:Y:S08]  /*54f0*/  HMMA.16816.F32 R44, R8.reuse, R24, R44 ;  /* 0x00000018082c723c */ /* 0x040ff0000000182c */
[----:B------:R-:W-:Y:S01]  /*5500*/  HMMA.16816.F32 R80, R8, R20, R40 ;  /* 0x000000140850723c */ /* 0x000fe20000001828 */
[----:B-1----:R-:W-:-:S04]  /*5510*/  FFMA.FTZ R2, R111, c[0x0][0x2d0], -R5 ;  /* 0x0000b4006f027a23 */ /* 0x002fc80000010805 */
[----:B------:R1:W2:Y:S03]  /*5520*/  MUFU.EX2 R213, R2 ;  /* 0x0000000200d57308 */ /* 0x0002a60000000800 */
[C---:B------:R-:W-:Y:S07]  /*5530*/  HMMA.16816.F32 R108, R8.reuse, R16, R32 ;  /* 0x00000010086c723c */ /* 0x040fee0000001820 */
[----:B------:R-:W-:Y:S01]  /*5540*/  IMAD.MOV.U32 R16, RZ, RZ, R4 ;  /* 0x000000ffff107224 */ /* 0x000fe200078e0004 */
[----:B------:R-:W-:Y:S01]  /*5550*/  HMMA.16816.F32 R32, R8, R26, R92 ;  /* 0x0000001a0820723c */ /* 0x000fe2000000185c */
[----:B------:R-:W-:Y:S01]  /*5560*/  IMAD.MOV.U32 R4, RZ, RZ, R200 ;  /* 0x000000ffff047224 */ /* 0x000fe200078e00c8 */
[----:B------:R-:W-:Y:S01]  /*5570*/  LDSM.16.MT88.4 R24, [R230+0x1100] ;  /* 0x00110000e618783b */ /* 0x000fe20000004200 */
[----:B------:R-:W-:-:S02]  /*5580*/  IMAD.MOV.U32 R17, RZ, RZ, R177 ;  /* 0x000000ffff117224 */ /* 0x000fc400078e00b1 */
[----:B-1----:R-:W-:Y:S02]  /*5590*/  FFMA.FTZ R2, R112, c[0x0][0x2d0], -R3 ;  /* 0x0000b40070027a23 */ /* 0x002fe40000010803 */
[----:B------:R-:W-:Y:S01]  /*55a0*/  IMAD.MOV.U32 R112, RZ, RZ, R201 ;  /* 0x000000ffff707224 */ /* 0x000fe200078e00c9 */
[C---:B------:R-:W-:Y:S01]  /*55b0*/  HMMA.16816.F32 R40, R8.reuse, R22, R100 ;  /* 0x000000160828723c */ /* 0x040fe20000001864 */
[----:B------:R1:W-:Y:S01]  /*55c0*/  MUFU.EX2 R211, R2 ;  /* 0x0000000200d37308 */ /* 0x0003e20000000800 */
[----:B------:R-:W-:Y:S01]  /*55d0*/  LDSM.16.MT88.4 R20, [R231+0x1100] ;  /* 0x00110000e714783b */ /* 0x000fe20000004200 */
[----:B------:R-:W-:Y:S02]  /*55e0*/  IMAD.MOV.U32 R95, RZ, RZ, R193 ;  /* 0x000000ffff5f7224 */ /* 0x000fe400078e00c1 */
[----:B------:R-:W-:Y:S02]  /*55f0*/  IMAD.MOV.U32 R94, RZ, RZ, R112 ;  /* 0x000000ffff5e7224 */ /* 0x000fe400078e0070 */
[----:B------:R-:W-:Y:S01]  /*5600*/  IMAD.MOV.U32 R100, RZ, RZ, R197 ;  /* 0x000000ffff647224 */ /* 0x000fe200078e00c5 */
[----:B------:R-:W-:Y:S01]  /*5610*/  HMMA.16816.F32 R52, R8, R28, R84 ;  /* 0x0000001c0834723c */ /* 0x000fe20000001854 */
[----:B------:R-:W4:Y:S01]  /*5620*/  LDSM.16.MT88.4 R28, [R232+0x1100] ;  /* 0x00110000e81c783b */ /* 0x000f220000004200 */
[----:B------:R-:W-:-:S02]  /*5630*/  IMAD.MOV.U32 R103, RZ, RZ, R191 ;  /* 0x000000ffff677224 */ /* 0x000fc400078e00bf */
[----:B------:R-:W-:Y:S02]  /*5640*/  IMAD.MOV.U32 R102, RZ, RZ, R190 ;  /* 0x000000ffff667224 */ /* 0x000fe400078e00be */
[----:B------:R-:W-:Y:S02]  /*5650*/  IMAD.MOV.U32 R101, RZ, RZ, R189 ;  /* 0x000000ffff657224 */ /* 0x000fe400078e00bd */
[----:B------:R-:W-:Y:S01]  /*5660*/  HMMA.16816.F32 R84, R8, R18, R96 ;  /* 0x000000120854723c */ /* 0x000fe20000001860 */
[----:B-1----:R-:W-:Y:S02]  /*5670*/  FFMA.FTZ R2, R113, c[0x0][0x2d0], -R3 ;  /* 0x0000b40071027a23 */ /* 0x002fe40000010803 */
[----:B------:R-:W-:Y:S02]  /*5680*/  IMAD.MOV.U32 R93, RZ, RZ, R16 ;  /* 0x000000ffff5d7224 */ /* 0x000fe400078e0010 */
[----:B------:R1:W1:Y:S01]  /*5690*/  MUFU.EX2 R209, R2 ;  /* 0x0000000200d17308 */ /* 0x0002620000000800 */
[----:B------:R-:W-:Y:S01]  /*56a0*/  IMAD.MOV.U32 R92, RZ, RZ, R17 ;  /* 0x000000ffff5c7224 */ /* 0x000fe200078e0011 */
[----:B------:R-:W-:Y:S01]  /*56b0*/  F2FP.PACK_AB R8, R215, R216 ;  /* 0x000000d8d708723e */ /* 0x000fe200000000ff */
[----:B------:R-:W-:Y:S01]  /*56c0*/  IMAD.MOV.U32 R98, RZ, RZ, R195 ;  /* 0x000000ffff627224 */ /* 0x000fe200078e00c3 */
[----:B--2---:R-:W-:Y:S01]  /*56d0*/  F2FP.PACK_AB R10, R213, R214 ;  /* 0x000000d6d50a723e */ /* 0x004fe200000000ff */
[----:B------:R-:W-:Y:S01]  /*56e0*/  IMAD.MOV.U32 R97, RZ, RZ, R194 ;  /* 0x000000ffff617224 */ /* 0x000fe200078e00c2 */
[----:B------:R-:W2:Y:S01]  /*56f0*/  LDSM.16.MT88.4 R16, [R229+0x1900] ;  /* 0x00190000e510783b */ /* 0x000ea20000004200 */
[----:B------:R-:W-:-:S02]  /*5700*/  IMAD.MOV.U32 R99, RZ, RZ, R188 ;  /* 0x000000ffff637224 */ /* 0x000fc400078e00bc */
[----:B------:R-:W-:Y:S02]  /*5710*/  IMAD.MOV.U32 R96, RZ, RZ, R149 ;  /* 0x000000ffff607224 */ /* 0x000fe400078e0095 */
[----:B-1----:R-:W-:Y:S01]  /*5720*/  FFMA.FTZ R2, R114, c[0x0][0x2d0], -R3 ;  /* 0x0000b40072027a23 */ /* 0x002fe20000010803 */
[----:B------:R-:W-:-:S03]  /*5730*/  F2FP.PACK_AB R9, R209, R211 ;  /* 0x000000d3d109723e */ /* 0x000fc600000000ff */
[----:B------:R1:W-:Y:S02]  /*5740*/  MUFU.EX2 R207, R2 ;  /* 0x0000000200cf7308 */ /* 0x0003e40000000800 */
[----:B-1----:R-:W-:-:S06]  /*5750*/  FFMA.FTZ R2, R115, c[0x0][0x2d0], -R3 ;  /* 0x0000b40073027a23 */ /* 0x002fcc0000010803 */
[----:B------:R1:W1:Y:S02]  /*5760*/  MUFU.EX2 R205, R2 ;  /* 0x0000000200cd7308 */ /* 0x0002640000000800 */
[----:B-1----:R-:W-:Y:S01]  /*5770*/  FFMA.FTZ R2, R117, c[0x0][0x2d0], -R6 ;  /* 0x0000b40075027a23 */ /* 0x002fe20000010806 */
[----:B------:R-:W-:Y:S01]  /*5780*/  F2FP.PACK_AB R11, R205, R207 ;  /* 0x000000cfcd0b723e */ /* 0x000fe200000000ff */
[----:B------:R-:W-:-:S04]  /*5790*/  IMAD.MOV.U32 R117, RZ, RZ, R196 ;  /* 0x000000ffff757224 */ /* 0x000fc800078e00c4 */
[----:B------:R1:W-:Y:S02]  /*57a0*/  MUFU.EX2 R202, R2 ;  /* 0x0000000200ca7308 */ /* 0x0003e40000000800 */
[C---:B---3--:R-:W-:Y:S08]  /*57b0*/  HMMA.16816.F32 R144, R8.reuse, R12, R144 ;  /* 0x0000000c0890723c */ /* 0x048ff00000001890 */
[----:B----4-:R-:W-:Y:S01]  /*57c0*/  HMMA.16816.F32 R104, R8, R28, R104 ;  /* 0x0000001c0868723c */ /* 0x010fe20000001868 */
[----:B-1----:R-:W-:-:S02]  /*57d0*/  FFMA.FTZ R2, R116, c[0x0][0x2d0], -R6 ;  /* 0x0000b40074027a23 */ /* 0x002fc40000010806 */
[----:B------:R-:W-:Y:S02]  /*57e0*/  IMAD.MOV.U32 R116, RZ, RZ, R198 ;  /* 0x000000ffff747224 */ /* 0x000fe400078e00c6 */
[----:B------:R1:W3:Y:S02]  /*57f0*/  MUFU.EX2 R201, R2 ;  /* 0x0000000200c97308 */ /* 0x0002e40000000800 */
[----:B-1----:R-:W-:Y:S02]  /*5800*/  FFMA.FTZ R2, R118, c[0x0][0x2d0], -R6 ;  /* 0x0000b40076027a23 */ /* 0x002fe40000010806 */
[----:B------:R-:W-:-:S04]  /*5810*/  IMAD.MOV.U32 R118, RZ, RZ, R176 ;  /* 0x000000ffff767224 */ /* 0x000fc800078e00b0 */
[----:B------:R1:W-:Y:S01]  /*5820*/  MUFU.EX2 R200, R2 ;  /* 0x0000000200c87308 */ /* 0x0003e20000000800 */
[C---:B------:R-:W-:Y:S08]  /*5830*/  HMMA.16816.F32 R176, R8.reuse, R24, R76 ;  /* 0x0000001808b0723c */ /* 0x040ff0000000184c */
[----:B------:R-:W-:Y:S01]  /*5840*/  HMMA.16816.F32 R76, R8, R14, R64 ;  /* 0x0000000e084c723c */ /* 0x000fe20000001840 */
[----:B-1----:R-:W-:-:S07]  /*5850*/  FFMA.FTZ R2, R119, c[0x0][0x2d0], -R6 ;  /* 0x0000b40077027a23 */ /* 0x002fce0000010806 */
[C---:B------:R-:W-:Y:S01]  /*5860*/  HMMA.16816.F32 R64, R8.reuse, R26, R56 ;  /* 0x0000001a0840723c */ /* 0x040fe20000001838 */
[----:B------:R-:W-:Y:S01]  /*5870*/  IMAD.MOV.U32 R119, RZ, RZ, R192 ;  /* 0x000000ffff777224 */ /* 0x000fe200078e00c0 */
[----:B------:R1:W-:Y:S06]  /*5880*/  MUFU.EX2 R199, R2 ;  /* 0x0000000200c77308 */ /* 0x0003ec0000000800 */
[----:B------:R-:W-:Y:S01]  /*5890*/  HMMA.16816.F32 R56, R8, R22, R48 ;  /* 0x000000160838723c */ /* 0x000fe20000001830 */
[----:B-1----:R-:W-:Y:S02]  /*58a0*/  FFMA.FTZ R2, R120, c[0x0][0x2d0], -R0 ;  /* 0x0000b40078027a23 */ /* 0x002fe40000010800 */
[----:B------:R-:W-:-:S02]  /*58b0*/  IMAD.MOV.U32 R120, RZ, RZ, R151 ;  /* 0x000000ffff787224 */ /* 0x000fc400078e0097 */
[----:B------:R1:W-:Y:S02]  /*58c0*/  MUFU.EX2 R198, R2 ;  /* 0x0000000200c67308 */ /* 0x0003e40000000800 */
[----:B-1----:R-:W-:Y:S02]  /*58d0*/  FFMA.FTZ R2, R121, c[0x0][0x2d0], -R0 ;  /* 0x0000b40079027a23 */ /* 0x002fe40000010800 */
[----:B------:R-:W-:-:S04]  /*58e0*/  IMAD.MOV.U32 R121, RZ, RZ, R91 ;  /* 0x000000ffff797224 */ /* 0x000fc800078e005b */
[----:B------:R1:W4:Y:S01]  /*58f0*/  MUFU.EX2 R197, R2 ;  /* 0x0000000200c57308 */ /* 0x0003220000000800 */
[C---:B------:R-:W-:Y:S08]  /*5900*/  HMMA.16816.F32 R88, R8.reuse, R20, R72 ;  /* 0x000000140858723c */ /* 0x040ff00000001848 */
[----:B------:R-:W-:Y:S01]  /*5910*/  HMMA.16816.F32 R72, R8, R30, R60 ;  /* 0x0000001e0848723c */ /* 0x000fe2000000183c */
[----:B-1----:R-:W-:-:S06]  /*5920*/  FFMA.FTZ R2, R122, c[0x0][0x2d0], -R0 ;  /* 0x0000b4007a027a23 */ /* 0x002fcc0000010800 */
[----:B---3--:R-:W-:Y:S01]  /*5930*/  F2FP.PACK_AB R8, R201, R202 ;  /* 0x000000cac908723e */ /* 0x008fe200000000ff */
[----:B------:R-:W-:Y:S01]  /*5940*/  IMAD.MOV.U32 R122, RZ, RZ, R150 ;  /* 0x000000ffff7a7224 */ /* 0x000fe200078e0096 */
[----:B----4-:R-:W-:Y:S01]  /*5950*/  F2FP.PACK_AB R9, R197, R198 ;  /* 0x000000c6c509723e */ /* 0x010fe200000000ff */
[----:B------:R1:W-:Y:S01]  /*5960*/  MUFU.EX2 R196, R2 ;  /* 0x0000000200c47308 */ /* 0x0003e20000000800 */
[----:B------:R-:W-:Y:S01]  /*5970*/  F2FP.PACK_AB R10, R199, R200 ;  /* 0x000000c8c70a723e */ /* 0x000fe200000000ff */
[----:B-1----:R-:W-:Y:S02]  /*5980*/  FFMA.FTZ R2, R123, c[0x0][0x2d0], -R0 ;  /* 0x0000b4007b027a23 */ /* 0x002fe40000010800 */
[----:B------:R-:W-:-:S04]  /*5990*/  IMAD.MOV.U32 R123, RZ, RZ, R148 ;  /* 0x000000ffff7b7224 */ /* 0x000fc800078e0094 */
[----:B------:R1:W3:Y:S02]  /*59a0*/  MUFU.EX2 R195, R2 ;  /* 0x0000000200c37308 */ /* 0x0002e40000000800 */
[----:B-1----:R-:W-:Y:S01]  /*59b0*/  FFMA.FTZ R2, R124, c[0x0][0x2d0], -R6 ;  /* 0x0000b4007c027a23 */ /* 0x002fe20000010806 */
[----:B---3--:R-:W-:Y:S01]  /*59c0*/  F2FP.PACK_AB R11, R195, R196 ;  /* 0x000000c4c30b723e */ /* 0x008fe200000000ff */
[----:B------:R-:W-:-:S04]  /*59d0*/  IMAD.MOV.U32 R124, RZ, RZ, R100 ;  /* 0x000000ffff7c7224 */ /* 0x000fc800078e0064 */
[----:B------:R1:W-:Y:S01]  /*59e0*/  MUFU.EX2 R194, R2 ;  /* 0x0000000200c27308 */ /* 0x0003e20000000800 */
[----:B------:R-:W-:Y:S02]  /*59f0*/  IMAD.MOV.U32 R100, RZ, RZ, R92 ;  /* 0x000000ffff647224 */ /* 0x000fe400078e005c */
[----:B------:R-:W-:Y:S01]  /*5a00*/  IMAD.MOV.U32 R92, RZ, RZ, R4 ;  /* 0x000000ffff5c7224 */ /* 0x000fe200078e0004 */
[----:B------:R-:W-:Y:S01]  /*5a10*/  HMMA.16816.F32 R52, R8, R12, R52 ;  /* 0x0000000c0834723c */ /* 0x000fe20000001834 */
[----:B------:R-:W-:-:S07]  /*5a20*/  IMAD.MOV.U32 R4, RZ, RZ, R166 ;  /* 0x000000ffff047224 */ /* 0x000fce00078e00a6 */
[C---:B------:R-:W-:Y:S01]  /*5a30*/  HMMA.16816.F32 R48, R8.reuse, R14, R36 ;  /* 0x0000000e0830723c */ /* 0x040fe20000001824 */
[----:B------:R-:W-:Y:S01]  /*5a40*/  LDSM.16.MT88.4 R12, [R232+0x1900] ;  /* 0x00190000e80c783b */ /* 0x000fe20000004200 */
[----:B-1----:R-:W-:Y:S02]  /*5a50*/  FFMA.FTZ R2, R125, c[0x0][0x2d0], -R6 ;  /* 0x0000b4007d027a23 */ /* 0x002fe40000010806 */
[----:B------:R-:W-:Y:S02]  /*5a60*/  IMAD.MOV.U32 R125, RZ, RZ, R101 ;  /* 0x000000ffff7d7224 */ /* 0x000fe400078e0065 */
[----:B------:R1:W-:Y:S02]  /*5a70*/  MUFU.EX2 R193, R2 ;  /* 0x0000000200c17308 */ /* 0x0003e40000000800 */
[----:B------:R-:W-:Y:S01]  /*5a80*/  HMMA.16816.F32 R60, R8, R20, R108 ;  /* 0x00000014083c723c */ /* 0x000fe2000000186c */
[----:B------:R-:W-:Y:S02]  /*5a90*/  IMAD.MOV.U32 R101, RZ, RZ, R93 ;  /* 0x000000ffff657224 */ /* 0x000fe400078e005d */
[----:B------:R-:W-:-:S05]  /*5aa0*/  IMAD.MOV.U32 R93, RZ, RZ, R164 ;  /* 0x000000ffff5d7224 */ /* 0x000fca00078e00a4 */
[----:B------:R-:W-:Y:S01]  /*5ab0*/  HMMA.16816.F32 R44, R8, R28, R44 ;  /* 0x0000001c082c723c */ /* 0x000fe2000000182c */
[----:B-1----:R-:W-:-:S07]  /*5ac0*/  FFMA.FTZ R2, R126, c[0x0][0x2d0], -R5 ;  /* 0x0000b4007e027a23 */ /* 0x002fce0000010805 */
[C---:B------:R-:W-:Y:S01]  /*5ad0*/  HMMA.16816.F32 R28, R8.reuse, R30, R32 ;  /* 0x0000001e081c723c */ /* 0x040fe20000001820 */
[----:B------:R-:W-:Y:S01]  /*5ae0*/  IMAD.MOV.U32 R126, RZ, RZ, R102 ;  /* 0x000000ffff7e7224 */ /* 0x000fe200078e0066 */
[----:B------:R-:W-:Y:S01]  /*5af0*/  LDSM.16.MT88.4 R32, [R231+0x1900] ;  /* 0x00190000e720783b */ /* 0x000fe20000004200 */
[----:B------:R1:W-:Y:S01]  /*5b00*/  MUFU.EX2 R192, R2 ;  /* 0x0000000200c07308 */ /* 0x0003e20000000800 */
[----:B------:R-:W-:Y:S02]  /*5b10*/  IMAD.MOV.U32 R102, RZ, RZ, R94 ;  /* 0x000000ffff667224 */ /* 0x000fe400078e005e */
[----:B------:R-:W-:Y:S02]  /*5b20*/  IMAD.MOV.U32 R94, RZ, RZ, R165 ;  /* 0x000000ffff5e7224 */ /* 0x000fe400078e00a5 */
[C---:B------:R-:W-:Y:S08]  /*5b30*/  HMMA.16816.F32 R36, R8.reuse, R24, R80 ;  /* 0x000000180824723c */ /* 0x040ff00000001850 */
[----:B------:R-:W-:Y:S01]  /*5b40*/  HMMA.16816.F32 R40, R8, R26, R40 ;  /* 0x0000001a0828723c */ /* 0x000fe20000001828 */
[----:B------:R-:W3:Y:S01]  /*5b50*/  LDSM.16.MT88.4 R24, [R230+0x1900] ;  /* 0x00190000e618783b */ /* 0x000ee20000004200 */
[----:B-1----:R-:W-:-:S02]  /*5b60*/  FFMA.FTZ R2, R127, c[0x0][0x2d0], -R5 ;  /* 0x0000b4007f027a23 */ /* 0x002fc40000010805 */
[----:B------:R-:W-:Y:S02]  /*5b70*/  IMAD.MOV.U32 R127, RZ, RZ, R119 ;  /* 0x000000ffff7f7224 */ /* 0x000fe400078e0077 */
[----:B------:R1:W4:Y:S02]  /*5b80*/  MUFU.EX2 R191, R2 ;  /* 0x0000000200bf7308 */ /* 0x0003240000000800 */
[----:B------:R-:W-:Y:S01]  /*5b90*/  HMMA.16816.F32 R84, R8, R22, R84 ;  /* 0x000000160854723c */ /* 0x000fe20000001854 */
[----:B------:R-:W-:Y:S01]  /*5ba0*/  IMAD.MOV.U32 R119, RZ, RZ, R161 ;  /* 0x000000ffff777224 */ /* 0x000fe200078e00a1 */
[----:B------:R-:W2:Y:S01]  /*5bb0*/  LDSM.16.MT88.4 R20, [R229+0x2100] ;  /* 0x00210000e514783b */ /* 0x000ea20000004200 */
[----:B-1----:R-:W-:-:S04]  /*5bc0*/  FFMA.FTZ R2, R128, c[0x0][0x2d0], -R5 ;  /* 0x0000b40080027a23 */ /* 0x002fc80000010805 */
[----:B----4-:R-:W-:Y:S01]  /*5bd0*/  F2FP.PACK_AB R8, R191, R192 ;  /* 0x000000c0bf08723e */ /* 0x010fe200000000ff */
[----:B------:R-:W-:Y:S01]  /*5be0*/  IMAD.MOV.U32 R128, RZ, RZ, R120 ;  /* 0x000000ffff807224 */ /* 0x000fe200078e0078 */
[----:B------:R1:W-:Y:S01]  /*5bf0*/  MUFU.EX2 R190, R2 ;  /* 0x0000000200be7308 */ /* 0x0003e20000000800 */
[----:B------:R-:W-:Y:S02]  /*5c00*/  IMAD.MOV.U32 R120, RZ, RZ, R162 ;  /* 0x000000ffff787224 */ /* 0x000fe400078e00a2 */
[----:B-1----:R-:W-:Y:S02]  /*5c10*/  FFMA.FTZ R2, R129, c[0x0][0x2d0], -R5 ;  /* 0x0000b40081027a23 */ /* 0x002fe40000010805 */
[----:B------:R-:W-:-:S03]  /*5c20*/  IMAD.MOV.U32 R129, RZ, RZ, R122 ;  /* 0x000000ffff817224 */ /* 0x000fc600078e007a */
[----:B------:R1:W4:Y:S01]  /*5c30*/  MUFU.EX2 R189, R2 ;  /* 0x0000000200bd7308 */ /* 0x0003220000000800 */
[----:B------:R-:W-:Y:S02]  /*5c40*/  IMAD.MOV.U32 R122, RZ, RZ, R163 ;  /* 0x000000ffff7a7224 */ /* 0x000fe400078e00a3 */
[----:B-1----:R-:W-:Y:S01]  /*5c50*/  FFMA.FTZ R2, R130, c[0x0][0x2d0], -R3 ;  /* 0x0000b40082027a23 */ /* 0x002fe20000010803 */
[----:B----4-:R-:W-:Y:S01]  /*5c60*/  F2FP.PACK_AB R10, R189, R190 ;  /* 0x000000bebd0a723e */ /* 0x010fe200000000ff */
[----:B------:R-:W-:-:S03]  /*5c70*/  IMAD.MOV.U32 R130, RZ, RZ, R120 ;  /* 0x000000ffff827224 */ /* 0x000fc600078e0078 */
[----:B------:R1:W-:Y:S02]  /*5c80*/  MUFU.EX2 R188, R2 ;  /* 0x0000000200bc7308 */ /* 0x0003e40000000800 */
[----:B-1----:R-:W-:-:S06]  /*5c90*/  FFMA.FTZ R2, R132, c[0x0][0x2d0], -R3 ;  /* 0x0000b40084027a23 */ /* 0x002fcc0000010803 */
[----:B------:R1:W4:Y:S02]  /*5ca0*/  MUFU.EX2 R132, R2 ;  /* 0x0000000200847308 */ /* 0x0003240000000800 */
[----:B-1----:R-:W-:Y:S01]  /*5cb0*/  FFMA.FTZ R2, R131, c[0x0][0x2d0], -R3 ;  /* 0x0000b40083027a23 */ /* 0x002fe20000010803 */
[----:B----4-:R-:W-:Y:S01]  /*5cc0*/  F2FP.PACK_AB R9, R132, R188 ;  /* 0x000000bc8409723e */ /* 0x010fe200000000ff */
[----:B------:R-:W-:-:S04]  /*5cd0*/  IMAD.MOV.U32 R131, RZ, RZ, R101 ;  /* 0x000000ffff837224 */ /* 0x000fc800078e0065 */
[----:B------:R1:W-:Y:S02]  /*5ce0*/  MUFU.EX2 R114, R2 ;  /* 0x0000000200727308 */ /* 0x0003e40000000800 */
[----:B-1----:R-:W-:Y:S02]  /*5cf0*/  FFMA.FTZ R2, R133, c[0x0][0x2d0], -R3 ;  /* 0x0000b40085027a23 */ /* 0x002fe40000010803 */
[----:B------:R-:W-:-:S04]  /*5d00*/  IMAD.MOV.U32 R133, RZ, RZ, R122 ;  /* 0x000000ffff857224 */ /* 0x000fc800078e007a */
[----:B------:R1:W4:Y:S01]  /*5d10*/  MUFU.EX2 R115, R2 ;  /* 0x0000000200737308 */ /* 0x0003220000000800 */
[----:B------:R-:W-:Y:S02]  /*5d20*/  IMAD.MOV.U32 R122, RZ, RZ, R92 ;  /* 0x000000ffff7a7224 */ /* 0x000fe400078e005c */
[----:B-1----:R-:W-:Y:S01]  /*5d30*/  FFMA.FTZ R2, R173, c[0x0][0x2d0], -R6 ;  /* 0x0000b400ad027a23 */ /* 0x002fe20000010806 */
[----:B----4-:R-:W-:-:S04]  /*5d40*/  F2FP.PACK_AB R11, R115, R114 ;  /* 0x00000072730b723e */ /* 0x010fc800000000ff */
[----:B------:R1:W-:Y:S03]  /*5d50*/  MUFU.EX2 R113, R2 ;  /* 0x0000000200717308 */ /* 0x0003e60000000800 */
[C---:B--2---:R-:W-:Y:S08]  /*5d60*/  HMMA.16816.F32 R148, R8.reuse, R18, R76 ;  /* 0x000000120894723c */ /* 0x044ff0000000184c */
[----:B------:R-:W-:Y:S01]  /*5d70*/  HMMA.16816.F32 R144, R8, R16, R144 ;  /* 0x000000100890723c */ /* 0x000fe20000001890 */
[----:B-1----:R-:W-:-:S02]  /*5d80*/  FFMA.FTZ R2, R172, c[0x0][0x2d0], -R6 ;  /* 0x0000b400ac027a23 */ /* 0x002fc40000010806 */
[----:B------:R-:W-:Y:S02]  /*5d90*/  IMAD.MOV.U32 R172, RZ, RZ, R127 ;  /* 0x000000ffffac7224 */ /* 0x000fe400078e007f */
[----:B------:R1:W-:Y:S01]  /*5da0*/  MUFU.EX2 R112, R2 ;  /* 0x0000000200707308 */ /* 0x0003e20000000800 */
[----:B------:R-:W-:Y:S02]  /*5db0*/  IMAD.MOV.U32 R127, RZ, RZ, R100 ;  /* 0x000000ffff7f7224 */ /* 0x000fe400078e0064 */
[C---:B---3--:R-:W-:Y:S08]  /*5dc0*/  HMMA.16816.F32 R176, R8.reuse, R24, R176 ;  /* 0x0000001808b0723c */ /* 0x048ff000000018b0 */
[----:B------:R-:W-:Y:S01]  /*5dd0*/  HMMA.16816.F32 R80, R8, R26, R64 ;  /* 0x0000001a0850723c */ /* 0x000fe20000001840 */
[----:B-1----:R-:W-:-:S02]  /*5de0*/  FFMA.FTZ R2, R134, c[0x0][0x2d0], -R6 ;  /* 0x0000b40086027a23 */ /* 0x002fc40000010806 */
[----:B------:R-:W-:-:S05]  /*5df0*/  IMAD.MOV.U32 R134, RZ, RZ, R128 ;  /* 0x000000ffff867224 */ /* 0x000fca00078e0080 */
[----:B------:R-:W-:Y:S01]  /*5e00*/  HMMA.16816.F32 R76, R8, R32, R88 ;  /* 0x00000020084c723c */ /* 0x000fe20000001858 */
[----:B------:R1:W-:Y:S01]  /*5e10*/  MUFU.EX2 R111, R2 ;  /* 0x00000002006f7308 */ /* 0x0003e20000000800 */
[----:B------:R-:W-:Y:S02]  /*5e20*/  IMAD.MOV.U32 R128, RZ, RZ, R119 ;  /* 0x000000ffff807224 */ /* 0x000fe400078e0077 */
[----:B------:R-:W-:Y:S02]  /*5e30*/  IMAD.MOV.U32 R119, RZ, RZ, R94 ;  /* 0x000000ffff777224 */ /* 0x000fe400078e005e */
[----:B-1----:R-:W-:Y:S02]  /*5e40*/  FFMA.FTZ R2, R138, c[0x0][0x2d0], -R6 ;  /* 0x0000b4008a027a23 */ /* 0x002fe40000010806 */
[----:B------:R-:W-:Y:S02]  /*5e50*/  IMAD.MOV.U32 R138, RZ, RZ, R102 ;  /* 0x000000ffff8a7224 */ /* 0x000fe400078e0066 */
[----:B------:R1:W-:Y:S02]  /*5e60*/  MUFU.EX2 R110, R2 ;  /* 0x00000002006e7308 */ /* 0x0003e40000000800 */
[----:B-1----:R-:W-:-:S02]  /*5e70*/  FFMA.FTZ R2, R174, c[0x0][0x2d0], -R0 ;  /* 0x0000b400ae027a23 */ /* 0x002fc40000010800 */
[----:B------:R-:W-:-:S04]  /*5e80*/  IMAD.MOV.U32 R174, RZ, RZ, R123 ;  /* 0x000000ffffae7224 */ /* 0x000fc800078e007b */
[----:B------:R1:W-:Y:S01]  /*5e90*/  MUFU.EX2 R108, R2 ;  /* 0x00000002006c7308 */ /* 0x0003e20000000800 */
[----:B------:R-:W-:Y:S02]  /*5ea0*/  IMAD.MOV.U32 R123, RZ, RZ, R95 ;  /* 0x000000ffff7b7224 */ /* 0x000fe400078e005f */
[----:B------:R-:W-:Y:S02]  /*5eb0*/  IMAD.MOV.U32 R95, RZ, RZ, R160 ;  /* 0x000000ffff5f7224 */ /* 0x000fe400078e00a0 */
[----:B------:R-:W-:Y:S01]  /*5ec0*/  HMMA.16816.F32 R160, R8, R12, R104 ;  /* 0x0000000c08a0723c */ /* 0x000fe20000001868 */
[----:B------:R-:W-:Y:S02]  /*5ed0*/  IMAD.MOV.U32 R173, RZ, RZ, R123 ;  /* 0x000000ffffad7224 */ /* 0x000fe400078e007b */
[----:B-1----:R-:W-:Y:S02]  /*5ee0*/  FFMA.FTZ R2, R175, c[0x0][0x2d0], -R0 ;  /* 0x0000b400af027a23 */ /* 0x002fe40000010800 */
[----:B------:R-:W-:-:S02]  /*5ef0*/  IMAD.MOV.U32 R175, RZ, RZ, R97 ;  /* 0x000000ffffaf7224 */ /* 0x000fc400078e0061 */
[----:B------:R1:W2:Y:S01]  /*5f00*/  MUFU.EX2 R107, R2 ;  /* 0x00000002006b7308 */ /* 0x0002a20000000800 */
[----:B------:R-:W-:Y:S02]  /*5f10*/  IMAD.MOV.U32 R97, RZ, RZ, R98 ;  /* 0x000000ffff617224 */ /* 0x000fe400078e0062 */
[----:B------:R-:W-:Y:S02]  /*5f20*/  IMAD.MOV.U32 R98, RZ, RZ, R99 ;  /* 0x000000ffff627224 */ /* 0x000fe400078e0063 */
[----:B------:R-:W-:Y:S02]  /*5f30*/  IMAD.MOV.U32 R99, RZ, RZ, R117 ;  /* 0x000000ffff637224 */ /* 0x000fe400078e0075 */
[----:B------:R-:W-:Y:S02]  /*5f40*/  IMAD.MOV.U32 R117, RZ, RZ, R103 ;  /* 0x000000ffff757224 */ /* 0x000fe400078e0067 */
[----:B------:R-:W-:Y:S02]  /*5f50*/  IMAD.MOV.U32 R103, RZ, RZ, R7 ;  /* 0x000000ffff677224 */ /* 0x000fe400078e0007 */
[----:B------:R-:W-:-:S02]  /*5f60*/  IMAD.MOV.U32 R123, RZ, RZ, R99 ;  /* 0x000000ffff7b7224 */ /* 0x000fc400078e0063 */
[----:B------:R-:W-:Y:S02]  /*5f70*/  IMAD.MOV.U32 R120, RZ, RZ, R98 ;  /* 0x000000ffff787224 */ /* 0x000fe400078e0062 */
[----:B------:R-:W-:Y:S02]  /*5f80*/  IMAD.MOV.U32 R7, RZ, RZ, R167 ;  /* 0x000000ffff077224 */ /* 0x000fe400078e00a7 */
[----:B-1----:R-:W-:Y:S01]  /*5f90*/  FFMA.FTZ R2, R180, c[0x0][0x2d0], -R0 ;  /* 0x0000b400b4027a23 */ /* 0x002fe20000010800 */
[----:B------:R-:W-:Y:S01]  /*5fa0*/  HMMA.16816.F32 R164, R8, R14, R72 ;  /* 0x0000000e08a4723c */ /* 0x000fe20000001848 */
[----:B------:R-:W-:Y:S02]  /*5fb0*/  IMAD.MOV.U32 R180, RZ, RZ, R129 ;  /* 0x000000ffffb47224 */ /* 0x000fe400078e0081 */
[----:B------:R1:W-:Y:S01]  /*5fc0*/  MUFU.EX2 R105, R2 ;  /* 0x0000000200697308 */ /* 0x0003e20000000800 */
[----:B------:R-:W-:-:S04]  /*5fd0*/  IMAD.MOV.U32 R129, RZ, RZ, R96 ;  /* 0x000000ffff817224 */ /* 0x000fc800078e0060 */
[----:B------:R-:W-:Y:S07]  /*5fe0*/  HMMA.16816.F32 R72, R8, R34, R56 ;  /* 0x000000220848723c */ /* 0x000fee0000001838 */
[----:B------:R-:W-:Y:S02]  /*5ff0*/  F2FP.PACK_AB R8, R193, R194 ;  /* 0x000000c2c108723e */ /* 0x000fe400000000ff */
[----:B--2---:R-:W-:Y:S01]  /*6000*/  F2FP.PACK_AB R9, R107, R108 ;  /* 0x0000006c6b09723e */ /* 0x004fe200000000ff */
[----:B-1----:R-:W-:Y:S01]  /*6010*/  FFMA.FTZ R2, R181, c[0x0][0x2d0], -R0 ;  /* 0x0000b400b5027a23 */ /* 0x002fe20000010800 */
[----:B------:R-:W-:Y:S01]  /*6020*/  F2FP.PACK_AB R10, R112, R113 ;  /* 0x00000071700a723e */ /* 0x000fe200000000ff */
[----:B------:R-:W-:-:S02]  /*6030*/  IMAD.MOV.U32 R181, RZ, RZ, R97 ;  /* 0x000000ffffb57224 */ /* 0x000fc400078e0061 */
[----:B------:R1:W2:Y:S02]  /*6040*/  MUFU.EX2 R104, R2 ;  /* 0x0000000200687308 */ /* 0x0002a40000000800 */
[----:B-1----:R-:W-:Y:S01]  /*6050*/  FFMA.FTZ R2, R152, c[0x0][0x2d0], -R6 ;  /* 0x0000b40098027a23 */ /* 0x002fe20000010806 */
[----:B--2---:R-:W-:Y:S01]  /*6060*/  F2FP.PACK_AB R11, R104, R105 ;  /* 0x00000069680b723e */ /* 0x004fe200000000ff */
[----:B------:R-:W-:-:S04]  /*6070*/  IMAD.MOV.U32 R152, RZ, RZ, R117 ;  /* 0x000000ffff987224 */ /* 0x000fc800078e0075 */
[----:B------:R1:W-:Y:S01]  /*6080*/  MUFU.EX2 R109, R2 ;  /* 0x00000002006d7308 */ /* 0x0003e20000000800 */
[----:B------:R-:W-:Y:S01]  /*6090*/  IMAD.MOV.U32 R117, RZ, RZ, R103 ;  /* 0x000000ffff757224 */ /* 0x000fe200078e0067 */
        /* <DEDUP_REMOVED lines=18> */
[----:B------:R1:W1:Y:S03]  /*61c0*/  MUFU.EX2 R102, R2 ;  /* 0x0000000200667308 */ /* 0x0002660000000800 */
[----:B------:R-:W-:Y:S01]  /*61d0*/  HMMA.16816.F32 R40, R8, R26, R40 ;  /* 0x0000001a0828723c */ /* 0x000fe20000001828 */
[----:B------:R-:W-:Y:S01]  /*61e0*/  IMAD.MOV.U32 R153, RZ, RZ, R181 ;  /* 0x000000ffff997224 */ /* 0x000fe200078e00b5 */
[----:B------:R-:W2:Y:S01]  /*61f0*/  LDSM.16.MT88.4 R24, [R229+0x2900] ;  /* 0x00290000e518783b */ /* 0x000ea20000004200 */
[----:B------:R-:W-:Y:S02]  /*6200*/  IMAD.MOV.U32 R181, RZ, RZ, R175 ;  /* 0x000000ffffb57224 */ /* 0x000fe400078e00af */
[----:B------:R-:W-:-:S02]  /*6210*/  IMAD.MOV.U32 R175, RZ, RZ, R121 ;  /* 0x000000ffffaf7224 */ /* 0x000fc400078e0079 */
[----:B------:R-:W-:Y:S02]  /*6220*/  IMAD.MOV.U32 R121, RZ, RZ, R116 ;  /* 0x000000ffff797224 */ /* 0x000fe400078e0074 */
[----:B------:R-:W-:Y:S02]  /*6230*/  IMAD.MOV.U32 R116, RZ, RZ, R71 ;  /* 0x000000ffff747224 */ /* 0x000fe400078e0047 */
[----:B-1----:R-:W-:Y:S01]  /*6240*/  FFMA.FTZ R2, R154, c[0x0][0x2d0], -R5 ;  /* 0x0000b4009a027a23 */ /* 0x002fe20000010805 */
[----:B------:R-:W-:-:S03]  /*6250*/  F2FP.PACK_AB R8, R102, R103 ;  /* 0x000000676608723e */ /* 0x000fc600000000ff */
[----:B------:R1:W-:Y:S02]  /*6260*/  MUFU.EX2 R101, R2 ;  /* 0x0000000200657308 */ /* 0x0003e40000000800 */
[----:B-1----:R-:W-:-:S06]  /*6270*/  FFMA.FTZ R2, R155, c[0x0][0x2d0], -R5 ;  /* 0x0000b4009b027a23 */ /* 0x002fcc0000010805 */
[----:B------:R1:W1:Y:S02]  /*6280*/  MUFU.EX2 R100, R2 ;  /* 0x0000000200647308 */ /* 0x0002640000000800 */
[----:B-1----:R-:W-:Y:S01]  /*6290*/  FFMA.FTZ R2, R168, c[0x0][0x2d0], -R3 ;  /* 0x0000b400a8027a23 */ /* 0x002fe20000010803 */
[----:B------:R-:W-:-:S05]  /*62a0*/  F2FP.PACK_AB R10, R100, R101 ;  /* 0x00000065640a723e */ /* 0x000fca00000000ff */
        /* <DEDUP_REMOVED lines=11> */
[C---:B------:R-:W-:Y:S08]  /*6360*/  HMMA.16816.F32 R144, R8.reuse, R20, R144 ;  /* 0x000000140890723c */ /* 0x040ff00000001890 */
[----:B------:R-:W-:Y:S01]  /*6370*/  HMMA.16816.F32 R148, R8, R22, R148 ;  /* 0x000000160894723c */ /* 0x000fe20000001894 */
[----:B-1----:R-:W-:-:S04]  /*6380*/  FFMA.FTZ R2, R140, c[0x0][0x2d0], -R0 ;  /* 0x0000b4008c027a23 */ /* 0x002fc80000010800 */
[----:B------:R1:W1:Y:S03]  /*6390*/  MUFU.EX2 R94, R2 ;  /* 0x00000002005e7308 */ /* 0x0002660000000800 */
[C---:B--2---:R-:W-:Y:S08]  /*63a0*/  HMMA.16816.F32 R160, R8.reuse, R16, R160 ;  /* 0x0000001008a0723c */ /* 0x044ff000000018a0 */
[----:B------:R-:W-:Y:S01]  /*63b0*/  HMMA.16816.F32 R164, R8, R18, R164 ;  /* 0x0000001208a4723c */ /* 0x000fe200000018a4 */
[----:B-1----:R-:W-:-:S07]  /*63c0*/  FFMA.FTZ R2, R141, c[0x0][0x2d0], -R0 ;  /* 0x0000b4008d027a23 */ /* 0x002fce0000010800 */
[C---:B---3--:R-:W-:Y:S01]  /*63d0*/  HMMA.16816.F32 R176, R8.reuse, R12, R176 ;  /* 0x0000000c08b0723c */ /* 0x048fe200000018b0 */
[----:B------:R1:W-:Y:S07]  /*63e0*/  MUFU.EX2 R93, R2 ;  /* 0x00000002005d7308 */ /* 0x0003ee0000000800 */
[C---:B------:R-:W-:Y:S08]  /*63f0*/  HMMA.16816.F32 R80, R8.reuse, R14, R80 ;  /* 0x0000000e0850723c */ /* 0x040ff00000001850 */
[----:B----4-:R-:W-:Y:S01]  /*6400*/  HMMA.16816.F32 R76, R8, R28, R76 ;  /* 0x0000001c084c723c */ /* 0x010fe2000000184c */
[----:B-1----:R-:W-:-:S04]  /*6410*/  FFMA.FTZ R2, R142, c[0x0][0x2d0], -R0 ;  /* 0x0000b4008e027a23 */ /* 0x002fc80000010800 */
[----:B------:R1:W2:Y:S03]  /*6420*/  MUFU.EX2 R92, R2 ;  /* 0x00000002005c7308 */ /* 0x0002a60000000800 */
[----:B------:R-:W-:Y:S07]  /*6430*/  HMMA.16816.F32 R72, R8, R30, R72 ;  /* 0x0000001e0848723c */ /* 0x000fee0000001848 */
[----:B------:R-:W-:-:S02]  /*6440*/  F2FP.PACK_AB R8, R110, R111 ;  /* 0x0000006f6e08723e */ /* 0x000fc400000000ff */
[----:B------:R-:W-:Y:S02]  /*6450*/  F2FP.PACK_AB R9, R94, R95 ;  /* 0x0000005f5e09723e */ /* 0x000fe400000000ff */
        /* <DEDUP_REMOVED lines=30> */
[----:B------:R-:W-:Y:S02]  /*6640*/  IMAD.MOV.U32 R156, RZ, RZ, R152 ;  /* 0x000000ffff9c7224 */ /* 0x000fe400078e0098 */
[----:B------:R-:W-:Y:S02]  /*6650*/  IMAD.MOV.U32 R152, RZ, RZ, R180 ;  /* 0x000000ffff987224 */ /* 0x000fe400078e00b4 */
[----:B------:R1:W-:Y:S01]  /*6660*/  MUFU.EX2 R71, R2 ;  /* 0x0000000200477308 */ /* 0x0003e20000000800 */
[----:B------:R-:W-:Y:S01]  /*6670*/  IMAD.MOV.U32 R180, RZ, RZ, R174 ;  /* 0x000000ffffb47224 */ /* 0x000fe200078e00ae */
[----:B---3--:R-:W-:Y:S01]  /*6680*/  F2FP.PACK_AB R8, R90, R91 ;  /* 0x0000005b5a08723e */ /* 0x008fe200000000ff */
[----:B------:R-:W-:Y:S01]  /*6690*/  IMAD.MOV.U32 R174, RZ, RZ, R118 ;  /* 0x000000ffffae7224 */ /* 0x000fe200078e0076 */
[----:B------:R-:W-:Y:S01]  /*66a0*/  F2FP.PACK_AB R9, R86, R87 ;  /* 0x000000575609723e */ /* 0x000fe200000000ff */
[----:B------:R-:W-:Y:S01]  /*66b0*/  FFMA.FTZ R4, R4, c[0x0][0x2d0], -R6 ;  /* 0x0000b40004047a23 */ /* 0x000fe20000010806 */
[----:B------:R-:W-:Y:S01]  /*66c0*/  F2FP.PACK_AB R10, R88, R89 ;  /* 0x00000059580a723e */ /* 0x000fe200000000ff */
[----:B------:R-:W-:-:S02]  /*66d0*/  IMAD.MOV.U32 R118, RZ, RZ, R234 ;  /* 0x000000ffff767224 */ /* 0x000fc400078e00ea */
[----:B-1----:R-:W-:Y:S01]  /*66e0*/  FFMA.FTZ R2, R157, c[0x0][0x2d0], -R6 ;  /* 0x0000b4009d027a23 */ /* 0x002fe20000010806 */
[----:B------:R-:W-:Y:S01]  /*66f0*/  F2FP.PACK_AB R11, R85, R84 ;  /* 0x00000054550b723e */ /* 0x000fe200000000ff */
[----:B------:R-:W-:Y:S01]  /*6700*/  IMAD.MOV.U32 R157, RZ, RZ, R156 ;  /* 0x000000ffff9d7224 */ /* 0x000fe200078e009c */
[----:B------:R-:W-:Y:S01]  /*6710*/  UIMAD.WIDE.U32 UR26, UR10, UR4, URZ ;  /* 0x000000040a1a72a5 */ /* 0x000fe2000f8e003f */
[----:B------:R-:W-:Y:S01]  /*6720*/  IMAD.MOV.U32 R156, RZ, RZ, R153 ;  /* 0x000000ffff9c7224 */ /* 0x000fe200078e0099 */
[----:B------:R1:W5:Y:S01]  /*6730*/  LDL.LU R234, [R1+0x28] ;  /* 0x0000280001ea7983 */ /* 0x0003620000300800 */
[----:B------:R-:W-:Y:S02]  /*6740*/  IMAD.MOV.U32 R153, RZ, RZ, R181 ;  /* 0x000000ffff997224 */ /* 0x000fe400078e00b5 */
[----:B------:R-:W-:Y:S01]  /*6750*/  IMAD.MOV.U32 R181, RZ, RZ, R180 ;  /* 0x000000ffffb57224 */ /* 0x000fe200078e00b4 */
[----:B------:R-:W-:Y:S01]  /*6760*/  HMMA.16816.F32 R144, R8, R24, R144 ;  /* 0x000000180890723c */ /* 0x000fe20000001890 */
[----:B------:R-:W-:-:S02]  /*6770*/  IMAD.MOV.U32 R180, RZ, RZ, R121 ;  /* 0x000000ffffb47224 */ /* 0x000fc400078e0079 */
[----:B------:R-:W-:Y:S02]  /*6780*/  IMAD.MOV.U32 R121, RZ, RZ, R69 ;  /* 0x000000ffff797224 */ /* 0x000fe400078e0045 */
[----:B------:R3:W1:Y:S02]  /*6790*/  MUFU.EX2 R69, R2 ;  /* 0x0000000200457308 */ /* 0x0006640000000800 */
[----:B---3--:R-:W-:Y:S02]  /*67a0*/  FFMA.FTZ R2, R157, c[0x0][0x2d0], -R6 ;  /* 0x0000b4009d027a23 */ /* 0x008fe40000010806 */
[----:B------:R-:W-:Y:S02]  /*67b0*/  IMAD.MOV.U32 R157, RZ, RZ, R156 ;  /* 0x000000ffff9d7224 */ /* 0x000fe400078e009c */
[----:B------:R-:W-:Y:S02]  /*67c0*/  IMAD.MOV.U32 R156, RZ, RZ, R181 ;  /* 0x000000ffff9c7224 */ /* 0x000fe400078e00b5 */
[----:B------:R-:W-:-:S02]  /*67d0*/  IMAD.MOV.U32 R181, RZ, RZ, R180 ;  /* 0x000000ffffb57224 */ /* 0x000fc400078e00b4 */
[----:B------:R-:W-:Y:S02]  /*67e0*/  IMAD.MOV.U32 R180, RZ, RZ, R138 ;  /* 0x000000ffffb47224 */ /* 0x000fe400078e008a */
[----:B------:R-:W-:Y:S02]  /*67f0*/  IMAD.MOV.U32 R138, RZ, RZ, R122 ;  /* 0x000000ffff8a7224 */ /* 0x000fe400078e007a */
[----:B------:R-:W-:Y:S02]  /*6800*/  IMAD.MOV.U32 R122, RZ, RZ, R68 ;  /* 0x000000ffff7a7224 */ /* 0x000fe400078e0044 */
[----:B------:R3:W-:Y:S01]  /*6810*/  MUFU.EX2 R68, R2 ;  /* 0x0000000200447308 */ /* 0x0007e20000000800 */
[----:B------:R-:W-:Y:S02]  /*6820*/  IMAD.MOV.U32 R155, RZ, RZ, R181 ;  /* 0x000000ffff9b7224 */ /* 0x000fe400078e00b5 */
[----:B------:R-:W-:Y:S02]  /*6830*/  IMAD.MOV.U32 R154, RZ, RZ, R180 ;  /* 0x000000ffff9a7224 */ /* 0x000fe400078e00b4 */
[----:B---3--:R-:W-:-:S02]  /*6840*/  FFMA.FTZ R2, R157, c[0x0][0x2d0], -R6 ;  /* 0x0000b4009d027a23 */ /* 0x008fc40000010806 */
[----:B------:R-:W-:Y:S02]  /*6850*/  IMAD.MOV.U32 R157, RZ, RZ, R138 ;  /* 0x000000ffff9d7224 */ /* 0x000fe400078e008a */
[----:B------:R3:W-:Y:S01]  /*6860*/  MUFU.EX2 R63, R2 ;  /* 0x00000002003f7308 */ /* 0x0007e20000000800 */
[----:B------:R-:W-:Y:S01]  /*6870*/  HMMA.16816.F32 R148, R8, R26, R148 ;  /* 0x0000001a0894723c */ /* 0x000fe20000001894 */
[----:B------:R-:W-:-:S07]  /*6880*/  IMAD.MOV.U32 R138, RZ, RZ, R233 ;  /* 0x000000ffff8a7224 */ /* 0x000fce00078e00e9 */
[----:B--2---:R-:W-:Y:S01]  /*6890*/  HMMA.16816.F32 R160, R8, R20, R160 ;  /* 0x0000001408a0723c */ /* 0x004fe200000018a0 */
[----:B---3--:R-:W-:-:S07]  /*68a0*/  FFMA.FTZ R2, R170, c[0x0][0x2d0], -R0 ;  /* 0x0000b400aa027a23 */ /* 0x008fce0000010800 */
[C---:B------:R-:W-:Y:S08]  /*68b0*/  HMMA.16816.F32 R164, R8.reuse, R22, R164 ;  /* 0x0000001608a4723c */ /* 0x040ff000000018a4 */
[C---:B----4-:R-:W-:Y:S01]  /*68c0*/  HMMA.16816.F32 R176, R8.reuse, R16, R176 ;  /* 0x0000001008b0723c */ /* 0x050fe200000018b0 */
[----:B------:R2:W-:Y:S07]  /*68d0*/  MUFU.EX2 R62, R2 ;  /* 0x00000002003e7308 */ /* 0x0005ee0000000800 */
[C---:B------:R-:W-:Y:S08]  /*68e0*/  HMMA.16816.F32 R76, R8.reuse, R12, R76 ;  /* 0x0000000c084c723c */ /* 0x040ff0000000184c */
[----:B------:R-:W-:Y:S01]  /*68f0*/  HMMA.16816.F32 R72, R8, R14, R72 ;  /* 0x0000000e0848723c */ /* 0x000fe20000001848 */
[----:B--2---:R-:W-:-:S02]  /*6900*/  FFMA.FTZ R2, R182, c[0x0][0x2d0], -R0 ;  /* 0x0000b400b6027a23 */ /* 0x004fc40000010800 */
[----:B------:R-:W-:Y:S02]  /*6910*/  IMAD.MOV.U32 R208, RZ, RZ, R125 ;  /* 0x000000ffffd07224 */ /* 0x000fe400078e007d */
[----:B------:R-:W-:Y:S01]  /*6920*/  IMAD.MOV.U32 R206, RZ, RZ, R124 ;  /* 0x000000ffffce7224 */ /* 0x000fe200078e007c */
[----:B------:R2:W3:Y:S01]  /*6930*/  MUFU.EX2 R61, R2 ;  /* 0x00000002003d7308 */ /* 0x0004e20000000800 */
[----:B------:R-:W-:Y:S02]  /*6940*/  IMAD.MOV.U32 R212, RZ, RZ, R126 ;  /* 0x000000ffffd47224 */ /* 0x000fe400078e007e */
[----:B------:R-:W-:Y:S01]  /*6950*/  IMAD.MOV.U32 R210, RZ, RZ, R174 ;  /* 0x000000ffffd27224 */ /* 0x000fe200078e00ae */
[----:B------:R-:W-:Y:S01]  /*6960*/  @UP1 UMOV UR21, UR27 ;  /* 0x0000001b00151c82 */ /* 0x000fe20008000000 */
[----:B------:R-:W-:Y:S01]  /*6970*/  IMAD.MOV.U32 R203, RZ, RZ, R138 ;  /* 0x000000ffffcb7224 */ /* 0x000fe200078e008a */
[----:B------:R-:W-:Y:S01]  /*6980*/  LDSM.16.MT88.4 R168, [R232+0x3100] ;  /* 0x00310000e8a8783b */ /* 0x000fe20000004200 */
[----:B------:R-:W-:-:S03]  /*6990*/  UMOV UR4, URZ ;  /* 0x0000003f00047c82 */ /* 0x000fc60008000000 */
[----:B------:R4:W5:Y:S01]  /*69a0*/  LDL.LU R233, [R1+0x24] ;  /* 0x0000240001e97983 */ /* 0x0009620000300800 */
[--C-:B--2---:R-:W-:Y:S02]  /*69b0*/  FFMA.FTZ R2, R183, c[0x0][0x2d0], -R0.reuse ;  /* 0x0000b400b7027a23 */ /* 0x104fe40000010800 */
[----:B------:R-:W-:Y:S02]  /*69c0*/  HMMA.16816.F32 R180, R8, R18, R80 ;  /* 0x0000001208b4723c */ /* 0x000fe40000001850 */
[----:B------:R2:W-:Y:S02]  /*69d0*/  MUFU.EX2 R60, R2 ;  /* 0x00000002003c7308 */ /* 0x0005e40000000800 */
[----:B--2---:R-:W-:-:S06]  /*69e0*/  FFMA.FTZ R2, R184, c[0x0][0x2d0], -R0 ;  /* 0x0000b400b8027a23 */ /* 0x004fcc0000010800 */
[----:B------:R2:W2:Y:S01]  /*69f0*/  MUFU.EX2 R31, R2 ;  /* 0x00000002001f7308 */ /* 0x0004a20000000800 */
[----:B-1----:R-:W-:Y:S02]  /*6a00*/  F2FP.PACK_AB R8, R69, R71 ;  /* 0x000000474508723e */ /* 0x002fe400000000ff */
[----:B---3--:R-:W-:Y:S02]  /*6a10*/  F2FP.PACK_AB R9, R61, R62 ;  /* 0x0000003e3d09723e */ /* 0x008fe400000000ff */
[----:B------:R-:W-:Y:S01]  /*6a20*/  F2FP.PACK_AB R10, R63, R68 ;  /* 0x000000443f0a723e */ /* 0x000fe200000000ff */
[----:B--2---:R-:W-:Y:S02]  /*6a30*/  FFMA.FTZ R2, R155, c[0x0][0x2d0], -R5 ;  /* 0x0000b4009b027a23 */ /* 0x004fe40000010805 */
[----:B------:R-:W-:Y:S02]  /*6a40*/  IMAD.MOV.U32 R155, RZ, RZ, R154 ;  /* 0x000000ffff9b7224 */ /* 0x000fe400078e009a */
[----:B------:R1:W-:Y:S01]  /*6a50*/  MUFU.EX2 R29, R2 ;  /* 0x00000002001d7308 */ /* 0x0003e20000000800 */
[----:B------:R-:W-:Y:S01]  /*6a60*/  IMAD.MOV.U32 R154, RZ, RZ, R157 ;  /* 0x000000ffff9a7224 */ /* 0x000fe200078e009d */
[----:B------:R-:W-:Y:S01]  /*6a70*/  F2FP.PACK_AB R11, R31, R60 ;  /* 0x0000003c1f0b723e */ /* 0x000fe200000000ff */
[----:B------:R-:W-:-:S02]  /*6a80*/  IMAD.MOV.U32 R157, RZ, RZ, R156 ;  /* 0x000000ffff9d7224 */ /* 0x000fc400078e009c */
[----:B------:R-:W-:Y:S02]  /*6a90*/  IMAD.MOV.U32 R156, RZ, RZ, R153 ;  /* 0x000000ffff9c7224 */ /* 0x000fe400078e0099 */
[----:B------:R-:W-:Y:S02]  /*6aa0*/  IMAD.MOV.U32 R153, RZ, RZ, R152 ;  /* 0x000000ffff997224 */ /* 0x000fe400078e0098 */
[----:B-1----:R-:W-:Y:S01]  /*6ab0*/  FFMA.FTZ R2, R155, c[0x0][0x2d0], -R5 ;  /* 0x0000b4009b027a23 */ /* 0x002fe20000010805 */
[----:B------:R-:W-:Y:S01]  /*6ac0*/  HMMA.16816.F32 R56, R8, R26, R56 ;  /* 0x0000001a0838723c */ /* 0x000fe20000001838 */
[----:B------:R-:W-:Y:S02]  /*6ad0*/  IMAD.MOV.U32 R152, RZ, RZ, R134 ;  /* 0x000000ffff987224 */ /* 0x000fe400078e0086 */
[----:B------:R1:W2:Y:S01]  /*6ae0*/  MUFU.EX2 R30, R2 ;  /* 0x00000002001e7308 */ /* 0x0002a20000000800 */
[----:B------:R-:W-:-:S04]  /*6af0*/  IMAD.MOV.U32 R134, RZ, RZ, R172 ;  /* 0x000000ffff867224 */ /* 0x000fc800078e00ac */
[C---:B------:R-:W-:Y:S01]  /*6b00*/  HMMA.16816.F32 R64, R8.reuse, R24, R64 ;  /* 0x000000180840723c */ /* 0x040fe20000001840 */
[----:B-1----:R-:W-:Y:S02]  /*6b10*/  FFMA.FTZ R2, R154, c[0x0][0x2d0], -R5 ;  /* 0x0000b4009a027a23 */ /* 0x002fe40000010805 */
[----:B------:R-:W-:Y:S02]  /*6b20*/  IMAD.MOV.U32 R142, RZ, RZ, R152 ;  /* 0x000000ffff8e7224 */ /* 0x000fe400078e0098 */
[----:B------:R1:W-:Y:S01]  /*6b30*/  MUFU.EX2 R28, R2 ;  /* 0x00000002001c7308 */ /* 0x0003e20000000800 */
[----:B------:R-:W-:Y:S02]  /*6b40*/  IMAD.MOV.U32 R172, RZ, RZ, R173 ;  /* 0x000000ffffac7224 */ /* 0x000fe400078e00ad */
[----:B------:R-:W-:Y:S01]  /*6b50*/  IMAD.MOV.U32 R141, RZ, RZ, R134 ;  /* 0x000000ffff8d7224 */ /* 0x000fe200078e0086 */
[----:B------:R-:W-:Y:S01]  /*6b60*/  HMMA.16816.F32 R48, R8, R22, R48 ;  /* 0x000000160830723c */ /* 0x000fe20000001830 */
[----:B------:R-:W-:-:S02]  /*6b70*/  IMAD.MOV.U32 R173, RZ, RZ, R133 ;  /* 0x000000ffffad7224 */ /* 0x000fc400078e0085 */
[----:B------:R-:W-:Y:S02]  /*6b80*/  IMAD.MOV.U32 R133, RZ, RZ, R130 ;  /* 0x000000ffff857224 */ /* 0x000fe400078e0082 */
[----:B-1----:R-:W-:-:S03]  /*6b90*/  FFMA.FTZ R2, R251, c[0x0][0x2d0], -R5 ;  /* 0x0000b400fb027a23 */ /* 0x002fc60000010805 */
[----:B------:R-:W-:Y:S01]  /*6ba0*/  HMMA.16816.F32 R52, R8, R20, R52 ;  /* 0x000000140834723c */ /* 0x000fe20000001834 */
[----:B------:R-:W-:Y:S01]  /*6bb0*/  IMAD.MOV.U32 R140, RZ, RZ, R172 ;  /* 0x000000ffff8c7224 */ /* 0x000fe200078e00ac */
[----:B------:R1:W-:Y:S01]  /*6bc0*/  MUFU.EX2 R26, R2 ;  /* 0x00000002001a7308 */ /* 0x0003e20000000800 */
[----:B------:R-:W-:Y:S02]  /*6bd0*/  IMAD.MOV.U32 R158, RZ, RZ, R173 ;  /* 0x000000ffff9e7224 */ /* 0x000fe400078e00ad */
[----:B------:R-:W-:-:S03]  /*6be0*/  IMAD.MOV.U32 R159, RZ, RZ, R153 ;  /* 0x000000ffff9f7224 */ /* 0x000fc600078e0099 */
[C---:B------:R-:W-:Y:S01]  /*6bf0*/  HMMA.16816.F32 R44, R8.reuse, R12, R44 ;  /* 0x0000000c082c723c */ /* 0x040fe2000000182c */
[----:B------:R-:W-:Y:S01]  /*6c00*/  IMAD.MOV.U32 R134, RZ, RZ, R118 ;  /* 0x000000ffff867224 */ /* 0x000fe200078e0076 */
[----:B------:R-:W-:Y:S01]  /*6c10*/  @UP1 USHF.R.U32.HI UR10, URZ, UR5, UR21 ;  /* 0x000000053f0a1299 */ /* 0x000fe20008011615 */
[----:B------:R-:W-:Y:S01]  /*6c20*/  IMAD.MOV.U32 R130, RZ, RZ, R228 ;  /* 0x000000ffff827224 */ /* 0x000fe200078e00e4 */
[----:B------:R-:W3:Y:S01]  /*6c30*/  LDSM.16.MT88.4 R152, [R229+0x3100] ;  /* 0x00310000e598783b */ /* 0x000ee20000004200 */
[----:B-1----:R-:W-:Y:S02]  /*6c40*/  FFMA.FTZ R2, R225, c[0x0][0x2d0], -R3 ;  /* 0x0000b400e1027a23 */ /* 0x002fe40000010803 */
[----:B------:R-:W-:Y:S01]  /*6c50*/  IMAD.MOV.U32 R139, RZ, RZ, R133 ;  /* 0x000000ffff8b7224 */ /* 0x000fe200078e0085 */
[----:B------:R-:W-:Y:S01]  /*6c60*/  HMMA.16816.F32 R36, R8, R16, R36 ;  /* 0x000000100824723c */ /* 0x000fe20000001824 */
[----:B------:R1:W-:Y:S01]  /*6c70*/  MUFU.EX2 R25, R2 ;  /* 0x0000000200197308 */ /* 0x0003e20000000800 */
[----:B------:R-:W-:-:S02]  /*6c80*/  FFMA.FTZ R5, R226, c[0x0][0x2d0], -R0 ;  /* 0x0000b400e2057a23 */ /* 0x000fc40000010800 */
[----:B------:R-:W-:Y:S02]  /*6c90*/  IMAD.MOV.U32 R172, RZ, RZ, R119 ;  /* 0x000000ffffac7224 */ /* 0x000fe400078e0077 */
[----:B------:R-:W-:Y:S02]  /*6ca0*/  FADD.FTZ R13, R186, R185 ;  /* 0x000000b9ba0d7221 */ /* 0x000fe40000010000 */
[----:B------:R-:W-:Y:S01]  /*6cb0*/  HMMA.16816.F32 R40, R8, R18, R40 ;  /* 0x000000120828723c */ /* 0x000fe20000001828 */
[----:B------:R-:W-:-:S07]  /*6cc0*/  IMAD.MOV.U32 R133, RZ, RZ, R127 ;  /* 0x000000ffff857224 */ /* 0x000fce00078e007f */
[----:B------:R-:W-:Y:S01]  /*6cd0*/  HMMA.16816.F32 R32, R8, R14, R32 ;  /* 0x0000000e0820723c */ /* 0x000fe20000001820 */
[----:B-1----:R-:W-:Y:S02]  /*6ce0*/  FFMA.FTZ R2, R223, c[0x0][0x2d0], -R3 ;  /* 0x0000b400df027a23 */ /* 0x002fe40000010803 */
[----:B------:R-:W-:Y:S02]  /*6cf0*/  IMAD.MOV.U32 R173, RZ, RZ, R121 ;  /* 0x000000ffffad7224 */ /* 0x000fe400078e0079 */
[----:B------:R-:W-:Y:S01]  /*6d00*/  IMAD.MOV.U32 R138, RZ, RZ, R131 ;  /* 0x000000ffff8a7224 */ /* 0x000fe200078e0083 */
[----:B------:R1:W1:Y:S01]  /*6d10*/  MUFU.EX2 R24, R2 ;  /* 0x0000000200187308 */ /* 0x0002620000000800 */
[----:B------:R-:W-:Y:S01]  /*6d20*/  IMAD.MOV.U32 R127, RZ, RZ, R117 ;  /* 0x000000ffff7f7224 */ /* 0x000fe200078e0075 */
[----:B------:R-:W-:Y:S01]  /*6d30*/  UIADD3 UR5, UR10, UR7, -UR12 ;  /* 0x000000070a057290 */ /* 0x000fe2000fffe80c */
[----:B------:R-:W-:Y:S01]  /*6d40*/  FADD.FTZ R12, R158, R139 ;  /* 0x0000008b9e0c7221 */ /* 0x000fe20000010000 */
[----:B------:R-:W-:Y:S04]  /*6d50*/  LDSM.16.MT88.4 R16, [R231+0x3100] ;  /* 0x00310000e710783b */ /* 0x000fe80000004200 */
[----:B------:R4:W5:Y:S01]  /*6d60*/  LDL.LU R228, [R1+0x20] ;  /* 0x0000200001e47983 */ /* 0x0009620000300800 */
[----:B------:R3:W-:Y:S01]  /*6d70*/  MUFU.EX2 R15, R4 ;  /* 0x00000004000f7308 */ /* 0x0007e20000000800 */
[----:B------:R-:W-:Y:S01]  /*6d80*/  IMAD.MOV.U32 R121, RZ, RZ, R116 ;  /* 0x000000ffff797224 */ /* 0x000fe200078e0074 */
[----:B------:R-:W-:Y:S01]  /*6d90*/  UIMAD.WIDE UR4, UR5, -0x6db6db6d, UR4 ;  /* 0x92492493050478a5 */ /* 0x000fe2000f8e0204 */
[----:B------:R-:W-:Y:S01]  /*6da0*/  IMAD.MOV.U32 R204, RZ, RZ, R173 ;  /* 0x000000ffffcc7224 */ /* 0x000fe200078e00ad */
[----:B------:R-:W4:Y:S01]  /*6db0*/  LDSM.16.MT88.4 R116, [R230+0x3100] ;  /* 0x00310000e674783b */ /* 0x000f220000004200 */
[----:B------:R-:W-:Y:S01]  /*6dc0*/  IMAD.MOV.U32 R139, RZ, RZ, R133 ;  /* 0x000000ffff8b7224 */ /* 0x000fe200078e0085 */
[----:B------:R-:W-:Y:S01]  /*6dd0*/  USHF.R.U32.HI UR4, URZ, 0x1f, UR5 ;  /* 0x0000001f3f047899 */ /* 0x000fe20008011605 */
[--C-:B-1----:R-:W-:Y:S01]  /*6de0*/  FFMA.FTZ R2, R252, c[0x0][0x2d0], -R3.reuse ;  /* 0x0000b400fc027a23 */ /* 0x102fe20000010803 */
[----:B------:R-:W-:Y:S01]  /*6df0*/  MUFU.EX2 R9, R5 ;  /* 0x0000000500097308 */ /* 0x000fe20000000800 */
[----:B------:R-:W-:Y:S01]  /*6e00*/  FFMA.FTZ R3, R142, c[0x0][0x2d0], -R3 ;  /* 0x0000b4008e037a23 */ /* 0x000fe20000010803 */
[----:B------:R-:W-:Y:S01]  /*6e10*/  ULEA.HI.SX32 UR4, UR5, UR4, 0x1a ;  /* 0x0000000405047291 */ /* 0x000fe2000f8fd23f */
[----:B------:R-:W-:Y:S01]  /*6e20*/  IMAD.MOV.U32 R133, RZ, RZ, R128 ;  /* 0x000000ffff857224 */ /* 0x000fe200078e0080 */
[----:B--2---:R-:W-:-:S02]  /*6e30*/  F2FP.PACK_AB R184, R30, R29 ;  /* 0x0000001d1eb8723e */ /* 0x004fc400000000ff */
[----:B------:R-:W-:Y:S01]  /*6e40*/  UISETP.LT.AND UP0, UPT, URZ, UR4, UPT ;  /* 0x000000043f00728c */ /* 0x000fe2000bf01270 */
[----:B------:R-:W-:Y:S01]  /*6e50*/  F2FP.PACK_AB R185, R24, R25 ;  /* 0x0000001918b9723e */ /* 0x000fe200000000ff */
[----:B------:R1:W-:Y:S01]  /*6e60*/  MUFU.EX2 R22, R3 ;  /* 0x0000000300167308 */ /* 0x0003e20000000800 */
[----:B---3--:R-:W-:Y:S01]  /*6e70*/  FADD.FTZ R4, R127, R159 ;  /* 0x0000009f7f047221 */ /* 0x008fe20000010000 */
[----:B------:R-:W-:Y:S01]  /*6e80*/  USEL UR4, URZ, UR4, !UP0 ;  /* 0x000000043f047287 */ /* 0x000fe2000c000000 */
[----:B------:R-:W-:-:S03]  /*6e90*/  F2FP.PACK_AB R186, R26, R28 ;  /* 0x0000001c1aba723e */ /* 0x000fc600000000ff */
[----:B------:R-:W-:Y:S02]  /*6ea0*/  UISETP.GE.AND UP0, UPT, UR6, UR4, UPT ;  /* 0x000000040600728c */ /* 0x000fe4000bf06270 */
[----:B------:R2:W3:Y:S04]  /*6eb0*/  MUFU.EX2 R23, R2 ;  /* 0x0000000200177308 */ /* 0x0004e80000000800 */
[----:B------:R-:W-:Y:S01]  /*6ec0*/  PLOP3.LUT P0, PT, PT, PT, UP0, 0x80, 0x0 ;  /* 0x000000000000781c */ /* 0x000fe20003f0f008 */
[----:B-1----:R-:W-:-:S04]  /*6ed0*/  FFMA.FTZ R3, R141, c[0x0][0x2d0], -R6 ;  /* 0x0000b4008d037a23 */ /* 0x002fc80000010806 */
[----:B------:R1:W-:Y:S01]  /*6ee0*/  MUFU.EX2 R21, R3 ;  /* 0x0000000300157308 */ /* 0x0003e20000000800 */
[--C-:B--2---:R-:W-:Y:S02]  /*6ef0*/  FFMA.FTZ R2, R140, c[0x0][0x2d0], -R6.reuse ;  /* 0x0000b4008c027a23 */ /* 0x104fe40000010806 */
[----:B------:R-:W-:Y:S02]  /*6f00*/  FFMA.FTZ R6, R7, c[0x0][0x2d0], -R6 ;  /* 0x0000b40007067a23 */ /* 0x000fe40000010806 */
[----:B------:R-:W-:-:S03]  /*6f10*/  FFMA.FTZ R7, R217, c[0x0][0x2d0], -R0 ;  /* 0x0000b400d9077a23 */ /* 0x000fc60000010800 */
[----:B------:R2:W2:Y:S01]  /*6f20*/  MUFU.EX2 R20, R2 ;  /* 0x0000000200147308 */ /* 0x0004a20000000800 */
[----:B-1----:R-:W-:-:S07]  /*6f30*/  FFMA.FTZ R3, R227, c[0x0][0x2d0], -R0 ;  /* 0x0000b400e3037a23 */ /* 0x002fce0000010800 */
[----:B------:R-:W1:Y:S01]  /*6f40*/  MUFU.EX2 R14, R6 ;  /* 0x00000006000e7308 */ /* 0x000e620000000800 */
[----:B------:R-:W-:Y:S01]  /*6f50*/  FFMA.FTZ R0, R187, c[0x0][0x2d0], -R0 ;  /* 0x0000b400bb007a23 */ /* 0x000fe20000010800 */
[----:B---3--:R-:W-:-:S06]  /*6f60*/  F2FP.PACK_AB R187, R22, R23 ;  /* 0x0000001716bb723e */ /* 0x008fcc00000000ff */
[----:B------:R3:W-:Y:S01]  /*6f70*/  MUFU.EX2 R8, R3 ;  /* 0x0000000300087308 */ /* 0x0007e20000000800 */
[----:B--2---:R-:W-:Y:S01]  /*6f80*/  FADD.FTZ R2, R175, R12 ;  /* 0x0000000caf027221 */ /* 0x004fe20000010000 */
[----:B------:R-:W-:Y:S01]  /*6f90*/  F2FP.PACK_AB R128, R20, R21 ;  /* 0x000000151480723e */ /* 0x000fe200000000ff */
[----:B------:R-:W-:Y:S02]  /*6fa0*/  HMMA.16816.F32 R144, R184, R152, R144 ;  /* 0x00000098b890723c */ /* 0x000fe40000001890 */
[----:B------:R-:W-:-:S03]  /*6fb0*/  FADD.FTZ R5, R130, R2 ;  /* 0x0000000282057221 */ /* 0x000fc60000010000 */
[----:B------:R2:W-:Y:S01]  /*6fc0*/  MUFU.EX2 R10, R7 ;  /* 0x00000007000a7308 */ /* 0x0005e20000000800 */
[----:B-1----:R-:W-:Y:S02]  /*6fd0*/  F2FP.PACK_AB R130, R14, R15 ;  /* 0x0000000f0e82723e */ /* 0x002fe400000000ff */
[----:B------:R-:W-:Y:S01]  /*6fe0*/  HMMA.16816.F32 R148, R184, R154, R148 ;  /* 0x0000009ab894723c */ /* 0x000fe20000001894 */
[----:B---3--:R-:W-:-:S04]  /*6ff0*/  FADD.FTZ R3, R156, R157 ;  /* 0x0000009d9c037221 */ /* 0x008fc80000010000 */
[----:B------:R-:W1:Y:S03]  /*7000*/  MUFU.EX2 R11, R0 ;  /* 0x00000000000b7308 */ /* 0x000e660000000800 */
[----:B------:R-:W-:Y:S01]  /*7010*/  HMMA.16816.F32 R160, R184, R168, R160 ;  /* 0x000000a8b8a0723c */ /* 0x000fe200000018a0 */
[----:B------:R-:W-:Y:S02]  /*7020*/  FADD.FTZ R6, R172, R3 ;  /* 0x00000003ac067221 */ /* 0x000fe40000010000 */
[----:B--2---:R-:W-:Y:S02]  /*7030*/  FADD.FTZ R7, R134, R4 ;  /* 0x0000000486077221 */ /* 0x004fe40000010000 */
[----:B------:R-:W-:-:S03]  /*7040*/  FADD.FTZ R2, R206, R6 ;  /* 0x00000006ce027221 */ /* 0x000fc60000010000 */
[C---:B------:R-:W-:Y:S01]  /*7050*/  HMMA.16816.F32 R164, R184.reuse, R170, R164 ;  /* 0x000000aab8a4723c */ /* 0x040fe200000018a4 */
[----:B------:R-:W-:Y:S02]  /*7060*/  FADD.FTZ R3, R208, R7 ;  /* 0x00000007d0037221 */ /* 0x000fe40000010000 */
[----:B------:R-:W-:Y:S02]  /*7070*/  FADD.FTZ R2, R203, R2 ;  /* 0x00000002cb027221 */ /* 0x000fe40000010000 */
[----:B------:R-:W-:Y:S01]  /*7080*/  FADD.FTZ R3, R210, R3 ;  /* 0x00000003d2037221 */ /* 0x000fe20000010000 */
[----:B-1----:R-:W-:Y:S01]  /*7090*/  F2FP.PACK_AB R131, R11, R10 ;  /* 0x0000000a0b83723e */ /* 0x002fe200000000ff */
[----:B------:R-:W-:Y:S01]  /*70a0*/  FADD.FTZ R0, R222, R13 ;  /* 0x0000000dde007221 */ /* 0x000fe20000010000 */
[----:B----4-:R-:W-:Y:S01]  /*70b0*/  HMMA.16816.F32 R176, R184, R116, R176 ;  /* 0x00000074b8b0723c */ /* 0x010fe200000018b0 */
        /* <DEDUP_REMOVED lines=15> */
[----:B------:R-:W-:Y:S01]  /*71b0*/  IMAD.MOV.U32 R134, RZ, RZ, R129 ;  /* 0x000000ffff867224 */ /* 0x000fe200078e0081 */
[----:B------:R-:W-:Y:S01]  /*71c0*/  F2FP.PACK_AB R129, R9, R8 ;  /* 0x000000080981723e */ /* 0x000fe200000000ff */
        /* <DEDUP_REMOVED lines=89> */
[----:B------:R-:W-:-:S02]  /*7760*/  FADD.FTZ R5, R11, R2 ;  /* 0x000000020b057221 */ /* 0x000fc40000010000 */
[----:B------:R-:W-:-:S03]  /*7770*/  FADD.FTZ R2, R26, R3 ;  /* 0x000000031a027221 */ /* 0x000fc60000010000 */
[----:B------:R2:W-:Y:S01]  /*7780*/  STL [R1+0x8], R5 ;  /* 0x0000080501007387 */ /* 0x0005e20000100800 */
[----:B-1----:R-:W-:-:S05]  /*7790*/  FADD.FTZ R0, R22, R4 ;  /* 0x0000000416007221 */ /* 0x002fca0000010000 */
[----:B------:R2:W-:Y:S04]  /*77a0*/  STL [R1+0xc], R0 ;  /* 0x00000c0001007387 */ /* 0x0005e80000100800 */
[----:B------:R2:W-:Y:S01]  /*77b0*/  STL [R1+0x10], R2 ;  /* 0x0000100201007387 */ /* 0x0005e20000100800 */
[----:B------:R-:W-:Y:S05]  /*77c0*/  @!P0 BRA `(.L_x_1457) ;  /* 0x0000573000008947 */ /* 0x000fea0003800000 */
[----:B------:R-:W3:Y:S01]  /*77d0*/  LDL R133, [R1+0x18] ;  /* 0x0000180001857983 */ /* 0x000ee20000100800 */
[----:B------:R-:W-:Y:S01]  /*77e0*/  PLOP3.LUT P1, PT, PT, PT, UP1, 0x80, 0x0 ;  /* 0x000000000000781c */ /* 0x000fe20003f2f018 */
[----:B------:R-:W-:Y:S01]  /*77f0*/  IMAD.MOV.U32 R132, RZ, RZ, R136 ;  /* 0x000000ffff847224 */ /* 0x000fe200078e0088 */
[----:B------:R-:W-:Y:S01]  /*7800*/  PLOP3.LUT P0, PT, PT, PT, UP1, 0x80, 0x0 ;  /* 0x000000000000781c */ /* 0x000fe20003f0f018 */
[----:B------:R-:W-:Y:S01]  /*7810*/  IMAD.MOV.U32 R3, RZ, RZ, R137 ;  /* 0x000000ffff037224 */ /* 0x000fe200078e0089 */
[----:B------:R-:W-:-:S09]  /*7820*/  MOV R134, R70 ;  /* 0x0000004600867202 */ /* 0x000fd20000000f00 */
[----:B--23--:R-:W-:-:S04]  /*7830*/  @P1 IMAD.HI.U32 R0, R133, c[0x0][0x2c8], RZ ;  /* 0x0000b20085001a27 */ /* 0x00cfc800078e00ff */
[----:B------:R-:W-:Y:S01]  /*7840*/  IMAD.MOV.U32 R133, RZ, RZ, R135 ;  /* 0x000000ffff857224 */ /* 0x000fe200078e0087 */
[----:B------:R-:W-:-:S05]  /*7850*/  @P0 SHF.R.U32.HI R0, RZ, c[0x0][0x2cc], R0 ;  /* 0x0000b300ff000a19 */ /* 0x000fca0000011600 */
[----:B------:R1:W-:Y:S02]  /*7860*/  @P0 STL [R1+0x14], R0 ;  /* 0x0000140001000387 */ /* 0x0003e40000100800 */
.L_x_1460:
[----:B------:R-:W-:Y:S04]  /*7870*/  DEPBAR.LE SB0, 0x0 ;  /* 0x000080000000791a */ /* 0x000fe80000000000 */
[----:B------:R-:W-:Y:S01]  /*7880*/  BAR.SYNC.DEFER_BLOCKING 0x0 ;  /* 0x0000000000007b1d */ /* 0x000fe20000010000 */
[----:B------:R-:W-:Y:S05]  /*7890*/  ISETP.LE.AND P0, PT, RZ, UR6, PT ;  /* 0x00000006ff007c0c */ /* 0x000fea000bf03270 */
[----:B---3-5:R2:W3:Y:S04]  /*78a0*/  LDSM.16.M88.4 R112, [R235+0x7100] ;  /* 0x00710000eb70783b */ /* 0x0284e80000000200 */
        /* <DEDUP_REMOVED lines=18> */
[----:B-1-34-:R-:W-:Y:S01]  /*79d0*/  SHF.R.S32.HI R0, RZ, 0x1f, R249 ;  /* 0x0000001fff007819 */ /* 0x01afe200000114f9 */
[C---:B------:R-:W-:Y:S01]  /*79e0*/  IMAD.WIDE.U32 R4, R249.reuse, c[0x0][0x208], RZ ;  /* 0x00008200f9047a25 */ /* 0x040fe200078e00ff */
[----:B------:R-:W-:Y:S02]  /*79f0*/  SHF.R.S32.HI R2, RZ, 0x1f, R248 ;  /* 0x0000001fff027819 */ /* 0x000fe400000114f8 */
[----:B------:R-:W-:Y:S01]  /*7a00*/  IADD3 R21, R250, 0x100, RZ ;  /* 0x00000100fa157810 */ /* 0x000fe20007ffe0ff */
[----:B------:R-:W-:Y:S02]  /*7a10*/  IMAD R0, R0, c[0x0][0x208], RZ ;  /* 0x0000820000007a24 */ /* 0x000fe400078e02ff */
[----:B------:R-:W-:Y:S02]  /*7a20*/  IMAD R2, R2, c[0x0][0x218], RZ ;  /* 0x0000860002027a24 */ /* 0x000fe400078e02ff */
[----:B------:R-:W-:Y:S04]  /*7a30*/  IMAD R0, R249, c[0x0][0x20c], R0 ;  /* 0x00008300f9007a24 */ /* 0x000fe800078e0200 */
[----:B------:R-:W-:Y:S04]  /*7a40*/  IMAD.IADD R5, R5, 0x1, R0 ;  /* 0x0000000105057824 */ /* 0x000fe800078e0200 */
        /* <DEDUP_REMOVED lines=8> */
[----:B------:R-:W-:Y:S04]  /*7ad0*/  SHFL.IDX PT, R7, R0, RZ, 0x181f ;  /* 0x00181fff00077589 */ /* 0x000fe800000e0000 */
[----:B------:R-:W-:Y:S04]  /*7ae0*/  SHFL.IDX PT, R5, R0, 0x1, 0x181f ;  /* 0x00381f0000057f89 */ /* 0x000fe800000e0000 */
[----:B------:R-:W-:Y:S04]  /*7af0*/  SHFL.IDX PT, R12, R2, 0x2, 0x181f ;  /* 0x00581f00020c7f89 */ /* 0x000fe800000e0000 */
[----:B------:R-:W4:Y:S04]  /*7b00*/  SHFL.IDX PT, R10, R2, 0x3, 0x181f ;  /* 0x00781f00020a7f89 */ /* 0x000f2800000e0000 */
[----:B------:R-:W-:Y:S04]  /*7b10*/  SHFL.IDX PT, R9, R0, 0x2, 0x181f ;  /* 0x00581f0000097f89 */ /* 0x000fe800000e0000 */
[----:B------:R-:W5:Y:S04]  /*7b20*/  SHFL.IDX PT, R8, R2, 0x4, 0x181f ;  /* 0x00981f0002087f89 */ /* 0x000f6800000e0000 */
[----:B------:R-:W-:Y:S04]  /*7b30*/  SHFL.IDX PT, R11, R2, 0x5, 0x181f ;  /* 0x00b81f00020b7f89 */ /* 0x000fe800000e0000 */
[----:B------:R-:W-:Y:S04]  /*7b40*/  SHFL.IDX PT, R20, R0, 0x3, 0x181f ;  /* 0x00781f0000147f89 */ /* 0x000fe800000e0000 */
[----:B------:R-:W2:Y:S04]  /*7b50*/  SHFL.IDX PT, R15, R0, 0x4, 0x181f ;  /* 0x00981f00000f7f89 */ /* 0x000ea800000e0000 */
[----:B------:R-:W2:Y:S04]  /*7b60*/  SHFL.IDX PT, R2, R2, 0x6, 0x181f ;  /* 0x00d81f0002027f89 */ /* 0x000ea800000e0000 */
[----:B------:R-:W2:Y:S04]  /*7b70*/  SHFL.IDX PT, R14, R0, 0x5, 0x181f ;  /* 0x00b81f00000e7f89 */ /* 0x000ea800000e0000 */
[----:B------:R-:W2:Y:S01]  /*7b80*/  SHFL.IDX PT, R0, R0, 0x6, 0x181f ;  /* 0x00d81f0000007f89 */ /* 0x000ea200000e0000 */
[-C--:B-1----:R-:W-:Y:S02]  /*7b90*/  IADD3 R6, P1, R6, R247.reuse, RZ ;  /* 0x000000f706067210 */ /* 0x082fe40007f3e0ff */
[-C--:B---3--:R-:W-:Y:S02]  /*7ba0*/  IADD3 R4, P0, R4, R247.reuse, RZ ;  /* 0x000000f704047210 */ /* 0x088fe40007f1e0ff */
[-C--:B----4-:R-:W-:Y:S01]  /*7bb0*/  IADD3 R10, P3, R10, R247.reuse, RZ ;  /* 0x000000f70a0a7210 */ /* 0x090fe20007f7e0ff */
[--C-:B------:R-:W-:Y:S01]  /*7bc0*/  IMAD.X R7, R7, 0x1, R246.reuse, P1 ;  /* 0x0000000107077824 */ /* 0x100fe200008e06f6 */
[-C--:B-----5:R-:W-:Y:S01]  /*7bd0*/  IADD3 R8, P2, R8, R247.reuse, RZ ;  /* 0x000000f708087210 */ /* 0x0a0fe20007f5e0ff */
[--C-:B------:R-:W-:Y:S01]  /*7be0*/  IMAD.X R5, R5, 0x1, R246.reuse, P0 ;  /* 0x0000000105057824 */ /* 0x100fe200000e06f6 */
[-C--:B------:R-:W-:Y:S02]  /*7bf0*/  IADD3 R12, P0, R12, R247.reuse, RZ ;  /* 0x000000f70c0c7210 */ /* 0x080fe40007f1e0ff */
[----:B------:R1:W-:Y:S03]  /*7c00*/  LDGSTS.E.BYPASS.LTC128B.128 [R21], [R6.64], !P6 ;  /* 0x0000000006157fae */ /* 0x0003e6000f101d4e */
[--C-:B------:R-:W-:Y:S01]  /*7c10*/  IMAD.X R13, R9, 0x1, R246.reuse, P0 ;  /* 0x00000001090d7824 */ /* 0x100fe200000e06f6 */
[----:B------:R3:W-:Y:S01]  /*7c20*/  LDGSTS.E.BYPASS.LTC128B.128 [R21+0x800], [R4.64], !P6 ;  /* 0x0080000004157fae */ /* 0x0007e2000f101d4e */
[--C-:B--2---:R-:W-:Y:S03]  /*7c30*/  IMAD.X R9, R15, 0x1, R246.reuse, P2 ;  /* 0x000000010f097824 */ /* 0x104fe600010e06f6 */
        /* <DEDUP_REMOVED lines=8> */
[----:B------:R2:W-:Y:S04]  /*7cc0*/  LDGSTS.E.BYPASS.LTC128B.128 [R21+0x2800], [R6.64], !P6 ;  /* 0x0280000006157fae */ /* 0x0005e8000f101d4e */
[----:B------:R2:W-:Y:S02]  /*7cd0*/  LDGSTS.E.BYPASS.LTC128B.128 [R21+0x3000], [R4.64], !P6 ;  /* 0x0300000004157fae */ /* 0x0005e4000f101d4e */
.L_x_1458:
[-C--:B-1234-:R-:W-:Y:S01]  /*7ce0*/  HMMA.16816.F32 R4, R112, R16.reuse, RZ ;  /* 0x000000107004723c */ /* 0x09efe200000018ff */
[----:B------:R-:W0:Y:S01]  /*7cf0*/  LDGDEPBAR ;  /* 0x00000000000079af */ /* 0x000e220000000000 */
[----:B------:R-:W-:Y:S06]  /*7d00*/  UISETP.GE.AND UP0, UPT, UR6, 0x1, UPT ;  /* 0x000000010600788c */ /* 0x000fec000bf06270 */
        /* <DEDUP_REMOVED lines=100> */
[----:B------:R-:W5:Y:S07]  /*8350*/  LDSM.16.M88.4 R136, [R233+0x2800] ;  /* 0x00280000e988783b */ /* 0x000f6e0000000200 */
        /* <DEDUP_REMOVED lines=30> */
[----:B------:R-:W-:Y:S01]  /*8540*/  HMMA.16816.F32 R112, R196, R194, R112 ;  /* 0x000000c2c470723c */ /* 0x000fe20000001870 */
[----:B------:R-:W-:-:S07]  /*8550*/  @!P0 BRA `(.L_x_1459) ;  /* 0x000003f000008947 */ /* 0x000fce0003800000 */
[----:B------:R-:W2:Y:S01]  /*8560*/  LDL R0, [R1] ;  /* 0x0000000001007983 */ /* 0x000ea20000100800 */
        /* <DEDUP_REMOVED lines=61> */
[----:B------:R2:W-:Y:S02]  /*8940*/  LDGSTS.E.BYPASS.LTC128B.128 [R250+0x6900], [R136.64], !P6 ;  /* 0x0690000088fa7fae */ /* 0x0005e4000f101d4e */
.L_x_1459:
[----:B------:R-:W3:Y:S01]  /*8950*/  LDL R2, [R1+0x14] ;  /* 0x0000140001027983 */ /* 0x000ee20000100800 */
[----:B------:R-:W-:Y:S01]  /*8960*/  PLOP3.LUT P0, PT, PT, PT, UP1, 0x80, 0x0 ;  /* 0x000000000000781c */ /* 0x000fe20003f0f018 */
[----:B------:R-:W-:Y:S01]  /*8970*/  UIMAD UR5, UR6, -0x70, URZ ;  /* 0xffffff90060578a4 */ /* 0x000fe2000f8e023f */
[----:B--2---:R-:W-:Y:S01]  /*8980*/  IMAD.U32 R136, RZ, RZ, UR12 ;  /* 0x0000000cff887e24 */ /* 0x004fe2000f8e00ff */
[----:B------:R-:W2:Y:S01]  /*8990*/  LDL R139, [R1+0x1c] ;  /* 0x00001c00018b7983 */ /* 0x000ea20000100800 */
[----:B------:R-:W-:Y:S02]  /*89a0*/  UISETP.GT.AND UP0, UPT, UR6, UR4, UPT ;  /* 0x000000040600728c */ /* 0x000fe4000bf04270 */
[----:B------:R-:W-:Y:S01]  /*89b0*/  UIADD3 UR6, UR6, -0x1, URZ ;  /* 0xffffffff06067890 */ /* 0x000fe2000fffe03f */
        /* <DEDUP_REMOVED lines=17> */
[----:B------:R1:W3:Y:S04]  /*8ad0*/  LDL R0, [R1+0x18] ;  /* 0x0000180001007983 */ /* 0x0002e80000100800 */
[----:B------:R-:W0:Y:S01]  /*8ae0*/  LDGDEPBAR ;  /* 0x00000000000079af */ /* 0x000e220000000000 */
[----:B---3--:R-:W-:Y:S07]  /*8af0*/  @P0 IMAD.MOV.U32 R0, RZ, RZ, R2 ;  /* 0x000000ffff000224 */ /* 0x008fee00078e0002 */
[----:B------:R-:W-:Y:S08]  /*8b00*/  SHFL.IDX PT, R138, R0, 0x2, 0x1c1f ;  /* 0x005c1f00008a7f89 */ /* 0x000ff000000e0000 */
[----:B------:R-:W-:Y:S08]  /*8b10*/  SHFL.IDX PT, R135, R0, RZ, 0x1c1f ;  /* 0x001c1fff00877589 */ /* 0x000ff000000e0000 */
[----:B------:R-:W3:Y:S08]  /*8b20*/  SHFL.IDX PT, R2, R0, 0x1, 0x1c1f ;  /* 0x003c1f0000027f89 */ /* 0x000ef000000e0000 */
[----:B------:R4:W1:Y:S02]  /*8b30*/  SHFL.IDX PT, R137, R0, 0x3, 0x1c1f ;  /* 0x007c1f0000897f89 */ /* 0x00086400000e0000 */
[----:B----4-:R-:W-:Y:S05]  /*8b40*/  IMAD.U32 R0, RZ, RZ, UR5 ;  /* 0x00000005ff007e24 */ /* 0x010fea000f8e00ff */
[----:B--2---:R-:W-:Y:S04]  /*8b50*/  IADD3 R0, -R139, 0x1, R0 ;  /* 0x000000018b007810 */ /* 0x004fe80007ffe100 */
[----:B------:R-:W-:Y:S05]  /*8b60*/  IADD3 R136, -R136, UR7, R0 ;  /* 0x0000000788887c10 */ /* 0x000fea000fffe100 */
[C---:B---3--:R-:W-:Y:S02]  /*8b70*/  IMAD.IADD R2, R136.reuse, 0x1, R2 ;  /* 0x0000000188027824 */ /* 0x048fe400078e0202 */
[C---:B------:R-:W-:Y:S02]  /*8b80*/  IMAD.IADD R135, R136.reuse, 0x1, R135 ;  /* 0x0000000188877824 */ /* 0x040fe400078e0287 */
[----:B------:R-:W-:Y:S01]  /*8b90*/  IMAD.IADD R0, R136, 0x1, R138 ;  /* 0x0000000188007824 */ /* 0x000fe200078e028a */
[----:B------:R-:W-:Y:S01]  /*8ba0*/  ISETP.GT.AND P1, PT, R2, RZ, PT ;  /* 0x000000ff0200720c */ /* 0x000fe20003f24270 */
[----:B-1----:R-:W-:Y:S01]  /*8bb0*/  IMAD.IADD R136, R136, 0x1, R137 ;  /* 0x0000000188887824 */ /* 0x002fe200078e0289 */
[----:B------:R-:W-:Y:S02]  /*8bc0*/  ISETP.GT.AND P0, PT, R2, 0x1, PT ;  /* 0x000000010200780c */ /* 0x000fe40003f04270 */
[----:B------:R-:W-:Y:S02]  /*8bd0*/  FSEL R188, R6, -INF , P1 ;  /* 0xff80000006bc7808 */ /* 0x000fe40000800000 */
[----:B------:R-:W-:Y:S02]  /*8be0*/  FSEL R7, R7, -INF , P0 ;  /* 0xff80000007077808 */ /* 0x000fe40000000000 */
[----:B------:R-:W-:Y:S02]  /*8bf0*/  ISETP.GT.AND P2, PT, R135, 0x1, PT ;  /* 0x000000018700780c */ /* 0x000fe40003f44270 */
[C---:B------:R-:W-:Y:S02]  /*8c00*/  ISETP.GT.AND P1, PT, R2.reuse, 0x8, PT ;  /* 0x000000080200780c */ /* 0x040fe40003f24270 */
        /* <DEDUP_REMOVED lines=34> */
[C---:B------:R-:W-:Y:S02]  /*8e30*/  ISETP.GT.AND P2, PT, R135.reuse, 0x31, PT ;  /* 0x000000318700780c */ /* 0x040fe40003f44270 */
[----:B------:R-:W-:Y:S02]  /*8e40*/  ISETP.GT.AND P3, PT, R135, RZ, PT ;  /* 0x000000ff8700720c */ /* 0x000fe40003f64270 */
[C---:B------:R-:W-:Y:S02]  /*8e50*/  ISETP.GT.AND P1, PT, R136.reuse, RZ, PT ;  /* 0x000000ff8800720c */ /* 0x040fe40003f24270 */
[----:B------:R-:W-:Y:S02]  /*8e60*/  ISETP.GT.AND P0, PT, R136, 0x1, PT ;  /* 0x000000018800780c */ /* 0x000fe40003f04270 */
[----:B------:R-:W-:Y:S02]  /*8e70*/  FSEL R190, R53, -INF , P2 ;  /* 0xff80000035be7808 */ /* 0x000fe40001000000 */
[----:B------:R-:W-:Y:S02]  /*8e80*/  FSEL R138, R4, -INF , P3 ;  /* 0xff800000048a7808 */ /* 0x000fe40001800000 */
[----:B------:R-:W-:Y:S02]  /*8e90*/  ISETP.GT.AND P3, PT, R135, 0x8, PT ;  /* 0x000000088700780c */ /* 0x000fe40003f64270 */
[----:B------:R-:W-:Y:S02]  /*8ea0*/  FSEL R11, R11, -INF , P0 ;  /* 0xff8000000b0b7808 */ /* 0x000fe40000000000 */
[----:B------:R-:W-:Y:S02]  /*8eb0*/  ISETP.GT.AND P0, PT, R2, 0x39, PT ;  /* 0x000000390200780c */ /* 0x000fe40003f04270 */
[----:B------:R-:W-:Y:S02]  /*8ec0*/  ISETP.GT.AND P2, PT, R0, 0x1, PT ;  /* 0x000000010000780c */ /* 0x000fe40003f44270 */
[----:B------:R-:W-:Y:S02]  /*8ed0*/  FSEL R10, R10, -INF , P1 ;  /* 0xff8000000a0a7808 */ /* 0x000fe40000800000 */
[----:B------:R-:W-:Y:S02]  /*8ee0*/  ISETP.GT.AND P1, PT, R2, 0x38, PT ;  /* 0x000000380200780c */ /* 0x000fe40003f24270 */
        /* <DEDUP_REMOVED lines=8> */
[----:B------:R-:W-:Y:S02]  /*8f70*/  FMNMX.FTZ R137, R138, R3, !PT ;  /* 0x000000038a897209 */ /* 0x000fe40007810000 */
[----:B------:R-:W-:Y:S02]  /*8f80*/  FSEL R20, R20, -INF , P3 ;  /* 0xff80000014147808 */ /* 0x000fe40001800000 */
[----:B------:R-:W-:Y:S02]  /*8f90*/  FSEL R194, R65, -INF , P2 ;  /* 0xff80000041c27808 */ /* 0x000fe40001000000 */
[----:B------:R-:W-:Y:S02]  /*8fa0*/  ISETP.GT.AND P3, PT, R135, 0x18, PT ;  /* 0x000000188700780c */ /* 0x000fe40003f64270 */
[----:B------:R-:W-:Y:S02]  /*8fb0*/  FSEL R14, R14, -INF , P1 ;  /* 0xff8000000e0e7808 */ /* 0x000fe40000800000 */
[----:B------:R-:W-:Y:S02]  /*8fc0*/  FSEL R15, R15, -INF , P0 ;  /* 0xff8000000f0f7808 */ /* 0x000fe40000000000 */
[C---:B------:R-:W-:Y:S02]  /*8fd0*/  ISETP.GT.AND P1, PT, R2.reuse, 0x40, PT ;  /* 0x000000400200780c */ /* 0x040fe40003f24270 */
[----:B------:R-:W-:Y:S02]  /*8fe0*/  ISETP.GT.AND P0, PT, R2, 0x41, PT ;  /* 0x000000410200780c */ /* 0x000fe40003f04270 */
[----:B------:R-:W-:Y:S02]  /*8ff0*/  FMNMX.FTZ R137, R139, R137, !PT ;  /* 0x000000898b897209 */ /* 0x000fe40007810000 */
[----:B------:R-:W-:Y:S02]  /*9000*/  ISETP.GT.AND P2, PT, R0, 0x9, PT ;  /* 0x000000090000780c */ /* 0x000fe40003f44270 */
[----:B------:R-:W-:Y:S02]  /*9010*/  FSEL R32, R32, -INF , P3 ;  /* 0xff80000020207808 */ /* 0x000fe40001800000 */
[----:B------:R-:W-:Y:S02]  /*9020*/  ISETP.GT.AND P3, PT, R135, 0x20, PT ;  /* 0x000000208700780c */ /* 0x000fe40003f64270 */
[----:B------:R-:W-:Y:S02]  /*9030*/  FSEL R13, R13, -INF , P2 ;  /* 0xff8000000d0d7808 */ /* 0x000fe40001000000 */
[----:B------:R-:W-:Y:S02]  /*9040*/  ISETP.GT.AND P2, PT, R135, 0x41, PT ;  /* 0x000000418700780c */ /* 0x000fe40003f44270 */
[----:B------:R-:W-:Y:S02]  /*9050*/  FSEL R204, R70, -INF , P1 ;  /* 0xff80000046cc7808 */ /* 0x000fe40000800000 */
[----:B------:R-:W-:Y:S02]  /*9060*/  FSEL R207, R71, -INF , P0 ;  /* 0xff80000047cf7808 */ /* 0x000fe40000000000 */
[C---:B------:R-:W-:Y:S02]  /*9070*/  ISETP.GT.AND P1, PT, R136.reuse, 0x10, PT ;  /* 0x000000108800780c */ /* 0x040fe40003f24270 */
[----:B------:R-:W-:Y:S02]  /*9080*/  ISETP.GT.AND P0, PT, R136, 0x11, PT ;  /* 0x000000118800780c */ /* 0x000fe40003f04270 */
[----:B------:R-:W-:Y:S02]  /*9090*/  FMNMX.FTZ R137, R16, R137, !PT ;  /* 0x0000008910897209 */ /* 0x000fe40007810000 */
[----:B------:R-:W-:Y:S02]  /*90a0*/  FSEL R36, R36, -INF , P3 ;  /* 0xff80000024247808 */ /* 0x000fe40001800000 */
[----:B------:R-:W-:Y:S02]  /*90b0*/  FSEL R201, R69, -INF , P2 ;  /* 0xff80000045c97808 */ /* 0x000fe40001000000 */
[----:B------:R-:W-:Y:S02]  /*90c0*/  FMNMX.FTZ R137, R17, R137, !PT ;  /* 0x0000008911897209 */ /* 0x000fe40007810000 */
[----:B------:R-:W-:Y:S02]  /*90d0*/  ISETP.GT.AND P3, PT, R135, 0x28, PT ;  /* 0x000000288700780c */ /* 0x000fe40003f64270 */
[----:B------:R-:W-:Y:S02]  /*90e0*/  FSEL R26, R26, -INF , P1 ;  /* 0xff8000001a1a7808 */ /* 0x000fe40000800000 */
[----:B------:R-:W-:Y:S02]  /*90f0*/  FSEL R27, R27, -INF , P0 ;  /* 0xff8000001b1b7808 */ /* 0x000fe40000000000 */
[C---:B------:R-:W-:Y:S02]  /*9100*/  ISETP.GT.AND P1, PT, R2.reuse, 0x48, PT ;  /* 0x000000480200780c */ /* 0x040fe40003f24270 */
[----:B------:R-:W-:Y:S02]  /*9110*/  ISETP.GT.AND P0, PT, R2, 0x49, PT ;  /* 0x000000490200780c */ /* 0x000fe40003f04270 */
[----:B------:R-:W-:Y:S02]  /*9120*/  ISETP.GT.AND P2, PT, R0, 0x11, PT ;  /* 0x000000110000780c */ /* 0x000fe40003f44270 */
[----:B------:R-:W-:Y:S02]  /*9130*/  FMNMX.FTZ R137, R20, R137, !PT ;  /* 0x0000008914897209 */ /* 0x000fe40007810000 */
[----:B------:R-:W-:Y:S02]  /*9140*/  FSEL R48, R48, -INF , P3 ;  /* 0xff80000030307808 */ /* 0x000fe40001800000 */
[----:B------:R-:W-:Y:S02]  /*9150*/  FSEL R216, R82, -INF , P1 ;  /* 0xff80000052d87808 */ /* 0x000fe40000800000 */
[----:B------:R-:W-:Y:S02]  /*9160*/  FSEL R217, R83, -INF , P0 ;  /* 0xff80000053d97808 */ /* 0x000fe40000000000 */
[----:B------:R-:W-:Y:S02]  /*9170*/  ISETP.GT.AND P3, PT, R135, 0x30, PT ;  /* 0x000000308700780c */ /* 0x000fe40003f64270 */
        /* <DEDUP_REMOVED lines=9> */
[----:B------:R-:W-:Y:S02]  /*9210*/  ISETP.GT.AND P0, PT, R2, 0x51, PT ;  /* 0x000000510200780c */ /* 0x000fe40003f04270 */
[----:B------:R-:W-:Y:S02]  /*9220*/  ISETP.GT.AND P3, PT, R0, RZ, PT ;  /* 0x000000ff0000720c */ /* 0x000fe40003f64270 */
[----:B------:R-:W-:Y:S02]  /*9230*/  FSEL R30, R30, -INF , P1 ;  /* 0xff8000001e1e7808 */ /* 0x000fe40000800000 */
[----:B------:R-:W-:Y:S02]  /*9240*/  ISETP.GT.AND P1, PT, R2, 0x50, PT ;  /* 0x000000500200780c */ /* 0x000fe40003f24270 */
        /* <DEDUP_REMOVED lines=28> */
[----:B------:R-:W-:Y:S02]  /*9410*/  FMNMX.FTZ R137, R37, R137, !PT ;  /* 0x0000008925897209 */ /* 0x000fe40007810000 */
        /* <DEDUP_REMOVED lines=17> */
[----:B------:R-:W-:Y:S02]  /*9530*/  FSEL R80, R101, -INF , P2 ;  /* 0xff80000065507808 */ /* 0x000fe40001000000 */
        /* <DEDUP_REMOVED lines=16> */
[----:B------:R-:W-:Y:S02]  /*9640*/  ISETP.GT.AND P3, PT, R0, 0x18, PT ;  /* 0x000000180000780c */ /* 0x000fe40003f64270 */
[----:B------:R-:W-:Y:S02]  /*9650*/  FMNMX.FTZ R2, R34, R2, !PT ;  /* 0x0000000222027209 */ /* 0x000fe40007810000 */
[----:B------:R-:W-:Y:S02]  /*9660*/  FMNMX.FTZ R137, R201, R137, !PT ;  /* 0x00000089c9897209 */ /* 0x000fe40007810000 */
[----:B------:R-:W-:Y:S02]  /*9670*/  FMNMX.FTZ R4, R8, R133, !PT ;  /* 0x0000008508047209 */ /* 0x000fe40007810000 */
[----:B------:R-:W-:Y:S02]  /*9680*/  FMNMX.FTZ R2, R35, R2, !PT ;  /* 0x0000000223027209 */ /* 0x000fe40007810000 */
[----:B------:R-:W-:Y:S02]  /*9690*/  FSEL R28, R28, -INF , P3 ;  /* 0xff8000001c1c7808 */ /* 0x000fe40001800000 */
[----:B------:R-:W-:Y:S02]  /*96a0*/  ISETP.GT.AND P3, PT, R135, 0x50, PT ;  /* 0x000000508700780c */ /* 0x000fe40003f64270 */
[----:B------:R-:W-:Y:S02]  /*96b0*/  FMNMX.FTZ R137, R206, R137, !PT ;  /* 0x00000089ce897209 */ /* 0x000fe40007810000 */
[----:B------:R-:W-:Y:S02]  /*96c0*/  FMNMX.FTZ R4, R9, R4, !PT ;  /* 0x0000000409047209 */ /* 0x000fe40007810000 */
[----:B------:R-:W-:Y:S02]  /*96d0*/  FSEL R84, R84, -INF , P3 ;  /* 0xff80000054547808 */ /* 0x000fe40001800000 */
[----:B------:R-:W-:Y:S02]  /*96e0*/  FMNMX.FTZ R2, R38, R2, !PT ;  /* 0x0000000226027209 */ /* 0x000fe40007810000 */
[----:B------:R-:W-:Y:S02]  /*96f0*/  FMNMX.FTZ R137, R213, R137, !PT ;  /* 0x00000089d5897209 */ /* 0x000fe40007810000 */
[----:B------:R-:W-:Y:S02]  /*9700*/  ISETP.GT.AND P3, PT, R0, 0x20, PT ;  /* 0x000000200000780c */ /* 0x000fe40003f64270 */
[----:B------:R-:W-:Y:S02]  /*9710*/  FMNMX.FTZ R4, R12, R4, !PT ;  /* 0x000000040c047209 */ /* 0x000fe40007810000 */
[----:B------:R-:W-:Y:S02]  /*9720*/  FMNMX.FTZ R137, R84, R137, !PT ;  /* 0x0000008954897209 */ /* 0x000fe40007810000 */
[----:B------:R-:W-:Y:S02]  /*9730*/  FMNMX.FTZ R2, R39, R2, !PT ;  /* 0x0000000227027209 */ /* 0x000fe40007810000 */
[----:B------:R-:W-:Y:S02]  /*9740*/  FSEL R40, R40, -INF , P3 ;  /* 0xff80000028287808 */ /* 0x000fe40001800000 */
[----:B------:R-:W-:Y:S02]  /*9750*/  ISETP.GT.AND P3, PT, R135, 0x58, PT ;  /* 0x000000588700780c */ /* 0x000fe40003f64270 */
        /* <DEDUP_REMOVED lines=20> */
[----:B------:R-:W-:Y:S02]  /*98a0*/  ISETP.GT.AND P2, PT, R0, 0x31, PT ;  /* 0x000000310000780c */ /* 0x000fe40003f44270 */
[----:B------:R-:W-:Y:S02]  /*98b0*/  FMNMX.FTZ R2, R192, R2, !PT ;  /* 0x00000002c0027209 */ /* 0x000fe40007810000 */
        /* <DEDUP_REMOVED lines=9> */
[----:B------:R-:W-:Y:S02]  /*9950*/  ISETP.GT.AND P1, PT, R136, 0x38, PT ;  /* 0x000000388800780c */ /* 0x000fe40003f24270 */
[----:B------:R-:W-:Y:S02]  /*9960*/  FMNMX.FTZ R4, R40, R4, !PT ;  /* 0x0000000428047209 */ /* 0x000fe40007810000 */
[----:B------:R-:W-:Y:S02]  /*9970*/  FSEL R227, R113, -INF , P2 ;  /* 0xff80000071e37808 */ /* 0x000fe40001000000 */
[----:B------:R-:W-:Y:S02]  /*9980*/  FMNMX.FTZ R137, R251, R137, !PT ;  /* 0x00000089fb897209 */ /* 0x000fe40007810000 */
[----:B------:R-:W-:Y:S02]  /*9990*/  FMNMX.FTZ R2, R196, R2, !PT ;  /* 0x00000002c4027209 */ /* 0x000fe40007810000 */
[----:B------:R-:W-:Y:S02]  /*99a0*/  FMNMX.FTZ R5, R15, R5, !PT ;  /* 0x000000050f057209 */ /* 0x000fe40007810000 */
[----:B------:R-:W-:Y:S02]  /*99b0*/  FSEL R113, R62, -INF , P1 ;  /* 0xff8000003e717808 */ /* 0x000fe40000800000 */
[----:B------:R-:W-:Y:S02]  /*99c0*/  ISETP.GT.AND P1, PT, R136, 0x40, PT ;  /* 0x000000408800780c */ /* 0x000fe40003f24270 */
[----:B------:R-:W-:Y:S02]  /*99d0*/  FMNMX.FTZ R4, R41, R4, !PT ;  /* 0x0000000429047209 */ /* 0x000fe40007810000 */
[----:B------:R-:W-:Y:S02]  /*99e0*/  FMNMX.FTZ R137, R227, R137, !PT ;  /* 0x00000089e3897209 */ /* 0x000fe40007810000 */
[----:B------:R-:W-:Y:S02]  /*99f0*/  FMNMX.FTZ R2, R204, R2, !PT ;  /* 0x00000002cc027209 */ /* 0x000fe40007810000 */
[----:B------:R-:W-:Y:S01]  /*9a00*/  FMNMX.FTZ R5, R26, R5, !PT ;  /* 0x000000051a057209 */ /* 0x000fe20007810000 */
[----:B------:R-:W1:Y:S01]  /*9a10*/  SHFL.BFLY PT, R6, R137, 0x2, 0x1f ;  /* 0x0c401f0089067f89 */ /* 0x000e6200000e0000 */
[----:B------:R-:W-:Y:S02]  /*9a20*/  FSEL R199, R74, -INF , P1 ;  /* 0xff8000004ac77808 */ /* 0x000fe40000800000 */
        /* <DEDUP_REMOVED lines=9> */
[----:B------:R-:W-:Y:S01]  /*9ac0*/  FSEL R52, R90, -INF , P1 ;  /* 0xff8000005a347808 */ /* 0x000fe20000800000 */
[----:B------:R-:W-:Y:S01]  /*9ad0*/  IMAD.MOV.U32 R90, RZ, RZ, R200 ;  /* 0x000000ffff5a7224 */ /* 0x000fe200078e00c8 */
[----:B------:R-:W-:Y:S02]  /*9ae0*/  FMNMX.FTZ R4, R99, R4, !PT ;  /* 0x0000000463047209 */ /* 0x000fe40007810000 */
[C---:B------:R-:W-:Y:S02]  /*9af0*/  ISETP.GT.AND P3, PT, R0.reuse, 0x38, PT ;  /* 0x000000380000780c */ /* 0x040fe40003f64270 */
        /* <DEDUP_REMOVED lines=8> */
[----:B------:R-:W-:Y:S01]  /*9b80*/  FSEL R112, R61, -INF , P2 ;  /* 0xff8000003d707808 */ /* 0x000fe20001000000 */
[----:B------:R-:W-:Y:S01]  /*9b90*/  IMAD.MOV.U32 R61, RZ, RZ, R114 ;  /* 0x000000ffff3d7224 */ /* 0x000fe200078e0072 */
[----:B------:R-:W-:Y:S01]  /*9ba0*/  ISETP.GT.AND P3, PT, R0, 0x40, PT ;  /* 0x000000400000780c */ /* 0x000fe20003f64270 */
[----:B------:R-:W-:Y:S01]  /*9bb0*/  IMAD.MOV.U32 R62, RZ, RZ, R115 ;  /* 0x000000ffff3e7224 */ /* 0x000fe200078e0073 */
        /* <DEDUP_REMOVED lines=12> */
[----:B------:R-:W-:Y:S02]  /*9c80*/  ISETP.GT.AND P0, PT, R136, 0x39, PT ;  /* 0x000000398800780c */ /* 0x000fe40003f04270 */
[----:B------:R-:W-:Y:S02]  /*9c90*/  FMNMX.FTZ R5, R47, R5, !PT ;  /* 0x000000052f057209 */ /* 0x000fe40007810000 */
[----:B-1----:R-:W-:Y:S02]  /*9ca0*/  FMNMX.FTZ R137, R6, R137, !PT ;  /* 0x0000008906897209 */ /* 0x002fe40007810000 */
[----:B------:R-:W-:Y:S02]  /*9cb0*/  FSEL R208, R76, -INF , P3 ;  /* 0xff8000004cd07808 */ /* 0x000fe40001800000 */
[----:B------:R-:W-:Y:S01]  /*9cc0*/  FMNMX.FTZ R4, R198, R4, !PT ;  /* 0x00000004c6047209 */ /* 0x000fe20007810000 */
[----:B------:R-:W1:Y:S01]  /*9cd0*/  SHFL.BFLY PT, R6, R137, 0x1, 0x1f ;  /* 0x0c201f0089067f89 */ /* 0x000e6200000e0000 */
        /* <DEDUP_REMOVED lines=20> */
[C---:B------:R-:W-:Y:S02]  /*9e20*/  ISETP.GT.AND P3, PT, R0.reuse, 0x58, PT ;  /* 0x000000580000780c */ /* 0x040fe40003f64270 */
[----:B------:R-:W-:Y:S02]  /*9e30*/  ISETP.GT.AND P2, PT, R0, 0x59, PT ;  /* 0x000000590000780c */ /* 0x000fe40003f44270 */
[----:B------:R-:W-:Y:S02]  /*9e40*/  FMNMX.FTZ R4, R220, R4, !PT ;  /* 0x00000004dc047209 */ /* 0x000fe40007810000 */
[----:B------:R-:W-:Y:S02]  /*9e50*/  FMNMX.FTZ R2, R62, R2, !PT ;  /* 0x000000023e027209 */ /* 0x000fe40007810000 */
[----:B------:R-:W-:Y:S02]  /*9e60*/  FSEL R91, R91, -INF , P0 ;  /* 0xff8000005b5b7808 */ /* 0x000fe40000000000 */
[C---:B------:R-:W-:Y:S02]  /*9e70*/  ISETP.GT.AND P1, PT, R0.reuse, 0x60, PT ;  /* 0x000000600000780c */ /* 0x040fe40003f24270 */
[----:B------:R-:W-:Y:S02]  /*9e80*/  ISETP.GT.AND P0, PT, R0, 0x61, PT ;  /* 0x000000610000780c */ /* 0x000fe40003f04270 */
[----:B------:R-:W-:Y:S02]  /*9e90*/  FSEL R212, R92, -INF , P3 ;  /* 0xff8000005cd47808 */ /* 0x000fe40001800000 */
[----:B------:R-:W-:Y:S02]  /*9ea0*/  FSEL R209, R93, -INF , P2 ;  /* 0xff8000005dd17808 */ /* 0x000fe40001000000 */
[C---:B------:R-:W-:Y:S02]  /*9eb0*/  ISETP.GT.AND P2, PT, R0.reuse, 0x69, PT ;  /* 0x000000690000780c */ /* 0x040fe40003f44270 */
[----:B------:R-:W-:Y:S02]  /*9ec0*/  ISETP.GT.AND P3, PT, R0, 0x68, PT ;  /* 0x000000680000780c */ /* 0x000fe40003f64270 */
[----:B------:R-:W-:Y:S02]  /*9ed0*/  FMNMX.FTZ R0, R114, R5, !PT ;  /* 0x0000000572007209 */ /* 0x000fe40007810000 */
[----:B------:R-:W-:Y:S02]  /*9ee0*/  FMNMX.FTZ R135, R219, R4, !PT ;  /* 0x00000004db877209 */ /* 0x000fe40007810000 */
[----:B------:R-:W2:Y:S01]  /*9ef0*/  SHFL.BFLY PT, R4, R2, 0x2, 0x1f ;  /* 0x0c401f0002047f89 */ /* 0x000ea200000e0000 */
[----:B------:R-:W-:Y:S02]  /*9f00*/  FMNMX.FTZ R0, R199, R0, !PT ;  /* 0x00000000c7007209 */ /* 0x000fe40007810000 */
[----:B-1----:R-:W-:Y:S02]  /*9f10*/  FMNMX.FTZ R137, R137, R6, !PT ;  /* 0x0000000689897209 */ /* 0x002fe40007810000 */
[----:B------:R-:W-:Y:S02]  /*9f20*/  FMNMX.FTZ R0, R205, R0, !PT ;  /* 0x00000000cd007209 */ /* 0x000fe40007810000 */
[----:B------:R-:W-:Y:S01]  /*9f30*/  FSEL R203, R104, -INF , P1 ;  /* 0xff80000068cb7808 */ /* 0x000fe20000800000 */
[----:B------:R-:W-:Y:S01]  /*9f40*/  IMAD.MOV.U32 R104, RZ, RZ, R52 ;  /* 0x000000ffff687224 */ /* 0x000fe200078e0034 */
[----:B------:R-:W-:Y:S01]  /*9f50*/  FMNMX.FTZ R0, R211, R0, !PT ;  /* 0x00000000d3007209 */ /* 0x000fe20007810000 */
[----:B------:R-:W-:Y:S01]  /*9f60*/  FMUL.FTZ R92, R137, c[0x0][0x2d0] ;  /* 0x0000b400895c7a20 */ /* 0x000fe20000410000 */
[----:B------:R-:W-:Y:S02]  /*9f70*/  FSEL R109, R109, -INF , P2 ;  /* 0xff8000006d6d7808 */ /* 0x000fe40001000000 */
[----:B------:R-:W-:Y:S02]  /*9f80*/  FMNMX.FTZ R0, R214, R0, !PT ;  /* 0x00000000d6007209 */ /* 0x000fe40007810000 */
[----:B------:R-:W-:Y:S02]  /*9f90*/  FSETP.NEU.FTZ.AND P2, PT, R137, -INF , PT ;  /* 0xff8000008900780b */ /* 0x000fe40003f5d000 */
[----:B------:R-:W-:Y:S02]  /*9fa0*/  FMNMX.FTZ R0, R104, R0, !PT ;  /* 0x0000000068007209 */ /* 0x000fe40007810000 */
[----:B------:R-:W-:Y:S02]  /*9fb0*/  ISETP.GT.AND P1, PT, R136, 0x58, PT ;  /* 0x000000588800780c */ /* 0x000fe40003f24270 */
[----:B------:R-:W-:Y:S02]  /*9fc0*/  FSEL R92, R92, RZ, P2 ;  /* 0x000000ff5c5c7208 */ /* 0x000fe40001000000 */
[----:B------:R-:W-:Y:S02]  /*9fd0*/  FMNMX.FTZ R0, R91, R0, !PT ;  /* 0x000000005b007209 */ /* 0x000fe40007810000 */
[----:B------:R-:W-:Y:S02]  /*9fe0*/  FSEL R63, R94, -INF , P1 ;  /* 0xff8000005e3f7808 */ /* 0x000fe40000800000 */
[----:B--2---:R-:W-:Y:S02]  /*9ff0*/  FMNMX.FTZ R2, R2, R4, !PT ;  /* 0x0000000402027209 */ /* 0x004fe40007810000 */
[----:B------:R-:W-:Y:S01]  /*a000*/  FMNMX.FTZ R4, R63, R0, !PT ;  /* 0x000000003f047209 */ /* 0x000fe20007810000 */
[--C-:B------:R-:W-:Y:S01]  /*a010*/  FFMA.FTZ R0, R138, c[0x0][0x2d0], -R92.reuse ;  /* 0x0000b4008a007a23 */ /* 0x100fe2000001085c */
[----:B------:R-:W-:Y:S01]  /*a020*/  FSEL R202, R105, -INF , P0 ;  /* 0xff80000069ca7808 */ /* 0x000fe20000000000 */
[----:B------:R-:W1:Y:S01]  /*a030*/  SHFL.BFLY PT, R6, R2, 0x1, 0x1f ;  /* 0x0c201f0002067f89 */ /* 0x000e6200000e0000 */
[C---:B------:R-:W-:Y:S01]  /*a040*/  ISETP.GT.AND P0, PT, R136.reuse, 0x59, PT ;  /* 0x000000598800780c */ /* 0x040fe20003f04270 */
[----:B------:R2:W-:Y:S01]  /*a050*/  MUFU.EX2 R52, R0 ;  /* 0x0000000000347308 */ /* 0x0005e20000000800 */
[----:B------:R-:W-:Y:S02]  /*a060*/  ISETP.GT.AND P1, PT, R136, 0x60, PT ;  /* 0x000000608800780c */ /* 0x000fe40003f24270 */
[----:B------:R-:W-:Y:S02]  /*a070*/  FSEL R89, R95, -INF , P0 ;  /* 0xff8000005f597808 */ /* 0x000fe40000000000 */
[----:B------:R-:W-:Y:S01]  /*a080*/  FSEL R88, R106, -INF , P1 ;  /* 0xff8000006a587808 */ /* 0x000fe20000800000 */
[----:B------:R-:W-:Y:S01]  /*a090*/  IMAD.MOV.U32 R106, RZ, RZ, R221 ;  /* 0x000000ffff6a7224 */ /* 0x000fe200078e00dd */
[----:B------:R-:W-:Y:S02]  /*a0a0*/  FMNMX.FTZ R4, R89, R4, !PT ;  /* 0x0000000459047209 */ /* 0x000fe40007810000 */
[----:B------:R-:W-:Y:S02]  /*a0b0*/  ISETP.GT.AND P0, PT, R136, 0x61, PT ;  /* 0x000000618800780c */ /* 0x000fe40003f04270 */
[----:B------:R-:W-:Y:S02]  /*a0c0*/  FMNMX.FTZ R4, R88, R4, !PT ;  /* 0x0000000458047209 */ /* 0x000fe40007810000 */
[----:B------:R-:W-:Y:S02]  /*a0d0*/  ISETP.GT.AND P1, PT, R136, 0x68, PT ;  /* 0x000000688800780c */ /* 0x000fe40003f24270 */
[----:B------:R-:W-:Y:S02]  /*a0e0*/  FSEL R252, R107, -INF , P0 ;  /* 0xff8000006bfc7808 */ /* 0x000fe40000000000 */
[----:B------:R-:W-:Y:S02]  /*a0f0*/  FMNMX.FTZ R135, R212, R135, !PT ;  /* 0x00000087d4877209 */ /* 0x000fe40007810000 */
[----:B------:R-:W-:Y:S02]  /*a100*/  FMNMX.FTZ R4, R252, R4, !PT ;  /* 0x00000004fc047209 */ /* 0x000fe40007810000 */
[----:B------:R-:W-:Y:S02]  /*a110*/  ISETP.GT.AND P0, PT, R136, 0x69, PT ;  /* 0x000000698800780c */ /* 0x000fe40003f04270 */
[----:B------:R-:W-:Y:S01]  /*a120*/  FSEL R225, R110, -INF , P1 ;  /* 0xff8000006ee17808 */ /* 0x000fe20000800000 */
[--C-:B--2---:R-:W-:Y:S01]  /*a130*/  FFMA.FTZ R0, R139, c[0x0][0x2d0], -R92.reuse ;  /* 0x0000b4008b007a23 */ /* 0x104fe2000001085c */
[----:B------:R-:W-:Y:S01]  /*a140*/  FSEL R71, R111, -INF , P0 ;  /* 0xff8000006f477808 */ /* 0x000fe20000000000 */
[----:B------:R-:W-:Y:S01]  /*a150*/  IMAD.MOV.U32 R139, RZ, RZ, R63 ;  /* 0x000000ffff8b7224 */ /* 0x000fe200078e003f */
[----:B-1----:R-:W-:Y:S01]  /*a160*/  FMNMX.FTZ R136, R2, R6, !PT ;  /* 0x0000000602887209 */ /* 0x002fe20007810000 */
[----:B------:R1:W-:Y:S01]  /*a170*/  MUFU.EX2 R248, R0 ;  /* 0x0000000000f87308 */ /* 0x0003e20000000800 */
[----:B------:R-:W-:Y:S01]  /*a180*/  FMNMX.FTZ R135, R209, R135, !PT ;  /* 0x00000087d1877209 */ /* 0x000fe20007810000 */
[----:B------:R-:W-:Y:S01]  /*a190*/  FFMA.FTZ R6, R21, c[0x0][0x2d0], -R92 ;  /* 0x0000b40015067a23 */ /* 0x000fe2000001085c */
[----:B------:R-:W-:Y:S01]  /*a1a0*/  FSEL R200, R108, -INF , P3 ;  /* 0xff8000006cc87808 */ /* 0x000fe20001800000 */
[C---:B------:R-:W-:Y:S01]  /*a1b0*/  FMUL.FTZ R96, R136.reuse, c[0x0][0x2d0] ;  /* 0x0000b40088607a20 */ /* 0x040fe20000410000 */
[----:B------:R-:W-:Y:S02]  /*a1c0*/  FMNMX.FTZ R135, R203, R135, !PT ;  /* 0x00000087cb877209 */ /* 0x000fe40007810000 */
[----:B------:R-:W-:Y:S02]  /*a1d0*/  FSETP.NEU.FTZ.AND P1, PT, R136, -INF , PT ;  /* 0xff8000008800780b */ /* 0x000fe40003f3d000 */
[----:B------:R-:W-:Y:S01]  /*a1e0*/  FMNMX.FTZ R135, R202, R135, !PT ;  /* 0x00000087ca877209 */ /* 0x000fe20007810000 */
[----:B------:R-:W-:Y:S01]  /*a1f0*/  MUFU.EX2 R234, R6 ;  /* 0x0000000600ea7308 */ /* 0x000fe20000000800 */
[----:B------:R-:W-:Y:S02]  /*a200*/  FSEL R96, R96, RZ, P1 ;  /* 0x000000ff60607208 */ /* 0x000fe40000800000 */
[----:B------:R-:W-:Y:S03]  /*a210*/  FMNMX.FTZ R135, R200, R135, !PT ;  /* 0x00000087c8877209 */ /* 0x000fe60007810000 */
[----:B------:R-:W-:Y:S01]  /*a220*/  FFMA.FTZ R106, R106, c[0x0][0x2d0], -R96 ;  /* 0x0000b4006a6a7a23 */ /* 0x000fe20000010860 */
[----:B------:R-:W-:Y:S05]  /*a230*/  FMNMX.FTZ R135, R109, R135, !PT ;  /* 0x000000876d877209 */ /* 0x000fea0007810000 */
[----:B------:R-:W2:Y:S01]  /*a240*/  SHFL.BFLY PT, R5, R135, 0x2, 0x1f ;  /* 0x0c401f0087057f89 */ /* 0x000ea200000e0000 */
[----:B-1----:R-:W-:Y:S01]  /*a250*/  FMNMX.FTZ R0, R225, R4, !PT ;  /* 0x00000004e1007209 */ /* 0x002fe20007810000 */
[--C-:B------:R-:W-:Y:S03]  /*a260*/  FFMA.FTZ R4, R16, c[0x0][0x2d0], -R92.reuse ;  /* 0x0000b40010047a23 */ /* 0x100fe6000001085c */
[----:B------:R-:W-:Y:S01]  /*a270*/  FMNMX.FTZ R0, R71, R0, !PT ;  /* 0x0000000047007209 */ /* 0x000fe20007810000 */
[----:B------:R1:W-:Y:S04]  /*a280*/  MUFU.EX2 R246, R4 ;  /* 0x0000000400f67308 */ /* 0x0003e80000000800 */
[----:B------:R-:W3:Y:S01]  /*a290*/  SHFL.BFLY PT, R2, R0, 0x2, 0x1f ;  /* 0x0c401f0000027f89 */ /* 0x000ee200000e0000 */
[----:B--2---:R-:W-:Y:S07]  /*a2a0*/  FMNMX.FTZ R135, R135, R5, !PT ;  /* 0x0000000587877209 */ /* 0x004fee0007810000 */
[----:B------:R-:W2:Y:S01]  /*a2b0*/  SHFL.BFLY PT, R5, R135, 0x1, 0x1f ;  /* 0x0c201f0087057f89 */ /* 0x000ea200000e0000 */
[----:B-1----:R-:W-:Y:S04]  /*a2c0*/  FFMA.FTZ R4, R17, c[0x0][0x2d0], -R92 ;  /* 0x0000b40011047a23 */ /* 0x002fe8000001085c */
[----:B------:R-:W1:Y:S01]  /*a2d0*/  MUFU.EX2 R242, R4 ;  /* 0x0000000400f27308 */ /* 0x000e620000000800 */
[----:B---3--:R-:W-:Y:S01]  /*a2e0*/  FMNMX.FTZ R0, R0, R2, !PT ;  /* 0x0000000200007209 */ /* 0x008fe20007810000 */
[----:B------:R-:W-:Y:S08]  /*a2f0*/  FFMA.FTZ R2, R18, c[0x0][0x2d0], -R96 ;  /* 0x0000b40012027a23 */ /* 0x000ff00000010860 */
[----:B------:R3:W-:Y:S01]  /*a300*/  MUFU.EX2 R245, R2 ;  /* 0x0000000200f57308 */ /* 0x0007e20000000800 */
[----:B--2---:R-:W-:Y:S01]  /*a310*/  FMNMX.FTZ R135, R135, R5, !PT ;  /* 0x0000000587877209 */ /* 0x004fe20007810000 */
[----:B------:R-:W-:Y:S03]  /*a320*/  FFMA.FTZ R5, R32, c[0x0][0x2d0], -R92 ;  /* 0x0000b40020057a23 */ /* 0x000fe6000001085c */
[C---:B------:R-:W-:Y:S05]  /*a330*/  FSETP.NEU.FTZ.AND P0, PT, R135.reuse, -INF , PT ;  /* 0xff8000008700780b */ /* 0x040fea0003f1d000 */
[----:B------:R2:W-:Y:S01]  /*a340*/  MUFU.EX2 R77, R5 ;  /* 0x00000005004d7308 */ /* 0x0005e20000000800 */
[----:B------:R-:W-:Y:S01]  /*a350*/  FMUL.FTZ R97, R135, c[0x0][0x2d0] ;  /* 0x0000b40087617a20 */ /* 0x000fe20000410000 */
[----:B-1----:R-:W-:Y:S01]  /*a360*/  F2FP.PACK_AB R74, R242, R246 ;  /* 0x000000f6f24a723e */ /* 0x002fe200000000ff */
[----:B------:R-:W-:Y:S02]  /*a370*/  FFMA.FTZ R4, R188, c[0x0][0x2d0], -R96 ;  /* 0x0000b400bc047a23 */ /* 0x000fe40000010860 */
[----:B------:R-:W-:Y:S01]  /*a380*/  IMAD.MOV.U32 R188, RZ, RZ, R89 ;  /* 0x000000ffffbc7224 */ /* 0x000fe200078e0059 */
[----:B------:R-:W-:Y:S04]  /*a390*/  FSEL R97, R97, RZ, P0 ;  /* 0x000000ff61617208 */ /* 0x000fe80000000000 */
[----:B------:R1:W-:Y:S01]  /*a3a0*/  MUFU.EX2 R223, R4 ;  /* 0x0000000400df7308 */ /* 0x0003e20000000800 */
[----:B---3--:R-:W3:Y:S01]  /*a3b0*/  SHFL.BFLY PT, R2, R0, 0x1, 0x1f ;  /* 0x0c201f0000027f89 */ /* 0x008ee200000e0000 */
[----:B--2---:R-:W-:Y:S08]  /*a3c0*/  FFMA.FTZ R5, R36, c[0x0][0x2d0], -R92 ;  /* 0x0000b40024057a23 */ /* 0x004ff0000001085c */
[----:B------:R-:W-:Y:S01]  /*a3d0*/  MUFU.EX2 R108, R5 ;  /* 0x00000005006c7308 */ /* 0x000fe20000000800 */
[--C-:B-1----:R-:W-:Y:S01]  /*a3e0*/  FFMA.FTZ R4, R7, c[0x0][0x2d0], -R96.reuse ;  /* 0x0000b40007047a23 */ /* 0x102fe20000010860 */
[----:B---3--:R-:W-:Y:S01]  /*a3f0*/  FMNMX.FTZ R70, R2, R0, !PT ;  /* 0x0000000002467209 */ /* 0x008fe20007810000 */
[--C-:B------:R-:W-:Y:S07]  /*a400*/  FFMA.FTZ R0, R12, c[0x0][0x2d0], -R97.reuse ;  /* 0x0000b4000c007a23 */ /* 0x100fee0000010861 */
[----:B------:R1:W2:Y:S01]  /*a410*/  MUFU.EX2 R226, R4 ;  /* 0x0000000400e27308 */ /* 0x0002a20000000800 */
[----:B------:R-:W-:Y:S01]  /*a420*/  FFMA.FTZ R2, R22, c[0x0][0x2d0], -R96 ;  /* 0x0000b40016027a23 */ /* 0x000fe20000010860 */
[----:B------:R-:W-:Y:S01]  /*a430*/  FSETP.NEU.FTZ.AND P3, PT, R70, -INF , PT ;  /* 0xff8000004600780b */ /* 0x000fe20003f7d000 */
[----:B------:R-:W-:Y:S02]  /*a440*/  FFMA.FTZ R7, R20, c[0x0][0x2d0], -R92 ;  /* 0x0000b40014077a23 */ /* 0x000fe4000001085c */
[----:B------:R-:W-:Y:S05]  /*a450*/  FMUL.FTZ R98, R70, c[0x0][0x2d0] ;  /* 0x0000b40046627a20 */ /* 0x000fea0000410000 */
[----:B------:R3:W-:Y:S01]  /*a460*/  MUFU.EX2 R244, R0 ;  /* 0x0000000000f47308 */ /* 0x0007e20000000800 */
[----:B------:R-:W-:Y:S09]  /*a470*/  FSEL R98, R98, RZ, P3 ;  /* 0x000000ff62627208 */ /* 0x000ff20001800000 */
[----:B------:R4:W-:Y:S01]  /*a480*/  MUFU.EX2 R237, R2 ;  /* 0x0000000200ed7308 */ /* 0x0009e20000000800 */
[----:B-1----:R-:W-:Y:S01]  /*a490*/  FFMA.FTZ R4, R19, c[0x0][0x2d0], -R96 ;  /* 0x0000b40013047a23 */ /* 0x002fe20000010860 */
[----:B--2---:R-:W-:Y:S08]  /*a4a0*/  F2FP.PACK_AB R73, R226, R223 ;  /* 0x000000dfe249723e */ /* 0x004ff000000000ff */
[----:B------:R1:W2:Y:S01]  /*a4b0*/  MUFU.EX2 R241, R4 ;  /* 0x0000000400f17308 */ /* 0x0002a20000000800 */
[--C-:B---3--:R-:W-:Y:S09]  /*a4c0*/  FFMA.FTZ R0, R13, c[0x0][0x2d0], -R97.reuse ;  /* 0x0000b4000d007a23 */ /* 0x108ff20000010861 */
[----:B------:R3:W3:Y:S01]  /*a4d0*/  MUFU.EX2 R240, R0 ;  /* 0x0000000000f07308 */ /* 0x0006e20000000800 */
[----:B----4-:R-:W-:Y:S09]  /*a4e0*/  FFMA.FTZ R2, R37, c[0x0][0x2d0], -R92 ;  /* 0x0000b40025027a23 */ /* 0x010ff2000001085c */
[----:B------:R4:W-:Y:S01]  /*a4f0*/  MUFU.EX2 R94, R2 ;  /* 0x00000002005e7308 */ /* 0x0009e20000000800 */
[--C-:B-1----:R-:W-:Y:S01]  /*a500*/  FFMA.FTZ R4, R8, c[0x0][0x2d0], -R97.reuse ;  /* 0x0000b40008047a23 */ /* 0x102fe20000010861 */
[----:B--2---:R-:W-:Y:S08]  /*a510*/  F2FP.PACK_AB R75, R241, R245 ;  /* 0x000000f5f14b723e */ /* 0x004ff000000000ff */
[----:B------:R1:W-:Y:S01]  /*a520*/  MUFU.EX2 R222, R4 ;  /* 0x0000000400de7308 */ /* 0x0003e20000000800 */
[----:B---3--:R-:W-:Y:S01]  /*a530*/  FFMA.FTZ R0, R10, c[0x0][0x2d0], -R98 ;  /* 0x0000b4000a007a23 */ /* 0x008fe20000010862 */
[----:B------:R-:W-:Y:S08]  /*a540*/  F2FP.PACK_AB R66, R240, R244 ;  /* 0x000000f4f042723e */ /* 0x000ff000000000ff */
[----:B------:R2:W-:Y:S01]  /*a550*/  MUFU.EX2 R110, R0 ;  /* 0x00000000006e7308 */ /* 0x0005e20000000800 */
[----:B----4-:R-:W-:Y:S09]  /*a560*/  FFMA.FTZ R2, R49, c[0x0][0x2d0], -R92 ;  /* 0x0000b40031027a23 */ /* 0x010ff2000001085c */
[----:B------:R3:W-:Y:S01]  /*a570*/  MUFU.EX2 R59, R2 ;  /* 0x00000002003b7308 */ /* 0x0007e20000000800 */
[--C-:B-1----:R-:W-:Y:S09]  /*a580*/  FFMA.FTZ R4, R9, c[0x0][0x2d0], -R97.reuse ;  /* 0x0000b40009047a23 */ /* 0x102ff20000010861 */
[----:B------:R1:W4:Y:S01]  /*a590*/  MUFU.EX2 R224, R4 ;  /* 0x0000000400e07308 */ /* 0x0003220000000800 */
[----:B--2---:R-:W-:Y:S09]  /*a5a0*/  FFMA.FTZ R0, R11, c[0x0][0x2d0], -R98 ;  /* 0x0000b4000b007a23 */ /* 0x004ff20000010862 */
[----:B------:R2:W2:Y:S01]  /*a5b0*/  MUFU.EX2 R247, R0 ;  /* 0x0000000000f77308 */ /* 0x0004a20000000800 */
[----:B---3--:R-:W-:Y:S09]  /*a5c0*/  FSEL R2, R136, RZ, P1 ;  /* 0x000000ff88027208 */ /* 0x008ff20000800000 */
[----:B------:R-:W-:Y:S01]  /*a5d0*/  MUFU.EX2 R238, R7 ;  /* 0x0000000700ee7308 */ /* 0x000fe20000000800 */
[----:B-1----:R-:W-:Y:S01]  /*a5e0*/  FFMA.FTZ R4, R33, c[0x0][0x2d0], -R92 ;  /* 0x0000b40021047a23 */ /* 0x002fe2000001085c */
[----:B----4-:R-:W-:Y:S08]  /*a5f0*/  F2FP.PACK_AB R64, R224, R222 ;  /* 0x000000dee040723e */ /* 0x010ff000000000ff */
[----:B------:R1:W-:Y:S01]  /*a600*/  MUFU.EX2 R95, R4 ;  /* 0x00000004005f7308 */ /* 0x0003e20000000800 */
[----:B--2---:R-:W-:Y:S01]  /*a610*/  FFMA.FTZ R0, R14, c[0x0][0x2d0], -R98 ;  /* 0x0000b4000e007a23 */ /* 0x004fe20000010862 */
[----:B------:R-:W-:Y:S08]  /*a620*/  F2FP.PACK_AB R65, R247, R110 ;  /* 0x0000006ef741723e */ /* 0x000ff000000000ff */
[----:B------:R2:W-:Y:S01]  /*a630*/  MUFU.EX2 R243, R0 ;  /* 0x0000000000f37308 */ /* 0x0005e20000000800 */
[----:B-1----:R-:W-:Y:S09]  /*a640*/  FFMA.FTZ R4, R38, c[0x0][0x2d0], -R96 ;  /* 0x0000b40026047a23 */ /* 0x002ff20000010860 */
[----:B------:R-:W-:Y:S01]  /*a650*/  MUFU.EX2 R58, R4 ;  /* 0x00000004003a7308 */ /* 0x000fe20000000800 */
[----:B--2---:R-:W-:Y:S09]  /*a660*/  FFMA.FTZ R0, R15, c[0x0][0x2d0], -R98 ;  /* 0x0000b4000f007a23 */ /* 0x004ff20000010862 */
[----:B------:R1:W2:Y:S02]  /*a670*/  MUFU.EX2 R239, R0 ;  /* 0x0000000000ef7308 */ /* 0x0002a40000000800 */
[--C-:B-1----:R-:W-:Y:S01]  /*a680*/  FFMA.FTZ R0, R23, c[0x0][0x2d0], -R96.reuse ;  /* 0x0000b40017007a23 */ /* 0x102fe20000010860 */
[----:B--2---:R-:W-:Y:S01]  /*a690*/  F2FP.PACK_AB R67, R239, R243 ;  /* 0x000000f3ef43723e */ /* 0x004fe200000000ff */
[----:B------:R-:W1:Y:S06]  /*a6a0*/  LDSM.16.MT88.4 R20, [R229+0x100] ;  /* 0x00010000e514783b */ /* 0x000e6c0000004200 */
[----:B------:R2:W-:Y:S02]  /*a6b0*/  MUFU.EX2 R233, R0 ;  /* 0x0000000000e97308 */ /* 0x0005e40000000800 */
[--C-:B--2---:R-:W-:Y:S08]  /*a6c0*/  FFMA.FTZ R0, R34, c[0x0][0x2d0], -R96.reuse ;  /* 0x0000b40022007a23 */ /* 0x104ff00000010860 */
[----:B------:R2:W-:Y:S02]  /*a6d0*/  MUFU.EX2 R78, R0 ;  /* 0x00000000004e7308 */ /* 0x0005e40000000800 */
[----:B--2---:R-:W-:Y:S08]  /*a6e0*/  FFMA.FTZ R0, R35, c[0x0][0x2d0], -R96 ;  /* 0x0000b40023007a23 */ /* 0x004ff00000010860 */
[----:B------:R2:W-:Y:S02]  /*a6f0*/  MUFU.EX2 R79, R0 ;  /* 0x00000000004f7308 */ /* 0x0005e40000000800 */
[--C-:B--2---:R-:W-:Y:S08]  /*a700*/  FFMA.FTZ R0, R24, c[0x0][0x2d0], -R97.reuse ;  /* 0x0000b40018007a23 */ /* 0x104ff00000010861 */
[----:B------:R2:W-:Y:S02]  /*a710*/  MUFU.EX2 R236, R0 ;  /* 0x0000000000ec7308 */ /* 0x0005e40000000800 */
[--C-:B--2---:R-:W-:Y:S08]  /*a720*/  FFMA.FTZ R0, R25, c[0x0][0x2d0], -R97.reuse ;  /* 0x0000b40019007a23 */ /* 0x104ff00000010861 */
        /* <DEDUP_REMOVED lines=13> */
[----:B--2---:R-:W-:Y:S02]  /*a800*/  FFMA.FTZ R0, R39, c[0x0][0x2d0], -R96 ;  /* 0x0000b40027007a23 */ /* 0x004fe40000010860 */
[----:B------:R-:W2:Y:S06]  /*a810*/  LDSM.16.MT88.4 R36, [R232+0x100] ;  /* 0x00010000e824783b */ /* 0x000eac0000004200 */
        /* <DEDUP_REMOVED lines=16> */
[C---:B------:R-:W-:Y:S02]  /*a920*/  FMUL.FTZ R33, R69.reuse, R169 ;  /* 0x000000a945217220 */ /* 0x040fe40000410000 */
[C---:B------:R-:W-:Y:S02]  /*a930*/  FMUL.FTZ R49, R69.reuse, R117 ;  /* 0x0000007545317220 */ /* 0x040fe40000410000 */
[----:B------:R-:W-:Y:S02]  /*a940*/  FMUL.FTZ R48, R69, R116 ;  /* 0x0000007445307220 */ /* 0x000fe40000410000 */
[----:B------:R-:W-:Y:S02]  /*a950*/  IMAD.MOV.U32 R153, RZ, RZ, R218 ;  /* 0x000000ffff997224 */ /* 0x000fe400078e00da */
[----:B------:R-:W-:Y:S02]  /*a960*/  IMAD.MOV.U32 R152, RZ, RZ, R61 ;  /* 0x000000ffff987224 */ /* 0x000fe400078e003d */
[----:B------:R-:W-:Y:S02]  /*a970*/  IMAD.MOV.U32 R141, RZ, RZ, R60 ;  /* 0x000000ffff8d7224 */ /* 0x000fe400078e003c */
        /* <DEDUP_REMOVED lines=8> */
[----:B------:R-:W-:Y:S02]  /*aa00*/  IMAD.MOV.U32 R133, RZ, RZ, R52 ;  /* 0x000000ffff857224 */ /* 0x000fe400078e0034 */
[C---:B------:R-:W-:Y:S01]  /*aa10*/  FMUL.FTZ R19, R68.reuse, R155 ;  /* 0x0000009b44137220 */ /* 0x040fe20000410000 */
[----:B------:R-:W2:Y:S01]  /*aa20*/  LDSM.16.MT88.4 R52, [R230+0x100] ;  /* 0x00010000e634783b */ /* 0x000ea20000004200 */
[----:B------:R-:W-:Y:S01]  /*aa30*/  FMUL.FTZ R18, R68, R154 ;  /* 0x0000009a44127220 */ /* 0x000fe20000410000 */
[----:B------:R-:W-:Y:S01]  /*aa40*/  F2FP.PACK_AB R72, R248, R133 ;  /* 0x00000085f848723e */ /* 0x000fe200000000ff */
[C---:B------:R-:W-:Y:S02]  /*aa50*/  FMUL.FTZ R34, R68.reuse, R170 ;  /* 0x000000aa44227220 */ /* 0x040fe40000410000 */
[----:B------:R-:W-:Y:S02]  /*aa60*/  IMAD.MOV.U32 R170, RZ, RZ, R85 ;  /* 0x000000ffffaa7224 */ /* 0x000fe400078e0055 */
[----:B------:R-:W-:Y:S02]  /*aa70*/  FMUL.FTZ R35, R68, R171 ;  /* 0x000000ab44237220 */ /* 0x000fe40000410000 */
[-C--:B-1----:R-:W-:Y:S01]  /*aa80*/  HMMA.16816.F32 R4, R72, R20.reuse, R4 ;  /* 0x000000144804723c */ /* 0x082fe20000001804 */
[----:B------:R-:W-:Y:S02]  /*aa90*/  IMAD.MOV.U32 R154, RZ, RZ, R215 ;  /* 0x000000ffff9a7224 */ /* 0x000fe400078e00d7 */
[----:B------:R-:W-:Y:S02]  /*aaa0*/  IMAD.MOV.U32 R171, RZ, RZ, R84 ;  /* 0x000000ffffab7224 */ /* 0x000fe400078e0054 */
[----:B---3--:R-:W-:Y:S02]  /*aab0*/  FADD.FTZ R0, -R2, R134 ;  /* 0x0000008602007221 */ /* 0x008fe40000010100 */
[----:B------:R-:W-:Y:S02]  /*aac0*/  FFMA.FTZ R2, R50, c[0x0][0x2d0], -R96 ;  /* 0x0000b40032027a23 */ /* 0x000fe40000010860 */
[C---:B----4-:R-:W-:Y:S02]  /*aad0*/  FMUL.FTZ R9, R3.reuse, R145 ;  /* 0x0000009103097220 */ /* 0x050fe40000410000 */
[----:B------:R1:W3:Y:S01]  /*aae0*/  MUFU.EX2 R32, R2 ;  /* 0x0000000200207308 */ /* 0x0002e20000000800 */
[C---:B------:R-:W-:Y:S02]  /*aaf0*/  FMUL.FTZ R12, R3.reuse, R148 ;  /* 0x00000094030c7220 */ /* 0x040fe40000410000 */
[----:B------:R-:W-:Y:S02]  /*ab00*/  FMUL.FTZ R0, R0, c[0x0][0x2d0] ;  /* 0x0000b40000007a20 */ /* 0x000fe40000410000 */
[C---:B------:R-:W-:Y:S02]  /*ab10*/  FMUL.FTZ R8, R3.reuse, R144 ;  /* 0x0000009003087220 */ /* 0x040fe40000410000 */
[C---:B------:R-:W-:Y:S02]  /*ab20*/  FMUL.FTZ R13, R3.reuse, R149 ;  /* 0x00000095030d7220 */ /* 0x040fe40000410000 */
[C---:B------:R-:W-:Y:S01]  /*ab30*/  FMUL.FTZ R24, R3.reuse, R160 ;  /* 0x000000a003187220 */ /* 0x040fe20000410000 */
[----:B------:R-:W4:Y:S01]  /*ab40*/  MUFU.EX2 R0, R0 ;  /* 0x0000000000007308 */ /* 0x000f220000000800 */
[C---:B------:R-:W-:Y:S02]  /*ab50*/  FMUL.FTZ R25, R3.reuse, R161 ;  /* 0x000000a103197220 */ /* 0x040fe40000410000 */
[----:B------:R-:W-:Y:S02]  /*ab60*/  FMUL.FTZ R28, R3, R164 ;  /* 0x000000a4031c7220 */ /* 0x000fe40000410000 */
[C---:B------:R-:W-:Y:S02]  /*ab70*/  FMUL.FTZ R50, R68.reuse, R118 ;  /* 0x0000007644327220 */ /* 0x040fe40000410000 */
[----:B------:R-:W-:Y:S02]  /*ab80*/  IMAD.MOV.U32 R144, RZ, RZ, R59 ;  /* 0x000000ffff907224 */ /* 0x000fe400078e003b */
[----:B------:R-:W-:Y:S02]  /*ab90*/  IMAD.MOV.U32 R149, RZ, RZ, R58 ;  /* 0x000000ffff957224 */ /* 0x000fe400078e003a */
[----:B------:R-:W-:Y:S02]  /*aba0*/  IMAD.MOV.U32 R160, RZ, RZ, R108 ;  /* 0x000000ffffa07224 */ /* 0x000fe400078e006c */
[----:B------:R-:W-:Y:S02]  /*abb0*/  IMAD.MOV.U32 R108, RZ, RZ, R82 ;  /* 0x000000ffff6c7224 */ /* 0x000fe400078e0052 */
[----:B-1----:R-:W-:Y:S02]  /*abc0*/  FFMA.FTZ R2, R51, c[0x0][0x2d0], -R96 ;  /* 0x0000b40033027a23 */ /* 0x002fe40000010860 */
[----:B---3--:R-:W-:Y:S02]  /*abd0*/  IMAD.MOV.U32 R140, RZ, RZ, R32 ;  /* 0x000000ffff8c7224 */ /* 0x008fe400078e0020 */
[----:B------:R1:W-:Y:S01]  /*abe0*/  MUFU.EX2 R145, R2 ;  /* 0x0000000200917308 */ /* 0x0003e20000000800 */
[C---:B------:R-:W-:Y:S02]  /*abf0*/  FMUL.FTZ R32, R69.reuse, R168 ;  /* 0x000000a845207220 */ /* 0x040fe40000410000 */
[----:B------:R-:W-:Y:S02]  /*ac00*/  FMUL.FTZ R51, R68, R119 ;  /* 0x0000007744337220 */ /* 0x000fe40000410000 */
[C---:B----4-:R-:W-:Y:S02]  /*ac10*/  FMUL.FTZ R11, R0.reuse, R147 ;  /* 0x00000093000b7220 */ /* 0x050fe40000410000 */
[C---:B------:R-:W-:Y:S02]  /*ac20*/  FMUL.FTZ R10, R0.reuse, R146 ;  /* 0x00000092000a7220 */ /* 0x040fe40000410000 */
[C---:B------:R-:W-:Y:S02]  /*ac30*/  FMUL.FTZ R14, R0.reuse, R150 ;  /* 0x00000096000e7220 */ /* 0x040fe40000410000 */
[C---:B------:R-:W-:Y:S02]  /*ac40*/  FMUL.FTZ R27, R0.reuse, R163 ;  /* 0x000000a3001b7220 */ /* 0x040fe40000410000 */
[----:B------:R-:W-:Y:S01]  /*ac50*/  IMAD.MOV.U32 R163, RZ, RZ, R79 ;  /* 0x000000ffffa37224 */ /* 0x000fe200078e004f */
[C---:B------:R-:W-:Y:S01]  /*ac60*/  HMMA.16816.F32 R8, R64.reuse, R20, R8 ;  /* 0x000000144008723c */ /* 0x040fe20000001808 */
[----:B------:R-:W-:Y:S02]  /*ac70*/  FMUL.FTZ R15, R0, R151 ;  /* 0x00000097000f7220 */ /* 0x000fe40000410000 */
[----:B------:R-:W-:Y:S02]  /*ac80*/  IMAD.MOV.U32 R161, RZ, RZ, R105 ;  /* 0x000000ffffa17224 */ /* 0x000fe400078e0069 */
[----:B------:R-:W-:Y:S02]  /*ac90*/  IMAD.MOV.U32 R105, RZ, RZ, R81 ;  /* 0x000000ffff697224 */ /* 0x000fe400078e0051 */
[----:B------:R-:W-:Y:S01]  /*aca0*/  FMUL.FTZ R20, R69, R156 ;  /* 0x0000009c45147220 */ /* 0x000fe20000410000 */
[-C--:B------:R-:W-:Y:S01]  /*acb0*/  HMMA.16816.F32 R12, R64, R22.reuse, R12 ;  /* 0x00000016400c723c */ /* 0x080fe2000000180c */
[----:B------:R-:W-:Y:S03]  /*acc0*/  IMAD.MOV.U32 R156, RZ, RZ, R78 ;  /* 0x000000ffff9c7224 */ /* 0x000fe600078e004e */
[----:B-1----:R-:W-:Y:S02]  /*acd0*/  FFMA.FTZ R2, R40, c[0x0][0x2d0], -R97 ;  /* 0x0000b40028027a23 */ /* 0x002fe40000010861 */
[----:B------:R-:W-:Y:S02]  /*ace0*/  FFMA.FTZ R105, R105, c[0x0][0x2d0], -R92 ;  /* 0x0000b40069697a23 */ /* 0x000fe4000001085c */
[C---:B------:R-:W-:Y:S01]  /*acf0*/  HMMA.16816.F32 R16, R72.reuse, R22, R16 ;  /* 0x000000164810723c */ /* 0x040fe20000001810 */
[----:B------:R1:W-:Y:S03]  /*ad00*/  MUFU.EX2 R148, R2 ;  /* 0x0000000200947308 */ /* 0x0003e60000000800 */
[----:B------:R-:W-:Y:S02]  /*ad10*/  FMUL.FTZ R21, R69, R157 ;  /* 0x0000009d45157220 */ /* 0x000fe40000410000 */
[----:B------:R-:W-:Y:S02]  /*ad20*/  FMUL.FTZ R26, R0, R162 ;  /* 0x000000a2001a7220 */ /* 0x000fe40000410000 */
[C---:B------:R-:W-:Y:S04]  /*ad30*/  FMUL.FTZ R22, R68.reuse, R158 ;  /* 0x0000009e44167220 */ /* 0x040fe80000410000 */
[----:B------:R-:W-:Y:S02]  /*ad40*/  FMUL.FTZ R23, R68, R159 ;  /* 0x0000009f44177220 */ /* 0x000fe40000410000 */
[----:B------:R-:W-:Y:S02]  /*ad50*/  IMAD.MOV.U32 R157, RZ, RZ, R77 ;  /* 0x000000ffff9d7224 */ /* 0x000fe400078e004d */
[----:B------:R-:W-:Y:S02]  /*ad60*/  IMAD.MOV.U32 R158, RZ, RZ, R76 ;  /* 0x000000ffff9e7224 */ /* 0x000fe400078e004c */
[----:B------:R-:W3:Y:S01]  /*ad70*/  LDSM.16.MT88.4 R76, [R231+0x100] ;  /* 0x00010000e74c783b */ /* 0x000ee20000004200 */
[-C--:B--2---:R-:W-:Y:S01]  /*ad80*/  HMMA.16816.F32 R20, R72, R36.reuse, R20 ;  /* 0x000000244814723c */ /* 0x084fe20000001814 */
[----:B------:R-:W-:Y:S02]  /*ad90*/  IMAD.MOV.U32 R162, RZ, RZ, R93 ;  /* 0x000000ffffa27224 */ /* 0x000fe400078e005d */
[----:B------:R-:W-:Y:S02]  /*ada0*/  IMAD.MOV.U32 R93, RZ, RZ, R83 ;  /* 0x000000ffff5d7224 */ /* 0x000fe400078e0053 */
[----:B------:R-:W-:Y:S02]  /*adb0*/  IMAD.MOV.U32 R107, RZ, RZ, R108 ;  /* 0x000000ffff6b7224 */ /* 0x000fe400078e006c */
[----:B-1----:R-:W-:Y:S01]  /*adc0*/  FFMA.FTZ R2, R41, c[0x0][0x2d0], -R97 ;  /* 0x0000b40029027a23 */ /* 0x002fe20000010861 */
[C---:B------:R-:W-:Y:S01]  /*add0*/  HMMA.16816.F32 R24, R64.reuse, R36, R24 ;  /* 0x000000244018723c */ /* 0x040fe20000001818 */
[C---:B------:R-:W-:Y:S02]  /*ade0*/  FMUL.FTZ R31, R0.reuse, R167 ;  /* 0x000000a7001f7220 */ /* 0x040fe40000410000 */
[----:B------:R1:W-:Y:S01]  /*adf0*/  MUFU.EX2 R30, R2 ;  /* 0x00000002001e7308 */ /* 0x0003e20000000800 */
[C---:B------:R-:W-:Y:S02]  /*ae00*/  FMUL.FTZ R40, R3.reuse, R176 ;  /* 0x000000b003287220 */ /* 0x040fe40000410000 */
[----:B------:R-:W-:Y:S02]  /*ae10*/  FMUL.FTZ R41, R3, R177 ;  /* 0x000000b103297220 */ /* 0x000fe40000410000 */
[C---:B------:R-:W-:Y:S04]  /*ae20*/  FMUL.FTZ R37, R69.reuse, R173 ;  /* 0x000000ad45257220 */ /* 0x040fe80000410000 */
[----:B------:R-:W-:Y:S02]  /*ae30*/  FMUL.FTZ R36, R69, R172 ;  /* 0x000000ac45247220 */ /* 0x000fe40000410000 */
[----:B------:R-:W-:Y:S02]  /*ae40*/  IMAD.MOV.U32 R151, RZ, RZ, R57 ;  /* 0x000000ffff977224 */ /* 0x000fe400078e0039 */
[----:B------:R-:W-:Y:S02]  /*ae50*/  IMAD.MOV.U32 R159, RZ, RZ, R56 ;  /* 0x000000ffff9f7224 */ /* 0x000fe400078e0038 */
[C---:B------:R-:W-:Y:S02]  /*ae60*/  FMUL.FTZ R56, R3.reuse, R124 ;  /* 0x0000007c03387220 */ /* 0x040fe40000410000 */
[C---:B------:R-:W-:Y:S02]  /*ae70*/  FMUL.FTZ R57, R3.reuse, R125 ;  /* 0x0000007d03397220 */ /* 0x040fe40000410000 */
[C---:B------:R-:W-:Y:S02]  /*ae80*/  FMUL.FTZ R58, R0.reuse, R126 ;  /* 0x0000007e003a7220 */ /* 0x040fe40000410000 */
[----:B------:R-:W-:Y:S02]  /*ae90*/  FMUL.FTZ R59, R0, R127 ;  /* 0x0000007f003b7220 */ /* 0x000fe40000410000 */
[----:B------:R-:W-:Y:S02]  /*aea0*/  IMAD.MOV.U32 R167, RZ, RZ, R94 ;  /* 0x000000ffffa77224 */ /* 0x000fe400078e005e */
[----:B-1----:R-:W-:Y:S02]  /*aeb0*/  FFMA.FTZ R2, R42, c[0x0][0x2d0], -R98 ;  /* 0x0000b4002a027a23 */ /* 0x002fe40000010862 */
[C---:B------:R-:W-:Y:S02]  /*aec0*/  FMUL.FTZ R42, R0.reuse, R178 ;  /* 0x000000b2002a7220 */ /* 0x040fe40000410000 */
[----:B------:R1:W-:Y:S01]  /*aed0*/  MUFU.EX2 R147, R2 ;  /* 0x0000000200937308 */ /* 0x0003e20000000800 */
[----:B------:R-:W-:Y:S02]  /*aee0*/  IMAD.MOV.U32 R94, RZ, RZ, R80 ;  /* 0x000000ffff5e7224 */ /* 0x000fe400078e0050 */
[----:B------:R-:W2:Y:S01]  /*aef0*/  LDSM.16.MT88.4 R80, [R229+0x900] ;  /* 0x00090000e550783b */ /* 0x000ea20000004200 */
[C---:B------:R-:W-:Y:S02]  /*af00*/  FMUL.FTZ R60, R3.reuse, R184 ;  /* 0x000000b8033c7220 */ /* 0x040fe40000410000 */
[----:B------:R-:W-:Y:S02]  /*af10*/  IMAD.MOV.U32 R134, RZ, RZ, R62 ;  /* 0x000000ffff867224 */ /* 0x000fe400078e003e */
[----:B------:R-:W-:Y:S02]  /*af20*/  FMUL.FTZ R61, R3, R185 ;  /* 0x000000b9033d7220 */ /* 0x000fe40000410000 */
[C---:B------:R-:W-:Y:S02]  /*af30*/  FMUL.FTZ R62, R0.reuse, R186 ;  /* 0x000000ba003e7220 */ /* 0x040fe40000410000 */
[C---:B------:R-:W-:Y:S02]  /*af40*/  FMUL.FTZ R63, R0.reuse, R187 ;  /* 0x000000bb003f7220 */ /* 0x040fe40000410000 */
[----:B------:R-:W-:Y:S02]  /*af50*/  IMAD.MOV.U32 R184, RZ, RZ, R95 ;  /* 0x000000ffffb87224 */ /* 0x000fe400078e005f */
[----:B------:R-:W-:Y:S02]  /*af60*/  IMAD.MOV.U32 R95, RZ, RZ, R94 ;  /* 0x000000ffff5f7224 */ /* 0x000fe400078e005e */
[----:B------:R-:W-:Y:S02]  /*af70*/  IMAD.MOV.U32 R108, RZ, RZ, R86 ;  /* 0x000000ffff6c7224 */ /* 0x000fe400078e0056 */
[----:B------:R-:W-:Y:S02]  /*af80*/  IMAD.MOV.U32 R94, RZ, RZ, R87 ;  /* 0x000000ffff5e7224 */ /* 0x000fe400078e0057 */
[----:B------:R-:W2:Y:S01]  /*af90*/  LDSM.16.MT88.4 R84, [R232+0x900] ;  /* 0x00090000e854783b */ /* 0x000ea20000004200 */
[----:B------:R-:W-:Y:S02]  /*afa0*/  IMAD.MOV.U32 R111, RZ, RZ, R93 ;  /* 0x000000ffff6f7224 */ /* 0x000fe400078e005d */
[--C-:B-1----:R-:W-:Y:S02]  /*afb0*/  FFMA.FTZ R2, R43, c[0x0][0x2d0], -R98.reuse ;  /* 0x0000b4002b027a23 */ /* 0x102fe40000010862 */
[----:B------:R-:W-:Y:S02]  /*afc0*/  FMUL.FTZ R43, R0, R179 ;  /* 0x000000b3002b7220 */ /* 0x000fe40000410000 */
[----:B------:R1:W1:Y:S01]  /*afd0*/  MUFU.EX2 R29, R2 ;  /* 0x00000002001d7308 */ /* 0x0002620000000800 */
[----:B------:R-:W-:Y:S02]  /*afe0*/  FFMA.FTZ R93, R199, c[0x0][0x2d0], -R98 ;  /* 0x0000b400c75d7a23 */ /* 0x000fe40000010862 */
[----:B------:R-:W-:Y:S02]  /*aff0*/  FFMA.FTZ R108, R108, c[0x0][0x2d0], -R96 ;  /* 0x0000b4006c6c7a23 */ /* 0x000fe40000010860 */
[----:B-1----:R-:W-:Y:S02]  /*b000*/  FFMA.FTZ R2, R44, c[0x0][0x2d0], -R97 ;  /* 0x0000b4002c027a23 */ /* 0x002fe40000010861 */
[----:B------:R-:W-:Y:S03]  /*b010*/  IMAD.MOV.U32 R164, RZ, RZ, R29 ;  /* 0x000000ffffa47224 */ /* 0x000fe600078e001d */
[----:B------:R1:W-:Y:S01]  /*b020*/  MUFU.EX2 R142, R2 ;  /* 0x00000002008e7308 */ /* 0x0003e20000000800 */
[C---:B------:R-:W-:Y:S02]  /*b030*/  FMUL.FTZ R29, R3.reuse, R165 ;  /* 0x000000a5031d7220 */ /* 0x040fe40000410000 */
[----:B------:R-:W-:Y:S02]  /*b040*/  IMAD.MOV.U32 R165, RZ, RZ, R30 ;  /* 0x000000ffffa57224 */ /* 0x000fe400078e001e */
[----:B------:R-:W-:Y:S02]  /*b050*/  FMUL.FTZ R30, R0, R166 ;  /* 0x000000a6001e7220 */ /* 0x000fe40000410000 */
[----:B------:R-:W-:Y:S02]  /*b060*/  FMUL.FTZ R44, R3, R180 ;  /* 0x000000b4032c7220 */ /* 0x000fe40000410000 */
[----:B------:R-:W-:Y:S01]  /*b070*/  IMAD.MOV.U32 R166, RZ, RZ, R138 ;  /* 0x000000ffffa67224 */ /* 0x000fe200078e008a */
[----:B------:R-:W-:Y:S01]  /*b080*/  MUFU.EX2 R180, R93 ;  /* 0x0000005d00b47308 */ /* 0x000fe20000000800 */
[----:B------:R-:W-:Y:S01]  /*b090*/  IMAD.MOV.U32 R138, RZ, RZ, R91 ;  /* 0x000000ffff8a7224 */ /* 0x000fe200078e005b */
[-C--:B------:R-:W-:Y:S01]  /*b0a0*/  HMMA.16816.F32 R28, R64, R38.reuse, R28 ;  /* 0x00000026401c723c */ /* 0x080fe2000000181c */
[----:B------:R-:W2:Y:S07]  /*b0b0*/  LDSM.16.MT88.4 R88, [R230+0x900] ;  /* 0x00090000e658783b */ /* 0x000eae0000004200 */
[C---:B------:R-:W-:Y:S01]  /*b0c0*/  HMMA.16816.F32 R32, R72.reuse, R38, R32 ;  /* 0x000000264820723c */ /* 0x040fe20000001820 */
[--C-:B-1----:R-:W-:Y:S03]  /*b0d0*/  FFMA.FTZ R2, R45, c[0x0][0x2d0], -R97.reuse ;  /* 0x0000b4002d027a23 */ /* 0x102fe60000010861 */
[----:B------:R-:W-:Y:S01]  /*b0e0*/  FMUL.FTZ R45, R3, R181 ;  /* 0x000000b5032d7220 */ /* 0x000fe20000410000 */
[----:B------:R1:W-:Y:S02]  /*b0f0*/  MUFU.EX2 R146, R2 ;  /* 0x0000000200927308 */ /* 0x0003e40000000800 */
[C---:B------:R-:W-:Y:S02]  /*b100*/  FMUL.FTZ R39, R68.reuse, R175 ;  /* 0x000000af44277220 */ /* 0x040fe40000410000 */
[----:B------:R-:W-:Y:S07]  /*b110*/  FMUL.FTZ R38, R68, R174 ;  /* 0x000000ae44267220 */ /* 0x000fee0000410000 */
[-C--:B------:R-:W-:Y:S08]  /*b120*/  HMMA.16816.F32 R36, R72, R52.reuse, R36 ;  /* 0x000000344824723c */ /* 0x080ff00000001824 */
[C---:B------:R-:W-:Y:S01]  /*b130*/  HMMA.16816.F32 R40, R64.reuse, R52, R40 ;  /* 0x000000344028723c */ /* 0x040fe20000001828 */
[--C-:B-1----:R-:W-:Y:S03]  /*b140*/  FFMA.FTZ R2, R46, c[0x0][0x2d0], -R98.reuse ;  /* 0x0000b4002e027a23 */ /* 0x102fe60000010862 */
[----:B------:R-:W-:Y:S01]  /*b150*/  FMUL.FTZ R46, R0, R182 ;  /* 0x000000b6002e7220 */ /* 0x000fe20000410000 */
[----:B------:R1:W-:Y:S02]  /*b160*/  MUFU.EX2 R143, R2 ;  /* 0x00000002008f7308 */ /* 0x0003e40000000800 */
[C---:B------:R-:W-:Y:S02]  /*b170*/  FMUL.FTZ R52, R69.reuse, R120 ;  /* 0x0000007845347220 */ /* 0x040fe40000410000 */
[----:B------:R-:W-:Y:S03]  /*b180*/  FMUL.FTZ R53, R69, R121 ;  /* 0x0000007945357220 */ /* 0x000fe60000410000 */
[----:B------:R-:W-:Y:S02]  /*b190*/  FFMA.FTZ R121, R200, c[0x0][0x2d0], -R97 ;  /* 0x0000b400c8797a23 */ /* 0x000fe40000010861 */
[----:B------:R-:W-:Y:S02]  /*b1a0*/  IMAD.MOV.U32 R200, RZ, RZ, R151 ;  /* 0x000000ffffc87224 */ /* 0x000fe400078e0097 */
[----:B-1----:R-:W-:Y:S02]  /*b1b0*/  FFMA.FTZ R2, R47, c[0x0][0x2d0], -R98 ;  /* 0x0000b4002f027a23 */ /* 0x002fe40000010862 */
[----:B------:R-:W-:Y:S02]  /*b1c0*/  FMUL.FTZ R47, R0, R183 ;  /* 0x000000b7002f7220 */ /* 0x000fe40000410000 */
[----:B------:R1:W-:Y:S05]  /*b1d0*/  MUFU.EX2 R150, R2 ;  /* 0x0000000200967308 */ /* 0x0003ea0000000800 */
[-C--:B------:R-:W-:Y:S08]  /*b1e0*/  HMMA.16816.F32 R44, R64, R54.reuse, R44 ;  /* 0x00000036402c723c */ /* 0x080ff0000000182c */
[C---:B------:R-:W-:Y:S07]  /*b1f0*/  HMMA.16816.F32 R48, R72.reuse, R54, R48 ;  /* 0x000000364830723c */ /* 0x040fee0000001830 */
[C---:B------:R-:W-:Y:S02]  /*b200*/  FMUL.FTZ R54, R68.reuse, R122 ;  /* 0x0000007a44367220 */ /* 0x040fe40000410000 */
[----:B------:R-:W-:Y:S03]  /*b210*/  FMUL.FTZ R55, R68, R123 ;  /* 0x0000007b44377220 */ /* 0x000fe60000410000 */
[--C-:B-1----:R-:W-:Y:S04]  /*b220*/  FFMA.FTZ R2, R189, c[0x0][0x2d0], -R92.reuse ;  /* 0x0000b400bd027a23 */ /* 0x102fe8000001085c */
[-C--:B---3--:R-:W-:Y:S01]  /*b230*/  HMMA.16816.F32 R52, R72, R76.reuse, R52 ;  /* 0x0000004c4834723c */ /* 0x088fe20000001834 */
[----:B------:R1:W3:Y:S07]  /*b240*/  MUFU.EX2 R155, R2 ;  /* 0x00000002009b7308 */ /* 0x0002ee0000000800 */
[C---:B------:R-:W-:Y:S07]  /*b250*/  HMMA.16816.F32 R56, R64.reuse, R76, R56 ;  /* 0x0000004c4038723c */ /* 0x040fee0000001838 */
[----:B------:R-:W-:Y:S01]  /*b260*/  F2FP.PACK_AB R76, R228, R236 ;  /* 0x000000ece44c723e */ /* 0x000fe200000000ff */
[-C--:B------:R-:W-:Y:S01]  /*b270*/  HMMA.16816.F32 R60, R64, R78.reuse, R60 ;  /* 0x0000004e403c723c */ /* 0x080fe2000000183c */
[----:B------:R-:W-:Y:S06]  /*b280*/  F2FP.PACK_AB R77, R158, R235 ;  /* 0x000000eb9e4d723e */ /* 0x000fec00000000ff */
[C---:B------:R-:W-:Y:S02]  /*b290*/  FMUL.FTZ R64, R69.reuse, R128 ;  /* 0x0000008045407220 */ /* 0x040fe40000410000 */
[----:B-1----:R-:W-:Y:S01]  /*b2a0*/  FFMA.FTZ R2, R190, c[0x0][0x2d0], -R92 ;  /* 0x0000b400be027a23 */ /* 0x002fe2000001085c */
[----:B------:R-:W4:Y:S02]  /*b2b0*/  LDL.LU R128, [R1+0x4] ;  /* 0x0000040001807983 */ /* 0x000f240000300800 */
[----:B------:R-:W-:Y:S01]  /*b2c0*/  FMUL.FTZ R65, R69, R129 ;  /* 0x0000008145417220 */ /* 0x000fe20000410000 */
[----:B------:R1:W-:Y:S01]  /*b2d0*/  MUFU.EX2 R168, R2 ;  /* 0x0000000200a87308 */ /* 0x0003e20000000800 */
[C---:B------:R-:W-:Y:S02]  /*b2e0*/  FMUL.FTZ R66, R68.reuse, R130 ;  /* 0x0000008244427220 */ /* 0x040fe40000410000 */
[----:B------:R-:W-:Y:S02]  /*b2f0*/  FMUL.FTZ R67, R68, R131 ;  /* 0x0000008344437220 */ /* 0x000fe40000410000 */
[----:B---3--:R-:W-:Y:S02]  /*b300*/  IMAD.MOV.U32 R199, RZ, RZ, R155 ;  /* 0x000000ffffc77224 */ /* 0x008fe400078e009b */
[----:B------:R-:W-:Y:S02]  /*b310*/  IMAD.MOV.U32 R155, RZ, RZ, R104 ;  /* 0x000000ffff9b7224 */ /* 0x000fe400078e0068 */
[----:B------:R-:W-:Y:S01]  /*b320*/  FFMA.FTZ R104, R209, c[0x0][0x2d0], -R97 ;  /* 0x0000b400d1687a23 */ /* 0x000fe20000010861 */
[----:B------:R-:W-:Y:S01]  /*b330*/  HMMA.16816.F32 R64, R72, R78, R64 ;  /* 0x0000004e4840723c */ /* 0x000fe20000001840 */
[----:B------:R-:W-:Y:S06]  /*b340*/  IMAD.MOV.U32 R209, RZ, RZ, R149 ;  /* 0x000000ffffd17224 */ /* 0x000fec00078e0095 */
[----:B------:R-:W-:Y:S02]  /*b350*/  F2FP.PACK_AB R72, R234, R238 ;  /* 0x000000eeea48723e */ /* 0x000fe400000000ff */
[----:B------:R-:W-:Y:S03]  /*b360*/  F2FP.PACK_AB R73, R233, R237 ;  /* 0x000000ede949723e */ /* 0x000fe600000000ff */
[----:B------:R-:W-:Y:S01]  /*b370*/  F2FP.PACK_AB R74, R184, R157 ;  /* 0x0000009db84a723e */ /* 0x000fe200000000ff */
[--C-:B-1----:R-:W-:Y:S01]  /*b380*/  FFMA.FTZ R2, R191, c[0x0][0x2d0], -R96.reuse ;  /* 0x0000b400bf027a23 */ /* 0x102fe20000010860 */
[----:B------:R-:W-:Y:S02]  /*b390*/  F2FP.PACK_AB R75, R163, R156 ;  /* 0x0000009ca34b723e */ /* 0x000fe400000000ff */
[----:B------:R-:W-:Y:S01]  /*b3a0*/  F2FP.PACK_AB R78, R162, R151 ;  /* 0x00000097a24e723e */ /* 0x000fe200000000ff */
[----:B------:R1:W-:Y:S01]  /*b3b0*/  MUFU.EX2 R175, R2 ;  /* 0x0000000200af7308 */ /* 0x0003e20000000800 */
[----:B------:R-:W-:Y:S03]  /*b3c0*/  F2FP.PACK_AB R79, R161, R159 ;  /* 0x0000009fa14f723e */ /* 0x000fe600000000ff */
[-C--:B--2---:R-:W-:Y:S08]  /*b3d0*/  HMMA.16816.F32 R4, R72, R80.reuse, R4 ;  /* 0x000000504804723c */ /* 0x084ff00000001804 */
[C---:B------:R-:W-:Y:S08]  /*b3e0*/  HMMA.16816.F32 R8, R76.reuse, R80, R8 ;  /* 0x000000504c08723c */ /* 0x040ff00000001808 */
[-C--:B------:R-:W-:Y:S01]  /*b3f0*/  HMMA.16816.F32 R12, R76, R82.reuse, R12 ;  /* 0x000000524c0c723c */ /* 0x080fe2000000180c */
[----:B-1----:R-:W-:Y:S07]  /*b400*/  FFMA.FTZ R2, R192, c[0x0][0x2d0], -R96 ;  /* 0x0000b400c0027a23 */ /* 0x002fee0000010860 */
[C---:B------:R-:W-:Y:S01]  /*b410*/  HMMA.16816.F32 R16, R72.reuse, R82, R16 ;  /* 0x000000524810723c */ /* 0x040fe20000001810 */
[----:B------:R1:W-:Y:S01]  /*b420*/  MUFU.EX2 R174, R2 ;  /* 0x0000000200ae7308 */ /* 0x0003e20000000800 */
[----:B------:R-:W2:Y:S06]  /*b430*/  LDSM.16.MT88.4 R80, [R231+0x900] ;  /* 0x00090000e750783b */ /* 0x000eac0000004200 */
[-C--:B------:R-:W-:Y:S08]  /*b440*/  HMMA.16816.F32 R20, R72, R84.reuse, R20 ;  /* 0x000000544814723c */ /* 0x080ff00000001814 */
[C---:B------:R-:W-:Y:S07]  /*b450*/  HMMA.16816.F32 R24, R76.reuse, R84, R24 ;  /* 0x000000544c18723c */ /* 0x040fee0000001818 */
[--C-:B------:R-:W-:Y:S01]  /*b460*/  FFMA.FTZ R84, R102, c[0x0][0x2d0], -R97.reuse ;  /* 0x0000b40066547a23 */ /* 0x100fe20000010861 */
[-C--:B------:R-:W-:Y:S01]  /*b470*/  HMMA.16816.F32 R28, R76, R86.reuse, R28 ;  /* 0x000000564c1c723c */ /* 0x080fe2000000181c */
[--C-:B-1----:R-:W-:Y:S02]  /*b480*/  FFMA.FTZ R2, R193, c[0x0][0x2d0], -R92.reuse ;  /* 0x0000b400c1027a23 */ /* 0x102fe4000001085c */
[----:B------:R1:W-:Y:S01]  /*b490*/  MUFU.EX2 R177, R84 ;  /* 0x0000005400b17308 */ /* 0x0003e20000000800 */
[----:B------:R-:W-:Y:S02]  /*b4a0*/  FFMA.FTZ R102, R219, c[0x0][0x2d0], -R97 ;  /* 0x0000b400db667a23 */ /* 0x000fe40000010861 */
[----:B------:R-:W-:Y:S02]  /*b4b0*/  IMAD.MOV.U32 R219, RZ, RZ, R147 ;  /* 0x000000ffffdb7224 */ /* 0x000fe400078e0093 */
[C---:B------:R-:W-:Y:S05]  /*b4c0*/  HMMA.16816.F32 R32, R72.reuse, R86, R32 ;  /* 0x000000564820723c */ /* 0x040fea0000001820 */
[----:B------:R3:W-:Y:S03]  /*b4d0*/  MUFU.EX2 R117, R2 ;  /* 0x0000000200757308 */ /* 0x0007e60000000800 */
[-C--:B------:R-:W-:Y:S07]  /*b4e0*/  HMMA.16816.F32 R36, R72, R88.reuse, R36 ;  /* 0x000000584824723c */ /* 0x080fee0000001824 */
[----:B------:R-:W-:Y:S01]  /*b4f0*/  MUFU.EX2 R126, R102 ;  /* 0x00000066007e7308 */ /* 0x000fe20000000800 */
[C---:B------:R-:W-:Y:S01]  /*b500*/  HMMA.16816.F32 R40, R76.reuse, R88, R40 ;  /* 0x000000584c28723c */ /* 0x040fe20000001828 */
[----:B-1----:R-:W1:Y:S06]  /*b510*/  LDSM.16.MT88.4 R84, [R229+0x1100] ;  /* 0x00110000e554783b */ /* 0x002e6c0000004200 */
[--C-:B------:R-:W-:Y:S01]  /*b520*/  FFMA.FTZ R88, R197, c[0x0][0x2d0], -R92.reuse ;  /* 0x0000b400c5587a23 */ /* 0x100fe2000001085c */
[-C--:B------:R-:W-:Y:S03]  /*b530*/  HMMA.16816.F32 R44, R76, R90.reuse, R44 ;  /* 0x0000005a4c2c723c */ /* 0x080fe6000000182c */
[----:B------:R1:W-:Y:S01]  /*b540*/  MUFU.EX2 R183, R88 ;  /* 0x0000005800b77308 */ /* 0x0003e20000000800 */
[----:B---3--:R-:W-:Y:S04]  /*b550*/  FFMA.FTZ R2, R194, c[0x0][0x2d0], -R92 ;  /* 0x0000b400c2027a23 */ /* 0x008fe8000001085c */
[C---:B------:R-:W-:Y:S05]  /*b560*/  HMMA.16816.F32 R48, R72.reuse, R90, R48 ;  /* 0x0000005a4830723c */ /* 0x040fea0000001830 */
[----:B------:R3:W-:Y:S03]  /*b570*/  MUFU.EX2 R119, R2 ;  /* 0x0000000200777308 */ /* 0x0007e60000000800 */
[-C--:B--2---:R-:W-:Y:S08]  /*b580*/  HMMA.16816.F32 R52, R72, R80.reuse, R52 ;  /* 0x000000504834723c */ /* 0x084ff00000001834 */
[C---:B------:R-:W-:Y:S01]  /*b590*/  HMMA.16816.F32 R56, R76.reuse, R80, R56 ;  /* 0x000000504c38723c */ /* 0x040fe20000001838 */
[----:B-1----:R-:W1:Y:S07]  /*b5a0*/  LDSM.16.MT88.4 R88, [R232+0x1100] ;  /* 0x00110000e858783b */ /* 0x002e6e0000004200 */
[-C--:B------:R-:W-:Y:S01]  /*b5b0*/  HMMA.16816.F32 R60, R76, R82.reuse, R60 ;  /* 0x000000524c3c723c */ /* 0x080fe2000000183c */
[--C-:B---3--:R-:W-:Y:S06]  /*b5c0*/  FFMA.FTZ R2, R195, c[0x0][0x2d0], -R96.reuse ;  /* 0x0000b400c3027a23 */ /* 0x108fec0000010860 */
[----:B------:R-:W-:Y:S01]  /*b5d0*/  F2FP.PACK_AB R76, R165, R148 ;  /* 0x00000094a54c723e */ /* 0x000fe200000000ff */
[----:B------:R-:W-:Y:S01]  /*b5e0*/  HMMA.16816.F32 R64, R72, R82, R64 ;  /* 0x000000524840723c */ /* 0x000fe20000001840 */
[----:B------:R2:W-:Y:S01]  /*b5f0*/  MUFU.EX2 R116, R2 ;  /* 0x0000000200747308 */ /* 0x0005e20000000800 */
[----:B------:R-:W3:Y:S02]  /*b600*/  LDSM.16.MT88.4 R80, [R230+0x1100] ;  /* 0x00110000e650783b */ /* 0x000ee40000004200 */
[----:B------:R-:W-:Y:S02]  /*b610*/  F2FP.PACK_AB R77, R164, R147 ;  /* 0x00000093a44d723e */ /* 0x000fe400000000ff */
[----:B------:R-:W-:Y:S02]  /*b620*/  F2FP.PACK_AB R78, R146, R142 ;  /* 0x0000008e924e723e */ /* 0x000fe400000000ff */
[----:B------:R-:W-:Y:S04]  /*b630*/  F2FP.PACK_AB R72, R167, R160 ;  /* 0x000000a0a748723e */ /* 0x000fe800000000ff */
[----:B------:R-:W-:Y:S02]  /*b640*/  F2FP.PACK_AB R73, R166, R149 ;  /* 0x00000095a649723e */ /* 0x000fe400000000ff */
[----:B------:R-:W-:Y:S02]  /*b650*/  F2FP.PACK_AB R74, R144, R141 ;  /* 0x0000008d904a723e */ /* 0x000fe400000000ff */
[----:B------:R-:W-:Y:S02]  /*b660*/  F2FP.PACK_AB R75, R145, R140 ;  /* 0x0000008c914b723e */ /* 0x000fe400000000ff */
[----:B------:R-:W-:Y:S05]  /*b670*/  F2FP.PACK_AB R79, R150, R143 ;  /* 0x0000008f964f723e */ /* 0x000fea00000000ff */
[-C--:B------:R-:W-:Y:S01]  /*b680*/  HMMA.16816.F32 R4, R72, R84.reuse, R4 ;  /* 0x000000544804723c */ /* 0x080fe20000001804 */
[----:B--2---:R-:W-:Y:S04]  /*b690*/  FFMA.FTZ R2, R196, c[0x0][0x2d0], -R96 ;  /* 0x0000b400c4027a23 */ /* 0x004fe80000010860 */
[----:B------:R2:W-:Y:S03]  /*b6a0*/  MUFU.EX2 R118, R2 ;  /* 0x0000000200767308 */ /* 0x0005e60000000800 */
[C---:B------:R-:W-:Y:S08]  /*b6b0*/  HMMA.16816.F32 R8, R76.reuse, R84, R8 ;  /* 0x000000544c08723c */ /* 0x040ff00000001808 */
[-C--:B------:R-:W-:Y:S08]  /*b6c0*/  HMMA.16816.F32 R12, R76, R86.reuse, R12 ;  /* 0x000000564c0c723c */ /* 0x080ff0000000180c */
[C---:B------:R-:W-:Y:S01]  /*b6d0*/  HMMA.16816.F32 R16, R72.reuse, R86, R16 ;  /* 0x000000564810723c */ /* 0x040fe20000001810 */
[----:B------:R-:W3:Y:S03]  /*b6e0*/  LDSM.16.MT88.4 R84, [R231+0x1100] ;  /* 0x00110000e754783b */ /* 0x000ee60000004200 */
[--C-:B--2---:R-:W-:Y:S04]  /*b6f0*/  FFMA.FTZ R2, R99, c[0x0][0x2d0], -R97.reuse ;  /* 0x0000b40063027a23 */ /* 0x104fe80000010861 */
[-C--:B-1----:R-:W-:Y:S01]  /*b700*/  HMMA.16816.F32 R20, R72, R88.reuse, R20 ;  /* 0x000000584814723c */ /* 0x082fe20000001814 */
[--C-:B------:R-:W-:Y:S01]  /*b710*/  FFMA.FTZ R99, R107, c[0x0][0x2d0], -R92.reuse ;  /* 0x0000b4006b637a23 */ /* 0x100fe2000001085c */
[----:B------:R1:W-:Y:S02]  /*b720*/  MUFU.EX2 R173, R2 ;  /* 0x0000000200ad7308 */ /* 0x0003e40000000800 */
[----:B------:R-:W-:Y:S04]  /*b730*/  FFMA.FTZ R107, R95, c[0x0][0x2d0], -R92 ;  /* 0x0000b4005f6b7a23 */ /* 0x000fe8000001085c */
[C---:B------:R-:W-:Y:S08]  /*b740*/  HMMA.16816.F32 R24, R76.reuse, R88, R24 ;  /* 0x000000584c18723c */ /* 0x040ff00000001818 */
[-C--:B------:R-:W-:Y:S08]  /*b750*/  HMMA.16816.F32 R28, R76, R90.reuse, R28 ;  /* 0x0000005a4c1c723c */ /* 0x080ff0000000181c */
[C---:B------:R-:W-:Y:S01]  /*b760*/  HMMA.16816.F32 R32, R72.reuse, R90, R32 ;  /* 0x0000005a4820723c */ /* 0x040fe20000001820 */
[----:B------:R-:W-:Y:S03]  /*b770*/  LDSM.16.MT88.4 R88, [R232+0x1900] ;  /* 0x00190000e858783b */ /* 0x000fe60000004200 */
[----:B-1----:R-:W-:Y:S02]  /*b780*/  FFMA.FTZ R2, R100, c[0x0][0x2d0], -R97 ;  /* 0x0000b40064027a23 */ /* 0x002fe40000010861 */
[----:B------:R-:W-:Y:S02]  /*b790*/  FFMA.FTZ R100, R154, c[0x0][0x2d0], -R96 ;  /* 0x0000b4009a647a23 */ /* 0x000fe40000010860 */
[-C--:B---3--:R-:W-:Y:S01]  /*b7a0*/  HMMA.16816.F32 R36, R72, R80.reuse, R36 ;  /* 0x000000504824723c */ /* 0x088fe20000001824 */
[----:B------:R1:W2:Y:S03]  /*b7b0*/  MUFU.EX2 R179, R2 ;  /* 0x0000000200b37308 */ /* 0x0002a60000000800 */
[----:B------:R-:W-:Y:S04]  /*b7c0*/  IMAD.MOV.U32 R154, RZ, RZ, R188 ;  /* 0x000000ffff9a7224 */ /* 0x000fe800078e00bc */
[C---:B------:R-:W-:Y:S03]  /*b7d0*/  HMMA.16816.F32 R40, R76.reuse, R80, R40 ;  /* 0x000000504c28723c */ /* 0x040fe60000001828 */
[----:B------:R-:W-:Y:S05]  /*b7e0*/  MUFU.EX2 R188, R99 ;  /* 0x0000006300bc7308 */ /* 0x000fea0000000800 */
[-C--:B------:R-:W-:Y:S08]  /*b7f0*/  HMMA.16816.F32 R44, R76, R82.reuse, R44 ;  /* 0x000000524c2c723c */ /* 0x080ff0000000182c */
[C---:B------:R-:W-:Y:S01]  /*b800*/  HMMA.16816.F32 R48, R72.reuse, R82, R48 ;  /* 0x000000524830723c */ /* 0x040fe20000001830 */
[----:B-1----:R-:W-:Y:S01]  /*b810*/  FFMA.FTZ R2, R101, c[0x0][0x2d0], -R98 ;  /* 0x0000b40065027a23 */ /* 0x002fe20000010862 */
[----:B------:R-:W1:Y:S02]  /*b820*/  LDSM.16.MT88.4 R80, [R229+0x1900] ;  /* 0x00190000e550783b */ /* 0x000e640000004200 */
[----:B------:R-:W-:Y:S01]  /*b830*/  FFMA.FTZ R101, R153, c[0x0][0x2d0], -R96 ;  /* 0x0000b40099657a23 */ /* 0x000fe20000010860 */
[----:B------:R3:W-:Y:S01]  /*b840*/  MUFU.EX2 R172, R2 ;  /* 0x0000000200ac7308 */ /* 0x0007e20000000800 */
[----:B------:R-:W-:Y:S02]  /*b850*/  IMAD.MOV.U32 R153, RZ, RZ, R132 ;  /* 0x000000ffff997224 */ /* 0x000fe400078e0084 */
[-C--:B------:R-:W-:Y:S01]  /*b860*/  HMMA.16816.F32 R52, R72, R84.reuse, R52 ;  /* 0x000000544834723c */ /* 0x080fe20000001834 */
[----:B------:R-:W-:Y:S07]  /*b870*/  IMAD.MOV.U32 R132, RZ, RZ, R139 ;  /* 0x000000ffff847224 */ /* 0x000fee00078e008b */
[C---:B------:R-:W-:Y:S07]  /*b880*/  HMMA.16816.F32 R56, R76.reuse, R84, R56 ;  /* 0x000000544c38723c */ /* 0x040fee0000001838 */
[--C-:B------:R-:W-:Y:S01]  /*b890*/  FFMA.FTZ R84, R111, c[0x0][0x2d0], -R92.reuse ;  /* 0x0000b4006f547a23 */ /* 0x100fe2000001085c */
[-C--:B------:R-:W-:Y:S01]  /*b8a0*/  HMMA.16816.F32 R60, R76, R86.reuse, R60 ;  /* 0x000000564c3c723c */ /* 0x080fe2000000183c */
[----:B------:R-:W-:Y:S02]  /*b8b0*/  FFMA.FTZ R111, R251, c[0x0][0x2d0], -R92 ;  /* 0x0000b400fb6f7a23 */ /* 0x000fe4000001085c */
[----:B------:R1:W-:Y:S01]  /*b8c0*/  MUFU.EX2 R139, R84 ;  /* 0x00000054008b7308 */ /* 0x0003e20000000800 */
[----:B------:R-:W-:Y:S02]  /*b8d0*/  IMAD.MOV.U32 R251, RZ, RZ, R142 ;  /* 0x000000fffffb7224 */ /* 0x000fe400078e008e */
[----:B---3--:R-:W-:Y:S01]  /*b8e0*/  FFMA.FTZ R2, R103, c[0x0][0x2d0], -R98 ;  /* 0x0000b40067027a23 */ /* 0x008fe20000010862 */
[----:B--2---:R-:W-:Y:S01]  /*b8f0*/  F2FP.PACK_AB R76, R179, R173 ;  /* 0x000000adb34c723e */ /* 0x004fe200000000ff */
[----:B------:R-:W-:Y:S01]  /*b900*/  HMMA.16816.F32 R64, R72, R86, R64 ;  /* 0x000000564840723c */ /* 0x000fe20000001840 */
[--C-:B------:R-:W-:Y:S03]  /*b910*/  FFMA.FTZ R103, R212, c[0x0][0x2d0], -R97.reuse ;  /* 0x0000b400d4677a23 */ /* 0x100fe60000010861 */
[----:B------:R-:W-:Y:S01]  /*b920*/  IMAD.MOV.U32 R212, RZ, RZ, R148 ;  /* 0x000000ffffd47224 */ /* 0x000fe200078e0094 */
[----:B------:R2:W3:Y:S02]  /*b930*/  MUFU.EX2 R178, R2 ;  /* 0x0000000200b27308 */ /* 0x0004e40000000800 */
[----:B------:R-:W-:Y:S01]  /*b940*/  F2FP.PACK_AB R73, R174, R175 ;  /* 0x000000afae49723e */ /* 0x000fe200000000ff */
[----:B-1----:R-:W-:Y:S01]  /*b950*/  LDSM.16.MT88.4 R84, [R231+0x1900] ;  /* 0x00190000e754783b */ /* 0x002fe20000004200 */
[--C-:B--2---:R-:W-:Y:S03]  /*b960*/  FFMA.FTZ R2, R112, c[0x0][0x2d0], -R97.reuse ;  /* 0x0000b40070027a23 */ /* 0x104fe60000010861 */
[----:B---3--:R-:W-:Y:S03]  /*b970*/  F2FP.PACK_AB R77, R178, R172 ;  /* 0x000000acb24d723e */ /* 0x008fe600000000ff */
[----:B------:R1:W2:Y:S02]  /*b980*/  MUFU.EX2 R221, R2 ;  /* 0x0000000200dd7308 */ /* 0x0002a40000000800 */
[--C-:B-1----:R-:W-:Y:S01]  /*b990*/  FFMA.FTZ R2, R113, c[0x0][0x2d0], -R98.reuse ;  /* 0x0000b40071027a23 */ /* 0x102fe20000010862 */
[----:B--2---:R-:W-:Y:S07]  /*b9a0*/  F2FP.PACK_AB R78, R221, R177 ;  /* 0x000000b1dd4e723e */ /* 0x004fee00000000ff */
[----:B------:R1:W-:Y:S02]  /*b9b0*/  MUFU.EX2 R176, R2 ;  /* 0x0000000200b07308 */ /* 0x0003e40000000800 */
[--C-:B-1----:R-:W-:Y:S02]  /*b9c0*/  FFMA.FTZ R2, R114, c[0x0][0x2d0], -R98.reuse ;  /* 0x0000b40072027a23 */ /* 0x102fe40000010862 */
[----:B------:R-:W-:Y:S06]  /*b9d0*/  FFMA.FTZ R114, R225, c[0x0][0x2d0], -R98 ;  /* 0x0000b400e1727a23 */ /* 0x000fec0000010862 */
[----:B------:R1:W2:Y:S02]  /*b9e0*/  MUFU.EX2 R218, R2 ;  /* 0x0000000200da7308 */ /* 0x0002a40000000800 */
[----:B-1----:R-:W-:Y:S01]  /*b9f0*/  FFMA.FTZ R2, R201, c[0x0][0x2d0], -R92 ;  /* 0x0000b400c9027a23 */ /* 0x002fe2000001085c */
[----:B--2---:R-:W-:Y:S07]  /*ba00*/  F2FP.PACK_AB R79, R218, R176 ;  /* 0x000000b0da4f723e */ /* 0x004fee00000000ff */
[----:B------:R1:W-:Y:S02]  /*ba10*/  MUFU.EX2 R215, R2 ;  /* 0x0000000200d77308 */ /* 0x0003e40000000800 */
[--C-:B-1----:R-:W-:Y:S08]  /*ba20*/  FFMA.FTZ R2, R204, c[0x0][0x2d0], -R96.reuse ;  /* 0x0000b400cc027a23 */ /* 0x102ff00000010860 */
[----:B------:R1:W-:Y:S02]  /*ba30*/  MUFU.EX2 R182, R2 ;  /* 0x0000000200b67308 */ /* 0x0003e40000000800 */
[----:B-1----:R-:W-:Y:S08]  /*ba40*/  FFMA.FTZ R2, R207, c[0x0][0x2d0], -R96 ;  /* 0x0000b400cf027a23 */ /* 0x002ff00000010860 */
[----:B------:R1:W-:Y:S02]  /*ba50*/  MUFU.EX2 R207, R2 ;  /* 0x0000000200cf7308 */ /* 0x0003e40000000800 */
[----:B-1----:R-:W-:Y:S02]  /*ba60*/  FFMA.FTZ R2, R206, c[0x0][0x2d0], -R92 ;  /* 0x0000b400ce027a23 */ /* 0x002fe4000001085c */
[----:B------:R-:W-:Y:S06]  /*ba70*/  IMAD.MOV.U32 R206, RZ, RZ, R118 ;  /* 0x000000ffffce7224 */ /* 0x000fec00078e0076 */
[----:B------:R1:W-:Y:S01]  /*ba80*/  MUFU.EX2 R204, R2 ;  /* 0x0000000200cc7308 */ /* 0x0003e20000000800 */
[----:B------:R-:W-:Y:S02]  /*ba90*/  FFMA.FTZ R118, R203, c[0x0][0x2d0], -R97 ;  /* 0x0000b400cb767a23 */ /* 0x000fe40000010861 */
[----:B------:R-:W-:Y:S02]  /*baa0*/  IMAD.MOV.U32 R203, RZ, RZ, R184 ;  /* 0x000000ffffcb7224 */ /* 0x000fe400078e00b8 */
[----:B-1----:R-:W-:Y:S02]  /*bab0*/  FFMA.FTZ R2, R213, c[0x0][0x2d0], -R92 ;  /* 0x0000b400d5027a23 */ /* 0x002fe4000001085c */
[----:B------:R-:W-:Y:S03]  /*bac0*/  IMAD.MOV.U32 R213, RZ, RZ, R119 ;  /* 0x000000ffffd57224 */ /* 0x000fe600078e0077 */
[----:B------:R1:W-:Y:S01]  /*bad0*/  MUFU.EX2 R201, R2 ;  /* 0x0000000200c97308 */ /* 0x0003e20000000800 */
[----:B------:R-:W-:Y:S02]  /*bae0*/  FFMA.FTZ R119, R202, c[0x0][0x2d0], -R97 ;  /* 0x0000b400ca777a23 */ /* 0x000fe40000010861 */
[----:B------:R-:W-:Y:S02]  /*baf0*/  IMAD.MOV.U32 R202, RZ, RZ, R159 ;  /* 0x000000ffffca7224 */ /* 0x000fe400078e009f */
[----:B-1----:R-:W-:Y:S02]  /*bb00*/  FFMA.FTZ R2, R216, c[0x0][0x2d0], -R96 ;  /* 0x0000b400d8027a23 */ /* 0x002fe40000010860 */
[----:B------:R-:W-:Y:S03]  /*bb10*/  IMAD.MOV.U32 R216, RZ, RZ, R116 ;  /* 0x000000ffffd87224 */ /* 0x000fe600078e0074 */
[----:B------:R1:W-:Y:S01]  /*bb20*/  MUFU.EX2 R196, R2 ;  /* 0x0000000200c47308 */ /* 0x0003e20000000800 */
[----:B------:R-:W-:Y:S01]  /*bb30*/  FFMA.FTZ R116, R152, c[0x0][0x2d0], -R96 ;  /* 0x0000b40098747a23 */ /* 0x000fe20000010860 */
[----:B------:R-:W-:Y:S01]  /*bb40*/  F2FP.PACK_AB R75, R206, R216 ;  /* 0x000000d8ce4b723e */ /* 0x000fe200000000ff */
[----:B------:R-:W-:Y:S02]  /*bb50*/  IMAD.MOV.U32 R152, RZ, RZ, R133 ;  /* 0x000000ffff987224 */ /* 0x000fe400078e0085 */
[----:B------:R-:W-:Y:S02]  /*bb60*/  IMAD.MOV.U32 R133, RZ, RZ, R138 ;  /* 0x000000ffff857224 */ /* 0x000fe400078e008a */
[----:B----4-:R-:W-:Y:S03]  /*bb70*/  FFMA.FTZ R69, R69, R128, R152 ;  /* 0x0000008045457223 */ /* 0x010fe60000010098 */
[----:B------:R-:W-:Y:S01]  /*bb80*/  MUFU.EX2 R138, R100 ;  /* 0x00000064008a7308 */ /* 0x000fe20000000800 */
[----:B------:R-:W-:Y:S09]  /*bb90*/  FADD.FTZ R69, R248, R69 ;  /* 0x00000045f8457221 */ /* 0x000ff20000010000 */
[----:B------:R-:W-:Y:S01]  /*bba0*/  MUFU.EX2 R100, R118 ;  /* 0x0000007600647308 */ /* 0x000fe20000000800 */
[----:B-1----:R-:W-:Y:S02]  /*bbb0*/  FFMA.FTZ R2, R217, c[0x0][0x2d0], -R96 ;  /* 0x0000b400d9027a23 */ /* 0x002fe40000010860 */
[----:B------:R-:W-:Y:S02]  /*bbc0*/  IMAD.MOV.U32 R217, RZ, RZ, R117 ;  /* 0x000000ffffd97224 */ /* 0x000fe400078e0075 */
[----:B------:R-:W-:Y:S05]  /*bbd0*/  FFMA.FTZ R117, R227, c[0x0][0x2d0], -R92 ;  /* 0x0000b400e3757a23 */ /* 0x000fea000001085c */
[----:B------:R1:W-:Y:S01]  /*bbe0*/  MUFU.EX2 R197, R2 ;  /* 0x0000000200c57308 */ /* 0x0003e20000000800 */
[----:B------:R-:W-:Y:S01]  /*bbf0*/  F2FP.PACK_AB R74, R213, R217 ;  /* 0x000000d9d54a723e */ /* 0x000fe200000000ff */
[----:B------:R-:W-:Y:S02]  /*bc00*/  IMAD.MOV.U32 R227, RZ, RZ, R140 ;  /* 0x000000ffffe37224 */ /* 0x000fe400078e008c */
[--C-:B-1----:R-:W-:Y:S02]  /*bc10*/  FFMA.FTZ R2, R115, c[0x0][0x2d0], -R97.reuse ;  /* 0x0000b40073027a23 */ /* 0x102fe40000010861 */
[----:B------:R-:W2:Y:S04]  /*bc20*/  LDL.LU R115, [R1+0x8] ;  /* 0x0000080001737983 */ /* 0x000ea80000300800 */
[----:B------:R1:W-:Y:S01]  /*bc30*/  MUFU.EX2 R181, R2 ;  /* 0x0000000200b57308 */ /* 0x0003e20000000800 */
[----:B------:R-:W3:Y:S04]  /*bc40*/  LDL.LU R113, [R1+0x10] ;  /* 0x0000100001717983 */ /* 0x000ee80000300800 */
[----:B------:R-:W4:Y:S04]  /*bc50*/  LDL.LU R112, [R1+0xc] ;  /* 0x00000c0001707983 */ /* 0x000f280000300800 */
[----:B------:R2:W5:Y:S01]  /*bc60*/  LDL.LU R248, [R1+0x60] ;  /* 0x0000600001f87983 */ /* 0x0005620000300800 */
[--C-:B-1----:R-:W-:Y:S02]  /*bc70*/  FFMA.FTZ R2, R198, c[0x0][0x2d0], -R97.reuse ;  /* 0x0000b400c6027a23 */ /* 0x102fe40000010861 */
[----:B------:R-:W-:Y:S02]  /*bc80*/  IMAD.MOV.U32 R198, RZ, RZ, R168 ;  /* 0x000000ffffc67224 */ /* 0x000fe400078e00a8 */
[----:B------:R1:W-:Y:S03]  /*bc90*/  MUFU.EX2 R195, R2 ;  /* 0x0000000200c37308 */ /* 0x0003e60000000800 */
[----:B------:R-:W-:Y:S07]  /*bca0*/  F2FP.PACK_AB R72, R198, R199 ;  /* 0x000000c7c648723e */ /* 0x000fee00000000ff */
[-C--:B------:R-:W-:Y:S08]  /*bcb0*/  HMMA.16816.F32 R4, R72, R80.reuse, R4 ;  /* 0x000000504804723c */ /* 0x080ff00000001804 */
[C---:B------:R-:W-:Y:S01]  /*bcc0*/  HMMA.16816.F32 R8, R76.reuse, R80, R8 ;  /* 0x000000504c08723c */ /* 0x040fe20000001808 */
[----:B-1----:R-:W-:Y:S07]  /*bcd0*/  FFMA.FTZ R2, R205, c[0x0][0x2d0], -R98 ;  /* 0x0000b400cd027a23 */ /* 0x002fee0000010862 */
[-C--:B------:R-:W-:Y:S01]  /*bce0*/  HMMA.16816.F32 R12, R76, R82.reuse, R12 ;  /* 0x000000524c0c723c */ /* 0x080fe2000000180c */
[----:B------:R-:W-:Y:S01]  /*bcf0*/  IMAD.MOV.U32 R205, RZ, RZ, R150 ;  /* 0x000000ffffcd7224 */ /* 0x000fe200078e0096 */
[----:B------:R1:W-:Y:S06]  /*bd00*/  MUFU.EX2 R194, R2 ;  /* 0x0000000200c27308 */ /* 0x0003ec0000000800 */
[C---:B------:R-:W-:Y:S01]  /*bd10*/  HMMA.16816.F32 R16, R72.reuse, R82, R16 ;  /* 0x000000524810723c */ /* 0x040fe20000001810 */
[----:B------:R-:W-:Y:S07]  /*bd20*/  LDSM.16.MT88.4 R80, [R229+0x2100] ;  /* 0x00210000e550783b */ /* 0x000fee0000004200 */
[-C--:B------:R-:W-:Y:S08]  /*bd30*/  HMMA.16816.F32 R20, R72, R88.reuse, R20 ;  /* 0x000000584814723c */ /* 0x080ff00000001814 */
[C---:B------:R-:W-:Y:S01]  /*bd40*/  HMMA.16816.F32 R24, R76.reuse, R88, R24 ;  /* 0x000000584c18723c */ /* 0x040fe20000001818 */
[--C-:B-1----:R-:W-:Y:S03]  /*bd50*/  FFMA.FTZ R2, R208, c[0x0][0x2d0], -R97.reuse ;  /* 0x0000b400d0027a23 */ /* 0x102fe60000010861 */
[----:B------:R-:W-:Y:S04]  /*bd60*/  IMAD.MOV.U32 R208, RZ, RZ, R146 ;  /* 0x000000ffffd07224 */ /* 0x000fe800078e0092 */
[-C--:B------:R-:W-:Y:S01]  /*bd70*/  HMMA.16816.F32 R28, R76, R90.reuse, R28 ;  /* 0x0000005a4c1c723c */ /* 0x080fe2000000181c */
[----:B------:R1:W-:Y:S07]  /*bd80*/  MUFU.EX2 R192, R2 ;  /* 0x0000000200c07308 */ /* 0x0003ee0000000800 */
[C---:B------:R-:W-:Y:S01]  /*bd90*/  HMMA.16816.F32 R32, R72.reuse, R90, R32 ;  /* 0x0000005a4820723c */ /* 0x040fe20000001820 */
[----:B------:R-:W-:Y:S03]  /*bda0*/  LDSM.16.MT88.4 R88, [R232+0x2100] ;  /* 0x00210000e858783b */ /* 0x000fe60000004200 */
[----:B-1----:R-:W-:Y:S02]  /*bdb0*/  FFMA.FTZ R2, R210, c[0x0][0x2d0], -R97 ;  /* 0x0000b400d2027a23 */ /* 0x002fe40000010861 */
[----:B------:R-:W-:Y:S02]  /*bdc0*/  IMAD.MOV.U32 R210, RZ, RZ, R145 ;  /* 0x000000ffffd27224 */ /* 0x000fe400078e0091 */
[----:B------:R1:W-:Y:S04]  /*bdd0*/  MUFU.EX2 R193, R2 ;  /* 0x0000000200c17308 */ /* 0x0003e80000000800 */
[----:B-1----:R-:W-:Y:S02]  /*bde0*/  FFMA.FTZ R2, R211, c[0x0][0x2d0], -R98 ;  /* 0x0000b400d3027a23 */ /* 0x002fe40000010862 */
[----:B------:R-:W-:Y:S04]  /*bdf0*/  IMAD.MOV.U32 R211, RZ, RZ, R144 ;  /* 0x000000ffffd37224 */ /* 0x000fe800078e0090 */
[----:B------:R1:W-:Y:S02]  /*be00*/  MUFU.EX2 R191, R2 ;  /* 0x0000000200bf7308 */ /* 0x0003e40000000800 */
[----:B-1----:R-:W-:Y:S02]  /*be10*/  FFMA.FTZ R2, R214, c[0x0][0x2d0], -R98 ;  /* 0x0000b400d6027a23 */ /* 0x002fe40000010862 */
[----:B------:R-:W-:Y:S06]  /*be20*/  IMAD.MOV.U32 R214, RZ, RZ, R143 ;  /* 0x000000ffffd67224 */ /* 0x000fec00078e008f */
[----:B------:R1:W-:Y:S02]  /*be30*/  MUFU.EX2 R123, R2 ;  /* 0x00000002007b7308 */ /* 0x0003e40000000800 */
[--C-:B-1----:R-:W-:Y:S08]  /*be40*/  FFMA.FTZ R2, R171, c[0x0][0x2d0], -R92.reuse ;  /* 0x0000b400ab027a23 */ /* 0x102ff0000001085c */
[----:B------:R1:W-:Y:S02]  /*be50*/  MUFU.EX2 R122, R2 ;  /* 0x00000002007a7308 */ /* 0x0003e40000000800 */
[----:B-1----:R-:W-:Y:S08]  /*be60*/  FFMA.FTZ R2, R170, c[0x0][0x2d0], -R92 ;  /* 0x0000b400aa027a23 */ /* 0x002ff0000001085c */
[----:B------:R1:W-:Y:S02]  /*be70*/  MUFU.EX2 R190, R2 ;  /* 0x0000000200be7308 */ /* 0x0003e40000000800 */
[--C-:B-1----:R-:W-:Y:S02]  /*be80*/  FFMA.FTZ R2, R169, c[0x0][0x2d0], -R96.reuse ;  /* 0x0000b400a9027a23 */ /* 0x102fe40000010860 */
[----:B------:R-:W-:Y:S06]  /*be90*/  LDSM.16.MT88.4 R168, [R232+0x3100] ;  /* 0x00310000e8a8783b */ /* 0x000fec0000004200 */
[----:B------:R1:W-:Y:S02]  /*bea0*/  MUFU.EX2 R120, R2 ;  /* 0x0000000200787308 */ /* 0x0003e40000000800 */
[--C-:B-1----:R-:W-:Y:S02]  /*beb0*/  FFMA.FTZ R2, R94, c[0x0][0x2d0], -R96.reuse ;  /* 0x0000b4005e027a23 */ /* 0x102fe40000010860 */
[----:B------:R-:W1:Y:S01]  /*bec0*/  LDSM.16.MT88.4 R92, [R230+0x1900] ;  /* 0x00190000e65c783b */ /* 0x000e620000004200 */
[----:B------:R-:W-:Y:S05]  /*bed0*/  FFMA.FTZ R96, R134, c[0x0][0x2d0], -R96 ;  /* 0x0000b40086607a23 */ /* 0x000fea0000010860 */
[----:B------:R4:W-:Y:S10]  /*bee0*/  MUFU.EX2 R189, R2 ;  /* 0x0000000200bd7308 */ /* 0x0009f40000000800 */
[----:B------:R1:W-:Y:S01]  /*bef0*/  MUFU.EX2 R134, R101 ;  /* 0x0000006500867308 */ /* 0x0003e20000000800 */
[----:B--2---:R-:W-:Y:S04]  /*bf00*/  FFMA.FTZ R68, R68, R115, R223 ;  /* 0x0000007344447223 */ /* 0x004fe800000100df */
[----:B------:R-:W-:Y:S05]  /*bf10*/  FADD.FTZ R68, R226, R68 ;  /* 0x00000044e2447221 */ /* 0x000fea0000010000 */
[----:B------:R-:W-:Y:S01]  /*bf20*/  MUFU.EX2 R102, R96 ;  /* 0x0000006000667308 */ /* 0x000fe20000000800 */
[----:B---3--:R-:W-:Y:S02]  /*bf30*/  FFMA.FTZ R3, R3, R113, R222 ;  /* 0x0000007103037223 */ /* 0x008fe400000100de */
[----:B------:R-:W-:Y:S02]  /*bf40*/  FADD.FTZ R68, R245, R68 ;  /* 0x00000044f5447221 */ /* 0x000fe40000010000 */
[----:B----4-:R-:W-:Y:S02]  /*bf50*/  FFMA.FTZ R2, R220, c[0x0][0x2d0], -R97 ;  /* 0x0000b400dc027a23 */ /* 0x010fe40000010861 */
[----:B------:R-:W-:Y:S02]  /*bf60*/  FFMA.FTZ R0, R0, R112, R110 ;  /* 0x0000007000007223 */ /* 0x000fe4000001006e */
[----:B------:R-:W-:Y:S01]  /*bf70*/  FADD.FTZ R3, R224, R3 ;  /* 0x00000003e0037221 */ /* 0x000fe20000010000 */
[----:B------:R-:W2:Y:S01]  /*bf80*/  MUFU.EX2 R96, R119 ;  /* 0x0000007700607308 */ /* 0x000ea20000000800 */
[----:B------:R-:W-:Y:S02]  /*bf90*/  IMAD.MOV.U32 R220, RZ, RZ, R141 ;  /* 0x000000ffffdc7224 */ /* 0x000fe400078e008d */
[----:B------:R-:W-:Y:S02]  /*bfa0*/  FADD.FTZ R3, R244, R3 ;  /* 0x00000003f4037221 */ /* 0x000fe40000010000 */
[--C-:B-1----:R-:W-:Y:S02]  /*bfb0*/  FFMA.FTZ R101, R153, c[0x0][0x2d0], -R98.reuse ;  /* 0x0000b40099657a23 */ /* 0x102fe40000010862 */
[----:B------:R-:W-:Y:S01]  /*bfc0*/  FFMA.FTZ R97, R109, c[0x0][0x2d0], -R97 ;  /* 0x0000b4006d617a23 */ /* 0x000fe20000010861 */
[-C--:B------:R-:W-:Y:S02]  /*bfd0*/  HMMA.16816.F32 R36, R72, R92.reuse, R36 ;  /* 0x0000005c4824723c */ /* 0x080fe40000001824 */
[----:B------:R1:W-:Y:S06]  /*bfe0*/  MUFU.EX2 R127, R2 ;  /* 0x00000002007f7308 */ /* 0x0003ec0000000800 */
[C---:B------:R-:W-:Y:S04]  /*bff0*/  HMMA.16816.F32 R40, R76.reuse, R92, R40 ;  /* 0x0000005c4c28723c */ /* 0x040fe80000001828 */
[----:B------:R-:W-:Y:S04]  /*c000*/  MUFU.EX2 R112, R105 ;  /* 0x0000006900707308 */ /* 0x000fe80000000800 */
[-C--:B------:R-:W-:Y:S01]  /*c010*/  HMMA.16816.F32 R44, R76, R94.reuse, R44 ;  /* 0x0000005e4c2c723c */ /* 0x080fe2000000182c */
[----:B--2---:R-:W-:Y:S05]  /*c020*/  F2FP.PACK_AB R184, R96, R100 ;  /* 0x0000006460b8723e */ /* 0x004fea00000000ff */
[----:B------:R-:W-:Y:S02]  /*c030*/  MUFU.EX2 R105, R117 ;  /* 0x0000007500697308 */ /* 0x000fe40000000800 */
[C---:B------:R-:W-:Y:S01]  /*c040*/  HMMA.16816.F32 R48, R72.reuse, R94, R48 ;  /* 0x0000005e4830723c */ /* 0x040fe20000001830 */
[----:B------:R-:W2:Y:S03]  /*c050*/  LDSM.16.MT88.4 R92, [R230+0x2100] ;  /* 0x00210000e65c783b */ /* 0x000ea60000004200 */
[--C-:B-1----:R-:W-:Y:S04]  /*c060*/  FFMA.FTZ R2, R155, c[0x0][0x2d0], -R98.reuse ;  /* 0x0000b4009b027a23 */ /* 0x102fe80000010862 */
[-C--:B------:R-:W-:Y:S01]  /*c070*/  HMMA.16816.F32 R52, R72, R84.reuse, R52 ;  /* 0x000000544834723c */ /* 0x080fe20000001834 */
[----:B------:R-:W-:Y:S07]  /*c080*/  MUFU.EX2 R97, R97 ;  /* 0x0000006100617308 */ /* 0x000fee0000000800 */
[C---:B------:R-:W-:Y:S03]  /*c090*/  HMMA.16816.F32 R56, R76.reuse, R84, R56 ;  /* 0x000000544c38723c */ /* 0x040fe60000001838 */
[----:B------:R1:W-:Y:S05]  /*c0a0*/  MUFU.EX2 R125, R2 ;  /* 0x00000002007d7308 */ /* 0x0003ea0000000800 */
[-C--:B------:R-:W-:Y:S05]  /*c0b0*/  HMMA.16816.F32 R60, R76, R86.reuse, R60 ;  /* 0x000000564c3c723c */ /* 0x080fea000000183c */
[----:B------:R-:W3:Y:S02]  /*c0c0*/  MUFU.EX2 R110, R107 ;  /* 0x0000006b006e7308 */ /* 0x000ee40000000800 */
[--C-:B------:R-:W-:Y:S01]  /*c0d0*/  FFMA.FTZ R76, R154, c[0x0][0x2d0], -R98.reuse ;  /* 0x0000b4009a4c7a23 */ /* 0x100fe20000010862 */
[----:B------:R-:W-:Y:S01]  /*c0e0*/  HMMA.16816.F32 R64, R72, R86, R64 ;  /* 0x000000564840723c */ /* 0x000fe20000001840 */
[----:B------:R-:W-:Y:S01]  /*c0f0*/  F2FP.PACK_AB R77, R194, R180 ;  /* 0x000000b4c24d723e */ /* 0x000fe200000000ff */
[----:B------:R-:W4:Y:S02]  /*c100*/  LDSM.16.MT88.4 R84, [R231+0x2100] ;  /* 0x00210000e754783b */ /* 0x000f240000004200 */
[----:B------:R-:W-:Y:S02]  /*c110*/  F2FP.PACK_AB R78, R193, R192 ;  /* 0x000000c0c14e723e */ /* 0x000fe400000000ff */
[----:B------:R-:W-:Y:S01]  /*c120*/  F2FP.PACK_AB R79, R123, R191 ;  /* 0x000000bf7b4f723e */ /* 0x000fe200000000ff */
[----:B------:R2:W-:Y:S01]  /*c130*/  MUFU.EX2 R113, R76 ;  /* 0x0000004c00717308 */ /* 0x0005e20000000800 */
[----:B------:R-:W-:Y:S02]  /*c140*/  F2FP.PACK_AB R72, R215, R183 ;  /* 0x000000b7d748723e */ /* 0x000fe400000000ff */
[----:B------:R-:W-:Y:S02]  /*c150*/  LDSM.16.MT88.4 R152, [R229+0x3100] ;  /* 0x00310000e598783b */ /* 0x000fe40000004200 */
[----:B------:R-:W-:Y:S01]  /*c160*/  F2FP.PACK_AB R73, R207, R182 ;  /* 0x000000b6cf49723e */ /* 0x000fe200000000ff */
[--C-:B-1----:R-:W-:Y:S01]  /*c170*/  FFMA.FTZ R2, R133, c[0x0][0x2d0], -R98.reuse ;  /* 0x0000b40085027a23 */ /* 0x102fe20000010862 */
[----:B------:R-:W-:Y:S02]  /*c180*/  F2FP.PACK_AB R74, R201, R204 ;  /* 0x000000ccc94a723e */ /* 0x000fe400000000ff */
[----:B------:R-:W-:Y:S01]  /*c190*/  F2FP.PACK_AB R75, R197, R196 ;  /* 0x000000c4c54b723e */ /* 0x000fe200000000ff */
[----:B------:R-:W-:Y:S01]  /*c1a0*/  MUFU.EX2 R133, R103 ;  /* 0x0000006700857308 */ /* 0x000fe20000000800 */
[----:B---3--:R-:W-:Y:S05]  /*c1b0*/  F2FP.PACK_AB R128, R110, R112 ;  /* 0x000000706e80723e */ /* 0x008fea00000000ff */
[-C--:B------:R-:W-:Y:S04]  /*c1c0*/  HMMA.16816.F32 R4, R72, R80.reuse, R4 ;  /* 0x000000504804723c */ /* 0x080fe80000001804 */
[----:B------:R1:W-:Y:S01]  /*c1d0*/  MUFU.EX2 R124, R2 ;  /* 0x00000002007c7308 */ /* 0x0003e20000000800 */
[----:B--2---:R-:W-:Y:S09]  /*c1e0*/  F2FP.PACK_AB R76, R195, R181 ;  /* 0x000000b5c34c723e */ /* 0x004ff200000000ff */
[----:B------:R-:W2:Y:S01]  /*c1f0*/  MUFU.EX2 R103, R116 ;  /* 0x0000007400677308 */ /* 0x000ea20000000800 */
[C---:B------:R-:W-:Y:S08]  /*c200*/  HMMA.16816.F32 R8, R76.reuse, R80, R8 ;  /* 0x000000504c08723c */ /* 0x040ff00000001808 */
[-C--:B------:R-:W-:Y:S01]  /*c210*/  HMMA.16816.F32 R12, R76, R82.reuse, R12 ;  /* 0x000000524c0c723c */ /* 0x080fe2000000180c */
[----:B------:R-:W3:Y:S03]  /*c220*/  MUFU.EX2 R107, R111 ;  /* 0x0000006f006b7308 */ /* 0x000ee60000000800 */
[----:B-1----:R-:W-:Y:S04]  /*c230*/  FFMA.FTZ R2, R132, c[0x0][0x2d0], -R98 ;  /* 0x0000b40084027a23 */ /* 0x002fe80000010862 */
[C---:B------:R-:W-:Y:S01]  /*c240*/  HMMA.16816.F32 R16, R72.reuse, R82, R16 ;  /* 0x000000524810723c */ /* 0x040fe20000001810 */
[----:B------:R-:W1:Y:S02]  /*c250*/  LDSM.16.MT88.4 R80, [R229+0x2900] ;  /* 0x00290000e550783b */ /* 0x000e640000004200 */
[----:B------:R4:W-:Y:S01]  /*c260*/  MUFU.EX2 R115, R2 ;  /* 0x0000000200737308 */ /* 0x0009e20000000800 */
[----:B--2---:R-:W-:Y:S04]  /*c270*/  F2FP.PACK_AB R131, R102, R103 ;  /* 0x000000676683723e */ /* 0x004fe800000000ff */
[-C--:B------:R-:W-:Y:S01]  /*c280*/  HMMA.16816.F32 R20, R72, R88.reuse, R20 ;  /* 0x000000584814723c */ /* 0x080fe20000001814 */
[----:B------:R-:W-:Y:S04]  /*c290*/  LDSM.16.MT88.4 R116, [R230+0x3100] ;  /* 0x00310000e674783b */ /* 0x000fe80000004200 */
[----:B------:R2:W-:Y:S03]  /*c2a0*/  MUFU.EX2 R132, R104 ;  /* 0x0000006800847308 */ /* 0x0005e60000000800 */
[C---:B------:R-:W-:Y:S01]  /*c2b0*/  HMMA.16816.F32 R24, R76.reuse, R88, R24 ;  /* 0x000000584c18723c */ /* 0x040fe20000001818 */
[----:B---3--:R-:W-:Y:S06]  /*c2c0*/  F2FP.PACK_AB R130, R105, R107 ;  /* 0x0000006b6982723e */ /* 0x008fec00000000ff */
[----:B------:R-:W-:Y:S01]  /*c2d0*/  MUFU.EX2 R109, R106 ;  /* 0x0000006a006d7308 */ /* 0x000fe20000000800 */
[-C--:B------:R-:W-:Y:S01]  /*c2e0*/  HMMA.16816.F32 R28, R76, R90.reuse, R28 ;  /* 0x0000005a4c1c723c */ /* 0x080fe2000000181c */
[----:B----4-:R-:W-:Y:S02]  /*c2f0*/  FADD.FTZ R2, R247, R0 ;  /* 0x00000000f7027221 */ /* 0x010fe40000010000 */
[----:B------:R3:W5:Y:S01]  /*c300*/  LDL.LU R247, [R1+0x5c] ;  /* 0x00005c0001f77983 */ /* 0x0007620000300800 */
[----:B------:R-:W-:Y:S04]  /*c310*/  FADD.FTZ R0, R246, R69 ;  /* 0x00000045f6007221 */ /* 0x000fe80000010000 */
[C---:B------:R-:W-:Y:S01]  /*c320*/  HMMA.16816.F32 R32, R72.reuse, R90, R32 ;  /* 0x0000005a4820723c */ /* 0x040fe20000001820 */
[----:B------:R-:W-:Y:S01]  /*c330*/  FADD.FTZ R99, R243, R2 ;  /* 0x00000002f3637221 */ /* 0x000fe20000010000 */
[----:B------:R-:W4:Y:S01]  /*c340*/  LDSM.16.MT88.4 R88, [R232+0x2900] ;  /* 0x00290000e858783b */ /* 0x000f220000004200 */
[----:B------:R-:W1:Y:S01]  /*c350*/  MUFU.EX2 R106, R108 ;  /* 0x0000006c006a7308 */ /* 0x000e620000000800 */
[----:B------:R-:W-:Y:S02]  /*c360*/  FADD.FTZ R69, R241, R68 ;  /* 0x00000044f1457221 */ /* 0x000fe40000010000 */
[----:B------:R-:W-:Y:S02]  /*c370*/  FADD.FTZ R2, R240, R3 ;  /* 0x00000003f0027221 */ /* 0x000fe40000010000 */
[-C--:B------:R-:W-:Y:S01]  /*c380*/  HMMA.16816.F32 R36, R72, R92.reuse, R36 ;  /* 0x0000005c4824723c */ /* 0x080fe20000001824 */
[----:B------:R-:W-:Y:S01]  /*c390*/  FADD.FTZ R3, R237, R69 ;  /* 0x00000045ed037221 */ /* 0x000fe20000010000 */
[----:B------:R3:W5:Y:S02]  /*c3a0*/  LDL.LU R246, [R1+0x58] ;  /* 0x0000580001f67983 */ /* 0x0007640000300800 */
[----:B------:R-:W-:Y:S02]  /*c3b0*/  FADD.FTZ R2, R236, R2 ;  /* 0x00000002ec027221 */ /* 0x000fe40000010000 */
[----:B------:R3:W5:Y:S01]  /*c3c0*/  LDL.LU R245, [R1+0x54] ;  /* 0x0000540001f57983 */ /* 0x0007620000300800 */
[----:B------:R-:W-:Y:S01]  /*c3d0*/  FADD.FTZ R3, R233, R3 ;  /* 0x00000003e9037221 */ /* 0x000fe20000010000 */
[C---:B------:R-:W-:Y:S01]  /*c3e0*/  HMMA.16816.F32 R40, R76.reuse, R92, R40 ;  /* 0x0000005c4c28723c */ /* 0x040fe20000001828 */
[--C-:B--2---:R-:W-:Y:S01]  /*c3f0*/  FFMA.FTZ R104, R252, c[0x0][0x2d0], -R98.reuse ;  /* 0x0000b400fc687a23 */ /* 0x104fe20000010862 */
[----:B------:R3:W5:Y:S02]  /*c400*/  LDL.LU R244, [R1+0x50] ;  /* 0x0000500001f47983 */ /* 0x0007640000300800 */
[----:B------:R-:W-:Y:S02]  /*c410*/  FFMA.FTZ R98, R71, c[0x0][0x2d0], -R98 ;  /* 0x0000b40047627a23 */ /* 0x000fe40000010862 */
[----:B------:R3:W5:Y:S01]  /*c420*/  LDL.LU R243, [R1+0x4c] ;  /* 0x00004c0001f37983 */ /* 0x0007620000300800 */
[----:B------:R-:W-:Y:S01]  /*c430*/  FADD.FTZ R71, R242, R0 ;  /* 0x00000000f2477221 */ /* 0x000fe20000010000 */
[-C--:B------:R-:W-:Y:S01]  /*c440*/  HMMA.16816.F32 R44, R76, R94.reuse, R44 ;  /* 0x0000005e4c2c723c */ /* 0x080fe2000000182c */
[----:B------:R-:W-:Y:S01]  /*c450*/  FADD.FTZ R0, R239, R99 ;  /* 0x00000063ef007221 */ /* 0x000fe20000010000 */
[----:B------:R3:W5:Y:S01]  /*c460*/  LDL.LU R242, [R1+0x48] ;  /* 0x0000480001f27983 */ /* 0x0007620000300800 */
[----:B------:R-:W-:Y:S01]  /*c470*/  MUFU.EX2 R98, R98 ;  /* 0x0000006200627308 */ /* 0x000fe20000000800 */
[----:B------:R-:W-:Y:S01]  /*c480*/  FADD.FTZ R68, R238, R71 ;  /* 0x00000047ee447221 */ /* 0x000fe20000010000 */
[----:B-1----:R-:W-:Y:S01]  /*c490*/  F2FP.PACK_AB R129, R106, R109 ;  /* 0x0000006d6a81723e */ /* 0x002fe200000000ff */
[----:B------:R3:W5:Y:S01]  /*c4a0*/  LDL.LU R241, [R1+0x44] ;  /* 0x0000440001f17983 */ /* 0x0007620000300800 */
[----:B------:R-:W-:Y:S01]  /*c4b0*/  FADD.FTZ R69, R235, R0 ;  /* 0x00000000eb457221 */ /* 0x000fe20000010000 */
[C---:B------:R-:W-:Y:S01]  /*c4c0*/  HMMA.16816.F32 R48, R72.reuse, R94, R48 ;  /* 0x0000005e4830723c */ /* 0x040fe20000001830 */
[----:B------:R-:W-:Y:S01]  /*c4d0*/  FADD.FTZ R0, R234, R68 ;  /* 0x00000044ea007221 */ /* 0x000fe20000010000 */
[----:B------:R3:W5:Y:S02]  /*c4e0*/  LDL.LU R240, [R1+0x40] ;  /* 0x0000400001f07983 */ /* 0x0007640000300800 */
[----:B------:R-:W-:Y:S02]  /*c4f0*/  FADD.FTZ R68, R228, R2 ;  /* 0x00000002e4447221 */ /* 0x000fe40000010000 */
[----:B------:R-:W1:Y:S01]  /*c500*/  LDSM.16.MT88.4 R92, [R230+0x2900] ;  /* 0x00290000e65c783b */ /* 0x000e620000004200 */
[----:B------:R-:W-:Y:S01]  /*c510*/  FADD.FTZ R2, R158, R69 ;  /* 0x000000459e027221 */ /* 0x000fe20000010000 */
[-C--:B------:R-:W-:Y:S01]  /*c520*/  HMMA.16816.F32 R52, R72, R84.reuse, R52 ;  /* 0x000000544834723c */ /* 0x080fe20000001834 */
[----:B------:R-:W-:Y:S03]  /*c530*/  FADD.FTZ R0, R157, R0 ;  /* 0x000000009d007221 */ /* 0x000fe60000010000 */
[----:B------:R-:W-:Y:S02]  /*c540*/  FADD.FTZ R2, R202, R2 ;  /* 0x00000002ca027221 */ /* 0x000fe40000010000 */
[----:B------:R3:W5:Y:S01]  /*c550*/  LDL.LU R239, [R1+0x3c] ;  /* 0x00003c0001ef7983 */ /* 0x0007620000300800 */
[----:B------:R-:W-:Y:S01]  /*c560*/  FADD.FTZ R0, R203, R0 ;  /* 0x00000000cb007221 */ /* 0x000fe20000010000 */
[C---:B------:R-:W-:Y:S02]  /*c570*/  HMMA.16816.F32 R56, R76.reuse, R84, R56 ;  /* 0x000000544c38723c */ /* 0x040fe40000001838 */
[----:B------:R3:W5:Y:S04]  /*c580*/  LDL.LU R238, [R1+0x38] ;  /* 0x0000380001ee7983 */ /* 0x0007680000300800 */
[----:B------:R3:W5:Y:S02]  /*c590*/  LDL.LU R237, [R1+0x34] ;  /* 0x0000340001ed7983 */ /* 0x0007640000300800 */
[-C--:B------:R-:W-:Y:S02]  /*c5a0*/  HMMA.16816.F32 R60, R76, R86.reuse, R60 ;  /* 0x000000564c3c723c */ /* 0x080fe4000000183c */
[----:B------:R3:W5:Y:S04]  /*c5b0*/  LDL.LU R236, [R1+0x30] ;  /* 0x0000300001ec7983 */ /* 0x0007680000300800 */
[----:B------:R3:W5:Y:S01]  /*c5c0*/  LDL.LU R235, [R1+0x2c] ;  /* 0x00002c0001eb7983 */ /* 0x0007620000300800 */
[----:B------:R-:W-:Y:S01]  /*c5d0*/  F2FP.PACK_AB R76, R126, R127 ;  /* 0x0000007f7e4c723e */ /* 0x000fe200000000ff */
[----:B------:R-:W-:Y:S01]  /*c5e0*/  HMMA.16816.F32 R64, R72, R86, R64 ;  /* 0x000000564840723c */ /* 0x000fe20000001840 */
[----:B------:R-:W-:Y:S01]  /*c5f0*/  F2FP.PACK_AB R77, R124, R125 ;  /* 0x0000007d7c4d723e */ /* 0x000fe200000000ff */
[----:B------:R3:W5:Y:S02]  /*c600*/  LDL.LU R234, [R1+0x28] ;  /* 0x0000280001ea7983 */ /* 0x0007640000300800 */
[----:B------:R-:W-:Y:S02]  /*c610*/  F2FP.PACK_AB R78, R132, R133 ;  /* 0x00000085844e723e */ /* 0x000fe400000000ff */
[----:B------:R3:W5:Y:S01]  /*c620*/  LDL.LU R233, [R1+0x24] ;  /* 0x0000240001e97983 */ /* 0x0007620000300800 */
[----:B------:R-:W-:Y:S02]  /*c630*/  F2FP.PACK_AB R72, R190, R122 ;  /* 0x0000007abe48723e */ /* 0x000fe400000000ff */
[----:B------:R-:W-:Y:S01]  /*c640*/  F2FP.PACK_AB R73, R189, R120 ;  /* 0x00000078bd49723e */ /* 0x000fe200000000ff */
[----:B------:R3:W5:Y:S02]  /*c650*/  LDL.LU R228, [R1+0x20] ;  /* 0x0000200001e47983 */ /* 0x0007640000300800 */
[----:B------:R-:W-:Y:S02]  /*c660*/  F2FP.PACK_AB R74, R188, R139 ;  /* 0x0000008bbc4a723e */ /* 0x000fe400000000ff */
[----:B------:R-:W-:Y:S01]  /*c670*/  F2FP.PACK_AB R75, R134, R138 ;  /* 0x0000008a864b723e */ /* 0x000fe200000000ff */
[----:B------:R-:W2:Y:S01]  /*c680*/  LDSM.16.MT88.4 R84, [R231+0x2900] ;  /* 0x00290000e754783b */ /* 0x000ea20000004200 */
[----:B------:R-:W-:Y:S05]  /*c690*/  F2FP.PACK_AB R79, R113, R115 ;  /* 0x00000073714f723e */ /* 0x000fea00000000ff */
[-C--:B------:R-:W-:Y:S08]  /*c6a0*/  HMMA.16816.F32 R4, R72, R80.reuse, R4 ;  /* 0x000000504804723c */ /* 0x080ff00000001804 */
[C---:B------:R-:W-:Y:S01]  /*c6b0*/  HMMA.16816.F32 R8, R76.reuse, R80, R8 ;  /* 0x000000504c08723c */ /* 0x040fe20000001808 */
[----:B------:R-:W1:Y:S07]  /*c6c0*/  MUFU.EX2 R81, R121 ;  /* 0x0000007900517308 */ /* 0x000e6e0000000800 */
[-C--:B------:R-:W-:Y:S03]  /*c6d0*/  HMMA.16816.F32 R12, R76, R82.reuse, R12 ;  /* 0x000000524c0c723c */ /* 0x080fe6000000180c */
[----:B------:R-:W2:Y:S05]  /*c6e0*/  MUFU.EX2 R80, R114 ;  /* 0x0000007200507308 */ /* 0x000eaa0000000800 */
[C---:B------:R-:W-:Y:S05]  /*c6f0*/  HMMA.16816.F32 R16, R72.reuse, R82, R16 ;  /* 0x000000524810723c */ /* 0x040fea0000001810 */
[----:B------:R-:W-:Y:S03]  /*c700*/  MUFU.EX2 R83, R101 ;  /* 0x0000006500537308 */ /* 0x000fe60000000800 */
[-C--:B----4-:R-:W-:Y:S01]  /*c710*/  HMMA.16816.F32 R20, R72, R88.reuse, R20 ;  /* 0x000000584814723c */ /* 0x090fe20000001814 */
[----:B-1----:R-:W-:Y:S06]  /*c720*/  F2FP.PACK_AB R186, R97, R81 ;  /* 0x0000005161ba723e */ /* 0x002fec00000000ff */
[----:B------:R-:W1:Y:S01]  /*c730*/  MUFU.EX2 R82, R104 ;  /* 0x0000006800527308 */ /* 0x000e620000000800 */
[C---:B------:R-:W-:Y:S01]  /*c740*/  HMMA.16816.F32 R24, R76.reuse, R88, R24 ;  /* 0x000000584c18723c */ /* 0x040fe20000001818 */
[----:B--2---:R-:W-:Y:S07]  /*c750*/  F2FP.PACK_AB R187, R98, R80 ;  /* 0x0000005062bb723e */ /* 0x004fee00000000ff */
[-C--:B------:R-:W-:Y:S08]  /*c760*/  HMMA.16816.F32 R28, R76, R90.reuse, R28 ;  /* 0x0000005a4c1c723c */ /* 0x080ff0000000181c */
[C---:B------:R-:W-:Y:S01]  /*c770*/  HMMA.16816.F32 R32, R72.reuse, R90, R32 ;  /* 0x0000005a4820723c */ /* 0x040fe20000001820 */
[----:B-1----:R-:W-:Y:S07]  /*c780*/  F2FP.PACK_AB R185, R82, R83 ;  /* 0x0000005352b9723e */ /* 0x002fee00000000ff */
        /* <DEDUP_REMOVED lines=110> */
[----:B------:R1:W-:Y:S01]  /*ce70*/  STL [R1+0x8], R3 ;  /* 0x0000080301007387 */ /* 0x0003e20000100800 */
[----:B------:R-:W-:Y:S02]  /*ce80*/  FADD.FTZ R0, R98, R0 ;  /* 0x0000000062007221 */ /* 0x000fe40000010000 */
[----:B------:R-:W-:Y:S01]  /*ce90*/  IMAD.MOV.U32 R134, RZ, RZ, R70 ;  /* 0x000000ffff867224 */ /* 0x000fe200078e0046 */
[----:B------:R3:W-:Y:S01]  /*cea0*/  STL [R1+0x10], R2 ;  /* 0x0000100201007387 */ /* 0x0007e20000100800 */
[----:B------:R-:W-:Y:S02]  /*ceb0*/  IMAD.MOV.U32 R132, RZ, RZ, R136 ;  /* 0x000000ffff847224 */ /* 0x000fe400078e0088 */
[----:B------:R-:W-:Y:S01]  /*cec0*/  IMAD.MOV.U32 R133, RZ, RZ, R135 ;  /* 0x000000ffff857224 */ /* 0x000fe200078e0087 */
[----:B------:R3:W-:Y:S01]  /*ced0*/  STL [R1+0xc], R0 ;  /* 0x00000c0001007387 */ /* 0x0007e20000100800 */
[----:B-1----:R-:W-:Y:S01]  /*cee0*/  IMAD.MOV.U32 R3, RZ, RZ, R137 ;  /* 0x000000ffff037224 */ /* 0x002fe200078e0089 */
[----:B------:R-:W-:-:S05]  /*cef0*/  @P0 BRA `(.L_x_1460) ;  /* 0xffffa97000000947 */ /* 0x000fca000383ffff */
.L_x_1457:
[----:B------:R-:W-:-:S13]  /*cf00*/  ISETP.LE.AND P0, PT, RZ, UR6, PT ;  /* 0x00000006ff007c0c */ /* 0x000fda000bf03270 */
[----:B------:R-:W-:Y:S05]  /*cf10*/  @!P0 BRA `(.L_x_1461) ;  /* 0x0000425000008947 */ /* 0x000fea0003800000 */
[----:B------:R-:W-:Y:S01]  /*cf20*/  IMAD.MOV.U32 R3, RZ, RZ, R136 ;  /* 0x000000ffff037224 */ /* 0x000fe200078e0088 */
[----:B------:R-:W-:Y:S01]  /*cf30*/  MOV R138, R70 ;  /* 0x00000046008a7202 */ /* 0x000fe20000000f00 */
[----:B--23--:R-:W-:Y:S01]  /*cf40*/  IMAD.MOV.U32 R0, RZ, RZ, R137 ;  /* 0x000000ffff007224 */ /* 0x00cfe200078e0089 */
[----:B------:R-:W-:Y:S01]  /*cf50*/  MOV R133, R135 ;  /* 0x0000008700857202 */ /* 0x000fe20000000f00 */
[----:B------:R-:W-:Y:S05]  /*cf60*/  BRA `(.L_x_1462) ;  /* 0x0000040000007947 */ /* 0x000fea0003800000 */
.L_x_1464:
        /* <DEDUP_REMOVED lines=35> */
[-C--:B-1----:R-:W-:Y:S03]  /*d1a0*/  IADD3 R136, P1, R136, R247.reuse, RZ ;  /* 0x000000f788887210 */ /* 0x082fe60007f3e0ff */
[----:B------:R-:W1:Y:S04]  /*d1b0*/  SHFL.IDX PT, R188, R132, 0x4, 0x181f ;  /* 0x00981f0084bc7f89 */ /* 0x000e6800000e0000 */
[----:B------:R-:W1:Y:S01]  /*d1c0*/  SHFL.IDX PT, R191, R2, 0x3, 0x181f ;  /* 0x00781f0002bf7f89 */ /* 0x000e6200000e0000 */
[-C--:B--2---:R-:W-:Y:S03]  /*d1d0*/  IADD3 R134, P0, R134, R247.reuse, RZ ;  /* 0x000000f786867210 */ /* 0x084fe60007f1e0ff */
[----:B------:R-:W2:Y:S01]  /*d1e0*/  SHFL.IDX PT, R189, R132, 0x5, 0x181f ;  /* 0x00b81f0084bd7f89 */ /* 0x000ea200000e0000 */
[--C-:B---3--:R-:W-:Y:S03]  /*d1f0*/  IMAD.X R137, R137, 0x1, R246.reuse, P1 ;  /* 0x0000000189897824 */ /* 0x108fe600008e06f6 */
[----:B------:R-:W3:Y:S01]  /*d200*/  SHFL.IDX PT, R195, R2, 0x4, 0x181f ;  /* 0x00981f0002c37f89 */ /* 0x000ee200000e0000 */
[-C--:B----4-:R-:W-:Y:S02]  /*d210*/  IADD3.X R135, R135, R246.reuse, RZ, P0, !PT ;  /* 0x000000f687877210 */ /* 0x090fe400007fe4ff */
[-C--:B------:R-:W-:Y:S01]  /*d220*/  IADD3 R192, P0, R192, R247.reuse, RZ ;  /* 0x000000f7c0c07210 */ /* 0x080fe20007f1e0ff */
[----:B------:R2:W-:Y:S01]  /*d230*/  LDGSTS.E.BYPASS.LTC128B.128 [R250+0x3900], [R136.64], !P6 ;  /* 0x0390000088fa7fae */ /* 0x0005e2000f101d4e */
[-C--:B-----5:R-:W-:Y:S03]  /*d240*/  IADD3 R190, P3, R190, R247.reuse, RZ ;  /* 0x000000f7bebe7210 */ /* 0x0a0fe60007f7e0ff */
[----:B------:R4:W-:Y:S01]  /*d250*/  LDGSTS.E.BYPASS.LTC128B.128 [R250+0x4100], [R134.64], !P6 ;  /* 0x0410000086fa7fae */ /* 0x0009e2000f101d4e */
[--C-:B------:R-:W-:Y:S03]  /*d260*/  IMAD.X R193, R139, 0x1, R246.reuse, P0 ;  /* 0x000000018bc17824 */ /* 0x100fe600000e06f6 */
[----:B------:R-:W4:Y:S01]  /*d270*/  SHFL.IDX PT, R132, R132, 0x6, 0x181f ;  /* 0x00d81f0084847f89 */ /* 0x000f2200000e0000 */
[-C--:B-1----:R-:W-:Y:S03]  /*d280*/  IADD3 R188, P2, R188, R247.reuse, RZ ;  /* 0x000000f7bcbc7210 */ /* 0x082fe60007f5e0ff */
[----:B------:R-:W1:Y:S01]  /*d290*/  SHFL.IDX PT, R194, R2, 0x5, 0x181f ;  /* 0x00b81f0002c27f89 */ /* 0x000e6200000e0000 */
[--C-:B------:R-:W-:Y:S03]  /*d2a0*/  IMAD.X R191, R191, 0x1, R246.reuse, P3 ;  /* 0x00000001bfbf7824 */ /* 0x100fe600018e06f6 */
[----:B------:R-:W5:Y:S04]  /*d2b0*/  SHFL.IDX PT, R2, R2, 0x6, 0x181f ;  /* 0x00d81f0002027f89 */ /* 0x000f6800000e0000 */
[----:B------:R5:W-:Y:S04]  /*d2c0*/  LDGSTS.E.BYPASS.LTC128B.128 [R250+0x4900], [R192.64], !P6 ;  /* 0x04900000c0fa7fae */ /* 0x000be8000f101d4e */
[----:B------:R5:W-:Y:S01]  /*d2d0*/  LDGSTS.E.BYPASS.LTC128B.128 [R250+0x5100], [R190.64], !P6 ;  /* 0x05100000befa7fae */ /* 0x000be2000f101d4e */
[-C--:B--2---:R-:W-:Y:S01]  /*d2e0*/  IADD3 R136, P1, R189, R247.reuse, RZ ;  /* 0x000000f7bd887210 */ /* 0x084fe20007f3e0ff */
[--C-:B---3--:R-:W-:Y:S01]  /*d2f0*/  IMAD.X R189, R195, 0x1, R246.reuse, P2 ;  /* 0x00000001c3bd7824 */ /* 0x108fe200010e06f6 */
[----:B----4-:R-:W-:Y:S04]  /*d300*/  IADD3 R134, P0, R132, R247, RZ ;  /* 0x000000f784867210 */ /* 0x010fe80007f1e0ff */
[----:B------:R2:W-:Y:S01]  /*d310*/  LDGSTS.E.BYPASS.LTC128B.128 [R250+0x5900], [R188.64], !P6 ;  /* 0x05900000bcfa7fae */ /* 0x0005e2000f101d4e */
[----:B-1----:R-:W-:Y:S01]  /*d320*/  IADD3.X R137, R194, R246, RZ, P1, !PT ;  /* 0x000000f6c2897210 */ /* 0x002fe20000ffe4ff */
[----:B-----5:R-:W-:Y:S04]  /*d330*/  IMAD.X R135, R2, 0x1, R246, P0 ;  /* 0x0000000102877824 */ /* 0x020fe800000e06f6 */
[----:B------:R2:W-:Y:S04]  /*d340*/  LDGSTS.E.BYPASS.LTC128B.128 [R250+0x6100], [R136.64], !P6 ;  /* 0x0610000088fa7fae */ /* 0x0005e8000f101d4e */
[----:B------:R2:W-:Y:S01]  /*d350*/  LDGSTS.E.BYPASS.LTC128B.128 [R250+0x6900], [R134.64], !P6 ;  /* 0x0690000086fa7fae */ /* 0x0005e2000f101d4e */
[----:B------:R-:W-:-:S05]  /*d360*/  BRA `(.L_x_1463) ;  /* 0x00000ce000007947 */ /* 0x000fca0003800000 */
.L_x_1462:
[----:B------:R-:W-:Y:S04]  /*d370*/  DEPBAR.LE SB0, 0x0 ;  /* 0x000080000000791a */ /* 0x000fe80000000000 */
[----:B------:R-:W-:Y:S01]  /*d380*/  BAR.SYNC.DEFER_BLOCKING 0x0 ;  /* 0x0000000000007b1d */ /* 0x000fe20000010000 */
[----:B------:R-:W-:Y:S01]  /*d390*/  IADD3 R136, R250, 0x100, RZ ;  /* 0x00000100fa887810 */ /* 0x000fe20007ffe0ff */
        /* <DEDUP_REMOVED lines=41> */
[----:B------:R-:W-:Y:S03]  /*d630*/  IMAD.WIDE.U32 R72, R248, c[0x0][0x218], R64 ;  /* 0x00008600f8487a25 */ /* 0x000fe600078e0040 */
        /* <DEDUP_REMOVED lines=28> */
[--C-:B-1----:R-:W-:Y:S03]  /*d800*/  IMAD.X R97, R103, 0x1, R246.reuse, P0 ;  /* 0x0000000167617824 */ /* 0x102fe600000e06f6 */
        /* <DEDUP_REMOVED lines=12> */
[--C-:B---3--:R-:W-:Y:S05]  /*d8d0*/  IMAD.X R105, R107, 0x1, R246.reuse, P0 ;  /* 0x000000016b697824 */ /* 0x108fea00000e06f6 */
        /* <DEDUP_REMOVED lines=119> */
.L_x_1463:
        /* <DEDUP_REMOVED lines=112> */
[----:B------:R-:W2:Y:S03]  /*e750*/  SHFL.BFLY PT, R136, R132, 0x2, 0x1f ;  /* 0x0c401f0084887f89 */ /* 0x000ea600000e0000 */
[----:B------:R-:W-:Y:S04]  /*e760*/  FMNMX.FTZ R135, R90, R135, !PT ;  /* 0x000000875a877209 */ /* 0x000fe80007810000 */
[----:B------:R-:W-:Y:S01]  /*e770*/  FMNMX.FTZ R135, R91, R135, !PT ;  /* 0x000000875b877209 */ /* 0x000fe20007810000 */
[----:B------:R-:W3:Y:S03]  /*e780*/  SHFL.BFLY PT, R139, R134, 0x1, 0x1f ;  /* 0x0c201f00868b7f89 */ /* 0x000ee600000e0000 */
[----:B------:R-:W-:Y:S02]  /*e790*/  FMNMX.FTZ R135, R94, R135, !PT ;  /* 0x000000875e877209 */ /* 0x000fe40007810000 */
[----:B-1----:R-:W-:Y:S02]  /*e7a0*/  FMNMX.FTZ R137, R2, R188, !PT ;  /* 0x000000bc02897209 */ /* 0x002fe40007810000 */
[----:B------:R-:W-:Y:S03]  /*e7b0*/  FMNMX.FTZ R2, R95, R135, !PT ;  /* 0x000000875f027209 */ /* 0x000fe60007810000 */
[C---:B------:R-:W-:Y:S01]  /*e7c0*/  FMUL.FTZ R192, R137.reuse, c[0x0][0x2d0] ;  /* 0x0000b40089c07a20 */ /* 0x040fe20000410000 */
[----:B------:R-:W-:Y:S01]  /*e7d0*/  FMNMX.FTZ R135, R106, R2, !PT ;  /* 0x000000026a877209 */ /* 0x000fe20007810000 */
[----:B------:R-:W-:Y:S01]  /*e7e0*/  FADD.FTZ R0, -R137, R0 ;  /* 0x0000000089007221 */ /* 0x000fe20000010100 */
[----:B--2---:R-:W-:Y:S01]  /*e7f0*/  FMNMX.FTZ R132, R132, R136, !PT ;  /* 0x0000008884847209 */ /* 0x004fe20007810000 */
[--C-:B------:R-:W-:Y:S02]  /*e800*/  FFMA.FTZ R20, R20, c[0x0][0x2d0], -R192.reuse ;  /* 0x0000b40014147a23 */ /* 0x100fe400000108c0 */
[--C-:B------:R-:W-:Y:S02]  /*e810*/  FFMA.FTZ R21, R21, c[0x0][0x2d0], -R192.reuse ;  /* 0x0000b40015157a23 */ /* 0x100fe400000108c0 */
[----:B------:R-:W-:Y:S01]  /*e820*/  MUFU.EX2 R198, R20 ;  /* 0x0000001400c67308 */ /* 0x000fe20000000800 */
[----:B------:R-:W1:Y:S01]  /*e830*/  SHFL.BFLY PT, R189, R132, 0x1, 0x1f ;  /* 0x0c201f0084bd7f89 */ /* 0x000e6200000e0000 */
[--C-:B------:R-:W-:Y:S01]  /*e840*/  FFMA.FTZ R52, R52, c[0x0][0x2d0], -R192.reuse ;  /* 0x0000b40034347a23 */ /* 0x100fe200000108c0 */
[----:B---3--:R-:W-:Y:S01]  /*e850*/  FMNMX.FTZ R136, R134, R139, !PT ;  /* 0x0000008b86887209 */ /* 0x008fe20007810000 */
[--C-:B------:R-:W-:Y:S02]  /*e860*/  FFMA.FTZ R53, R53, c[0x0][0x2d0], -R192.reuse ;  /* 0x0000b40035357a23 */ /* 0x100fe400000108c0 */
[--C-:B------:R-:W-:Y:S02]  /*e870*/  FFMA.FTZ R64, R64, c[0x0][0x2d0], -R192.reuse ;  /* 0x0000b40040407a23 */ /* 0x100fe400000108c0 */
[--C-:B------:R-:W-:Y:S02]  /*e880*/  FFMA.FTZ R65, R65, c[0x0][0x2d0], -R192.reuse ;  /* 0x0000b40041417a23 */ /* 0x100fe400000108c0 */
[----:B------:R-:W-:Y:S01]  /*e890*/  MUFU.EX2 R193, R21 ;  /* 0x0000001500c17308 */ /* 0x000fe20000000800 */
[--C-:B------:R-:W-:Y:S02]  /*e8a0*/  FFMA.FTZ R68, R68, c[0x0][0x2d0], -R192.reuse ;  /* 0x0000b40044447a23 */ /* 0x100fe400000108c0 */
[--C-:B------:R-:W-:Y:S02]  /*e8b0*/  FFMA.FTZ R69, R69, c[0x0][0x2d0], -R192.reuse ;  /* 0x0000b40045457a23 */ /* 0x100fe400000108c0 */
[----:B------:R-:W-:Y:S02]  /*e8c0*/  FMUL.FTZ R139, R136, c[0x0][0x2d0] ;  /* 0x0000b400888b7a20 */ /* 0x000fe40000410000 */
[--C-:B------:R-:W-:Y:S02]  /*e8d0*/  FFMA.FTZ R16, R16, c[0x0][0x2d0], -R192.reuse ;  /* 0x0000b40010107a23 */ /* 0x100fe400000108c0 */
[--C-:B------:R-:W-:Y:S02]  /*e8e0*/  FFMA.FTZ R22, R22, c[0x0][0x2d0], -R139.reuse ;  /* 0x0000b40016167a23 */ /* 0x100fe4000001088b */
[----:B------:R-:W-:Y:S01]  /*e8f0*/  MUFU.EX2 R220, R16 ;  /* 0x0000001000dc7308 */ /* 0x000fe20000000800 */
[----:B------:R-:W-:Y:S01]  /*e900*/  FMUL.FTZ R2, R0, c[0x0][0x2d0] ;  /* 0x0000b40000027a20 */ /* 0x000fe20000410000 */
[----:B------:R-:W-:Y:S01]  /*e910*/  FMNMX.FTZ R0, R107, R135, !PT ;  /* 0x000000876b007209 */ /* 0x000fe20007810000 */
[--C-:B------:R-:W-:Y:S01]  /*e920*/  FFMA.FTZ R23, R23, c[0x0][0x2d0], -R139.reuse ;  /* 0x0000b40017177a23 */ /* 0x100fe2000001088b */
[----:B-1----:R-:W-:Y:S01]  /*e930*/  FMNMX.FTZ R135, R132, R189, !PT ;  /* 0x000000bd84877209 */ /* 0x002fe20007810000 */
[--C-:B------:R-:W-:Y:S01]  /*e940*/  FFMA.FTZ R54, R54, c[0x0][0x2d0], -R139.reuse ;  /* 0x0000b40036367a23 */ /* 0x100fe2000001088b */
[----:B------:R-:W-:Y:S01]  /*e950*/  LDSM.16.MT88.4 R188, [R232+0x100] ;  /* 0x00010000e8bc783b */ /* 0x000fe20000004200 */
[--C-:B------:R-:W-:Y:S01]  /*e960*/  FFMA.FTZ R55, R55, c[0x0][0x2d0], -R139.reuse ;  /* 0x0000b40037377a23 */ /* 0x100fe2000001088b */
[----:B------:R-:W-:Y:S01]  /*e970*/  FMNMX.FTZ R0, R110, R0, !PT ;  /* 0x000000006e007209 */ /* 0x000fe20007810000 */
        /* <DEDUP_REMOVED lines=18> */
[C---:B--2---:R-:W-:Y:S01]  /*eaa0*/  FMUL.FTZ R16, R134.reuse, R152 ;  /* 0x0000009886107220 */ /* 0x044fe20000410000 */
[----:B------:R-:W1:Y:S01]  /*eab0*/  SHFL.BFLY PT, R3, R0, 0x2, 0x1f ;  /* 0x0c401f0000037f89 */ /* 0x000e6200000e0000 */
[----:B------:R-:W-:Y:S01]  /*eac0*/  FMUL.FTZ R116, R134, R116 ;  /* 0x0000007486747220 */ /* 0x000fe20000410000 */
[----:B------:R2:W-:Y:S01]  /*ead0*/  MUFU.EX2 R202, R4 ;  /* 0x0000000400ca7308 */ /* 0x0005e20000000800 */
[----:B------:R-:W-:Y:S02]  /*eae0*/  FMUL.FTZ R2, R2, c[0x0][0x2d0] ;  /* 0x0000b40002027a20 */ /* 0x000fe40000410000 */
[C---:B------:R-:W-:Y:S02]  /*eaf0*/  FMUL.FTZ R117, R134.reuse, R117 ;  /* 0x0000007586757220 */ /* 0x040fe40000410000 */
[C---:B------:R-:W-:Y:S02]  /*eb00*/  FMUL.FTZ R120, R134.reuse, R120 ;  /* 0x0000007886787220 */ /* 0x040fe40000410000 */
[C---:B------:R-:W-:Y:S02]  /*eb10*/  FMUL.FTZ R121, R134.reuse, R121 ;  /* 0x0000007986797220 */ /* 0x040fe40000410000 */
[C---:B------:R-:W-:Y:S01]  /*eb20*/  FMUL.FTZ R128, R134.reuse, R128 ;  /* 0x0000008086807220 */ /* 0x040fe20000410000 */
[----:B------:R4:W5:Y:S01]  /*eb30*/  MUFU.EX2 R132, R2 ;  /* 0x0000000200847308 */ /* 0x0009620000000800 */
[----:B------:R-:W-:Y:S02]  /*eb40*/  FMUL.FTZ R129, R134, R129 ;  /* 0x0000008186817220 */ /* 0x000fe40000410000 */
[--C-:B------:R-:W-:Y:S01]  /*eb50*/  FFMA.FTZ R37, R37, c[0x0][0x2d0], -R192.reuse ;  /* 0x0000b40025257a23 */ /* 0x100fe200000108c0 */
[----:B---3--:R-:W-:Y:S01]  /*eb60*/  LDSM.16.MT88.4 R20, [R229+0x100] ;  /* 0x00010000e514783b */ /* 0x008fe20000004200 */
[--C-:B------:R-:W-:Y:S02]  /*eb70*/  FFMA.FTZ R36, R36, c[0x0][0x2d0], -R192.reuse ;  /* 0x0000b40024247a23 */ /* 0x100fe400000108c0 */
[--C-:B------:R-:W-:Y:S02]  /*eb80*/  FFMA.FTZ R38, R38, c[0x0][0x2d0], -R139.reuse ;  /* 0x0000b40026267a23 */ /* 0x100fe4000001088b */
[--C-:B------:R-:W-:Y:S01]  /*eb90*/  FFMA.FTZ R39, R39, c[0x0][0x2d0], -R139.reuse ;  /* 0x0000b40027277a23 */ /* 0x100fe2000001088b */
[----:B------:R-:W3:Y:S01]  /*eba0*/  MUFU.EX2 R217, R5 ;  /* 0x0000000500d97308 */ /* 0x000ee20000000800 */
[--C-:B------:R-:W-:Y:S01]  /*ebb0*/  FFMA.FTZ R48, R48, c[0x0][0x2d0], -R192.reuse ;  /* 0x0000b40030307a23 */ /* 0x100fe200000108c0 */
[----:B-1----:R-:W-:Y:S01]  /*ebc0*/  FMNMX.FTZ R0, R0, R3, !PT ;  /* 0x0000000300007209 */ /* 0x002fe20007810000 */
[--C-:B------:R-:W-:Y:S02]  /*ebd0*/  FFMA.FTZ R49, R49, c[0x0][0x2d0], -R192.reuse ;  /* 0x0000b40031317a23 */ /* 0x100fe400000108c0 */
[----:B--2---:R-:W-:Y:S02]  /*ebe0*/  FMUL.FTZ R4, R134, R140 ;  /* 0x0000008c86047220 */ /* 0x004fe40000410000 */
[--C-:B------:R-:W-:Y:S02]  /*ebf0*/  FFMA.FTZ R50, R50, c[0x0][0x2d0], -R139.reuse ;  /* 0x0000b40032327a23 */ /* 0x100fe4000001088b */
[----:B------:R-:W-:Y:S01]  /*ec00*/  FFMA.FTZ R51, R51, c[0x0][0x2d0], -R139 ;  /* 0x0000b40033337a23 */ /* 0x000fe2000001088b */
[----:B------:R1:W2:Y:S01]  /*ec10*/  MUFU.EX2 R197, R17 ;  /* 0x0000001100c57308 */ /* 0x0002a20000000800 */
[--C-:B------:R-:W-:Y:S02]  /*ec20*/  FFMA.FTZ R80, R80, c[0x0][0x2d0], -R192.reuse ;  /* 0x0000b40050507a23 */ /* 0x100fe400000108c0 */
[--C-:B------:R-:W-:Y:S02]  /*ec30*/  FFMA.FTZ R113, R113, c[0x0][0x2d0], -R192.reuse ;  /* 0x0000b40071717a23 */ /* 0x100fe400000108c0 */
[----:B----4-:R-:W-:Y:S02]  /*ec40*/  FADD.FTZ R2, -R135, R133 ;  /* 0x0000008587027221 */ /* 0x010fe40000010100 */
[----:B-----5:R-:W-:Y:S02]  /*ec50*/  FMUL.FTZ R118, R132, R118 ;  /* 0x0000007684767220 */ /* 0x020fe40000410000 */
[----:B------:R-:W-:Y:S01]  /*ec60*/  FMUL.FTZ R2, R2, c[0x0][0x2d0] ;  /* 0x0000b40002027a20 */ /* 0x000fe20000410000 */
[----:B------:R4:W-:Y:S01]  /*ec70*/  MUFU.EX2 R201, R6 ;  /* 0x0000000600c97308 */ /* 0x0009e20000000800 */
[C---:B------:R-:W-:Y:S02]  /*ec80*/  FMUL.FTZ R119, R132.reuse, R119 ;  /* 0x0000007784777220 */ /* 0x040fe40000410000 */
[----:B------:R-:W-:Y:S01]  /*ec90*/  FMUL.FTZ R122, R132, R122 ;  /* 0x0000007a847a7220 */ /* 0x000fe20000410000 */
[----:B---3--:R-:W-:Y:S01]  /*eca0*/  F2FP.PACK_AB R140, R217, R202 ;  /* 0x000000cad98c723e */ /* 0x008fe200000000ff */
[----:B------:R-:W-:Y:S02]  /*ecb0*/  FMUL.FTZ R5, R134, R141 ;  /* 0x0000008d86057220 */ /* 0x000fe40000410000 */
[C---:B------:R-:W-:Y:S02]  /*ecc0*/  FMUL.FTZ R123, R132.reuse, R123 ;  /* 0x0000007b847b7220 */ /* 0x040fe40000410000 */
[C---:B------:R-:W-:Y:S01]  /*ecd0*/  FMUL.FTZ R130, R132.reuse, R130 ;  /* 0x0000008284827220 */ /* 0x040fe20000410000 */
[----:B------:R3:W5:Y:S01]  /*ece0*/  MUFU.EX2 R133, R2 ;  /* 0x0000000200857308 */ /* 0x0007620000000800 */
[----:B------:R-:W-:Y:S02]  /*ecf0*/  FMUL.FTZ R131, R132, R131 ;  /* 0x0000008384837220 */ /* 0x000fe40000410000 */
[--C-:B------:R-:W-:Y:S02]  /*ed00*/  FFMA.FTZ R115, R115, c[0x0][0x2d0], -R139.reuse ;  /* 0x0000b40073737a23 */ /* 0x100fe4000001088b */
[----:B-1----:R-:W-:Y:S02]  /*ed10*/  FMUL.FTZ R17, R134, R153 ;  /* 0x0000009986117220 */ /* 0x002fe40000410000 */
[--C-:B------:R-:W-:Y:S02]  /*ed20*/  FFMA.FTZ R32, R32, c[0x0][0x2d0], -R192.reuse ;  /* 0x0000b40020207a23 */ /* 0x100fe400000108c0 */
[--C-:B------:R-:W-:Y:S01]  /*ed30*/  FFMA.FTZ R33, R33, c[0x0][0x2d0], -R192.reuse ;  /* 0x0000b40021217a23 */ /* 0x100fe200000108c0 */
[----:B------:R-:W1:Y:S01]  /*ed40*/  MUFU.EX2 R214, R7 ;  /* 0x0000000700d67308 */ /* 0x000e620000000800 */
[--C-:B------:R-:W-:Y:S02]  /*ed50*/  FFMA.FTZ R81, R81, c[0x0][0x2d0], -R192.reuse ;  /* 0x0000b40051517a23 */ /* 0x100fe400000108c0 */
[--C-:B------:R-:W-:Y:S02]  /*ed60*/  FFMA.FTZ R82, R82, c[0x0][0x2d0], -R139.reuse ;  /* 0x0000b40052527a23 */ /* 0x100fe4000001088b */
[----:B----4-:R-:W-:Y:S01]  /*ed70*/  FMUL.FTZ R6, R132, R142 ;  /* 0x0000008e84067220 */ /* 0x010fe20000410000 */
[----:B--2---:R-:W-:Y:S01]  /*ed80*/  F2FP.PACK_AB R142, R197, R220 ;  /* 0x000000dcc58e723e */ /* 0x004fe200000000ff */
[--C-:B------:R-:W-:Y:S02]  /*ed90*/  FFMA.FTZ R83, R83, c[0x0][0x2d0], -R139.reuse ;  /* 0x0000b40053537a23 */ /* 0x100fe4000001088b */
[--C-:B------:R-:W-:Y:S01]  /*eda0*/  FFMA.FTZ R84, R84, c[0x0][0x2d0], -R192.reuse ;  /* 0x0000b40054547a23 */ /* 0x100fe200000108c0 */
[----:B------:R2:W-:Y:S01]  /*edb0*/  MUFU.EX2 R219, R18 ;  /* 0x0000001200db7308 */ /* 0x0005e20000000800 */
[--C-:B------:R-:W-:Y:S02]  /*edc0*/  FFMA.FTZ R85, R85, c[0x0][0x2d0], -R192.reuse ;  /* 0x0000b40055557a23 */ /* 0x100fe400000108c0 */
[--C-:B------:R-:W-:Y:S01]  /*edd0*/  FFMA.FTZ R86, R86, c[0x0][0x2d0], -R139.reuse ;  /* 0x0000b40056567a23 */ /* 0x100fe2000001088b */
[----:B---3--:R-:W3:Y:S01]  /*ede0*/  SHFL.BFLY PT, R2, R0, 0x1, 0x1f ;  /* 0x0c201f0000027f89 */ /* 0x008ee200000e0000 */
[C---:B-----5:R-:W-:Y:S02]  /*edf0*/  FMUL.FTZ R124, R133.reuse, R124 ;  /* 0x0000007c857c7220 */ /* 0x060fe40000410000 */
[----:B------:R-:W-:Y:S02]  /*ee00*/  FMUL.FTZ R125, R133, R125 ;  /* 0x0000007d857d7220 */ /* 0x000fe40000410000 */
[--C-:B------:R-:W-:Y:S01]  /*ee10*/  FFMA.FTZ R87, R87, c[0x0][0x2d0], -R139.reuse ;  /* 0x0000b40057577a23 */ /* 0x100fe2000001088b */
[----:B------:R-:W4:Y:S01]  /*ee20*/  MUFU.EX2 R196, R19 ;  /* 0x0000001300c47308 */ /* 0x000f220000000800 */
[--C-:B------:R-:W-:Y:S02]  /*ee30*/  FFMA.FTZ R96, R96, c[0x0][0x2d0], -R192.reuse ;  /* 0x0000b40060607a23 */ /* 0x100fe400000108c0 */
[--C-:B------:R-:W-:Y:S01]  /*ee40*/  FFMA.FTZ R97, R97, c[0x0][0x2d0], -R192.reuse ;  /* 0x0000b40061617a23 */ /* 0x100fe200000108c0 */
[----:B-1----:R-:W-:Y:S01]  /*ee50*/  F2FP.PACK_AB R141, R214, R201 ;  /* 0x000000c9d68d723e */ /* 0x002fe200000000ff */
[----:B------:R-:W-:Y:S02]  /*ee60*/  FMUL.FTZ R7, R132, R143 ;  /* 0x0000008f84077220 */ /* 0x000fe40000410000 */
[--C-:B------:R-:W-:Y:S02]  /*ee70*/  FFMA.FTZ R98, R98, c[0x0][0x2d0], -R139.reuse ;  /* 0x0000b40062627a23 */ /* 0x100fe4000001088b */
[--C-:B------:R-:W-:Y:S01]  /*ee80*/  FFMA.FTZ R99, R99, c[0x0][0x2d0], -R139.reuse ;  /* 0x0000b40063637a23 */ /* 0x100fe2000001088b */
[----:B------:R-:W-:Y:S01]  /*ee90*/  MUFU.EX2 R215, R32 ;  /* 0x0000002000d77308 */ /* 0x000fe20000000800 */
[--C-:B------:R-:W-:Y:S02]  /*eea0*/  FFMA.FTZ R100, R100, c[0x0][0x2d0], -R192.reuse ;  /* 0x0000b40064647a23 */ /* 0x100fe400000108c0 */
[--C-:B------:R-:W-:Y:S02]  /*eeb0*/  FFMA.FTZ R101, R101, c[0x0][0x2d0], -R192.reuse ;  /* 0x0000b40065657a23 */ /* 0x100fe400000108c0 */
[----:B--2---:R-:W-:Y:S02]  /*eec0*/  FMUL.FTZ R18, R132, R154 ;  /* 0x0000009a84127220 */ /* 0x004fe40000410000 */
[----:B------:R-:W-:Y:S01]  /*eed0*/  FFMA.FTZ R112, R112, c[0x0][0x2d0], -R192 ;  /* 0x0000b40070707a23 */ /* 0x000fe200000108c0 */
[----:B---3--:R-:W-:Y:S01]  /*eee0*/  FMNMX.FTZ R2, R2, R0, !PT ;  /* 0x0000000002027209 */ /* 0x008fe20007810000 */
[--C-:B------:R-:W-:Y:S01]  /*eef0*/  FFMA.FTZ R102, R102, c[0x0][0x2d0], -R139.reuse ;  /* 0x0000b40066667a23 */ /* 0x100fe2000001088b */
[----:B------:R-:W-:Y:S01]  /*ef00*/  MUFU.EX2 R216, R33 ;  /* 0x0000002100d87308 */ /* 0x000fe20000000800 */
[----:B------:R-:W-:Y:S02]  /*ef10*/  FFMA.FTZ R103, R103, c[0x0][0x2d0], -R139 ;  /* 0x0000b40067677a23 */ /* 0x000fe4000001088b */
[----:B------:R-:W-:Y:S01]  /*ef20*/  FADD.FTZ R0, -R2, R138 ;  /* 0x0000008a02007221 */ /* 0x000fe20000010100 */
[----:B----4-:R-:W-:Y:S01]  /*ef30*/  F2FP.PACK_AB R143, R196, R219 ;  /* 0x000000dbc48f723e */ /* 0x010fe200000000ff */
[----:B------:R-:W-:Y:S02]  /*ef40*/  FMUL.FTZ R138, R135, c[0x0][0x2d0] ;  /* 0x0000b400878a7a20 */ /* 0x000fe40000410000 */
[----:B------:R-:W-:Y:S02]  /*ef50*/  FMUL.FTZ R3, R2, c[0x0][0x2d0] ;  /* 0x0000b40002037a20 */ /* 0x000fe40000410000 */
[----:B------:R-:W-:Y:S01]  /*ef60*/  FMUL.FTZ R0, R0, c[0x0][0x2d0] ;  /* 0x0000b40000007a20 */ /* 0x000fe20000410000 */
[----:B------:R1:W-:Y:S01]  /*ef70*/  MUFU.EX2 R221, R35 ;  /* 0x0000002300dd7308 */ /* 0x0003e20000000800 */
[--C-:B------:R-:W-:Y:S01]  /*ef80*/  FFMA.FTZ R12, R12, c[0x0][0x2d0], -R138.reuse ;  /* 0x0000b4000c0c7a23 */ /* 0x100fe2000001088a */
[-C--:B------:R-:W-:Y:S05]  /*ef90*/  HMMA.16816.F32 R4, R140, R20.reuse, R4 ;  /* 0x000000148c04723c */ /* 0x080fea0000001804 */
[--C-:B------:R-:W-:Y:S02]  /*efa0*/  FFMA.FTZ R13, R13, c[0x0][0x2d0], -R138.reuse ;  /* 0x0000b4000d0d7a23 */ /* 0x100fe4000001088a */
[--C-:B------:R-:W-:Y:S01]  /*efb0*/  FFMA.FTZ R14, R14, c[0x0][0x2d0], -R3.reuse ;  /* 0x0000b4000e0e7a23 */ /* 0x100fe20000010803 */
[----:B------:R-:W2:Y:S01]  /*efc0*/  MUFU.EX2 R0, R0 ;  /* 0x0000000000007308 */ /* 0x000ea20000000800 */
[--C-:B------:R-:W-:Y:S03]  /*efd0*/  FFMA.FTZ R15, R15, c[0x0][0x2d0], -R3.reuse ;  /* 0x0000b4000f0f7a23 */ /* 0x100fe60000010803 */
[--C-:B------:R-:W-:Y:S02]  /*efe0*/  FFMA.FTZ R8, R8, c[0x0][0x2d0], -R138.reuse ;  /* 0x0000b40008087a23 */ /* 0x100fe4000001088a */
[--C-:B------:R-:W-:Y:S02]  /*eff0*/  FFMA.FTZ R9, R9, c[0x0][0x2d0], -R138.reuse ;  /* 0x0000b40009097a23 */ /* 0x100fe4000001088a */
[--C-:B------:R-:W-:Y:S02]  /*f000*/  FFMA.FTZ R10, R10, c[0x0][0x2d0], -R3.reuse ;  /* 0x0000b4000a0a7a23 */ /* 0x100fe40000010803 */
[----:B------:R3:W-:Y:S01]  /*f010*/  MUFU.EX2 R200, R8 ;  /* 0x0000000800c87308 */ /* 0x0007e20000000800 */
[--C-:B------:R-:W-:Y:S02]  /*f020*/  FFMA.FTZ R11, R11, c[0x0][0x2d0], -R3.reuse ;  /* 0x0000b4000b0b7a23 */ /* 0x100fe40000010803 */
[----:B------:R-:W-:Y:S02]  /*f030*/  FMUL.FTZ R19, R132, R155 ;  /* 0x0000009b84137220 */ /* 0x000fe40000410000 */
[----:B------:R-:W-:Y:S01]  /*f040*/  LDSM.16.MT88.4 R152, [R231+0x100] ;  /* 0x00010000e798783b */ /* 0x000fe20000004200 */
[--C-:B------:R-:W-:Y:S02]  /*f050*/  FFMA.FTZ R56, R56, c[0x0][0x2d0], -R138.reuse ;  /* 0x0000b40038387a23 */ /* 0x100fe4000001088a */
[--C-:B------:R-:W-:Y:S02]  /*f060*/  FFMA.FTZ R57, R57, c[0x0][0x2d0], -R138.reuse ;  /* 0x0000b40039397a23 */ /* 0x100fe4000001088a */
[----:B------:R-:W4:Y:S01]  /*f070*/  MUFU.EX2 R212, R9 ;  /* 0x0000000900d47308 */ /* 0x000f220000000800 */
[--C-:B------:R-:W-:Y:S02]  /*f080*/  FFMA.FTZ R58, R58, c[0x0][0x2d0], -R3.reuse ;  /* 0x0000b4003a3a7a23 */ /* 0x100fe40000010803 */
[--C-:B------:R-:W-:Y:S02]  /*f090*/  FFMA.FTZ R59, R59, c[0x0][0x2d0], -R3.reuse ;  /* 0x0000b4003b3b7a23 */ /* 0x100fe40000010803 */
[--C-:B------:R-:W-:Y:S02]  /*f0a0*/  FFMA.FTZ R72, R72, c[0x0][0x2d0], -R138.reuse ;  /* 0x0000b40048487a23 */ /* 0x100fe4000001088a */
[--C-:B------:R-:W-:Y:S02]  /*f0b0*/  FFMA.FTZ R73, R73, c[0x0][0x2d0], -R138.reuse ;  /* 0x0000b40049497a23 */ /* 0x100fe4000001088a */
[--C-:B------:R-:W-:Y:S01]  /*f0c0*/  FFMA.FTZ R74, R74, c[0x0][0x2d0], -R3.reuse ;  /* 0x0000b4004a4a7a23 */ /* 0x100fe20000010803 */
[----:B------:R5:W-:Y:S01]  /*f0d0*/  MUFU.EX2 R218, R12 ;  /* 0x0000000c00da7308 */ /* 0x000be20000000800 */
[--C-:B------:R-:W-:Y:S02]  /*f0e0*/  FFMA.FTZ R75, R75, c[0x0][0x2d0], -R3.reuse ;  /* 0x0000b4004b4b7a23 */ /* 0x100fe40000010803 */
[----:B-1----:R-:W-:Y:S02]  /*f0f0*/  FMUL.FTZ R35, R132, R171 ;  /* 0x000000ab84237220 */ /* 0x002fe40000410000 */
[----:B---3--:R-:W-:Y:S02]  /*f100*/  FMUL.FTZ R8, R133, R144 ;  /* 0x0000009085087220 */ /* 0x008fe40000410000 */
[C---:B--2---:R-:W-:Y:S02]  /*f110*/  FMUL.FTZ R126, R0.reuse, R126 ;  /* 0x0000007e007e7220 */ /* 0x044fe40000410000 */
[----:B------:R-:W-:Y:S01]  /*f120*/  FMUL.FTZ R127, R0, R127 ;  /* 0x0000007f007f7220 */ /* 0x000fe20000410000 */
[----:B------:R1:W2:Y:S01]  /*f130*/  MUFU.EX2 R195, R13 ;  /* 0x0000000d00c37308 */ /* 0x0002a20000000800 */
        /* <DEDUP_REMOVED lines=9> */
[----:B-----5:R-:W-:Y:S02]  /*f1d0*/  FMUL.FTZ R12, R133, R148 ;  /* 0x00000094850c7220 */ /* 0x020fe40000410000 */
[--C-:B------:R-:W-:Y:S02]  /*f1e0*/  FFMA.FTZ R25, R25, c[0x0][0x2d0], -R138.reuse ;  /* 0x0000b40019197a23 */ /* 0x100fe4000001088a */
[--C-:B------:R-:W-:Y:S01]  /*f1f0*/  FFMA.FTZ R28, R28, c[0x0][0x2d0], -R138.reuse ;  /* 0x0000b4001c1c7a23 */ /* 0x100fe2000001088a */
[----:B------:R-:W4:Y:S01]  /*f200*/  MUFU.EX2 R211, R11 ;  /* 0x0000000b00d37308 */ /* 0x000f220000000800 */
[--C-:B------:R-:W-:Y:S02]  /*f210*/  FFMA.FTZ R29, R29, c[0x0][0x2d0], -R138.reuse ;  /* 0x0000b4001d1d7a23 */ /* 0x100fe4000001088a */
[--C-:B------:R-:W-:Y:S02]  /*f220*/  FFMA.FTZ R30, R30, c[0x0][0x2d0], -R3.reuse ;  /* 0x0000b4001e1e7a23 */ /* 0x100fe40000010803 */
[----:B-1----:R-:W-:Y:S02]  /*f230*/  FMUL.FTZ R13, R133, R149 ;  /* 0x00000095850d7220 */ /* 0x002fe40000410000 */
[--C-:B------:R-:W-:Y:S02]  /*f240*/  FFMA.FTZ R40, R40, c[0x0][0x2d0], -R138.reuse ;  /* 0x0000b40028287a23 */ /* 0x100fe4000001088a */
[--C-:B------:R-:W-:Y:S01]  /*f250*/  FFMA.FTZ R41, R41, c[0x0][0x2d0], -R138.reuse ;  /* 0x0000b40029297a23 */ /* 0x100fe2000001088a */
[----:B------:R1:W-:Y:S01]  /*f260*/  MUFU.EX2 R213, R14 ;  /* 0x0000000e00d57308 */ /* 0x0003e20000000800 */
[--C-:B------:R-:W-:Y:S02]  /*f270*/  FFMA.FTZ R42, R42, c[0x0][0x2d0], -R3.reuse ;  /* 0x0000b4002a2a7a23 */ /* 0x100fe40000010803 */
[--C-:B------:R-:W-:Y:S02]  /*f280*/  FFMA.FTZ R43, R43, c[0x0][0x2d0], -R3.reuse ;  /* 0x0000b4002b2b7a23 */ /* 0x100fe40000010803 */
[----:B---3--:R-:W-:Y:S01]  /*f290*/  FMUL.FTZ R10, R0, R146 ;  /* 0x00000092000a7220 */ /* 0x008fe20000410000 */
[----:B--2---:R-:W-:Y:S01]  /*f2a0*/  F2FP.PACK_AB R146, R195, R218 ;  /* 0x000000dac392723e */ /* 0x004fe200000000ff */
[--C-:B------:R-:W-:Y:S02]  /*f2b0*/  FFMA.FTZ R44, R44, c[0x0][0x2d0], -R138.reuse ;  /* 0x0000b4002c2c7a23 */ /* 0x100fe4000001088a */
[--C-:B------:R-:W-:Y:S01]  /*f2c0*/  FFMA.FTZ R45, R45, c[0x0][0x2d0], -R138.reuse ;  /* 0x0000b4002d2d7a23 */ /* 0x100fe2000001088a */
[----:B------:R-:W2:Y:S01]  /*f2d0*/  MUFU.EX2 R194, R15 ;  /* 0x0000000f00c27308 */ /* 0x000ea20000000800 */
        /* <DEDUP_REMOVED lines=12> */
[----:B------:R1:W4:Y:S01]  /*f3a0*/  MUFU.EX2 R209, R25 ;  /* 0x0000001900d17308 */ /* 0x0003220000000800 */
[--C-:B------:R-:W-:Y:S02]  /*f3b0*/  FFMA.FTZ R88, R88, c[0x0][0x2d0], -R138.reuse ;  /* 0x0000b40058587a23 */ /* 0x100fe4000001088a */
[--C-:B------:R-:W-:Y:S01]  /*f3c0*/  FFMA.FTZ R89, R89, c[0x0][0x2d0], -R138.reuse ;  /* 0x0000b40059597a23 */ /* 0x100fe2000001088a */
[----:B--2---:R-:W-:Y:S01]  /*f3d0*/  F2FP.PACK_AB R147, R194, R213 ;  /* 0x000000d5c293723e */ /* 0x004fe200000000ff */
[----:B------:R-:W-:Y:S02]  /*f3e0*/  FMUL.FTZ R15, R0, R151 ;  /* 0x00000097000f7220 */ /* 0x000fe40000410000 */
[----:B------:R-:W2:Y:S01]  /*f3f0*/  LDSM.16.MT88.4 R148, [R230+0x100] ;  /* 0x00010000e694783b */ /* 0x000ea20000004200 */
[--C-:B------:R-:W-:Y:S02]  /*f400*/  FFMA.FTZ R90, R90, c[0x0][0x2d0], -R3.reuse ;  /* 0x0000b4005a5a7a23 */ /* 0x100fe40000010803 */
[----:B------:R5:W-:Y:S01]  /*f410*/  MUFU.EX2 R206, R28 ;  /* 0x0000001c00ce7308 */ /* 0x000be20000000800 */
[C---:B------:R-:W-:Y:S04]  /*f420*/  HMMA.16816.F32 R8, R144.reuse, R20, R8 ;  /* 0x000000149008723c */ /* 0x040fe80000001808 */
[----:B---3--:R-:W-:Y:S02]  /*f430*/  FMUL.FTZ R24, R133, R160 ;  /* 0x000000a085187220 */ /* 0x008fe40000410000 */
[--C-:B------:R-:W-:Y:S02]  /*f440*/  FFMA.FTZ R91, R91, c[0x0][0x2d0], -R3.reuse ;  /* 0x0000b4005b5b7a23 */ /* 0x100fe40000010803 */
[-C--:B------:R-:W-:Y:S01]  /*f450*/  HMMA.16816.F32 R12, R144, R22.reuse, R12 ;  /* 0x00000016900c723c */ /* 0x080fe2000000180c */
[----:B------:R3:W-:Y:S03]  /*f460*/  MUFU.EX2 R226, R26 ;  /* 0x0000001a00e27308 */ /* 0x0007e60000000800 */
[C---:B------:R-:W-:Y:S01]  /*f470*/  FMUL.FTZ R20, R134.reuse, R156 ;  /* 0x0000009c86147220 */ /* 0x040fe20000410000 */
[----:B------:R-:W-:Y:S01]  /*f480*/  MOV R156, R215 ;  /* 0x000000d7009c7202 */ /* 0x000fe20000000f00 */
[----:B------:R-:W-:Y:S02]  /*f490*/  FMUL.FTZ R21, R134, R157 ;  /* 0x0000009d86157220 */ /* 0x000fe40000410000 */
[C---:B------:R-:W-:Y:S03]  /*f4a0*/  HMMA.16816.F32 R16, R140.reuse, R22, R16 ;  /* 0x000000168c10723c */ /* 0x040fe60000001810 */
[----:B------:R-:W2:Y:S01]  /*f4b0*/  MUFU.EX2 R210, R27 ;  /* 0x0000001b00d27308 */ /* 0x000ea20000000800 */
[C---:B-1----:R-:W-:Y:S02]  /*f4c0*/  FMUL.FTZ R25, R133.reuse, R161 ;  /* 0x000000a185197220 */ /* 0x042fe40000410000 */
[--C-:B------:R-:W-:Y:S02]  /*f4d0*/  FFMA.FTZ R92, R92, c[0x0][0x2d0], -R138.reuse ;  /* 0x0000b4005c5c7a23 */ /* 0x100fe4000001088a */
[C---:B------:R-:W-:Y:S01]  /*f4e0*/  FMUL.FTZ R22, R132.reuse, R158 ;  /* 0x0000009e84167220 */ /* 0x040fe20000410000 */
[----:B----4-:R-:W-:Y:S03]  /*f4f0*/  MOV R158, R209 ;  /* 0x000000d1009e7202 */ /* 0x010fe60000000f00 */
[----:B------:R-:W-:Y:S01]  /*f500*/  FMUL.FTZ R23, R132, R159 ;  /* 0x0000009f84177220 */ /* 0x000fe20000410000 */
[----:B------:R1:W4:Y:S01]  /*f510*/  MUFU.EX2 R205, R30 ;  /* 0x0000001e00cd7308 */ /* 0x0003220000000800 */
[----:B-----5:R-:W-:Y:S01]  /*f520*/  FMUL.FTZ R28, R133, R164 ;  /* 0x000000a4851c7220 */ /* 0x020fe20000410000 */
[----:B------:R-:W-:Y:S01]  /*f530*/  MOV R159, R208 ;  /* 0x000000d0009f7202 */ /* 0x000fe20000000f00 */
[--C-:B------:R-:W-:Y:S02]  /*f540*/  FFMA.FTZ R93, R93, c[0x0][0x2d0], -R138.reuse ;  /* 0x0000b4005d5d7a23 */ /* 0x100fe4000001088a */
[----:B---3--:R-:W-:Y:S01]  /*f550*/  FMUL.FTZ R26, R0, R162 ;  /* 0x000000a2001a7220 */ /* 0x008fe20000410000 */
[-C--:B------:R-:W-:Y:S03]  /*f560*/  HMMA.16816.F32 R20, R140, R188.reuse, R20 ;  /* 0x000000bc8c14723c */ /* 0x080fe60000001814 */
[----:B------:R-:W-:Y:S01]  /*f570*/  MOV R162, R221 ;  /* 0x000000dd00a27202 */ /* 0x000fe20000000f00 */
[----:B------:R3:W5:Y:S01]  /*f580*/  MUFU.EX2 R32, R29 ;  /* 0x0000001d00207308 */ /* 0x0007620000000800 */
[--C-:B------:R-:W-:Y:S02]  /*f590*/  FFMA.FTZ R94, R94, c[0x0][0x2d0], -R3.reuse ;  /* 0x0000b4005e5e7a23 */ /* 0x100fe40000010803 */
[----:B------:R-:W-:Y:S01]  /*f5a0*/  FFMA.FTZ R95, R95, c[0x0][0x2d0], -R3 ;  /* 0x0000b4005f5f7a23 */ /* 0x000fe20000010803 */
[----:B--2---:R-:W-:Y:S01]  /*f5b0*/  MOV R157, R210 ;  /* 0x000000d2009d7202 */ /* 0x004fe20000000f00 */
[----:B------:R-:W-:Y:S03]  /*f5c0*/  FMUL.FTZ R27, R0, R163 ;  /* 0x000000a3001b7220 */ /* 0x000fe60000410000 */
[----:B------:R-:W-:Y:S01]  /*f5d0*/  MOV R163, R216 ;  /* 0x000000d800a37202 */ /* 0x000fe20000000f00 */
[----:B------:R-:W-:Y:S01]  /*f5e0*/  FFMA.FTZ R114, R114, c[0x0][0x2d0], -R139 ;  /* 0x0000b40072727a23 */ /* 0x000fe2000001088b */
[----:B------:R-:W2:Y:S01]  /*f5f0*/  MUFU.EX2 R33, R31 ;  /* 0x0000001f00217308 */ /* 0x000ea20000000800 */
[--C-:B------:R-:W-:Y:S01]  /*f600*/  FFMA.FTZ R104, R104, c[0x0][0x2d0], -R138.reuse ;  /* 0x0000b40068687a23 */ /* 0x100fe2000001088a */
[C---:B------:R-:W-:Y:S04]  /*f610*/  HMMA.16816.F32 R24, R144.reuse, R188, R24 ;  /* 0x000000bc9018723c */ /* 0x040fe80000001818 */
[----:B-1----:R-:W-:Y:S01]  /*f620*/  FMUL.FTZ R30, R0, R166 ;  /* 0x000000a6001e7220 */ /* 0x002fe20000410000 */
[----:B----4-:R-:W-:Y:S01]  /*f630*/  MOV R171, R205 ;  /* 0x000000cd00ab7202 */ /* 0x010fe20000000f00 */
[--C-:B------:R-:W-:Y:S02]  /*f640*/  FFMA.FTZ R105, R105, c[0x0][0x2d0], -R138.reuse ;  /* 0x0000b40069697a23 */ /* 0x100fe4000001088a */
[----:B------:R-:W1:Y:S01]  /*f650*/  MUFU.EX2 R207, R34 ;  /* 0x0000002200cf7308 */ /* 0x000e620000000800 */
[--C-:B------:R-:W-:Y:S03]  /*f660*/  FFMA.FTZ R108, R108, c[0x0][0x2d0], -R138.reuse ;  /* 0x0000b4006c6c7a23 */ /* 0x100fe6000001088a */
[----:B---3--:R-:W-:Y:S01]  /*f670*/  FMUL.FTZ R29, R133, R165 ;  /* 0x000000a5851d7220 */ /* 0x008fe20000410000 */
[----:B-----5:R-:W-:Y:S01]  /*f680*/  MOV R161, R32 ;  /* 0x0000002000a17202 */ /* 0x020fe20000000f00 */
[----:B------:R-:W-:Y:S01]  /*f690*/  FMUL.FTZ R32, R134, R168 ;  /* 0x000000a886207220 */ /* 0x000fe20000410000 */
[----:B------:R-:W-:Y:S01]  /*f6a0*/  MOV R168, R197 ;  /* 0x000000c500a87202 */ /* 0x000fe20000000f00 */
[----:B------:R-:W-:Y:S02]  /*f6b0*/  FFMA.FTZ R138, R109, c[0x0][0x2d0], -R138 ;  /* 0x0000b4006d8a7a23 */ /* 0x000fe4000001088a */
[----:B------:R-:W3:Y:S01]  /*f6c0*/  MUFU.EX2 R34, R37 ;  /* 0x0000002500227308 */ /* 0x000ee20000000800 */
[--C-:B------:R-:W-:Y:S02]  /*f6d0*/  FFMA.FTZ R106, R106, c[0x0][0x2d0], -R3.reuse ;  /* 0x0000b4006a6a7a23 */ /* 0x100fe40000010803 */
[--C-:B------:R-:W-:Y:S01]  /*f6e0*/  FFMA.FTZ R107, R107, c[0x0][0x2d0], -R3.reuse ;  /* 0x0000b4006b6b7a23 */ /* 0x100fe20000010803 */
[----:B--2---:R-:W-:Y:S01]  /*f6f0*/  MOV R160, R33 ;  /* 0x0000002100a07202 */ /* 0x004fe20000000f00 */
[----:B------:R-:W-:Y:S02]  /*f700*/  FMUL.FTZ R31, R0, R167 ;  /* 0x000000a7001f7220 */ /* 0x000fe40000410000 */
[----:B------:R-:W-:Y:S02]  /*f710*/  FMUL.FTZ R33, R134, R169 ;  /* 0x000000a986217220 */ /* 0x000fe40000410000 */
[--C-:B------:R-:W-:Y:S01]  /*f720*/  FFMA.FTZ R110, R110, c[0x0][0x2d0], -R3.reuse ;  /* 0x0000b4006e6e7a23 */ /* 0x100fe20000010803 */
[----:B------:R2:W4:Y:S01]  /*f730*/  MUFU.EX2 R203, R36 ;  /* 0x0000002400cb7308 */ /* 0x0005220000000800 */
[----:B------:R-:W-:Y:S01]  /*f740*/  FFMA.FTZ R3, R111, c[0x0][0x2d0], -R3 ;  /* 0x0000b4006f037a23 */ /* 0x000fe20000010803 */
[-C--:B------:R-:W-:Y:S03]  /*f750*/  HMMA.16816.F32 R28, R144, R190.reuse, R28 ;  /* 0x000000be901c723c */ /* 0x080fe6000000181c */
[----:B-1----:R-:W-:Y:S05]  /*f760*/  MOV R169, R207 ;  /* 0x000000cf00a97202 */ /* 0x002fea0000000f00 */
[----:B------:R1:W-:Y:S01]  /*f770*/  MUFU.EX2 R251, R39 ;  /* 0x0000002700fb7308 */ /* 0x0003e20000000800 */
[----:B---3--:R-:W-:Y:S03]  /*f780*/  MOV R167, R34 ;  /* 0x0000002200a77202 */ /* 0x008fe60000000f00 */
[----:B------:R-:W-:Y:S01]  /*f790*/  FMUL.FTZ R34, R132, R170 ;  /* 0x000000aa84227220 */ /* 0x000fe20000410000 */
[----:B------:R-:W-:Y:S01]  /*f7a0*/  MOV R170, R206 ;  /* 0x000000ce00aa7202 */ /* 0x000fe20000000f00 */
[C---:B------:R-:W-:Y:S04]  /*f7b0*/  FMUL.FTZ R37, R134.reuse, R173 ;  /* 0x000000ad86257220 */ /* 0x040fe80000410000 */
[----:B------:R3:W5:Y:S01]  /*f7c0*/  MUFU.EX2 R252, R38 ;  /* 0x0000002600fc7308 */ /* 0x0007620000000800 */
[C---:B------:R-:W-:Y:S04]  /*f7d0*/  HMMA.16816.F32 R32, R140.reuse, R190, R32 ;  /* 0x000000be8c20723c */ /* 0x040fe80000001820 */
[----:B--2---:R-:W-:Y:S05]  /*f7e0*/  FMUL.FTZ R36, R134, R172 ;  /* 0x000000ac86247220 */ /* 0x004fea0000410000 */
[----:B------:R2:W-:Y:S03]  /*f7f0*/  MUFU.EX2 R225, R48 ;  /* 0x0000003000e17308 */ /* 0x0005e60000000800 */
[C---:B-1----:R-:W-:Y:S07]  /*f800*/  FMUL.FTZ R39, R132.reuse, R175 ;  /* 0x000000af84277220 */ /* 0x042fee0000410000 */
[----:B------:R1:W-:Y:S01]  /*f810*/  MUFU.EX2 R223, R50 ;  /* 0x0000003200df7308 */ /* 0x0003e20000000800 */
[----:B---3--:R-:W-:Y:S09]  /*f820*/  FMUL.FTZ R38, R132, R174 ;  /* 0x000000ae84267220 */ /* 0x008ff20000410000 */
[----:B------:R3:W3:Y:S01]  /*f830*/  MUFU.EX2 R224, R49 ;  /* 0x0000003100e07308 */ /* 0x0006e20000000800 */
[-C--:B------:R-:W-:Y:S03]  /*f840*/  HMMA.16816.F32 R36, R140, R148.reuse, R36 ;  /* 0x000000948c24723c */ /* 0x080fe60000001824 */
[C---:B--2---:R-:W-:Y:S06]  /*f850*/  FMUL.FTZ R48, R133.reuse, R176 ;  /* 0x000000b085307220 */ /* 0x044fec0000410000 */
[----:B------:R2:W2:Y:S03]  /*f860*/  MUFU.EX2 R222, R51 ;  /* 0x0000003300de7308 */ /* 0x0004a60000000800 */
[C---:B-1----:R-:W-:Y:S07]  /*f870*/  FMUL.FTZ R50, R0.reuse, R178 ;  /* 0x000000b200327220 */ /* 0x042fee0000410000 */
[----:B------:R1:W-:Y:S01]  /*f880*/  MUFU.EX2 R166, R40 ;  /* 0x0000002800a67308 */ /* 0x0003e20000000800 */
[C---:B---3--:R-:W-:Y:S09]  /*f890*/  FMUL.FTZ R49, R133.reuse, R177 ;  /* 0x000000b185317220 */ /* 0x048ff20000410000 */
[----:B------:R3:W3:Y:S01]  /*f8a0*/  MUFU.EX2 R165, R41 ;  /* 0x0000002900a57308 */ /* 0x0006e20000000800 */
[C---:B--2---:R-:W-:Y:S09]  /*f8b0*/  FMUL.FTZ R51, R0.reuse, R179 ;  /* 0x000000b300337220 */ /* 0x044ff20000410000 */
[----:B------:R2:W-:Y:S01]  /*f8c0*/  MUFU.EX2 R164, R42 ;  /* 0x0000002a00a47308 */ /* 0x0005e20000000800 */
[C---:B------:R-:W-:Y:S04]  /*f8d0*/  HMMA.16816.F32 R48, R144.reuse, R148, R48 ;  /* 0x000000949030723c */ /* 0x040fe80000001830 */
[C---:B-1----:R-:W-:Y:S05]  /*f8e0*/  FMUL.FTZ R40, R133.reuse, R180 ;  /* 0x000000b485287220 */ /* 0x042fea0000410000 */
[----:B------:R1:W1:Y:S03]  /*f8f0*/  MUFU.EX2 R221, R43 ;  /* 0x0000002b00dd7308 */ /* 0x0002660000000800 */
[C---:B---3--:R-:W-:Y:S07]  /*f900*/  FMUL.FTZ R41, R133.reuse, R181 ;  /* 0x000000b585297220 */ /* 0x048fee0000410000 */
[----:B------:R3:W-:Y:S01]  /*f910*/  MUFU.EX2 R215, R44 ;  /* 0x0000002c00d77308 */ /* 0x0007e20000000800 */
[C---:B--2---:R-:W-:Y:S09]  /*f920*/  FMUL.FTZ R42, R0.reuse, R182 ;  /* 0x000000b6002a7220 */ /* 0x044ff20000410000 */
[----:B------:R2:W2:Y:S01]  /*f930*/  MUFU.EX2 R216, R45 ;  /* 0x0000002d00d87308 */ /* 0x0004a20000000800 */
[C---:B-1----:R-:W-:Y:S09]  /*f940*/  FMUL.FTZ R43, R0.reuse, R183 ;  /* 0x000000b7002b7220 */ /* 0x042ff20000410000 */
[----:B------:R-:W-:Y:S01]  /*f950*/  MUFU.EX2 R208, R52 ;  /* 0x0000003400d07308 */ /* 0x000fe20000000800 */
[-C--:B------:R-:W-:Y:S03]  /*f960*/  HMMA.16816.F32 R40, R144, R150.reuse, R40 ;  /* 0x000000969028723c */ /* 0x080fe60000001828 */
[C---:B---3--:R-:W-:Y:S01]  /*f970*/  FMUL.FTZ R44, R133.reuse, R184 ;  /* 0x000000b8852c7220 */ /* 0x048fe20000410000 */
[----:B------:R-:W-:Y:S04]  /*f980*/  MOV R184, R204 ;  /* 0x000000cc00b87202 */ /* 0x000fe80000000f00 */
[C---:B------:R-:W-:Y:S01]  /*f990*/  HMMA.16816.F32 R116, R140.reuse, R150, R116 ;  /* 0x000000968c74723c */ /* 0x040fe20000001874 */
[----:B------:R1:W-:Y:S01]  /*f9a0*/  MUFU.EX2 R210, R46 ;  /* 0x0000002e00d27308 */ /* 0x0003e20000000800 */
[----:B------:R-:W3:Y:S02]  /*f9b0*/  LDSM.16.MT88.4 R148, [R229+0x900] ;  /* 0x00090000e594783b */ /* 0x000ee40000004200 */
[----:B--2---:R-:W-:Y:S01]  /*f9c0*/  FMUL.FTZ R45, R133, R185 ;  /* 0x000000b9852d7220 */ /* 0x004fe20000410000 */
[----:B----4-:R-:W-:Y:S03]  /*f9d0*/  MOV R185, R203 ;  /* 0x000000cb00b97202 */ /* 0x010fe60000000f00 */
[-C--:B------:R-:W-:Y:S03]  /*f9e0*/  HMMA.16816.F32 R120, R140, R152.reuse, R120 ;  /* 0x000000988c78723c */ /* 0x080fe60000001878 */
[----:B------:R2:W2:Y:S01]  /*f9f0*/  MUFU.EX2 R209, R47 ;  /* 0x0000002f00d17308 */ /* 0x0004a20000000800 */
[----:B------:R-:W-:Y:S04]  /*fa00*/  MOV R192, R185 ;  /* 0x000000b900c07202 */ /* 0x000fe80000000f00 */
[C---:B------:R-:W-:Y:S05]  /*fa10*/  HMMA.16816.F32 R124, R144.reuse, R152, R124 ;  /* 0x00000098907c723c */ /* 0x040fea000000187c */
[----:B------:R-:W-:Y:S01]  /*fa20*/  MUFU.EX2 R175, R53 ;  /* 0x0000003500af7308 */ /* 0x000fe20000000800 */
[C---:B-1----:R-:W-:Y:S01]  /*fa30*/  FMUL.FTZ R46, R0.reuse, R186 ;  /* 0x000000ba002e7220 */ /* 0x042fe20000410000 */
[----:B------:R-:W-:Y:S08]  /*fa40*/  MOV R186, R198 ;  /* 0x000000c600ba7202 */ /* 0x000ff00000000f00 */
[----:B------:R-:W-:Y:S01]  /*fa50*/  MUFU.EX2 R174, R54 ;  /* 0x0000003600ae7308 */ /* 0x000fe20000000800 */
[----:B--2---:R-:W-:Y:S01]  /*fa60*/  FMUL.FTZ R47, R0, R187 ;  /* 0x000000bb002f7220 */ /* 0x004fe20000410000 */
[----:B------:R-:W-:Y:S08]  /*fa70*/  MOV R187, R194 ;  /* 0x000000c200bb7202 */ /* 0x000ff00000000f00 */
[----:B------:R1:W-:Y:S01]  /*fa80*/  MUFU.EX2 R207, R55 ;  /* 0x0000003700cf7308 */ /* 0x0003e20000000800 */
[-C--:B------:R-:W-:Y:S07]  /*fa90*/  HMMA.16816.F32 R44, R144, R154.reuse, R44 ;  /* 0x0000009a902c723c */ /* 0x080fee000000182c */
[----:B------:R-:W-:Y:S01]  /*faa0*/  F2FP.PACK_AB R146, R161, R170 ;  /* 0x000000aaa192723e */ /* 0x000fe200000000ff */
[----:B------:R-:W-:Y:S01]  /*fab0*/  HMMA.16816.F32 R128, R140, R154, R128 ;  /* 0x0000009a8c80723c */ /* 0x000fe20000001880 */
[----:B------:R-:W2:Y:S01]  /*fac0*/  LDSM.16.MT88.4 R152, [R232+0x900] ;  /* 0x00090000e898783b */ /* 0x000ea20000004200 */
[----:B------:R-:W-:Y:S02]  /*fad0*/  MUFU.EX2 R205, R64 ;  /* 0x0000004000cd7308 */ /* 0x000fe40000000800 */
[----:B------:R-:W-:Y:S02]  /*fae0*/  F2FP.PACK_AB R147, R160, R171 ;  /* 0x000000aba093723e */ /* 0x000fe400000000ff */
[----:B------:R-:W-:Y:S02]  /*faf0*/  F2FP.PACK_AB R144, R158, R227 ;  /* 0x000000e39e90723e */ /* 0x000fe400000000ff */
[----:B------:R-:W-:Y:S04]  /*fb00*/  F2FP.PACK_AB R143, R162, R169 ;  /* 0x000000a9a28f723e */ /* 0x000fe800000000ff */
[----:B------:R-:W-:Y:S01]  /*fb10*/  F2FP.PACK_AB R140, R193, R186 ;  /* 0x000000bac18c723e */ /* 0x000fe200000000ff */
[----:B------:R-:W-:Y:S01]  /*fb20*/  MUFU.EX2 R206, R65 ;  /* 0x0000004100ce7308 */ /* 0x000fe20000000800 */
[----:B------:R-:W-:Y:S01]  /*fb30*/  F2FP.PACK_AB R141, R159, R184 ;  /* 0x000000b89f8d723e */ /* 0x000fe200000000ff */
[----:B-1----:R-:W1:Y:S01]  /*fb40*/  LDSM.16.MT88.4 R52, [R230+0x900] ;  /* 0x00090000e634783b */ /* 0x002e620000004200 */
[----:B------:R-:W-:Y:S02]  /*fb50*/  F2FP.PACK_AB R142, R163, R156 ;  /* 0x0000009ca38e723e */ /* 0x000fe400000000ff */
[----:B------:R-:W-:Y:S05]  /*fb60*/  F2FP.PACK_AB R145, R157, R226 ;  /* 0x000000e29d91723e */ /* 0x000fea00000000ff */
[-C--:B---3--:R-:W-:Y:S01]  /*fb70*/  HMMA.16816.F32 R4, R140, R148.reuse, R4 ;  /* 0x000000948c04723c */ /* 0x088fe20000001804 */
[----:B------:R-:W-:Y:S07]  /*fb80*/  MUFU.EX2 R203, R66 ;  /* 0x0000004200cb7308 */ /* 0x000fee0000000800 */
[C---:B------:R-:W-:Y:S03]  /*fb90*/  HMMA.16816.F32 R8, R144.reuse, R148, R8 ;  /* 0x000000949008723c */ /* 0x040fe60000001808 */
[----:B------:R3:W-:Y:S04]  /*fba0*/  MUFU.EX2 R204, R67 ;  /* 0x0000004300cc7308 */ /* 0x0007e80000000800 */
[----:B------:R-:W-:Y:S01]  /*fbb0*/  MOV R148, R196 ;  /* 0x000000c400947202 */ /* 0x000fe20000000f00 */
[-C--:B------:R-:W-:Y:S04]  /*fbc0*/  HMMA.16816.F32 R12, R144, R150.reuse, R12 ;  /* 0x00000096900c723c */ /* 0x080fe8000000180c */
[----:B------:R-:W-:Y:S01]  /*fbd0*/  MOV R149, R195 ;  /* 0x000000c300957202 */ /* 0x000fe20000000f00 */
[----:B------:R-:W-:Y:S03]  /*fbe0*/  MUFU.EX2 R173, R56 ;  /* 0x0000003800ad7308 */ /* 0x000fe60000000800 */
[C---:B------:R-:W-:Y:S01]  /*fbf0*/  HMMA.16816.F32 R16, R140.reuse, R150, R16 ;  /* 0x000000968c10723c */ /* 0x040fe20000001810 */
[----:B------:R-:W4:Y:S06]  /*fc00*/  LDL.LU R150, [R1+0xc] ;  /* 0x00000c0001967983 */ /* 0x000f2c0000300800 */
[----:B------:R-:W1:Y:S01]  /*fc10*/  MUFU.EX2 R179, R57 ;  /* 0x0000003900b37308 */ /* 0x000e620000000800 */
[-C--:B--2---:R-:W-:Y:S01]  /*fc20*/  HMMA.16816.F32 R20, R140, R152.reuse, R20 ;  /* 0x000000988c14723c */ /* 0x084fe20000001814 */
[----:B---3--:R-:W2:Y:S03]  /*fc30*/  LDSM.16.MT88.4 R64, [R231+0x900] ;  /* 0x00090000e740783b */ /* 0x008ea60000004200 */
[----:B------:R-:W-:Y:S04]  /*fc40*/  MOV R151, R193 ;  /* 0x000000c100977202 */ /* 0x000fe80000000f00 */
[C---:B------:R-:W-:Y:S01]  /*fc50*/  HMMA.16816.F32 R24, R144.reuse, R152, R24 ;  /* 0x000000989018723c */ /* 0x040fe20000001818 */
[----:B------:R-:W-:Y:S01]  /*fc60*/  MUFU.EX2 R172, R58 ;  /* 0x0000003a00ac7308 */ /* 0x000fe20000000800 */
[----:B------:R-:W3:Y:S04]  /*fc70*/  LDL.LU R152, [R1+0x8] ;  /* 0x0000080001987983 */ /* 0x000ee80000300800 */
[----:B------:R-:W3:Y:S02]  /*fc80*/  LDL.LU R153, [R1+0x10] ;  /* 0x0000100001997983 */ /* 0x000ee40000300800 */
[-C--:B------:R-:W-:Y:S03]  /*fc90*/  HMMA.16816.F32 R28, R144, R154.reuse, R28 ;  /* 0x0000009a901c723c */ /* 0x080fe6000000181c */
[----:B------:R2:W2:Y:S05]  /*fca0*/  MUFU.EX2 R178, R59 ;  /* 0x0000003b00b27308 */ /* 0x0004aa0000000800 */
[C---:B------:R-:W-:Y:S01]  /*fcb0*/  HMMA.16816.F32 R32, R140.reuse, R154, R32 ;  /* 0x0000009a8c20723c */ /* 0x040fe20000001820 */
[----:B------:R-:W3:Y:S04]  /*fcc0*/  LDL.LU R155, [R1+0x4] ;  /* 0x00000400019b7983 */ /* 0x000ee80000300800 */
[----:B------:R-:W-:Y:S03]  /*fcd0*/  MUFU.EX2 R182, R68 ;  /* 0x0000004400b67308 */ /* 0x000fe60000000800 */
[-C--:B-1----:R-:W-:Y:S07]  /*fce0*/  HMMA.16816.F32 R36, R140, R52.reuse, R36 ;  /* 0x000000348c24723c */ /* 0x082fee0000001824 */
[----:B------:R-:W-:Y:S01]  /*fcf0*/  MUFU.EX2 R197, R69 ;  /* 0x0000004500c57308 */ /* 0x000fe20000000800 */
[C---:B------:R-:W-:Y:S01]  /*fd00*/  HMMA.16816.F32 R48, R144.reuse, R52, R48 ;  /* 0x000000349030723c */ /* 0x040fe20000001830 */
[----:B--2---:R-:W1:Y:S06]  /*fd10*/  LDSM.16.MT88.4 R56, [R229+0x1100] ;  /* 0x00110000e538783b */ /* 0x004e6c0000004200 */
[----:B------:R-:W-:Y:S01]  /*fd20*/  F2FP.PACK_AB R52, R167, R185 ;  /* 0x000000b9a734723e */ /* 0x000fe200000000ff */
[-C--:B------:R-:W-:Y:S01]  /*fd30*/  HMMA.16816.F32 R40, R144, R54.reuse, R40 ;  /* 0x000000369028723c */ /* 0x080fe20000001828 */
[----:B------:R-:W-:Y:S03]  /*fd40*/  MUFU.EX2 R181, R70 ;  /* 0x0000004600b57308 */ /* 0x000fe60000000800 */
[----:B-----5:R-:W-:Y:S04]  /*fd50*/  F2FP.PACK_AB R53, R251, R252 ;  /* 0x000000fcfb35723e */ /* 0x020fe800000000ff */
[C---:B------:R-:W-:Y:S03]  /*fd60*/  HMMA.16816.F32 R116, R140.reuse, R54, R116 ;  /* 0x000000368c74723c */ /* 0x040fe60000001874 */
[----:B------:R2:W-:Y:S04]  /*fd70*/  MUFU.EX2 R196, R71 ;  /* 0x0000004700c47308 */ /* 0x0005e80000000800 */
[----:B------:R-:W-:Y:S01]  /*fd80*/  F2FP.PACK_AB R54, R224, R225 ;  /* 0x000000e1e036723e */ /* 0x000fe200000000ff */
[-C--:B------:R-:W-:Y:S04]  /*fd90*/  HMMA.16816.F32 R120, R140, R64.reuse, R120 ;  /* 0x000000408c78723c */ /* 0x080fe80000001878 */
[----:B------:R-:W-:Y:S01]  /*fda0*/  F2FP.PACK_AB R55, R222, R223 ;  /* 0x000000dfde37723e */ /* 0x000fe200000000ff */
[----:B------:R-:W-:Y:S03]  /*fdb0*/  MUFU.EX2 R180, R72 ;  /* 0x0000004800b47308 */ /* 0x000fe60000000800 */
[C---:B------:R-:W-:Y:S07]  /*fdc0*/  HMMA.16816.F32 R124, R144.reuse, R64, R124 ;  /* 0x00000040907c723c */ /* 0x040fee000000187c */
[----:B------:R5:W-:Y:S01]  /*fdd0*/  MUFU.EX2 R177, R60 ;  /* 0x0000003c00b17308 */ /* 0x000be20000000800 */
[-C--:B------:R-:W-:Y:S01]  /*fde0*/  HMMA.16816.F32 R44, R144, R66.reuse, R44 ;  /* 0x00000042902c723c */ /* 0x080fe2000000182c */
[----:B--2---:R-:W-:Y:S06]  /*fdf0*/  LDSM.16.MT88.4 R68, [R230+0x1100] ;  /* 0x00110000e644783b */ /* 0x004fec0000004200 */
[----:B------:R-:W-:Y:S01]  /*fe00*/  MOV R147, R169 ;  /* 0x000000a900937202 */ /* 0x000fe20000000f00 */
[----:B------:R-:W-:Y:S01]  /*fe10*/  HMMA.16816.F32 R128, R140, R66, R128 ;  /* 0x000000428c80723c */ /* 0x000fe20000001880 */
[----:B------:R2:W2:Y:S01]  /*fe20*/  MUFU.EX2 R198, R61 ;  /* 0x0000003d00c67308 */ /* 0x0004a20000000800 */
[----:B------:R-:W2:Y:S02]  /*fe30*/  LDSM.16.MT88.4 R64, [R232+0x1100] ;  /* 0x00110000e840783b */ /* 0x000ea40000004200 */
[----:B------:R-:W-:Y:S02]  /*fe40*/  MOV R146, R168 ;  /* 0x000000a800927202 */ /* 0x000fe40000000f00 */
[----:B------:R-:W-:Y:S02]  /*fe50*/  MOV R111, R147 ;  /* 0x00000093006f7202 */ /* 0x000fe40000000f00 */
[-C--:B-1----:R-:W-:Y:S03]  /*fe60*/  HMMA.16816.F32 R4, R52, R56.reuse, R4 ;  /* 0x000000383404723c */ /* 0x082fe60000001804 */
[----:B------:R1:W-:Y:S02]  /*fe70*/  MUFU.EX2 R176, R62 ;  /* 0x0000003e00b07308 */ /* 0x0003e40000000800 */
[----:B-----5:R-:W-:Y:S08]  /*fe80*/  F2FP.PACK_AB R60, R165, R166 ;  /* 0x000000a6a53c723e */ /* 0x020ff000000000ff */
[----:B------:R5:W5:Y:S01]  /*fe90*/  MUFU.EX2 R183, R63 ;  /* 0x0000003f00b77308 */ /* 0x000b620000000800 */
[----:B--2---:R-:W-:Y:S09]  /*fea0*/  F2FP.PACK_AB R61, R221, R164 ;  /* 0x000000a4dd3d723e */ /* 0x004ff200000000ff */
[----:B------:R-:W2:Y:S01]  /*feb0*/  MUFU.EX2 R190, R73 ;  /* 0x0000004900be7308 */ /* 0x000ea20000000800 */
[----:B-1----:R-:W-:Y:S09]  /*fec0*/  F2FP.PACK_AB R62, R216, R215 ;  /* 0x000000d7d83e723e */ /* 0x002ff200000000ff */
[----:B------:R-:W-:Y:S01]  /*fed0*/  MUFU.EX2 R189, R74 ;  /* 0x0000004a00bd7308 */ /* 0x000fe20000000800 */
[----:B-----5:R-:W-:Y:S09]  /*fee0*/  F2FP.PACK_AB R63, R209, R210 ;  /* 0x000000d2d13f723e */ /* 0x020ff200000000ff */
[----:B------:R1:W5:Y:S01]  /*fef0*/  MUFU.EX2 R188, R75 ;  /* 0x0000004b00bc7308 */ /* 0x0003620000000800 */
[C---:B------:R-:W-:Y:S08]  /*ff00*/  HMMA.16816.F32 R8, R60.reuse, R56, R8 ;  /* 0x000000383c08723c */ /* 0x040ff00000001808 */
[-C--:B------:R-:W-:Y:S01]  /*ff10*/  HMMA.16816.F32 R12, R60, R58.reuse, R12 ;  /* 0x0000003a3c0c723c */ /* 0x080fe2000000180c */
[----:B------:R-:W-:Y:S07]  /*ff20*/  MUFU.EX2 R113, R113 ;  /* 0x0000007100717308 */ /* 0x000fee0000000800 */
[C---:B------:R-:W-:Y:S01]  /*ff30*/  HMMA.16816.F32 R16, R52.reuse, R58, R16 ;  /* 0x0000003a3410723c */ /* 0x040fe20000001810 */
[----:B------:R-:W2:Y:S02]  /*ff40*/  LDSM.16.MT88.4 R56, [R231+0x1100] ;  /* 0x00110000e738783b */ /* 0x000ea40000004200 */
[----:B------:R-:W-:Y:S05]  /*ff50*/  MUFU.EX2 R115, R115 ;  /* 0x0000007300737308 */ /* 0x000fea0000000800 */
[-C--:B------:R-:W-:Y:S01]  /*ff60*/  HMMA.16816.F32 R20, R52, R64.reuse, R20 ;  /* 0x000000403414723c */ /* 0x080fe20000001814 */
        /* <DEDUP_REMOVED lines=14> */
[----:B------:R-:W-:Y:S01]  /*10050*/  LDSM.16.MT88.4 R68, [R230+0x1900] ;  /* 0x00190000e644783b */ /* 0x000fe20000004200 */
[----:B------:R-:W-:Y:S06]  /*10060*/  MUFU.EX2 R191, R83 ;  /* 0x0000005300bf7308 */ /* 0x000fec0000000800 */
[-C--:B--2---:R-:W-:Y:S04]  /*10070*/  HMMA.16816.F32 R120, R52, R56.reuse, R120 ;  /* 0x000000383478723c */ /* 0x084fe80000001878 */
[----:B------:R2:W-:Y:S04]  /*10080*/  MUFU.EX2 R83, R76 ;  /* 0x0000004c00537308 */ /* 0x0005e80000000800 */
[C---:B------:R-:W-:Y:S06]  /*10090*/  HMMA.16816.F32 R124, R60.reuse, R56, R124 ;  /* 0x000000383c7c723c */ /* 0x040fec000000187c */
[----:B------:R-:W1:Y:S01]  /*100a0*/  MUFU.EX2 R82, R77 ;  /* 0x0000004d00527308 */ /* 0x000e620000000800 */
[----:B------:R-:W-:Y:S01]  /*100b0*/  F2FP.PACK_AB R56, R179, R173 ;  /* 0x000000adb338723e */ /* 0x000fe200000000ff */
[-C--:B------:R-:W-:Y:S01]  /*100c0*/  HMMA.16816.F32 R44, R60, R58.reuse, R44 ;  /* 0x0000003a3c2c723c */ /* 0x080fe2000000182c */
[----:B------:R-:W2:Y:S03]  /*100d0*/  LDSM.16.MT88.4 R60, [R232+0x1900] ;  /* 0x00190000e83c783b */ /* 0x000ea60000004200 */
[----:B------:R-:W-:Y:S04]  /*100e0*/  F2FP.PACK_AB R57, R178, R172 ;  /* 0x000000acb239723e */ /* 0x000fe800000000ff */
[----:B------:R-:W-:Y:S01]  /*100f0*/  HMMA.16816.F32 R128, R52, R58, R128 ;  /* 0x0000003a3480723c */ /* 0x000fe20000001880 */
[----:B------:R-:W2:Y:S06]  /*10100*/  MUFU.EX2 R81, R78 ;  /* 0x0000004e00517308 */ /* 0x000eac0000000800 */
        /* <DEDUP_REMOVED lines=11> */
[-C--:B------:R-:W-:Y:S04]  /*101c0*/  HMMA.16816.F32 R12, R56, R66.reuse, R12 ;  /* 0x00000042380c723c */ /* 0x080fe8000000180c */
[----:B----4-:R-:W-:Y:S01]  /*101d0*/  FFMA.FTZ R0, R0, R150, R199 ;  /* 0x0000009600007223 */ /* 0x010fe200000100c7 */
[----:B------:R-:W-:Y:S01]  /*101e0*/  MOV R150, R170 ;  /* 0x000000aa00967202 */ /* 0x000fe20000000f00 */
[----:B------:R-:W-:Y:S02]  /*101f0*/  MUFU.EX2 R87, R87 ;  /* 0x0000005700577308 */ /* 0x000fe40000000800 */
[C---:B------:R-:W-:Y:S01]  /*10200*/  HMMA.16816.F32 R16, R52.reuse, R66, R16 ;  /* 0x000000423410723c */ /* 0x040fe20000001810 */
[----:B------:R-:W1:Y:S03]  /*10210*/  LDSM.16.MT88.4 R64, [R231+0x1900] ;  /* 0x00190000e740783b */ /* 0x000e660000004200 */
[----:B------:R-:W-:Y:S01]  /*10220*/  MOV R109, R150 ;  /* 0x00000096006d7202 */ /* 0x000fe20000000f00 */
[----:B------:R-:W-:Y:S03]  /*10230*/  FADD.FTZ R0, R211, R0 ;  /* 0x00000000d3007221 */ /* 0x000fe60000010000 */
[-C--:B--2---:R-:W-:Y:S01]  /*10240*/  HMMA.16816.F32 R20, R52, R60.reuse, R20 ;  /* 0x0000003c3414723c */ /* 0x084fe20000001814 */
[----:B------:R-:W-:Y:S03]  /*10250*/  MUFU.EX2 R96, R96 ;  /* 0x0000006000607308 */ /* 0x000fe60000000800 */
[----:B------:R-:W-:Y:S02]  /*10260*/  FADD.FTZ R76, R213, R0 ;  /* 0x00000000d54c7221 */ /* 0x000fe40000010000 */
[----:B---3--:R-:W-:Y:S02]  /*10270*/  FFMA.FTZ R132, R132, R152, R201 ;  /* 0x0000009884847223 */ /* 0x008fe400000100c9 */
[C---:B------:R-:W-:Y:S03]  /*10280*/  HMMA.16816.F32 R24, R56.reuse, R60, R24 ;  /* 0x0000003c3818723c */ /* 0x040fe60000001818 */
[----:B------:R-:W-:Y:S01]  /*10290*/  MUFU.EX2 R97, R97 ;  /* 0x0000006100617308 */ /* 0x000fe20000000800 */
[----:B------:R-:W-:Y:S04]  /*102a0*/  FFMA.FTZ R133, R133, R153, R200 ;  /* 0x0000009985857223 */ /* 0x000fe800000100c8 */
[-C--:B------:R-:W-:Y:S04]  /*102b0*/  HMMA.16816.F32 R28, R56, R62.reuse, R28 ;  /* 0x0000003e381c723c */ /* 0x080fe8000000181c */
[----:B------:R-:W-:Y:S01]  /*102c0*/  FFMA.FTZ R134, R134, R155, R202 ;  /* 0x0000009b86867223 */ /* 0x000fe200000100ca */
[----:B------:R-:W-:Y:S01]  /*102d0*/  MOV R202, R151 ;  /* 0x0000009700ca7202 */ /* 0x000fe20000000f00 */
[----:B------:R-:W-:Y:S01]  /*102e0*/  LDSM.16.MT88.4 R152, [R229+0x3100] ;  /* 0x00310000e598783b */ /* 0x000fe20000004200 */
[----:B------:R-:W-:Y:S01]  /*102f0*/  MOV R151, R171 ;  /* 0x000000ab00977202 */ /* 0x000fe20000000f00 */
[C---:B------:R-:W-:Y:S01]  /*10300*/  HMMA.16816.F32 R32, R52.reuse, R62, R32 ;  /* 0x0000003e3420723c */ /* 0x040fe20000001820 */
[----:B------:R-:W-:Y:S03]  /*10310*/  MUFU.EX2 R98, R98 ;  /* 0x0000006200627308 */ /* 0x000fe60000000800 */
[----:B------:R-:W-:Y:S02]  /*10320*/  MOV R139, R151 ;  /* 0x00000097008b7202 */ /* 0x000fe40000000f00 */
[----:B------:R-:W2:Y:S02]  /*10330*/  LDSM.16.MT88.4 R60, [R229+0x2100] ;  /* 0x00210000e53c783b */ /* 0x000ea40000004200 */
[-C--:B------:R-:W-:Y:S03]  /*10340*/  HMMA.16816.F32 R36, R52, R68.reuse, R36 ;  /* 0x000000443424723c */ /* 0x080fe60000001824 */
[----:B------:R-:W-:Y:S03]  /*10350*/  MUFU.EX2 R99, R99 ;  /* 0x0000006300637308 */ /* 0x000fe60000000800 */
[----:B------:R-:W-:Y:S02]  /*10360*/  LDSM.16.MT88.4 R168, [R232+0x3100] ;  /* 0x00310000e8a8783b */ /* 0x000fe40000004200 */
[C---:B------:R-:W-:Y:S05]  /*10370*/  HMMA.16816.F32 R48, R56.reuse, R68, R48 ;  /* 0x000000443830723c */ /* 0x040fea0000001830 */
[----:B------:R-:W-:Y:S03]  /*10380*/  MUFU.EX2 R100, R100 ;  /* 0x0000006400647308 */ /* 0x000fe60000000800 */
[-C--:B------:R-:W-:Y:S07]  /*10390*/  HMMA.16816.F32 R40, R56, R70.reuse, R40 ;  /* 0x000000463828723c */ /* 0x080fee0000001828 */
[----:B------:R-:W-:Y:S01]  /*103a0*/  MUFU.EX2 R101, R101 ;  /* 0x0000006500657308 */ /* 0x000fe20000000800 */
[C---:B------:R-:W-:Y:S01]  /*103b0*/  HMMA.16816.F32 R116, R52.reuse, R70, R116 ;  /* 0x000000463474723c */ /* 0x040fe20000001874 */
[----:B------:R-:W3:Y:S07]  /*103c0*/  LDSM.16.MT88.4 R68, [R232+0x2100] ;  /* 0x00210000e844783b */ /* 0x000eee0000004200 */
[-C--:B-1----:R-:W-:Y:S01]  /*103d0*/  HMMA.16816.F32 R120, R52, R64.reuse, R120 ;  /* 0x000000403478723c */ /* 0x082fe20000001878 */
[----:B------:R-:W-:Y:S07]  /*103e0*/  MUFU.EX2 R102, R102 ;  /* 0x0000006600667308 */ /* 0x000fee0000000800 */
[C---:B------:R-:W-:Y:S03]  /*103f0*/  HMMA.16816.F32 R124, R56.reuse, R64, R124 ;  /* 0x00000040387c723c */ /* 0x040fe6000000187c */
[----:B------:R-:W-:Y:S05]  /*10400*/  MUFU.EX2 R103, R103 ;  /* 0x0000006700677308 */ /* 0x000fea0000000800 */
[-C--:B------:R-:W-:Y:S05]  /*10410*/  HMMA.16816.F32 R44, R56, R66.reuse, R44 ;  /* 0x00000042382c723c */ /* 0x080fea000000182c */
[----:B------:R-:W-:Y:S02]  /*10420*/  MUFU.EX2 R112, R112 ;  /* 0x0000007000707308 */ /* 0x000fe40000000800 */
[----:B------:R-:W-:Y:S01]  /*10430*/  F2FP.PACK_AB R56, R190, R180 ;  /* 0x000000b4be38723e */ /* 0x000fe200000000ff */
[----:B------:R-:W-:Y:S01]  /*10440*/  HMMA.16816.F32 R128, R52, R66, R128 ;  /* 0x000000423480723c */ /* 0x000fe20000001880 */
[----:B------:R-:W1:Y:S03]  /*10450*/  LDSM.16.MT88.4 R64, [R231+0x2100] ;  /* 0x00210000e740783b */ /* 0x000e660000004200 */
[----:B-----5:R-:W-:Y:S02]  /*10460*/  F2FP.PACK_AB R57, R188, R189 ;  /* 0x000000bdbc39723e */ /* 0x020fe400000000ff */
[----:B------:R-:W-:Y:S01]  /*10470*/  F2FP.PACK_AB R58, R82, R83 ;  /* 0x00000053523a723e */ /* 0x000fe200000000ff */
[----:B------:R-:W-:Y:S01]  /*10480*/  MUFU.EX2 R114, R114 ;  /* 0x0000007200727308 */ /* 0x000fe20000000800 */
[----:B------:R-:W-:Y:S04]  /*10490*/  F2FP.PACK_AB R52, R197, R182 ;  /* 0x000000b6c534723e */ /* 0x000fe800000000ff */
[----:B------:R-:W-:Y:S02]  /*104a0*/  F2FP.PACK_AB R53, R196, R181 ;  /* 0x000000b5c435723e */ /* 0x000fe400000000ff */
[----:B------:R-:W-:Y:S02]  /*104b0*/  F2FP.PACK_AB R54, R194, R195 ;  /* 0x000000c3c236723e */ /* 0x000fe400000000ff */
[----:B------:R-:W-:Y:S01]  /*104c0*/  F2FP.PACK_AB R55, R191, R193 ;  /* 0x000000c1bf37723e */ /* 0x000fe200000000ff */
[----:B------:R-:W-:Y:S01]  /*104d0*/  MUFU.EX2 R107, R107 ;  /* 0x0000006b006b7308 */ /* 0x000fe20000000800 */
[----:B------:R-:W-:Y:S05]  /*104e0*/  F2FP.PACK_AB R59, R80, R81 ;  /* 0x00000051503b723e */ /* 0x000fea00000000ff */
[-C--:B--2---:R-:W-:Y:S04]  /*104f0*/  HMMA.16816.F32 R4, R52, R60.reuse, R4 ;  /* 0x0000003c3404723c */ /* 0x084fe80000001804 */
[----:B------:R-:W-:Y:S04]  /*10500*/  MUFU.EX2 R108, R108 ;  /* 0x0000006c006c7308 */ /* 0x000fe80000000800 */
[C---:B------:R-:W-:Y:S06]  /*10510*/  HMMA.16816.F32 R8, R56.reuse, R60, R8 ;  /* 0x0000003c3808723c */ /* 0x040fec0000001808 */
[----:B------:R-:W-:Y:S02]  /*10520*/  MUFU.EX2 R110, R110 ;  /* 0x0000006e006e7308 */ /* 0x000fe40000000800 */
[-C--:B------:R-:W-:Y:S08]  /*10530*/  HMMA.16816.F32 R12, R56, R62.reuse, R12 ;  /* 0x0000003e380c723c */ /* 0x080ff0000000180c */
[C---:B------:R-:W-:Y:S01]  /*10540*/  HMMA.16816.F32 R16, R52.reuse, R62, R16 ;  /* 0x0000003e3410723c */ /* 0x040fe20000001810 */
[----:B------:R-:W2:Y:S01]  /*10550*/  LDSM.16.MT88.4 R60, [R229+0x2900] ;  /* 0x00290000e53c783b */ /* 0x000ea20000004200 */
[----:B------:R-:W-:Y:S06]  /*10560*/  MUFU.EX2 R88, R88 ;  /* 0x0000005800587308 */ /* 0x000fec0000000800 */
[-C--:B---3--:R-:W-:Y:S04]  /*10570*/  HMMA.16816.F32 R20, R52, R68.reuse, R20 ;  /* 0x000000443414723c */ /* 0x088fe80000001814 */
[----:B------:R-:W-:Y:S04]  /*10580*/  MUFU.EX2 R89, R89 ;  /* 0x0000005900597308 */ /* 0x000fe80000000800 */
[C---:B------:R-:W-:Y:S06]  /*10590*/  HMMA.16816.F32 R24, R56.reuse, R68, R24 ;  /* 0x000000443818723c */ /* 0x040fec0000001818 */
[----:B------:R-:W-:Y:S02]  /*105a0*/  MUFU.EX2 R90, R90 ;  /* 0x0000005a005a7308 */ /* 0x000fe40000000800 */
[-C--:B------:R-:W-:Y:S08]  /*105b0*/  HMMA.16816.F32 R28, R56, R70.reuse, R28 ;  /* 0x00000046381c723c */ /* 0x080ff0000000181c */
[C---:B------:R-:W-:Y:S01]  /*105c0*/  HMMA.16816.F32 R32, R52.reuse, R70, R32 ;  /* 0x000000463420723c */ /* 0x040fe20000001820 */
[----:B------:R-:W3:Y:S01]  /*105d0*/  LDSM.16.MT88.4 R68, [R232+0x2900] ;  /* 0x00290000e844783b */ /* 0x000ee20000004200 */
[----:B------:R-:W-:Y:S06]  /*105e0*/  MUFU.EX2 R91, R91 ;  /* 0x0000005b005b7308 */ /* 0x000fec0000000800 */
[-C--:B------:R-:W-:Y:S04]  /*105f0*/  HMMA.16816.F32 R36, R52, R72.reuse, R36 ;  /* 0x000000483424723c */ /* 0x080fe80000001824 */
[----:B------:R-:W-:Y:S04]  /*10600*/  MUFU.EX2 R92, R92 ;  /* 0x0000005c005c7308 */ /* 0x000fe80000000800 */
[C---:B------:R-:W-:Y:S06]  /*10610*/  HMMA.16816.F32 R48, R56.reuse, R72, R48 ;  /* 0x000000483830723c */ /* 0x040fec0000001830 */
[----:B------:R-:W4:Y:S02]  /*10620*/  MUFU.EX2 R93, R93 ;  /* 0x0000005d005d7308 */ /* 0x000f240000000800 */
[-C--:B------:R-:W-:Y:S08]  /*10630*/  HMMA.16816.F32 R40, R56, R74.reuse, R40 ;  /* 0x0000004a3828723c */ /* 0x080ff00000001828 */
[C---:B------:R-:W-:Y:S01]  /*10640*/  HMMA.16816.F32 R116, R52.reuse, R74, R116 ;  /* 0x0000004a3474723c */ /* 0x040fe20000001874 */
[----:B------:R-:W5:Y:S01]  /*10650*/  LDSM.16.MT88.4 R72, [R230+0x2900] ;  /* 0x00290000e648783b */ /* 0x000f620000004200 */
[----:B------:R-:W-:Y:S06]  /*10660*/  MUFU.EX2 R94, R94 ;  /* 0x0000005e005e7308 */ /* 0x000fec0000000800 */
[-C--:B-1----:R-:W-:Y:S04]  /*10670*/  HMMA.16816.F32 R120, R52, R64.reuse, R120 ;  /* 0x000000403478723c */ /* 0x082fe80000001878 */
[----:B------:R-:W1:Y:S04]  /*10680*/  MUFU.EX2 R95, R95 ;  /* 0x0000005f005f7308 */ /* 0x000e680000000800 */
[C---:B------:R-:W-:Y:S06]  /*10690*/  HMMA.16816.F32 R124, R56.reuse, R64, R124 ;  /* 0x00000040387c723c */ /* 0x040fec000000187c */
[----:B------:R-:W-:Y:S01]  /*106a0*/  MUFU.EX2 R104, R104 ;  /* 0x0000006800687308 */ /* 0x000fe20000000800 */
[----:B------:R-:W-:Y:S01]  /*106b0*/  FADD.FTZ R64, R217, R134 ;  /* 0x00000086d9407221 */ /* 0x000fe20000010000 */
[-C--:B------:R-:W-:Y:S04]  /*106c0*/  HMMA.16816.F32 R44, R56, R66.reuse, R44 ;  /* 0x00000042382c723c */ /* 0x080fe8000000182c */
[----:B------:R-:W-:Y:S03]  /*106d0*/  FADD.FTZ R79, R220, R64 ;  /* 0x00000040dc4f7221 */ /* 0x000fe60000010000 */
[----:B----4-:R-:W-:Y:S01]  /*106e0*/  F2FP.PACK_AB R58, R93, R92 ;  /* 0x0000005c5d3a723e */ /* 0x010fe200000000ff */
[----:B------:R-:W-:Y:S01]  /*106f0*/  HMMA.16816.F32 R128, R52, R66, R128 ;  /* 0x000000423480723c */ /* 0x000fe20000001880 */
[----:B------:R-:W4:Y:S01]  /*10700*/  LDSM.16.MT88.4 R64, [R231+0x2900] ;  /* 0x00290000e740783b */ /* 0x000f220000004200 */
[----:B------:R-:W-:Y:S02]  /*10710*/  MUFU.EX2 R105, R105 ;  /* 0x0000006900697308 */ /* 0x000fe40000000800 */
[----:B------:R-:W-:Y:S01]  /*10720*/  FADD.FTZ R56, R214, R132 ;  /* 0x00000084d6387221 */ /* 0x000fe20000010000 */
[----:B-1----:R-:W-:Y:S01]  /*10730*/  F2FP.PACK_AB R59, R95, R94 ;  /* 0x0000005e5f3b723e */ /* 0x002fe200000000ff */
[----:B------:R-:W-:Y:S01]  /*10740*/  FADD.FTZ R57, R212, R133 ;  /* 0x00000085d4397221 */ /* 0x000fe20000010000 */
[----:B------:R-:W-:Y:S01]  /*10750*/  F2FP.PACK_AB R52, R85, R84 ;  /* 0x000000545534723e */ /* 0x000fe200000000ff */
[----:B------:R-:W-:Y:S01]  /*10760*/  FADD.FTZ R78, R219, R56 ;  /* 0x00000038db4e7221 */ /* 0x000fe20000010000 */
[----:B------:R-:W-:Y:S03]  /*10770*/  F2FP.PACK_AB R53, R87, R86 ;  /* 0x000000565735723e */ /* 0x000fe600000000ff */
[----:B------:R-:W-:Y:S01]  /*10780*/  F2FP.PACK_AB R54, R97, R96 ;  /* 0x000000606136723e */ /* 0x000fe200000000ff */
[----:B------:R-:W-:Y:S01]  /*10790*/  FADD.FTZ R77, R218, R57 ;  /* 0x00000039da4d7221 */ /* 0x000fe20000010000 */
[----:B------:R-:W-:Y:S01]  /*107a0*/  F2FP.PACK_AB R55, R99, R98 ;  /* 0x000000626337723e */ /* 0x000fe200000000ff */
[----:B------:R-:W1:Y:S01]  /*107b0*/  MUFU.EX2 R106, R106 ;  /* 0x0000006a006a7308 */ /* 0x000e620000000800 */
[----:B------:R-:W-:Y:S01]  /*107c0*/  F2FP.PACK_AB R56, R89, R88 ;  /* 0x000000585938723e */ /* 0x000fe200000000ff */
[----:B------:R-:W-:Y:S01]  /*107d0*/  FADD.FTZ R0, R146, R79 ;  /* 0x0000004f92007221 */ /* 0x000fe20000010000 */
[----:B------:R-:W-:Y:S02]  /*107e0*/  F2FP.PACK_AB R57, R91, R90 ;  /* 0x0000005a5b39723e */ /* 0x000fe400000000ff */
[----:B------:R-:W-:Y:S01]  /*107f0*/  MOV R133, R135 ;  /* 0x0000008700857202 */ /* 0x000fe20000000f00 */
[-C--:B--2---:R-:W-:Y:S03]  /*10800*/  HMMA.16816.F32 R4, R52, R60.reuse, R4 ;  /* 0x0000003c3404723c */ /* 0x084fe60000001804 */
[----:B------:R-:W-:Y:S01]  /*10810*/  FADD.FTZ R0, R186, R0 ;  /* 0x00000000ba007221 */ /* 0x000fe20000010000 */
[----:B------:R-:W-:Y:S03]  /*10820*/  F2FP.PACK_AB R186, R138, R108 ;  /* 0x0000006c8aba723e */ /* 0x000fe600000000ff */
[----:B------:R-:W-:Y:S01]  /*10830*/  FADD.FTZ R0, R202, R0 ;  /* 0x00000000ca007221 */ /* 0x000fe20000010000 */
[C---:B------:R-:W-:Y:S01]  /*10840*/  HMMA.16816.F32 R8, R56.reuse, R60, R8 ;  /* 0x0000003c3808723c */ /* 0x040fe20000001808 */
[----:B------:R2:W2:Y:S07]  /*10850*/  MUFU.EX2 R60, R3 ;  /* 0x00000003003c7308 */ /* 0x0004ae0000000800 */
[-C--:B------:R-:W-:Y:S04]  /*10860*/  HMMA.16816.F32 R12, R56, R62.reuse, R12 ;  /* 0x0000003e380c723c */ /* 0x080fe8000000180c */
[----:B-1----:R-:W-:Y:S04]  /*10870*/  F2FP.PACK_AB R185, R107, R106 ;  /* 0x0000006a6bb9723e */ /* 0x002fe800000000ff */
[C---:B------:R-:W-:Y:S08]  /*10880*/  HMMA.16816.F32 R16, R52.reuse, R62, R16 ;  /* 0x0000003e3410723c */ /* 0x040ff00000001810 */
[-C--:B---3--:R-:W-:Y:S04]  /*10890*/  HMMA.16816.F32 R20, R52, R68.reuse, R20 ;  /* 0x000000443414723c */ /* 0x088fe80000001814 */
[----:B--2---:R-:W-:Y:S01]  /*108a0*/  FADD.FTZ R3, R187, R76 ;  /* 0x0000004cbb037221 */ /* 0x004fe20000010000 */
[----:B------:R-:W-:Y:S03]  /*108b0*/  F2FP.PACK_AB R187, R60, R110 ;  /* 0x0000006e3cbb723e */ /* 0x000fe600000000ff */
[C---:B------:R-:W-:Y:S08]  /*108c0*/  HMMA.16816.F32 R24, R56.reuse, R68, R24 ;  /* 0x000000443818723c */ /* 0x040ff00000001818 */
[-C--:B------:R-:W-:Y:S08]  /*108d0*/  HMMA.16816.F32 R28, R56, R70.reuse, R28 ;  /* 0x00000046381c723c */ /* 0x080ff0000000181c */
[C---:B------:R-:W-:Y:S07]  /*108e0*/  HMMA.16816.F32 R32, R52.reuse, R70, R32 ;  /* 0x000000463420723c */ /* 0x040fee0000001820 */
[----:B------:R-:W-:Y:S01]  /*108f0*/  MOV R70, R2 ;  /* 0x0000000200467202 */ /* 0x000fe20000000f00 */
[-C--:B-----5:R-:W-:Y:S08]  /*10900*/  HMMA.16816.F32 R36, R52, R72.reuse, R36 ;  /* 0x000000483424723c */ /* 0x0a0ff00000001824 */
[C---:B------:R-:W-:Y:S08]  /*10910*/  HMMA.16816.F32 R48, R56.reuse, R72, R48 ;  /* 0x000000483830723c */ /* 0x040ff00000001830 */
[-C--:B------:R-:W-:Y:S08]  /*10920*/  HMMA.16816.F32 R40, R56, R74.reuse, R40 ;  /* 0x0000004a3828723c */ /* 0x080ff00000001828 */
[C---:B------:R-:W-:Y:S08]  /*10930*/  HMMA.16816.F32 R116, R52.reuse, R74, R116 ;  /* 0x0000004a3474723c */ /* 0x040ff00000001874 */
[-C--:B----4-:R-:W-:Y:S08]  /*10940*/  HMMA.16816.F32 R120, R52, R64.reuse, R120 ;  /* 0x000000403478723c */ /* 0x090ff00000001878 */
[C---:B------:R-:W-:Y:S08]  /*10950*/  HMMA.16816.F32 R124, R56.reuse, R64, R124 ;  /* 0x00000040387c723c */ /* 0x040ff0000000187c */
[-C--:B------:R-:W-:Y:S07]  /*10960*/  HMMA.16816.F32 R44, R56, R66.reuse, R44 ;  /* 0x00000042382c723c */ /* 0x080fee000000182c */
[----:B------:R-:W-:Y:S01]  /*10970*/  FADD.FTZ R57, R148, R78 ;  /* 0x0000004e94397221 */ /* 0x000fe20000010000 */
[----:B------:R-:W-:Y:S04]  /*10980*/  HMMA.16816.F32 R128, R52, R66, R128 ;  /* 0x000000423480723c */ /* 0x000fe80000001880 */
[----:B------:R-:W-:Y:S01]  /*10990*/  FADD.FTZ R58, R184, R57 ;  /* 0x00000039b83a7221 */ /* 0x000fe20000010000 */
[----:B------:R-:W-:Y:S01]  /*109a0*/  F2FP.PACK_AB R184, R105, R104 ;  /* 0x0000006869b8723e */ /* 0x000fe200000000ff */
[----:B------:R-:W-:Y:S01]  /*109b0*/  FADD.FTZ R56, R149, R77 ;  /* 0x0000004d95387221 */ /* 0x000fe20000010000 */
[----:B------:R-:W-:Y:S02]  /*109c0*/  F2FP.PACK_AB R52, R101, R100 ;  /* 0x000000646534723e */ /* 0x000fe400000000ff */
[----:B------:R-:W-:Y:S03]  /*109d0*/  F2FP.PACK_AB R53, R103, R102 ;  /* 0x000000666735723e */ /* 0x000fe600000000ff */
[----:B------:R-:W-:Y:S01]  /*109e0*/  FADD.FTZ R57, R227, R56 ;  /* 0x00000038e3397221 */ /* 0x000fe20000010000 */
[----:B------:R-:W-:Y:S01]  /*109f0*/  F2FP.PACK_AB R54, R113, R112 ;  /* 0x000000707136723e */ /* 0x000fe200000000ff */
[----:B------:R-:W-:Y:S01]  /*10a00*/  FADD.FTZ R56, R226, R3 ;  /* 0x00000003e2387221 */ /* 0x000fe20000010000 */
[----:B------:R-:W-:Y:S01]  /*10a10*/  F2FP.PACK_AB R55, R115, R114 ;  /* 0x000000727337723e */ /* 0x000fe200000000ff */
[----:B------:R-:W-:Y:S04]  /*10a20*/  FADD.FTZ R3, R158, R57 ;  /* 0x000000399e037221 */ /* 0x000fe80000010000 */
[----:B------:R-:W-:Y:S02]  /*10a30*/  FADD.FTZ R3, R109, R3 ;  /* 0x000000036d037221 */ /* 0x000fe40000010000 */
        /* <DEDUP_REMOVED lines=107> */
[----:B------:R-:W-:Y:S01]  /*110f0*/  MOV R138, R2 ;  /* 0x00000002008a7202 */ /* 0x000fe20000000f00 */
[----:B------:R-:W-:Y:S01]  /*11100*/  FADD.FTZ R0, R60, R0 ;  /* 0x000000003c007221 */ /* 0x000fe20000010000 */
[----:B------:R-:W-:Y:S04]  /*11110*/  STL [R1+0x8], R4 ;  /* 0x0000080401007387 */ /* 0x000fe80000100800 */
[----:B------:R1:W-:Y:S04]  /*11120*/  STL [R1+0x10], R3 ;  /* 0x0000100301007387 */ /* 0x0003e80000100800 */
[----:B------:R2:W-:Y:S01]  /*11130*/  STL [R1+0xc], R0 ;  /* 0x00000c0001007387 */ /* 0x0005e20000100800 */
[----:B-1----:R-:W-:Y:S02]  /*11140*/  MOV R3, R136 ;  /* 0x0000008800037202 */ /* 0x002fe40000000f00 */
[----:B--2---:R-:W-:Y:S01]  /*11150*/  MOV R0, R137 ;  /* 0x0000008900007202 */ /* 0x004fe20000000f00 */
[----:B------:R-:W-:-:S05]  /*11160*/  @P0 BRA `(.L_x_1462) ;  /* 0xffffc20000000947 */ /* 0x000fca000383ffff */
.L_x_1461:
[----:B------:R-:W4:Y:S04]  /*11170*/  LDL.LU R6, [R1+0x4] ;  /* 0x0000040001067983 */ /* 0x000f280000300800 */
[----:B--2---:R-:W2:Y:S04]  /*11180*/  LDL.LU R9, [R1+0x8] ;  /* 0x0000080001097983 */ /* 0x004ea80000300800 */
[----:B---3--:R-:W3:Y:S04]  /*11190*/  LDL.LU R8, [R1+0x10] ;  /* 0x0000100001087983 */ /* 0x008ee80000300800 */
[----:B------:R-:W3:Y:S01]  /*111a0*/  LDL.LU R2, [R1+0xc] ;  /* 0x00000c0001027983 */ /* 0x000ee20000300800 */
[----:B------:R-:W-:-:S02]  /*111b0*/  MOV R36, 0xff800000 ;  /* 0xff80000000247802 */ /* 0x000fc40000000f00 */
[----:B------:R-:W-:Y:S02]  /*111c0*/  MOV R37, 0xff800000 ;  /* 0xff80000000257802 */ /* 0x000fe40000000f00 */
[----:B------:R-:W-:Y:S02]  /*111d0*/  MOV R38, 0xff800000 ;  /* 0xff80000000267802 */ /* 0x000fe40000000f00 */
[----:B------:R-:W-:Y:S02]  /*111e0*/  MOV R39, 0xff800000 ;  /* 0xff80000000277802 */ /* 0x000fe40000000f00 */
[----:B------:R-:W-:Y:S01]  /*111f0*/  PLOP3.LUT P4, PT, PT, PT, PT, 0x8, 0x0 ;  /* 0x000000000000781c */ /* 0x000fe20003f8e170 */
[----:B----4-:R-:W1:Y:S04]  /*11200*/  SHFL.BFLY PT, R4, R6, 0x2, 0x1f ;  /* 0x0c401f0006047f89 */ /* 0x010e6800000e0000 */
[----:B--2---:R-:W2:Y:S04]  /*11210*/  SHFL.BFLY PT, R5, R9, 0x2, 0x1f ;  /* 0x0c401f0009057f89 */ /* 0x004ea800000e0000 */
[----:B---3--:R-:W3:Y:S01]  /*11220*/  SHFL.BFLY PT, R7, R2, 0x2, 0x1f ;  /* 0x0c401f0002077f89 */ /* 0x008ee200000e0000 */
[----:B-1----:R-:W-:-:S03]  /*11230*/  FADD.FTZ R4, R4, R6 ;  /* 0x0000000604047221 */ /* 0x002fc60000010000 */
[----:B------:R-:W1:Y:S01]  /*11240*/  SHFL.BFLY PT, R6, R8, 0x2, 0x1f ;  /* 0x0c401f0008067f89 */ /* 0x000e6200000e0000 */
[----:B--2---:R-:W-:-:S03]  /*11250*/  FADD.FTZ R5, R5, R9 ;  /* 0x0000000905057221 */ /* 0x004fc60000010000 */
[----:B------:R-:W2:Y:S04]  /*11260*/  SHFL.BFLY PT, R0, R4, 0x1, 0x1f ;  /* 0x0c201f0004007f89 */ /* 0x000ea800000e0000 */
[----:B------:R-:W4:Y:S01]  /*11270*/  SHFL.BFLY PT, R3, R5, 0x1, 0x1f ;  /* 0x0c201f0005037f89 */ /* 0x000f2200000e0000 */
[----:B---3--:R-:W-:Y:S02]  /*11280*/  FADD.FTZ R7, R7, R2 ;  /* 0x0000000207077221 */ /* 0x008fe40000010000 */
[----:B-1----:R-:W-:-:S03]  /*11290*/  FADD.FTZ R6, R6, R8 ;  /* 0x0000000806067221 */ /* 0x002fc60000010000 */
[----:B------:R-:W1:Y:S01]  /*112a0*/  SHFL.BFLY PT, R8, R7, 0x1, 0x1f ;  /* 0x0c201f0007087f89 */ /* 0x000e6200000e0000 */
[----:B--2---:R-:W-:Y:S01]  /*112b0*/  FADD.FTZ R4, R4, R0 ;  /* 0x0000000004047221 */ /* 0x004fe20000010000 */
[----:B------:R-:W-:Y:S02]  /*112c0*/  MOV R0, RZ ;  /* 0x000000ff00007202 */ /* 0x000fe40000000f00 */
[----:B------:R-:W2:Y:S01]  /*112d0*/  SHFL.BFLY PT, R2, R6, 0x1, 0x1f ;  /* 0x0c201f0006027f89 */ /* 0x000ea200000e0000 */
[----:B----4-:R-:W-:Y:S01]  /*112e0*/  FADD.FTZ R5, R5, R3 ;  /* 0x0000000305057221 */ /* 0x010fe20000010000 */
[----:B------:R-:W-:-:S04]  /*112f0*/  FSETP.NE.FTZ.AND P3, PT, R4, RZ, PT ;  /* 0x000000ff0400720b */ /* 0x000fc80003f75000 */
[----:B------:R-:W-:-:S09]  /*11300*/  FSETP.NE.FTZ.AND P2, PT, R5, RZ, PT ;  /* 0x000000ff0500720b */ /* 0x000fd20003f55000 */
[----:B------:R-:W3:Y:S01]  /*11310*/  @P3 MUFU.RCP R0, R4 ;  /* 0x0000000400003308 */ /* 0x000ee20000001000 */
[----:B-1----:R-:W-:Y:S02]  /*11320*/  FADD.FTZ R7, R8, R7 ;  /* 0x0000000708077221 */ /* 0x002fe40000010000 */
[----:B--2---:R-:W-:-:S03]  /*11330*/  FADD.FTZ R6, R6, R2 ;  /* 0x0000000206067221 */ /* 0x004fc60000010000 */
[----:B------:R-:W-:Y:S01]  /*11340*/  FSETP.NE.FTZ.AND P0, PT, R7, RZ, PT ;  /* 0x000000ff0700720b */ /* 0x000fe20003f15000 */
[----:B------:R-:W-:Y:S01]  /*11350*/  CS2R R2, SRZ ;  /* 0x0000000000027805 */ /* 0x000fe2000001ff00 */
[----:B------:R-:W-:Y:S01]  /*11360*/  @P2 MUFU.LG2 R8, R5 ;  /* 0x0000000500082308 */ /* 0x000fe20000000c00 */
[----:B------:R-:W-:Y:S01]  /*11370*/  FSETP.NE.FTZ.AND P1, PT, R6, RZ, PT ;  /* 0x000000ff0600720b */ /* 0x000fe20003f35000 */
[C---:B---3--:R-:W-:Y:S02]  /*11380*/  FMUL.FTZ R140, R0.reuse, R140 ;  /* 0x0000008c008c7220 */ /* 0x048fe40000410000 */
[----:B------:R-:W-:-:S04]  /*11390*/  FMUL.FTZ R141, R0, R141 ;  /* 0x0000008d008d7220 */ /* 0x000fc80000410000 */
[----:B------:R-:W-:Y:S01]  /*113a0*/  @P2 MUFU.RCP R3, R5 ;  /* 0x0000000500032308 */ /* 0x000fe20000001000 */
[C---:B------:R-:W-:Y:S02]  /*113b0*/  FMUL.FTZ R152, R0.reuse, R152 ;  /* 0x0000009800987220 */ /* 0x040fe40000410000 */
[C---:B------:R-:W-:Y:S02]  /*113c0*/  FMUL.FTZ R26, R0.reuse, R153 ;  /* 0x00000099001a7220 */ /* 0x040fe40000410000 */
[C---:B------:R-:W-:Y:S02]  /*113d0*/  FMUL.FTZ R156, R0.reuse, R156 ;  /* 0x0000009c009c7220 */ /* 0x040fe40000410000 */
[C---:B------:R-:W-:Y:S01]  /*113e0*/  FMUL.FTZ R30, R0.reuse, R157 ;  /* 0x0000009d001e7220 */ /* 0x040fe20000410000 */
[----:B------:R-:W1:Y:S01]  /*113f0*/  @P1 MUFU.RCP R2, R6 ;  /* 0x0000000600021308 */ /* 0x000e620000001000 */
        /* <DEDUP_REMOVED lines=11> */
[----:B------:R-:W-:Y:S01]  /*114b0*/  FMUL.FTZ R129, R0, R129 ;  /* 0x0000008100817220 */ /* 0x000fe20000410000 */
[----:B------:R-:W-:Y:S01]  /*114c0*/  MOV R0, RZ ;  /* 0x000000ff00007202 */ /* 0x000fe20000000f00 */
[C---:B-1----:R-:W-:Y:S02]  /*114d0*/  FMUL.FTZ R144, R2.reuse, R144 ;  /* 0x0000009002907220 */ /* 0x042fe40000410000 */
[C---:B------:R-:W-:Y:S01]  /*114e0*/  FMUL.FTZ R33, R2.reuse, R145 ;  /* 0x0000009102217220 */ /* 0x040fe20000410000 */
        /* <DEDUP_REMOVED lines=64> */
.L_x_1441:
        /* <DEDUP_REMOVED lines=135> */
.L_x_1466:
        /* <DEDUP_REMOVED lines=194> */
.L_x_1465:
        /* <DEDUP_REMOVED lines=31> */
.L_x_1467:
        /* <DEDUP_REMOVED lines=43> */
.L_x_1469:
[----:B------:R-:W-:Y:S05]  /*13220*/  BSYNC B0 ;  /* 0x0000000000007941 */ /* 0x000fea0003800000 */
.L_x_1468:
        /* <DEDUP_REMOVED lines=107> */
.L_x_1470:
        /* <DEDUP_REMOVED lines=10> */
.L_x_1616:


//--------------------- .text._ZN7cutlass13device_kernelIN5flash19enable_sm80_to_sm89INS1_16FlashAttnFwdSm80INS1_25CollectiveMainloopFwdSm80ILi4ELi1ELb0EN4cute5tupleIJNS5_1CILi128EEENS7_ILi112EEENS7_ILi64EEEEEELi64ENS_6half_tEfNS_4arch4Sm80ELb1ELb0ELb0ELb1ELb1ELb1ELb1ELb0EEENS1_21CollectiveEpilogueFwdINS6_IJS8_SA_S9_EEENS6_IJNS7_ILi1EEESI_SI_EEESC_SE_Li128ELb1ELb1ELb0ELb0EEENS1_19SingleTileSchedulerILb1ELb0ELb1ELi128EEEEEEEEEvNT_6ParamsE --------------------------
	.section	.text._ZN7cutlass13device_kernelIN5flash19enable_sm80_to_sm89INS1_16FlashAttnFwdSm80INS1_25CollectiveMainloopFwdSm80ILi4ELi1ELb0EN4cute5tupleIJNS5_1CILi128EEENS7_ILi112EEENS7_ILi64EEEEEELi64ENS_6half_tEfNS_4arch4Sm80ELb1ELb0ELb0ELb1ELb1ELb1ELb1ELb0EEENS1_21CollectiveEpilogueFwdINS6_IJS8_SA_S9_EEENS6_IJNS7_ILi1EEESI_SI_EEESC_SE_Li128ELb1ELb1ELb0ELb0EEENS1_19SingleTileSchedulerILb1ELb0ELb1ELi128EEEEEEEEEvNT_6ParamsE,"ax",@progbits
	.sectioninfo	@"SHI_REGISTERS=255"
	.align	128
.text._ZN7cutlass13device_kernelIN5flash19enable_sm80_to_sm89INS1_16FlashAttnFwdSm80INS1_25CollectiveMainloopFwdSm80ILi4ELi1ELb0EN4cute5tupleIJNS5_1CILi128EEENS7_ILi112EEENS7_ILi64EEEEEELi64ENS_6half_tEfNS_4arch4Sm80ELb1ELb0ELb0ELb1ELb1ELb1ELb1ELb0EEENS1_21CollectiveEpilogueFwdINS6_IJS8_SA_S9_EEENS6_IJNS7_ILi1EEESI_SI_EEESC_SE_Li128ELb1ELb1ELb0ELb0EEENS1_19SingleTileSchedulerILb1ELb0ELb1ELi128EEEEEEEEEvNT_6ParamsE:
        .type           _ZN7cutlass13device_kernelIN5flash19enable_sm80_to_sm89INS1_16FlashAttnFwdSm80INS1_25CollectiveMainloopFwdSm80ILi4ELi1ELb0EN4cute5tupleIJNS5_1CILi128EEENS7_ILi112EEENS7_ILi64EEEEEELi64ENS_6half_tEfNS_4arch4Sm80ELb1ELb0ELb0ELb1ELb1ELb1ELb1ELb0EEENS1_21CollectiveEpilogueFwdINS6_IJS8_SA_S9_EEENS6_IJNS7_ILi1EEESI_SI_EEESC_SE_Li128ELb1ELb1ELb0ELb0EEENS1_19SingleTileSchedulerILb1ELb0ELb1ELi128EEEEEEEEEvNT_6ParamsE,@function
        .size           _ZN7cutlass13device_kernelIN5flash19enable_sm80_to_sm89INS1_16FlashAttnFwdSm80INS1_25CollectiveMainloopFwdSm80ILi4ELi1ELb0EN4cute5tupleIJNS5_1CILi128EEENS7_ILi112EEENS7_ILi64EEEEEELi64ENS_6half_tEfNS_4arch4Sm80ELb1ELb0ELb0ELb1ELb1ELb1ELb1ELb0EEENS1_21CollectiveEpilogueFwdINS6_IJS8_SA_S9_EEENS6_IJNS7_ILi1EEESI_SI_EEESC_SE_Li128ELb1ELb1ELb0ELb0EEENS1_19SingleTileSchedulerILb1ELb0ELb1ELi128EEEEEEEEEvNT_6ParamsE,(.L_x_1617 - _ZN7cutlass13device_kernelIN5flash19enable_sm80_to_sm89INS1_16FlashAttnFwdSm80INS1_25CollectiveMainloopFwdSm80ILi4ELi1ELb0EN4cute5tupleIJNS5_1CILi128EEENS7_ILi112EEENS7_ILi64EEEEEELi64ENS_6half_tEfNS_4arch4Sm80ELb1ELb0ELb0ELb1ELb1ELb1ELb1ELb0EEENS1_21CollectiveEpilogueFwdINS6_IJS8_SA_S9_EEENS6_IJNS7_ILi1EEESI_SI_EEESC_SE_Li128ELb1ELb1ELb0ELb0EEENS1_19SingleTileSchedulerILb1ELb0ELb1ELi128EEEEEEEEEvNT_6ParamsE)
        .other          _ZN7cutlass13device_kernelIN5flash19enable_sm80_to_sm89INS1_16FlashAttnFwdSm80INS1_25CollectiveMainloopFwdSm80ILi4ELi1ELb0EN4cute5tupleIJNS5_1CILi128EEENS7_ILi112EEENS7_ILi64EEEEEELi64ENS_6half_tEfNS_4arch4Sm80ELb1ELb0ELb0ELb1ELb1ELb1ELb1ELb0EEENS1_21CollectiveEpilogueFwdINS6_IJS8_SA_S9_EEENS6_IJNS7_ILi1EEESI_SI_EEESC_SE_Li128ELb1ELb1ELb0ELb0EEENS1_19SingleTileSchedulerILb1ELb0ELb1ELi128EEEEEEEEEvNT_6ParamsE,@"STO_CUDA_ENTRY STV_DEFAULT"
_ZN7cutlass13device_kernelIN5flash19enable_sm80_to_sm89INS1_16FlashAttnFwdSm80INS1_25CollectiveMainloopFwdSm80ILi4ELi1ELb0EN4cute5tupleIJNS5_1CILi128EEENS7_ILi112EEENS7_ILi64EEEEEELi64ENS_6half_tEfNS_4arch4Sm80ELb1ELb0ELb0ELb1ELb1ELb1ELb1ELb0EEENS1_21CollectiveEpilogueFwdINS6_IJS8_SA_S9_EEENS6_IJNS7_ILi1EEESI_SI_EEESC_SE_Li128ELb1ELb1ELb0ELb0EEENS1_19SingleTileSchedulerILb1ELb0ELb1ELi128EEEEEEEEEvNT_6ParamsE:
        /* <DEDUP_REMOVED lines=21> */
.L_x_1472:
        /* <DEDUP_REMOVED lines=13> */
.L_x_1474:
[----:B------:R-:W-:Y:S02]  /*0220*/  ULDC UR6, c[0x0][0x54c] ;  /* 0x0001530000067ab9 */ /* 0x000fe40000000800 */
.L_x_1473:
[----:B------:R-:W-:Y:S02]  /*0230*/  ULDC UR4, c[0x0][0x548] ;  /* 0x0001520000047ab9 */ /* 0x000fe40000000800 */
[----:B------:R-:W-:-:S02]  /*0240*/  USHF.L.U32 UR17, UR17, 0x7, URZ ;  /* 0x0000000711117899 */ /* 0x000fc4000800063f */
[----:B------:R-:W-:-:S04]  /*0250*/  UIMAD UR4, UR6, UR4, URZ ;  /* 0x00000004060472a4 */ /* 0x000fc8000f8e023f */
[----:B------:R-:W-:-:S04]  /*0260*/  UISETP.GE.AND UP0, UPT, UR17, UR4, UPT ;  /* 0x000000041100728c */ /* 0x000fc8000bf06270 */
[----:B------:R-:W-:Y:S01]  /*0270*/  USEL UR21, UR21, 0xffffffff, !UP0 ;  /* 0xffffffff15157887 */ /* 0x000fe2000c000000 */
[----:B------:R-:W-:Y:S05]  /*0280*/  BRA `(.L_x_1475) ;  /* 0x000001b000007947 */ /* 0x000fea0003800000 */
.L_x_1471:
        /* <DEDUP_REMOVED lines=8> */
.L_x_1476:
        /* <DEDUP_REMOVED lines=13> */
.L_x_1478:
[----:B------:R-:W-:Y:S02]  /*03e0*/  ULDC UR6, c[0x0][0x54c] ;  /* 0x0001530000067ab9 */ /* 0x000fe40000000800 */
.L_x_1477:
[----:B------:R-:W-:Y:S02]  /*03f0*/  ULDC UR4, c[0x0][0x548] ;  /* 0x0001520000047ab9 */ /* 0x000fe40000000800 */
[----:B------:R-:W-:-:S02]  /*0400*/  USHF.L.U32 UR17, UR17, 0x7, URZ ;  /* 0x0000000711117899 */ /* 0x000fc4000800063f */
[----:B------:R-:W-:-:S04]  /*0410*/  UIMAD UR4, UR6, UR4, URZ ;  /* 0x00000004060472a4 */ /* 0x000fc8000f8e023f */
[----:B------:R-:W-:-:S04]  /*0420*/  UISETP.GE.AND UP0, UPT, UR17, UR4, UPT ;  /* 0x000000041100728c */ /* 0x000fc8000bf06270 */
[----:B------:R-:W-:-:S06]  /*0430*/  USEL UR21, UR21, 0xffffffff, !UP0 ;  /* 0xffffffff15157887 */ /* 0x000fcc000c000000 */
.L_x_1475:
        /* <DEDUP_REMOVED lines=64> */
.L_x_1479:
        /* <DEDUP_REMOVED lines=10> */
.L_x_1480:
[----:B------:R-:W-:Y:S05]  /*08e0*/  @!P4 BRA `(.L_x_1481) ;  /* 0x000000500000c947 */ /* 0x000fea0003800000 */
[----:B-1--4-:R1:W4:Y:S04]  /*08f0*/  LDG.E R0, [R4.64] ;  /* 0x0000001604007981 */ /* 0x012328000c1e1900 */
[----:B-1-3--:R-:W3:Y:S01]  /*0900*/  LDG.E R4, [R4.64+0x4] ;  /* 0x0000041604047981 */ /* 0x00aee2000c1e1900 */
[----:B----4-:R-:W1:Y:S08]  /*0910*/  R2UR UR24, R0 ;  /* 0x00000000001873c2 */ /* 0x010e7000000e0000 */
[----:B---3--:R-:W1:Y:S02]  /*0920*/  R2UR UR6, R4 ;  /* 0x00000000040673c2 */ /* 0x008e6400000e0000 */
[----:B-1----:R-:W-:-:S06]  /*0930*/  UIADD3 UR24, -UR24, UR6, URZ ;  /* 0x0000000618187290 */ /* 0x002fcc000fffe13f */
.L_x_1481:
        /* <DEDUP_REMOVED lines=365> */
.L_x_1529:
        /* <DEDUP_REMOVED lines=77> */
.L_x_1487:
[----:B------:R-:W-:Y:S05]  /*24e0*/  BSYNC B0 ;  /* 0x0000000000007941 */ /* 0x000fea0003800000 */
.L_x_1486:
        /* <DEDUP_REMOVED lines=39> */
.L_x_1489:
[----:B------:R-:W-:Y:S05]  /*2760*/  BSYNC B0 ;  /* 0x0000000000007941 */ /* 0x000fea0003800000 */
.L_x_1488:
        /* <DEDUP_REMOVED lines=40> */
.L_x_1491:
[----:B------:R-:W-:Y:S05]  /*29f0*/  BSYNC B0 ;  /* 0x0000000000007941 */ /* 0x000fea0003800000 */
.L_x_1490:
        /* <DEDUP_REMOVED lines=38> */
.L_x_1493:
[----:B------:R-:W-:Y:S05]  /*2c60*/  BSYNC B0 ;  /* 0x0000000000007941 */ /* 0x000fea0003800000 */
.L_x_1492:
        /* <DEDUP_REMOVED lines=74> */
.L_x_1497:
[----:B------:R-:W-:Y:S05]  /*3110*/  BSYNC B0 ;  /* 0x0000000000007941 */ /* 0x000fea0003800000 */
.L_x_1496:
        /* <DEDUP_REMOVED lines=57> */
.L_x_1495:
[----:B------:R-:W-:Y:S05]  /*34b0*/  BSYNC B1 ;  /* 0x0000000000017941 */ /* 0x000fea0003800000 */
.L_x_1494:
        /* <DEDUP_REMOVED lines=62> */
.L_x_1501:
[----:B------:R-:W-:Y:S05]  /*38a0*/  BSYNC B0 ;  /* 0x0000000000007941 */ /* 0x000fea0003800000 */
.L_x_1500:
        /* <DEDUP_REMOVED lines=57> */
.L_x_1499:
[----:B------:R-:W-:Y:S05]  /*3c40*/  BSYNC B1 ;  /* 0x0000000000017941 */ /* 0x000fea0003800000 */
.L_x_1498:
        /* <DEDUP_REMOVED lines=62> */
.L_x_1505:
[----:B------:R-:W-:Y:S05]  /*4030*/  BSYNC B0 ;  /* 0x0000000000007941 */ /* 0x000fea0003800000 */
.L_x_1504:
        /* <DEDUP_REMOVED lines=57> */
.L_x_1503:
[----:B------:R-:W-:Y:S05]  /*43d0*/  BSYNC B1 ;  /* 0x0000000000017941 */ /* 0x000fea0003800000 */
.L_x_1502:
        /* <DEDUP_REMOVED lines=61> */
.L_x_1508:
[----:B------:R-:W-:Y:S05]  /*47b0*/  BSYNC B0 ;  /* 0x0000000000007941 */ /* 0x000fea0003800000 */
.L_x_1507:
        /* <DEDUP_REMOVED lines=58> */
.L_x_1485:
        /* <DEDUP_REMOVED lines=232> */
.L_x_1510:
[----:B------:R-:W-:Y:S05]  /*59e0*/  BSYNC B0 ;  /* 0x0000000000007941 */ /* 0x000fea0003800000 */
.L_x_1509:
        /* <DEDUP_REMOVED lines=118> */
.L_x_1512:
[----:B------:R-:W-:Y:S05]  /*6150*/  BSYNC B0 ;  /* 0x0000000000007941 */ /* 0x000fea0003800000 */
.L_x_1511:
        /* <DEDUP_REMOVED lines=118> */
.L_x_1514:
[----:B------:R-:W-:Y:S05]  /*68c0*/  BSYNC B0 ;  /* 0x0000000000007941 */ /* 0x000fea0003800000 */
.L_x_1513:
        /* <DEDUP_REMOVED lines=120> */
.L_x_1484:
        /* <DEDUP_REMOVED lines=22> */
.L_x_1516:
[----:B-123--:R-:W-:Y:S05]  /*71b0*/  BSYNC B0 ;  /* 0x0000000000007941 */ /* 0x00efea0003800000 */
.L_x_1515:
        /* <DEDUP_REMOVED lines=17> */
.L_x_1518:
[----:B------:R-:W-:Y:S05]  /*72d0*/  BSYNC B0 ;  /* 0x0000000000007941 */ /* 0x000fea0003800000 */
.L_x_1517:
        /* <DEDUP_REMOVED lines=17> */
.L_x_1520:
[----:B------:R-:W-:Y:S05]  /*73f0*/  BSYNC B0 ;  /* 0x0000000000007941 */ /* 0x000fea0003800000 */
.L_x_1519:
        /* <DEDUP_REMOVED lines=16> */
.L_x_1506:
[----:B------:R-:W-:Y:S05]  /*7500*/  BSYNC B2 ;  /* 0x0000000000027941 */ /* 0x000fea0003800000 */
.L_x_1483:
        /* <DEDUP_REMOVED lines=135> */
.L_x_1522:
[----:B------:R-:W-:Y:S05]  /*7d80*/  BSYNC B0 ;  /* 0x0000000000007941 */ /* 0x000fea0003800000 */
.L_x_1521:
        /* <DEDUP_REMOVED lines=17> */
.L_x_1524:
[----:B------:R-:W-:Y:S05]  /*7ea0*/  BSYNC B0 ;  /* 0x0000000000007941 */ /* 0x000fea0003800000 */
.L_x_1523:
        /* <DEDUP_REMOVED lines=17> */
.L_x_1526:
[----:B------:R-:W-:Y:S05]  /*7fc0*/  BSYNC B0 ;  /* 0x0000000000007941 */ /* 0x000fea0003800000 */
.L_x_1525:
        /* <DEDUP_REMOVED lines=17> */
.L_x_1528:
[----:B------:R-:W-:Y:S05]  /*80e0*/  BSYNC B0 ;  /* 0x0000000000007941 */ /* 0x000fea0003800000 */
.L_x_1527:
        /* <DEDUP_REMOVED lines=37> */
.L_x_1482:
        /* <DEDUP_REMOVED lines=165> */
.L_x_1532:
[----:B-1-34-:R-:W-:Y:S05]  /*8d90*/  BSYNC B0 ;  /* 0x0000000000007941 */ /* 0x01afea0003800000 */
.L_x_1531:
        /* <DEDUP_REMOVED lines=11> */
.L_x_1534:
[----:B------:R-:W-:Y:S05]  /*8e50*/  BSYNC B0 ;  /* 0x0000000000007941 */ /* 0x000fea0003800000 */
.L_x_1533:
        /* <DEDUP_REMOVED lines=11> */
.L_x_1536:
[----:B------:R-:W-:Y:S05]  /*8f10*/  BSYNC B0 ;  /* 0x0000000000007941 */ /* 0x000fea0003800000 */
.L_x_1535:
        /* <DEDUP_REMOVED lines=11> */
.L_x_1538:
[----:B------:R-:W-:Y:S05]  /*8fd0*/  BSYNC B0 ;  /* 0x0000000000007941 */ /* 0x000fea0003800000 */
.L_x_1537:
        /* <DEDUP_REMOVED lines=11> */
.L_x_1540:
[----:B------:R-:W-:Y:S05]  /*9090*/  BSYNC B0 ;  /* 0x0000000000007941 */ /* 0x000fea0003800000 */
.L_x_1539:
        /* <DEDUP_REMOVED lines=11> */
.L_x_1542:
[----:B------:R-:W-:Y:S05]  /*9150*/  BSYNC B0 ;  /* 0x0000000000007941 */ /* 0x000fea0003800000 */
.L_x_1541:
        /* <DEDUP_REMOVED lines=11> */
.L_x_1544:
[----:B------:R-:W-:Y:S05]  /*9210*/  BSYNC B0 ;  /* 0x0000000000007941 */ /* 0x000fea0003800000 */
.L_x_1543:
        /* <DEDUP_REMOVED lines=14> */
[----:B------:R-:W-:Y:S01]  /*9300*/  ISETP.GE.AND P0, PT, R0, UR14, PT ;  /* 0x0000000e00007c0c */ /* 0x000fe2000bf06270 */
        /* <DEDUP_REMOVED lines=43> */
[----:B------:R-:W-:Y:S01]  /*95c0*/  ISETP.GE.AND P1, PT, R69, 0x1, PT ;  /* 0x000000014500780c */ /* 0x000fe20003f26270 */
[----:B--2---:R-:W-:Y:S01]  /*95d0*/  IMAD.WIDE.U32 R6, R99, c[0x0][0x1e0], RZ ;  /* 0x0000780063067a25 */ /* 0x004fe200078e00ff */
[C---:B------:R-:W-:Y:S01]  /*95e0*/  ISETP.GE.AND P3, PT, R69.reuse, 0x21, PT ;  /* 0x000000214500780c */ /* 0x040fe20003f66270 */
[----:B------:R-:W-:Y:S01]  /*95f0*/  UIADD3 UR15, UR27, UR15, URZ ;  /* 0x0000000f1b0f7290 */ /* 0x000fe2000fffe03f */
[----:B------:R-:W-:Y:S01]  /*9600*/  ISETP.GE.AND P4, PT, R69, 0x31, PT ;  /* 0x000000314500780c */ /* 0x000fe20003f86270 */
[----:B------:R-:W-:Y:S01]  /*9610*/  IMAD.IADD R7, R7, 0x1, R0 ;  /* 0x0000000107077824 */ /* 0x000fe200078e0200 */
[----:B---3--:R-:W-:-:S03]  /*9620*/  SHF.R.S32.HI R97, RZ, 0x1f, R98 ;  /* 0x0000001fff617819 */ /* 0x008fc60000011462 */
[----:B------:R-:W-:Y:S01]  /*9630*/  IMAD.WIDE.U32 R6, R98, c[0x0][0x1f0], R6 ;  /* 0x00007c0062067a25 */ /* 0x000fe200078e0006 */
[----:B------:R-:W-:Y:S03]  /*9640*/  STL [R1], R98 ;  /* 0x0000006201007387 */ /* 0x000fe60000100800 */
        /* <DEDUP_REMOVED lines=19> */
[C---:B--2---:R-:W-:Y:S01]  /*9780*/  @P1 LEA.HI.X R7, R71.reuse, R5, R246, 0x1, P2 ;  /* 0x0000000547071211 */ /* 0x044fe200010f0cf6 */
[----:B------:R-:W-:Y:S02]  /*9790*/  @P1 IMAD.SHL.U32 R5, R68, 0x2, RZ ;  /* 0x0000000244051824 */ /* 0x000fe400078e00ff */
        /* <DEDUP_REMOVED lines=18> */
[C---:B---3--:R-:W-:Y:S01]  /*98c0*/  @P4 IMAD.SHL.U32 R0, R68.reuse, 0x2, RZ ;  /* 0x0000000244004824 */ /* 0x048fe200078e00ff */
[----:B-----5:R-:W-:Y:S01]  /*98d0*/  @P4 LEA R6, P3, R71, R14, 0x1 ;  /* 0x0000000e47064211 */ /* 0x020fe200078608ff */
[----:B------:R-:W-:-:S03]  /*98e0*/  @P2 IMAD.SHL.U32 R5, R68, 0x2, RZ ;  /* 0x0000000244052824 */ /* 0x000fc600078e00ff */
[C---:B------:R-:W-:Y:S02]  /*98f0*/  @P4 LEA.HI.X R7, R71.reuse, R11, R246, 0x1, P3 ;  /* 0x0000000b47074211 */ /* 0x040fe400018f0cf6 */
[----:B--2---:R-:W-:-:S03]  /*9900*/  @P2 LEA R10, P3, R71, R13, 0x1 ;  /* 0x0000000d470a2211 */ /* 0x004fc600078608ff */
[----:B------:R2:W-:Y:S01]  /*9910*/  @P4 LDGSTS.E.BYPASS.LTC128B.128 [R0+0x5100], [R6.64], !P6 ;  /* 0x0510000006004fae */ /* 0x0005e2000f101d56 */
[C---:B------:R-:W-:Y:S01]  /*9920*/  @P1 LEA R8, P4, R71.reuse, R3, 0x1 ;  /* 0x0000000347081211 */ /* 0x040fe200078808ff */
        /* <DEDUP_REMOVED lines=14> */
.L_x_1545:
[----:B------:R-:W-:Y:S01]  /*9a10*/  ULDC.U8 UR4, c[0x0][0x298] ;  /* 0x0000a60000047ab9 */ /* 0x000fe20000000000 */
[----:B-1----:R-:W-:Y:S01]  /*9a20*/  SHF.R.S32.HI R0, RZ, 0x1f, R149 ;  /* 0x0000001fff007819 */ /* 0x002fe20000011495 */
        /* <DEDUP_REMOVED lines=68> */
.L_x_1549:
[----:B------:R-:W-:Y:S05]  /*9e70*/  BSYNC B0 ;  /* 0x0000000000007941 */ /* 0x000fea0003800000 */
.L_x_1548:
        /* <DEDUP_REMOVED lines=45> */
.L_x_1551:
[----:B----4-:R-:W-:Y:S05]  /*a150*/  BSYNC B0 ;  /* 0x0000000000007941 */ /* 0x010fea0003800000 */
.L_x_1550:
        /* <DEDUP_REMOVED lines=47> */
.L_x_1553:
[----:B--2---:R-:W-:Y:S05]  /*a450*/  BSYNC B0 ;  /* 0x0000000000007941 */ /* 0x004fea0003800000 */
.L_x_1552:
        /* <DEDUP_REMOVED lines=45> */
.L_x_1555:
[----:B----4-:R-:W-:Y:S05]  /*a730*/  BSYNC B0 ;  /* 0x0000000000007941 */ /* 0x010fea0003800000 */
.L_x_1554:
        /* <DEDUP_REMOVED lines=82> */
.L_x_1559:
[----:B------:R-:W-:Y:S05]  /*ac60*/  BSYNC B0 ;  /* 0x0000000000007941 */ /* 0x000fea0003800000 */
.L_x_1558:
        /* <DEDUP_REMOVED lines=45> */
.L_x_1557:
[----:B------:R-:W-:Y:S05]  /*af40*/  BSYNC B1 ;  /* 0x0000000000017941 */ /* 0x000fea0003800000 */
.L_x_1556:
        /* <DEDUP_REMOVED lines=49> */
.L_x_1563:
[----:B------:R-:W-:Y:S05]  /*b260*/  BSYNC B0 ;  /* 0x0000000000007941 */ /* 0x000fea0003800000 */
.L_x_1562:
        /* <DEDUP_REMOVED lines=45> */
.L_x_1561:
[----:B------:R-:W-:Y:S05]  /*b540*/  BSYNC B1 ;  /* 0x0000000000017941 */ /* 0x000fea0003800000 */
.L_x_1560:
        /* <DEDUP_REMOVED lines=49> */
.L_x_1567:
[----:B------:R-:W-:Y:S05]  /*b860*/  BSYNC B0 ;  /* 0x0000000000007941 */ /* 0x000fea0003800000 */
.L_x_1566:
        /* <DEDUP_REMOVED lines=45> */
.L_x_1565:
[----:B------:R-:W-:Y:S05]  /*bb40*/  BSYNC B1 ;  /* 0x0000000000017941 */ /* 0x000fea0003800000 */
.L_x_1564:
        /* <DEDUP_REMOVED lines=48> */
.L_x_1570:
[----:B------:R-:W-:Y:S05]  /*be50*/  BSYNC B0 ;  /* 0x0000000000007941 */ /* 0x000fea0003800000 */
.L_x_1569:
        /* <DEDUP_REMOVED lines=46> */
.L_x_1547:
        /* <DEDUP_REMOVED lines=78> */
.L_x_1572:
[----:B-1-3--:R-:W-:Y:S05]  /*c620*/  BSYNC B0 ;  /* 0x0000000000007941 */ /* 0x00afea0003800000 */
.L_x_1571:
        /* <DEDUP_REMOVED lines=73> */
.L_x_1574:
[----:B-1-3--:R-:W-:Y:S05]  /*cac0*/  BSYNC B0 ;  /* 0x0000000000007941 */ /* 0x00afea0003800000 */
.L_x_1573:
        /* <DEDUP_REMOVED lines=119> */
.L_x_1576:
[----:B------:R-:W-:Y:S05]  /*d240*/  BSYNC B0 ;  /* 0x0000000000007941 */ /* 0x000fea0003800000 */
.L_x_1575:
        /* <DEDUP_REMOVED lines=102> */
.L_x_1578:
[----:B------:R-:W-:Y:S05]  /*d8b0*/  BSYNC B0 ;  /* 0x0000000000007941 */ /* 0x000fea0003800000 */
.L_x_1577:
        /* <DEDUP_REMOVED lines=102> */
.L_x_1580:
[----:B------:R-:W-:Y:S05]  /*df20*/  BSYNC B0 ;  /* 0x0000000000007941 */ /* 0x000fea0003800000 */
.L_x_1579:
        /* <DEDUP_REMOVED lines=101> */
.L_x_1568:
[----:B------:R-:W-:Y:S05]  /*e580*/  BSYNC B2 ;  /* 0x0000000000027941 */ /* 0x000fea0003800000 */
.L_x_1546:
        /* <DEDUP_REMOVED lines=40> */
[--C-:B------:R-:W-:Y:S01]  /*e810*/  IMAD R238, R2, 0x2, R235.reuse ;  /* 0x0000000202ee7824 */ /* 0x100fe200078e02eb */
[----:B------:R-:W-:Y:S01]  /*e820*/  IADD3 R243, R239, 0x1800, RZ ;  /* 0x00001800eff37810 */ /* 0x000fe20007ffe0ff */
[----:B------:R-:W-:Y:S01]  /*e830*/  IMAD.IADD R7, R7, 0x1, R0 ;  /* 0x0000000107077824 */ /* 0x000fe200078e0200 */
[C---:B------:R-:W-:Y:S01]  /*e840*/  IADD3 R242, R239.reuse, 0x2000, RZ ;  /* 0x00002000eff27810 */ /* 0x040fe20007ffe0ff */
        /* <DEDUP_REMOVED lines=237> */
[----:B------:R-:W-:Y:S03]  /*f720*/  STL [R1], R9 ;  /* 0x0000000901007387 */ /* 0x000fe60000100800 */
        /* <DEDUP_REMOVED lines=41> */
.L_x_1581:
[----:B------:R-:W-:Y:S01]  /*f9c0*/  LOP3.LUT R3, R231, 0xffffffe0, RZ, 0xc0, !PT ;  /* 0xffffffe0e7037812 */ /* 0x000fe200078ec0ff */
        /* <DEDUP_REMOVED lines=18> */
[----:B------:R-:W-:Y:S01]  /*faf0*/  STL [R1+0x28], R228 ;  /* 0x000028e401007387 */ /* 0x000fe20000100800 */
[----:B------:R-:W-:Y:S01]  /*fb00*/  PLOP3.LUT P1, PT, PT, PT, UP2, 0x80, 0x0 ;  /* 0x000000000000781c */ /* 0x000fe20003f2f028 */
[C---:B------:R-:W-:Y:S01]  /*fb10*/  IMAD.SHL.U32 R10, R6.reuse, 0x20, RZ ;  /* 0x00000020060a7824 */ /* 0x040fe200078e00ff */
[----:B------:R-:W-:Y:S01]  /*fb20*/  LOP3.LUT R6, R6, 0x1ffffffe, RZ, 0xc0, !PT ;  /* 0x1ffffffe06067812 */ /* 0x000fe200078ec0ff */
[----:B------:R-:W-:Y:S01]  /*fb30*/  IMAD R9, R9, 0x10, R8 ;  /* 0x0000001009097824 */ /* 0x000fe200078e0208 */
[----:B------:R-:W-:Y:S01]  /*fb40*/  PLOP3.LUT P0, PT, PT, PT, UP2, 0x80, 0x0 ;  /* 0x000000000000781c */ /* 0x000fe20003f0f028 */
[----:B------:R-:W-:Y:S01]  /*fb50*/  IMAD R232, R2, 0x2, R229 ;  /* 0x0000000202e87824 */ /* 0x000fe200078e02e5 */
[----:B------:R-:W-:Y:S01]  /*fb60*/  LOP3.LUT R8, R10, 0xffffffc0, RZ, 0xc0, !PT ;  /* 0xffffffc00a087812 */ /* 0x000fe200078ec0ff */
[----:B------:R-:W-:Y:S01]  /*fb70*/  IMAD.IADD R6, R3, 0x1, -R6 ;  /* 0x0000000103067824 */ /* 0x000fe200078e0a06 */
[----:B------:R-:W-:Y:S01]  /*fb80*/  LDSM.16.MT88.4 R36, [R231+0x100] ;  /* 0x00010000e724783b */ /* 0x000fe20000004200 */
[----:B------:R-:W-:-:S02]  /*fb90*/  ULDC.64 UR4, c[0x0][0x2c8] ;  /* 0x0000b20000047ab9 */ /* 0x000fc40000000a00 */
[----:B------:R-:W-:Y:S01]  /*fba0*/  IMAD.IADD R3, R8, 0x1, R9 ;  /* 0x0000000108037824 */ /* 0x000fe200078e0209 */
[----:B------:R-:W0:Y:S03]  /*fbb0*/  LDGDEPBAR ;  /* 0x00000000000079af */ /* 0x000e260000000000 */
[----:B------:R-:W-:-:S04]  /*fbc0*/  IMAD R11, R6, 0x8, R3 ;  /* 0x00000008060b7824 */ /* 0x000fc800078e0203 */
[----:B------:R-:W-:Y:S01]  /*fbd0*/  @P1 IMAD.HI.U32 R6, R11, c[0x0][0x2c8], RZ ;  /* 0x0000b2000b061a27 */ /* 0x000fe200078e00ff */
[----:B------:R-:W-:Y:S03]  /*fbe0*/  STL [R1+0x20], R11 ;  /* 0x0000200b01007387 */ /* 0x000fe60000100800 */
[----:B------:R-:W-:Y:S01]  /*fbf0*/  IMAD.MOV.U32 R3, RZ, RZ, R11 ;  /* 0x000000ffff037224 */ /* 0x000fe200078e000b */
[----:B------:R-:W-:-:S05]  /*fc00*/  @P0 SHF.R.U32.HI R3, RZ, c[0x0][0x2cc], R6 ;  /* 0x0000b300ff030a19 */ /* 0x000fca0000011606 */
[----:B------:R-:W1:Y:S04]  /*fc10*/  SHFL.IDX PT, R6, R3, RZ, 0x1c1f ;  /* 0x001c1fff03067589 */ /* 0x000e6800000e0000 */
[----:B------:R-:W2:Y:S04]  /*fc20*/  SHFL.IDX PT, R9, R3, 0x1, 0x1c1f ;  /* 0x003c1f0003097f89 */ /* 0x000ea800000e0000 */
[----:B------:R-:W3:Y:S04]  /*fc30*/  SHFL.IDX PT, R11, R3, 0x2, 0x1c1f ;  /* 0x005c1f00030b7f89 */ /* 0x000ee800000e0000 */
[----:B------:R4:W1:Y:S02]  /*fc40*/  SHFL.IDX PT, R10, R3, 0x3, 0x1c1f ;  /* 0x007c1f00030a7f89 */ /* 0x00086400000e0000 */
[----:B----4-:R-:W-:-:S05]  /*fc50*/  LOP3.LUT R3, R7, 0x7ffffffc, RZ, 0xc0, !PT ;  /* 0x7ffffffc07037812 */ /* 0x010fca00078ec0ff */
[----:B------:R-:W-:Y:S02]  /*fc60*/  IMAD.IADD R5, R5, 0x1, -R3 ;  /* 0x0000000105057824 */ /* 0x000fe400078e0a03 */
[----:B------:R-:W-:Y:S02]  /*fc70*/  IMAD.U32 R3, RZ, RZ, UR12 ;  /* 0x0000000cff037e24 */ /* 0x000fe4000f8e00ff */
[----:B------:R-:W-:-:S05]  /*fc80*/  IMAD.SHL.U32 R8, R5, 0x2, RZ ;  /* 0x0000000205087824 */ /* 0x000fca00078e00ff */
[----:B------:R-:W-:Y:S01]  /*fc90*/  IADD3 R3, -R8, 0x1, R3 ;  /* 0x0000000108037810 */ /* 0x000fe20007ffe103 */
[----:B------:R4:W-:Y:S03]  /*fca0*/  STL [R1+0x24], R8 ;  /* 0x0000240801007387 */ /* 0x0009e60000100800 */
[----:B------:R-:W-:-:S05]  /*fcb0*/  IADD3 R3, R3, -UR20, RZ ;  /* 0x8000001403037c10 */ /* 0x000fca000fffe0ff */
[C---:B-1----:R-:W-:Y:S02]  /*fcc0*/  IMAD.IADD R6, R3.reuse, 0x1, R6 ;  /* 0x0000000103067824 */ /* 0x042fe400078e0206 */
[C---:B--2---:R-:W-:Y:S02]  /*fcd0*/  IMAD.IADD R7, R3.reuse, 0x1, R9 ;  /* 0x0000000103077824 */ /* 0x044fe400078e0209 */
[C---:B---3--:R-:W-:Y:S02]  /*fce0*/  IMAD.IADD R5, R3.reuse, 0x1, R11 ;  /* 0x0000000103057824 */ /* 0x048fe400078e020b */
[----:B------:R-:W-:Y:S01]  /*fcf0*/  IMAD.IADD R3, R3, 0x1, R10 ;  /* 0x0000000103037824 */ /* 0x000fe200078e020a */
[----:B----4-:R-:W-:-:S04]  /*fd00*/  IADD3 R8, -R8, UR12, RZ ;  /* 0x0000000c08087c10 */ /* 0x010fc8000fffe1ff */
[C---:B------:R-:W-:Y:S02]  /*fd10*/  IMNMX R6, R8.reuse, R6, PT ;  /* 0x0000000608067217 */ /* 0x040fe40003800200 */
[----:B------:R-:W-:Y:S02]  /*fd20*/  IMNMX R7, R8, R7, PT ;  /* 0x0000000708077217 */ /* 0x000fe40003800200 */
[----:B------:R-:W-:Y:S02]  /*fd30*/  ISETP.GT.AND P2, PT, R6, 0x1, PT ;  /* 0x000000010600780c */ /* 0x000fe40003f44270 */
[----:B------:R-:W-:Y:S02]  /*fd40*/  ISETP.GT.AND P1, PT, R7, RZ, PT ;  /* 0x000000ff0700720c */ /* 0x000fe40003f24270 */
[----:B------:R-:W-:Y:S02]  /*fd50*/  FSEL R29, R101, -INF , P2 ;  /* 0xff800000651d7808 */ /* 0x000fe40001000000 */
[----:B------:R-:W-:-:S02]  /*fd60*/  FSEL R32, R102, -INF , P1 ;  /* 0xff80000066207808 */ /* 0x000fc40000800000 */
[C---:B------:R-:W-:Y:S02]  /*fd70*/  ISETP.GT.AND P3, PT, R6.reuse, RZ, PT ;  /* 0x000000ff0600720c */ /* 0x040fe40003f64270 */
[----:B------:R-:W-:Y:S02]  /*fd80*/  ISETP.GT.AND P2, PT, R6, 0x9, PT ;  /* 0x000000090600780c */ /* 0x000fe40003f44270 */
[C---:B------:R-:W-:Y:S02]  /*fd90*/  ISETP.GT.AND P1, PT, R7.reuse, 0x8, PT ;  /* 0x000000080700780c */ /* 0x040fe40003f24270 */
[----:B------:R-:W-:Y:S02]  /*fda0*/  ISETP.GT.AND P0, PT, R7, 0x1, PT ;  /* 0x000000010700780c */ /* 0x000fe40003f04270 */
[----:B------:R-:W-:Y:S02]  /*fdb0*/  FSEL R10, R100, -INF , P3 ;  /* 0xff800000640a7808 */ /* 0x000fe40001800000 */
[----:B------:R-:W-:-:S02]  /*fdc0*/  FSEL R31, R97, -INF , P2 ;  /* 0xff800000611f7808 */ /* 0x000fc40001000000 */
[----:B------:R-:W-:Y:S02]  /*fdd0*/  FSEL R34, R98, -INF , P1 ;  /* 0xff80000062227808 */ /* 0x000fe40000800000 */
[C---:B------:R-:W-:Y:S02]  /*fde0*/  ISETP.GT.AND P3, PT, R6.reuse, 0x8, PT ;  /* 0x000000080600780c */ /* 0x040fe40003f64270 */
[----:B------:R-:W-:Y:S02]  /*fdf0*/  ISETP.GT.AND P2, PT, R6, 0x11, PT ;  /* 0x000000110600780c */ /* 0x000fe40003f44270 */
[----:B------:R-:W-:Y:S02]  /*fe00*/  ISETP.GT.AND P1, PT, R7, 0x10, PT ;  /* 0x000000100700780c */ /* 0x000fe40003f24270 */
[----:B------:R-:W-:Y:S02]  /*fe10*/  FSEL R33, R103, -INF , P0 ;  /* 0xff80000067217808 */ /* 0x000fe40000000000 */
[----:B------:R-:W-:-:S02]  /*fe20*/  FSEL R30, R96, -INF , P3 ;  /* 0xff800000601e7808 */ /* 0x000fc40001800000 */
[----:B------:R-:W-:Y:S02]  /*fe30*/  ISETP.GT.AND P0, PT, R7, 0x9, PT ;  /* 0x000000090700780c */ /* 0x000fe40003f04270 */
[----:B------:R-:W-:Y:S02]  /*fe40*/  FSEL R93, R93, -INF , P2 ;  /* 0xff8000005d5d7808 */ /* 0x000fe40001000000 */
[----:B------:R-:W-:Y:S02]  /*fe50*/  FSEL R116, R94, -INF , P1 ;  /* 0xff8000005e747808 */ /* 0x000fe40000800000 */
[C---:B------:R-:W-:Y:S02]  /*fe60*/  ISETP.GT.AND P3, PT, R6.reuse, 0x10, PT ;  /* 0x000000100600780c */ /* 0x040fe40003f64270 */
[----:B------:R-:W-:Y:S02]  /*fe70*/  ISETP.GT.AND P2, PT, R6, 0x19, PT ;  /* 0x000000190600780c */ /* 0x000fe40003f44270 */
[----:B------:R-:W-:-:S02]  /*fe80*/  ISETP.GT.AND P1, PT, R7, 0x18, PT ;  /* 0x000000180700780c */ /* 0x000fc40003f24270 */
[----:B------:R-:W-:Y:S02]  /*fe90*/  FSEL R35, R99, -INF , P0 ;  /* 0xff80000063237808 */ /* 0x000fe40000000000 */
[----:B------:R-:W-:Y:S02]  /*fea0*/  FSEL R92, R92, -INF , P3 ;  /* 0xff8000005c5c7808 */ /* 0x000fe40001800000 */
[----:B------:R-:W-:Y:S02]  /*feb0*/  ISETP.GT.AND P0, PT, R7, 0x11, PT ;  /* 0x000000110700780c */ /* 0x000fe40003f04270 */
[----:B------:R-:W-:Y:S02]  /*fec0*/  FSEL R89, R89, -INF , P2 ;  /* 0xff80000059597808 */ /* 0x000fe40001000000 */
[----:B------:R-:W-:Y:S02]  /*fed0*/  FSEL R119, R90, -INF , P1 ;  /* 0xff8000005a777808 */ /* 0x000fe40000800000 */
[----:B------:R-:W-:-:S02]  /*fee0*/  ISETP.GT.AND P3, PT, R6, 0x18, PT ;  /* 0x000000180600780c */ /* 0x000fc40003f64270 */
[----:B------:R-:W-:Y:S02]  /*fef0*/  ISETP.GT.AND P2, PT, R6, 0x21, PT ;  /* 0x000000210600780c */ /* 0x000fe40003f44270 */
[----:B------:R-:W-:Y:S02]  /*ff00*/  ISETP.GT.AND P1, PT, R7, 0x20, PT ;  /* 0x000000200700780c */ /* 0x000fe40003f24270 */
[----:B------:R-:W-:Y:S02]  /*ff10*/  FSEL R118, R95, -INF , P0 ;  /* 0xff8000005f767808 */ /* 0x000fe40000000000 */
[----:B------:R-:W-:Y:S02]  /*ff20*/  FSEL R94, R88, -INF , P3 ;  /* 0xff800000585e7808 */ /* 0x000fe40001800000 */
[----:B------:R-:W-:Y:S02]  /*ff30*/  ISETP.GT.AND P0, PT, R7, 0x19, PT ;  /* 0x000000190700780c */ /* 0x000fe40003f04270 */
        /* <DEDUP_REMOVED lines=19> */
[C---:B------:R-:W-:Y:S02]  /*10070*/  ISETP.GT.AND P2, PT, R7.reuse, 0x31, PT ;  /* 0x000000310700780c */ /* 0x040fe40003f44270 */
[----:B------:R-:W-:Y:S02]  /*10080*/  ISETP.GT.AND P1, PT, R7, 0x38, PT ;  /* 0x000000380700780c */ /* 0x000fe40003f24270 */
[C---:B------:R-:W-:Y:S02]  /*10090*/  IMNMX R5, R8.reuse, R5, PT ;  /* 0x0000000508057217 */ /* 0x040fe40003800200 */
[----:B------:R-:W-:Y:S02]  /*100a0*/  IMNMX R3, R8, R3, PT ;  /* 0x0000000308037217 */ /* 0x000fe40003800200 */
[----:B------:R-:W-:Y:S02]  /*100b0*/  FSEL R139, R79, -INF , P0 ;  /* 0xff8000004f8b7808 */ /* 0x000fe40000000000 */
[----:B------:R-:W-:-:S02]  /*100c0*/  ISETP.GT.AND P0, PT, R6, 0x38, PT ;  /* 0x000000380600780c */ /* 0x000fc40003f04270 */
[----:B------:R-:W-:Y:S02]  /*100d0*/  FSEL R177, R74, -INF , P3 ;  /* 0xff8000004ab17808 */ /* 0x000fe40001800000 */
[----:B------:R-:W-:Y:S02]  /*100e0*/  FSEL R178, R75, -INF , P2 ;  /* 0xff8000004bb27808 */ /* 0x000fe40001000000 */
[----:B------:R-:W-:Y:S02]  /*100f0*/  FSEL R179, R70, -INF , P1 ;  /* 0xff80000046b37808 */ /* 0x000fe40000800000 */
[C---:B------:R-:W-:Y:S02]  /*10100*/  ISETP.GT.AND P3, PT, R5.reuse, RZ, PT ;  /* 0x000000ff0500720c */ /* 0x040fe40003f64270 */
[----:B------:R-:W-:Y:S02]  /*10110*/  ISETP.GT.AND P2, PT, R5, 0x1, PT ;  /* 0x000000010500780c */ /* 0x000fe40003f44270 */
[----:B------:R-:W-:-:S02]  /*10120*/  ISETP.GT.AND P1, PT, R3, RZ, PT ;  /* 0x000000ff0300720c */ /* 0x000fc40003f24270 */
[----:B------:R-:W-:Y:S02]  /*10130*/  FSEL R149, R68, -INF , P0 ;  /* 0xff80000044957808 */ /* 0x000fe40000000000 */
[----:B------:R-:W-:Y:S02]  /*10140*/  ISETP.GT.AND P0, PT, R7, 0x39, PT ;  /* 0x000000390700780c */ /* 0x000fe40003f04270 */
[----:B------:R-:W-:Y:S02]  /*10150*/  FSEL R11, R168, -INF , P3 ;  /* 0xff800000a80b7808 */ /* 0x000fe40001800000 */
[----:B------:R-:W-:Y:S02]  /*10160*/  FSEL R12, R169, -INF , P2 ;  /* 0xff800000a90c7808 */ /* 0x000fe40001000000 */
[----:B------:R-:W-:Y:S02]  /*10170*/  FSEL R15, R170, -INF , P1 ;  /* 0xff800000aa0f7808 */ /* 0x000fe40000800000 */
[----:B------:R-:W-:-:S02]  /*10180*/  ISETP.GT.AND P3, PT, R5, 0x8, PT ;  /* 0x000000080500780c */ /* 0x000fc40003f64270 */
[----:B------:R-:W-:Y:S02]  /*10190*/  ISETP.GT.AND P2, PT, R5, 0x9, PT ;  /* 0x000000090500780c */ /* 0x000fe40003f44270 */
[----:B------:R-:W-:Y:S02]  /*101a0*/  ISETP.GT.AND P1, PT, R3, 0x8, PT ;  /* 0x000000080300780c */ /* 0x000fe40003f24270 */
[----:B------:R-:W-:Y:S02]  /*101b0*/  FSEL R186, R71, -INF , P0 ;  /* 0xff80000047ba7808 */ /* 0x000fe40000000000 */
        /* <DEDUP_REMOVED lines=8> */
[----:B------:R-:W-:-:S02]  /*10240*/  ISETP.GT.AND P4, PT, R6, 0x39, PT ;  /* 0x000000390600780c */ /* 0x000fc40003f84270 */
[----:B------:R-:W-:Y:S02]  /*10250*/  ISETP.GT.AND P0, PT, R3, 0x9, PT ;  /* 0x000000090300780c */ /* 0x000fe40003f04270 */
[----:B------:R-:W-:Y:S02]  /*10260*/  FSEL R40, R160, -INF , P3 ;  /* 0xff800000a0287808 */ /* 0x000fe40001800000 */
[----:B------:R-:W-:Y:S02]  /*10270*/  FSEL R41, R161, -INF , P2 ;  /* 0xff800000a1297808 */ /* 0x000fe40001000000 */
[----:B------:R-:W-:Y:S02]  /*10280*/  FSEL R71, R162, -INF , P1 ;  /* 0xff800000a2477808 */ /* 0x000fe40000800000 */
[C---:B------:R-:W-:Y:S02]  /*10290*/  ISETP.GT.AND P3, PT, R5.reuse, 0x18, PT ;  /* 0x000000180500780c */ /* 0x040fe40003f64270 */
[----:B------:R-:W-:-:S02]  /*102a0*/  ISETP.GT.AND P2, PT, R5, 0x19, PT ;  /* 0x000000190500780c */ /* 0x000fc40003f44270 */
[----:B------:R-:W-:Y:S02]  /*102b0*/  ISETP.GT.AND P1, PT, R3, 0x18, PT ;  /* 0x000000180300780c */ /* 0x000fe40003f24270 */
[----:B------:R-:W-:Y:S02]  /*102c0*/  FSEL R176, R69, -INF , P4 ;  /* 0xff80000045b07808 */ /* 0x000fe40002000000 */
        /* <DEDUP_REMOVED lines=10> */
[----:B------:R-:W-:Y:S02]  /*10370*/  FSEL R117, R156, -INF , P3 ;  /* 0xff8000009c757808 */ /* 0x000fe40001800000 */
[----:B------:R-:W-:Y:S02]  /*10380*/  FSEL R121, R157, -INF , P2 ;  /* 0xff8000009d797808 */ /* 0x000fe40001000000 */
[----:B------:R-:W-:Y:S02]  /*10390*/  FSEL R125, R158, -INF , P1 ;  /* 0xff8000009e7d7808 */ /* 0x000fe40000800000 */
[C---:B------:R-:W-:Y:S02]  /*103a0*/  ISETP.GT.AND P3, PT, R5.reuse, 0x28, PT ;  /* 0x000000280500780c */ /* 0x040fe40003f64270 */
[----:B------:R-:W-:Y:S02]  /*103b0*/  ISETP.GT.AND P2, PT, R5, 0x29, PT ;  /* 0x000000290500780c */ /* 0x000fe40003f44270 */
[----:B------:R-:W-:-:S02]  /*103c0*/  ISETP.GT.AND P1, PT, R3, 0x28, PT ;  /* 0x000000280300780c */ /* 0x000fc40003f24270 */
        /* <DEDUP_REMOVED lines=18> */
[----:B------:R-:W-:Y:S02]  /*104f0*/  FSEL R153, R85, -INF , P2 ;  /* 0xff80000055997808 */ /* 0x000fe40001000000 */
[----:B------:R-:W-:Y:S02]  /*10500*/  FSEL R155, R86, -INF , P1 ;  /* 0xff800000569b7808 */ /* 0x000fe40000800000 */
[----:B------:R-:W-:Y:S02]  /*10510*/  ISETP.GT.AND P0, PT, R3, 0x31, PT ;  /* 0x000000310300780c */ /* 0x000fe40003f04270 */
[C---:B------:R-:W-:Y:S02]  /*10520*/  ISETP.GT.AND P3, PT, R6.reuse, 0x40, PT ;  /* 0x000000400600780c */ /* 0x040fe40003f64270 */
[C---:B------:R-:W-:Y:S02]  /*10530*/  ISETP.GT.AND P2, PT, R6.reuse, 0x48, PT ;  /* 0x000000480600780c */ /* 0x040fe40003f44270 */
[----:B------:R-:W-:-:S02]  /*10540*/  ISETP.GT.AND P1, PT, R6, 0x50, PT ;  /* 0x000000500600780c */ /* 0x000fc40003f24270 */
[----:B------:R-:W-:Y:S02]  /*10550*/  FSEL R156, R147, -INF , P0 ;  /* 0xff800000939c7808 */ /* 0x000fe40000000000 */
[----:B------:R-:W-:Y:S02]  /*10560*/  FSEL R158, R64, -INF , P3 ;  /* 0xff800000409e7808 */ /* 0x000fe40001800000 */
[----:B------:R-:W-:Y:S02]  /*10570*/  FSEL R160, R60, -INF , P2 ;  /* 0xff8000003ca07808 */ /* 0x000fe40001000000 */
[----:B------:R-:W-:Y:S02]  /*10580*/  FSEL R164, R56, -INF , P1 ;  /* 0xff80000038a47808 */ /* 0x000fe40000800000 */
[----:B------:R-:W-:Y:S02]  /*10590*/  ISETP.GT.AND P0, PT, R3, 0x39, PT ;  /* 0x000000390300780c */ /* 0x000fe40003f04270 */
[----:B------:R-:W-:-:S02]  /*105a0*/  ISETP.GT.AND P3, PT, R6, 0x49, PT ;  /* 0x000000490600780c */ /* 0x000fc40003f64270 */
[C---:B------:R-:W-:Y:S02]  /*105b0*/  ISETP.GT.AND P2, PT, R6.reuse, 0x59, PT ;  /* 0x000000590600780c */ /* 0x040fe40003f44270 */
[----:B------:R-:W-:Y:S02]  /*105c0*/  ISETP.GT.AND P1, PT, R6, 0x60, PT ;  /* 0x000000600600780c */ /* 0x000fe40003f24270 */
[----:B------:R-:W-:Y:S02]  /*105d0*/  FSEL R157, R87, -INF , P0 ;  /* 0xff800000579d7808 */ /* 0x000fe40000000000 */
[----:B------:R-:W-:Y:S02]  /*105e0*/  FSEL R168, R61, -INF , P3 ;  /* 0xff8000003da87808 */ /* 0x000fe40001800000 */
[----:B------:R-:W-:Y:S02]  /*105f0*/  FSEL R204, R53, -INF , P2 ;  /* 0xff80000035cc7808 */ /* 0x000fe40001000000 */
[----:B------:R-:W-:-:S02]  /*10600*/  FSEL R193, R20, -INF , P1 ;  /* 0xff80000014c17808 */ /* 0x000fc40000800000 */
[C---:B------:R-:W-:Y:S02]  /*10610*/  ISETP.GT.AND P0, PT, R6.reuse, 0x41, PT ;  /* 0x000000410600780c */ /* 0x040fe40003f04270 */
[----:B------:R-:W-:Y:S02]  /*10620*/  ISETP.GT.AND P3, PT, R6, 0x58, PT ;  /* 0x000000580600780c */ /* 0x000fe40003f64270 */
[----:B------:R-:W-:Y:S02]  /*10630*/  ISETP.GT.AND P2, PT, R5, 0x41, PT ;  /* 0x000000410500780c */ /* 0x000fe40003f44270 */
[----:B------:R-:W-:Y:S02]  /*10640*/  ISETP.GT.AND P1, PT, R3, 0x40, PT ;  /* 0x000000400300780c */ /* 0x000fe40003f24270 */
        /* <DEDUP_REMOVED lines=9> */
[----:B------:R-:W-:Y:S02]  /*106e0*/  FSEL R165, R57, -INF , P0 ;  /* 0xff80000039a57808 */ /* 0x000fe40000000000 */
[----:B------:R-:W-:Y:S02]  /*106f0*/  FMNMX.FTZ R6, R30, R6, !PT ;  /* 0x000000061e067209 */ /* 0x000fe40007810000 */
[----:B------:R-:W-:Y:S02]  /*10700*/  FMNMX.FTZ R8, R11, R12, !PT ;  /* 0x0000000c0b087209 */ /* 0x000fe40007810000 */
[----:B------:R-:W-:Y:S02]  /*10710*/  ISETP.GT.AND P0, PT, R5, 0x40, PT ;  /* 0x000000400500780c */ /* 0x000fe40003f04270 */
[----:B------:R-:W-:-:S02]  /*10720*/  FMNMX.FTZ R6, R31, R6, !PT ;  /* 0x000000061f067209 */ /* 0x000fc40007810000 */
[----:B------:R-:W-:Y:S02]  /*10730*/  FMNMX.FTZ R8, R13, R8, !PT ;  /* 0x000000080d087209 */ /* 0x000fe40007810000 */
[----:B------:R-:W-:Y:S02]  /*10740*/  FSEL R169, R140, -INF , P0 ;  /* 0xff8000008ca97808 */ /* 0x000fe40000000000 */
[----:B------:R-:W-:Y:S02]  /*10750*/  FSEL R161, R25, -INF , P1 ;  /* 0xff80000019a17808 */ /* 0x000fe40000800000 */
[----:B------:R-:W-:Y:S02]  /*10760*/  ISETP.GT.AND P0, PT, R3, 0x41, PT ;  /* 0x000000410300780c */ /* 0x000fe40003f04270 */
[----:B------:R-:W-:Y:S02]  /*10770*/  ISETP.GT.AND P1, PT, R5, 0x50, PT ;  /* 0x000000500500780c */ /* 0x000fe40003f24270 */
[----:B------:R-:W-:-:S02]  /*10780*/  FMNMX.FTZ R6, R92, R6, !PT ;  /* 0x000000065c067209 */ /* 0x000fc40007810000 */
[----:B------:R-:W-:Y:S02]  /*10790*/  FMNMX.FTZ R8, R14, R8, !PT ;  /* 0x000000080e087209 */ /* 0x000fe40007810000 */
        /* <DEDUP_REMOVED lines=74> */
[----:B------:R-:W-:Y:S02]  /*10c40*/  ISETP.GT.AND P0, PT, R3, 0x49, PT ;  /* 0x000000490300780c */ /* 0x000fe40003f04270 */
[----:B------:R-:W-:Y:S02]  /*10c50*/  FMNMX.FTZ R135, R184, R135, !PT ;  /* 0x00000087b8877209 */ /* 0x000fe40007810000 */
[----:B------:R-:W-:-:S02]  /*10c60*/  FMNMX.FTZ R5, R185, R5, !PT ;  /* 0x00000005b9057209 */ /* 0x000fc40007810000 */
[----:B------:R-:W-:Y:S02]  /*10c70*/  FMNMX.FTZ R137, R193, R137, !PT ;  /* 0x00000089c1897209 */ /* 0x000fe40007810000 */
[----:B------:R-:W-:Y:S02]  /*10c80*/  FMNMX.FTZ R6, R118, R6, !PT ;  /* 0x0000000676067209 */ /* 0x000fe40007810000 */
[----:B------:R-:W-:Y:S02]  /*10c90*/  FSEL R173, R115, -INF , P0 ;  /* 0xff80000073ad7808 */ /* 0x000fe40000000000 */
[----:B------:R-:W-:Y:S02]  /*10ca0*/  ISETP.GT.AND P0, PT, R3, 0x50, PT ;  /* 0x000000500300780c */ /* 0x000fe40003f04270 */
[----:B------:R-:W-:Y:S02]  /*10cb0*/  FMNMX.FTZ R135, R206, R135, !PT ;  /* 0x00000087ce877209 */ /* 0x000fe40007810000 */
[----:B------:R-:W-:-:S02]  /*10cc0*/  FMNMX.FTZ R5, R187, R5, !PT ;  /* 0x00000005bb057209 */ /* 0x000fc40007810000 */
[----:B------:R-:W-:Y:S02]  /*10cd0*/  FMNMX.FTZ R137, R195, R137, !PT ;  /* 0x00000089c3897209 */ /* 0x000fe40007810000 */
[----:B------:R-:W-:Y:S02]  /*10ce0*/  FMNMX.FTZ R6, R119, R6, !PT ;  /* 0x0000000677067209 */ /* 0x000fe40007810000 */
[----:B------:R-:W-:Y:S02]  /*10cf0*/  FSEL R207, R174, -INF , P0 ;  /* 0xff800000aecf7808 */ /* 0x000fe40000000000 */
[----:B------:R-:W-:Y:S02]  /*10d00*/  FMNMX.FTZ R135, R210, R135, !PT ;  /* 0x00000087d2877209 */ /* 0x000fe40007810000 */
[----:B------:R-:W-:Y:S02]  /*10d10*/  ISETP.GT.AND P0, PT, R3, 0x51, PT ;  /* 0x000000510300780c */ /* 0x000fe40003f04270 */
[----:B------:R-:W-:-:S02]  /*10d20*/  FMNMX.FTZ R5, R172, R5, !PT ;  /* 0x00000005ac057209 */ /* 0x000fc40007810000 */
[----:B------:R-:W-:Y:S02]  /*10d30*/  FMNMX.FTZ R137, R163, R137, !PT ;  /* 0x00000089a3897209 */ /* 0x000fe40007810000 */
[----:B------:R-:W-:Y:S02]  /*10d40*/  FMNMX.FTZ R6, R120, R6, !PT ;  /* 0x0000000678067209 */ /* 0x000fe40007810000 */
[----:B------:R-:W-:Y:S02]  /*10d50*/  FMNMX.FTZ R135, R211, R135, !PT ;  /* 0x00000087d3877209 */ /* 0x000fe40007810000 */
[----:B------:R-:W-:Y:S02]  /*10d60*/  FSEL R209, R175, -INF , P0 ;  /* 0xff800000afd17808 */ /* 0x000fe40000000000 */
[----:B------:R-:W-:Y:S02]  /*10d70*/  FMNMX.FTZ R5, R173, R5, !PT ;  /* 0x00000005ad057209 */ /* 0x000fe40007810000 */
[----:B------:R-:W-:-:S02]  /*10d80*/  ISETP.GT.AND P0, PT, R3, 0x58, PT ;  /* 0x000000580300780c */ /* 0x000fc40003f04270 */
[----:B------:R-:W-:Y:S02]  /*10d90*/  FMNMX.FTZ R137, R161, R137, !PT ;  /* 0x00000089a1897209 */ /* 0x000fe40007810000 */
[----:B------:R-:W-:Y:S02]  /*10da0*/  FMNMX.FTZ R6, R133, R6, !PT ;  /* 0x0000000685067209 */ /* 0x000fe40007810000 */
[----:B------:R-:W-:Y:S01]  /*10db0*/  FMNMX.FTZ R135, R213, R135, !PT ;  /* 0x00000087d5877209 */ /* 0x000fe20007810000 */
[----:B------:R-:W1:Y:S01]  /*10dc0*/  SHFL.BFLY PT, R8, R137, 0x2, 0x1f ;  /* 0x0c401f0089087f89 */ /* 0x000e6200000e0000 */
[----:B------:R-:W-:Y:S02]  /*10dd0*/  FMNMX.FTZ R5, R207, R5, !PT ;  /* 0x00000005cf057209 */ /* 0x000fe40007810000 */
[----:B------:R-:W-:Y:S02]  /*10de0*/  FSEL R205, R110, -INF , P0 ;  /* 0xff8000006ecd7808 */ /* 0x000fe40000000000 */
[----:B------:R-:W-:-:S02]  /*10df0*/  FMNMX.FTZ R6, R134, R6, !PT ;  /* 0x0000000686067209 */ /* 0x000fc40007810000 */
[----:B------:R-:W-:Y:S02]  /*10e00*/  ISETP.GT.AND P0, PT, R3, 0x59, PT ;  /* 0x000000590300780c */ /* 0x000fe40003f04270 */
[----:B------:R-:W-:Y:S02]  /*10e10*/  FSEL R196, R181, -INF , P3 ;  /* 0xff800000b5c47808 */ /* 0x000fe40001800000 */
[----:B------:R-:W-:Y:S02]  /*10e20*/  FMNMX.FTZ R135, R189, R135, !PT ;  /* 0x00000087bd877209 */ /* 0x000fe40007810000 */
[----:B------:R-:W-:Y:S02]  /*10e30*/  FMNMX.FTZ R5, R209, R5, !PT ;  /* 0x00000005d1057209 */ /* 0x000fe40007810000 */
[----:B------:R-:W-:Y:S02]  /*10e40*/  FMNMX.FTZ R6, R138, R6, !PT ;  /* 0x000000068a067209 */ /* 0x000fe40007810000 */
[----:B------:R-:W-:-:S02]  /*10e50*/  FSEL R208, R111, -INF , P0 ;  /* 0xff8000006fd07808 */ /* 0x000fc40000000000 */
[----:B------:R-:W-:Y:S02]  /*10e60*/  FSEL R203, R104, -INF , P2 ;  /* 0xff80000068cb7808 */ /* 0x000fe40001000000 */
[----:B------:R-:W-:Y:S02]  /*10e70*/  FSEL R105, R105, -INF , P1 ;  /* 0xff80000069697808 */ /* 0x000fe40000800000 */
[C---:B------:R-:W-:Y:S02]  /*10e80*/  ISETP.GT.AND P0, PT, R3.reuse, 0x60, PT ;  /* 0x000000600300780c */ /* 0x040fe40003f04270 */
[----:B------:R-:W-:Y:S02]  /*10e90*/  FMNMX.FTZ R135, R196, R135, !PT ;  /* 0x00000087c4877209 */ /* 0x000fe40007810000 */
[C---:B------:R-:W-:Y:S02]  /*10ea0*/  ISETP.GT.AND P1, PT, R3.reuse, 0x61, PT ;  /* 0x000000610300780c */ /* 0x040fe40003f24270 */
[----:B------:R-:W-:-:S02]  /*10eb0*/  ISETP.GT.AND P3, PT, R3, 0x68, PT ;  /* 0x000000680300780c */ /* 0x000fc40003f64270 */
[----:B------:R-:W-:Y:S02]  /*10ec0*/  ISETP.GT.AND P2, PT, R3, 0x69, PT ;  /* 0x000000690300780c */ /* 0x000fe40003f44270 */
        /* <DEDUP_REMOVED lines=8> */
[----:B------:R-:W-:Y:S01]  /*10f50*/  FMNMX.FTZ R3, R226, R3, !PT ;  /* 0x00000003e2037209 */ /* 0x000fe20007810000 */
[----:B------:R-:W2:Y:S01]  /*10f60*/  SHFL.BFLY PT, R9, R135, 0x2, 0x1f ;  /* 0x0c401f0087097f89 */ /* 0x000ea200000e0000 */
[----:B------:R-:W-:Y:S02]  /*10f70*/  FMNMX.FTZ R5, R178, R5, !PT ;  /* 0x00000005b2057209 */ /* 0x000fe40007810000 */
[----:B------:R-:W-:-:S02]  /*10f80*/  ISETP.GT.AND P0, PT, R7, 0x40, PT ;  /* 0x000000400700780c */ /* 0x000fc40003f04270 */
        /* <DEDUP_REMOVED lines=8> */
[----:B-1----:R-:W-:Y:S02]  /*11010*/  FMNMX.FTZ R137, R8, R137, !PT ;  /* 0x0000008908897209 */ /* 0x002fe40007810000 */
[----:B------:R-:W-:Y:S02]  /*11020*/  FSEL R141, R67, -INF , P0 ;  /* 0xff800000438d7808 */ /* 0x000fe40000000000 */
[----:B------:R-:W-:Y:S01]  /*11030*/  ISETP.GT.AND P1, PT, R7, 0x48, PT ;  /* 0x000000480700780c */ /* 0x000fe20003f24270 */
[----:B------:R-:W1:Y:S01]  /*11040*/  SHFL.BFLY PT, R8, R137, 0x1, 0x1f ;  /* 0x0c201f0089087f89 */ /* 0x000e6200000e0000 */
[----:B------:R-:W-:-:S02]  /*11050*/  FMNMX.FTZ R3, R192, R3, !PT ;  /* 0x00000003c0037209 */ /* 0x000fc40007810000 */
[----:B------:R-:W-:Y:S02]  /*11060*/  FMNMX.FTZ R5, R142, R5, !PT ;  /* 0x000000058e057209 */ /* 0x000fe40007810000 */
[----:B------:R-:W-:Y:S01]  /*11070*/  ISETP.GT.AND P0, PT, R7, 0x49, PT ;  /* 0x000000490700780c */ /* 0x000fe20003f04270 */
[----:B------:R-:W3:Y:S01]  /*11080*/  SHFL.BFLY PT, R6, R3, 0x2, 0x1f ;  /* 0x0c401f0003067f89 */ /* 0x000ee200000e0000 */
[----:B------:R-:W-:Y:S02]  /*11090*/  FSEL R140, R62, -INF , P1 ;  /* 0xff8000003e8c7808 */ /* 0x000fe40000800000 */
[----:B------:R-:W-:Y:S02]  /*110a0*/  FMNMX.FTZ R5, R141, R5, !PT ;  /* 0x000000058d057209 */ /* 0x000fe40007810000 */
[----:B------:R-:W-:Y:S02]  /*110b0*/  FSEL R143, R63, -INF , P0 ;  /* 0xff8000003f8f7808 */ /* 0x000fe40000000000 */
[----:B------:R-:W-:-:S02]  /*110c0*/  ISETP.GT.AND P1, PT, R7, 0x50, PT ;  /* 0x000000500700780c */ /* 0x000fc40003f24270 */
[----:B------:R-:W-:Y:S02]  /*110d0*/  FMNMX.FTZ R5, R140, R5, !PT ;  /* 0x000000058c057209 */ /* 0x000fe40007810000 */
[----:B------:R-:W-:Y:S02]  /*110e0*/  ISETP.GT.AND P0, PT, R7, 0x51, PT ;  /* 0x000000510700780c */ /* 0x000fe40003f04270 */
[----:B------:R-:W-:Y:S02]  /*110f0*/  FSEL R174, R58, -INF , P1 ;  /* 0xff8000003aae7808 */ /* 0x000fe40000800000 */
[----:B------:R-:W-:Y:S02]  /*11100*/  FMNMX.FTZ R5, R143, R5, !PT ;  /* 0x000000058f057209 */ /* 0x000fe40007810000 */
[----:B--2---:R-:W-:Y:S02]  /*11110*/  FMNMX.FTZ R135, R135, R9, !PT ;  /* 0x0000000987877209 */ /* 0x004fe40007810000 */
[----:B------:R-:W-:-:S02]  /*11120*/  FSEL R175, R59, -INF , P0 ;  /* 0xff8000003baf7808 */ /* 0x000fc40000000000 */
[C---:B------:R-:W-:Y:S01]  /*11130*/  ISETP.GT.AND P0, PT, R7.reuse, 0x58, PT ;  /* 0x000000580700780c */ /* 0x040fe20003f04270 */
[----:B------:R-:W2:Y:S01]  /*11140*/  SHFL.BFLY PT, R9, R135, 0x1, 0x1f ;  /* 0x0c201f0087097f89 */ /* 0x000ea200000e0000 */
[----:B------:R-:W-:Y:S02]  /*11150*/  FMNMX.FTZ R5, R174, R5, !PT ;  /* 0x00000005ae057209 */ /* 0x000fe40007810000 */
[----:B------:R-:W-:Y:S02]  /*11160*/  ISETP.GT.AND P2, PT, R7, 0x59, PT ;  /* 0x000000590700780c */ /* 0x000fe40003f44270 */
[----:B------:R-:W-:Y:S02]  /*11170*/  FSEL R180, R54, -INF , P0 ;  /* 0xff80000036b47808 */ /* 0x000fe40000000000 */
[----:B------:R-:W-:Y:S02]  /*11180*/  FMNMX.FTZ R5, R175, R5, !PT ;  /* 0x00000005af057209 */ /* 0x000fe40007810000 */
[----:B------:R-:W-:-:S02]  /*11190*/  ISETP.GT.AND P1, PT, R7, 0x60, PT ;  /* 0x000000600700780c */ /* 0x000fc40003f24270 */
[----:B------:R-:W-:Y:S02]  /*111a0*/  FSEL R181, R55, -INF , P2 ;  /* 0xff80000037b57808 */ /* 0x000fe40001000000 */
[----:B------:R-:W-:Y:S02]  /*111b0*/  FMNMX.FTZ R5, R180, R5, !PT ;  /* 0x00000005b4057209 */ /* 0x000fe40007810000 */
[----:B-1----:R-:W-:Y:S02]  /*111c0*/  FMNMX.FTZ R137, R137, R8, !PT ;  /* 0x0000000889897209 */ /* 0x002fe40007810000 */
[----:B------:R-:W-:Y:S02]  /*111d0*/  ISETP.GT.AND P0, PT, R7, 0x61, PT ;  /* 0x000000610700780c */ /* 0x000fe40003f04270 */
[----:B------:R-:W-:Y:S02]  /*111e0*/  FSEL R234, R22, -INF , P1 ;  /* 0xff80000016ea7808 */ /* 0x000fe40000800000 */
[----:B------:R-:W-:-:S02]  /*111f0*/  FMNMX.FTZ R5, R181, R5, !PT ;  /* 0x00000005b5057209 */ /* 0x000fc40007810000 */
[----:B---3--:R-:W-:Y:S01]  /*11200*/  FMNMX.FTZ R3, R3, R6, !PT ;  /* 0x0000000603037209 */ /* 0x008fe20007810000 */
[----:B------:R-:W-:Y:S01]  /*11210*/  FMUL.FTZ R6, R137, c[0x0][0x2d0] ;  /* 0x0000b40089067a20 */ /* 0x000fe20000410000 */
[----:B------:R-:W-:Y:S02]  /*11220*/  FSEL R197, R23, -INF , P0 ;  /* 0xff80000017c57808 */ /* 0x000fe40000000000 */
[----:B------:R-:W-:Y:S01]  /*11230*/  ISETP.GT.AND P1, PT, R7, 0x68, PT ;  /* 0x000000680700780c */ /* 0x000fe20003f24270 */
[----:B------:R-:W1:Y:S01]  /*11240*/  SHFL.BFLY PT, R70, R3, 0x1, 0x1f ;  /* 0x0c201f0003467f89 */ /* 0x000e6200000e0000 */
[----:B------:R-:W-:Y:S02]  /*11250*/  FMNMX.FTZ R5, R234, R5, !PT ;  /* 0x00000005ea057209 */ /* 0x000fe40007810000 */
[----:B------:R-:W-:Y:S01]  /*11260*/  FSETP.NEU.FTZ.AND P0, PT, R137, -INF , PT ;  /* 0xff8000008900780b */ /* 0x000fe20003f1d000 */
[----:B------:R-:W-:Y:S01]  /*11270*/  LDSM.16.MT88.4 R20, [R229+0x100] ;  /* 0x00010000e514783b */ /* 0x000fe20000004200 */
[----:B------:R-:W-:-:S02]  /*11280*/  ISETP.GT.AND P2, PT, R7, 0x69, PT ;  /* 0x000000690700780c */ /* 0x000fc40003f44270 */
[----:B------:R-:W-:Y:S02]  /*11290*/  FSEL R235, R26, -INF , P1 ;  /* 0xff8000001aeb7808 */ /* 0x000fe40000800000 */
[----:B------:R-:W-:Y:S02]  /*112a0*/  FMNMX.FTZ R7, R197, R5, !PT ;  /* 0x00000005c5077209 */ /* 0x000fe40007810000 */
[----:B------:R-:W-:Y:S02]  /*112b0*/  FSEL R6, R6, RZ, P0 ;  /* 0x000000ff06067208 */ /* 0x000fe40000000000 */
[----:B------:R-:W-:Y:S02]  /*112c0*/  FMNMX.FTZ R8, R235, R7, !PT ;  /* 0x00000007eb087209 */ /* 0x000fe40007810000 */
[----:B------:R-:W-:Y:S01]  /*112d0*/  FSEL R249, R27, -INF , P2 ;  /* 0xff8000001bf97808 */ /* 0x000fe20001000000 */
[----:B------:R-:W-:Y:S01]  /*112e0*/  FFMA.FTZ R7, R10, c[0x0][0x2d0], -R6 ;  /* 0x0000b4000a077a23 */ /* 0x000fe20000010806 */
[----:B--2---:R-:W-:Y:S01]  /*112f0*/  FMNMX.FTZ R135, R135, R9, !PT ;  /* 0x0000000987877209 */ /* 0x004fe20007810000 */
[----:B------:R-:W-:Y:S02]  /*11300*/  LDSM.16.MT88.4 R24, [R230+0x100] ;  /* 0x00010000e618783b */ /* 0x000fe40000004200 */
[----:B------:R2:W-:Y:S01]  /*11310*/  MUFU.EX2 R223, R7 ;  /* 0x0000000700df7308 */ /* 0x0005e20000000800 */
[C---:B------:R-:W-:Y:S01]  /*11320*/  FSETP.NEU.FTZ.AND P0, PT, R135.reuse, -INF , PT ;  /* 0xff8000008700780b */ /* 0x040fe20003f1d000 */
[----:B------:R-:W-:Y:S01]  /*11330*/  FMUL.FTZ R5, R135, c[0x0][0x2d0] ;  /* 0x0000b40087057a20 */ /* 0x000fe20000410000 */
[----:B-1----:R-:W-:-:S04]  /*11340*/  FMNMX.FTZ R70, R70, R3, !PT ;  /* 0x0000000346467209 */ /* 0x002fc80007810000 */
[----:B------:R-:W-:Y:S02]  /*11350*/  FSEL R5, R5, RZ, P0 ;  /* 0x000000ff05057208 */ /* 0x000fe40000000000 */
[----:B------:R-:W-:-:S03]  /*11360*/  FSETP.NEU.FTZ.AND P0, PT, R70, -INF , PT ;  /* 0xff8000004600780b */ /* 0x000fc60003f1d000 */
[--C-:B------:R-:W-:Y:S01]  /*11370*/  FFMA.FTZ R3, R12, c[0x0][0x2d0], -R5.reuse ;  /* 0x0000b4000c037a23 */ /* 0x100fe20000010805 */
[----:B--2---:R-:W-:Y:S01]  /*11380*/  FMNMX.FTZ R7, R249, R8, !PT ;  /* 0x00000008f9077209 */ /* 0x004fe20007810000 */
        /* <DEDUP_REMOVED lines=11> */
[----:B-1----:R-:W-:-:S07]  /*11440*/  FFMA.FTZ R8, R14, c[0x0][0x2d0], -R5 ;  /* 0x0000b4000e087a23 */ /* 0x002fce0000010805 */
[----:B------:R1:W3:Y:S01]  /*11450*/  MUFU.EX2 R233, R8 ;  /* 0x0000000800e97308 */ /* 0x0002e20000000800 */
[--C-:B--2---:R-:W-:Y:S02]  /*11460*/  FFMA.FTZ R0, R17, c[0x0][0x2d0], -R3.reuse ;  /* 0x0000b40011007a23 */ /* 0x104fe40000010803 */
[----:B------:R-:W-:Y:S05]  /*11470*/  LDSM.16.MT88.4 R16, [R232+0x100] ;  /* 0x00010000e810783b */ /* 0x000fea0000004200 */
[----:B------:R2:W-:Y:S01]  /*11480*/  MUFU.EX2 R167, R0 ;  /* 0x0000000000a77308 */ /* 0x0005e20000000800 */
[----:B-1----:R-:W-:Y:S01]  /*11490*/  FFMA.FTZ R8, R15, c[0x0][0x2d0], -R3 ;  /* 0x0000b4000f087a23 */ /* 0x002fe20000010803 */
[----:B---3--:R-:W-:-:S06]  /*114a0*/  F2FP.PACK_AB R10, R233, R201 ;  /* 0x000000c9e90a723e */ /* 0x008fcc00000000ff */
        /* <DEDUP_REMOVED lines=9> */
[----:B------:R-:W-:Y:S01]  /*11540*/  F2FP.PACK_AB R8, R191, R198 ;  /* 0x000000c6bf08723e */ /* 0x000fe200000000ff */
[--C-:B--2---:R-:W-:Y:S01]  /*11550*/  FFMA.FTZ R0, R30, c[0x0][0x2d0], -R6.reuse ;  /* 0x0000b4001e007a23 */ /* 0x104fe20000010806 */
[C---:B------:R-:W-:Y:S01]  /*11560*/  FSETP.NEU.FTZ.AND P0, PT, R136.reuse, -INF , PT ;  /* 0xff8000008800780b */ /* 0x040fe20003f1d000 */
[----:B------:R-:W-:Y:S01]  /*11570*/  FMUL.FTZ R2, R136, c[0x0][0x2d0] ;  /* 0x0000b40088027a20 */ /* 0x000fe20000410000 */
[----:B---3--:R-:W-:Y:S01]  /*11580*/  F2FP.PACK_AB R12, R215, R223 ;  /* 0x000000dfd70c723e */ /* 0x008fe200000000ff */
        /* <DEDUP_REMOVED lines=28> */
[----:B-1----:R-:W-:-:S04]  /*11750*/  FFMA.FTZ R2, R41, c[0x0][0x2d0], -R5 ;  /* 0x0000b40029027a23 */ /* 0x002fc80000010805 */
[----:B------:R1:W3:Y:S03]  /*11760*/  MUFU.EX2 R188, R2 ;  /* 0x0000000200bc7308 */ /* 0x0002e60000000800 */
[C---:B------:R-:W-:Y:S01]  /*11770*/  HMMA.16816.F32 R96, R12.reuse, R22, RZ ;  /* 0x000000160c60723c */ /* 0x040fe200000018ff */
[----:B------:R-:W4:Y:S07]  /*11780*/  LDSM.16.MT88.4 R20, [R229+0x900] ;  /* 0x00090000e514783b */ /* 0x000f2e0000004200 */
[----:B------:R-:W-:Y:S01]  /*11790*/  HMMA.16816.F32 R80, R12, R16, RZ ;  /* 0x000000100c50723c */ /* 0x000fe200000018ff */
[----:B-1----:R-:W-:-:S07]  /*117a0*/  FFMA.FTZ R2, R68, c[0x0][0x2d0], -R5 ;  /* 0x0000b40044027a23 */ /* 0x002fce0000010805 */
[-C--:B------:R-:W-:Y:S01]  /*117b0*/  HMMA.16816.F32 R40, R8, R38.reuse, RZ ;  /* 0x000000260828723c */ /* 0x080fe200000018ff */
[----:B------:R1:W-:Y:S07]  /*117c0*/  MUFU.EX2 R162, R2 ;  /* 0x0000000200a27308 */ /* 0x0003ee0000000800 */
[----:B------:R-:W-:Y:S01]  /*117d0*/  HMMA.16816.F32 R100, R12, R38, RZ ;  /* 0x000000260c64723c */ /* 0x000fe200000018ff */
[----:B-1----:R-:W-:Y:S02]  /*117e0*/  FFMA.FTZ R2, R69, c[0x0][0x2d0], -R5 ;  /* 0x0000b40045027a23 */ /* 0x002fe40000010805 */
[----:B--2---:R-:W-:-:S02]  /*117f0*/  IMAD.MOV.U32 R69, RZ, RZ, R194 ;  /* 0x000000ffff457224 */ /* 0x004fc400078e00c2 */
[----:B------:R1:W2:Y:S03]  /*11800*/  MUFU.EX2 R228, R2 ;  /* 0x0000000200e47308 */ /* 0x0002a60000000800 */
[----:B---3--:R-:W-:Y:S01]  /*11810*/  F2FP.PACK_AB R8, R188, R69 ;  /* 0x00000045bc08723e */ /* 0x008fe200000000ff */
[----:B-1----:R-:W-:Y:S01]  /*11820*/  FFMA.FTZ R2, R71, c[0x0][0x2d0], -R3 ;  /* 0x0000b40047027a23 */ /* 0x002fe20000010803 */
[----:B--2---:R-:W-:Y:S01]  /*11830*/  F2FP.PACK_AB R10, R228, R162 ;  /* 0x000000a2e40a723e */ /* 0x004fe200000000ff */
[----:B------:R-:W-:Y:S02]  /*11840*/  IMAD.MOV.U32 R71, RZ, RZ, R105 ;  /* 0x000000ffff477224 */ /* 0x000fe400078e0069 */
[----:B------:R1:W-:Y:S01]  /*11850*/  MUFU.EX2 R7, R2 ;  /* 0x0000000200077308 */ /* 0x0003e20000000800 */
[----:B------:R-:W-:Y:S01]  /*11860*/  HMMA.16816.F32 R104, R12, R18, RZ ;  /* 0x000000120c68723c */ /* 0x000fe200000018ff */
[----:B------:R-:W2:Y:S01]  /*11870*/  LDSM.16.MT88.4 R16, [R230+0x900] ;  /* 0x00090000e610783b */ /* 0x000ea20000004200 */
[----:B-1----:R-:W-:-:S05]  /*11880*/  FFMA.FTZ R2, R76, c[0x0][0x2d0], -R3 ;  /* 0x0000b4004c027a23 */ /* 0x002fca0000010803 */
[----:B------:R1:W3:Y:S02]  /*11890*/  MUFU.EX2 R182, R2 ;  /* 0x0000000200b67308 */ /* 0x0002e40000000800 */
[----:B-1----:R-:W-:Y:S01]  /*118a0*/  FFMA.FTZ R2, R77, c[0x0][0x2d0], -R3 ;  /* 0x0000b4004d027a23 */ /* 0x002fe20000010803 */
[----:B---3--:R-:W-:Y:S01]  /*118b0*/  F2FP.PACK_AB R9, R182, R7 ;  /* 0x00000007b609723e */ /* 0x008fe200000000ff */
[C---:B------:R-:W-:Y:S04]  /*118c0*/  HMMA.16816.F32 R76, R12.reuse, R24, RZ ;  /* 0x000000180c4c723c */ /* 0x040fe800000018ff */
[----:B------:R1:W-:Y:S04]  /*118d0*/  MUFU.EX2 R194, R2 ;  /* 0x0000000200c27308 */ /* 0x0003e80000000800 */
[----:B------:R-:W-:Y:S01]  /*118e0*/  HMMA.16816.F32 R24, R12, R36, RZ ;  /* 0x000000240c18723c */ /* 0x000fe200000018ff */
[----:B------:R-:W3:Y:S06]  /*118f0*/  LDSM.16.MT88.4 R12, [R229+0x1100] ;  /* 0x00110000e50c783b */ /* 0x000eec0000004200 */
[----:B------:R-:W-:-:S02]  /*11900*/  IMAD.MOV.U32 R37, RZ, RZ, R214 ;  /* 0x000000ffff257224 */ /* 0x000fc400078e00d6 */
[----:B-1----:R-:W-:-:S04]  /*11910*/  FFMA.FTZ R2, R88, c[0x0][0x2d0], -R3 ;  /* 0x0000b40058027a23 */ /* 0x002fc80000010803 */
[----:B------:R1:W1:Y:S02]  /*11920*/  MUFU.EX2 R68, R2 ;  /* 0x0000000200447308 */ /* 0x0002640000000800 */
[----:B-1----:R-:W-:Y:S01]  /*11930*/  FFMA.FTZ R2, R92, c[0x0][0x2d0], -R6 ;  /* 0x0000b4005c027a23 */ /* 0x002fe20000010806 */
[----:B------:R-:W-:-:S05]  /*11940*/  F2FP.PACK_AB R11, R68, R194 ;  /* 0x000000c2440b723e */ /* 0x000fca00000000ff */
[----:B------:R1:W-:Y:S02]  /*11950*/  MUFU.EX2 R36, R2 ;  /* 0x0000000200247308 */ /* 0x0003e40000000800 */
[C---:B----4-:R-:W-:Y:S08]  /*11960*/  HMMA.16816.F32 R144, R8.reuse, R20, R72 ;  /* 0x000000140890723c */ /* 0x050ff00000001848 */
[----:B------:R-:W-:Y:S01]  /*11970*/  HMMA.16816.F32 R108, R8, R32, R60 ;  /* 0x00000020086c723c */ /* 0x000fe2000000183c */
[----:B-1----:R-:W-:-:S04]  /*11980*/  FFMA.FTZ R2, R93, c[0x0][0x2d0], -R6 ;  /* 0x0000b4005d027a23 */ /* 0x002fc80000010806 */
[----:B------:R1:W4:Y:S03]  /*11990*/  MUFU.EX2 R252, R2 ;  /* 0x0000000200fc7308 */ /* 0x0003260000000800 */
[C---:B------:R-:W-:Y:S08]  /*119a0*/  HMMA.16816.F32 R72, R8.reuse, R22, R64 ;  /* 0x000000160848723c */ /* 0x040ff00000001840 */
[----:B------:R-:W-:Y:S01]  /*119b0*/  HMMA.16816.F32 R64, R8, R34, R56 ;  /* 0x000000220840723c */ /* 0x000fe20000001838 */
[----:B-1----:R-:W-:-:S07]  /*119c0*/  FFMA.FTZ R2, R94, c[0x0][0x2d0], -R6 ;  /* 0x0000b4005e027a23 */ /* 0x002fce0000010806 */
[C---:B--2---:R-:W-:Y:S01]  /*119d0*/  HMMA.16816.F32 R60, R8.reuse, R18, R48 ;  /* 0x00000012083c723c */ /* 0x044fe20000001830 */
[----:B------:R1:W-:Y:S07]  /*119e0*/  MUFU.EX2 R227, R2 ;  /* 0x0000000200e37308 */ /* 0x0003ee0000000800 */
[----:B------:R-:W-:Y:S01]  /*119f0*/  HMMA.16816.F32 R92, R8, R16, R52 ;  /* 0x00000010085c723c */ /* 0x000fe20000001834 */
[----:B-1----:R-:W-:-:S07]  /*11a00*/  FFMA.FTZ R2, R89, c[0x0][0x2d0], -R6 ;  /* 0x0000b40059027a23 */ /* 0x002fce0000010806 */
[C---:B------:R-:W-:Y:S01]  /*11a10*/  HMMA.16816.F32 R88, R8.reuse, R28, R44 ;  /* 0x0000001c0858723c */ /* 0x040fe2000000182c */
[----:B------:R1:W2:Y:S07]  /*11a20*/  MUFU.EX2 R251, R2 ;  /* 0x0000000200fb7308 */ /* 0x0002ae0000000800 */
[----:B------:R-:W-:Y:S07]  /*11a30*/  HMMA.16816.F32 R44, R8, R30, R40 ;  /* 0x0000001e082c723c */ /* 0x000fee0000001828 */
[----:B----4-:R-:W-:Y:S01]  /*11a40*/  F2FP.PACK_AB R8, R252, R36 ;  /* 0x00000024fc08723e */ /* 0x010fe200000000ff */
        /* <DEDUP_REMOVED lines=15> */
[----:B------:R-:W-:Y:S02]  /*11b40*/  IMAD.MOV.U32 R122, RZ, RZ, R189 ;  /* 0x000000ffff7a7224 */ /* 0x000fe400078e00bd */
[----:B------:R1:W-:Y:S04]  /*11b50*/  MUFU.EX2 R221, R2 ;  /* 0x0000000200dd7308 */ /* 0x0003e80000000800 */
[C---:B------:R-:W-:Y:S07]  /*11b60*/  HMMA.16816.F32 R76, R8.reuse, R16, R76 ;  /* 0x00000010084c723c */ /* 0x040fee000000184c */
[----:B------:R-:W-:Y:S01]  /*11b70*/  IMAD.MOV.U32 R16, RZ, RZ, R204 ;  /* 0x000000ffff107224 */ /* 0x000fe200078e00cc */
[----:B------:R-:W-:Y:S01]  /*11b80*/  HMMA.16816.F32 R48, R8, R20, R84 ;  /* 0x000000140830723c */ /* 0x000fe20000001854 */
[----:B------:R-:W-:-:S02]  /*11b90*/  IMAD.MOV.U32 R17, RZ, RZ, R37 ;  /* 0x000000ffff117224 */ /* 0x000fc400078e0025 */
[----:B-1----:R-:W-:-:S04]  /*11ba0*/  FFMA.FTZ R2, R117, c[0x0][0x2d0], -R5 ;  /* 0x0000b40075027a23 */ /* 0x002fc80000010805 */
[----:B------:R1:W-:Y:S01]  /*11bb0*/  MUFU.EX2 R216, R2 ;  /* 0x0000000200d87308 */ /* 0x0003e20000000800 */
[C---:B------:R-:W-:Y:S01]  /*11bc0*/  HMMA.16816.F32 R116, R8.reuse, R28, R24 ;  /* 0x0000001c0874723c */ /* 0x040fe20000001818 */
[----:B------:R-:W-:Y:S06]  /*11bd0*/  LDSM.16.MT88.4 R24, [R230+0x1100] ;  /* 0x00110000e618783b */ /* 0x000fec0000004200 */
[----:B------:R-:W-:Y:S01]  /*11be0*/  IMAD.MOV.U32 R29, RZ, RZ, R68 ;  /* 0x000000ffff1d7224 */ /* 0x000fe200078e0044 */
[----:B------:R-:W-:Y:S01]  /*11bf0*/  HMMA.16816.F32 R40, R8, R22, R96 ;  /* 0x000000160828723c */ /* 0x000fe20000001860 */
[----:B------:R-:W-:Y:S01]  /*11c00*/  IMAD.MOV.U32 R68, RZ, RZ, R203 ;  /* 0x000000ffff447224 */ /* 0x000fe200078e00cb */
[----:B------:R-:W2:Y:S01]  /*11c10*/  LDSM.16.MT88.4 R20, [R232+0x1100] ;  /* 0x00110000e814783b */ /* 0x000ea20000004200 */
[----:B------:R-:W-:-:S02]  /*11c20*/  IMAD.MOV.U32 R28, RZ, RZ, R202 ;  /* 0x000000ffff1c7224 */ /* 0x000fc400078e00ca */
[----:B-1----:R-:W-:-:S03]  /*11c30*/  FFMA.FTZ R2, R121, c[0x0][0x2d0], -R5 ;  /* 0x0000b40079027a23 */ /* 0x002fc60000010805 */
[C---:B------:R-:W-:Y:S01]  /*11c40*/  HMMA.16816.F32 R52, R8.reuse, R32, R80 ;  /* 0x000000200834723c */ /* 0x040fe20000001850 */
[----:B------:R-:W-:Y:S01]  /*11c50*/  IMAD.MOV.U32 R121, RZ, RZ, R36 ;  /* 0x000000ffff797224 */ /* 0x000fe200078e0024 */
[----:B------:R1:W4:Y:S06]  /*11c60*/  MUFU.EX2 R217, R2 ;  /* 0x0000000200d97308 */ /* 0x00032c0000000800 */
[C---:B------:R-:W-:Y:S01]  /*11c70*/  HMMA.16816.F32 R36, R8.reuse, R34, R104 ;  /* 0x000000220824723c */ /* 0x040fe20000001868 */
[----:B------:R-:W2:Y:S06]  /*11c80*/  LDSM.16.MT88.4 R32, [R231+0x1100] ;  /* 0x00110000e720783b */ /* 0x000eac0000004200 */
[----:B------:R-:W-:Y:S01]  /*11c90*/  IMAD.MOV.U32 R107, RZ, RZ, R199 ;  /* 0x000000ffff6b7224 */ /* 0x000fe200078e00c7 */
[----:B------:R-:W-:Y:S01]  /*11ca0*/  HMMA.16816.F32 R56, R8, R18, R112 ;  /* 0x000000120838723c */ /* 0x000fe20000001870 */
[----:B------:R-:W-:-:S02]  /*11cb0*/  IMAD.MOV.U32 R104, RZ, RZ, R198 ;  /* 0x000000ffff687224 */ /* 0x000fc400078e00c6 */
[----:B-1----:R-:W-:Y:S02]  /*11cc0*/  FFMA.FTZ R2, R123, c[0x0][0x2d0], -R5 ;  /* 0x0000b4007b027a23 */ /* 0x002fe40000010805 */
[----:B------:R-:W-:Y:S02]  /*11cd0*/  IMAD.MOV.U32 R123, RZ, RZ, R212 ;  /* 0x000000ffff7b7224 */ /* 0x000fe400078e00d4 */
[----:B------:R1:W-:Y:S01]  /*11ce0*/  MUFU.EX2 R214, R2 ;  /* 0x0000000200d67308 */ /* 0x0003e20000000800 */
[----:B------:R-:W-:Y:S01]  /*11cf0*/  IMAD.MOV.U32 R105, RZ, RZ, R197 ;  /* 0x000000ffff697224 */ /* 0x000fe200078e00c5 */
[----:B------:R-:W-:Y:S01]  /*11d00*/  HMMA.16816.F32 R84, R8, R30, R100 ;  /* 0x0000001e0854723c */ /* 0x000fe20000001864 */
[----:B------:R-:W-:Y:S02]  /*11d10*/  IMAD.MOV.U32 R106, RZ, RZ, R196 ;  /* 0x000000ffff6a7224 */ /* 0x000fe400078e00c4 */
[----:B------:R-:W-:Y:S02]  /*11d20*/  IMAD.MOV.U32 R115, RZ, RZ, R191 ;  /* 0x000000ffff737224 */ /* 0x000fe400078e00bf */
[----:B------:R-:W-:-:S02]  /*11d30*/  IMAD.MOV.U32 R114, RZ, RZ, R190 ;  /* 0x000000ffff727224 */ /* 0x000fc400078e00be */
[----:B----4-:R-:W-:Y:S01]  /*11d40*/  F2FP.PACK_AB R8, R217, R216 ;  /* 0x000000d8d908723e */ /* 0x010fe200000000ff */
[----:B------:R-:W-:Y:S02]  /*11d50*/  IMAD.MOV.U32 R112, RZ, RZ, R104 ;  /* 0x000000ffff707224 */ /* 0x000fe400078e0068 */
        /* <DEDUP_REMOVED lines=19> */
[----:B------:R-:W-:Y:S02]  /*11e90*/  IMAD.MOV.U32 R128, RZ, RZ, R16 ;  /* 0x000000ffff807224 */ /* 0x000fe400078e0010 */
[----:B------:R-:W-:Y:S01]  /*11ea0*/  LDSM.16.MT88.4 R16, [R229+0x1900] ;  /* 0x00190000e510783b */ /* 0x000fe20000004200 */
[----:B-1----:R-:W-:Y:S01]  /*11eb0*/  FFMA.FTZ R2, R130, c[0x0][0x2d0], -R6 ;  /* 0x0000b40082027a23 */ /* 0x002fe20000010806 */
[----:B----4-:R-:W-:Y:S01]  /*11ec0*/  F2FP.PACK_AB R11, R201, R202 ;  /* 0x000000cac90b723e */ /* 0x010fe200000000ff */
[----:B------:R-:W-:Y:S02]  /*11ed0*/  IMAD.MOV.U32 R130, RZ, RZ, R115 ;  /* 0x000000ffff827224 */ /* 0x000fe400078e0073 */
[----:B------:R1:W4:Y:S01]  /*11ee0*/  MUFU.EX2 R200, R2 ;  /* 0x0000000200c87308 */ /* 0x0003220000000800 */
[----:B------:R-:W-:-:S02]  /*11ef0*/  IMAD.MOV.U32 R115, RZ, RZ, R127 ;  /* 0x000000ffff737224 */ /* 0x000fc400078e007f */
[----:B------:R-:W-:Y:S01]  /*11f00*/  IMAD.MOV.U32 R127, RZ, RZ, R28 ;  /* 0x000000ffff7f7224 */ /* 0x000fe200078e001c */
[C---:B---3--:R-:W-:Y:S08]  /*11f10*/  HMMA.16816.F32 R80, R8.reuse, R14, R72 ;  /* 0x0000000e0850723c */ /* 0x048ff00000001848 */
[----:B--2---:R-:W-:Y:S01]  /*11f20*/  HMMA.16816.F32 R72, R8, R22, R64 ;  /* 0x000000160848723c */ /* 0x004fe20000001840 */
        /* <DEDUP_REMOVED lines=8> */
[----:B------:R1:W2:Y:S01]  /*11fb0*/  MUFU.EX2 R198, R2 ;  /* 0x0000000200c67308 */ /* 0x0002a20000000800 */
[----:B------:R-:W-:-:S05]  /*11fc0*/  IMAD.MOV.U32 R68, RZ, RZ, R166 ;  /* 0x000000ffff447224 */ /* 0x000fca00078e00a6 */
[C---:B------:R-:W-:Y:S08]  /*11fd0*/  HMMA.16816.F32 R92, R8.reuse, R24, R92 ;  /* 0x00000018085c723c */ /* 0x040ff0000000185c */
[----:B------:R-:W-:Y:S01]  /*11fe0*/  HMMA.16816.F32 R96, R8, R32, R88 ;  /* 0x000000200860723c */ /* 0x000fe20000001858 */
[----:B-1----:R-:W-:-:S04]  /*11ff0*/  FFMA.FTZ R2, R132, c[0x0][0x2d0], -R6 ;  /* 0x0000b40084027a23 */ /* 0x002fc80000010806 */
        /* <DEDUP_REMOVED lines=18> */
[----:B------:R-:W-:Y:S01]  /*12120*/  LDSM.16.MT88.4 R12, [R232+0x1900] ;  /* 0x00190000e80c783b */ /* 0x000fe20000004200 */
[----:B-1----:R-:W-:-:S04]  /*12130*/  FFMA.FTZ R2, R149, c[0x0][0x2d0], -R6 ;  /* 0x0000b40095027a23 */ /* 0x002fc80000010806 */
[----:B------:R1:W-:Y:S02]  /*12140*/  MUFU.EX2 R191, R2 ;  /* 0x0000000200bf7308 */ /* 0x0003e40000000800 */
[C---:B------:R-:W-:Y:S07]  /*12150*/  HMMA.16816.F32 R88, R8.reuse, R32, R116 ;  /* 0x000000200858723c */ /* 0x040fee0000001874 */
[----:B------:R-:W-:Y:S01]  /*12160*/  IMAD.MOV.U32 R117, RZ, RZ, R115 ;  /* 0x000000ffff757224 */ /* 0x000fe200078e0073 */
[----:B------:R-:W-:Y:S01]  /*12170*/  HMMA.16816.F32 R40, R8, R20, R52 ;  /* 0x000000140828723c */ /* 0x000fe20000001834 */
[----:B------:R-:W-:-:S02]  /*12180*/  IMAD.MOV.U32 R119, RZ, RZ, R112 ;  /* 0x000000ffff777224 */ /* 0x000fc400078e0070 */
[----:B------:R-:W-:Y:S02]  /*12190*/  IMAD.MOV.U32 R116, RZ, RZ, R4 ;  /* 0x000000ffff747224 */ /* 0x000fe400078e0004 */
[----:B------:R-:W-:Y:S02]  /*121a0*/  IMAD.MOV.U32 R4, RZ, RZ, R163 ;  /* 0x000000ffff047224 */ /* 0x000fe400078e00a3 */
[--C-:B-1----:R-:W-:Y:S01]  /*121b0*/  FFMA.FTZ R2, R150, c[0x0][0x2d0], -R5.reuse ;  /* 0x0000b40096027a23 */ /* 0x102fe20000010805 */
[C---:B------:R-:W-:Y:S01]  /*121c0*/  HMMA.16816.F32 R36, R8.reuse, R22, R36 ;  /* 0x000000160824723c */ /* 0x040fe20000001824 */
[----:B------:R-:W-:Y:S02]  /*121d0*/  LDSM.16.MT88.4 R20, [R229+0x2100] ;  /* 0x00210000e514783b */ /* 0x000fe40000004200 */
[----:B------:R1:W-:Y:S05]  /*121e0*/  MUFU.EX2 R190, R2 ;  /* 0x0000000200be7308 */ /* 0x0003ea0000000800 */
[C---:B------:R-:W-:Y:S08]  /*121f0*/  HMMA.16816.F32 R56, R8.reuse, R26, R56 ;  /* 0x0000001a0838723c */ /* 0x040ff00000001838 */
[----:B------:R-:W-:Y:S01]  /*12200*/  HMMA.16816.F32 R84, R8, R34, R84 ;  /* 0x000000220854723c */ /* 0x000fe20000001854 */
[----:B------:R-:W2:Y:S01]  /*12210*/  LDSM.16.MT88.4 R32, [R231+0x1900] ;  /* 0x00190000e720783b */ /* 0x000ea20000004200 */
[----:B-1----:R-:W-:-:S04]  /*12220*/  FFMA.FTZ R2, R151, c[0x0][0x2d0], -R5 ;  /* 0x0000b40097027a23 */ /* 0x002fc80000010805 */
[----:B------:R1:W3:Y:S02]  /*12230*/  MUFU.EX2 R189, R2 ;  /* 0x0000000200bd7308 */ /* 0x0002e40000000800 */
[--C-:B-1----:R-:W-:Y:S02]  /*12240*/  FFMA.FTZ R2, R152, c[0x0][0x2d0], -R5.reuse ;  /* 0x0000b40098027a23 */ /* 0x102fe40000010805 */
[----:B------:R-:W-:Y:S02]  /*12250*/  IMAD.MOV.U32 R152, RZ, RZ, R122 ;  /* 0x000000ffff987224 */ /* 0x000fe400078e007a */
[----:B------:R-:W-:Y:S02]  /*12260*/  IMAD.MOV.U32 R122, RZ, RZ, R188 ;  /* 0x000000ffff7a7224 */ /* 0x000fe400078e00bc */
[----:B------:R1:W-:Y:S02]  /*12270*/  MUFU.EX2 R188, R2 ;  /* 0x0000000200bc7308 */ /* 0x0003e40000000800 */
[----:B-1----:R-:W-:-:S02]  /*12280*/  FFMA.FTZ R2, R153, c[0x0][0x2d0], -R5 ;  /* 0x0000b40099027a23 */ /* 0x002fc40000010805 */
[----:B------:R-:W-:-:S04]  /*12290*/  IMAD.MOV.U32 R153, RZ, RZ, R114 ;  /* 0x000000ffff997224 */ /* 0x000fc800078e0072 */
[----:B------:R1:W4:Y:S01]  /*122a0*/  MUFU.EX2 R139, R2 ;  /* 0x00000002008b7308 */ /* 0x0003220000000800 */
[----:B------:R-:W-:Y:S02]  /*122b0*/  IMAD.MOV.U32 R114, RZ, RZ, R107 ;  /* 0x000000ffff727224 */ /* 0x000fe400078e006b */
[----:B------:R-:W-:Y:S02]  /*122c0*/  IMAD.MOV.U32 R107, RZ, RZ, R29 ;  /* 0x000000ffff6b7224 */ /* 0x000fe400078e001d */
[----:B------:R-:W-:Y:S01]  /*122d0*/  IMAD.MOV.U32 R118, RZ, RZ, R114 ;  /* 0x000000ffff767224 */ /* 0x000fe200078e0072 */
[----:B------:R-:W-:Y:S01]  /*122e0*/  HMMA.16816.F32 R28, R8, R24, R76 ;  /* 0x00000018081c723c */ /* 0x000fe2000000184c */
[----:B------:R-:W2:Y:S06]  /*122f0*/  LDSM.16.MT88.4 R24, [R230+0x1900] ;  /* 0x00190000e618783b */ /* 0x000eac0000004200 */
[----:B---3--:R-:W-:Y:S01]  /*12300*/  F2FP.PACK_AB R8, R189, R190 ;  /* 0x000000bebd08723e */ /* 0x008fe200000000ff */
[----:B-1----:R-:W-:Y:S01]  /*12310*/  FFMA.FTZ R2, R154, c[0x0][0x2d0], -R3 ;  /* 0x0000b4009a027a23 */ /* 0x002fe20000010803 */
[----:B----4-:R-:W-:Y:S01]  /*12320*/  F2FP.PACK_AB R10, R139, R188 ;  /* 0x000000bc8b0a723e */ /* 0x010fe200000000ff */
[----:B------:R-:W-:-:S02]  /*12330*/  IMAD.MOV.U32 R154, RZ, RZ, R105 ;  /* 0x000000ffff9a7224 */ /* 0x000fc400078e0069 */
        /* <DEDUP_REMOVED lines=11> */
[----:B------:R-:W-:Y:S02]  /*123f0*/  IMAD.MOV.U32 R130, RZ, RZ, R71 ;  /* 0x000000ffff827224 */ /* 0x000fe400078e0047 */
[----:B------:R-:W-:Y:S02]  /*12400*/  IMAD.MOV.U32 R71, RZ, RZ, R164 ;  /* 0x000000ffff477224 */ /* 0x000fe400078e00a4 */
[----:B-1----:R-:W-:Y:S01]  /*12410*/  FFMA.FTZ R2, R176, c[0x0][0x2d0], -R6 ;  /* 0x0000b400b0027a23 */ /* 0x002fe20000010806 */
[----:B---3--:R-:W-:-:S03]  /*12420*/  F2FP.PACK_AB R11, R133, R132 ;  /* 0x00000084850b723e */ /* 0x008fc600000000ff */
[----:B------:R1:W-:Y:S04]  /*12430*/  MUFU.EX2 R115, R2 ;  /* 0x0000000200737308 */ /* 0x0003e80000000800 */
[C---:B--2---:R-:W-:Y:S08]  /*12440*/  HMMA.16816.F32 R76, R8.reuse, R32, R96 ;  /* 0x00000020084c723c */ /* 0x044ff00000001860 */
[----:B------:R-:W-:Y:S01]  /*12450*/  HMMA.16816.F32 R148, R8, R18, R80 ;  /* 0x000000120894723c */ /* 0x000fe20000001850 */
[----:B-1----:R-:W-:-:S02]  /*12460*/  FFMA.FTZ R2, R158, c[0x0][0x2d0], -R6 ;  /* 0x0000b4009e027a23 */ /* 0x002fc40000010806 */
[----:B------:R-:W-:Y:S02]  /*12470*/  IMAD.MOV.U32 R158, RZ, RZ, R125 ;  /* 0x000000ffff9e7224 */ /* 0x000fe400078e007d */
[----:B------:R1:W-:Y:S01]  /*12480*/  MUFU.EX2 R114, R2 ;  /* 0x0000000200727308 */ /* 0x0003e20000000800 */
[----:B------:R-:W-:Y:S02]  /*12490*/  IMAD.MOV.U32 R125, RZ, RZ, R162 ;  /* 0x000000ffff7d7224 */ /* 0x000fe400078e00a2 */
[C---:B------:R-:W-:Y:S08]  /*124a0*/  HMMA.16816.F32 R144, R8.reuse, R16, R144 ;  /* 0x000000100890723c */ /* 0x040ff00000001890 */
[----:B------:R-:W-:Y:S01]  /*124b0*/  HMMA.16816.F32 R80, R8, R26, R64 ;  /* 0x0000001a0850723c */ /* 0x000fe20000001840 */
[----:B-1----:R-:W-:-:S02]  /*124c0*/  FFMA.FTZ R2, R159, c[0x0][0x2d0], -R6 ;  /* 0x0000b4009f027a23 */ /* 0x002fc40000010806 */
[----:B------:R-:W-:Y:S02]  /*124d0*/  IMAD.MOV.U32 R159, RZ, RZ, R113 ;  /* 0x000000ffff9f7224 */ /* 0x000fe400078e0071 */
[----:B------:R1:W-:Y:S02]  /*124e0*/  MUFU.EX2 R113, R2 ;  /* 0x0000000200717308 */ /* 0x0003e40000000800 */
[----:B-1----:R-:W-:Y:S02]  /*124f0*/  FFMA.FTZ R2, R160, c[0x0][0x2d0], -R6 ;  /* 0x0000b400a0027a23 */ /* 0x002fe40000010806 */
[----:B------:R-:W-:Y:S04]  /*12500*/  HMMA.16816.F32 R160, R8, R12, R108 ;  /* 0x0000000c08a0723c */ /* 0x000fe8000000186c */
[----:B------:R1:W-:Y:S03]  /*12510*/  MUFU.EX2 R112, R2 ;  /* 0x0000000200707308 */ /* 0x0003e60000000800 */
[----:B------:R-:W-:-:S02]  /*12520*/  IMAD.MOV.U32 R111, RZ, RZ, R128 ;  /* 0x000000ffff6f7224 */ /* 0x000fc400078e0080 */
[----:B------:R-:W-:Y:S02]  /*12530*/  IMAD.MOV.U32 R128, RZ, RZ, R107 ;  /* 0x000000ffff807224 */ /* 0x000fe400078e006b */
[----:B------:R-:W-:Y:S02]  /*12540*/  IMAD.MOV.U32 R110, RZ, RZ, R104 ;  /* 0x000000ffff6e7224 */ /* 0x000fe400078e0068 */
[----:B------:R-:W-:Y:S02]  /*12550*/  IMAD.MOV.U32 R109, RZ, RZ, R165 ;  /* 0x000000ffff6d7224 */ /* 0x000fe400078e00a5 */
[----:B------:R-:W-:Y:S01]  /*12560*/  HMMA.16816.F32 R164, R8, R14, R72 ;  /* 0x0000000e08a4723c */ /* 0x000fe20000001848 */
[----:B-1----:R-:W-:-:S04]  /*12570*/  FFMA.FTZ R2, R177, c[0x0][0x2d0], -R0 ;  /* 0x0000b400b1027a23 */ /* 0x002fc80000010800 */
[----:B------:R1:W-:Y:S03]  /*12580*/  MUFU.EX2 R107, R2 ;  /* 0x00000002006b7308 */ /* 0x0003e60000000800 */
[----:B------:R-:W-:Y:S01]  /*12590*/  HMMA.16816.F32 R72, R8, R34, R60 ;  /* 0x000000220848723c */ /* 0x000fe2000000183c */
[----:B-1----:R-:W-:-:S04]  /*125a0*/  FFMA.FTZ R2, R178, c[0x0][0x2d0], -R0 ;  /* 0x0000b400b2027a23 */ /* 0x002fc80000010800 */
[----:B------:R1:W2:Y:S02]  /*125b0*/  MUFU.EX2 R106, R2 ;  /* 0x00000002006a7308 */ /* 0x0002a40000000800 */
[----:B-1----:R-:W-:Y:S02]  /*125c0*/  FFMA.FTZ R2, R179, c[0x0][0x2d0], -R0 ;  /* 0x0000b400b3027a23 */ /* 0x002fe40000010800 */
[----:B------:R-:W-:Y:S04]  /*125d0*/  HMMA.16816.F32 R176, R8, R24, R92 ;  /* 0x0000001808b0723c */ /* 0x000fe8000000185c */
[----:B------:R1:W-:Y:S03]  /*125e0*/  MUFU.EX2 R105, R2 ;  /* 0x0000000200697308 */ /* 0x0003e60000000800 */
[----:B------:R-:W-:-:S02]  /*125f0*/  F2FP.PACK_AB R8, R193, R197 ;  /* 0x000000c5c108723e */ /* 0x000fc400000000ff */
[----:B--2---:R-:W-:Y:S02]  /*12600*/  F2FP.PACK_AB R9, R106, R107 ;  /* 0x0000006b6a09723e */ /* 0x004fe400000000ff */
[----:B------:R-:W-:Y:S01]  /*12610*/  F2FP.PACK_AB R10, R115, R191 ;  /* 0x000000bf730a723e */ /* 0x000fe200000000ff */
[----:B-1----:R-:W-:Y:S02]  /*12620*/  FFMA.FTZ R2, R186, c[0x0][0x2d0], -R0 ;  /* 0x0000b400ba027a23 */ /* 0x002fe40000010800 */
[----:B------:R-:W-:Y:S02]  /*12630*/  IMAD.MOV.U32 R186, RZ, RZ, R110 ;  /* 0x000000ffffba7224 */ /* 0x000fe400078e006e */
[----:B------:R1:W2:Y:S01]  /*12640*/  MUFU.EX2 R104, R2 ;  /* 0x0000000200687308 */ /* 0x0002a20000000800 */
[----:B------:R-:W-:Y:S02]  /*12650*/  IMAD.MOV.U32 R110, RZ, RZ, R152 ;  /* 0x000000ffff6e7224 */ /* 0x000fe400078e0098 */
[----:B------:R-:W-:-:S02]  /*12660*/  IMAD.MOV.U32 R152, RZ, RZ, R123 ;  /* 0x000000ffff987224 */ /* 0x000fc400078e007b */
[----:B------:R-:W-:Y:S02]  /*12670*/  IMAD.MOV.U32 R123, RZ, RZ, R69 ;  /* 0x000000ffff7b7224 */ /* 0x000fe400078e0045 */
[----:B-1----:R-:W-:Y:S01]  /*12680*/  FFMA.FTZ R2, R168, c[0x0][0x2d0], -R6 ;  /* 0x0000b400a8027a23 */ /* 0x002fe20000010806 */
[----:B--2---:R-:W-:-:S03]  /*12690*/  F2FP.PACK_AB R11, R104, R105 ;  /* 0x00000069680b723e */ /* 0x004fc600000000ff */
[----:B------:R1:W-:Y:S04]  /*126a0*/  MUFU.EX2 R108, R2 ;  /* 0x00000002006c7308 */ /* 0x0003e80000000800 */
        /* <DEDUP_REMOVED lines=14> */
[----:B---3--:R-:W-:-:S04]  /*12790*/  FFMA.FTZ R2, R170, c[0x0][0x2d0], -R5 ;  /* 0x0000b400aa027a23 */ /* 0x008fc80000010805 */
[----:B------:R3:W-:Y:S03]  /*127a0*/  MUFU.EX2 R101, R2 ;  /* 0x0000000200657308 */ /* 0x0007e60000000800 */
        /* <DEDUP_REMOVED lines=63> */
[----:B-1----:R-:W-:-:S06]  /*12ba0*/  FFMA.FTZ R2, R71, c[0x0][0x2d0], -R6 ;  /* 0x0000b40047027a23 */ /* 0x002fcc0000010806 */
[----:B------:R1:W-:Y:S02]  /*12bb0*/  MUFU.EX2 R71, R2 ;  /* 0x0000000200477308 */ /* 0x0003e40000000800 */
[----:B-1----:R-:W-:Y:S02]  /*12bc0*/  FFMA.FTZ R2, R109, c[0x0][0x2d0], -R6 ;  /* 0x0000b4006d027a23 */ /* 0x002fe40000010806 */
[----:B------:R-:W-:-:S04]  /*12bd0*/  IMAD.MOV.U32 R109, RZ, RZ, R111 ;  /* 0x000000ffff6d7224 */ /* 0x000fc800078e006f */
[----:B------:R1:W1:Y:S01]  /*12be0*/  MUFU.EX2 R69, R2 ;  /* 0x0000000200457308 */ /* 0x0002620000000800 */
[----:B---3--:R-:W-:Y:S01]  /*12bf0*/  F2FP.PACK_AB R8, R90, R91 ;  /* 0x0000005b5a08723e */ /* 0x008fe200000000ff */
[----:B------:R-:W-:Y:S01]  /*12c00*/  IMAD.MOV.U32 R111, RZ, RZ, R117 ;  /* 0x000000ffff6f7224 */ /* 0x000fe200078e0075 */
[----:B------:R-:W-:Y:S01]  /*12c10*/  F2FP.PACK_AB R9, R86, R87 ;  /* 0x000000575609723e */ /* 0x000fe200000000ff */
[----:B------:R-:W-:Y:S01]  /*12c20*/  IMAD.MOV.U32 R117, RZ, RZ, R118 ;  /* 0x000000ffff757224 */ /* 0x000fe200078e0076 */
[----:B------:R-:W-:Y:S01]  /*12c30*/  F2FP.PACK_AB R10, R88, R89 ;  /* 0x00000059580a723e */ /* 0x000fe200000000ff */
[----:B------:R-:W-:Y:S01]  /*12c40*/  IMAD.MOV.U32 R118, RZ, RZ, R119 ;  /* 0x000000ffff767224 */ /* 0x000fe200078e0077 */
[----:B------:R-:W-:Y:S01]  /*12c50*/  F2FP.PACK_AB R11, R85, R84 ;  /* 0x00000054550b723e */ /* 0x000fe200000000ff */
[----:B------:R-:W-:Y:S02]  /*12c60*/  IMAD.MOV.U32 R119, RZ, RZ, R157 ;  /* 0x000000ffff777224 */ /* 0x000fe400078e009d */
[----:B------:R-:W-:-:S02]  /*12c70*/  IMAD.MOV.U32 R157, RZ, RZ, R153 ;  /* 0x000000ffff9d7224 */ /* 0x000fc400078e0099 */
[----:B------:R-:W-:Y:S02]  /*12c80*/  IMAD.MOV.U32 R153, RZ, RZ, R121 ;  /* 0x000000ffff997224 */ /* 0x000fe400078e0079 */
[----:B-1----:R-:W-:Y:S02]  /*12c90*/  FFMA.FTZ R2, R186, c[0x0][0x2d0], -R6 ;  /* 0x0000b400ba027a23 */ /* 0x002fe40000010806 */
[----:B------:R-:W-:Y:S02]  /*12ca0*/  IMAD.MOV.U32 R186, RZ, RZ, R109 ;  /* 0x000000ffffba7224 */ /* 0x000fe400078e006d */
[----:B------:R-:W-:Y:S02]  /*12cb0*/  IMAD.MOV.U32 R109, RZ, RZ, R110 ;  /* 0x000000ffff6d7224 */ /* 0x000fe400078e006e */
[----:B------:R-:W-:Y:S02]  /*12cc0*/  IMAD.MOV.U32 R110, RZ, RZ, R156 ;  /* 0x000000ffff6e7224 */ /* 0x000fe400078e009c */
[----:B------:R-:W-:-:S02]  /*12cd0*/  IMAD.MOV.U32 R156, RZ, RZ, R131 ;  /* 0x000000ffff9c7224 */ /* 0x000fc400078e0083 */
[----:B------:R-:W-:Y:S02]  /*12ce0*/  IMAD.MOV.U32 R131, RZ, RZ, R129 ;  /* 0x000000ffff837224 */ /* 0x000fe400078e0081 */
[----:B------:R-:W-:Y:S02]  /*12cf0*/  IMAD.MOV.U32 R129, RZ, RZ, R68 ;  /* 0x000000ffff817224 */ /* 0x000fe400078e0044 */
[----:B------:R1:W-:Y:S01]  /*12d00*/  MUFU.EX2 R68, R2 ;  /* 0x0000000200447308 */ /* 0x0003e20000000800 */
[----:B------:R-:W-:Y:S01]  /*12d10*/  HMMA.16816.F32 R144, R8, R24, R144 ;  /* 0x000000180890723c */ /* 0x000fe20000001890 */
[----:B------:R-:W-:Y:S02]  /*12d20*/  IMAD.MOV.U32 R121, RZ, RZ, R7 ;  /* 0x000000ffff797224 */ /* 0x000fe400078e0007 */
[----:B------:R-:W-:Y:S02]  /*12d30*/  IMAD.MOV.U32 R168, RZ, RZ, R109 ;  /* 0x000000ffffa87224 */ /* 0x000fe400078e006d */
[----:B-1----:R-:W-:-:S03]  /*12d40*/  FFMA.FTZ R2, R186, c[0x0][0x2d0], -R6 ;  /* 0x0000b400ba027a23 */ /* 0x002fc60000010806 */
[C---:B------:R-:W-:Y:S01]  /*12d50*/  HMMA.16816.F32 R148, R8.reuse, R26, R148 ;  /* 0x0000001a0894723c */ /* 0x040fe20000001894 */
[----:B------:R-:W-:Y:S01]  /*12d60*/  IMAD.MOV.U32 R7, RZ, RZ, R235 ;  /* 0x000000ffff077224 */ /* 0x000fe200078e00eb */
[----:B------:R1:W-:Y:S01]  /*12d70*/  MUFU.EX2 R59, R2 ;  /* 0x00000002003b7308 */ /* 0x0003e20000000800 */
[----:B------:R-:W-:Y:S01]  /*12d80*/  IMAD.MOV.U32 R186, RZ, RZ, R110 ;  /* 0x000000ffffba7224 */ /* 0x000fe200078e006e */
[----:B------:R-:W-:Y:S01]  /*12d90*/  UIMAD.WIDE.U32 UR24, UR17, UR4, URZ ;  /* 0x00000004111872a5 */ /* 0x000fe2000f8e003f */
[----:B------:R-:W-:Y:S01]  /*12da0*/  IMAD.MOV.U32 R109, RZ, RZ, R156 ;  /* 0x000000ffff6d7224 */ /* 0x000fe200078e009c */
[----:B------:R3:W5:Y:S01]  /*12db0*/  LDL.LU R235, [R1+0x34] ;  /* 0x0000340001eb7983 */ /* 0x0007620000300800 */
[----:B------:R-:W-:Y:S01]  /*12dc0*/  IMAD.MOV.U32 R110, RZ, RZ, R120 ;  /* 0x000000ffff6e7224 */ /* 0x000fe200078e0078 */
[----:B--2---:R-:W-:Y:S01]  /*12dd0*/  HMMA.16816.F32 R160, R8, R20, R160 ;  /* 0x0000001408a0723c */ /* 0x004fe200000018a0 */
[----:B------:R-:W-:Y:S02]  /*12de0*/  IMAD.MOV.U32 R156, RZ, RZ, R183 ;  /* 0x000000ffff9c7224 */ /* 0x000fe400078e00b7 */
[----:B------:R-:W-:-:S05]  /*12df0*/  IMAD.MOV.U32 R120, RZ, RZ, R182 ;  /* 0x000000ffff787224 */ /* 0x000fca00078e00b6 */
[----:B------:R-:W-:Y:S01]  /*12e00*/  HMMA.16816.F32 R164, R8, R22, R164 ;  /* 0x0000001608a4723c */ /* 0x000fe200000018a4 */
[----:B-1----:R-:W-:-:S04]  /*12e10*/  FFMA.FTZ R2, R174, c[0x0][0x2d0], -R0 ;  /* 0x0000b400ae027a23 */ /* 0x002fc80000010800 */
[----:B------:R1:W-:Y:S03]  /*12e20*/  MUFU.EX2 R58, R2 ;  /* 0x00000002003a7308 */ /* 0x0003e60000000800 */
[C---:B----4-:R-:W-:Y:S08]  /*12e30*/  HMMA.16816.F32 R176, R8.reuse, R16, R176 ;  /* 0x0000001008b0723c */ /* 0x050ff000000018b0 */
[----:B------:R-:W-:Y:S01]  /*12e40*/  HMMA.16816.F32 R76, R8, R12, R76 ;  /* 0x0000000c084c723c */ /* 0x000fe2000000184c */
[----:B-1----:R-:W-:-:S04]  /*12e50*/  FFMA.FTZ R2, R175, c[0x0][0x2d0], -R0 ;  /* 0x0000b400af027a23 */ /* 0x002fc80000010800 */
[----:B------:R1:W2:Y:S02]  /*12e60*/  MUFU.EX2 R57, R2 ;  /* 0x0000000200397308 */ /* 0x0002a40000000800 */
[----:B-1----:R-:W-:-:S06]  /*12e70*/  FFMA.FTZ R2, R180, c[0x0][0x2d0], -R0 ;  /* 0x0000b400b4027a23 */ /* 0x002fcc0000010800 */
[----:B------:R1:W-:Y:S02]  /*12e80*/  MUFU.EX2 R56, R2 ;  /* 0x0000000200387308 */ /* 0x0003e40000000800 */
[----:B-1----:R-:W-:Y:S01]  /*12e90*/  FFMA.FTZ R2, R181, c[0x0][0x2d0], -R0 ;  /* 0x0000b400b5027a23 */ /* 0x002fe20000010800 */
[C---:B------:R-:W-:Y:S05]  /*12ea0*/  HMMA.16816.F32 R72, R8.reuse, R14, R72 ;  /* 0x0000000e0848723c */ /* 0x040fea0000001848 */
[----:B------:R1:W4:Y:S03]  /*12eb0*/  MUFU.EX2 R31, R2 ;  /* 0x00000002001f7308 */ /* 0x0003260000000800 */
[----:B------:R-:W-:Y:S01]  /*12ec0*/  HMMA.16816.F32 R180, R8, R18, R80 ;  /* 0x0000001208b4723c */ /* 0x000fe20000001850 */
[----:B-1----:R-:W-:-:S02]  /*12ed0*/  FFMA.FTZ R2, R168, c[0x0][0x2d0], -R5 ;  /* 0x0000b400a8027a23 */ /* 0x002fc40000010805 */
[----:B------:R-:W-:Y:S02]  /*12ee0*/  IMAD.MOV.U32 R168, RZ, RZ, R186 ;  /* 0x000000ffffa87224 */ /* 0x000fe400078e00ba */
[----:B------:R-:W-:Y:S01]  /*12ef0*/  IMAD.MOV.U32 R186, RZ, RZ, R109 ;  /* 0x000000ffffba7224 */ /* 0x000fe200078e006d */
[----:B------:R1:W-:Y:S01]  /*12f00*/  MUFU.EX2 R29, R2 ;  /* 0x00000002001d7308 */ /* 0x0003e20000000800 */
[----:B------:R-:W-:Y:S01]  /*12f10*/  IMAD.MOV.U32 R109, RZ, RZ, R110 ;  /* 0x000000ffff6d7224 */ /* 0x000fe200078e006e */
[----:B------:R-:W-:Y:S01]  /*12f20*/  F2FP.PACK_AB R8, R69, R71 ;  /* 0x000000474508723e */ /* 0x000fe200000000ff */
[----:B------:R-:W-:Y:S01]  /*12f30*/  IMAD.MOV.U32 R110, RZ, RZ, R111 ;  /* 0x000000ffff6e7224 */ /* 0x000fe200078e006f */
[----:B--2---:R-:W-:Y:S01]  /*12f40*/  F2FP.PACK_AB R9, R57, R58 ;  /* 0x0000003a3909723e */ /* 0x004fe200000000ff */
[----:B------:R-:W-:Y:S01]  /*12f50*/  IMAD.MOV.U32 R111, RZ, RZ, R159 ;  /* 0x000000ffff6f7224 */ /* 0x000fe200078e009f */
[----:B------:R-:W-:Y:S01]  /*12f60*/  F2FP.PACK_AB R10, R59, R68 ;  /* 0x000000443b0a723e */ /* 0x000fe200000000ff */
[----:B------:R-:W-:Y:S01]  /*12f70*/  IMAD.MOV.U32 R159, RZ, RZ, R158 ;  /* 0x000000ffff9f7224 */ /* 0x000fe200078e009e */
[----:B----4-:R-:W-:Y:S01]  /*12f80*/  F2FP.PACK_AB R11, R31, R56 ;  /* 0x000000381f0b723e */ /* 0x010fe200000000ff */
[----:B------:R-:W-:-:S02]  /*12f90*/  IMAD.MOV.U32 R158, RZ, RZ, R116 ;  /* 0x000000ffff9e7224 */ /* 0x000fc400078e0074 */
[----:B------:R-:W-:Y:S02]  /*12fa0*/  IMAD.MOV.U32 R116, RZ, RZ, R155 ;  /* 0x000000ffff747224 */ /* 0x000fe400078e009b */
[----:B------:R-:W-:Y:S02]  /*12fb0*/  IMAD.MOV.U32 R155, RZ, RZ, R234 ;  /* 0x000000ffff9b7224 */ /* 0x000fe400078e00ea */
[----:B-1----:R-:W-:Y:S01]  /*12fc0*/  FFMA.FTZ R2, R168, c[0x0][0x2d0], -R5 ;  /* 0x0000b400a8027a23 */ /* 0x002fe20000010805 */
[C---:B------:R-:W-:Y:S01]  /*12fd0*/  HMMA.16816.F32 R64, R8.reuse, R24, R64 ;  /* 0x000000180840723c */ /* 0x040fe20000001840 */
[----:B------:R-:W-:Y:S02]  /*12fe0*/  IMAD.MOV.U32 R168, RZ, RZ, R186 ;  /* 0x000000ffffa87224 */ /* 0x000fe400078e00ba */
[----:B------:R-:W-:Y:S02]  /*12ff0*/  FFMA.FTZ R4, R4, c[0x0][0x2d0], -R6 ;  /* 0x0000b40004047a23 */ /* 0x000fe40000010806 */
[----:B------:R-:W-:Y:S01]  /*13000*/  FFMA.FTZ R7, R7, c[0x0][0x2d0], -R0 ;  /* 0x0000b40007077a23 */ /* 0x000fe20000010800 */
[----:B------:R-:W-:Y:S01]  /*13010*/  @UP2 UMOV UR19, UR25 ;  /* 0x0000001900132c82 */ /* 0x000fe20008000000 */
[----:B------:R-:W-:Y:S01]  /*13020*/  IMAD.MOV.U32 R186, RZ, RZ, R109 ;  /* 0x000000ffffba7224 */ /* 0x000fe200078e006d */
[----:B------:R1:W2:Y:S01]  /*13030*/  MUFU.EX2 R30, R2 ;  /* 0x00000002001e7308 */ /* 0x0002a20000000800 */
[----:B------:R-:W-:Y:S01]  /*13040*/  IMAD.MOV.U32 R109, RZ, RZ, R110 ;  /* 0x000000ffff6d7224 */ /* 0x000fe200078e006e */
[----:B------:R-:W-:Y:S01]  /*13050*/  HMMA.16816.F32 R48, R8, R22, R48 ;  /* 0x000000160830723c */ /* 0x000fe20000001830 */
[----:B------:R-:W-:Y:S01]  /*13060*/  IMAD.MOV.U32 R110, RZ, RZ, R111 ;  /* 0x000000ffff6e7224 */ /* 0x000fe200078e006f */
[----:B------:R-:W-:Y:S01]  /*13070*/  UMOV UR4, URZ ;  /* 0x0000003f00047c82 */ /* 0x000fe20008000000 */
[----:B------:R-:W-:Y:S01]  /*13080*/  IMAD.MOV.U32 R111, RZ, RZ, R159 ;  /* 0x000000ffff6f7224 */ /* 0x000fe200078e009f */
[----:B------:R3:W5:Y:S01]  /*13090*/  LDL.LU R234, [R1+0x30] ;  /* 0x0000300001ea7983 */ /* 0x0007620000300800 */
[----:B------:R-:W-:-:S02]  /*130a0*/  IMAD.MOV.U32 R159, RZ, RZ, R158 ;  /* 0x000000ffff9f7224 */ /* 0x000fc400078e009e */
[----:B------:R-:W-:Y:S02]  /*130b0*/  IMAD.MOV.U32 R158, RZ, RZ, R116 ;  /* 0x000000ffff9e7224 */ /* 0x000fe400078e0074 */
[----:B------:R-:W-:Y:S02]  /*130c0*/  IMAD.MOV.U32 R116, RZ, RZ, R155 ;  /* 0x000000ffff747224 */ /* 0x000fe400078e009b */
[----:B------:R-:W-:Y:S02]  /*130d0*/  IMAD.MOV.U32 R155, RZ, RZ, R154 ;  /* 0x000000ffff9b7224 */ /* 0x000fe400078e009a */
[----:B------:R-:W-:Y:S02]  /*130e0*/  IMAD.MOV.U32 R154, RZ, RZ, R153 ;  /* 0x000000ffff9a7224 */ /* 0x000fe400078e0099 */
[----:B-1----:R-:W-:Y:S02]  /*130f0*/  FFMA.FTZ R2, R168, c[0x0][0x2d0], -R5 ;  /* 0x0000b400a8027a23 */ /* 0x002fe40000010805 */
[----:B------:R-:W-:-:S02]  /*13100*/  IMAD.MOV.U32 R168, RZ, RZ, R186 ;  /* 0x000000ffffa87224 */ /* 0x000fc400078e00ba */
[----:B------:R1:W-:Y:S01]  /*13110*/  MUFU.EX2 R28, R2 ;  /* 0x00000002001c7308 */ /* 0x0003e20000000800 */
[----:B------:R-:W-:Y:S02]  /*13120*/  IMAD.MOV.U32 R186, RZ, RZ, R109 ;  /* 0x000000ffffba7224 */ /* 0x000fe400078e006d */
[----:B------:R-:W-:Y:S02]  /*13130*/  IMAD.MOV.U32 R109, RZ, RZ, R110 ;  /* 0x000000ffff6d7224 */ /* 0x000fe400078e006e */
[----:B------:R-:W-:Y:S02]  /*13140*/  IMAD.MOV.U32 R110, RZ, RZ, R111 ;  /* 0x000000ffff6e7224 */ /* 0x000fe400078e006f */
[----:B------:R-:W-:Y:S02]  /*13150*/  IMAD.MOV.U32 R111, RZ, RZ, R159 ;  /* 0x000000ffff6f7224 */ /* 0x000fe400078e009f */
[----:B------:R-:W-:Y:S02]  /*13160*/  IMAD.MOV.U32 R153, RZ, RZ, R152 ;  /* 0x000000ffff997224 */ /* 0x000fe400078e0098 */
[----:B-1----:R-:W-:-:S02]  /*13170*/  FFMA.FTZ R2, R168, c[0x0][0x2d0], -R5 ;  /* 0x0000b400a8027a23 */ /* 0x002fc40000010805 */
[----:B------:R-:W-:Y:S02]  /*13180*/  IMAD.MOV.U32 R171, RZ, RZ, R109 ;  /* 0x000000ffffab7224 */ /* 0x000fe400078e006d */
[----:B------:R1:W-:Y:S01]  /*13190*/  MUFU.EX2 R25, R2 ;  /* 0x0000000200197308 */ /* 0x0003e20000000800 */
[----:B------:R-:W-:Y:S02]  /*131a0*/  IMAD.MOV.U32 R159, RZ, RZ, R158 ;  /* 0x000000ffff9f7224 */ /* 0x000fe400078e009e */
[----:B------:R-:W-:Y:S02]  /*131b0*/  IMAD.MOV.U32 R152, RZ, RZ, R233 ;  /* 0x000000ffff987224 */ /* 0x000fe400078e00e9 */
[----:B------:R-:W-:Y:S01]  /*131c0*/  IMAD.MOV.U32 R158, RZ, RZ, R116 ;  /* 0x000000ffff9e7224 */ /* 0x000fe200078e0074 */
[----:B------:R-:W-:Y:S01]  /*131d0*/  HMMA.16816.F32 R52, R8, R20, R52 ;  /* 0x000000140834723c */ /* 0x000fe20000001834 */
[----:B------:R-:W-:-:S07]  /*131e0*/  IMAD.MOV.U32 R116, RZ, RZ, R155 ;  /* 0x000000ffff747224 */ /* 0x000fce00078e009b */
[----:B------:R-:W-:Y:S01]  /*131f0*/  HMMA.16816.F32 R44, R8, R12, R44 ;  /* 0x0000000c082c723c */ /* 0x000fe2000000182c */
[----:B-1----:R-:W-:-:S07]  /*13200*/  FFMA.FTZ R2, R226, c[0x0][0x2d0], -R3 ;  /* 0x0000b400e2027a23 */ /* 0x002fce0000010803 */
[----:B------:R-:W-:Y:S01]  /*13210*/  HMMA.16816.F32 R32, R8, R14, R32 ;  /* 0x0000000e0820723c */ /* 0x000fe20000001820 */
[----:B------:R1:W-:Y:S01]  /*13220*/  MUFU.EX2 R24, R2 ;  /* 0x0000000200187308 */ /* 0x0003e20000000800 */
[----:B------:R-:W-:-:S06]  /*13230*/  IMAD.MOV.U32 R170, RZ, RZ, R186 ;  /* 0x000000ffffaa7224 */ /* 0x000fcc00078e00ba */
[----:B------:R-:W-:Y:S01]  /*13240*/  HMMA.16816.F32 R60, R8, R26, R60 ;  /* 0x0000001a083c723c */ /* 0x000fe2000000183c */
[----:B------:R-:W-:-:S07]  /*13250*/  IMAD.MOV.U32 R155, RZ, RZ, R154 ;  /* 0x000000ffff9b7224 */ /* 0x000fce00078e009a */
[----:B------:R-:W-:Y:S01]  /*13260*/  HMMA.16816.F32 R36, R8, R16, R36 ;  /* 0x000000100824723c */ /* 0x000fe20000001824 */
[----:B-1----:R-:W-:-:S07]  /*13270*/  FFMA.FTZ R2, R224, c[0x0][0x2d0], -R3 ;  /* 0x0000b400e0027a23 */ /* 0x002fce0000010803 */
[----:B------:R-:W-:Y:S01]  /*13280*/  HMMA.16816.F32 R40, R8, R18, R40 ;  /* 0x000000120828723c */ /* 0x000fe20000001828 */
[----:B------:R-:W-:Y:S01]  /*13290*/  IMAD.MOV.U32 R141, RZ, RZ, R171 ;  /* 0x000000ffff8d7224 */ /* 0x000fe200078e00ab */
[----:B------:R1:W4:Y:S01]  /*132a0*/  MUFU.EX2 R23, R2 ;  /* 0x0000000200177308 */ /* 0x0003220000000800 */
[----:B------:R-:W-:Y:S01]  /*132b0*/  IMAD.MOV.U32 R154, RZ, RZ, R153 ;  /* 0x000000ffff9a7224 */ /* 0x000fe200078e0099 */
[----:B------:R-:W-:Y:S01]  /*132c0*/  @UP2 USHF.R.U32.HI UR17, URZ, UR5, UR19 ;  /* 0x000000053f112299 */ /* 0x000fe20008011613 */
[----:B------:R-:W-:Y:S01]  /*132d0*/  IMAD.MOV.U32 R169, RZ, RZ, R110 ;  /* 0x000000ffffa97224 */ /* 0x000fe200078e006e */
[----:B------:R-:W-:Y:S01]  /*132e0*/  LDSM.16.MT88.4 R16, [R231+0x3100] ;  /* 0x00310000e710783b */ /* 0x000fe20000004200 */
[----:B------:R-:W-:Y:S02]  /*132f0*/  IMAD.MOV.U32 R153, RZ, RZ, R152 ;  /* 0x000000ffff997224 */ /* 0x000fe400078e0098 */
[----:B------:R-:W-:Y:S01]  /*13300*/  IMAD.MOV.U32 R152, RZ, RZ, R130 ;  /* 0x000000ffff987224 */ /* 0x000fe200078e0082 */
[----:B------:R3:W5:Y:S01]  /*13310*/  LDL.LU R233, [R1+0x2c] ;  /* 0x00002c0001e97983 */ /* 0x0007620000300800 */
[----:B------:R-:W-:-:S02]  /*13320*/  IMAD.MOV.U32 R142, RZ, RZ, R169 ;  /* 0x000000ffff8e7224 */ /* 0x000fc400078e00a9 */
[----:B------:R-:W-:Y:S02]  /*13330*/  IMAD.MOV.U32 R168, RZ, RZ, R111 ;  /* 0x000000ffffa87224 */ /* 0x000fe400078e006f */
[----:B------:R-:W-:Y:S02]  /*13340*/  IMAD.MOV.U32 R186, RZ, RZ, R159 ;  /* 0x000000ffffba7224 */ /* 0x000fe400078e009f */
[--C-:B-1----:R-:W-:Y:S02]  /*13350*/  FFMA.FTZ R2, R170, c[0x0][0x2d0], -R3.reuse ;  /* 0x0000b400aa027a23 */ /* 0x102fe40000010803 */
[----:B------:R-:W-:Y:S02]  /*13360*/  FFMA.FTZ R3, R141, c[0x0][0x2d0], -R3 ;  /* 0x0000b4008d037a23 */ /* 0x000fe40000010803 */
[----:B------:R-:W-:Y:S02]  /*13370*/  IMAD.MOV.U32 R109, RZ, RZ, R158 ;  /* 0x000000ffff6d7224 */ /* 0x000fe400078e009e */
[----:B------:R-:W-:Y:S01]  /*13380*/  IMAD.MOV.U32 R110, RZ, RZ, R116 ;  /* 0x000000ffff6e7224 */ /* 0x000fe200078e0074 */
[----:B------:R1:W-:Y:S01]  /*13390*/  MUFU.EX2 R21, R3 ;  /* 0x0000000300157308 */ /* 0x0003e20000000800 */
[----:B------:R-:W-:-:S02]  /*133a0*/  IMAD.MOV.U32 R111, RZ, RZ, R155 ;  /* 0x000000ffff6f7224 */ /* 0x000fc400078e009b */
[----:B------:R-:W-:Y:S02]  /*133b0*/  IMAD.MOV.U32 R159, RZ, RZ, R154 ;  /* 0x000000ffff9f7224 */ /* 0x000fe400078e009a */
[----:B------:R-:W-:Y:S02]  /*133c0*/  IMAD.MOV.U32 R158, RZ, RZ, R153 ;  /* 0x000000ffff9e7224 */ /* 0x000fe400078e0099 */
[----:B------:R-:W-:Y:S02]  /*133d0*/  IMAD.MOV.U32 R116, RZ, RZ, R152 ;  /* 0x000000ffff747224 */ /* 0x000fe400078e0098 */
[----:B------:R-:W-:Y:S02]  /*133e0*/  IMAD.MOV.U32 R173, RZ, RZ, R168 ;  /* 0x000000ffffad7224 */ /* 0x000fe400078e00a8 */
[----:B------:R-:W-:Y:S01]  /*133f0*/  IMAD.MOV.U32 R172, RZ, RZ, R186 ;  /* 0x000000ffffac7224 */ /* 0x000fe200078e00ba */
[----:B------:R2:W2:Y:S01]  /*13400*/  MUFU.EX2 R22, R2 ;  /* 0x0000000200167308 */ /* 0x0004a20000000800 */
[----:B------:R-:W-:Y:S01]  /*13410*/  IMAD.MOV.U32 R187, RZ, RZ, R109 ;  /* 0x000000ffffbb7224 */ /* 0x000fe200078e006d */
[----:B------:R-:W3:Y:S01]  /*13420*/  LDSM.16.MT88.4 R152, [R229+0x3100] ;  /* 0x00310000e598783b */ /* 0x000ee20000004200 */
[----:B------:R-:W-:-:S02]  /*13430*/  IMAD.MOV.U32 R185, RZ, RZ, R110 ;  /* 0x000000ffffb97224 */ /* 0x000fc400078e006e */
[----:B-1----:R-:W-:Y:S01]  /*13440*/  FFMA.FTZ R3, R142, c[0x0][0x2d0], -R6 ;  /* 0x0000b4008e037a23 */ /* 0x002fe20000010806 */
[----:B------:R-:W1:Y:S01]  /*13450*/  LDSM.16.MT88.4 R168, [R232+0x3100] ;  /* 0x00310000e8a8783b */ /* 0x000e620000004200 */
[----:B------:R-:W-:Y:S02]  /*13460*/  IMAD.MOV.U32 R184, RZ, RZ, R111 ;  /* 0x000000ffffb87224 */ /* 0x000fe400078e006f */
[----:B------:R-:W-:Y:S02]  /*13470*/  IMAD.MOV.U32 R186, RZ, RZ, R159 ;  /* 0x000000ffffba7224 */ /* 0x000fe400078e009f */
[----:B------:R-:W-:Y:S02]  /*13480*/  IMAD.MOV.U32 R109, RZ, RZ, R158 ;  /* 0x000000ffff6d7224 */ /* 0x000fe400078e009e */
[----:B------:R-:W-:Y:S01]  /*13490*/  IMAD.MOV.U32 R110, RZ, RZ, R116 ;  /* 0x000000ffff6e7224 */ /* 0x000fe200078e0074 */
[----:B------:R4:W-:Y:S01]  /*134a0*/  MUFU.EX2 R20, R3 ;  /* 0x0000000300147308 */ /* 0x0009e20000000800 */
[----:B------:R-:W-:-:S02]  /*134b0*/  IMAD.MOV.U32 R111, RZ, RZ, R117 ;  /* 0x000000ffff6f7224 */ /* 0x000fc400078e0075 */
[----:B------:R-:W-:Y:S02]  /*134c0*/  IMAD.MOV.U32 R159, RZ, RZ, R118 ;  /* 0x000000ffff9f7224 */ /* 0x000fe400078e0076 */
[----:B------:R-:W-:Y:S02]  /*134d0*/  IMAD.MOV.U32 R158, RZ, RZ, R119 ;  /* 0x000000ffff9e7224 */ /* 0x000fe400078e0077 */
[----:B--2---:R-:W-:Y:S02]  /*134e0*/  FFMA.FTZ R2, R173, c[0x0][0x2d0], -R6 ;  /* 0x0000b400ad027a23 */ /* 0x004fe40000010806 */
[----:B------:R-:W-:Y:S01]  /*134f0*/  FADD.FTZ R12, R223, R215 ;  /* 0x000000d7df0c7221 */ /* 0x000fe20000010000 */
[----:B------:R2:W-:Y:S01]  /*13500*/  MUFU.EX2 R14, R4 ;  /* 0x00000004000e7308 */ /* 0x0005e20000000800 */
[----:B------:R-:W-:Y:S01]  /*13510*/  FFMA.FTZ R5, R187, c[0x0][0x2d0], -R0 ;  /* 0x0000b400bb057a23 */ /* 0x000fe20000010800 */
[----:B------:R-:W1:Y:S01]  /*13520*/  LDSM.16.MT88.4 R116, [R230+0x3100] ;  /* 0x00310000e674783b */ /* 0x000e620000004200 */
[----:B------:R-:W-:-:S02]  /*13530*/  IMAD.MOV.U32 R213, RZ, RZ, R109 ;  /* 0x000000ffffd57224 */ /* 0x000fc400078e006d */
[----:B------:R-:W-:Y:S02]  /*13540*/  IMAD.MOV.U32 R207, RZ, RZ, R110 ;  /* 0x000000ffffcf7224 */ /* 0x000fe400078e006e */
[----:B----4-:R-:W-:Y:S02]  /*13550*/  FFMA.FTZ R3, R172, c[0x0][0x2d0], -R6 ;  /* 0x0000b400ac037a23 */ /* 0x010fe40000010806 */
[----:B------:R-:W-:Y:S02]  /*13560*/  FFMA.FTZ R6, R185, c[0x0][0x2d0], -R0 ;  /* 0x0000b400b9067a23 */ /* 0x000fe40000010800 */
[----:B------:R-:W-:Y:S02]  /*13570*/  IMAD.MOV.U32 R110, RZ, RZ, R111 ;  /* 0x000000ffff6e7224 */ /* 0x000fe400078e006f */
[----:B------:R-:W-:Y:S02]  /*13580*/  IMAD.MOV.U32 R172, RZ, RZ, R159 ;  /* 0x000000ffffac7224 */ /* 0x000fe400078e009f */
[----:B------:R-:W-:-:S02]  /*13590*/  IMAD.MOV.U32 R173, RZ, RZ, R158 ;  /* 0x000000ffffad7224 */ /* 0x000fc400078e009e */
[----:B------:R-:W-:Y:S02]  /*135a0*/  IMAD.MOV.U32 R109, RZ, RZ, R157 ;  /* 0x000000ffff6d7224 */ /* 0x000fe400078e009d */
[----:B------:R-:W-:Y:S02]  /*135b0*/  FFMA.FTZ R0, R249, c[0x0][0x2d0], -R0 ;  /* 0x0000b400f9007a23 */ /* 0x000fe40000010800 */
[----:B------:R-:W-:Y:S01]  /*135c0*/  IMAD.MOV.U32 R111, RZ, RZ, R156 ;  /* 0x000000ffff6f7224 */ /* 0x000fe200078e009c */
[----:B------:R4:W1:Y:S01]  /*135d0*/  MUFU.EX2 R15, R2 ;  /* 0x00000002000f7308 */ /* 0x0008620000000800 */
[----:B------:R-:W-:Y:S02]  /*135e0*/  IMAD.MOV.U32 R159, RZ, RZ, R127 ;  /* 0x000000ffff9f7224 */ /* 0x000fe400078e007f */
[----:B------:R-:W-:Y:S02]  /*135f0*/  IMAD.MOV.U32 R158, RZ, RZ, R126 ;  /* 0x000000ffff9e7224 */ /* 0x000fe400078e007e */
[----:B--2---:R-:W-:-:S02]  /*13600*/  FADD.FTZ R4, R250, R225 ;  /* 0x000000e1fa047221 */ /* 0x004fc40000010000 */
[----:B------:R-:W-:Y:S01]  /*13610*/  IMAD.MOV.U32 R130, RZ, RZ, R228 ;  /* 0x000000ffff827224 */ /* 0x000fe200078e00e4 */
[----:B------:R2:W-:Y:S01]  /*13620*/  MUFU.EX2 R13, R3 ;  /* 0x00000003000d7308 */ /* 0x0005e20000000800 */
[----:B------:R-:W-:-:S07]  /*13630*/  IMAD.MOV.U32 R211, RZ, RZ, R186 ;  /* 0x000000ffffd37224 */ /* 0x000fce00078e00ba */
[----:B------:R-:W-:Y:S01]  /*13640*/  MUFU.EX2 R10, R7 ;  /* 0x00000007000a7308 */ /* 0x000fe20000000800 */
[----:B----4-:R-:W-:Y:S01]  /*13650*/  FADD.FTZ R2, R110, R109 ;  /* 0x0000006d6e027221 */ /* 0x010fe20000010000 */
[----:B------:R-:W-:Y:S01]  /*13660*/  UIADD3 UR5, UR17, UR14, -UR20 ;  /* 0x0000000e11057290 */ /* 0x000fe2000fffe814 */
[----:B------:R-:W-:Y:S01]  /*13670*/  FADD.FTZ R4, R159, R4 ;  /* 0x000000049f047221 */ /* 0x000fe20000010000 */
[----:B------:R4:W5:Y:S01]  /*13680*/  LDL.LU R228, [R1+0x28] ;  /* 0x0000280001e47983 */ /* 0x0009620000300800 */
[----:B------:R-:W-:Y:S01]  /*13690*/  FADD.FTZ R2, R131, R2 ;  /* 0x0000000283027221 */ /* 0x000fe20000010000 */
[----:B------:R-:W-:Y:S01]  /*136a0*/  UIMAD.WIDE UR4, UR5, -0x6db6db6d, UR4 ;  /* 0x92492493050478a5 */ /* 0x000fe2000f8e0204 */
[----:B------:R-:W-:Y:S01]  /*136b0*/  IMAD.MOV.U32 R210, RZ, RZ, R184 ;  /* 0x000000ffffd27224 */ /* 0x000fe200078e00b8 */
[----:B------:R1:W1:Y:S01]  /*136c0*/  MUFU.EX2 R11, R0 ;  /* 0x00000000000b7308 */ /* 0x0002620000000800 */
[----:B--2---:R-:W-:Y:S01]  /*136d0*/  FADD.FTZ R3, R172, R173 ;  /* 0x000000adac037221 */ /* 0x004fe20000010000 */
[----:B------:R-:W-:Y:S01]  /*136e0*/  USHF.R.U32.HI UR6, URZ, 0x1f, UR5 ;  /* 0x0000001f3f067899 */ /* 0x000fe20008011605 */
[----:B------:R-:W-:Y:S01]  /*136f0*/  FADD.FTZ R2, R211, R2 ;  /* 0x00000002d3027221 */ /* 0x000fe20000010000 */
[----:B------:R-:W-:Y:S01]  /*13700*/  UIADD3 UR12, UR13, -0x2, URZ ;  /* 0xfffffffe0d0c7890 */ /* 0x000fe2000fffe03f */
[----:B------:R-:W-:Y:S01]  /*13710*/  FADD.FTZ R3, R158, R3 ;  /* 0x000000039e037221 */ /* 0x000fe20000010000 */
[----:B------:R-:W-:Y:S01]  /*13720*/  ULEA.HI.SX32 UR6, UR5, UR6, 0x1a ;  /* 0x0000000605067291 */ /* 0x000fe2000f8fd23f */
[----:B------:R-:W-:Y:S01]  /*13730*/  IMAD.MOV.U32 R157, RZ, RZ, R125 ;  /* 0x000000ffff9d7224 */ /* 0x000fe200078e007d */
[----:B------:R2:W-:Y:S01]  /*13740*/  MUFU.EX2 R8, R5 ;  /* 0x0000000500087308 */ /* 0x0005e20000000800 */
[----:B------:R-:W-:Y:S01]  /*13750*/  FADD.FTZ R3, R213, R3 ;  /* 0x00000003d5037221 */ /* 0x000fe20000010000 */
[----:B------:R-:W-:Y:S01]  /*13760*/  UISETP.LT.AND UP0, UPT, URZ, UR6, UPT ;  /* 0x000000063f00728c */ /* 0x000fe2000bf01270 */
[----:B------:R-:W-:Y:S01]  /*13770*/  IMAD.MOV.U32 R156, RZ, RZ, R124 ;  /* 0x000000ffff9c7224 */ /* 0x000fe200078e007c */
[----:B------:R-:W-:Y:S01]  /*13780*/  F2FP.PACK_AB R184, R30, R29 ;  /* 0x0000001d1eb8723e */ /* 0x000fe200000000ff */
[----:B------:R-:W-:Y:S01]  /*13790*/  FADD.FTZ R3, R123, R3 ;  /* 0x000000037b037221 */ /* 0x000fe20000010000 */
[----:B------:R-:W-:Y:S01]  /*137a0*/  USEL UR6, URZ, UR6, !UP0 ;  /* 0x000000063f067287 */ /* 0x000fe2000c000000 */
[----:B------:R-:W-:Y:S01]  /*137b0*/  FADD.FTZ R2, R121, R2 ;  /* 0x0000000279027221 */ /* 0x000fe20000010000 */
[----:B------:R-:W3:Y:S01]  /*137c0*/  MUFU.EX2 R9, R6 ;  /* 0x0000000600097308 */ /* 0x000ee20000000800 */
[----:B-1----:R-:W-:Y:S01]  /*137d0*/  FADD.FTZ R0, R111, R12 ;  /* 0x0000000c6f007221 */ /* 0x002fe20000010000 */
[----:B------:R-:W-:Y:S01]  /*137e0*/  UISETP.GE.AND UP0, UPT, UR12, UR6, UPT ;  /* 0x000000060c00728c */ /* 0x000fe2000bf06270 */
[----:B------:R-:W-:Y:S01]  /*137f0*/  IMAD.MOV.U32 R206, RZ, RZ, R157 ;  /* 0x000000ffffce7224 */ /* 0x000fe200078e009d */
[----:B------:R-:W-:Y:S01]  /*13800*/  F2FP.PACK_AB R185, R23, R24 ;  /* 0x0000001817b9723e */ /* 0x000fe200000000ff */
[----:B------:R-:W-:Y:S01]  /*13810*/  IMAD.MOV.U32 R109, RZ, RZ, R156 ;  /* 0x000000ffff6d7224 */ /* 0x000fe200078e009c */
[----:B------:R-:W-:Y:S01]  /*13820*/  F2FP.PACK_AB R186, R25, R28 ;  /* 0x0000001c19ba723e */ /* 0x000fe200000000ff */
[----:B------:R-:W-:Y:S01]  /*13830*/  IMAD.MOV.U32 R111, RZ, RZ, R128 ;  /* 0x000000ffff6f7224 */ /* 0x000fe200078e0080 */
[----:B------:R-:W-:Y:S01]  /*13840*/  PLOP3.LUT P0, PT, PT, PT, UP0, 0x80, 0x0 ;  /* 0x000000000000781c */ /* 0x000fe20003f0f008 */
[----:B--2---:R-:W-:Y:S01]  /*13850*/  FADD.FTZ R5, R129, R0 ;  /* 0x0000000081057221 */ /* 0x004fe20000010000 */
[----:B------:R-:W-:Y:S01]  /*13860*/  F2FP.PACK_AB R187, R21, R22 ;  /* 0x0000001615bb723e */ /* 0x000fe200000000ff */
[----:B------:R-:W-:Y:S01]  /*13870*/  FADD.FTZ R0, R207, R4 ;  /* 0x00000004cf007221 */ /* 0x000fe20000010000 */
[----:B------:R-:W-:Y:S01]  /*13880*/  F2FP.PACK_AB R128, R15, R20 ;  /* 0x000000140f80723e */ /* 0x000fe200000000ff */
[----:B------:R-:W-:Y:S01]  /*13890*/  FADD.FTZ R5, R210, R5 ;  /* 0x00000005d2057221 */ /* 0x000fe20000010000 */
[----:B------:R-:W-:Y:S01]  /*138a0*/  F2FP.PACK_AB R131, R11, R10 ;  /* 0x0000000a0b83723e */ /* 0x000fe200000000ff */
[----:B------:R-:W-:Y:S01]  /*138b0*/  FADD.FTZ R4, R218, R0 ;  /* 0x00000000da047221 */ /* 0x000fe20000010000 */
[----:B---3--:R-:W-:Y:S01]  /*138c0*/  F2FP.PACK_AB R129, R9, R8 ;  /* 0x000000080981723e */ /* 0x008fe200000000ff */
        /* <DEDUP_REMOVED lines=12> */
[----:B------:R-:W-:Y:S01]  /*13990*/  IMAD.MOV.U32 R110, RZ, RZ, R130 ;  /* 0x000000ffff6e7224 */ /* 0x000fe200078e0082 */
[----:B------:R-:W-:Y:S01]  /*139a0*/  F2FP.PACK_AB R130, R13, R14 ;  /* 0x0000000e0d82723e */ /* 0x000fe200000000ff */
        /* <DEDUP_REMOVED lines=93> */
[----:B------:R-:W-:Y:S02]  /*13f80*/  FADD.FTZ R3, R28, R3 ;  /* 0x000000031c037221 */ /* 0x000fe40000010000 */
[----:B------:R-:W-:Y:S02]  /*13f90*/  FADD.FTZ R5, R11, R2 ;  /* 0x000000020b057221 */ /* 0x000fe40000010000 */
[----:B------:R-:W-:-:S03]  /*13fa0*/  FADD.FTZ R2, R25, R3 ;  /* 0x0000000319027221 */ /* 0x000fc60000010000 */
[----:B------:R4:W-:Y:S01]  /*13fb0*/  STL [R1+0xc], R5 ;  /* 0x00000c0501007387 */ /* 0x0009e20000100800 */
[----:B-1----:R-:W-:-:S05]  /*13fc0*/  FADD.FTZ R0, R21, R4 ;  /* 0x0000000415007221 */ /* 0x002fca0000010000 */
[----:B------:R4:W-:Y:S04]  /*13fd0*/  STL [R1+0x14], R0 ;  /* 0x0000140001007387 */ /* 0x0009e80000100800 */
[----:B------:R4:W-:Y:S01]  /*13fe0*/  STL [R1+0x10], R2 ;  /* 0x0000100201007387 */ /* 0x0009e20000100800 */
[----:B------:R-:W-:Y:S05]  /*13ff0*/  @!P0 BRA `(.L_x_1582) ;  /* 0x000056e000008947 */ /* 0x000fea0003800000 */
[----:B------:R-:W2:Y:S01]  /*14000*/  LDL R111, [R1+0x20] ;  /* 0x00002000016f7983 */ /* 0x000ea20000100800 */
        /* <DEDUP_REMOVED lines=10> */
[----:B--2-4-:R-:W-:-:S05]  /*140b0*/  @P1 IMAD.HI.U32 R0, R111, c[0x0][0x2c8], RZ ;  /* 0x0000b2006f001a27 */ /* 0x014fca00078e00ff */
[----:B------:R-:W-:-:S05]  /*140c0*/  @P0 SHF.R.U32.HI R0, RZ, c[0x0][0x2cc], R0 ;  /* 0x0000b300ff000a19 */ /* 0x000fca0000011600 */
[----:B------:R1:W-:Y:S02]  /*140d0*/  @P0 STL [R1+0x1c], R0 ;  /* 0x00001c0001000387 */ /* 0x0003e40000100800 */
.L_x_1585:
        /* <DEDUP_REMOVED lines=23> */
[----:B------:R-:W4:Y:S01]  /*14250*/  LDL R6, [R1] ;  /* 0x0000000001067983 */ /* 0x000f220000100800 */
        /* <DEDUP_REMOVED lines=16> */
[----:B------:R-:W5:Y:S04]  /*14360*/  SHFL.IDX PT, R8, R0, 0x1, 0x181f ;  /* 0x00381f0000087f89 */ /* 0x000f6800000e0000 */
        /* <DEDUP_REMOVED lines=8> */
[----:B------:R-:W3:Y:S01]  /*143f0*/  SHFL.IDX PT, R12, R2, 0x2, 0x181f ;  /* 0x00581f00020c7f89 */ /* 0x000ee200000e0000 */
[--C-:B-----5:R-:W-:Y:S03]  /*14400*/  IMAD.X R5, R8, 0x1, R246.reuse, P0 ;  /* 0x0000000108057824 */ /* 0x120fe600000e06f6 */
[----:B------:R-:W4:Y:S04]  /*14410*/  SHFL.IDX PT, R10, R2, 0x3, 0x181f ;  /* 0x00781f00020a7f89 */ /* 0x000f2800000e0000 */
[----:B------:R-:W5:Y:S04]  /*14420*/  SHFL.IDX PT, R9, R2, 0x4, 0x181f ;  /* 0x00981f0002097f89 */ /* 0x000f6800000e0000 */
[----:B------:R-:W2:Y:S04]  /*14430*/  SHFL.IDX PT, R14, R2, 0x5, 0x181f ;  /* 0x00b81f00020e7f89 */ /* 0x000ea800000e0000 */
[----:B------:R-:W2:Y:S01]  /*14440*/  SHFL.IDX PT, R2, R2, 0x6, 0x181f ;  /* 0x00d81f0002027f89 */ /* 0x000ea200000e0000 */
[----:B-1----:R-:W-:Y:S05]  /*14450*/  IADD3 R0, R248, 0x100, RZ ;  /* 0x00000100f8007810 */ /* 0x002fea0007ffe0ff */
[----:B------:R2:W-:Y:S01]  /*14460*/  LDGSTS.E.BYPASS.LTC128B.128 [R0], [R6.64], !P6 ;  /* 0x0000000006007fae */ /* 0x0005e2000f101d56 */
[-C--:B---3--:R-:W-:Y:S03]  /*14470*/  IADD3 R12, P0, R12, R247.reuse, RZ ;  /* 0x000000f70c0c7210 */ /* 0x088fe60007f1e0ff */
[----:B------:R1:W-:Y:S01]  /*14480*/  LDGSTS.E.BYPASS.LTC128B.128 [R0+0x800], [R4.64], !P6 ;  /* 0x0080000004007fae */ /* 0x0003e2000f101d56 */
[-C--:B----4-:R-:W-:Y:S01]  /*14490*/  IADD3 R10, P3, R10, R247.reuse, RZ ;  /* 0x000000f70a0a7210 */ /* 0x090fe20007f7e0ff */
[--C-:B------:R-:W-:Y:S01]  /*144a0*/  IMAD.X R13, R11, 0x1, R246.reuse, P0 ;  /* 0x000000010b0d7824 */ /* 0x100fe200000e06f6 */
[-C--:B-----5:R-:W-:Y:S03]  /*144b0*/  IADD3 R8, P2, R9, R247.reuse, RZ ;  /* 0x000000f709087210 */ /* 0x0a0fe60007f5e0ff */
[--C-:B------:R-:W-:Y:S01]  /*144c0*/  IMAD.X R11, R22, 0x1, R246.reuse, P3 ;  /* 0x00000001160b7824 */ /* 0x100fe200018e06f6 */
[----:B------:R3:W-:Y:S01]  /*144d0*/  LDGSTS.E.BYPASS.LTC128B.128 [R0+0x1000], [R12.64], !P6 ;  /* 0x010000000c007fae */ /* 0x0007e2000f101d56 */
[--C-:B------:R-:W-:Y:S03]  /*144e0*/  IMAD.X R9, R21, 0x1, R246.reuse, P2 ;  /* 0x0000000115097824 */ /* 0x100fe600010e06f6 */
[----:B------:R3:W-:Y:S04]  /*144f0*/  LDGSTS.E.BYPASS.LTC128B.128 [R0+0x1800], [R10.64], !P6 ;  /* 0x018000000a007fae */ /* 0x0007e8000f101d56 */
[----:B------:R3:W-:Y:S01]  /*14500*/  LDGSTS.E.BYPASS.LTC128B.128 [R0+0x2000], [R8.64], !P6 ;  /* 0x0200000008007fae */ /* 0x0007e2000f101d56 */
[-C--:B--2---:R-:W-:Y:S02]  /*14510*/  IADD3 R6, P1, R14, R247.reuse, RZ ;  /* 0x000000f70e067210 */ /* 0x084fe40007f3e0ff */
[----:B-1----:R-:W-:Y:S03]  /*14520*/  IADD3 R4, P0, R2, R247, RZ ;  /* 0x000000f702047210 */ /* 0x002fe60007f1e0ff */
[--C-:B------:R-:W-:Y:S02]  /*14530*/  IMAD.X R7, R20, 0x1, R246.reuse, P1 ;  /* 0x0000000114077824 */ /* 0x100fe400008e06f6 */
[----:B------:R-:W-:Y:S03]  /*14540*/  IMAD.X R5, R15, 0x1, R246, P0 ;  /* 0x000000010f057824 */ /* 0x000fe600000e06f6 */
[----:B------:R3:W-:Y:S04]  /*14550*/  LDGSTS.E.BYPASS.LTC128B.128 [R0+0x2800], [R6.64], !P6 ;  /* 0x0280000006007fae */ /* 0x0007e8000f101d56 */
[----:B------:R3:W-:Y:S02]  /*14560*/  LDGSTS.E.BYPASS.LTC128B.128 [R0+0x3000], [R4.64], !P6 ;  /* 0x0300000004007fae */ /* 0x0007e4000f101d56 */
.L_x_1583:
[-C--:B-1-34-:R-:W-:Y:S01]  /*14570*/  HMMA.16816.F32 R4, R112, R16.reuse, RZ ;  /* 0x000000107004723c */ /* 0x09afe200000018ff */
        /* <DEDUP_REMOVED lines=64> */
[----:B------:R-:W2:Y:S07]  /*14980*/  LDSM.16.M88.4 R196, [R234+0x5900] ;  /* 0x00590000eac4783b */ /* 0x000eae0000000200 */
[----:B------:R-:W-:Y:S01]  /*14990*/  HMMA.16816.F32 R112, R188, R222, R112 ;  /* 0x000000debc70723c */ /* 0x000fe20000001870 */
[----:B------:R-:W2:Y:S07]  /*149a0*/  LDSM.16.M88.4 R188, [R234+0x6100] ;  /* 0x00610000eabc783b */ /* 0x000eae0000000200 */
[-C--:B-1----:R-:W-:Y:S01]  /*149b0*/  HMMA.16816.F32 R4, R136, R192.reuse, R4 ;  /* 0x000000c08804723c */ /* 0x082fe20000001804 */
[----:B------:R-:W-:Y:S07]  /*149c0*/  LDSM.16.M88.4 R220, [R233+0x1800] ;  /* 0x00180000e9dc783b */ /* 0x000fee0000000200 */
[C---:B---3--:R-:W-:Y:S08]  /*149d0*/  HMMA.16816.F32 R8, R200.reuse, R192, R8 ;  /* 0x000000c0c808723c */ /* 0x048ff00000001808 */
[-C--:B------:R-:W-:Y:S08]  /*149e0*/  HMMA.16816.F32 R12, R200, R194.reuse, R12 ;  /* 0x000000c2c80c723c */ /* 0x080ff0000000180c */
[C---:B------:R-:W-:Y:S01]  /*149f0*/  HMMA.16816.F32 R16, R136.reuse, R194, R16 ;  /* 0x000000c28810723c */ /* 0x040fe20000001810 */
[----:B------:R-:W1:Y:S07]  /*14a00*/  LDSM.16.M88.4 R192, [R234+0x6900] ;  /* 0x00690000eac0783b */ /* 0x000e6e0000000200 */
        /* <DEDUP_REMOVED lines=9> */
[----:B------:R-:W-:Y:S07]  /*14aa0*/  LDSM.16.M88.4 R208, [R237+0x9100] ;  /* 0x00910000edd0783b */ /* 0x000fee0000000200 */
[-C--:B--2---:R-:W-:Y:S08]  /*14ab0*/  HMMA.16816.F32 R52, R136, R212.reuse, R52 ;  /* 0x000000d48834723c */ /* 0x084ff00000001834 */
        /* <DEDUP_REMOVED lines=14> */
[-C--:B-1----:R-:W-:Y:S08]  /*14ba0*/  HMMA.16816.F32 R100, R136, R192.reuse, R100 ;  /* 0x000000c08864723c */ /* 0x082ff00000001864 */
[C---:B------:R-:W-:Y:S08]  /*14bb0*/  HMMA.16816.F32 R104, R200.reuse, R192, R104 ;  /* 0x000000c0c868723c */ /* 0x040ff00000001868 */
[-C--:B------:R-:W-:Y:S01]  /*14bc0*/  HMMA.16816.F32 R108, R200, R194.reuse, R108 ;  /* 0x000000c2c86c723c */ /* 0x080fe2000000186c */
[----:B------:R-:W1:Y:S07]  /*14bd0*/  LDSM.16.M88.4 R200, [R233+0x2800] ;  /* 0x00280000e9c8783b */ /* 0x000e6e0000000200 */
[----:B------:R-:W-:Y:S01]  /*14be0*/  HMMA.16816.F32 R112, R136, R194, R112 ;  /* 0x000000c28870723c */ /* 0x000fe20000001870 */
[----:B------:R-:W4:Y:S01]  /*14bf0*/  LDSM.16.M88.4 R136, [R233+0x3000] ;  /* 0x00300000e988783b */ /* 0x000f220000000200 */
[----:B------:R-:W-:Y:S06]  /*14c00*/  DEPBAR.LE SB0, 0x0 ;  /* 0x000080000000791a */ /* 0x000fec0000000000 */
[-C--:B--2---:R-:W-:Y:S01]  /*14c10*/  HMMA.16816.F32 R4, R196, R204.reuse, R4 ;  /* 0x000000ccc404723c */ /* 0x084fe20000001804 */
[----:B------:R-:W-:Y:S07]  /*14c20*/  BAR.SYNC.DEFER_BLOCKING 0x0 ;  /* 0x0000000000007b1d */ /* 0x000fee0000010000 */
        /* <DEDUP_REMOVED lines=29> */
[----:B------:R-:W-:Y:S01]  /*14e00*/  IMAD.MOV.U32 R2, RZ, RZ, c[0x0][0x2b8] ;  /* 0x0000ae00ff027624 */ /* 0x000fe200078e00ff */
[----:B------:R-:W-:Y:S01]  /*14e10*/  UIMAD UR10, UR12, 0x70, UR18 ;  /* 0x000000700c0a78a4 */ /* 0x000fe2000f8e0212 */
[----:B------:R-:W-:Y:S03]  /*14e20*/  IMAD.MOV.U32 R138, RZ, RZ, RZ ;  /* 0x000000ffff8a7224 */ /* 0x000fe600078e00ff */
[----:B------:R-:W-:Y:S02]  /*14e30*/  ISETP.NE.AND P2, PT, R2, 0x1, PT ;  /* 0x000000010200780c */ /* 0x000fe40003f45270 */
[----:B------:R-:W-:Y:S05]  /*14e40*/  IMAD.U32 R2, RZ, RZ, UR10 ;  /* 0x0000000aff027e24 */ /* 0x000fea000f8e00ff */
[----:B--2---:R-:W-:Y:S02]  /*14e50*/  IADD3 R2, R2, -0x70, R0 ;  /* 0xffffff9002027810 */ /* 0x004fe40007ffe000 */
[----:B------:R-:W-:Y:S04]  /*14e60*/  ISETP.GT.AND P1, PT, R0, 0x6f, PT ;  /* 0x0000006f0000780c */ /* 0x000fe80003f24270 */
        /* <DEDUP_REMOVED lines=16> */
[----:B--2---:R-:W-:Y:S01]  /*14f70*/  STL [R1], R138 ;  /* 0x0000008a01007387 */ /* 0x004fe20000100800 */
[----:B------:R-:W-:Y:S02]  /*14f80*/  SHF.R.S32.HI R2, RZ, 0x1f, R138 ;  /* 0x0000001fff027819 */ /* 0x000fe4000001148a */
        /* <DEDUP_REMOVED lines=38> */
[--C-:B-1----:R-:W-:Y:S02]  /*151f0*/  IMAD.X R139, R194, 0x1, R246.reuse, P1 ;  /* 0x00000001c28b7824 */ /* 0x102fe400008e06f6 */
[----:B------:R-:W-:Y:S03]  /*15200*/  IMAD.X R137, R0, 0x1, R246, P0 ;  /* 0x0000000100897824 */ /* 0x000fe600000e06f6 */
[----:B------:R2:W-:Y:S04]  /*15210*/  LDGSTS.E.BYPASS.LTC128B.128 [R248+0x6100], [R138.64], !P6 ;  /* 0x061000008af87fae */ /* 0x0005e8000f101d56 */
[----:B------:R2:W-:Y:S02]  /*15220*/  LDGSTS.E.BYPASS.LTC128B.128 [R248+0x6900], [R136.64], !P6 ;  /* 0x0690000088f87fae */ /* 0x0005e4000f101d56 */
.L_x_1584:
        /* <DEDUP_REMOVED lines=20> */
[----:B------:R-:W-:Y:S08]  /*15370*/  SHFL.IDX PT, R135, R0, RZ, 0x1c1f ;  /* 0x001c1fff00877589 */ /* 0x000ff000000e0000 */
[----:B------:R-:W-:Y:S08]  /*15380*/  SHFL.IDX PT, R138, R0, 0x2, 0x1c1f ;  /* 0x005c1f00008a7f89 */ /* 0x000ff000000e0000 */
[----:B------:R-:W-:Y:S08]  /*15390*/  SHFL.IDX PT, R137, R0, 0x3, 0x1c1f ;  /* 0x007c1f0000897f89 */ /* 0x000ff000000e0000 */
[----:B------:R3:W4:Y:S02]  /*153a0*/  SHFL.IDX PT, R2, R0, 0x1, 0x1c1f ;  /* 0x003c1f0000027f89 */ /* 0x00072400000e0000 */
[----:B---3--:R-:W-:Y:S05]  /*153b0*/  IMAD.U32 R0, RZ, RZ, UR10 ;  /* 0x0000000aff007e24 */ /* 0x008fea000f8e00ff */
[----:B--2---:R-:W-:Y:S04]  /*153c0*/  IADD3 R0, -R139, 0x1, R0 ;  /* 0x000000018b007810 */ /* 0x004fe80007ffe100 */
[----:B------:R-:W-:Y:S05]  /*153d0*/  IADD3 R136, -R136, UR14, R0 ;  /* 0x0000000e88887c10 */ /* 0x000fea000fffe100 */
[C---:B----4-:R-:W-:Y:S02]  /*153e0*/  IMAD.IADD R2, R136.reuse, 0x1, R2 ;  /* 0x0000000188027824 */ /* 0x050fe400078e0202 */
[C---:B------:R-:W-:Y:S02]  /*153f0*/  IMAD.IADD R135, R136.reuse, 0x1, R135 ;  /* 0x0000000188877824 */ /* 0x040fe400078e0287 */
[----:B------:R-:W-:Y:S01]  /*15400*/  IMAD.IADD R0, R136, 0x1, R138 ;  /* 0x0000000188007824 */ /* 0x000fe200078e028a */
[----:B------:R-:W-:Y:S01]  /*15410*/  ISETP.GT.AND P1, PT, R2, RZ, PT ;  /* 0x000000ff0200720c */ /* 0x000fe20003f24270 */
[----:B------:R-:W-:Y:S01]  /*15420*/  IMAD.IADD R136, R136, 0x1, R137 ;  /* 0x0000000188887824 */ /* 0x000fe200078e0289 */
[----:B------:R-:W-:Y:S02]  /*15430*/  ISETP.GT.AND P0, PT, R2, 0x1, PT ;  /* 0x000000010200780c */ /* 0x000fe40003f04270 */
        /* <DEDUP_REMOVED lines=25> */
[----:B------:R-:W-:Y:S02]  /*155d0*/  ISETP.GT.AND P3, PT, R135, RZ, PT ;  /* 0x000000ff8700720c */ /* 0x000fe40003f64270 */
[----:B------:R-:W-:Y:S02]  /*155e0*/  FSEL R33, R33, -INF , P2 ;  /* 0xff80000021217808 */ /* 0x000fe40001000000 */
[----:B------:R-:W-:Y:S02]  /*155f0*/  ISETP.GT.AND P2, PT, R135, 0x21, PT ;  /* 0x000000218700780c */ /* 0x000fe40003f44270 */
[C---:B------:R-:W-:Y:S02]  /*15600*/  ISETP.GT.AND P1, PT, R2.reuse, 0x28, PT ;  /* 0x000000280200780c */ /* 0x040fe40003f24270 */
[----:B------:R-:W-:Y:S02]  /*15610*/  ISETP.GT.AND P0, PT, R2, 0x29, PT ;  /* 0x000000290200780c */ /* 0x000fe40003f04270 */
[----:B------:R-:W-:Y:S02]  /*15620*/  FSEL R37, R37, -INF , P2 ;  /* 0xff80000025257808 */ /* 0x000fe40001000000 */
[----:B------:R-:W-:Y:S02]  /*15630*/  FSEL R138, R4, -INF , P3 ;  /* 0xff800000048a7808 */ /* 0x000fe40001800000 */
        /* <DEDUP_REMOVED lines=10> */
[----:B------:R-:W-:Y:S02]  /*156e0*/  FSEL R49, R49, -INF , P2 ;  /* 0xff80000031317808 */ /* 0x000fe40001000000 */
[C---:B------:R-:W-:Y:S02]  /*156f0*/  ISETP.GT.AND P2, PT, R135.reuse, 0x31, PT ;  /* 0x000000318700780c */ /* 0x040fe40003f44270 */
[C---:B------:R-:W-:Y:S02]  /*15700*/  ISETP.GT.AND P1, PT, R136.reuse, RZ, PT ;  /* 0x000000ff8800720c */ /* 0x040fe40003f24270 */
        /* <DEDUP_REMOVED lines=13> */
[----:B------:R-:W-:Y:S02]  /*157e0*/  FMNMX.FTZ R137, R138, R3, !PT ;  /* 0x000000038a897209 */ /* 0x000fe40007810000 */
[----:B------:R-:W-:Y:S02]  /*157f0*/  FSEL R9, R9, -INF , P2 ;  /* 0xff80000009097808 */ /* 0x000fe40001000000 */
[C---:B------:R-:W-:Y:S02]  /*15800*/  ISETP.GT.AND P2, PT, R135.reuse, 0x39, PT ;  /* 0x000000398700780c */ /* 0x040fe40003f44270 */
[C---:B------:R-:W-:Y:S02]  /*15810*/  ISETP.GT.AND P1, PT, R136.reuse, 0x8, PT ;  /* 0x000000088800780c */ /* 0x040fe40003f24270 */
[----:B------:R-:W-:Y:S02]  /*15820*/  ISETP.GT.AND P0, PT, R136, 0x9, PT ;  /* 0x000000098800780c */ /* 0x000fe40003f04270 */
        /* <DEDUP_REMOVED lines=19> */
[C---:B------:R-:W-:Y:S02]  /*15960*/  ISETP.GT.AND P3, PT, R0.reuse, RZ, PT ;  /* 0x000000ff0000720c */ /* 0x040fe40003f64270 */
[----:B------:R-:W-:Y:S02]  /*15970*/  FSEL R198, R69, -INF , P2 ;  /* 0xff80000045c67808 */ /* 0x000fe40001000000 */
[----:B------:R-:W-:Y:S02]  /*15980*/  ISETP.GT.AND P2, PT, R0, 0x11, PT ;  /* 0x000000110000780c */ /* 0x000fe40003f44270 */
[----:B------:R-:W-:Y:S02]  /*15990*/  FMNMX.FTZ R137, R17, R137, !PT ;  /* 0x0000008911897209 */ /* 0x000fe40007810000 */
[----:B------:R-:W-:Y:S02]  /*159a0*/  FSEL R26, R26, -INF , P1 ;  /* 0xff8000001a1a7808 */ /* 0x000fe40000800000 */
[----:B------:R-:W-:Y:S02]  /*159b0*/  FSEL R27, R27, -INF , P0 ;  /* 0xff8000001b1b7808 */ /* 0x000fe40000000000 */
[C---:B------:R-:W-:Y:S02]  /*159c0*/  ISETP.GT.AND P1, PT, R2.reuse, 0x48, PT ;  /* 0x000000480200780c */ /* 0x040fe40003f24270 */
        /* <DEDUP_REMOVED lines=46> */
[----:B------:R-:W-:Y:S02]  /*15cb0*/  FSEL R81, R97, -INF , P2 ;  /* 0xff80000061517808 */ /* 0x000fe40001000000 */
[----:B------:R-:W-:Y:S02]  /*15cc0*/  FMNMX.FTZ R137, R37, R137, !PT ;  /* 0x0000008925897209 */ /* 0x000fe40007810000 */
[----:B------:R-:W-:Y:S02]  /*15cd0*/  FSEL R208, R80, -INF , P3 ;  /* 0xff80000050d07808 */ /* 0x000fe40001800000 */
[----:B------:R-:W-:Y:S02]  /*15ce0*/  FSEL R80, R47, -INF , P0 ;  /* 0xff8000002f507808 */ /* 0x000fe40000000000 */
[----:B------:R-:W-:Y:S02]  /*15cf0*/  ISETP.GT.AND P2, PT, R0, 0x29, PT ;  /* 0x000000290000780c */ /* 0x000fe40003f44270 */
        /* <DEDUP_REMOVED lines=11> */
[----:B------:R-:W-:Y:S02]  /*15db0*/  ISETP.GT.AND P0, PT, R2, 0x69, PT ;  /* 0x000000690200780c */ /* 0x000fe40003f04270 */
[----:B------:R-:W-:Y:S02]  /*15dc0*/  FSEL R226, R101, -INF , P2 ;  /* 0xff80000065e27808 */ /* 0x000fe40001000000 */
[----:B------:R-:W-:Y:S02]  /*15dd0*/  FSEL R101, R58, -INF , P1 ;  /* 0xff8000003a657808 */ /* 0x000fe40000800000 */
[----:B------:R-:W-:Y:S02]  /*15de0*/  ISETP.GT.AND P1, PT, R2, 0x68, PT ;  /* 0x000000680200780c */ /* 0x000fe40003f24270 */
[----:B------:R-:W-:Y:S02]  /*15df0*/  FMNMX.FTZ R137, R49, R137, !PT ;  /* 0x0000008931897209 */ /* 0x000fe40007810000 */
        /* <DEDUP_REMOVED lines=29> */
[----:B------:R-:W-:Y:S01]  /*15fd0*/  FSEL R98, R56, -INF , P3 ;  /* 0xff80000038627808 */ /* 0x000fe20001800000 */
[----:B------:R-:W-:Y:S01]  /*15fe0*/  IMAD.MOV.U32 R56, RZ, RZ, R84 ;  /* 0x000000ffff387224 */ /* 0x000fe200078e0054 */
        /* <DEDUP_REMOVED lines=18> */
[----:B------:R-:W-:Y:S02]  /*16110*/  ISETP.GT.AND P3, PT, R135, 0x68, PT ;  /* 0x000000688700780c */ /* 0x000fe40003f64270 */
[----:B------:R-:W-:Y:S02]  /*16120*/  FMNMX.FTZ R137, R251, R137, !PT ;  /* 0x00000089fb897209 */ /* 0x000fe40007810000 */
[----:B------:R-:W-:Y:S02]  /*16130*/  FMNMX.FTZ R2, R192, R2, !PT ;  /* 0x00000002c0027209 */ /* 0x000fe40007810000 */
[----:B------:R-:W-:Y:S02]  /*16140*/  FMNMX.FTZ R5, R11, R5, !PT ;  /* 0x000000050b057209 */ /* 0x000fe40007810000 */
[----:B------:R-:W-:Y:S02]  /*16150*/  FMNMX.FTZ R4, R29, R4, !PT ;  /* 0x000000041d047209 */ /* 0x000fe40007810000 */
[----:B------:R-:W-:Y:S02]  /*16160*/  FSEL R99, R57, -INF , P2 ;  /* 0xff80000039637808 */ /* 0x000fe40001000000 */
        /* <DEDUP_REMOVED lines=46> */
[----:B------:R-:W-:Y:S02]  /*16450*/  FMNMX.FTZ R5, R80, R5, !PT ;  /* 0x0000000550057209 */ /* 0x000fe40007810000 */
[C---:B------:R-:W-:Y:S02]  /*16460*/  ISETP.GT.AND P0, PT, R136.reuse, 0x39, PT ;  /* 0x000000398800780c */ /* 0x040fe40003f04270 */
[----:B------:R-:W-:Y:S02]  /*16470*/  ISETP.GT.AND P1, PT, R136, 0x38, PT ;  /* 0x000000388800780c */ /* 0x000fe40003f24270 */
[----:B--2---:R-:W-:Y:S02]  /*16480*/  FMNMX.FTZ R137, R6, R137, !PT ;  /* 0x0000008906897209 */ /* 0x004fe40007810000 */
[----:B------:R-:W-:Y:S02]  /*16490*/  ISETP.GT.AND P2, PT, R0, 0x49, PT ;  /* 0x000000490000780c */ /* 0x000fe40003f44270 */
[----:B------:R-:W-:Y:S01]  /*164a0*/  FSEL R203, R76, -INF , P3 ;  /* 0xff8000004ccb7808 */ /* 0x000fe20001800000 */
[----:B------:R-:W2:Y:S01]  /*164b0*/  SHFL.BFLY PT, R6, R137, 0x1, 0x1f ;  /* 0x0c201f0089067f89 */ /* 0x000ea200000e0000 */
[----:B------:R-:W-:Y:S02]  /*164c0*/  FMNMX.FTZ R4, R115, R4, !PT ;  /* 0x0000000473047209 */ /* 0x000fe40007810000 */
[----:B------:R-:W-:Y:S02]  /*164d0*/  FMNMX.FTZ R2, R212, R2, !PT ;  /* 0x00000002d4027209 */ /* 0x000fe40007810000 */
[----:B------:R-:W-:Y:S02]  /*164e0*/  FSEL R113, R63, -INF , P0 ;  /* 0xff8000003f717808 */ /* 0x000fe40000000000 */
[----:B------:R-:W-:Y:S02]  /*164f0*/  FSEL R112, R62, -INF , P1 ;  /* 0xff8000003e707808 */ /* 0x000fe40000800000 */
[----:B------:R-:W-:Y:S02]  /*16500*/  FMNMX.FTZ R5, R101, R5, !PT ;  /* 0x0000000565057209 */ /* 0x000fe40007810000 */
[C---:B------:R-:W-:Y:S02]  /*16510*/  ISETP.GT.AND P1, PT, R136.reuse, 0x40, PT ;  /* 0x000000408800780c */ /* 0x040fe40003f24270 */
[----:B------:R-:W-:Y:S02]  /*16520*/  ISETP.GT.AND P0, PT, R136, 0x41, PT ;  /* 0x000000418800780c */ /* 0x000fe40003f04270 */
[----:B------:R-:W-:Y:S02]  /*16530*/  FSEL R205, R77, -INF , P2 ;  /* 0xff8000004dcd7808 */ /* 0x000fe40001000000 */
[----:B------:R-:W-:Y:S02]  /*16540*/  ISETP.GT.AND P3, PT, R0, 0x50, PT ;  /* 0x000000500000780c */ /* 0x000fe40003f64270 */
        /* <DEDUP_REMOVED lines=15> */
[----:B------:R-:W-:Y:S02]  /*16640*/  FMNMX.FTZ R5, R112, R5, !PT ;  /* 0x0000000570057209 */ /* 0x000fe40007810000 */
[----:B------:R-:W-:Y:S02]  /*16650*/  FSEL R89, R89, -INF , P2 ;  /* 0xff80000059597808 */ /* 0x000fe40001000000 */
[----:B------:R-:W-:Y:S02]  /*16660*/  FMNMX.FTZ R4, R88, R4, !PT ;  /* 0x0000000458047209 */ /* 0x000fe40007810000 */
[----:B------:R-:W-:Y:S02]  /*16670*/  FMNMX.FTZ R2, R83, R2, !PT ;  /* 0x0000000253027209 */ /* 0x000fe40007810000 */
[----:B------:R-:W-:Y:S02]  /*16680*/  FSEL R90, R90, -INF , P1 ;  /* 0xff8000005a5a7808 */ /* 0x000fe40000800000 */
[----:B------:R-:W-:Y:S02]  /*16690*/  FSEL R91, R91, -INF , P0 ;  /* 0xff8000005b5b7808 */ /* 0x000fe40000000000 */
[C---:B------:R-:W-:Y:S02]  /*166a0*/  ISETP.GT.AND P1, PT, R0.reuse, 0x58, PT ;  /* 0x000000580000780c */ /* 0x040fe40003f24270 */
[C---:B------:R-:W-:Y:S02]  /*166b0*/  ISETP.GT.AND P0, PT, R0.reuse, 0x59, PT ;  /* 0x000000590000780c */ /* 0x040fe40003f04270 */
[C---:B------:R-:W-:Y:S02]  /*166c0*/  ISETP.GT.AND P3, PT, R0.reuse, 0x60, PT ;  /* 0x000000600000780c */ /* 0x040fe40003f64270 */
[C---:B------:R-:W-:Y:S02]  /*166d0*/  ISETP.GT.AND P5, PT, R0.reuse, 0x61, PT ;  /* 0x000000610000780c */ /* 0x040fe40003fa4270 */
[C---:B------:R-:W-:Y:S02]  /*166e0*/  ISETP.GT.AND P4, PT, R0.reuse, 0x68, PT ;  /* 0x000000680000780c */ /* 0x040fe40003f84270 */
[----:B------:R-:W-:Y:S02]  /*166f0*/  ISETP.GT.AND P2, PT, R0, 0x69, PT ;  /* 0x000000690000780c */ /* 0x000fe40003f44270 */
[----:B------:R-:W-:Y:S02]  /*16700*/  FMNMX.FTZ R0, R113, R5, !PT ;  /* 0x0000000571007209 */ /* 0x000fe40007810000 */
[----:B------:R-:W-:Y:S02]  /*16710*/  FMNMX.FTZ R135, R89, R4, !PT ;  /* 0x0000000459877209 */ /* 0x000fe40007810000 */
[----:B------:R-:W3:Y:S01]  /*16720*/  SHFL.BFLY PT, R4, R2, 0x2, 0x1f ;  /* 0x0c401f0002047f89 */ /* 0x000ee200000e0000 */
[----:B------:R-:W-:Y:S02]  /*16730*/  FMNMX.FTZ R0, R201, R0, !PT ;  /* 0x00000000c9007209 */ /* 0x000fe40007810000 */
[----:B--2---:R-:W-:Y:S02]  /*16740*/  FMNMX.FTZ R137, R137, R6, !PT ;  /* 0x0000000689897209 */ /* 0x004fe40007810000 */
[----:B------:R-:W-:Y:S02]  /*16750*/  FMNMX.FTZ R0, R202, R0, !PT ;  /* 0x00000000ca007209 */ /* 0x000fe40007810000 */
[----:B------:R-:W-:Y:S01]  /*16760*/  FSEL R250, R92, -INF , P1 ;  /* 0xff8000005cfa7808 */ /* 0x000fe20000800000 */
[----:B------:R-:W-:Y:S01]  /*16770*/  FMUL.FTZ R92, R137, c[0x0][0x2d0] ;  /* 0x0000b400895c7a20 */ /* 0x000fe20000410000 */
[----:B------:R-:W-:Y:S02]  /*16780*/  FMNMX.FTZ R0, R206, R0, !PT ;  /* 0x00000000ce007209 */ /* 0x000fe40007810000 */
[----:B------:R-:W-:Y:S02]  /*16790*/  FSEL R223, R105, -INF , P5 ;  /* 0xff80000069df7808 */ /* 0x000fe40002800000 */
[----:B------:R-:W-:Y:S02]  /*167a0*/  FMNMX.FTZ R0, R209, R0, !PT ;  /* 0x00000000d1007209 */ /* 0x000fe40007810000 */
[----:B------:R-:W-:Y:S02]  /*167b0*/  FSEL R105, R109, -INF , P2 ;  /* 0xff8000006d697808 */ /* 0x000fe40001000000 */
[----:B------:R-:W-:Y:S02]  /*167c0*/  FSETP.NEU.FTZ.AND P2, PT, R137, -INF , PT ;  /* 0xff8000008900780b */ /* 0x000fe40003f5d000 */
[----:B------:R-:W-:Y:S02]  /*167d0*/  FMNMX.FTZ R0, R90, R0, !PT ;  /* 0x000000005a007209 */ /* 0x000fe40007810000 */
[----:B------:R-:W-:Y:S02]  /*167e0*/  ISETP.GT.AND P1, PT, R136, 0x58, PT ;  /* 0x000000588800780c */ /* 0x000fe40003f24270 */
[----:B------:R-:W-:Y:S02]  /*167f0*/  FSEL R92, R92, RZ, P2 ;  /* 0x000000ff5c5c7208 */ /* 0x000fe40001000000 */
[----:B------:R-:W-:Y:S02]  /*16800*/  FMNMX.FTZ R0, R91, R0, !PT ;  /* 0x000000005b007209 */ /* 0x000fe40007810000 */
[----:B------:R-:W-:Y:S02]  /*16810*/  FSEL R204, R94, -INF , P1 ;  /* 0xff8000005ecc7808 */ /* 0x000fe40000800000 */
[----:B---3--:R-:W-:Y:S02]  /*16820*/  FMNMX.FTZ R2, R2, R4, !PT ;  /* 0x0000000402027209 */ /* 0x008fe40007810000 */
[----:B------:R-:W-:Y:S01]  /*16830*/  FMNMX.FTZ R4, R204, R0, !PT ;  /* 0x00000000cc047209 */ /* 0x000fe20007810000 */
[--C-:B------:R-:W-:Y:S01]  /*16840*/  FFMA.FTZ R0, R138, c[0x0][0x2d0], -R92.reuse ;  /* 0x0000b4008a007a23 */ /* 0x100fe2000001085c */
[----:B------:R-:W-:Y:S01]  /*16850*/  FSEL R227, R93, -INF , P0 ;  /* 0xff8000005de37808 */ /* 0x000fe20000000000 */
[----:B------:R-:W-:Y:S01]  /*16860*/  IMAD.MOV.U32 R138, RZ, RZ, R91 ;  /* 0x000000ffff8a7224 */ /* 0x000fe200078e005b */
[----:B------:R-:W2:Y:S01]  /*16870*/  SHFL.BFLY PT, R6, R2, 0x1, 0x1f ;  /* 0x0c201f0002067f89 */ /* 0x000ea200000e0000 */
[----:B------:R3:W-:Y:S01]  /*16880*/  MUFU.EX2 R224, R0 ;  /* 0x0000000000e07308 */ /* 0x0007e20000000800 */
[----:B------:R-:W-:Y:S02]  /*16890*/  ISETP.GT.AND P0, PT, R136, 0x59, PT ;  /* 0x000000598800780c */ /* 0x000fe40003f04270 */
[----:B------:R-:W-:Y:S02]  /*168a0*/  FSEL R225, R104, -INF , P3 ;  /* 0xff80000068e17808 */ /* 0x000fe40001800000 */
[----:B------:R-:W-:Y:S02]  /*168b0*/  FSEL R249, R95, -INF , P0 ;  /* 0xff8000005ff97808 */ /* 0x000fe40000000000 */
[C---:B------:R-:W-:Y:S02]  /*168c0*/  ISETP.GT.AND P0, PT, R136.reuse, 0x60, PT ;  /* 0x000000608800780c */ /* 0x040fe40003f04270 */
[----:B------:R-:W-:Y:S02]  /*168d0*/  ISETP.GT.AND P3, PT, R136, 0x61, PT ;  /* 0x000000618800780c */ /* 0x000fe40003f64270 */
[----:B------:R-:W-:Y:S01]  /*168e0*/  FSEL R222, R106, -INF , P0 ;  /* 0xff8000006ade7808 */ /* 0x000fe20000000000 */
[----:B------:R-:W-:Y:S01]  /*168f0*/  IMAD.MOV.U32 R106, RZ, RZ, R207 ;  /* 0x000000ffff6a7224 */ /* 0x000fe200078e00cf */
[----:B------:R-:W-:Y:S02]  /*16900*/  FMNMX.FTZ R4, R249, R4, !PT ;  /* 0x00000004f9047209 */ /* 0x000fe40007810000 */
[----:B------:R-:W-:Y:S02]  /*16910*/  FMNMX.FTZ R135, R250, R135, !PT ;  /* 0x00000087fa877209 */ /* 0x000fe40007810000 */
[----:B------:R-:W-:Y:S02]  /*16920*/  ISETP.GT.AND P1, PT, R136, 0x68, PT ;  /* 0x000000688800780c */ /* 0x000fe40003f24270 */
[----:B------:R-:W-:Y:S01]  /*16930*/  FSEL R217, R107, -INF , P3 ;  /* 0xff8000006bd97808 */ /* 0x000fe20001800000 */
[----:B------:R-:W-:Y:S01]  /*16940*/  IMAD.MOV.U32 R107, RZ, RZ, R251 ;  /* 0x000000ffff6b7224 */ /* 0x000fe200078e00fb */
[----:B------:R-:W-:Y:S02]  /*16950*/  FMNMX.FTZ R4, R222, R4, !PT ;  /* 0x00000004de047209 */ /* 0x000fe40007810000 */
[----:B------:R-:W-:Y:S01]  /*16960*/  FMNMX.FTZ R135, R227, R135, !PT ;  /* 0x00000087e3877209 */ /* 0x000fe20007810000 */
[--C-:B---3--:R-:W-:Y:S01]  /*16970*/  FFMA.FTZ R0, R139, c[0x0][0x2d0], -R92.reuse ;  /* 0x0000b4008b007a23 */ /* 0x108fe2000001085c */
[----:B------:R-:W-:Y:S02]  /*16980*/  FMNMX.FTZ R4, R217, R4, !PT ;  /* 0x00000004d9047209 */ /* 0x000fe40007810000 */
[----:B------:R-:W-:Y:S01]  /*16990*/  FMNMX.FTZ R135, R225, R135, !PT ;  /* 0x00000087e1877209 */ /* 0x000fe20007810000 */
[----:B------:R3:W4:Y:S01]  /*169a0*/  MUFU.EX2 R252, R0 ;  /* 0x0000000000fc7308 */ /* 0x0007220000000800 */
[----:B------:R-:W-:Y:S02]  /*169b0*/  ISETP.GT.AND P0, PT, R136, 0x69, PT ;  /* 0x000000698800780c */ /* 0x000fe40003f04270 */
[----:B------:R-:W-:Y:S02]  /*169c0*/  FSEL R214, R110, -INF , P1 ;  /* 0xff8000006ed67808 */ /* 0x000fe40000800000 */
[----:B------:R-:W-:Y:S02]  /*169d0*/  FSEL R71, R111, -INF , P0 ;  /* 0xff8000006f477808 */ /* 0x000fe40000000000 */
[----:B------:R-:W-:Y:S02]  /*169e0*/  FSEL R218, R108, -INF , P4 ;  /* 0xff8000006cda7808 */ /* 0x000fe40002000000 */
[----:B------:R-:W-:Y:S02]  /*169f0*/  FMNMX.FTZ R135, R223, R135, !PT ;  /* 0x00000087df877209 */ /* 0x000fe40007810000 */
[----:B--2---:R-:W-:Y:S01]  /*16a00*/  FMNMX.FTZ R136, R2, R6, !PT ;  /* 0x0000000602887209 */ /* 0x004fe20007810000 */
[--C-:B------:R-:W-:Y:S01]  /*16a10*/  FFMA.FTZ R6, R21, c[0x0][0x2d0], -R92.reuse ;  /* 0x0000b40015067a23 */ /* 0x100fe2000001085c */
[----:B------:R-:W-:Y:S02]  /*16a20*/  FMNMX.FTZ R135, R218, R135, !PT ;  /* 0x00000087da877209 */ /* 0x000fe40007810000 */
[C---:B------:R-:W-:Y:S01]  /*16a30*/  FSETP.NEU.FTZ.AND P1, PT, R136.reuse, -INF , PT ;  /* 0xff8000008800780b */ /* 0x040fe20003f3d000 */
[----:B------:R2:W-:Y:S01]  /*16a40*/  MUFU.EX2 R233, R6 ;  /* 0x0000000600e97308 */ /* 0x0005e20000000800 */
[----:B------:R-:W-:Y:S01]  /*16a50*/  FMNMX.FTZ R135, R105, R135, !PT ;  /* 0x0000008769877209 */ /* 0x000fe20007810000 */
[----:B------:R-:W-:Y:S04]  /*16a60*/  FMUL.FTZ R93, R136, c[0x0][0x2d0] ;  /* 0x0000b400885d7a20 */ /* 0x000fe80000410000 */
[----:B------:R-:W1:Y:S01]  /*16a70*/  SHFL.BFLY PT, R5, R135, 0x2, 0x1f ;  /* 0x0c401f0087057f89 */ /* 0x000e6200000e0000 */
[----:B------:R-:W-:Y:S02]  /*16a80*/  FSEL R93, R93, RZ, P1 ;  /* 0x000000ff5d5d7208 */ /* 0x000fe40000800000 */
[----:B---3--:R-:W-:Y:S01]  /*16a90*/  FMNMX.FTZ R0, R214, R4, !PT ;  /* 0x00000004d6007209 */ /* 0x008fe20007810000 */
[--C-:B------:R-:W-:Y:S01]  /*16aa0*/  FFMA.FTZ R4, R16, c[0x0][0x2d0], -R92.reuse ;  /* 0x0000b40010047a23 */ /* 0x100fe2000001085c */
[----:B----4-:R-:W-:Y:S01]  /*16ab0*/  F2FP.PACK_AB R72, R252, R224 ;  /* 0x000000e0fc48723e */ /* 0x010fe200000000ff */
[--C-:B------:R-:W-:Y:S01]  /*16ac0*/  FFMA.FTZ R106, R106, c[0x0][0x2d0], -R93.reuse ;  /* 0x0000b4006a6a7a23 */ /* 0x100fe2000001085d */
[----:B------:R-:W-:Y:S01]  /*16ad0*/  FMNMX.FTZ R0, R71, R0, !PT ;  /* 0x0000000047007209 */ /* 0x000fe20007810000 */
[----:B------:R3:W-:Y:S04]  /*16ae0*/  MUFU.EX2 R53, R4 ;  /* 0x0000000400357308 */ /* 0x0007e80000000800 */
[----:B------:R-:W4:Y:S06]  /*16af0*/  SHFL.BFLY PT, R2, R0, 0x2, 0x1f ;  /* 0x0c401f0000027f89 */ /* 0x000f2c00000e0000 */
[----:B------:R-:W-:Y:S01]  /*16b00*/  MUFU.EX2 R106, R106 ;  /* 0x0000006a006a7308 */ /* 0x000fe20000000800 */
[--C-:B--2---:R-:W-:Y:S01]  /*16b10*/  FFMA.FTZ R6, R36, c[0x0][0x2d0], -R92.reuse ;  /* 0x0000b40024067a23 */ /* 0x104fe2000001085c */
[----:B-1----:R-:W-:Y:S08]  /*16b20*/  FMNMX.FTZ R135, R135, R5, !PT ;  /* 0x0000000587877209 */ /* 0x002ff00007810000 */
[----:B------:R-:W-:Y:S01]  /*16b30*/  MUFU.EX2 R104, R6 ;  /* 0x0000000600687308 */ /* 0x000fe20000000800 */
[----:B------:R-:W1:Y:S01]  /*16b40*/  SHFL.BFLY PT, R5, R135, 0x1, 0x1f ;  /* 0x0c201f0087057f89 */ /* 0x000e6200000e0000 */
[--C-:B---3--:R-:W-:Y:S01]  /*16b50*/  FFMA.FTZ R4, R17, c[0x0][0x2d0], -R92.reuse ;  /* 0x0000b40011047a23 */ /* 0x108fe2000001085c */
[----:B----4-:R-:W-:Y:S01]  /*16b60*/  FMNMX.FTZ R0, R0, R2, !PT ;  /* 0x0000000200007209 */ /* 0x010fe20007810000 */
[--C-:B------:R-:W-:Y:S06]  /*16b70*/  FFMA.FTZ R2, R18, c[0x0][0x2d0], -R93.reuse ;  /* 0x0000b40012027a23 */ /* 0x100fec000001085d */
[----:B------:R2:W-:Y:S10]  /*16b80*/  MUFU.EX2 R241, R4 ;  /* 0x0000000400f17308 */ /* 0x0005f40000000800 */
[----:B------:R3:W-:Y:S01]  /*16b90*/  MUFU.EX2 R52, R2 ;  /* 0x0000000200347308 */ /* 0x0007e20000000800 */
[----:B-1----:R-:W-:Y:S01]  /*16ba0*/  FMNMX.FTZ R135, R135, R5, !PT ;  /* 0x0000000587877209 */ /* 0x002fe20007810000 */
[--C-:B------:R-:W-:Y:S03]  /*16bb0*/  FFMA.FTZ R5, R32, c[0x0][0x2d0], -R92.reuse ;  /* 0x0000b40020057a23 */ /* 0x100fe6000001085c */
[C---:B------:R-:W-:Y:S05]  /*16bc0*/  FSETP.NEU.FTZ.AND P0, PT, R135.reuse, -INF , PT ;  /* 0xff8000008700780b */ /* 0x040fea0003f1d000 */
[----:B------:R1:W-:Y:S01]  /*16bd0*/  MUFU.EX2 R63, R5 ;  /* 0x00000005003f7308 */ /* 0x0003e20000000800 */
[----:B------:R-:W-:Y:S02]  /*16be0*/  FMUL.FTZ R96, R135, c[0x0][0x2d0] ;  /* 0x0000b40087607a20 */ /* 0x000fe40000410000 */
[--C-:B--2---:R-:W-:Y:S03]  /*16bf0*/  FFMA.FTZ R4, R188, c[0x0][0x2d0], -R93.reuse ;  /* 0x0000b400bc047a23 */ /* 0x104fe6000001085d */
[----:B------:R-:W-:Y:S04]  /*16c00*/  FSEL R96, R96, RZ, P0 ;  /* 0x000000ff60607208 */ /* 0x000fe80000000000 */
[----:B------:R2:W-:Y:S01]  /*16c10*/  MUFU.EX2 R111, R4 ;  /* 0x00000004006f7308 */ /* 0x0005e20000000800 */
[----:B---3--:R-:W3:Y:S01]  /*16c20*/  SHFL.BFLY PT, R2, R0, 0x1, 0x1f ;  /* 0x0c201f0000027f89 */ /* 0x008ee200000e0000 */
[--C-:B-1----:R-:W-:Y:S08]  /*16c30*/  FFMA.FTZ R5, R37, c[0x0][0x2d0], -R92.reuse ;  /* 0x0000b40025057a23 */ /* 0x102ff0000001085c */
[----:B------:R-:W-:Y:S01]  /*16c40*/  MUFU.EX2 R60, R5 ;  /* 0x00000005003c7308 */ /* 0x000fe20000000800 */
[--C-:B--2---:R-:W-:Y:S02]  /*16c50*/  FFMA.FTZ R4, R7, c[0x0][0x2d0], -R93.reuse ;  /* 0x0000b40007047a23 */ /* 0x104fe4000001085d */
[----:B------:R-:W-:Y:S07]  /*16c60*/  FFMA.FTZ R7, R20, c[0x0][0x2d0], -R92 ;  /* 0x0000b40014077a23 */ /* 0x000fee000001085c */
[----:B------:R1:W2:Y:S01]  /*16c70*/  MUFU.EX2 R215, R4 ;  /* 0x0000000400d77308 */ /* 0x0002a20000000800 */
[----:B---3--:R-:W-:Y:S01]  /*16c80*/  FMNMX.FTZ R70, R2, R0, !PT ;  /* 0x0000000002467209 */ /* 0x008fe20007810000 */
[--C-:B------:R-:W-:Y:S02]  /*16c90*/  FFMA.FTZ R0, R12, c[0x0][0x2d0], -R96.reuse ;  /* 0x0000b4000c007a23 */ /* 0x100fe40000010860 */
[--C-:B------:R-:W-:Y:S01]  /*16ca0*/  FFMA.FTZ R2, R22, c[0x0][0x2d0], -R93.reuse ;  /* 0x0000b40016027a23 */ /* 0x100fe2000001085d */
[C---:B------:R-:W-:Y:S01]  /*16cb0*/  FSETP.NEU.FTZ.AND P3, PT, R70.reuse, -INF , PT ;  /* 0xff8000004600780b */ /* 0x040fe20003f7d000 */
[----:B------:R-:W-:Y:S04]  /*16cc0*/  FMUL.FTZ R97, R70, c[0x0][0x2d0] ;  /* 0x0000b40046617a20 */ /* 0x000fe80000410000 */
[----:B------:R3:W-:Y:S01]  /*16cd0*/  MUFU.EX2 R188, R0 ;  /* 0x0000000000bc7308 */ /* 0x0007e20000000800 */
[----:B------:R-:W-:Y:S09]  /*16ce0*/  FSEL R97, R97, RZ, P3 ;  /* 0x000000ff61617208 */ /* 0x000ff20001800000 */
[----:B------:R4:W-:Y:S01]  /*16cf0*/  MUFU.EX2 R236, R2 ;  /* 0x0000000200ec7308 */ /* 0x0009e20000000800 */
[--C-:B-1----:R-:W-:Y:S01]  /*16d00*/  FFMA.FTZ R4, R19, c[0x0][0x2d0], -R93.reuse ;  /* 0x0000b40013047a23 */ /* 0x102fe2000001085d */
[----:B--2---:R-:W-:Y:S08]  /*16d10*/  F2FP.PACK_AB R73, R215, R111 ;  /* 0x0000006fd749723e */ /* 0x004ff000000000ff */
[----:B------:R1:W-:Y:S01]  /*16d20*/  MUFU.EX2 R240, R4 ;  /* 0x0000000400f07308 */ /* 0x0003e20000000800 */
[--C-:B---3--:R-:W-:Y:S09]  /*16d30*/  FFMA.FTZ R0, R13, c[0x0][0x2d0], -R96.reuse ;  /* 0x0000b4000d007a23 */ /* 0x108ff20000010860 */
[----:B------:R2:W3:Y:S01]  /*16d40*/  MUFU.EX2 R239, R0 ;  /* 0x0000000000ef7308 */ /* 0x0004e20000000800 */
[----:B----4-:R-:W-:Y:S09]  /*16d50*/  FFMA.FTZ R2, R39, c[0x0][0x2d0], -R93 ;  /* 0x0000b40027027a23 */ /* 0x010ff2000001085d */
[----:B------:R4:W-:Y:S01]  /*16d60*/  MUFU.EX2 R94, R2 ;  /* 0x00000002005e7308 */ /* 0x0009e20000000800 */
[--C-:B-1----:R-:W-:Y:S09]  /*16d70*/  FFMA.FTZ R4, R8, c[0x0][0x2d0], -R96.reuse ;  /* 0x0000b40008047a23 */ /* 0x102ff20000010860 */
[----:B------:R1:W-:Y:S01]  /*16d80*/  MUFU.EX2 R110, R4 ;  /* 0x00000004006e7308 */ /* 0x0003e20000000800 */
[--C-:B--2---:R-:W-:Y:S01]  /*16d90*/  FFMA.FTZ R0, R10, c[0x0][0x2d0], -R97.reuse ;  /* 0x0000b4000a007a23 */ /* 0x104fe20000010861 */
[----:B---3--:R-:W-:Y:S08]  /*16da0*/  F2FP.PACK_AB R66, R239, R188 ;  /* 0x000000bcef42723e */ /* 0x008ff000000000ff */
[----:B------:R2:W-:Y:S01]  /*16db0*/  MUFU.EX2 R108, R0 ;  /* 0x00000000006c7308 */ /* 0x0005e20000000800 */
[----:B----4-:R-:W-:Y:S09]  /*16dc0*/  FSEL R2, R136, RZ, P1 ;  /* 0x000000ff88027208 */ /* 0x010ff20000800000 */
[----:B------:R-:W-:Y:S01]  /*16dd0*/  MUFU.EX2 R237, R7 ;  /* 0x0000000700ed7308 */ /* 0x000fe20000000800 */
[----:B-1----:R-:W-:Y:S09]  /*16de0*/  FFMA.FTZ R4, R9, c[0x0][0x2d0], -R96 ;  /* 0x0000b40009047a23 */ /* 0x002ff20000010860 */
[----:B------:R1:W3:Y:S01]  /*16df0*/  MUFU.EX2 R95, R4 ;  /* 0x00000004005f7308 */ /* 0x0002e20000000800 */
[--C-:B--2---:R-:W-:Y:S09]  /*16e00*/  FFMA.FTZ R0, R11, c[0x0][0x2d0], -R97.reuse ;  /* 0x0000b4000b007a23 */ /* 0x104ff20000010861 */
[----:B------:R2:W4:Y:S01]  /*16e10*/  MUFU.EX2 R109, R0 ;  /* 0x00000000006d7308 */ /* 0x0005220000000800 */
[----:B-1----:R-:W-:Y:S01]  /*16e20*/  FFMA.FTZ R4, R33, c[0x0][0x2d0], -R92 ;  /* 0x0000b40021047a23 */ /* 0x002fe2000001085c */
[----:B---3--:R-:W-:Y:S08]  /*16e30*/  F2FP.PACK_AB R64, R95, R110 ;  /* 0x0000006e5f40723e */ /* 0x008ff000000000ff */
[----:B------:R1:W-:Y:S01]  /*16e40*/  MUFU.EX2 R57, R4 ;  /* 0x0000000400397308 */ /* 0x0003e20000000800 */
[----:B--2---:R-:W-:Y:S01]  /*16e50*/  FFMA.FTZ R0, R14, c[0x0][0x2d0], -R97 ;  /* 0x0000b4000e007a23 */ /* 0x004fe20000010861 */
[----:B----4-:R-:W-:Y:S08]  /*16e60*/  F2FP.PACK_AB R65, R109, R108 ;  /* 0x0000006c6d41723e */ /* 0x010ff000000000ff */
[----:B------:R2:W-:Y:S01]  /*16e70*/  MUFU.EX2 R139, R0 ;  /* 0x00000000008b7308 */ /* 0x0005e20000000800 */
[----:B-1----:R-:W-:Y:S02]  /*16e80*/  FFMA.FTZ R4, R38, c[0x0][0x2d0], -R93 ;  /* 0x0000b40026047a23 */ /* 0x002fe4000001085d */
[----:B------:R-:W-:Y:S07]  /*16e90*/  LDSM.16.MT88.4 R36, [R232+0x100] ;  /* 0x00010000e824783b */ /* 0x000fee0000004200 */
        /* <DEDUP_REMOVED lines=27> */
[----:B--2---:R-:W-:Y:S05]  /*17050*/  FSEL R0, R137, RZ, P2 ;  /* 0x000000ff89007208 */ /* 0x004fea0001000000 */
[----:B------:R-:W-:Y:S04]  /*17060*/  FADD.FTZ R0, -R0, R3 ;  /* 0x0000000300007221 */ /* 0x000fe80000010100 */
[----:B------:R-:W-:Y:S04]  /*17070*/  FMUL.FTZ R0, R0, c[0x0][0x2d0] ;  /* 0x0000b40000007a20 */ /* 0x000fe80000410000 */
[----:B------:R2:W3:Y:S02]  /*17080*/  MUFU.EX2 R69, R0 ;  /* 0x0000000000457308 */ /* 0x0004e40000000800 */
[----:B--2---:R-:W-:Y:S01]  /*17090*/  FADD.FTZ R0, -R2, R132 ;  /* 0x0000008402007221 */ /* 0x004fe20000010100 */
[----:B------:R-:W-:Y:S01]  /*170a0*/  FSEL R2, R135, RZ, P0 ;  /* 0x000000ff87027208 */ /* 0x000fe20000000000 */
[C---:B---3--:R-:W-:Y:S01]  /*170b0*/  FMUL.FTZ R5, R69.reuse, R141 ;  /* 0x0000008d45057220 */ /* 0x048fe20000410000 */
[----:B------:R-:W-:Y:S01]  /*170c0*/  PLOP3.LUT P0, PT, PT, PT, UP0, 0x80, 0x0 ;  /* 0x000000000000781c */ /* 0x000fe20003f0f008 */
[----:B------:R-:W-:Y:S02]  /*170d0*/  FMUL.FTZ R0, R0, c[0x0][0x2d0] ;  /* 0x0000b40000007a20 */ /* 0x000fe40000410000 */
[C---:B------:R-:W-:Y:S02]  /*170e0*/  FMUL.FTZ R4, R69.reuse, R140 ;  /* 0x0000008c45047220 */ /* 0x040fe40000410000 */
[----:B------:R2:W3:Y:S01]  /*170f0*/  MUFU.EX2 R68, R0 ;  /* 0x0000000000447308 */ /* 0x0004e20000000800 */
[C---:B------:R-:W-:Y:S02]  /*17100*/  FMUL.FTZ R16, R69.reuse, R152 ;  /* 0x0000009845107220 */ /* 0x040fe40000410000 */
[C---:B------:R-:W-:Y:S02]  /*17110*/  FMUL.FTZ R17, R69.reuse, R153 ;  /* 0x0000009945117220 */ /* 0x040fe40000410000 */
[----:B------:R-:W-:Y:S02]  /*17120*/  FMUL.FTZ R33, R69, R169 ;  /* 0x000000a945217220 */ /* 0x000fe40000410000 */
[----:B------:R-:W-:Y:S02]  /*17130*/  IMAD.MOV.U32 R169, RZ, RZ, R212 ;  /* 0x000000ffffa97224 */ /* 0x000fe400078e00d4 */
[----:B------:R-:W-:Y:S02]  /*17140*/  IMAD.MOV.U32 R132, RZ, RZ, R204 ;  /* 0x000000ffff847224 */ /* 0x000fe400078e00cc */
[----:B------:R-:W-:Y:S02]  /*17150*/  IMAD.MOV.U32 R153, RZ, RZ, R83 ;  /* 0x000000ffff997224 */ /* 0x000fe400078e0053 */
[----:B------:R-:W-:Y:S02]  /*17160*/  IMAD.MOV.U32 R152, RZ, RZ, R90 ;  /* 0x000000ffff987224 */ /* 0x000fe400078e005a */
[----:B--2---:R-:W-:Y:S01]  /*17170*/  FADD.FTZ R0, -R2, R133 ;  /* 0x0000008502007221 */ /* 0x004fe20000010100 */
[----:B------:R-:W-:Y:S01]  /*17180*/  FSEL R2, R70, RZ, P3 ;  /* 0x000000ff46027208 */ /* 0x000fe20001800000 */
[----:B---3--:R-:W-:Y:S02]  /*17190*/  FMUL.FTZ R6, R68, R142 ;  /* 0x0000008e44067220 */ /* 0x008fe40000410000 */
[----:B------:R-:W-:Y:S02]  /*171a0*/  FMUL.FTZ R0, R0, c[0x0][0x2d0] ;  /* 0x0000b40000007a20 */ /* 0x000fe40000410000 */
[----:B------:R-:W-:Y:S02]  /*171b0*/  IMAD.MOV.U32 R133, RZ, RZ, R53 ;  /* 0x000000ffff857224 */ /* 0x000fe400078e0035 */
[----:B------:R2:W3:Y:S01]  /*171c0*/  MUFU.EX2 R3, R0 ;  /* 0x0000000000037308 */ /* 0x0004e20000000800 */
[C---:B------:R-:W-:Y:S02]  /*171d0*/  FMUL.FTZ R7, R68.reuse, R143 ;  /* 0x0000008f44077220 */ /* 0x040fe40000410000 */
[----:B------:R-:W-:Y:S01]  /*171e0*/  F2FP.PACK_AB R74, R241, R133 ;  /* 0x00000085f14a723e */ /* 0x000fe200000000ff */
        /* <DEDUP_REMOVED lines=8> */
[----:B--2---:R-:W-:Y:S02]  /*17270*/  FADD.FTZ R0, -R2, R134 ;  /* 0x0000008602007221 */ /* 0x004fe40000010100 */
[----:B------:R-:W-:Y:S02]  /*17280*/  FFMA.FTZ R2, R48, c[0x0][0x2d0], -R92 ;  /* 0x0000b40030027a23 */ /* 0x000fe4000001085c */
[C---:B---3--:R-:W-:Y:S02]  /*17290*/  FMUL.FTZ R8, R3.reuse, R144 ;  /* 0x0000009003087220 */ /* 0x048fe40000410000 */
[----:B------:R2:W3:Y:S01]  /*172a0*/  MUFU.EX2 R32, R2 ;  /* 0x0000000200207308 */ /* 0x0004e20000000800 */
[----:B------:R-:W-:Y:S02]  /*172b0*/  FMUL.FTZ R0, R0, c[0x0][0x2d0] ;  /* 0x0000b40000007a20 */ /* 0x000fe40000410000 */
[C---:B------:R-:W-:Y:S02]  /*172c0*/  FMUL.FTZ R29, R3.reuse, R165 ;  /* 0x000000a5031d7220 */ /* 0x040fe40000410000 */
[C---:B------:R-:W-:Y:S02]  /*172d0*/  FMUL.FTZ R28, R3.reuse, R164 ;  /* 0x000000a4031c7220 */ /* 0x040fe40000410000 */
[----:B------:R-:W-:Y:S02]  /*172e0*/  IMAD.MOV.U32 R134, RZ, RZ, R52 ;  /* 0x000000ffff867224 */ /* 0x000fe400078e0034 */
[C---:B------:R-:W-:Y:S01]  /*172f0*/  FMUL.FTZ R9, R3.reuse, R145 ;  /* 0x0000009103097220 */ /* 0x040fe20000410000 */
[----:B------:R-:W4:Y:S01]  /*17300*/  MUFU.EX2 R0, R0 ;  /* 0x0000000000007308 */ /* 0x000f220000000800 */
[C---:B------:R-:W-:Y:S01]  /*17310*/  FMUL.FTZ R13, R3.reuse, R149 ;  /* 0x00000095030d7220 */ /* 0x040fe20000410000 */
[----:B------:R-:W-:Y:S01]  /*17320*/  F2FP.PACK_AB R75, R240, R134 ;  /* 0x00000086f04b723e */ /* 0x000fe200000000ff */
[----:B------:R-:W4:Y:S01]  /*17330*/  LDSM.16.MT88.4 R52, [R230+0x100] ;  /* 0x00010000e634783b */ /* 0x000f220000004200 */
[----:B------:R-:W-:Y:S02]  /*17340*/  FMUL.FTZ R25, R3, R161 ;  /* 0x000000a103197220 */ /* 0x000fe40000410000 */
[----:B------:R-:W-:Y:S02]  /*17350*/  IMAD.MOV.U32 R161, RZ, RZ, R79 ;  /* 0x000000ffffa17224 */ /* 0x000fe400078e004f */
[----:B------:R-:W-:Y:S01]  /*17360*/  FMUL.FTZ R48, R69, R116 ;  /* 0x0000007445307220 */ /* 0x000fe20000410000 */
[-C--:B-1----:R-:W-:Y:S01]  /*17370*/  HMMA.16816.F32 R4, R72, R20.reuse, R4 ;  /* 0x000000144804723c */ /* 0x082fe20000001804 */
[C---:B------:R-:W-:Y:S02]  /*17380*/  FMUL.FTZ R12, R3.reuse, R148 ;  /* 0x00000094030c7220 */ /* 0x040fe40000410000 */
[----:B------:R-:W-:Y:S02]  /*17390*/  FMUL.FTZ R24, R3, R160 ;  /* 0x000000a003187220 */ /* 0x000fe40000410000 */
[----:B--2---:R-:W-:Y:S02]  /*173a0*/  FFMA.FTZ R2, R49, c[0x0][0x2d0], -R92 ;  /* 0x0000b40031027a23 */ /* 0x004fe4000001085c */
[----:B---3--:R-:W-:Y:S02]  /*173b0*/  IMAD.MOV.U32 R140, RZ, RZ, R32 ;  /* 0x000000ffff8c7224 */ /* 0x008fe400078e0020 */
[----:B------:R1:W-:Y:S03]  /*173c0*/  MUFU.EX2 R144, R2 ;  /* 0x0000000200907308 */ /* 0x0003e60000000800 */
[C---:B------:R-:W-:Y:S02]  /*173d0*/  FMUL.FTZ R32, R69.reuse, R168 ;  /* 0x000000a845207220 */ /* 0x040fe40000410000 */
[----:B------:R-:W-:Y:S02]  /*173e0*/  IMAD.MOV.U32 R160, RZ, RZ, R104 ;  /* 0x000000ffffa07224 */ /* 0x000fe400078e0068 */
[C---:B----4-:R-:W-:Y:S02]  /*173f0*/  FMUL.FTZ R10, R0.reuse, R146 ;  /* 0x00000092000a7220 */ /* 0x050fe40000410000 */
[C---:B------:R-:W-:Y:S02]  /*17400*/  FMUL.FTZ R11, R0.reuse, R147 ;  /* 0x00000093000b7220 */ /* 0x040fe40000410000 */
[----:B------:R-:W-:Y:S02]  /*17410*/  IMAD.MOV.U32 R116, RZ, RZ, R87 ;  /* 0x000000ffff747224 */ /* 0x000fe400078e0057 */
[----:B------:R-:W-:Y:S02]  /*17420*/  IMAD.MOV.U32 R168, RZ, RZ, R89 ;  /* 0x000000ffffa87224 */ /* 0x000fe400078e0059 */
[----:B------:R-:W-:Y:S01]  /*17430*/  LDSM.16.MT88.4 R88, [R230+0x900] ;  /* 0x00090000e658783b */ /* 0x000fe20000004200 */
[C---:B------:R-:W-:Y:S01]  /*17440*/  HMMA.16816.F32 R8, R64.reuse, R20, R8 ;  /* 0x000000144008723c */ /* 0x040fe20000001808 */
[C---:B------:R-:W-:Y:S02]  /*17450*/  FMUL.FTZ R14, R0.reuse, R150 ;  /* 0x00000096000e7220 */ /* 0x040fe40000410000 */
[C---:B------:R-:W-:Y:S02]  /*17460*/  FMUL.FTZ R15, R0.reuse, R151 ;  /* 0x00000097000f7220 */ /* 0x040fe40000410000 */
[----:B------:R-:W-:Y:S02]  /*17470*/  FMUL.FTZ R26, R0, R162 ;  /* 0x000000a2001a7220 */ /* 0x000fe40000410000 */
[----:B------:R-:W-:Y:S02]  /*17480*/  IMAD.MOV.U32 R162, RZ, RZ, R78 ;  /* 0x000000ffffa27224 */ /* 0x000fe400078e004e */
[----:B-1----:R-:W-:Y:S01]  /*17490*/  FFMA.FTZ R2, R50, c[0x0][0x2d0], -R93 ;  /* 0x0000b40032027a23 */ /* 0x002fe2000001085d */
[-C--:B------:R-:W-:Y:S02]  /*174a0*/  HMMA.16816.F32 R12, R64, R22.reuse, R12 ;  /* 0x00000016400c723c */ /* 0x080fe4000000180c */
[C---:B------:R-:W-:Y:S01]  /*174b0*/  FMUL.FTZ R20, R69.reuse, R156 ;  /* 0x0000009c45147220 */ /* 0x040fe20000410000 */
[----:B------:R1:W-:Y:S01]  /*174c0*/  MUFU.EX2 R141, R2 ;  /* 0x00000002008d7308 */ /* 0x0003e20000000800 */
[----:B------:R-:W-:Y:S02]  /*174d0*/  IMAD.MOV.U32 R156, RZ, RZ, R76 ;  /* 0x000000ffff9c7224 */ /* 0x000fe400078e004c */
[C---:B------:R-:W-:Y:S02]  /*174e0*/  FMUL.FTZ R27, R0.reuse, R163 ;  /* 0x000000a3001b7220 */ /* 0x040fe40000410000 */
[C---:B------:R-:W-:Y:S01]  /*174f0*/  HMMA.16816.F32 R16, R72.reuse, R22, R16 ;  /* 0x000000164810723c */ /* 0x040fe20000001810 */
[----:B------:R-:W-:Y:S03]  /*17500*/  FMUL.FTZ R21, R69, R157 ;  /* 0x0000009d45157220 */ /* 0x000fe60000410000 */
[----:B------:R-:W-:Y:S02]  /*17510*/  FMUL.FTZ R30, R0, R166 ;  /* 0x000000a6001e7220 */ /* 0x000fe40000410000 */
[----:B------:R-:W-:Y:S02]  /*17520*/  IMAD.MOV.U32 R104, RZ, RZ, R226 ;  /* 0x000000ffff687224 */ /* 0x000fe400078e00e2 */
[C---:B------:R-:W-:Y:S04]  /*17530*/  FMUL.FTZ R22, R68.reuse, R158 ;  /* 0x0000009e44167220 */ /* 0x040fe80000410000 */
[----:B------:R-:W-:Y:S02]  /*17540*/  FMUL.FTZ R23, R68, R159 ;  /* 0x0000009f44177220 */ /* 0x000fe40000410000 */
[----:B------:R-:W-:Y:S02]  /*17550*/  IMAD.MOV.U32 R163, RZ, RZ, R77 ;  /* 0x000000ffffa37224 */ /* 0x000fe400078e004d */
[----:B------:R-:W2:Y:S01]  /*17560*/  LDSM.16.MT88.4 R76, [R231+0x100] ;  /* 0x00010000e74c783b */ /* 0x000ea20000004200 */
[----:B------:R-:W-:Y:S02]  /*17570*/  FFMA.FTZ R104, R104, c[0x0][0x2d0], -R92 ;  /* 0x0000b40068687a23 */ /* 0x000fe4000001085c */
[-C--:B------:R-:W-:Y:S01]  /*17580*/  HMMA.16816.F32 R20, R72, R36.reuse, R20 ;  /* 0x000000244814723c */ /* 0x080fe20000001814 */
[----:B-1----:R-:W-:Y:S02]  /*17590*/  FFMA.FTZ R2, R51, c[0x0][0x2d0], -R93 ;  /* 0x0000b40033027a23 */ /* 0x002fe4000001085d */
[C---:B------:R-:W-:Y:S02]  /*175a0*/  FMUL.FTZ R49, R69.reuse, R117 ;  /* 0x0000007545317220 */ /* 0x040fe40000410000 */
[----:B------:R1:W-:Y:S01]  /*175b0*/  MUFU.EX2 R146, R2 ;  /* 0x0000000200927308 */ /* 0x0003e20000000800 */
[----:B------:R-:W-:Y:S02]  /*175c0*/  IMAD.MOV.U32 R117, RZ, RZ, R58 ;  /* 0x000000ffff757224 */ /* 0x000fe400078e003a */
[C---:B------:R-:W-:Y:S01]  /*175d0*/  HMMA.16816.F32 R24, R64.reuse, R36, R24 ;  /* 0x000000244018723c */ /* 0x040fe20000001818 */
[----:B------:R-:W-:Y:S03]  /*175e0*/  IMAD.MOV.U32 R151, RZ, RZ, R47 ;  /* 0x000000ffff977224 */ /* 0x000fe600078e002f */
[----:B------:R-:W-:Y:S02]  /*175f0*/  FMUL.FTZ R47, R0, R183 ;  /* 0x000000b7002f7220 */ /* 0x000fe40000410000 */
[C---:B------:R-:W-:Y:S02]  /*17600*/  FMUL.FTZ R50, R68.reuse, R118 ;  /* 0x0000007644327220 */ /* 0x040fe40000410000 */
[C---:B------:R-:W-:Y:S04]  /*17610*/  FMUL.FTZ R36, R69.reuse, R172 ;  /* 0x000000ac45247220 */ /* 0x040fe80000410000 */
[----:B------:R-:W-:Y:S02]  /*17620*/  FMUL.FTZ R37, R69, R173 ;  /* 0x000000ad45257220 */ /* 0x000fe40000410000 */
[----:B------:R-:W-:Y:S02]  /*17630*/  FMUL.FTZ R51, R68, R119 ;  /* 0x0000007744337220 */ /* 0x000fe40000410000 */
[----:B------:R-:W-:Y:S02]  /*17640*/  IMAD.MOV.U32 R118, RZ, RZ, R57 ;  /* 0x000000ffff767224 */ /* 0x000fe400078e0039 */
[----:B------:R-:W-:Y:S02]  /*17650*/  IMAD.MOV.U32 R148, RZ, RZ, R59 ;  /* 0x000000ffff947224 */ /* 0x000fe400078e003b */
[C---:B------:R-:W-:Y:S02]  /*17660*/  FMUL.FTZ R57, R3.reuse, R125 ;  /* 0x0000007d03397220 */ /* 0x040fe40000410000 */
[----:B-1----:R-:W-:Y:S02]  /*17670*/  FFMA.FTZ R2, R40, c[0x0][0x2d0], -R96 ;  /* 0x0000b40028027a23 */ /* 0x002fe40000010860 */
[C---:B------:R-:W-:Y:S02]  /*17680*/  FMUL.FTZ R40, R3.reuse, R176 ;  /* 0x000000b003287220 */ /* 0x040fe40000410000 */
[----:B------:R1:W-:Y:S01]  /*17690*/  MUFU.EX2 R147, R2 ;  /* 0x0000000200937308 */ /* 0x0003e20000000800 */
[C---:B------:R-:W-:Y:S02]  /*176a0*/  FMUL.FTZ R58, R0.reuse, R126 ;  /* 0x0000007e003a7220 */ /* 0x040fe40000410000 */
[C---:B------:R-:W-:Y:S02]  /*176b0*/  FMUL.FTZ R59, R0.reuse, R127 ;  /* 0x0000007f003b7220 */ /* 0x040fe40000410000 */
[----:B------:R-:W-:Y:S02]  /*176c0*/  IMAD.MOV.U32 R157, RZ, RZ, R63 ;  /* 0x000000ffff9d7224 */ /* 0x000fe400078e003f */
[----:B------:R-:W-:Y:S02]  /*176d0*/  IMAD.MOV.U32 R158, RZ, RZ, R62 ;  /* 0x000000ffff9e7224 */ /* 0x000fe400078e003e */
[----:B------:R-:W-:Y:S02]  /*176e0*/  IMAD.MOV.U32 R159, RZ, RZ, R61 ;  /* 0x000000ffff9f7224 */ /* 0x000fe400078e003d */
[----:B------:R-:W-:Y:S02]  /*176f0*/  IMAD.MOV.U32 R145, RZ, RZ, R60 ;  /* 0x000000ffff917224 */ /* 0x000fe400078e003c */
[C---:B------:R-:W-:Y:S02]  /*17700*/  FMUL.FTZ R60, R3.reuse, R184 ;  /* 0x000000b8033c7220 */ /* 0x040fe40000410000 */
[----:B------:R-:W-:Y:S02]  /*17710*/  FMUL.FTZ R61, R3, R185 ;  /* 0x000000b9033d7220 */ /* 0x000fe40000410000 */
[C---:B------:R-:W-:Y:S02]  /*17720*/  FMUL.FTZ R62, R0.reuse, R186 ;  /* 0x000000ba003e7220 */ /* 0x040fe40000410000 */
[----:B------:R-:W-:Y:S02]  /*17730*/  FMUL.FTZ R63, R0, R187 ;  /* 0x000000bb003f7220 */ /* 0x000fe40000410000 */
[----:B------:R-:W-:Y:S02]  /*17740*/  IMAD.MOV.U32 R119, RZ, RZ, R86 ;  /* 0x000000ffff777224 */ /* 0x000fe400078e0056 */
[----:B-1----:R-:W-:Y:S02]  /*17750*/  FFMA.FTZ R2, R41, c[0x0][0x2d0], -R96 ;  /* 0x0000b40029027a23 */ /* 0x002fe40000010860 */
[C---:B------:R-:W-:Y:S02]  /*17760*/  FMUL.FTZ R41, R3.reuse, R177 ;  /* 0x000000b103297220 */ /* 0x040fe40000410000 */
[----:B------:R1:W3:Y:S02]  /*17770*/  MUFU.EX2 R31, R2 ;  /* 0x00000002001f7308 */ /* 0x0002e40000000800 */
[----:B-1----:R-:W-:Y:S02]  /*17780*/  FFMA.FTZ R2, R42, c[0x0][0x2d0], -R97 ;  /* 0x0000b4002a027a23 */ /* 0x002fe40000010861 */
[----:B---3--:R-:W-:Y:S06]  /*17790*/  IMAD.MOV.U32 R166, RZ, RZ, R31 ;  /* 0x000000ffffa67224 */ /* 0x008fec00078e001f */
[----:B------:R1:W-:Y:S01]  /*177a0*/  MUFU.EX2 R165, R2 ;  /* 0x0000000200a57308 */ /* 0x0003e20000000800 */
[C---:B------:R-:W-:Y:S02]  /*177b0*/  FMUL.FTZ R31, R0.reuse, R167 ;  /* 0x000000a7001f7220 */ /* 0x040fe40000410000 */
[----:B------:R-:W-:Y:S02]  /*177c0*/  IMAD.MOV.U32 R167, RZ, RZ, R94 ;  /* 0x000000ffffa77224 */ /* 0x000fe400078e005e */
[----:B------:R-:W-:Y:S02]  /*177d0*/  FMUL.FTZ R42, R0, R178 ;  /* 0x000000b2002a7220 */ /* 0x000fe40000410000 */
[----:B------:R-:W-:Y:S01]  /*177e0*/  IMAD.MOV.U32 R94, RZ, RZ, R56 ;  /* 0x000000ffff5e7224 */ /* 0x000fe200078e0038 */
[-C--:B------:R-:W-:Y:S01]  /*177f0*/  HMMA.16816.F32 R28, R64, R38.reuse, R28 ;  /* 0x00000026401c723c */ /* 0x080fe2000000181c */
[----:B------:R-:W-:Y:S07]  /*17800*/  FMUL.FTZ R56, R3, R124 ;  /* 0x0000007c03387220 */ /* 0x000fee0000410000 */
[C---:B------:R-:W-:Y:S07]  /*17810*/  HMMA.16816.F32 R32, R72.reuse, R38, R32 ;  /* 0x000000264820723c */ /* 0x040fee0000001820 */
[C---:B------:R-:W-:Y:S02]  /*17820*/  FMUL.FTZ R38, R68.reuse, R174 ;  /* 0x000000ae44267220 */ /* 0x040fe40000410000 */
[----:B-1----:R-:W-:Y:S03]  /*17830*/  FFMA.FTZ R2, R43, c[0x0][0x2d0], -R97 ;  /* 0x0000b4002b027a23 */ /* 0x002fe60000010861 */
[----:B------:R-:W-:Y:S01]  /*17840*/  FMUL.FTZ R39, R68, R175 ;  /* 0x000000af44277220 */ /* 0x000fe20000410000 */
[----:B------:R1:W3:Y:S01]  /*17850*/  MUFU.EX2 R164, R2 ;  /* 0x0000000200a47308 */ /* 0x0002e20000000800 */
[----:B------:R-:W-:Y:S05]  /*17860*/  FMUL.FTZ R43, R0, R179 ;  /* 0x000000b3002b7220 */ /* 0x000fea0000410000 */
[-C--:B------:R-:W-:Y:S08]  /*17870*/  HMMA.16816.F32 R36, R72, R52.reuse, R36 ;  /* 0x000000344824723c */ /* 0x080ff00000001824 */
[C---:B------:R-:W-:Y:S07]  /*17880*/  HMMA.16816.F32 R40, R64.reuse, R52, R40 ;  /* 0x000000344028723c */ /* 0x040fee0000001828 */
[C---:B------:R-:W-:Y:S02]  /*17890*/  FMUL.FTZ R52, R69.reuse, R120 ;  /* 0x0000007845347220 */ /* 0x040fe40000410000 */
[----:B------:R-:W-:Y:S03]  /*178a0*/  FMUL.FTZ R53, R69, R121 ;  /* 0x0000007945357220 */ /* 0x000fe60000410000 */
[----:B-1----:R-:W-:Y:S02]  /*178b0*/  FFMA.FTZ R2, R44, c[0x0][0x2d0], -R96 ;  /* 0x0000b4002c027a23 */ /* 0x002fe40000010860 */
[----:B------:R-:W-:Y:S02]  /*178c0*/  FMUL.FTZ R44, R3, R180 ;  /* 0x000000b4032c7220 */ /* 0x000fe40000410000 */
[----:B------:R1:W-:Y:S01]  /*178d0*/  MUFU.EX2 R142, R2 ;  /* 0x00000002008e7308 */ /* 0x0003e20000000800 */
[----:B------:R-:W-:Y:S02]  /*178e0*/  IMAD.MOV.U32 R180, RZ, RZ, R85 ;  /* 0x000000ffffb47224 */ /* 0x000fe400078e0055 */
[----:B------:R-:W-:Y:S02]  /*178f0*/  LDSM.16.MT88.4 R84, [R232+0x900] ;  /* 0x00090000e854783b */ /* 0x000fe40000004200 */
[----:B------:R-:W-:Y:S02]  /*17900*/  IMAD.MOV.U32 R124, RZ, RZ, R180 ;  /* 0x000000ffff7c7224 */ /* 0x000fe400078e00b4 */
[----:B-1----:R-:W-:Y:S02]  /*17910*/  FFMA.FTZ R2, R45, c[0x0][0x2d0], -R96 ;  /* 0x0000b4002d027a23 */ /* 0x002fe40000010860 */
[----:B------:R-:W-:Y:S02]  /*17920*/  FMUL.FTZ R45, R3, R181 ;  /* 0x000000b5032d7220 */ /* 0x000fe40000410000 */
[----:B------:R1:W4:Y:S01]  /*17930*/  MUFU.EX2 R149, R2 ;  /* 0x0000000200957308 */ /* 0x0003220000000800 */
[----:B------:R-:W-:Y:S02]  /*17940*/  IMAD.MOV.U32 R181, RZ, RZ, R82 ;  /* 0x000000ffffb57224 */ /* 0x000fe400078e0052 */
[--C-:B-1----:R-:W-:Y:S02]  /*17950*/  FFMA.FTZ R2, R46, c[0x0][0x2d0], -R97.reuse ;  /* 0x0000b4002e027a23 */ /* 0x102fe40000010861 */
[----:B------:R-:W-:Y:S05]  /*17960*/  FMUL.FTZ R46, R0, R182 ;  /* 0x000000b6002e7220 */ /* 0x000fea0000410000 */
[----:B------:R1:W-:Y:S02]  /*17970*/  MUFU.EX2 R143, R2 ;  /* 0x00000002008f7308 */ /* 0x0003e40000000800 */
[-C--:B------:R-:W-:Y:S08]  /*17980*/  HMMA.16816.F32 R44, R64, R54.reuse, R44 ;  /* 0x00000036402c723c */ /* 0x080ff0000000182c */
[C---:B------:R-:W-:Y:S07]  /*17990*/  HMMA.16816.F32 R48, R72.reuse, R54, R48 ;  /* 0x000000364830723c */ /* 0x040fee0000001830 */
[C---:B------:R-:W-:Y:S02]  /*179a0*/  FMUL.FTZ R54, R68.reuse, R122 ;  /* 0x0000007a44367220 */ /* 0x040fe40000410000 */
[----:B------:R-:W-:Y:S03]  /*179b0*/  FMUL.FTZ R55, R68, R123 ;  /* 0x0000007b44377220 */ /* 0x000fe60000410000 */
[----:B-1----:R-:W-:Y:S04]  /*179c0*/  FFMA.FTZ R2, R80, c[0x0][0x2d0], -R97 ;  /* 0x0000b40050027a23 */ /* 0x002fe80000010861 */
[-C--:B--2---:R-:W-:Y:S01]  /*179d0*/  HMMA.16816.F32 R52, R72, R76.reuse, R52 ;  /* 0x0000004c4834723c */ /* 0x084fe20000001834 */
[----:B------:R1:W3:Y:S07]  /*179e0*/  MUFU.EX2 R150, R2 ;  /* 0x0000000200967308 */ /* 0x0002ee0000000800 */
[C---:B------:R-:W-:Y:S07]  /*179f0*/  HMMA.16816.F32 R56, R64.reuse, R76, R56 ;  /* 0x0000004c4038723c */ /* 0x040fee0000001838 */
[----:B------:R-:W-:Y:S01]  /*17a00*/  F2FP.PACK_AB R76, R159, R235 ;  /* 0x000000eb9f4c723e */ /* 0x000fe200000000ff */
[-C--:B------:R-:W-:Y:S01]  /*17a10*/  HMMA.16816.F32 R60, R64, R78.reuse, R60 ;  /* 0x0000004e403c723c */ /* 0x080fe2000000183c */
[----:B------:R-:W-:Y:S06]  /*17a20*/  F2FP.PACK_AB R77, R158, R234 ;  /* 0x000000ea9e4d723e */ /* 0x000fec00000000ff */
[----:B------:R-:W-:Y:S02]  /*17a30*/  FMUL.FTZ R64, R69, R128 ;  /* 0x0000008045407220 */ /* 0x000fe40000410000 */
[--C-:B-1----:R-:W-:Y:S01]  /*17a40*/  FFMA.FTZ R2, R189, c[0x0][0x2d0], -R92.reuse ;  /* 0x0000b400bd027a23 */ /* 0x102fe2000001085c */
[----:B------:R-:W2:Y:S02]  /*17a50*/  LDL.LU R128, [R1+0x8] ;  /* 0x0000080001807983 */ /* 0x000ea40000300800 */
[----:B------:R-:W-:Y:S01]  /*17a60*/  IMAD.MOV.U32 R189, RZ, RZ, R81 ;  /* 0x000000ffffbd7224 */ /* 0x000fe200078e0051 */
[----:B------:R1:W-:Y:S01]  /*17a70*/  MUFU.EX2 R120, R2 ;  /* 0x0000000200787308 */ /* 0x0003e20000000800 */
[----:B------:R-:W3:Y:S01]  /*17a80*/  LDSM.16.MT88.4 R80, [R229+0x900] ;  /* 0x00090000e550783b */ /* 0x000ee20000004200 */
[C---:B------:R-:W-:Y:S02]  /*17a90*/  FMUL.FTZ R66, R68.reuse, R130 ;  /* 0x0000008244427220 */ /* 0x040fe40000410000 */
[----:B------:R-:W-:Y:S02]  /*17aa0*/  FMUL.FTZ R67, R68, R131 ;  /* 0x0000008344437220 */ /* 0x000fe40000410000 */
[----:B------:R-:W-:Y:S07]  /*17ab0*/  FMUL.FTZ R65, R69, R129 ;  /* 0x0000008145417220 */ /* 0x000fee0000410000 */
[----:B------:R-:W-:Y:S07]  /*17ac0*/  HMMA.16816.F32 R64, R72, R78, R64 ;  /* 0x0000004e4840723c */ /* 0x000fee0000001840 */
[----:B------:R-:W-:Y:S02]  /*17ad0*/  F2FP.PACK_AB R72, R233, R237 ;  /* 0x000000ede948723e */ /* 0x000fe400000000ff */
[----:B------:R-:W-:Y:S03]  /*17ae0*/  F2FP.PACK_AB R73, R228, R236 ;  /* 0x000000ece449723e */ /* 0x000fe600000000ff */
[--C-:B-1----:R-:W-:Y:S01]  /*17af0*/  FFMA.FTZ R2, R190, c[0x0][0x2d0], -R92.reuse ;  /* 0x0000b400be027a23 */ /* 0x102fe2000001085c */
[----:B------:R-:W-:Y:S02]  /*17b00*/  F2FP.PACK_AB R74, R118, R157 ;  /* 0x0000009d764a723e */ /* 0x000fe400000000ff */
[----:B------:R-:W-:Y:S01]  /*17b10*/  F2FP.PACK_AB R75, R163, R156 ;  /* 0x0000009ca34b723e */ /* 0x000fe200000000ff */
[----:B------:R1:W-:Y:S01]  /*17b20*/  MUFU.EX2 R121, R2 ;  /* 0x0000000200797308 */ /* 0x0003e20000000800 */
[----:B------:R-:W-:Y:S02]  /*17b30*/  F2FP.PACK_AB R79, R161, R117 ;  /* 0x00000075a14f723e */ /* 0x000fe400000000ff */
[----:B------:R-:W-:Y:S03]  /*17b40*/  F2FP.PACK_AB R78, R162, R151 ;  /* 0x00000097a24e723e */ /* 0x000fe600000000ff */
[-C--:B---3--:R-:W-:Y:S08]  /*17b50*/  HMMA.16816.F32 R4, R72, R80.reuse, R4 ;  /* 0x000000504804723c */ /* 0x088ff00000001804 */
[C---:B------:R-:W-:Y:S01]  /*17b60*/  HMMA.16816.F32 R8, R76.reuse, R80, R8 ;  /* 0x000000504c08723c */ /* 0x040fe20000001808 */
[--C-:B-1----:R-:W-:Y:S07]  /*17b70*/  FFMA.FTZ R2, R191, c[0x0][0x2d0], -R93.reuse ;  /* 0x0000b400bf027a23 */ /* 0x102fee000001085d */
[-C--:B------:R-:W-:Y:S01]  /*17b80*/  HMMA.16816.F32 R12, R76, R82.reuse, R12 ;  /* 0x000000524c0c723c */ /* 0x080fe2000000180c */
[----:B------:R1:W-:Y:S07]  /*17b90*/  MUFU.EX2 R175, R2 ;  /* 0x0000000200af7308 */ /* 0x0003ee0000000800 */
[C---:B------:R-:W-:Y:S01]  /*17ba0*/  HMMA.16816.F32 R16, R72.reuse, R82, R16 ;  /* 0x000000524810723c */ /* 0x040fe20000001810 */
[----:B------:R-:W3:Y:S07]  /*17bb0*/  LDSM.16.MT88.4 R80, [R231+0x900] ;  /* 0x00090000e750783b */ /* 0x000eee0000004200 */
[-C--:B------:R-:W-:Y:S08]  /*17bc0*/  HMMA.16816.F32 R20, R72, R84.reuse, R20 ;  /* 0x000000544814723c */ /* 0x080ff00000001814 */
[C---:B------:R-:W-:Y:S01]  /*17bd0*/  HMMA.16816.F32 R24, R76.reuse, R84, R24 ;  /* 0x000000544c18723c */ /* 0x040fe20000001818 */
[----:B-1----:R-:W-:Y:S04]  /*17be0*/  FFMA.FTZ R2, R192, c[0x0][0x2d0], -R93 ;  /* 0x0000b400c0027a23 */ /* 0x002fe8000001085d */
[----:B------:R1:W1:Y:S02]  /*17bf0*/  MUFU.EX2 R174, R2 ;  /* 0x0000000200ae7308 */ /* 0x0002640000000800 */
[----:B------:R-:W-:Y:S01]  /*17c00*/  FFMA.FTZ R84, R101, c[0x0][0x2d0], -R97 ;  /* 0x0000b40065547a23 */ /* 0x000fe20000010861 */
[-C--:B------:R-:W-:Y:S01]  /*17c10*/  HMMA.16816.F32 R28, R76, R86.reuse, R28 ;  /* 0x000000564c1c723c */ /* 0x080fe2000000181c */
[--C-:B------:R-:W-:Y:S03]  /*17c20*/  FFMA.FTZ R101, R107, c[0x0][0x2d0], -R92.reuse ;  /* 0x0000b4006b657a23 */ /* 0x100fe6000001085c */
[--C-:B------:R-:W-:Y:S02]  /*17c30*/  FFMA.FTZ R107, R220, c[0x0][0x2d0], -R92.reuse ;  /* 0x0000b400dc6b7a23 */ /* 0x100fe4000001085c */
[----:B------:R-:W-:Y:S01]  /*17c40*/  IMAD.MOV.U32 R220, RZ, RZ, R145 ;  /* 0x000000ffffdc7224 */ /* 0x000fe200078e0091 */
[----:B------:R3:W-:Y:S01]  /*17c50*/  MUFU.EX2 R172, R84 ;  /* 0x0000005400ac7308 */ /* 0x0007e20000000800 */
[C---:B------:R-:W-:Y:S08]  /*17c60*/  HMMA.16816.F32 R32, R72.reuse, R86, R32 ;  /* 0x000000564820723c */ /* 0x040ff00000001820 */
[-C--:B------:R-:W-:Y:S01]  /*17c70*/  HMMA.16816.F32 R36, R72, R88.reuse, R36 ;  /* 0x000000584824723c */ /* 0x080fe20000001824 */
[----:B------:R-:W-:Y:S03]  /*17c80*/  MUFU.EX2 R107, R107 ;  /* 0x0000006b006b7308 */ /* 0x000fe60000000800 */
[--C-:B-1----:R-:W-:Y:S04]  /*17c90*/  FFMA.FTZ R2, R193, c[0x0][0x2d0], -R92.reuse ;  /* 0x0000b400c1027a23 */ /* 0x102fe8000001085c */
[C---:B------:R-:W-:Y:S03]  /*17ca0*/  HMMA.16816.F32 R40, R76.reuse, R88, R40 ;  /* 0x000000584c28723c */ /* 0x040fe60000001828 */
[----:B------:R1:W-:Y:S01]  /*17cb0*/  MUFU.EX2 R251, R2 ;  /* 0x0000000200fb7308 */ /* 0x0003e20000000800 */
[----:B---3--:R-:W3:Y:S04]  /*17cc0*/  LDSM.16.MT88.4 R84, [R229+0x1100] ;  /* 0x00110000e554783b */ /* 0x008ee80000004200 */
[-C--:B------:R-:W-:Y:S08]  /*17cd0*/  HMMA.16816.F32 R44, R76, R90.reuse, R44 ;  /* 0x0000005a4c2c723c */ /* 0x080ff0000000182c */
[C---:B------:R-:W-:Y:S01]  /*17ce0*/  HMMA.16816.F32 R48, R72.reuse, R90, R48 ;  /* 0x0000005a4830723c */ /* 0x040fe20000001830 */
[----:B------:R-:W3:Y:S07]  /*17cf0*/  LDSM.16.MT88.4 R88, [R232+0x1100] ;  /* 0x00110000e858783b */ /* 0x000eee0000004200 */
[-C--:B------:R-:W-:Y:S01]  /*17d00*/  HMMA.16816.F32 R52, R72, R80.reuse, R52 ;  /* 0x000000504834723c */ /* 0x080fe20000001834 */
[----:B-1----:R-:W-:Y:S07]  /*17d10*/  FFMA.FTZ R2, R194, c[0x0][0x2d0], -R92 ;  /* 0x0000b400c2027a23 */ /* 0x002fee000001085c */
[C---:B------:R-:W-:Y:S01]  /*17d20*/  HMMA.16816.F32 R56, R76.reuse, R80, R56 ;  /* 0x000000504c38723c */ /* 0x040fe20000001838 */
[----:B------:R1:W1:Y:S07]  /*17d30*/  MUFU.EX2 R226, R2 ;  /* 0x0000000200e27308 */ /* 0x00026e0000000800 */
[-C--:B------:R-:W-:Y:S07]  /*17d40*/  HMMA.16816.F32 R60, R76, R82.reuse, R60 ;  /* 0x000000524c3c723c */ /* 0x080fee000000183c */
[----:B------:R-:W-:Y:S01]  /*17d50*/  F2FP.PACK_AB R76, R166, R147 ;  /* 0x00000093a64c723e */ /* 0x000fe200000000ff */
[----:B------:R-:W-:Y:S01]  /*17d60*/  HMMA.16816.F32 R64, R72, R82, R64 ;  /* 0x000000524840723c */ /* 0x000fe20000001840 */
[----:B------:R-:W-:Y:S01]  /*17d70*/  F2FP.PACK_AB R77, R164, R165 ;  /* 0x000000a5a44d723e */ /* 0x000fe200000000ff */
[----:B------:R-:W3:Y:S02]  /*17d80*/  LDSM.16.MT88.4 R80, [R230+0x1100] ;  /* 0x00110000e650783b */ /* 0x000ee40000004200 */
[----:B----4-:R-:W-:Y:S02]  /*17d90*/  F2FP.PACK_AB R78, R149, R142 ;  /* 0x0000008e954e723e */ /* 0x010fe400000000ff */
[----:B------:R-:W-:Y:S02]  /*17da0*/  F2FP.PACK_AB R79, R150, R143 ;  /* 0x0000008f964f723e */ /* 0x000fe400000000ff */
[----:B------:R-:W-:Y:S01]  /*17db0*/  F2FP.PACK_AB R72, R145, R160 ;  /* 0x000000a09148723e */ /* 0x000fe200000000ff */
[--C-:B-1----:R-:W-:Y:S03]  /*17dc0*/  FFMA.FTZ R2, R195, c[0x0][0x2d0], -R93.reuse ;  /* 0x0000b400c3027a23 */ /* 0x102fe6000001085d */
[----:B------:R-:W-:Y:S01]  /*17dd0*/  F2FP.PACK_AB R73, R167, R148 ;  /* 0x00000094a749723e */ /* 0x000fe200000000ff */
[----:B------:R1:W-:Y:S01]  /*17de0*/  MUFU.EX2 R216, R2 ;  /* 0x0000000200d87308 */ /* 0x0003e20000000800 */
[----:B------:R-:W-:Y:S02]  /*17df0*/  F2FP.PACK_AB R74, R144, R140 ;  /* 0x0000008c904a723e */ /* 0x000fe400000000ff */
[----:B------:R-:W-:Y:S07]  /*17e00*/  F2FP.PACK_AB R75, R146, R141 ;  /* 0x0000008d924b723e */ /* 0x000fee00000000ff */
[-C--:B---3--:R-:W-:Y:S08]  /*17e10*/  HMMA.16816.F32 R4, R72, R84.reuse, R4 ;  /* 0x000000544804723c */ /* 0x088ff00000001804 */
[C---:B------:R-:W-:Y:S01]  /*17e20*/  HMMA.16816.F32 R8, R76.reuse, R84, R8 ;  /* 0x000000544c08723c */ /* 0x040fe20000001808 */
[--C-:B-1----:R-:W-:Y:S07]  /*17e30*/  FFMA.FTZ R2, R196, c[0x0][0x2d0], -R93.reuse ;  /* 0x0000b400c4027a23 */ /* 0x102fee000001085d */
[-C--:B------:R-:W-:Y:S01]  /*17e40*/  HMMA.16816.F32 R12, R76, R86.reuse, R12 ;  /* 0x000000564c0c723c */ /* 0x080fe2000000180c */
[----:B------:R1:W3:Y:S07]  /*17e50*/  MUFU.EX2 R221, R2 ;  /* 0x0000000200dd7308 */ /* 0x0002ee0000000800 */
[C---:B------:R-:W-:Y:S01]  /*17e60*/  HMMA.16816.F32 R16, R72.reuse, R86, R16 ;  /* 0x000000564810723c */ /* 0x040fe20000001810 */
[----:B------:R-:W4:Y:S07]  /*17e70*/  LDSM.16.MT88.4 R84, [R231+0x1100] ;  /* 0x00110000e754783b */ /* 0x000f2e0000004200 */
[-C--:B------:R-:W-:Y:S08]  /*17e80*/  HMMA.16816.F32 R20, R72, R88.reuse, R20 ;  /* 0x000000584814723c */ /* 0x080ff00000001814 */
[C---:B------:R-:W-:Y:S01]  /*17e90*/  HMMA.16816.F32 R24, R76.reuse, R88, R24 ;  /* 0x000000584c18723c */ /* 0x040fe20000001818 */
[--C-:B-1----:R-:W-:Y:S03]  /*17ea0*/  FFMA.FTZ R2, R98, c[0x0][0x2d0], -R96.reuse ;  /* 0x0000b40062027a23 */ /* 0x102fe60000010860 */
[----:B------:R-:W-:Y:S04]  /*17eb0*/  FFMA.FTZ R98, R171, c[0x0][0x2d0], -R93 ;  /* 0x0000b400ab627a23 */ /* 0x000fe8000001085d */
[-C--:B------:R-:W-:Y:S01]  /*17ec0*/  HMMA.16816.F32 R28, R76, R90.reuse, R28 ;  /* 0x0000005a4c1c723c */ /* 0x080fe2000000181c */
[----:B------:R1:W-:Y:S07]  /*17ed0*/  MUFU.EX2 R173, R2 ;  /* 0x0000000200ad7308 */ /* 0x0003ee0000000800 */
[C---:B------:R-:W-:Y:S01]  /*17ee0*/  HMMA.16816.F32 R32, R72.reuse, R90, R32 ;  /* 0x0000005a4820723c */ /* 0x040fe20000001820 */
[----:B------:R-:W-:Y:S07]  /*17ef0*/  LDSM.16.MT88.4 R88, [R232+0x1900] ;  /* 0x00190000e858783b */ /* 0x000fee0000004200 */
[-C--:B------:R-:W-:Y:S08]  /*17f00*/  HMMA.16816.F32 R36, R72, R80.reuse, R36 ;  /* 0x000000504824723c */ /* 0x080ff00000001824 */
[C---:B------:R-:W-:Y:S01]  /*17f10*/  HMMA.16816.F32 R40, R76.reuse, R80, R40 ;  /* 0x000000504c28723c */ /* 0x040fe20000001828 */
[----:B-1----:R-:W-:Y:S03]  /*17f20*/  FFMA.FTZ R2, R99, c[0x0][0x2d0], -R96 ;  /* 0x0000b40063027a23 */ /* 0x002fe60000010860 */
[----:B------:R-:W-:Y:S01]  /*17f30*/  FFMA.FTZ R99, R189, c[0x0][0x2d0], -R92 ;  /* 0x0000b400bd637a23 */ /* 0x000fe2000001085c */
[----:B------:R1:W-:Y:S03]  /*17f40*/  MUFU.EX2 R179, R2 ;  /* 0x0000000200b37308 */ /* 0x0003e60000000800 */
[-C--:B------:R-:W-:Y:S08]  /*17f50*/  HMMA.16816.F32 R44, R76, R82.reuse, R44 ;  /* 0x000000524c2c723c */ /* 0x080ff0000000182c */
[C---:B------:R-:W-:Y:S01]  /*17f60*/  HMMA.16816.F32 R48, R72.reuse, R82, R48 ;  /* 0x000000524830723c */ /* 0x040fe20000001830 */
[----:B------:R-:W3:Y:S07]  /*17f70*/  LDSM.16.MT88.4 R80, [R229+0x1900] ;  /* 0x00190000e550783b */ /* 0x000eee0000004200 */
[-C--:B----4-:R-:W-:Y:S01]  /*17f80*/  HMMA.16816.F32 R52, R72, R84.reuse, R52 ;  /* 0x000000544834723c */ /* 0x090fe20000001834 */
[----:B-1----:R-:W-:Y:S03]  /*17f90*/  FFMA.FTZ R2, R103, c[0x0][0x2d0], -R97 ;  /* 0x0000b40067027a23 */ /* 0x002fe60000010861 */
[----:B------:R-:W-:Y:S04]  /*17fa0*/  FFMA.FTZ R103, R169, c[0x0][0x2d0], -R93 ;  /* 0x0000b400a9677a23 */ /* 0x000fe8000001085d */
[C---:B------:R-:W-:Y:S01]  /*17fb0*/  HMMA.16816.F32 R56, R76.reuse, R84, R56 ;  /* 0x000000544c38723c */ /* 0x040fe20000001838 */
[----:B------:R1:W4:Y:S03]  /*17fc0*/  MUFU.EX2 R178, R2 ;  /* 0x0000000200b27308 */ /* 0x0003260000000800 */
[----:B------:R-:W-:Y:S02]  /*17fd0*/  IMAD.MOV.U32 R169, RZ, RZ, R168 ;  /* 0x000000ffffa97224 */ /* 0x000fe400078e00a8 */
[----:B------:R-:W-:Y:S02]  /*17fe0*/  IMAD.MOV.U32 R168, RZ, RZ, R152 ;  /* 0x000000ffffa87224 */ /* 0x000fe400078e0098 */
[-C--:B------:R-:W-:Y:S01]  /*17ff0*/  HMMA.16816.F32 R60, R76, R86.reuse, R60 ;  /* 0x000000564c3c723c */ /* 0x080fe2000000183c */
[----:B------:R-:W-:Y:S02]  /*18000*/  IMAD.MOV.U32 R152, RZ, RZ, R139 ;  /* 0x000000ffff987224 */ /* 0x000fe400078e008b */
[----:B------:R-:W-:Y:S01]  /*18010*/  MUFU.EX2 R139, R98 ;  /* 0x00000062008b7308 */ /* 0x000fe20000000800 */
[----:B--2---:R-:W-:Y:S03]  /*18020*/  FFMA.FTZ R69, R69, R128, R224 ;  /* 0x0000008045457223 */ /* 0x004fe600000100e0 */
[--C-:B------:R-:W-:Y:S01]  /*18030*/  FFMA.FTZ R76, R116, c[0x0][0x2d0], -R93.reuse ;  /* 0x0000b400744c7a23 */ /* 0x100fe2000001085d */
[----:B------:R-:W-:Y:S01]  /*18040*/  HMMA.16816.F32 R64, R72, R86, R64 ;  /* 0x000000564840723c */ /* 0x000fe20000001840 */
[----:B------:R-:W2:Y:S03]  /*18050*/  LDSM.16.MT88.4 R84, [R230+0x1900] ;  /* 0x00190000e654783b */ /* 0x000ea60000004200 */
[----:B------:R-:W-:Y:S01]  /*18060*/  FFMA.FTZ R116, R153, c[0x0][0x2d0], -R93 ;  /* 0x0000b40099747a23 */ /* 0x000fe2000001085d */
[----:B------:R2:W-:Y:S01]  /*18070*/  MUFU.EX2 R190, R76 ;  /* 0x0000004c00be7308 */ /* 0x0005e20000000800 */
[----:B------:R-:W-:Y:S01]  /*18080*/  IMAD.MOV.U32 R153, RZ, RZ, R188 ;  /* 0x000000ffff997224 */ /* 0x000fe200078e00bc */
[----:B------:R-:W-:Y:S01]  /*18090*/  F2FP.PACK_AB R73, R174, R175 ;  /* 0x000000afae49723e */ /* 0x000fe200000000ff */
[----:B------:R-:W-:Y:S01]  /*180a0*/  FADD.FTZ R69, R252, R69 ;  /* 0x00000045fc457221 */ /* 0x000fe20000010000 */
[----:B------:R-:W-:Y:S03]  /*180b0*/  F2FP.PACK_AB R74, R226, R251 ;  /* 0x000000fbe24a723e */ /* 0x000fe600000000ff */
[--C-:B-1----:R-:W-:Y:S01]  /*180c0*/  FFMA.FTZ R2, R100, c[0x0][0x2d0], -R96.reuse ;  /* 0x0000b40064027a23 */ /* 0x102fe20000010860 */
[----:B---3--:R-:W-:Y:S01]  /*180d0*/  F2FP.PACK_AB R75, R221, R216 ;  /* 0x000000d8dd4b723e */ /* 0x008fe200000000ff */
[--C-:B------:R-:W-:Y:S01]  /*180e0*/  FFMA.FTZ R100, R225, c[0x0][0x2d0], -R96.reuse ;  /* 0x0000b400e1647a23 */ /* 0x100fe20000010860 */
[----:B----4-:R-:W-:Y:S01]  /*180f0*/  F2FP.PACK_AB R77, R178, R172 ;  /* 0x000000acb24d723e */ /* 0x010fe200000000ff */
[----:B------:R1:W-:Y:S01]  /*18100*/  MUFU.EX2 R177, R2 ;  /* 0x0000000200b17308 */ /* 0x0003e20000000800 */
[----:B------:R-:W-:Y:S09]  /*18110*/  IMAD.MOV.U32 R225, RZ, RZ, R117 ;  /* 0x000000ffffe17224 */ /* 0x000ff200078e0075 */
[----:B------:R-:W-:Y:S01]  /*18120*/  MUFU.EX2 R100, R100 ;  /* 0x0000006400647308 */ /* 0x000fe20000000800 */
[----:B--2---:R-:W-:Y:S09]  /*18130*/  F2FP.PACK_AB R76, R179, R173 ;  /* 0x000000adb34c723e */ /* 0x004ff200000000ff */
[----:B------:R2:W-:Y:S01]  /*18140*/  MUFU.EX2 R188, R99 ;  /* 0x0000006300bc7308 */ /* 0x0005e20000000800 */
[--C-:B-1----:R-:W-:Y:S02]  /*18150*/  FFMA.FTZ R2, R102, c[0x0][0x2d0], -R96.reuse ;  /* 0x0000b40066027a23 */ /* 0x102fe40000010860 */
[----:B------:R-:W-:Y:S07]  /*18160*/  FFMA.FTZ R102, R222, c[0x0][0x2d0], -R97 ;  /* 0x0000b400de667a23 */ /* 0x000fee0000010861 */
[----:B------:R1:W3:Y:S01]  /*18170*/  MUFU.EX2 R212, R2 ;  /* 0x0000000200d47308 */ /* 0x0002e20000000800 */
[----:B--2---:R-:W-:Y:S02]  /*18180*/  FFMA.FTZ R99, R223, c[0x0][0x2d0], -R96 ;  /* 0x0000b400df637a23 */ /* 0x004fe40000010860 */
[----:B------:R-:W-:Y:S07]  /*18190*/  IMAD.MOV.U32 R223, RZ, RZ, R151 ;  /* 0x000000ffffdf7224 */ /* 0x000fee00078e0097 */
[----:B------:R-:W2:Y:S01]  /*181a0*/  MUFU.EX2 R99, R99 ;  /* 0x0000006300637308 */ /* 0x000ea20000000800 */
[----:B-1----:R-:W-:Y:S01]  /*181b0*/  FFMA.FTZ R2, R112, c[0x0][0x2d0], -R97 ;  /* 0x0000b40070027a23 */ /* 0x002fe20000010861 */
[----:B---3--:R-:W-:Y:S01]  /*181c0*/  F2FP.PACK_AB R78, R212, R177 ;  /* 0x000000b1d44e723e */ /* 0x008fe200000000ff */
[----:B------:R-:W-:Y:S02]  /*181d0*/  FFMA.FTZ R112, R154, c[0x0][0x2d0], -R93 ;  /* 0x0000b4009a707a23 */ /* 0x000fe4000001085d */
[----:B------:R-:W-:Y:S05]  /*181e0*/  IMAD.MOV.U32 R154, RZ, RZ, R95 ;  /* 0x000000ffff9a7224 */ /* 0x000fea00078e005f */
[----:B------:R1:W-:Y:S01]  /*181f0*/  MUFU.EX2 R176, R2 ;  /* 0x0000000200b07308 */ /* 0x0003e20000000800 */
[----:B--2---:R-:W-:Y:S01]  /*18200*/  F2FP.PACK_AB R184, R99, R100 ;  /* 0x0000006463b8723e */ /* 0x004fe200000000ff */
[----:B-1----:R-:W-:Y:S08]  /*18210*/  FFMA.FTZ R2, R113, c[0x0][0x2d0], -R97 ;  /* 0x0000b40071027a23 */ /* 0x002ff00000010861 */
[----:B------:R1:W2:Y:S02]  /*18220*/  MUFU.EX2 R207, R2 ;  /* 0x0000000200cf7308 */ /* 0x0002a40000000800 */
[--C-:B-1----:R-:W-:Y:S01]  /*18230*/  FFMA.FTZ R2, R197, c[0x0][0x2d0], -R92.reuse ;  /* 0x0000b400c5027a23 */ /* 0x102fe2000001085c */
[----:B--2---:R-:W-:Y:S07]  /*18240*/  F2FP.PACK_AB R79, R207, R176 ;  /* 0x000000b0cf4f723e */ /* 0x004fee00000000ff */
        /* <DEDUP_REMOVED lines=10> */
[----:B------:R-:W-:Y:S02]  /*182f0*/  IMAD.MOV.U32 R121, RZ, RZ, R94 ;  /* 0x000000ffff797224 */ /* 0x000fe400078e005e */
[----:B------:R-:W-:Y:S02]  /*18300*/  FFMA.FTZ R94, R114, c[0x0][0x2d0], -R96 ;  /* 0x0000b400725e7a23 */ /* 0x000fe40000010860 */
[----:B------:R-:W-:Y:S02]  /*18310*/  FFMA.FTZ R114, R214, c[0x0][0x2d0], -R97 ;  /* 0x0000b400d6727a23 */ /* 0x000fe40000010861 */
[----:B-1----:R-:W-:Y:S02]  /*18320*/  FFMA.FTZ R2, R210, c[0x0][0x2d0], -R92 ;  /* 0x0000b400d2027a23 */ /* 0x002fe4000001085c */
[----:B------:R-:W-:Y:S02]  /*18330*/  IMAD.MOV.U32 R210, RZ, RZ, R120 ;  /* 0x000000ffffd27224 */ /* 0x000fe400078e0078 */
[----:B------:R1:W-:Y:S01]  /*18340*/  MUFU.EX2 R199, R2 ;  /* 0x0000000200c77308 */ /* 0x0003e20000000800 */
[----:B------:R-:W-:Y:S02]  /*18350*/  IMAD.MOV.U32 R120, RZ, RZ, R181 ;  /* 0x000000ffff787224 */ /* 0x000fe400078e00b5 */
[----:B------:R-:W-:Y:S07]  /*18360*/  F2FP.PACK_AB R72, R208, R210 ;  /* 0x000000d2d048723e */ /* 0x000fee00000000ff */
[-C--:B------:R-:W-:Y:S01]  /*18370*/  HMMA.16816.F32 R4, R72, R80.reuse, R4 ;  /* 0x000000504804723c */ /* 0x080fe20000001804 */
[----:B------:R2:W-:Y:S07]  /*18380*/  MUFU.EX2 R181, R94 ;  /* 0x0000005e00b57308 */ /* 0x0005ee0000000800 */
[C---:B------:R-:W-:Y:S01]  /*18390*/  HMMA.16816.F32 R8, R76.reuse, R80, R8 ;  /* 0x000000504c08723c */ /* 0x040fe20000001808 */
[--C-:B-1----:R-:W-:Y:S07]  /*183a0*/  FFMA.FTZ R2, R211, c[0x0][0x2d0], -R93.reuse ;  /* 0x0000b400d3027a23 */ /* 0x102fee000001085d */
[-C--:B------:R-:W-:Y:S01]  /*183b0*/  HMMA.16816.F32 R12, R76, R82.reuse, R12 ;  /* 0x000000524c0c723c */ /* 0x080fe2000000180c */
[----:B------:R-:W-:Y:S01]  /*183c0*/  IMAD.MOV.U32 R211, RZ, RZ, R150 ;  /* 0x000000ffffd37224 */ /* 0x000fe200078e0096 */
[----:B------:R1:W-:Y:S06]  /*183d0*/  MUFU.EX2 R196, R2 ;  /* 0x0000000200c47308 */ /* 0x0003ec0000000800 */
[C---:B------:R-:W-:Y:S01]  /*183e0*/  HMMA.16816.F32 R16, R72.reuse, R82, R16 ;  /* 0x000000524810723c */ /* 0x040fe20000001810 */
[----:B--2---:R-:W-:Y:S01]  /*183f0*/  FFMA.FTZ R94, R120, c[0x0][0x2d0], -R92 ;  /* 0x0000b400785e7a23 */ /* 0x004fe2000001085c */
[----:B------:R-:W-:Y:S03]  /*18400*/  LDSM.16.MT88.4 R80, [R229+0x2100] ;  /* 0x00210000e550783b */ /* 0x000fe60000004200 */
[----:B------:R-:W-:Y:S03]  /*18410*/  MUFU.EX2 R189, R94 ;  /* 0x0000005e00bd7308 */ /* 0x000fe60000000800 */
[-C--:B------:R-:W-:Y:S08]  /*18420*/  HMMA.16816.F32 R20, R72, R88.reuse, R20 ;  /* 0x000000584814723c */ /* 0x080ff00000001814 */
[C---:B------:R-:W-:Y:S01]  /*18430*/  HMMA.16816.F32 R24, R76.reuse, R88, R24 ;  /* 0x000000584c18723c */ /* 0x040fe20000001818 */
[----:B-1----:R-:W-:Y:S03]  /*18440*/  FFMA.FTZ R2, R213, c[0x0][0x2d0], -R93 ;  /* 0x0000b400d5027a23 */ /* 0x002fe6000001085d */
[----:B------:R-:W-:Y:S04]  /*18450*/  IMAD.MOV.U32 R213, RZ, RZ, R149 ;  /* 0x000000ffffd57224 */ /* 0x000fe800078e0095 */
        /* <DEDUP_REMOVED lines=8> */
[----:B------:R1:W-:Y:S01]  /*184e0*/  MUFU.EX2 R195, R2 ;  /* 0x0000000200c37308 */ /* 0x0003e20000000800 */
[----:B------:R-:W-:Y:S02]  /*184f0*/  IMAD.MOV.U32 R219, RZ, RZ, R147 ;  /* 0x000000ffffdb7224 */ /* 0x000fe400078e0093 */
[-C--:B------:R-:W-:Y:S08]  /*18500*/  HMMA.16816.F32 R44, R76, R86.reuse, R44 ;  /* 0x000000564c2c723c */ /* 0x080ff0000000182c */
[C---:B------:R-:W-:Y:S01]  /*18510*/  HMMA.16816.F32 R48, R72.reuse, R86, R48 ;  /* 0x000000564830723c */ /* 0x040fe20000001830 */
[----:B------:R-:W-:Y:S03]  /*18520*/  LDSM.16.MT88.4 R84, [R232+0x2100] ;  /* 0x00210000e854783b */ /* 0x000fe60000004200 */
[--C-:B-1----:R-:W-:Y:S02]  /*18530*/  FFMA.FTZ R2, R201, c[0x0][0x2d0], -R97.reuse ;  /* 0x0000b400c9027a23 */ /* 0x102fe40000010861 */
[----:B------:R-:W-:Y:S02]  /*18540*/  IMAD.MOV.U32 R201, RZ, RZ, R146 ;  /* 0x000000ffffc97224 */ /* 0x000fe400078e0092 */
[----:B------:R1:W-:Y:S04]  /*18550*/  MUFU.EX2 R180, R2 ;  /* 0x0000000200b47308 */ /* 0x0003e80000000800 */
[----:B-1----:R-:W-:Y:S02]  /*18560*/  FFMA.FTZ R2, R202, c[0x0][0x2d0], -R97 ;  /* 0x0000b400ca027a23 */ /* 0x002fe40000010861 */
[----:B------:R-:W-:Y:S04]  /*18570*/  IMAD.MOV.U32 R202, RZ, RZ, R144 ;  /* 0x000000ffffca7224 */ /* 0x000fe800078e0090 */
[----:B------:R1:W2:Y:S02]  /*18580*/  MUFU.EX2 R194, R2 ;  /* 0x0000000200c27308 */ /* 0x0002a40000000800 */
[--C-:B-1----:R-:W-:Y:S02]  /*18590*/  FFMA.FTZ R2, R203, c[0x0][0x2d0], -R96.reuse ;  /* 0x0000b400cb027a23 */ /* 0x102fe40000010860 */
[----:B------:R-:W-:Y:S06]  /*185a0*/  IMAD.MOV.U32 R203, RZ, RZ, R143 ;  /* 0x000000ffffcb7224 */ /* 0x000fec00078e008f */
[----:B------:R1:W-:Y:S02]  /*185b0*/  MUFU.EX2 R192, R2 ;  /* 0x0000000200c07308 */ /* 0x0003e40000000800 */
[----:B-1----:R-:W-:Y:S02]  /*185c0*/  FFMA.FTZ R2, R205, c[0x0][0x2d0], -R96 ;  /* 0x0000b400cd027a23 */ /* 0x002fe40000010860 */
[----:B------:R-:W-:Y:S06]  /*185d0*/  IMAD.MOV.U32 R205, RZ, RZ, R142 ;  /* 0x000000ffffcd7224 */ /* 0x000fec00078e008e */
[----:B------:R1:W3:Y:S02]  /*185e0*/  MUFU.EX2 R193, R2 ;  /* 0x0000000200c17308 */ /* 0x0002e40000000800 */
[----:B-1----:R-:W-:Y:S02]  /*185f0*/  FFMA.FTZ R2, R206, c[0x0][0x2d0], -R97 ;  /* 0x0000b400ce027a23 */ /* 0x002fe40000010861 */
[----:B------:R-:W-:Y:S06]  /*18600*/  IMAD.MOV.U32 R206, RZ, RZ, R141 ;  /* 0x000000ffffce7224 */ /* 0x000fec00078e008d */
[----:B------:R1:W-:Y:S02]  /*18610*/  MUFU.EX2 R123, R2 ;  /* 0x00000002007b7308 */ /* 0x0003e40000000800 */
[----:B-1----:R-:W-:Y:S02]  /*18620*/  FFMA.FTZ R2, R209, c[0x0][0x2d0], -R97 ;  /* 0x0000b400d1027a23 */ /* 0x002fe40000010861 */
[----:B------:R-:W-:Y:S06]  /*18630*/  IMAD.MOV.U32 R209, RZ, RZ, R140 ;  /* 0x000000ffffd17224 */ /* 0x000fec00078e008c */
[----:B------:R1:W2:Y:S02]  /*18640*/  MUFU.EX2 R122, R2 ;  /* 0x00000002007a7308 */ /* 0x0002a40000000800 */
[--C-:B-1----:R-:W-:Y:S08]  /*18650*/  FFMA.FTZ R2, R121, c[0x0][0x2d0], -R92.reuse ;  /* 0x0000b40079027a23 */ /* 0x102ff0000001085c */
[----:B------:R1:W-:Y:S02]  /*18660*/  MUFU.EX2 R121, R2 ;  /* 0x0000000200797308 */ /* 0x0003e40000000800 */
[----:B-1----:R-:W-:Y:S08]  /*18670*/  FFMA.FTZ R2, R124, c[0x0][0x2d0], -R92 ;  /* 0x0000b4007c027a23 */ /* 0x002ff0000001085c */
[----:B------:R1:W-:Y:S02]  /*18680*/  MUFU.EX2 R191, R2 ;  /* 0x0000000200bf7308 */ /* 0x0003e40000000800 */
[--C-:B-1----:R-:W-:Y:S02]  /*18690*/  FFMA.FTZ R2, R119, c[0x0][0x2d0], -R93.reuse ;  /* 0x0000b40077027a23 */ /* 0x102fe4000001085d */
[----:B------:R-:W4:Y:S06]  /*186a0*/  LDL.LU R119, [R1+0xc] ;  /* 0x00000c0001777983 */ /* 0x000f2c0000300800 */
[----:B------:R1:W-:Y:S01]  /*186b0*/  MUFU.EX2 R120, R2 ;  /* 0x0000000200787308 */ /* 0x0003e20000000800 */
[----:B------:R-:W4:Y:S04]  /*186c0*/  LDL.LU R113, [R1+0x10] ;  /* 0x0000100001717983 */ /* 0x000f280000300800 */
[----:B------:R-:W4:Y:S01]  /*186d0*/  LDL.LU R98, [R1+0x14] ;  /* 0x0000140001627983 */ /* 0x000f220000300800 */
[----:B-1----:R-:W-:Y:S02]  /*186e0*/  FFMA.FTZ R2, R170, c[0x0][0x2d0], -R93 ;  /* 0x0000b400aa027a23 */ /* 0x002fe4000001085d */
[----:B------:R-:W-:Y:S01]  /*186f0*/  IMAD.MOV.U32 R170, RZ, RZ, R155 ;  /* 0x000000ffffaa7224 */ /* 0x000fe200078e009b */
[----:B------:R-:W1:Y:S01]  /*18700*/  LDSM.16.MT88.4 R92, [R231+0x1900] ;  /* 0x00190000e75c783b */ /* 0x000e620000004200 */
[----:B------:R-:W-:Y:S02]  /*18710*/  IMAD.MOV.U32 R155, RZ, RZ, R138 ;  /* 0x000000ffff9b7224 */ /* 0x000fe400078e008a */
[----:B------:R2:W-:Y:S02]  /*18720*/  MUFU.EX2 R138, R2 ;  /* 0x00000002008a7308 */ /* 0x0005e40000000800 */
[--C-:B--2---:R-:W-:Y:S08]  /*18730*/  FFMA.FTZ R2, R170, c[0x0][0x2d0], -R96.reuse ;  /* 0x0000b400aa027a23 */ /* 0x104ff00000010860 */
[----:B------:R2:W-:Y:S01]  /*18740*/  MUFU.EX2 R127, R2 ;  /* 0x00000002007f7308 */ /* 0x0005e20000000800 */
[-C--:B-1----:R-:W-:Y:S08]  /*18750*/  HMMA.16816.F32 R52, R72, R92.reuse, R52 ;  /* 0x0000005c4834723c */ /* 0x082ff00000001834 */
[C---:B------:R-:W-:Y:S01]  /*18760*/  HMMA.16816.F32 R56, R76.reuse, R92, R56 ;  /* 0x0000005c4c38723c */ /* 0x040fe20000001838 */
[----:B--2---:R-:W-:Y:S07]  /*18770*/  FFMA.FTZ R2, R169, c[0x0][0x2d0], -R96 ;  /* 0x0000b400a9027a23 */ /* 0x004fee0000010860 */
[-C--:B------:R-:W-:Y:S01]  /*18780*/  HMMA.16816.F32 R60, R76, R94.reuse, R60 ;  /* 0x0000005e4c3c723c */ /* 0x080fe2000000183c */
[----:B------:R-:W-:Y:S01]  /*18790*/  IMAD.MOV.U32 R169, RZ, RZ, R154 ;  /* 0x000000ffffa97224 */ /* 0x000fe200078e009a */
[----:B------:R1:W-:Y:S02]  /*187a0*/  MUFU.EX2 R126, R2 ;  /* 0x00000002007e7308 */ /* 0x0003e40000000800 */
[----:B------:R-:W-:Y:S03]  /*187b0*/  IMAD.MOV.U32 R154, RZ, RZ, R134 ;  /* 0x000000ffff9a7224 */ /* 0x000fe600078e0086 */
[--C-:B------:R-:W-:Y:S01]  /*187c0*/  FFMA.FTZ R76, R249, c[0x0][0x2d0], -R97.reuse ;  /* 0x0000b400f94c7a23 */ /* 0x100fe20000010861 */
[----:B------:R-:W-:Y:S01]  /*187d0*/  HMMA.16816.F32 R64, R72, R94, R64 ;  /* 0x0000005e4840723c */ /* 0x000fe20000001840 */
[----:B------:R-:W-:Y:S01]  /*187e0*/  F2FP.PACK_AB R77, R194, R180 ;  /* 0x000000b4c24d723e */ /* 0x000fe200000000ff */
[----:B------:R-:W2:Y:S02]  /*187f0*/  LDSM.16.MT88.4 R92, [R231+0x2100] ;  /* 0x00210000e75c783b */ /* 0x000ea40000004200 */
[----:B---3--:R-:W-:Y:S02]  /*18800*/  F2FP.PACK_AB R78, R193, R192 ;  /* 0x000000c0c14e723e */ /* 0x008fe400000000ff */
[----:B------:R-:W-:Y:S02]  /*18810*/  F2FP.PACK_AB R79, R122, R123 ;  /* 0x0000007b7a4f723e */ /* 0x000fe400000000ff */
[----:B------:R-:W-:Y:S04]  /*18820*/  F2FP.PACK_AB R72, R204, R183 ;  /* 0x000000b7cc48723e */ /* 0x000fe800000000ff */
[----:B------:R-:W-:Y:S02]  /*18830*/  F2FP.PACK_AB R73, R200, R182 ;  /* 0x000000b6c849723e */ /* 0x000fe400000000ff */
[----:B------:R-:W-:Y:S02]  /*18840*/  F2FP.PACK_AB R74, R199, R198 ;  /* 0x000000c6c74a723e */ /* 0x000fe400000000ff */
[----:B------:R-:W-:Y:S01]  /*18850*/  F2FP.PACK_AB R75, R197, R196 ;  /* 0x000000c4c54b723e */ /* 0x000fe200000000ff */
[----:B-1----:R-:W-:Y:S02]  /*18860*/  FFMA.FTZ R2, R168, c[0x0][0x2d0], -R97 ;  /* 0x0000b400a8027a23 */ /* 0x002fe40000010861 */
[----:B------:R-:W-:Y:S04]  /*18870*/  IMAD.MOV.U32 R168, RZ, RZ, R109 ;  /* 0x000000ffffa87224 */ /* 0x000fe800078e006d */
[-C--:B------:R-:W-:Y:S01]  /*18880*/  HMMA.16816.F32 R4, R72, R80.reuse, R4 ;  /* 0x000000504804723c */ /* 0x080fe20000001804 */
[----:B------:R1:W-:Y:S01]  /*18890*/  MUFU.EX2 R125, R2 ;  /* 0x00000002007d7308 */ /* 0x0003e20000000800 */
[--C-:B------:R-:W-:Y:S02]  /*188a0*/  FFMA.FTZ R109, R218, c[0x0][0x2d0], -R96.reuse ;  /* 0x0000b400da6d7a23 */ /* 0x100fe40000010860 */
[----:B-1----:R-:W-:Y:S02]  /*188b0*/  FFMA.FTZ R2, R155, c[0x0][0x2d0], -R97 ;  /* 0x0000b4009b027a23 */ /* 0x002fe40000010861 */
[----:B------:R-:W-:Y:S05]  /*188c0*/  IMAD.MOV.U32 R155, RZ, RZ, R133 ;  /* 0x000000ffff9b7224 */ /* 0x000fea00078e0085 */
[----:B------:R1:W-:Y:S02]  /*188d0*/  MUFU.EX2 R124, R2 ;  /* 0x00000002007c7308 */ /* 0x0003e40000000800 */
[----:B-1----:R-:W-:Y:S02]  /*188e0*/  FFMA.FTZ R2, R250, c[0x0][0x2d0], -R96 ;  /* 0x0000b400fa027a23 */ /* 0x002fe40000010860 */
[----:B------:R-:W-:Y:S06]  /*188f0*/  IMAD.MOV.U32 R250, RZ, RZ, R148 ;  /* 0x000000fffffa7224 */ /* 0x000fec00078e0094 */
[----:B------:R1:W-:Y:S02]  /*18900*/  MUFU.EX2 R134, R2 ;  /* 0x0000000200867308 */ /* 0x0003e40000000800 */
[--C-:B-1----:R-:W-:Y:S02]  /*18910*/  FFMA.FTZ R2, R227, c[0x0][0x2d0], -R96.reuse ;  /* 0x0000b400e3027a23 */ /* 0x102fe40000010860 */
[----:B------:R-:W-:Y:S06]  /*18920*/  FFMA.FTZ R96, R105, c[0x0][0x2d0], -R96 ;  /* 0x0000b40069607a23 */ /* 0x000fec0000010860 */
[----:B------:R1:W-:Y:S01]  /*18930*/  MUFU.EX2 R133, R2 ;  /* 0x0000000200857308 */ /* 0x0003e20000000800 */
[--C-:B------:R-:W-:Y:S02]  /*18940*/  FFMA.FTZ R105, R217, c[0x0][0x2d0], -R97.reuse ;  /* 0x0000b400d9697a23 */ /* 0x100fe40000010861 */
[----:B------:R-:W-:Y:S07]  /*18950*/  IMAD.MOV.U32 R227, RZ, RZ, R118 ;  /* 0x000000ffffe37224 */ /* 0x000fee00078e0076 */
[----:B------:R-:W-:Y:S01]  /*18960*/  MUFU.EX2 R96, R96 ;  /* 0x0000006000607308 */ /* 0x000fe20000000800 */
[--C-:B-1----:R-:W-:Y:S02]  /*18970*/  FFMA.FTZ R2, R132, c[0x0][0x2d0], -R97.reuse ;  /* 0x0000b40084027a23 */ /* 0x102fe40000010861 */
[----:B------:R-:W-:Y:S07]  /*18980*/  FFMA.FTZ R97, R71, c[0x0][0x2d0], -R97 ;  /* 0x0000b40047617a23 */ /* 0x000fee0000010861 */
[----:B------:R1:W-:Y:S10]  /*18990*/  MUFU.EX2 R132, R2 ;  /* 0x0000000200847308 */ /* 0x0003f40000000800 */
[----:B------:R-:W-:Y:S01]  /*189a0*/  MUFU.EX2 R97, R97 ;  /* 0x0000006100617308 */ /* 0x000fe20000000800 */
[----:B----4-:R-:W-:Y:S09]  /*189b0*/  FFMA.FTZ R68, R68, R119, R111 ;  /* 0x0000007744447223 */ /* 0x010ff2000001006f */
[----:B------:R-:W-:Y:S01]  /*189c0*/  MUFU.EX2 R111, R101 ;  /* 0x00000065006f7308 */ /* 0x000fe20000000800 */
[----:B------:R-:W-:Y:S02]  /*189d0*/  FFMA.FTZ R71, R3, R113, R110 ;  /* 0x0000007103477223 */ /* 0x000fe4000001006e */
[----:B------:R-:W-:Y:S02]  /*189e0*/  FADD.FTZ R3, R215, R68 ;  /* 0x00000044d7037221 */ /* 0x000fe40000010000 */
[----:B------:R-:W-:Y:S02]  /*189f0*/  FADD.FTZ R68, R155, R69 ;  /* 0x000000459b447221 */ /* 0x000fe40000010000 */
[----:B-1----:R-:W-:Y:S03]  /*18a00*/  FADD.FTZ R2, R169, R71 ;  /* 0x00000047a9027221 */ /* 0x002fe60000010000 */
[----:B------:R1:W-:Y:S01]  /*18a10*/  MUFU.EX2 R113, R76 ;  /* 0x0000004c00717308 */ /* 0x0003e20000000800 */
[----:B------:R-:W-:Y:S02]  /*18a20*/  FADD.FTZ R3, R154, R3 ;  /* 0x000000039a037221 */ /* 0x000fe40000010000 */
[----:B------:R-:W-:Y:S02]  /*18a30*/  FADD.FTZ R69, R241, R68 ;  /* 0x00000044f1457221 */ /* 0x000fe40000010000 */
[----:B------:R3:W5:Y:S01]  /*18a40*/  LDL.LU R241, [R1+0x4c] ;  /* 0x00004c0001f17983 */ /* 0x0007620000300800 */
[----:B------:R-:W-:Y:S02]  /*18a50*/  FFMA.FTZ R0, R0, R98, R108 ;  /* 0x0000006200007223 */ /* 0x000fe4000001006c */
[----:B------:R-:W-:Y:S02]  /*18a60*/  FADD.FTZ R98, R153, R2 ;  /* 0x0000000299627221 */ /* 0x000fe40000010000 */
[----:B------:R-:W-:Y:S01]  /*18a70*/  FADD.FTZ R0, R168, R0 ;  /* 0x00000000a8007221 */ /* 0x000fe20000010000 */
[----:B------:R4:W-:Y:S01]  /*18a80*/  MUFU.EX2 R101, R116 ;  /* 0x0000007400657308 */ /* 0x0009e20000000800 */
[----:B------:R-:W-:Y:S01]  /*18a90*/  LDSM.16.MT88.4 R168, [R232+0x3100] ;  /* 0x00310000e8a8783b */ /* 0x000fe20000004200 */
[----:B------:R-:W-:Y:S02]  /*18aa0*/  FADD.FTZ R2, R240, R3 ;  /* 0x00000003f0027221 */ /* 0x000fe40000010000 */
[----:B------:R-:W-:Y:S02]  /*18ab0*/  FADD.FTZ R71, R152, R0 ;  /* 0x0000000098477221 */ /* 0x000fe40000010000 */
[----:B------:R-:W-:Y:S02]  /*18ac0*/  FADD.FTZ R0, R239, R98 ;  /* 0x00000062ef007221 */ /* 0x000fe40000010000 */
[----:B------:R-:W-:Y:S01]  /*18ad0*/  FADD.FTZ R68, R238, R71 ;  /* 0x00000047ee447221 */ /* 0x000fe20000010000 */
[----:B------:R-:W-:Y:S01]  /*18ae0*/  LDSM.16.MT88.4 R152, [R229+0x3100] ;  /* 0x00310000e598783b */ /* 0x000fe20000004200 */
[----:B------:R-:W-:Y:S01]  /*18af0*/  FADD.FTZ R3, R237, R69 ;  /* 0x00000045ed037221 */ /* 0x000fe20000010000 */
[----:B------:R-:W2:Y:S01]  /*18b00*/  MUFU.EX2 R110, R104 ;  /* 0x00000068006e7308 */ /* 0x000ea20000000800 */
[----:B------:R-:W-:Y:S01]  /*18b10*/  FADD.FTZ R2, R236, R2 ;  /* 0x00000002ec027221 */ /* 0x000fe20000010000 */
[----:B-1----:R-:W-:Y:S01]  /*18b20*/  F2FP.PACK_AB R76, R195, R181 ;  /* 0x000000b5c34c723e */ /* 0x002fe200000000ff */
[----:B------:R-:W-:Y:S02]  /*18b30*/  FADD.FTZ R71, R235, R0 ;  /* 0x00000000eb477221 */ /* 0x000fe40000010000 */
[----:B------:R-:W-:Y:S01]  /*18b40*/  FADD.FTZ R69, R234, R68 ;  /* 0x00000044ea457221 */ /* 0x000fe20000010000 */
[----:B------:R3:W5:Y:S01]  /*18b50*/  LDL.LU R240, [R1+0x48] ;  /* 0x0000480001f07983 */ /* 0x0007620000300800 */
[----:B------:R-:W-:Y:S02]  /*18b60*/  FADD.FTZ R0, R233, R3 ;  /* 0x00000003e9007221 */ /* 0x000fe40000010000 */
[C---:B------:R-:W-:Y:S01]  /*18b70*/  HMMA.16816.F32 R8, R76.reuse, R80, R8 ;  /* 0x000000504c08723c */ /* 0x040fe20000001808 */
[----:B------:R3:W5:Y:S01]  /*18b80*/  LDL.LU R239, [R1+0x44] ;  /* 0x0000440001ef7983 */ /* 0x0007620000300800 */
[----:B------:R-:W-:Y:S01]  /*18b90*/  FADD.FTZ R68, R228, R2 ;  /* 0x00000002e4447221 */ /* 0x000fe20000010000 */
[----:B------:R-:W1:Y:S01]  /*18ba0*/  MUFU.EX2 R104, R115 ;  /* 0x0000007300687308 */ /* 0x000e620000000800 */
[----:B------:R-:W-:Y:S01]  /*18bb0*/  FADD.FTZ R3, R159, R71 ;  /* 0x000000479f037221 */ /* 0x000fe20000010000 */
[----:B----4-:R-:W-:Y:S01]  /*18bc0*/  LDSM.16.MT88.4 R116, [R230+0x3100] ;  /* 0x00310000e674783b */ /* 0x010fe20000004200 */
[----:B------:R-:W-:Y:S02]  /*18bd0*/  FADD.FTZ R2, R158, R69 ;  /* 0x000000459e027221 */ /* 0x000fe40000010000 */
[-C--:B------:R-:W-:Y:S01]  /*18be0*/  HMMA.16816.F32 R12, R76, R82.reuse, R12 ;  /* 0x000000524c0c723c */ /* 0x080fe2000000180c */
[----:B------:R-:W-:Y:S03]  /*18bf0*/  FADD.FTZ R3, R223, R3 ;  /* 0x00000003df037221 */ /* 0x000fe60000010000 */
[----:B------:R-:W-:Y:S01]  /*18c00*/  FADD.FTZ R2, R225, R2 ;  /* 0x00000002e1027221 */ /* 0x000fe20000010000 */
[----:B------:R3:W5:Y:S01]  /*18c10*/  LDL.LU R238, [R1+0x40] ;  /* 0x0000400001ee7983 */ /* 0x0007620000300800 */
[----:B------:R-:W4:Y:S01]  /*18c20*/  MUFU.EX2 R108, R103 ;  /* 0x00000067006c7308 */ /* 0x000f220000000800 */
[----:B--2---:R-:W-:Y:S01]  /*18c30*/  F2FP.PACK_AB R128, R110, R111 ;  /* 0x0000006f6e80723e */ /* 0x004fe200000000ff */
[C---:B------:R-:W-:Y:S01]  /*18c40*/  HMMA.16816.F32 R16, R72.reuse, R82, R16 ;  /* 0x000000524810723c */ /* 0x040fe20000001810 */
[----:B------:R-:W2:Y:S03]  /*18c50*/  LDSM.16.MT88.4 R80, [R229+0x2900] ;  /* 0x00290000e550783b */ /* 0x000ea60000004200 */
[----:B------:R-:W-:Y:S04]  /*18c60*/  FADD.FTZ R0, R157, R0 ;  /* 0x000000009d007221 */ /* 0x000fe80000010000 */
[-C--:B------:R-:W-:Y:S01]  /*18c70*/  HMMA.16816.F32 R20, R72, R84.reuse, R20 ;  /* 0x000000544814723c */ /* 0x080fe20000001814 */
[----:B------:R3:W5:Y:S01]  /*18c80*/  LDL.LU R237, [R1+0x3c] ;  /* 0x00003c0001ed7983 */ /* 0x0007620000300800 */
[----:B------:R-:W3:Y:S02]  /*18c90*/  MUFU.EX2 R103, R112 ;  /* 0x0000007000677308 */ /* 0x000ee40000000800 */
[----:B------:R-:W-:Y:S01]  /*18ca0*/  FADD.FTZ R0, R227, R0 ;  /* 0x00000000e3007221 */ /* 0x000fe20000010000 */
[----:B------:R2:W5:Y:S01]  /*18cb0*/  LDL.LU R236, [R1+0x38] ;  /* 0x0000380001ec7983 */ /* 0x0005620000300800 */
[----:B-1----:R-:W-:Y:S02]  /*18cc0*/  F2FP.PACK_AB R130, R104, R107 ;  /* 0x0000006b6882723e */ /* 0x002fe400000000ff */
[C---:B------:R-:W-:Y:S01]  /*18cd0*/  HMMA.16816.F32 R24, R76.reuse, R84, R24 ;  /* 0x000000544c18723c */ /* 0x040fe20000001818 */
[----:B------:R1:W5:Y:S04]  /*18ce0*/  LDL.LU R235, [R1+0x34] ;  /* 0x0000340001eb7983 */ /* 0x0003680000300800 */
[----:B------:R1:W5:Y:S01]  /*18cf0*/  LDL.LU R234, [R1+0x30] ;  /* 0x0000300001ea7983 */ /* 0x0003620000300800 */
[----:B----4-:R-:W-:Y:S02]  /*18d00*/  F2FP.PACK_AB R129, R106, R108 ;  /* 0x0000006c6a81723e */ /* 0x010fe400000000ff */
[-C--:B------:R-:W-:Y:S01]  /*18d10*/  HMMA.16816.F32 R28, R76, R86.reuse, R28 ;  /* 0x000000564c1c723c */ /* 0x080fe2000000181c */
[----:B------:R1:W5:Y:S04]  /*18d20*/  LDL.LU R233, [R1+0x2c] ;  /* 0x00002c0001e97983 */ /* 0x0003680000300800 */
[----:B------:R1:W5:Y:S03]  /*18d30*/  LDL.LU R228, [R1+0x28] ;  /* 0x0000280001e47983 */ /* 0x0003660000300800 */
[C---:B------:R-:W-:Y:S01]  /*18d40*/  HMMA.16816.F32 R32, R72.reuse, R86, R32 ;  /* 0x000000564820723c */ /* 0x040fe20000001820 */
[----:B------:R-:W4:Y:S03]  /*18d50*/  LDSM.16.MT88.4 R84, [R232+0x2900] ;  /* 0x00290000e854783b */ /* 0x000f260000004200 */
[----:B---3--:R-:W-:Y:S04]  /*18d60*/  F2FP.PACK_AB R131, R101, R103 ;  /* 0x000000676583723e */ /* 0x008fe800000000ff */
[-C--:B------:R-:W-:Y:S08]  /*18d70*/  HMMA.16816.F32 R36, R72, R88.reuse, R36 ;  /* 0x000000584824723c */ /* 0x080ff00000001824 */
[C---:B------:R-:W-:Y:S08]  /*18d80*/  HMMA.16816.F32 R40, R76.reuse, R88, R40 ;  /* 0x000000584c28723c */ /* 0x040ff00000001828 */
[-C--:B------:R-:W-:Y:S08]  /*18d90*/  HMMA.16816.F32 R44, R76, R90.reuse, R44 ;  /* 0x0000005a4c2c723c */ /* 0x080ff0000000182c */
[C---:B------:R-:W-:Y:S01]  /*18da0*/  HMMA.16816.F32 R48, R72.reuse, R90, R48 ;  /* 0x0000005a4830723c */ /* 0x040fe20000001830 */
[----:B------:R-:W3:Y:S07]  /*18db0*/  LDSM.16.MT88.4 R88, [R230+0x2900] ;  /* 0x00290000e658783b */ /* 0x000eee0000004200 */
[-C--:B------:R-:W-:Y:S08]  /*18dc0*/  HMMA.16816.F32 R52, R72, R92.reuse, R52 ;  /* 0x0000005c4834723c */ /* 0x080ff00000001834 */
        /* <DEDUP_REMOVED lines=12> */
[-C--:B--2---:R-:W-:Y:S08]  /*18e90*/  HMMA.16816.F32 R4, R72, R80.reuse, R4 ;  /* 0x000000504804723c */ /* 0x084ff00000001804 */
[C---:B------:R-:W-:Y:S01]  /*18ea0*/  HMMA.16816.F32 R8, R76.reuse, R80, R8 ;  /* 0x000000504c08723c */ /* 0x040fe20000001808 */
[----:B------:R-:W2:Y:S07]  /*18eb0*/  MUFU.EX2 R81, R109 ;  /* 0x0000006d00517308 */ /* 0x000eae0000000800 */
[-C--:B------:R-:W-:Y:S03]  /*18ec0*/  HMMA.16816.F32 R12, R76, R82.reuse, R12 ;  /* 0x000000524c0c723c */ /* 0x080fe6000000180c */
[----:B------:R-:W1:Y:S05]  /*18ed0*/  MUFU.EX2 R80, R114 ;  /* 0x0000007200507308 */ /* 0x000e6a0000000800 */
[C---:B------:R-:W-:Y:S05]  /*18ee0*/  HMMA.16816.F32 R16, R72.reuse, R82, R16 ;  /* 0x000000524810723c */ /* 0x040fea0000001810 */
[----:B------:R-:W-:Y:S03]  /*18ef0*/  MUFU.EX2 R83, R102 ;  /* 0x0000006600537308 */ /* 0x000fe60000000800 */
[-C--:B----4-:R-:W-:Y:S01]  /*18f00*/  HMMA.16816.F32 R20, R72, R84.reuse, R20 ;  /* 0x000000544814723c */ /* 0x090fe20000001814 */
[----:B--2---:R-:W-:Y:S06]  /*18f10*/  F2FP.PACK_AB R186, R96, R81 ;  /* 0x0000005160ba723e */ /* 0x004fec00000000ff */
[----:B------:R-:W2:Y:S01]  /*18f20*/  MUFU.EX2 R82, R105 ;  /* 0x0000006900527308 */ /* 0x000ea20000000800 */
[C---:B------:R-:W-:Y:S01]  /*18f30*/  HMMA.16816.F32 R24, R76.reuse, R84, R24 ;  /* 0x000000544c18723c */ /* 0x040fe20000001818 */
[----:B-1----:R-:W-:Y:S07]  /*18f40*/  F2FP.PACK_AB R187, R97, R80 ;  /* 0x0000005061bb723e */ /* 0x002fee00000000ff */
[-C--:B------:R-:W-:Y:S08]  /*18f50*/  HMMA.16816.F32 R28, R76, R86.reuse, R28 ;  /* 0x000000564c1c723c */ /* 0x080ff0000000181c */
[C---:B------:R-:W-:Y:S01]  /*18f60*/  HMMA.16816.F32 R32, R72.reuse, R86, R32 ;  /* 0x000000564820723c */ /* 0x040fe20000001820 */
[----:B--2---:R-:W-:Y:S07]  /*18f70*/  F2FP.PACK_AB R185, R82, R83 ;  /* 0x0000005352b9723e */ /* 0x004fee00000000ff */
[-C--:B---3--:R-:W-:Y:S08]  /*18f80*/  HMMA.16816.F32 R36, R72, R88.reuse, R36 ;  /* 0x000000584824723c */ /* 0x088ff00000001824 */
        /* <DEDUP_REMOVED lines=117> */
.L_x_1582:
[----:B------:R-:W-:-:S13]  /*196e0*/  ISETP.LE.AND P0, PT, RZ, UR12, PT ;  /* 0x0000000cff007c0c */ /* 0x000fda000bf03270 */
[----:B------:R-:W-:Y:S05]  /*196f0*/  @!P0 BRA `(.L_x_1586) ;  /* 0x000042e000008947 */ /* 0x000fea0003800000 */
[----:B------:R-:W-:Y:S01]  /*19700*/  IMAD.MOV.U32 R3, RZ, RZ, R136 ;  /* 0x000000ffff037224 */ /* 0x000fe200078e0088 */
[----:B------:R-:W-:Y:S01]  /*19710*/  MOV R138, R70 ;  /* 0x00000046008a7202 */ /* 0x000fe20000000f00 */
[----:B--2-4-:R-:W-:Y:S01]  /*19720*/  IMAD.MOV.U32 R0, RZ, RZ, R137 ;  /* 0x000000ffff007224 */ /* 0x014fe200078e0089 */
[----:B------:R-:W-:Y:S01]  /*19730*/  MOV R133, R135 ;  /* 0x0000008700857202 */ /* 0x000fe20000000f00 */
[----:B------:R-:W-:Y:S01]  /*19740*/  ULDC UR5, c[0x0][0x210] ;  /* 0x0000840000057ab9 */ /* 0x000fe20000000800 */
[----:B------:R-:W-:Y:S01]  /*19750*/  IADD3 R249, R248, 0x100, RZ ;  /* 0x00000100f8f97810 */ /* 0x000fe20007ffe0ff */
[----:B------:R-:W-:Y:S02]  /*19760*/  ULDC UR4, c[0x0][0x1e8] ;  /* 0x00007a0000047ab9 */ /* 0x000fe40000000800 */
[----:B------:R-:W-:Y:S02]  /*19770*/  UIMAD UR5, UR16, UR5, URZ ;  /* 0x00000005100572a4 */ /* 0x000fe4000f8e023f */
[----:B------:R-:W-:Y:S01]  /*19780*/  UIMAD UR4, UR16, UR4, URZ ;  /* 0x00000004100472a4 */ /* 0x000fe2000f8e023f */
[----:B------:R-:W-:Y:S05]  /*19790*/  BRA `(.L_x_1587) ;  /* 0x0000045000007947 */ /* 0x000fea0003800000 */
.L_x_1589:
[----:B------:R-:W2:Y:S01]  /*197a0*/  LDL R136, [R1+0x18] ;  /* 0x0000180001887983 */ /* 0x000ea20000100800 */
[----:B------:R-:W-:Y:S01]  /*197b0*/  IMAD.MOV.U32 R137, RZ, RZ, c[0x0][0x2b8] ;  /* 0x0000ae00ff897624 */ /* 0x000fe200078e00ff */
[----:B------:R-:W-:Y:S04]  /*197c0*/  UIMAD UR6, UR12, 0x70, UR18 ;  /* 0x000000700c0678a4 */ /* 0x000fe8000f8e0212 */
[----:B------:R-:W-:Y:S01]  /*197d0*/  ISETP.NE.AND P3, PT, R137, 0x1, PT ;  /* 0x000000018900780c */ /* 0x000fe20003f65270 */
[----:B------:R-:W-:Y:S02]  /*197e0*/  IMAD.MOV.U32 R137, RZ, RZ, RZ ;  /* 0x000000ffff897224 */ /* 0x000fe400078e00ff */
[----:B------:R-:W-:Y:S05]  /*197f0*/  IMAD.U32 R132, RZ, RZ, UR6 ;  /* 0x00000006ff847e24 */ /* 0x000fea000f8e00ff */
[----:B--2---:R-:W-:Y:S02]  /*19800*/  IADD3 R132, R132, -0x70, R136 ;  /* 0xffffff9084847810 */ /* 0x004fe40007ffe088 */
[----:B------:R-:W-:Y:S03]  /*19810*/  ISETP.GT.AND P2, PT, R136, 0x6f, PT ;  /* 0x0000006f8800780c */ /* 0x000fe60003f44270 */
[----:B------:R-:W-:Y:S04]  /*19820*/  @P3 IMAD.HI.U32 R134, R132, c[0x0][0x2bc], RZ ;  /* 0x0000af0084863a27 */ /* 0x000fe800078e00ff */
[----:B------:R-:W-:Y:S01]  /*19830*/  IMAD.MOV.U32 R2, RZ, RZ, R132 ;  /* 0x000000ffff027224 */ /* 0x000fe200078e0084 */
[----:B------:R-:W-:Y:S05]  /*19840*/  @P3 SHF.R.U32.HI R2, RZ, c[0x0][0x2c0], R134 ;  /* 0x0000b000ff023a19 */ /* 0x000fea0000011686 */
        /* <DEDUP_REMOVED lines=36> */
[--C-:B----4-:R-:W-:Y:S01]  /*19a90*/  IMAD.X R135, R135, 0x1, R246.reuse, P0 ;  /* 0x0000000187877824 */ /* 0x110fe200000e06f6 */
[-C--:B------:R-:W-:Y:S02]  /*19aa0*/  IADD3 R192, P0, R192, R247.reuse, RZ ;  /* 0x000000f7c0c07210 */ /* 0x080fe40007f1e0ff */
        /* <DEDUP_REMOVED lines=15> */
[--C-:B-1----:R-:W-:Y:S02]  /*19ba0*/  IMAD.X R137, R194, 0x1, R246.reuse, P1 ;  /* 0x00000001c2897824 */ /* 0x102fe400008e06f6 */
[----:B-----5:R-:W-:Y:S03]  /*19bb0*/  IMAD.X R135, R2, 0x1, R246, P0 ;  /* 0x0000000102877824 */ /* 0x020fe600000e06f6 */
[----:B------:R2:W-:Y:S04]  /*19bc0*/  LDGSTS.E.BYPASS.LTC128B.128 [R248+0x6100], [R136.64], !P6 ;  /* 0x0610000088f87fae */ /* 0x0005e8000f101d56 */
[----:B------:R2:W-:Y:S01]  /*19bd0*/  LDGSTS.E.BYPASS.LTC128B.128 [R248+0x6900], [R134.64], !P6 ;  /* 0x0690000086f87fae */ /* 0x0005e2000f101d56 */
[----:B------:R-:W-:-:S05]  /*19be0*/  BRA `(.L_x_1588) ;  /* 0x00000cf000007947 */ /* 0x000fca0003800000 */
.L_x_1587:
[----:B------:R-:W2:Y:S01]  /*19bf0*/  LDL R56, [R1+0x4] ;  /* 0x0000040001387983 */ /* 0x000ea20000100800 */
[----:B------:R-:W-:Y:S04]  /*19c00*/  DEPBAR.LE SB0, 0x0 ;  /* 0x000080000000791a */ /* 0x000fe80000000000 */
[----:B------:R-:W-:Y:S01]  /*19c10*/  UISETP.GE.AND UP0, UPT, UR12, 0x1, UPT ;  /* 0x000000010c00788c */ /* 0x000fe2000bf06270 */
[----:B------:R-:W3:Y:S06]  /*19c20*/  LDL R70, [R1] ;  /* 0x0000000001467983 */ /* 0x000eec0000100800 */
[----:B------:R-:W-:Y:S06]  /*19c30*/  BAR.SYNC.DEFER_BLOCKING 0x0 ;  /* 0x0000000000007b1d */ /* 0x000fec0000010000 */
[----:B-----5:R-:W-:Y:S06]  /*19c40*/  LDSM.16.M88.4 R112, [R235+0x7100] ;  /* 0x00710000eb70783b */ /* 0x020fec0000000200 */
[----:B------:R-:W1:Y:S06]  /*19c50*/  LDSM.16.M88.4 R16, [R228+0x3900] ;  /* 0x00390000e410783b */ /* 0x000e6c0000000200 */
[----:B------:R-:W4:Y:S06]  /*19c60*/  LDSM.16.M88.4 R108, [R235+0x9100] ;  /* 0x00910000eb6c783b */ /* 0x000f2c0000000200 */
[----:B------:R-:W4:Y:S06]  /*19c70*/  LDSM.16.M88.4 R32, [R228+0x4100] ;  /* 0x00410000e420783b */ /* 0x000f2c0000000200 */
[----:B------:R-:W4:Y:S06]  /*19c80*/  LDSM.16.M88.4 R48, [R228+0x4900] ;  /* 0x00490000e430783b */ /* 0x000f2c0000000200 */
[----:B------:R-:W4:Y:S06]  /*19c90*/  LDSM.16.M88.4 R64, [R228+0x5100] ;  /* 0x00510000e440783b */ /* 0x000f2c0000000200 */
[----:B------:R-:W2:Y:S06]  /*19ca0*/  LDSM.16.M88.4 R80, [R228+0x5900] ;  /* 0x00590000e450783b */ /* 0x000eac0000000200 */
[----:B------:R-:W-:Y:S01]  /*19cb0*/  LDSM.16.M88.4 R96, [R228+0x6100] ;  /* 0x00610000e460783b */ /* 0x000fe20000000200 */
[-C--:B-1----:R-:W-:Y:S05]  /*19cc0*/  HMMA.16816.F32 R4, R112, R16.reuse, RZ ;  /* 0x000000107004723c */ /* 0x082fea00000018ff */
[----:B------:R-:W-:Y:S03]  /*19cd0*/  LDSM.16.M88.4 R188, [R228+0x6900] ;  /* 0x00690000e4bc783b */ /* 0x000fe60000000200 */
[C---:B----4-:R-:W-:Y:S03]  /*19ce0*/  HMMA.16816.F32 R8, R108.reuse, R16, RZ ;  /* 0x000000106c08723c */ /* 0x050fe600000018ff */
[----:B------:R-:W-:Y:S06]  /*19cf0*/  LDSM.16.M88.4 R192, [R238+0x7100] ;  /* 0x00710000eec0783b */ /* 0x000fec0000000200 */
[----:B------:R-:W-:Y:S01]  /*19d00*/  LDSM.16.M88.4 R196, [R239] ;  /* 0x00000000efc4783b */ /* 0x000fe20000000200 */
[-C--:B------:R-:W-:Y:S05]  /*19d10*/  HMMA.16816.F32 R12, R108, R18.reuse, RZ ;  /* 0x000000126c0c723c */ /* 0x080fea00000018ff */
[----:B------:R-:W-:Y:S03]  /*19d20*/  LDSM.16.M88.4 R200, [R238+0x9100] ;  /* 0x00910000eec8783b */ /* 0x000fe60000000200 */
[C---:B------:R-:W-:Y:S03]  /*19d30*/  HMMA.16816.F32 R16, R112.reuse, R18, RZ ;  /* 0x000000127010723c */ /* 0x040fe600000018ff */
[----:B------:R-:W-:Y:S05]  /*19d40*/  LDSM.16.M88.4 R204, [R245] ;  /* 0x00000000f5cc783b */ /* 0x000fea0000000200 */
[-C--:B------:R-:W-:Y:S01]  /*19d50*/  HMMA.16816.F32 R20, R112, R32.reuse, RZ ;  /* 0x000000207014723c */ /* 0x080fe200000018ff */
        /* <DEDUP_REMOVED lines=18> */
[----:B------:R-:W-:Y:S01]  /*19e80*/  IMAD.IADD R65, R69, 0x1, R2 ;  /* 0x0000000145417824 */ /* 0x000fe200078e0202 */
[-C--:B------:R-:W-:Y:S01]  /*19e90*/  HMMA.16816.F32 R60, R108, R66.reuse, RZ ;  /* 0x000000426c3c723c */ /* 0x080fe200000018ff */
[----:B------:R-:W-:Y:S03]  /*19ea0*/  IMAD.MOV.U32 R64, RZ, RZ, R68 ;  /* 0x000000ffff407224 */ /* 0x000fe600078e0044 */
[----:B---3--:R-:W-:Y:S01]  /*19eb0*/  SHF.R.S32.HI R2, RZ, 0x1f, R70 ;  /* 0x0000001fff027819 */ /* 0x008fe20000011446 */
[----:B------:R-:W-:Y:S03]  /*19ec0*/  IMAD.WIDE.U32 R72, R70, c[0x0][0x218], R64 ;  /* 0x0000860046487a25 */ /* 0x000fe600078e0040 */
[C---:B------:R-:W-:Y:S04]  /*19ed0*/  HMMA.16816.F32 R64, R112.reuse, R66, RZ ;  /* 0x000000427040723c */ /* 0x040fe800000018ff */
[----:B------:R-:W-:Y:S01]  /*19ee0*/  IMAD R2, R2, c[0x0][0x218], RZ ;  /* 0x0000860002027a24 */ /* 0x000fe200078e02ff */
[----:B------:R-:W-:Y:S03]  /*19ef0*/  IADD3 R132, P1, R72, UR5, RZ ;  /* 0x0000000548847c10 */ /* 0x000fe6000ff3e0ff */
[----:B------:R-:W-:Y:S01]  /*19f00*/  IMAD R72, R70, c[0x0][0x21c], R2 ;  /* 0x0000870046487a24 */ /* 0x000fe200078e0202 */
[C---:B------:R-:W-:Y:S01]  /*19f10*/  LEA R2, P0, R132.reuse, c[0x0][0x1f8], 0x1 ;  /* 0x00007e0084027a11 */ /* 0x040fe200078008ff */
[-C--:B------:R-:W-:Y:S03]  /*19f20*/  HMMA.16816.F32 R68, R112, R80.reuse, RZ ;  /* 0x000000507044723c */ /* 0x080fe600000018ff */
[----:B------:R-:W-:Y:S01]  /*19f30*/  IADD3.X R72, R73, UR15, R72, P1, !PT ;  /* 0x0000000f49487c10 */ /* 0x000fe20008ffe448 */
        /* <DEDUP_REMOVED lines=154> */
.L_x_1588:
        /* <DEDUP_REMOVED lines=187> */
[--C-:B------:R-:W-:Y:S01]  /*1b490*/  FFMA.FTZ R51, R51, c[0x0][0x2d0], -R139.reuse ;  /* 0x0000b40033337a23 */ /* 0x100fe2000001088b */
[----:B------:R1:W2:Y:S01]  /*1b4a0*/  MUFU.EX2 R203, R17 ;  /* 0x0000001100cb7308 */ /* 0x0002a20000000800 */
[--C-:B------:R-:W-:Y:S02]  /*1b4b0*/  FFMA.FTZ R80, R80, c[0x0][0x2d0], -R192.reuse ;  /* 0x0000b40050507a23 */ /* 0x100fe400000108c0 */
[----:B------:R-:W-:Y:S02]  /*1b4c0*/  FFMA.FTZ R82, R82, c[0x0][0x2d0], -R139 ;  /* 0x0000b40052527a23 */ /* 0x000fe4000001088b */
        /* <DEDUP_REMOVED lines=29> */
[----:B------:R-:W-:Y:S01]  /*1b6a0*/  FFMA.FTZ R115, R115, c[0x0][0x2d0], -R139 ;  /* 0x0000b40073737a23 */ /* 0x000fe2000001088b */
        /* <DEDUP_REMOVED lines=11> */
[--C-:B------:R-:W-:Y:S01]  /*1b760*/  FFMA.FTZ R97, R97, c[0x0][0x2d0], -R192.reuse ;  /* 0x0000b40061617a23 */ /* 0x100fe200000108c0 */
        /* <DEDUP_REMOVED lines=34> */
[C---:B--2---:R-:W-:Y:S02]  /*1b990*/  FMUL.FTZ R126, R0.reuse, R126 ;  /* 0x0000007e007e7220 */ /* 0x044fe40000410000 */
[----:B------:R-:W-:Y:S02]  /*1b9a0*/  FMUL.FTZ R127, R0, R127 ;  /* 0x0000007f007f7220 */ /* 0x000fe40000410000 */
[--C-:B------:R-:W-:Y:S01]  /*1b9b0*/  FFMA.FTZ R60, R60, c[0x0][0x2d0], -R138.reuse ;  /* 0x0000b4003c3c7a23 */ /* 0x100fe2000001088a */
[----:B------:R-:W1:Y:S01]  /*1b9c0*/  MUFU.EX2 R197, R13 ;  /* 0x0000000d00c57308 */ /* 0x000e620000000800 */
[--C-:B------:R-:W-:Y:S02]  /*1b9d0*/  FFMA.FTZ R61, R61, c[0x0][0x2d0], -R138.reuse ;  /* 0x0000b4003d3d7a23 */ /* 0x100fe4000001088a */
[--C-:B------:R-:W-:Y:S02]  /*1b9e0*/  FFMA.FTZ R62, R62, c[0x0][0x2d0], -R3.reuse ;  /* 0x0000b4003e3e7a23 */ /* 0x100fe40000010803 */
[--C-:B------:R-:W-:Y:S02]  /*1b9f0*/  FFMA.FTZ R63, R63, c[0x0][0x2d0], -R3.reuse ;  /* 0x0000b4003f3f7a23 */ /* 0x100fe40000010803 */
[--C-:B------:R-:W-:Y:S02]  /*1ba00*/  FFMA.FTZ R79, R79, c[0x0][0x2d0], -R3.reuse ;  /* 0x0000b4004f4f7a23 */ /* 0x100fe40000010803 */
[C---:B---3--:R-:W-:Y:S01]  /*1ba10*/  FMUL.FTZ R8, R133.reuse, R144 ;  /* 0x0000009085087220 */ /* 0x048fe20000410000 */
[----:B------:R2:W-:Y:S01]  /*1ba20*/  MUFU.EX2 R199, R10 ;  /* 0x0000000a00c77308 */ /* 0x0005e20000000800 */
[----:B----4-:R-:W-:Y:S01]  /*1ba30*/  F2FP.PACK_AB R144, R212, R200 ;  /* 0x000000c8d490723e */ /* 0x010fe200000000ff */
[C---:B------:R-:W-:Y:S02]  /*1ba40*/  FMUL.FTZ R9, R133.reuse, R145 ;  /* 0x0000009185097220 */ /* 0x040fe40000410000 */
[----:B-----5:R-:W-:Y:S02]  /*1ba50*/  FMUL.FTZ R12, R133, R148 ;  /* 0x00000094850c7220 */ /* 0x020fe40000410000 */
[--C-:B------:R-:W-:Y:S02]  /*1ba60*/  FFMA.FTZ R25, R25, c[0x0][0x2d0], -R138.reuse ;  /* 0x0000b40019197a23 */ /* 0x100fe4000001088a */
[--C-:B------:R-:W-:Y:S02]  /*1ba70*/  FFMA.FTZ R40, R40, c[0x0][0x2d0], -R138.reuse ;  /* 0x0000b40028287a23 */ /* 0x100fe4000001088a */
[----:B------:R-:W3:Y:S01]  /*1ba80*/  MUFU.EX2 R211, R11 ;  /* 0x0000000b00d37308 */ /* 0x000ee20000000800 */
[--C-:B------:R-:W-:Y:S02]  /*1ba90*/  FFMA.FTZ R41, R41, c[0x0][0x2d0], -R138.reuse ;  /* 0x0000b40029297a23 */ /* 0x100fe4000001088a */
[--C-:B------:R-:W-:Y:S01]  /*1baa0*/  FFMA.FTZ R42, R42, c[0x0][0x2d0], -R3.reuse ;  /* 0x0000b4002a2a7a23 */ /* 0x100fe20000010803 */
[----:B-1----:R-:W-:Y:S01]  /*1bab0*/  MOV R170, R197 ;  /* 0x000000c500aa7202 */ /* 0x002fe20000000f00 */
[----:B------:R-:W-:Y:S02]  /*1bac0*/  FMUL.FTZ R13, R133, R149 ;  /* 0x00000095850d7220 */ /* 0x000fe40000410000 */
[--C-:B------:R-:W-:Y:S02]  /*1bad0*/  FFMA.FTZ R43, R43, c[0x0][0x2d0], -R3.reuse ;  /* 0x0000b4002b2b7a23 */ /* 0x100fe40000010803 */
[--C-:B------:R-:W-:Y:S01]  /*1bae0*/  FFMA.FTZ R44, R44, c[0x0][0x2d0], -R138.reuse ;  /* 0x0000b4002c2c7a23 */ /* 0x100fe2000001088a */
[----:B------:R1:W-:Y:S01]  /*1baf0*/  MUFU.EX2 R213, R14 ;  /* 0x0000000e00d57308 */ /* 0x0003e20000000800 */
[--C-:B------:R-:W-:Y:S02]  /*1bb00*/  FFMA.FTZ R45, R45, c[0x0][0x2d0], -R138.reuse ;  /* 0x0000b4002d2d7a23 */ /* 0x100fe4000001088a */
[--C-:B------:R-:W-:Y:S02]  /*1bb10*/  FFMA.FTZ R46, R46, c[0x0][0x2d0], -R3.reuse ;  /* 0x0000b4002e2e7a23 */ /* 0x100fe40000010803 */
[----:B--2---:R-:W-:Y:S01]  /*1bb20*/  FMUL.FTZ R10, R0, R146 ;  /* 0x00000092000a7220 */ /* 0x004fe20000410000 */
[----:B------:R-:W-:Y:S01]  /*1bb30*/  F2FP.PACK_AB R146, R197, R218 ;  /* 0x000000dac592723e */ /* 0x000fe200000000ff */
[--C-:B------:R-:W-:Y:S02]  /*1bb40*/  FFMA.FTZ R47, R47, c[0x0][0x2d0], -R3.reuse ;  /* 0x0000b4002f2f7a23 */ /* 0x100fe40000010803 */
[--C-:B------:R-:W-:Y:S01]  /*1bb50*/  FFMA.FTZ R24, R24, c[0x0][0x2d0], -R138.reuse ;  /* 0x0000b40018187a23 */ /* 0x100fe2000001088a */
[----:B------:R-:W2:Y:S01]  /*1bb60*/  MUFU.EX2 R196, R15 ;  /* 0x0000000f00c47308 */ /* 0x000ea20000000800 */
[--C-:B------:R-:W-:Y:S02]  /*1bb70*/  FFMA.FTZ R26, R26, c[0x0][0x2d0], -R3.reuse ;  /* 0x0000b4001a1a7a23 */ /* 0x100fe40000010803 */
[--C-:B------:R-:W-:Y:S01]  /*1bb80*/  FFMA.FTZ R27, R27, c[0x0][0x2d0], -R3.reuse ;  /* 0x0000b4001b1b7a23 */ /* 0x100fe20000010803 */
[----:B---3--:R-:W-:Y:S01]  /*1bb90*/  F2FP.PACK_AB R145, R211, R199 ;  /* 0x000000c7d391723e */ /* 0x008fe200000000ff */
        /* <DEDUP_REMOVED lines=16> */
[----:B------:R-:W-:Y:S01]  /*1bca0*/  MUFU.EX2 R197, R69 ;  /* 0x0000004500c57308 */ /* 0x000fe20000000800 */
[C---:B------:R-:W-:Y:S04]  /*1bcb0*/  HMMA.16816.F32 R8, R144.reuse, R20, R8 ;  /* 0x000000149008723c */ /* 0x040fe80000001808 */
[C---:B---3--:R-:W-:Y:S02]  /*1bcc0*/  FMUL.FTZ R24, R133.reuse, R160 ;  /* 0x000000a085187220 */ /* 0x048fe40000410000 */
[--C-:B------:R-:W-:Y:S02]  /*1bcd0*/  FFMA.FTZ R90, R90, c[0x0][0x2d0], -R3.reuse ;  /* 0x0000b4005a5a7a23 */ /* 0x100fe40000010803 */
[-C--:B------:R-:W-:Y:S01]  /*1bce0*/  HMMA.16816.F32 R12, R144, R22.reuse, R12 ;  /* 0x00000016900c723c */ /* 0x080fe2000000180c */
[----:B------:R3:W-:Y:S03]  /*1bcf0*/  MUFU.EX2 R226, R26 ;  /* 0x0000001a00e27308 */ /* 0x0007e60000000800 */
[C---:B------:R-:W-:Y:S01]  /*1bd00*/  FMUL.FTZ R20, R134.reuse, R156 ;  /* 0x0000009c86147220 */ /* 0x040fe20000410000 */
[----:B------:R-:W-:Y:S01]  /*1bd10*/  MOV R156, R210 ;  /* 0x000000d2009c7202 */ /* 0x000fe20000000f00 */
[----:B------:R-:W-:Y:S02]  /*1bd20*/  FMUL.FTZ R21, R134, R157 ;  /* 0x0000009d86157220 */ /* 0x000fe40000410000 */
[C---:B------:R-:W-:Y:S03]  /*1bd30*/  HMMA.16816.F32 R16, R140.reuse, R22, R16 ;  /* 0x000000168c10723c */ /* 0x040fe60000001810 */
[----:B------:R-:W5:Y:S01]  /*1bd40*/  MUFU.EX2 R209, R27 ;  /* 0x0000001b00d17308 */ /* 0x000f620000000800 */
[----:B-1----:R-:W-:Y:S02]  /*1bd50*/  FMUL.FTZ R25, R133, R161 ;  /* 0x000000a185197220 */ /* 0x002fe40000410000 */
[--C-:B------:R-:W-:Y:S02]  /*1bd60*/  FFMA.FTZ R91, R91, c[0x0][0x2d0], -R3.reuse ;  /* 0x0000b4005b5b7a23 */ /* 0x100fe40000010803 */
[C---:B------:R-:W-:Y:S01]  /*1bd70*/  FMUL.FTZ R22, R132.reuse, R158 ;  /* 0x0000009e84167220 */ /* 0x040fe20000410000 */
[----:B----4-:R-:W-:Y:S03]  /*1bd80*/  MOV R158, R208 ;  /* 0x000000d0009e7202 */ /* 0x010fe60000000f00 */
[----:B------:R-:W-:Y:S01]  /*1bd90*/  FMUL.FTZ R23, R132, R159 ;  /* 0x0000009f84177220 */ /* 0x000fe20000410000 */
[----:B------:R1:W-:Y:S01]  /*1bda0*/  MUFU.EX2 R193, R28 ;  /* 0x0000001c00c17308 */ /* 0x0003e20000000800 */
[----:B------:R-:W-:Y:S01]  /*1bdb0*/  MOV R159, R207 ;  /* 0x000000cf009f7202 */ /* 0x000fe20000000f00 */
[--C-:B------:R-:W-:Y:S02]  /*1bdc0*/  FFMA.FTZ R92, R92, c[0x0][0x2d0], -R138.reuse ;  /* 0x0000b4005c5c7a23 */ /* 0x100fe4000001088a */
[----:B---3--:R-:W-:Y:S02]  /*1bdd0*/  FMUL.FTZ R26, R0, R162 ;  /* 0x000000a2001a7220 */ /* 0x008fe40000410000 */
[-C--:B------:R-:W-:Y:S03]  /*1bde0*/  HMMA.16816.F32 R20, R140, R188.reuse, R20 ;  /* 0x000000bc8c14723c */ /* 0x080fe60000001814 */
[----:B------:R-:W-:Y:S01]  /*1bdf0*/  FFMA.FTZ R93, R93, c[0x0][0x2d0], -R138 ;  /* 0x0000b4005d5d7a23 */ /* 0x000fe2000001088a */
[----:B------:R3:W4:Y:S01]  /*1be00*/  MUFU.EX2 R221, R29 ;  /* 0x0000001d00dd7308 */ /* 0x0007220000000800 */
[--C-:B------:R-:W-:Y:S02]  /*1be10*/  FFMA.FTZ R94, R94, c[0x0][0x2d0], -R3.reuse ;  /* 0x0000b4005e5e7a23 */ /* 0x100fe40000010803 */
[--C-:B------:R-:W-:Y:S01]  /*1be20*/  FFMA.FTZ R95, R95, c[0x0][0x2d0], -R3.reuse ;  /* 0x0000b4005f5f7a23 */ /* 0x100fe20000010803 */
[----:B-----5:R-:W-:Y:S01]  /*1be30*/  MOV R157, R209 ;  /* 0x000000d1009d7202 */ /* 0x020fe20000000f00 */
[----:B------:R-:W-:Y:S03]  /*1be40*/  FMUL.FTZ R27, R0, R163 ;  /* 0x000000a3001b7220 */ /* 0x000fe60000410000 */
[----:B------:R-:W-:Y:S01]  /*1be50*/  MOV R163, R215 ;  /* 0x000000d700a37202 */ /* 0x000fe20000000f00 */
[----:B------:R-:W-:Y:S01]  /*1be60*/  FFMA.FTZ R112, R112, c[0x0][0x2d0], -R192 ;  /* 0x0000b40070707a23 */ /* 0x000fe200000108c0 */
[----:B------:R5:W-:Y:S01]  /*1be70*/  MUFU.EX2 R252, R30 ;  /* 0x0000001e00fc7308 */ /* 0x000be20000000800 */
[--C-:B------:R-:W-:Y:S01]  /*1be80*/  FFMA.FTZ R104, R104, c[0x0][0x2d0], -R138.reuse ;  /* 0x0000b40068687a23 */ /* 0x100fe2000001088a */
[C---:B------:R-:W-:Y:S04]  /*1be90*/  HMMA.16816.F32 R24, R144.reuse, R188, R24 ;  /* 0x000000bc9018723c */ /* 0x040fe80000001818 */
[----:B-1----:R-:W-:Y:S02]  /*1bea0*/  FMUL.FTZ R28, R133, R164 ;  /* 0x000000a4851c7220 */ /* 0x002fe40000410000 */
[--C-:B------:R-:W-:Y:S02]  /*1beb0*/  FFMA.FTZ R105, R105, c[0x0][0x2d0], -R138.reuse ;  /* 0x0000b40069697a23 */ /* 0x100fe4000001088a */
[----:B------:R1:W1:Y:S01]  /*1bec0*/  MUFU.EX2 R32, R31 ;  /* 0x0000001f00207308 */ /* 0x0002620000000800 */
[--C-:B------:R-:W-:Y:S03]  /*1bed0*/  FFMA.FTZ R108, R108, c[0x0][0x2d0], -R138.reuse ;  /* 0x0000b4006c6c7a23 */ /* 0x100fe6000001088a */
[----:B---3--:R-:W-:Y:S01]  /*1bee0*/  FMUL.FTZ R29, R133, R165 ;  /* 0x000000a5851d7220 */ /* 0x008fe20000410000 */
[----:B----4-:R-:W-:Y:S01]  /*1bef0*/  MOV R161, R221 ;  /* 0x000000dd00a17202 */ /* 0x010fe20000000f00 */
[----:B------:R-:W-:Y:S02]  /*1bf00*/  FFMA.FTZ R138, R109, c[0x0][0x2d0], -R138 ;  /* 0x0000b4006d8a7a23 */ /* 0x000fe4000001088a */
[--C-:B------:R-:W-:Y:S02]  /*1bf10*/  FFMA.FTZ R106, R106, c[0x0][0x2d0], -R3.reuse ;  /* 0x0000b4006a6a7a23 */ /* 0x100fe40000010803 */
[----:B------:R3:W4:Y:S01]  /*1bf20*/  MUFU.EX2 R216, R35 ;  /* 0x0000002300d87308 */ /* 0x0007220000000800 */
[--C-:B------:R-:W-:Y:S02]  /*1bf30*/  FFMA.FTZ R107, R107, c[0x0][0x2d0], -R3.reuse ;  /* 0x0000b4006b6b7a23 */ /* 0x100fe40000010803 */
[--C-:B------:R-:W-:Y:S02]  /*1bf40*/  FFMA.FTZ R110, R110, c[0x0][0x2d0], -R3.reuse ;  /* 0x0000b4006e6e7a23 */ /* 0x100fe40000010803 */
[C---:B-----5:R-:W-:Y:S02]  /*1bf50*/  FMUL.FTZ R30, R0.reuse, R166 ;  /* 0x000000a6001e7220 */ /* 0x060fe40000410000 */
[----:B------:R-:W-:Y:S03]  /*1bf60*/  FFMA.FTZ R3, R111, c[0x0][0x2d0], -R3 ;  /* 0x0000b4006f037a23 */ /* 0x000fe60000010803 */
[----:B------:R-:W5:Y:S01]  /*1bf70*/  MUFU.EX2 R33, R37 ;  /* 0x0000002500217308 */ /* 0x000f620000000800 */
[----:B-1----:R-:W-:Y:S01]  /*1bf80*/  FMUL.FTZ R31, R0, R167 ;  /* 0x000000a7001f7220 */ /* 0x002fe20000410000 */
[----:B------:R-:W-:Y:S01]  /*1bf90*/  MOV R160, R32 ;  /* 0x0000002000a07202 */ /* 0x000fe20000000f00 */
[----:B------:R-:W-:Y:S01]  /*1bfa0*/  FMUL.FTZ R32, R134, R168 ;  /* 0x000000a886207220 */ /* 0x000fe20000410000 */
[----:B------:R-:W-:Y:S06]  /*1bfb0*/  MOV R168, R203 ;  /* 0x000000cb00a87202 */ /* 0x000fec0000000f00 */
[----:B------:R1:W1:Y:S01]  /*1bfc0*/  MUFU.EX2 R205, R36 ;  /* 0x0000002400cd7308 */ /* 0x0002620000000800 */
[-C--:B------:R-:W-:Y:S03]  /*1bfd0*/  HMMA.16816.F32 R28, R144, R190.reuse, R28 ;  /* 0x000000be901c723c */ /* 0x080fe6000000181c */
[----:B---3--:R-:W-:Y:S01]  /*1bfe0*/  FMUL.FTZ R35, R132, R171 ;  /* 0x000000ab84237220 */ /* 0x008fe20000410000 */
[----:B----4-:R-:W-:Y:S02]  /*1bff0*/  MOV R162, R216 ;  /* 0x000000d800a27202 */ /* 0x010fe40000000f00 */
[----:B------:R-:W-:Y:S03]  /*1c000*/  MOV R171, R196 ;  /* 0x000000c400ab7202 */ /* 0x000fe60000000f00 */
[----:B------:R3:W-:Y:S03]  /*1c010*/  MUFU.EX2 R250, R39 ;  /* 0x0000002700fa7308 */ /* 0x0007e60000000800 */
[----:B-----5:R-:W-:Y:S01]  /*1c020*/  MOV R167, R33 ;  /* 0x0000002100a77202 */ /* 0x020fe20000000f00 */
[C---:B------:R-:W-:Y:S01]  /*1c030*/  FMUL.FTZ R33, R134.reuse, R169 ;  /* 0x000000a986217220 */ /* 0x040fe20000410000 */
[----:B------:R-:W-:Y:S01]  /*1c040*/  MOV R169, R198 ;  /* 0x000000c600a97202 */ /* 0x000fe20000000f00 */
[C---:B------:R-:W-:Y:S04]  /*1c050*/  FMUL.FTZ R37, R134.reuse, R173 ;  /* 0x000000ad86257220 */ /* 0x040fe80000410000 */
[----:B------:R4:W5:Y:S01]  /*1c060*/  MUFU.EX2 R251, R38 ;  /* 0x0000002600fb7308 */ /* 0x0009620000000800 */
[C---:B------:R-:W-:Y:S04]  /*1c070*/  HMMA.16816.F32 R32, R140.reuse, R190, R32 ;  /* 0x000000be8c20723c */ /* 0x040fe80000001820 */
[----:B-1----:R-:W-:Y:S05]  /*1c080*/  FMUL.FTZ R36, R134, R172 ;  /* 0x000000ac86247220 */ /* 0x002fea0000410000 */
[----:B------:R1:W-:Y:S03]  /*1c090*/  MUFU.EX2 R225, R48 ;  /* 0x0000003000e17308 */ /* 0x0003e60000000800 */
[C---:B---3--:R-:W-:Y:S07]  /*1c0a0*/  FMUL.FTZ R39, R132.reuse, R175 ;  /* 0x000000af84277220 */ /* 0x048fee0000410000 */
[----:B------:R3:W-:Y:S01]  /*1c0b0*/  MUFU.EX2 R223, R50 ;  /* 0x0000003200df7308 */ /* 0x0007e20000000800 */
[----:B----4-:R-:W-:Y:S09]  /*1c0c0*/  FMUL.FTZ R38, R132, R174 ;  /* 0x000000ae84267220 */ /* 0x010ff20000410000 */
[----:B------:R4:W4:Y:S01]  /*1c0d0*/  MUFU.EX2 R224, R49 ;  /* 0x0000003100e07308 */ /* 0x0009220000000800 */
[-C--:B--2---:R-:W-:Y:S03]  /*1c0e0*/  HMMA.16816.F32 R36, R140, R148.reuse, R36 ;  /* 0x000000948c24723c */ /* 0x084fe60000001824 */
[C---:B-1----:R-:W-:Y:S06]  /*1c0f0*/  FMUL.FTZ R48, R133.reuse, R176 ;  /* 0x000000b085307220 */ /* 0x042fec0000410000 */
[----:B------:R1:W3:Y:S03]  /*1c100*/  MUFU.EX2 R222, R51 ;  /* 0x0000003300de7308 */ /* 0x0002e60000000800 */
[C---:B---3--:R-:W-:Y:S07]  /*1c110*/  FMUL.FTZ R50, R0.reuse, R178 ;  /* 0x000000b200327220 */ /* 0x048fee0000410000 */
[----:B------:R3:W-:Y:S01]  /*1c120*/  MUFU.EX2 R166, R40 ;  /* 0x0000002800a67308 */ /* 0x0007e20000000800 */
[C---:B----4-:R-:W-:Y:S09]  /*1c130*/  FMUL.FTZ R49, R133.reuse, R177 ;  /* 0x000000b185317220 */ /* 0x050ff20000410000 */
[----:B------:R4:W3:Y:S01]  /*1c140*/  MUFU.EX2 R165, R41 ;  /* 0x0000002900a57308 */ /* 0x0008e20000000800 */
[C---:B-1----:R-:W-:Y:S09]  /*1c150*/  FMUL.FTZ R51, R0.reuse, R179 ;  /* 0x000000b300337220 */ /* 0x042ff20000410000 */
[----:B------:R1:W-:Y:S01]  /*1c160*/  MUFU.EX2 R164, R42 ;  /* 0x0000002a00a47308 */ /* 0x0003e20000000800 */
[C---:B------:R-:W-:Y:S04]  /*1c170*/  HMMA.16816.F32 R48, R144.reuse, R148, R48 ;  /* 0x000000949030723c */ /* 0x040fe80000001830 */
[C---:B---3--:R-:W-:Y:S05]  /*1c180*/  FMUL.FTZ R40, R133.reuse, R180 ;  /* 0x000000b485287220 */ /* 0x048fea0000410000 */
[----:B------:R3:W3:Y:S03]  /*1c190*/  MUFU.EX2 R221, R43 ;  /* 0x0000002b00dd7308 */ /* 0x0006e60000000800 */
[C---:B----4-:R-:W-:Y:S07]  /*1c1a0*/  FMUL.FTZ R41, R133.reuse, R181 ;  /* 0x000000b585297220 */ /* 0x050fee0000410000 */
[----:B------:R4:W-:Y:S01]  /*1c1b0*/  MUFU.EX2 R215, R44 ;  /* 0x0000002c00d77308 */ /* 0x0009e20000000800 */
[C---:B-1----:R-:W-:Y:S09]  /*1c1c0*/  FMUL.FTZ R42, R0.reuse, R182 ;  /* 0x000000b6002a7220 */ /* 0x042ff20000410000 */
[----:B------:R1:W1:Y:S01]  /*1c1d0*/  MUFU.EX2 R216, R45 ;  /* 0x0000002d00d87308 */ /* 0x0002620000000800 */
[C---:B---3--:R-:W-:Y:S09]  /*1c1e0*/  FMUL.FTZ R43, R0.reuse, R183 ;  /* 0x000000b7002b7220 */ /* 0x048ff20000410000 */
[----:B------:R-:W-:Y:S01]  /*1c1f0*/  MUFU.EX2 R208, R52 ;  /* 0x0000003400d07308 */ /* 0x000fe20000000800 */
[-C--:B------:R-:W-:Y:S03]  /*1c200*/  HMMA.16816.F32 R40, R144, R150.reuse, R40 ;  /* 0x000000969028723c */ /* 0x080fe60000001828 */
[C---:B----4-:R-:W-:Y:S01]  /*1c210*/  FMUL.FTZ R44, R133.reuse, R184 ;  /* 0x000000b8852c7220 */ /* 0x050fe20000410000 */
[----:B------:R-:W-:Y:S04]  /*1c220*/  MOV R184, R206 ;  /* 0x000000ce00b87202 */ /* 0x000fe80000000f00 */
[C---:B------:R-:W-:Y:S01]  /*1c230*/  HMMA.16816.F32 R116, R140.reuse, R150, R116 ;  /* 0x000000968c74723c */ /* 0x040fe20000001874 */
[----:B------:R3:W-:Y:S01]  /*1c240*/  MUFU.EX2 R210, R46 ;  /* 0x0000002e00d27308 */ /* 0x0007e20000000800 */
[----:B------:R-:W4:Y:S02]  /*1c250*/  LDSM.16.MT88.4 R148, [R229+0x900] ;  /* 0x00090000e594783b */ /* 0x000f240000004200 */
[----:B-1----:R-:W-:Y:S01]  /*1c260*/  FMUL.FTZ R45, R133, R185 ;  /* 0x000000b9852d7220 */ /* 0x002fe20000410000 */
[----:B------:R-:W-:Y:S03]  /*1c270*/  MOV R185, R205 ;  /* 0x000000cd00b97202 */ /* 0x000fe60000000f00 */
[-C--:B------:R-:W-:Y:S03]  /*1c280*/  HMMA.16816.F32 R120, R140, R152.reuse, R120 ;  /* 0x000000988c78723c */ /* 0x080fe60000001878 */
[----:B------:R1:W1:Y:S01]  /*1c290*/  MUFU.EX2 R209, R47 ;  /* 0x0000002f00d17308 */ /* 0x0002620000000800 */
[----:B------:R-:W-:Y:S04]  /*1c2a0*/  MOV R192, R185 ;  /* 0x000000b900c07202 */ /* 0x000fe80000000f00 */
[C---:B------:R-:W-:Y:S05]  /*1c2b0*/  HMMA.16816.F32 R124, R144.reuse, R152, R124 ;  /* 0x00000098907c723c */ /* 0x040fea000000187c */
[----:B------:R-:W-:Y:S01]  /*1c2c0*/  MUFU.EX2 R175, R53 ;  /* 0x0000003500af7308 */ /* 0x000fe20000000800 */
[C---:B---3--:R-:W-:Y:S01]  /*1c2d0*/  FMUL.FTZ R46, R0.reuse, R186 ;  /* 0x000000ba002e7220 */ /* 0x048fe20000410000 */
[----:B------:R-:W-:Y:S08]  /*1c2e0*/  MOV R186, R204 ;  /* 0x000000cc00ba7202 */ /* 0x000ff00000000f00 */
[----:B------:R-:W-:Y:S01]  /*1c2f0*/  MUFU.EX2 R174, R54 ;  /* 0x0000003600ae7308 */ /* 0x000fe20000000800 */
[----:B-1----:R-:W-:Y:S01]  /*1c300*/  FMUL.FTZ R47, R0, R187 ;  /* 0x000000bb002f7220 */ /* 0x002fe20000410000 */
[----:B------:R-:W-:Y:S04]  /*1c310*/  MOV R187, R195 ;  /* 0x000000c300bb7202 */ /* 0x000fe80000000f00 */
[----:B------:R-:W-:Y:S04]  /*1c320*/  MOV R111, R187 ;  /* 0x000000bb006f7202 */ /* 0x000fe80000000f00 */
        /* <DEDUP_REMOVED lines=14> */
[----:B------:R-:W-:Y:S02]  /*1c410*/  MOV R187, R171 ;  /* 0x000000ab00bb7202 */ /* 0x000fe40000000f00 */
[----:B------:R-:W-:Y:S03]  /*1c420*/  F2FP.PACK_AB R147, R160, R252 ;  /* 0x000000fca093723e */ /* 0x000fe600000000ff */
[-C--:B----4-:R-:W-:Y:S01]  /*1c430*/  HMMA.16816.F32 R4, R140, R148.reuse, R4 ;  /* 0x000000948c04723c */ /* 0x090fe20000001804 */
[----:B------:R-:W-:Y:S07]  /*1c440*/  MUFU.EX2 R203, R66 ;  /* 0x0000004200cb7308 */ /* 0x000fee0000000800 */
[C---:B------:R-:W-:Y:S03]  /*1c450*/  HMMA.16816.F32 R8, R144.reuse, R148, R8 ;  /* 0x000000949008723c */ /* 0x040fe60000001808 */
[----:B------:R4:W-:Y:S04]  /*1c460*/  MUFU.EX2 R204, R67 ;  /* 0x0000004300cc7308 */ /* 0x0009e80000000800 */
[----:B------:R-:W-:Y:S01]  /*1c470*/  MOV R149, R194 ;  /* 0x000000c200957202 */ /* 0x000fe20000000f00 */
[-C--:B------:R-:W-:Y:S04]  /*1c480*/  HMMA.16816.F32 R12, R144, R150.reuse, R12 ;  /* 0x00000096900c723c */ /* 0x080fe8000000180c */
[----:B------:R-:W-:Y:S01]  /*1c490*/  MOV R148, R193 ;  /* 0x000000c100947202 */ /* 0x000fe20000000f00 */
[----:B------:R-:W-:Y:S01]  /*1c4a0*/  MUFU.EX2 R173, R56 ;  /* 0x0000003800ad7308 */ /* 0x000fe20000000800 */
[----:B------:R-:W-:Y:S02]  /*1c4b0*/  MOV R109, R149 ;  /* 0x00000095006d7202 */ /* 0x000fe40000000f00 */
[C---:B------:R-:W-:Y:S01]  /*1c4c0*/  HMMA.16816.F32 R16, R140.reuse, R150, R16 ;  /* 0x000000968c10723c */ /* 0x040fe20000001810 */
[----:B------:R-:W2:Y:S03]  /*1c4d0*/  LDL.LU R150, [R1+0x10] ;  /* 0x0000100001967983 */ /* 0x000ea60000300800 */
[----:B------:R-:W-:Y:S01]  /*1c4e0*/  MOV R149, R170 ;  /* 0x000000aa00957202 */ /* 0x000fe20000000f00 */
[----:B------:R-:W2:Y:S01]  /*1c4f0*/  LDL.LU R151, [R1+0x14] ;  /* 0x0000140001977983 */ /* 0x000ea20000300800 */
[----:B------:R-:W-:Y:S01]  /*1c500*/  MOV R139, R148 ;  /* 0x00000094008b7202 */ /* 0x000fe20000000f00 */
[----:B------:R-:W1:Y:S01]  /*1c510*/  MUFU.EX2 R179, R57 ;  /* 0x0000003900b37308 */ /* 0x000e620000000800 */
[-C--:B---3--:R-:W-:Y:S01]  /*1c520*/  HMMA.16816.F32 R20, R140, R152.reuse, R20 ;  /* 0x000000988c14723c */ /* 0x088fe20000001814 */
[----:B----4-:R-:W3:Y:S03]  /*1c530*/  LDSM.16.MT88.4 R64, [R231+0x900] ;  /* 0x00090000e740783b */ /* 0x010ee60000004200 */
[----:B------:R-:W-:Y:S04]  /*1c540*/  MOV R148, R169 ;  /* 0x000000a900947202 */ /* 0x000fe80000000f00 */
[C---:B------:R-:W-:Y:S01]  /*1c550*/  HMMA.16816.F32 R24, R144.reuse, R152, R24 ;  /* 0x000000989018723c */ /* 0x040fe20000001818 */
[----:B------:R-:W-:Y:S01]  /*1c560*/  MUFU.EX2 R172, R58 ;  /* 0x0000003a00ac7308 */ /* 0x000fe20000000800 */
[----:B------:R-:W4:Y:S04]  /*1c570*/  LDL.LU R152, [R1+0x8] ;  /* 0x0000080001987983 */ /* 0x000f280000300800 */
[----:B------:R-:W4:Y:S02]  /*1c580*/  LDL.LU R153, [R1+0xc] ;  /* 0x00000c0001997983 */ /* 0x000f240000300800 */
[-C--:B------:R-:W-:Y:S03]  /*1c590*/  HMMA.16816.F32 R28, R144, R154.reuse, R28 ;  /* 0x0000009a901c723c */ /* 0x080fe6000000181c */
[----:B------:R3:W3:Y:S05]  /*1c5a0*/  MUFU.EX2 R178, R59 ;  /* 0x0000003b00b27308 */ /* 0x0006ea0000000800 */
[C---:B------:R-:W-:Y:S05]  /*1c5b0*/  HMMA.16816.F32 R32, R140.reuse, R154, R32 ;  /* 0x0000009a8c20723c */ /* 0x040fea0000001820 */
[----:B------:R-:W-:Y:S03]  /*1c5c0*/  MUFU.EX2 R182, R68 ;  /* 0x0000004400b67308 */ /* 0x000fe60000000800 */
[-C--:B-1----:R-:W-:Y:S07]  /*1c5d0*/  HMMA.16816.F32 R36, R140, R52.reuse, R36 ;  /* 0x000000348c24723c */ /* 0x082fee0000001824 */
[----:B------:R-:W-:Y:S01]  /*1c5e0*/  MUFU.EX2 R181, R70 ;  /* 0x0000004600b57308 */ /* 0x000fe20000000800 */
[C---:B------:R-:W-:Y:S01]  /*1c5f0*/  HMMA.16816.F32 R48, R144.reuse, R52, R48 ;  /* 0x000000349030723c */ /* 0x040fe20000001830 */
[----:B---3--:R-:W1:Y:S06]  /*1c600*/  LDSM.16.MT88.4 R56, [R229+0x1100] ;  /* 0x00110000e538783b */ /* 0x008e6c0000004200 */
[----:B------:R-:W-:Y:S01]  /*1c610*/  F2FP.PACK_AB R52, R167, R185 ;  /* 0x000000b9a734723e */ /* 0x000fe200000000ff */
[-C--:B------:R-:W-:Y:S01]  /*1c620*/  HMMA.16816.F32 R40, R144, R54.reuse, R40 ;  /* 0x000000369028723c */ /* 0x080fe20000001828 */
[----:B------:R3:W-:Y:S03]  /*1c630*/  MUFU.EX2 R196, R71 ;  /* 0x0000004700c47308 */ /* 0x0007e60000000800 */
[----:B-----5:R-:W-:Y:S04]  /*1c640*/  F2FP.PACK_AB R53, R250, R251 ;  /* 0x000000fbfa35723e */ /* 0x020fe800000000ff */
[C---:B------:R-:W-:Y:S03]  /*1c650*/  HMMA.16816.F32 R116, R140.reuse, R54, R116 ;  /* 0x000000368c74723c */ /* 0x040fe60000001874 */
[----:B------:R-:W-:Y:S04]  /*1c660*/  MUFU.EX2 R180, R72 ;  /* 0x0000004800b47308 */ /* 0x000fe80000000800 */
[----:B------:R-:W-:Y:S01]  /*1c670*/  F2FP.PACK_AB R54, R224, R225 ;  /* 0x000000e1e036723e */ /* 0x000fe200000000ff */
[-C--:B------:R-:W-:Y:S04]  /*1c680*/  HMMA.16816.F32 R120, R140, R64.reuse, R120 ;  /* 0x000000408c78723c */ /* 0x080fe80000001878 */
[----:B------:R-:W-:Y:S01]  /*1c690*/  F2FP.PACK_AB R55, R222, R223 ;  /* 0x000000dfde37723e */ /* 0x000fe200000000ff */
[----:B------:R-:W-:Y:S03]  /*1c6a0*/  MUFU.EX2 R190, R73 ;  /* 0x0000004900be7308 */ /* 0x000fe60000000800 */
[C---:B------:R-:W-:Y:S01]  /*1c6b0*/  HMMA.16816.F32 R124, R144.reuse, R64, R124 ;  /* 0x00000040907c723c */ /* 0x040fe2000000187c */
[----:B---3--:R-:W-:Y:S06]  /*1c6c0*/  LDSM.16.MT88.4 R68, [R230+0x1100] ;  /* 0x00110000e644783b */ /* 0x008fec0000004200 */
[----:B------:R3:W-:Y:S01]  /*1c6d0*/  MUFU.EX2 R177, R60 ;  /* 0x0000003c00b17308 */ /* 0x0007e20000000800 */
[-C--:B------:R-:W-:Y:S08]  /*1c6e0*/  HMMA.16816.F32 R44, R144, R66.reuse, R44 ;  /* 0x00000042902c723c */ /* 0x080ff0000000182c */
[----:B------:R-:W-:Y:S01]  /*1c6f0*/  HMMA.16816.F32 R128, R140, R66, R128 ;  /* 0x000000428c80723c */ /* 0x000fe20000001880 */
[----:B------:R5:W5:Y:S01]  /*1c700*/  MUFU.EX2 R198, R61 ;  /* 0x0000003d00c67308 */ /* 0x000b620000000800 */
[----:B------:R-:W5:Y:S06]  /*1c710*/  LDSM.16.MT88.4 R64, [R232+0x1100] ;  /* 0x00110000e840783b */ /* 0x000f6c0000004200 */
[-C--:B-1----:R-:W-:Y:S03]  /*1c720*/  HMMA.16816.F32 R4, R52, R56.reuse, R4 ;  /* 0x000000383404723c */ /* 0x082fe60000001804 */
[----:B------:R1:W-:Y:S02]  /*1c730*/  MUFU.EX2 R176, R62 ;  /* 0x0000003e00b07308 */ /* 0x0003e40000000800 */
[----:B---3--:R-:W-:Y:S08]  /*1c740*/  F2FP.PACK_AB R60, R165, R166 ;  /* 0x000000a6a53c723e */ /* 0x008ff000000000ff */
[----:B------:R3:W3:Y:S01]  /*1c750*/  MUFU.EX2 R183, R63 ;  /* 0x0000003f00b77308 */ /* 0x0006e20000000800 */
[----:B-----5:R-:W-:Y:S09]  /*1c760*/  F2FP.PACK_AB R61, R221, R164 ;  /* 0x000000a4dd3d723e */ /* 0x020ff200000000ff */
[----:B------:R-:W-:Y:S01]  /*1c770*/  MUFU.EX2 R189, R74 ;  /* 0x0000004a00bd7308 */ /* 0x000fe20000000800 */
[----:B-1----:R-:W-:Y:S09]  /*1c780*/  F2FP.PACK_AB R62, R216, R215 ;  /* 0x000000d7d83e723e */ /* 0x002ff200000000ff */
[----:B------:R1:W5:Y:S01]  /*1c790*/  MUFU.EX2 R188, R75 ;  /* 0x0000004b00bc7308 */ /* 0x0003620000000800 */
[----:B---3--:R-:W-:Y:S09]  /*1c7a0*/  F2FP.PACK_AB R63, R209, R210 ;  /* 0x000000d2d13f723e */ /* 0x008ff200000000ff */
[----:B------:R-:W-:Y:S01]  /*1c7b0*/  MUFU.EX2 R113, R113 ;  /* 0x0000007100717308 */ /* 0x000fe20000000800 */
[C---:B------:R-:W-:Y:S08]  /*1c7c0*/  HMMA.16816.F32 R8, R60.reuse, R56, R8 ;  /* 0x000000383c08723c */ /* 0x040ff00000001808 */
[-C--:B------:R-:W-:Y:S01]  /*1c7d0*/  HMMA.16816.F32 R12, R60, R58.reuse, R12 ;  /* 0x0000003a3c0c723c */ /* 0x080fe2000000180c */
[----:B------:R-:W-:Y:S01]  /*1c7e0*/  MUFU.EX2 R115, R115 ;  /* 0x0000007300737308 */ /* 0x000fe20000000800 */
[----:B-1----:R-:W-:Y:S06]  /*1c7f0*/  LDSM.16.MT88.4 R72, [R230+0x2100] ;  /* 0x00210000e648783b */ /* 0x002fec0000004200 */
[C---:B------:R-:W-:Y:S03]  /*1c800*/  HMMA.16816.F32 R16, R52.reuse, R58, R16 ;  /* 0x0000003a3410723c */ /* 0x040fe60000001810 */
[----:B------:R-:W-:Y:S01]  /*1c810*/  MUFU.EX2 R138, R138 ;  /* 0x0000008a008a7308 */ /* 0x000fe20000000800 */
[----:B------:R-:W1:Y:S04]  /*1c820*/  LDSM.16.MT88.4 R56, [R231+0x1100] ;  /* 0x00110000e738783b */ /* 0x000e680000004200 */
[-C--:B------:R-:W-:Y:S05]  /*1c830*/  HMMA.16816.F32 R20, R52, R64.reuse, R20 ;  /* 0x000000403414723c */ /* 0x080fea0000001814 */
        /* <DEDUP_REMOVED lines=14> */
[----:B------:R2:W-:Y:S06]  /*1c920*/  MUFU.EX2 R83, R76 ;  /* 0x0000004c00537308 */ /* 0x0005ec0000000800 */
[-C--:B-1----:R-:W-:Y:S04]  /*1c930*/  HMMA.16816.F32 R120, R52, R56.reuse, R120 ;  /* 0x000000383478723c */ /* 0x082fe80000001878 */
[----:B------:R-:W1:Y:S04]  /*1c940*/  MUFU.EX2 R82, R77 ;  /* 0x0000004d00527308 */ /* 0x000e680000000800 */
[C---:B------:R-:W-:Y:S06]  /*1c950*/  HMMA.16816.F32 R124, R60.reuse, R56, R124 ;  /* 0x000000383c7c723c */ /* 0x040fec000000187c */
[----:B------:R-:W1:Y:S01]  /*1c960*/  MUFU.EX2 R81, R78 ;  /* 0x0000004e00517308 */ /* 0x000e620000000800 */
[----:B------:R-:W-:Y:S01]  /*1c970*/  F2FP.PACK_AB R56, R179, R173 ;  /* 0x000000adb338723e */ /* 0x000fe200000000ff */
[-C--:B------:R-:W-:Y:S01]  /*1c980*/  HMMA.16816.F32 R44, R60, R58.reuse, R44 ;  /* 0x0000003a3c2c723c */ /* 0x080fe2000000182c */
[----:B------:R-:W1:Y:S03]  /*1c990*/  LDSM.16.MT88.4 R60, [R232+0x1900] ;  /* 0x00190000e83c783b */ /* 0x000e660000004200 */
        /* <DEDUP_REMOVED lines=10> */
[-C--:B---3--:R-:W-:Y:S01]  /*1ca40*/  HMMA.16816.F32 R4, R52, R64.reuse, R4 ;  /* 0x000000403404723c */ /* 0x088fe20000001804 */
[----:B------:R-:W-:Y:S07]  /*1ca50*/  MUFU.EX2 R86, R86 ;  /* 0x0000005600567308 */ /* 0x000fee0000000800 */
[C---:B------:R-:W-:Y:S03]  /*1ca60*/  HMMA.16816.F32 R8, R56.reuse, R64, R8 ;  /* 0x000000403808723c */ /* 0x040fe60000001808 */
[----:B------:R-:W-:Y:S05]  /*1ca70*/  MUFU.EX2 R87, R87 ;  /* 0x0000005700577308 */ /* 0x000fea0000000800 */
[-C--:B------:R-:W-:Y:S04]  /*1ca80*/  HMMA.16816.F32 R12, R56, R66.reuse, R12 ;  /* 0x00000042380c723c */ /* 0x080fe8000000180c */
[----:B--2---:R-:W-:Y:S01]  /*1ca90*/  FFMA.FTZ R133, R133, R150, R200 ;  /* 0x0000009685857223 */ /* 0x004fe200000100c8 */
[----:B------:R-:W-:Y:S03]  /*1caa0*/  MUFU.EX2 R96, R96 ;  /* 0x0000006000607308 */ /* 0x000fe60000000800 */
[C---:B------:R-:W-:Y:S01]  /*1cab0*/  HMMA.16816.F32 R16, R52.reuse, R66, R16 ;  /* 0x000000423410723c */ /* 0x040fe20000001810 */
[----:B------:R-:W2:Y:S03]  /*1cac0*/  LDSM.16.MT88.4 R64, [R231+0x1900] ;  /* 0x00190000e740783b */ /* 0x000ea60000004200 */
[----:B------:R-:W-:Y:S01]  /*1cad0*/  FFMA.FTZ R0, R0, R151, R199 ;  /* 0x0000009700007223 */ /* 0x000fe200000100c7 */
[----:B------:R-:W-:Y:S02]  /*1cae0*/  MOV R151, R168 ;  /* 0x000000a800977202 */ /* 0x000fe40000000f00 */
[----:B------:R-:W-:Y:S01]  /*1caf0*/  MUFU.EX2 R97, R97 ;  /* 0x0000006100617308 */ /* 0x000fe20000000800 */
[-C--:B-1----:R-:W-:Y:S01]  /*1cb00*/  HMMA.16816.F32 R20, R52, R60.reuse, R20 ;  /* 0x0000003c3414723c */ /* 0x082fe20000001814 */
[----:B------:R-:W-:Y:S03]  /*1cb10*/  LDSM.16.MT88.4 R168, [R232+0x3100] ;  /* 0x00310000e8a8783b */ /* 0x000fe60000004200 */
[----:B------:R-:W-:Y:S02]  /*1cb20*/  FADD.FTZ R0, R211, R0 ;  /* 0x00000000d3007221 */ /* 0x000fe40000010000 */
[----:B----4-:R-:W-:Y:S02]  /*1cb30*/  FFMA.FTZ R134, R134, R152, R202 ;  /* 0x0000009886867223 */ /* 0x010fe400000100ca */
[C---:B------:R-:W-:Y:S01]  /*1cb40*/  HMMA.16816.F32 R24, R56.reuse, R60, R24 ;  /* 0x0000003c3818723c */ /* 0x040fe20000001818 */
[----:B------:R-:W-:Y:S03]  /*1cb50*/  MUFU.EX2 R98, R98 ;  /* 0x0000006200627308 */ /* 0x000fe60000000800 */
[----:B------:R-:W-:Y:S02]  /*1cb60*/  FFMA.FTZ R132, R132, R153, R201 ;  /* 0x0000009984847223 */ /* 0x000fe400000100c9 */
[----:B------:R-:W-:Y:S01]  /*1cb70*/  LDSM.16.MT88.4 R152, [R229+0x3100] ;  /* 0x00310000e598783b */ /* 0x000fe20000004200 */
[----:B------:R-:W-:Y:S01]  /*1cb80*/  FADD.FTZ R76, R213, R0 ;  /* 0x00000000d54c7221 */ /* 0x000fe20000010000 */
[-C--:B------:R-:W-:Y:S03]  /*1cb90*/  HMMA.16816.F32 R28, R56, R62.reuse, R28 ;  /* 0x0000003e381c723c */ /* 0x080fe6000000181c */
[----:B------:R-:W-:Y:S05]  /*1cba0*/  MUFU.EX2 R99, R99 ;  /* 0x0000006300637308 */ /* 0x000fea0000000800 */
[C---:B------:R-:W-:Y:S01]  /*1cbb0*/  HMMA.16816.F32 R32, R52.reuse, R62, R32 ;  /* 0x0000003e3420723c */ /* 0x040fe20000001820 */
[----:B------:R-:W1:Y:S04]  /*1cbc0*/  LDSM.16.MT88.4 R60, [R229+0x2100] ;  /* 0x00210000e53c783b */ /* 0x000e680000004200 */
[----:B------:R-:W-:Y:S03]  /*1cbd0*/  MUFU.EX2 R100, R100 ;  /* 0x0000006400647308 */ /* 0x000fe60000000800 */
[-C--:B------:R-:W-:Y:S07]  /*1cbe0*/  HMMA.16816.F32 R36, R52, R68.reuse, R36 ;  /* 0x000000443424723c */ /* 0x080fee0000001824 */
[----:B------:R-:W-:Y:S01]  /*1cbf0*/  MUFU.EX2 R101, R101 ;  /* 0x0000006500657308 */ /* 0x000fe20000000800 */
[C---:B------:R-:W-:Y:S08]  /*1cc00*/  HMMA.16816.F32 R48, R56.reuse, R68, R48 ;  /* 0x000000443830723c */ /* 0x040ff00000001830 */
[-C--:B------:R-:W-:Y:S01]  /*1cc10*/  HMMA.16816.F32 R40, R56, R70.reuse, R40 ;  /* 0x000000463828723c */ /* 0x080fe20000001828 */
[----:B------:R-:W-:Y:S07]  /*1cc20*/  MUFU.EX2 R102, R102 ;  /* 0x0000006600667308 */ /* 0x000fee0000000800 */
[C---:B------:R-:W-:Y:S01]  /*1cc30*/  HMMA.16816.F32 R116, R52.reuse, R70, R116 ;  /* 0x000000463474723c */ /* 0x040fe20000001874 */
[----:B------:R-:W3:Y:S02]  /*1cc40*/  LDSM.16.MT88.4 R68, [R232+0x2100] ;  /* 0x00210000e844783b */ /* 0x000ee40000004200 */
[----:B------:R-:W-:Y:S05]  /*1cc50*/  MUFU.EX2 R103, R103 ;  /* 0x0000006700677308 */ /* 0x000fea0000000800 */
[-C--:B--2---:R-:W-:Y:S05]  /*1cc60*/  HMMA.16816.F32 R120, R52, R64.reuse, R120 ;  /* 0x000000403478723c */ /* 0x084fea0000001878 */
        /* <DEDUP_REMOVED lines=8> */
[----:B-----5:R-:W-:Y:S02]  /*1ccf0*/  F2FP.PACK_AB R57, R188, R189 ;  /* 0x000000bdbc39723e */ /* 0x020fe400000000ff */
[----:B------:R-:W-:Y:S02]  /*1cd00*/  F2FP.PACK_AB R58, R82, R83 ;  /* 0x00000053523a723e */ /* 0x000fe400000000ff */
[----:B------:R-:W-:Y:S04]  /*1cd10*/  F2FP.PACK_AB R52, R197, R182 ;  /* 0x000000b6c534723e */ /* 0x000fe800000000ff */
[----:B------:R-:W-:Y:S01]  /*1cd20*/  F2FP.PACK_AB R53, R196, R181 ;  /* 0x000000b5c435723e */ /* 0x000fe200000000ff */
[----:B------:R-:W-:Y:S01]  /*1cd30*/  MUFU.EX2 R108, R108 ;  /* 0x0000006c006c7308 */ /* 0x000fe20000000800 */
[----:B------:R-:W-:Y:S02]  /*1cd40*/  F2FP.PACK_AB R54, R194, R195 ;  /* 0x000000c3c236723e */ /* 0x000fe400000000ff */
[----:B------:R-:W-:Y:S02]  /*1cd50*/  F2FP.PACK_AB R55, R191, R193 ;  /* 0x000000c1bf37723e */ /* 0x000fe400000000ff */
[----:B------:R-:W-:Y:S05]  /*1cd60*/  F2FP.PACK_AB R59, R80, R81 ;  /* 0x00000051503b723e */ /* 0x000fea00000000ff */
        /* <DEDUP_REMOVED lines=9> */
[-C--:B---3--:R-:W-:Y:S08]  /*1ce00*/  HMMA.16816.F32 R20, R52, R68.reuse, R20 ;  /* 0x000000443414723c */ /* 0x088ff00000001814 */
        /* <DEDUP_REMOVED lines=13> */
[----:B------:R-:W1:Y:S02]  /*1cee0*/  LDSM.16.MT88.4 R72, [R230+0x2900] ;  /* 0x00290000e648783b */ /* 0x000e640000004200 */
[----:B------:R-:W-:Y:S05]  /*1cef0*/  MUFU.EX2 R104, R104 ;  /* 0x0000006800687308 */ /* 0x000fea0000000800 */
[-C--:B--2---:R-:W-:Y:S05]  /*1cf00*/  HMMA.16816.F32 R120, R52, R64.reuse, R120 ;  /* 0x000000403478723c */ /* 0x084fea0000001878 */
[----:B------:R-:W-:Y:S03]  /*1cf10*/  MUFU.EX2 R105, R105 ;  /* 0x0000006900697308 */ /* 0x000fe60000000800 */
[C---:B------:R-:W-:Y:S07]  /*1cf20*/  HMMA.16816.F32 R124, R56.reuse, R64, R124 ;  /* 0x00000040387c723c */ /* 0x040fee000000187c */
[----:B------:R-:W-:Y:S01]  /*1cf30*/  FADD.FTZ R64, R217, R134 ;  /* 0x00000086d9407221 */ /* 0x000fe20000010000 */
[-C--:B------:R-:W-:Y:S01]  /*1cf40*/  HMMA.16816.F32 R44, R56, R66.reuse, R44 ;  /* 0x00000042382c723c */ /* 0x080fe2000000182c */
[----:B------:R-:W2:Y:S03]  /*1cf50*/  MUFU.EX2 R106, R106 ;  /* 0x0000006a006a7308 */ /* 0x000ea60000000800 */
[----:B------:R-:W-:Y:S03]  /*1cf60*/  FADD.FTZ R79, R220, R64 ;  /* 0x00000040dc4f7221 */ /* 0x000fe60000010000 */
[----:B----4-:R-:W-:Y:S01]  /*1cf70*/  F2FP.PACK_AB R58, R93, R92 ;  /* 0x0000005c5d3a723e */ /* 0x010fe200000000ff */
[----:B------:R-:W-:Y:S01]  /*1cf80*/  HMMA.16816.F32 R128, R52, R66, R128 ;  /* 0x000000423480723c */ /* 0x000fe20000001880 */
[----:B------:R-:W4:Y:S03]  /*1cf90*/  LDSM.16.MT88.4 R64, [R231+0x2900] ;  /* 0x00290000e740783b */ /* 0x000f260000004200 */
        /* <DEDUP_REMOVED lines=13> */
[----:B--2---:R-:W-:Y:S01]  /*1d070*/  F2FP.PACK_AB R185, R107, R106 ;  /* 0x0000006a6bb9723e */ /* 0x004fe200000000ff */
[-C--:B-1----:R-:W-:Y:S03]  /*1d080*/  HMMA.16816.F32 R4, R52, R60.reuse, R4 ;  /* 0x0000003c3404723c */ /* 0x082fe60000001804 */
[----:B------:R-:W-:Y:S01]  /*1d090*/  F2FP.PACK_AB R186, R138, R108 ;  /* 0x0000006c8aba723e */ /* 0x000fe200000000ff */
[----:B------:R-:W-:Y:S01]  /*1d0a0*/  FADD.FTZ R0, R111, R0 ;  /* 0x000000006f007221 */ /* 0x000fe20000010000 */
[----:B------:R-:W-:Y:S03]  /*1d0b0*/  MOV R133, R135 ;  /* 0x0000008700857202 */ /* 0x000fe60000000f00 */
[C---:B------:R-:W-:Y:S01]  /*1d0c0*/  HMMA.16816.F32 R8, R56.reuse, R60, R8 ;  /* 0x0000003c3808723c */ /* 0x040fe20000001808 */
[----:B------:R1:W2:Y:S07]  /*1d0d0*/  MUFU.EX2 R60, R3 ;  /* 0x00000003003c7308 */ /* 0x0002ae0000000800 */
[-C--:B------:R-:W-:Y:S08]  /*1d0e0*/  HMMA.16816.F32 R12, R56, R62.reuse, R12 ;  /* 0x0000003e380c723c */ /* 0x080ff0000000180c */
[C---:B------:R-:W-:Y:S08]  /*1d0f0*/  HMMA.16816.F32 R16, R52.reuse, R62, R16 ;  /* 0x0000003e3410723c */ /* 0x040ff00000001810 */
[-C--:B---3--:R-:W-:Y:S04]  /*1d100*/  HMMA.16816.F32 R20, R52, R68.reuse, R20 ;  /* 0x000000443414723c */ /* 0x088fe80000001814 */
[----:B-1----:R-:W-:Y:S01]  /*1d110*/  FADD.FTZ R3, R187, R76 ;  /* 0x0000004cbb037221 */ /* 0x002fe20000010000 */
[----:B--2---:R-:W-:Y:S03]  /*1d120*/  F2FP.PACK_AB R187, R60, R110 ;  /* 0x0000006e3cbb723e */ /* 0x004fe600000000ff */
[C---:B------:R-:W-:Y:S08]  /*1d130*/  HMMA.16816.F32 R24, R56.reuse, R68, R24 ;  /* 0x000000443818723c */ /* 0x040ff00000001818 */
[-C--:B------:R-:W-:Y:S08]  /*1d140*/  HMMA.16816.F32 R28, R56, R70.reuse, R28 ;  /* 0x00000046381c723c */ /* 0x080ff0000000181c */
[C---:B------:R-:W-:Y:S07]  /*1d150*/  HMMA.16816.F32 R32, R52.reuse, R70, R32 ;  /* 0x000000463420723c */ /* 0x040fee0000001820 */
[----:B------:R-:W-:Y:S01]  /*1d160*/  MOV R70, R2 ;  /* 0x0000000200467202 */ /* 0x000fe20000000f00 */
[-C--:B------:R-:W-:Y:S08]  /*1d170*/  HMMA.16816.F32 R36, R52, R72.reuse, R36 ;  /* 0x000000483424723c */ /* 0x080ff00000001824 */
        /* <DEDUP_REMOVED lines=134> */
.L_x_1586:
[----:B------:R-:W3:Y:S04]  /*1d9e0*/  LDL.LU R6, [R1+0x8] ;  /* 0x0000080001067983 */ /* 0x000ee80000300800 */
[----:B--2---:R-:W2:Y:S04]  /*1d9f0*/  LDL.LU R9, [R1+0xc] ;  /* 0x00000c0001097983 */ /* 0x004ea80000300800 */
[----:B----4-:R-:W4:Y:S04]  /*1da00*/  LDL.LU R8, [R1+0x10] ;  /* 0x0000100001087983 */ /* 0x010f280000300800 */
[----:B------:R-:W4:Y:S01]  /*1da10*/  LDL.LU R2, [R1+0x14] ;  /* 0x0000140001027983 */ /* 0x000f220000300800 */
[----:B------:R-:W-:-:S02]  /*1da20*/  MOV R36, 0xff800000 ;  /* 0xff80000000247802 */ /* 0x000fc40000000f00 */
[----:B------:R-:W-:Y:S02]  /*1da30*/  MOV R37, 0xff800000 ;  /* 0xff80000000257802 */ /* 0x000fe40000000f00 */
[----:B------:R-:W-:Y:S02]  /*1da40*/  MOV R38, 0xff800000 ;  /* 0xff80000000267802 */ /* 0x000fe40000000f00 */
[----:B------:R-:W-:Y:S02]  /*1da50*/  MOV R39, 0xff800000 ;  /* 0xff80000000277802 */ /* 0x000fe40000000f00 */
[----:B------:R-:W-:Y:S01]  /*1da60*/  PLOP3.LUT P4, PT, PT, PT, PT, 0x8, 0x0 ;  /* 0x000000000000781c */ /* 0x000fe20003f8e170 */
[----:B---3--:R-:W1:Y:S04]  /*1da70*/  SHFL.BFLY PT, R4, R6, 0x2, 0x1f ;  /* 0x0c401f0006047f89 */ /* 0x008e6800000e0000 */
[----:B--2---:R-:W2:Y:S04]  /*1da80*/  SHFL.BFLY PT, R5, R9, 0x2, 0x1f ;  /* 0x0c401f0009057f89 */ /* 0x004ea800000e0000 */
[----:B----4-:R-:W3:Y:S01]  /*1da90*/  SHFL.BFLY PT, R7, R2, 0x2, 0x1f ;  /* 0x0c401f0002077f89 */ /* 0x010ee200000e0000 */
        /* <DEDUP_REMOVED lines=108> */
.L_x_1530:
        /* <DEDUP_REMOVED lines=135> */
.L_x_1591:
        /* <DEDUP_REMOVED lines=196> */
.L_x_1590:
        /* <DEDUP_REMOVED lines=31> */
.L_x_1592:
        /* <DEDUP_REMOVED lines=43> */
.L_x_1594:
[----:B------:R-:W-:Y:S05]  /*1fab0*/  BSYNC B0 ;  /* 0x0000000000007941 */ /* 0x000fea0003800000 */
.L_x_1593:
        /* <DEDUP_REMOVED lines=109> */
.L_x_1595:
        /* <DEDUP_REMOVED lines=15> */
.L_x_1617:


//--------------------- .nv.shared._ZN7cutlass13device_kernelIN5flash19enable_sm80_to_sm89INS1_16FlashAttnFwdSm80INS1_25CollectiveMainloopFwdSm80ILi4ELi1ELb0EN4cute5tupleIJNS5_1CILi128EEENS7_ILi112EEENS7_ILi64EEEEEELi64ENS_6half_tEfNS_4arch4Sm80ELb0ELb0ELb1ELb0ELb1ELb0ELb1ELb0EEENS1_21CollectiveEpilogueFwdINS6_IJS8_SA_S9_EEENS6_IJNS7_ILi1EEESI_SI_EEESC_SE_Li128ELb0ELb1ELb0ELb0EEENS1_19SingleTileSchedulerILb0ELb0ELb1ELi128EEEEEEEEEvNT_6ParamsE --------------------------
	.section	.nv.shared._ZN7cutlass13device_kernelIN5flash19enable_sm80_to_sm89INS1_16FlashAttnFwdSm80INS1_25CollectiveMainloopFwdSm80ILi4ELi1ELb0EN4cute5tupleIJNS5_1CILi128EEENS7_ILi112EEENS7_ILi64EEEEEELi64ENS_6half_tEfNS_4arch4Sm80ELb0ELb0ELb1ELb0ELb1ELb0ELb1ELb0EEENS1_21CollectiveEpilogueFwdINS6_IJS8_SA_S9_EEENS6_IJNS7_ILi1EEESI_SI_EEESC_SE_Li128ELb0ELb1ELb0ELb0EEENS1_19SingleTileSchedulerILb0ELb0ELb1ELi128EEEEEEEEEvNT_6ParamsE,"aw",@nobits
	.sectionflags	@""
	.align	16


//--------------------- .nv.global                --------------------------
	.section	.nv.global,"aw",@nobits
.nv.global:
	.type		_ZN82_INTERNAL_fdc0a450_46_flash_fwd_hdim64_fp16_paged_softcapall_sm80_cu_8e232a79_38334cute1_E,@object
	.size		_ZN82_INTERNAL_fdc0a450_46_flash_fwd_hdim64_fp16_paged_softcapall_sm80_cu_8e232a79_38334cute1_E,(_ZN82_INTERNAL_fdc0a450_46_flash_fwd_hdim64_fp16_paged_softcapall_sm80_cu_8e232a79_38334cuda3std3__45__cpo6cbeginE - _ZN82_INTERNAL_fdc0a450_46_flash_fwd_hdim64_fp16_paged_softcapall_sm80_cu_8e232a79_38334cute1_E)
_ZN82_INTERNAL_fdc0a450_46_flash_fwd_hdim64_fp16_paged_softcapall_sm80_cu_8e232a79_38334cute1_E:
	.zero		1
	.type		_ZN82_INTERNAL_fdc0a450_46_flash_fwd_hdim64_fp16_paged_softcapall_sm80_cu_8e232a79_38334cuda3std3__45__cpo6cbeginE,@object
	.size		_ZN82_INTERNAL_fdc0a450_46_flash_fwd_hdim64_fp16_paged_softcapall_sm80_cu_8e232a79_38334cuda3std3__45__cpo6cbeginE,(_ZN82_INTERNAL_fdc0a450_46_flash_fwd_hdim64_fp16_paged_softcapall_sm80_cu_8e232a79_38334cuda3std3__48in_placeE - _ZN82_INTERNAL_fdc0a450_46_flash_fwd_hdim64_fp16_paged_softcapall_sm80_cu_8e232a79_38334cuda3std3__45__cpo6cbeginE)
_ZN82_INTERNAL_fdc0a450_46_flash_fwd_hdim64_fp16_paged_softcapall_sm80_cu_8e232a79_38334cuda3std3__45__cpo6cbeginE:
	.zero		1
	.type		_ZN82_INTERNAL_fdc0a450_46_flash_fwd_hdim64_fp16_paged_softcapall_sm80_cu_8e232a79_38334cuda3std3__48in_placeE,@object
	.size		_ZN82_INTERNAL_fdc0a450_46_flash_fwd_hdim64_fp16_paged_softcapall_sm80_cu_8e232a79_38334cuda3std3__48in_placeE,(_ZN82_INTERNAL_fdc0a450_46_flash_fwd_hdim64_fp16_paged_softcapall_sm80_cu_8e232a79_38334cuda3std6ranges3__45__cpo9iter_moveE - _ZN82_INTERNAL_fdc0a450_46_flash_fwd_hdim64_fp16_paged_softcapall_sm80_cu_8e232a79_38334cuda3std3__48in_placeE)
_ZN82_INTERNAL_fdc0a450_46_flash_fwd_hdim64_fp16_paged_softcapall_sm80_cu_8e232a79_38334cuda3std3__48in_placeE:
	.zero		1
	.type		_ZN82_INTERNAL_fdc0a450_46_flash_fwd_hdim64_fp16_paged_softcapall_sm80_cu_8e232a79_38334cuda3std6ranges3__45__cpo9iter_moveE,@object
	.size		_ZN82_INTERNAL_fdc0a450_46_flash_fwd_hdim64_fp16_paged_softcapall_sm80_cu_8e232a79_38334cuda3std6ranges3__45__cpo9iter_moveE,(_ZN82_INTERNAL_fdc0a450_46_flash_fwd_hdim64_fp16_paged_softcapall_sm80_cu_8e232a79_38334cuda3std3__45__cpo5beginE - _ZN82_INTERNAL_fdc0a450_46_flash_fwd_hdim64_fp16_paged_softcapall_sm80_cu_8e232a79_38334cuda3std6ranges3__45__cpo9iter_moveE)
_ZN82_INTERNAL_fdc0a450_46_flash_fwd_hdim64_fp16_paged_softcapall_sm80_cu_8e232a79_38334cuda3std6ranges3__45__cpo9iter_moveE:
	.zero		1
	.type		_ZN82_INTERNAL_fdc0a450_46_flash_fwd_hdim64_fp16_paged_softcapall_sm80_cu_8e232a79_38334cuda3std3__45__cpo5beginE,@object
	.size		_ZN82_INTERNAL_fdc0a450_46_flash_fwd_hdim64_fp16_paged_softcapall_sm80_cu_8e232a79_38334cuda3std3__45__cpo5beginE,(_ZN82_INTERNAL_fdc0a450_46_flash_fwd_hdim64_fp16_paged_softcapall_sm80_cu_8e232a79_38334cuda3std3__484_GLOBAL__N__fdc0a450_46_flash_fwd_hdim64_fp16_paged_softcapall_sm80_cu_8e232a79_38336ignoreE - _ZN82_INTERNAL_fdc0a450_46_flash_fwd_hdim64_fp16_paged_softcapall_sm80_cu_8e232a79_38334cuda3std3__45__cpo5beginE)
_ZN82_INTERNAL_fdc0a450_46_flash_fwd_hdim64_fp16_paged_softcapall_sm80_cu_8e232a79_38334cuda3std3__45__cpo5beginE:
	.zero		1
	.type		_ZN82_INTERNAL_fdc0a450_46_flash_fwd_hdim64_fp16_paged_softcapall_sm80_cu_8e232a79_38334cuda3std3__484_GLOBAL__N__fdc0a450_46_flash_fwd_hdim64_fp16_paged_softcapall_sm80_cu_8e232a79_38336ignoreE,@object
	.size		_ZN82_INTERNAL_fdc0a450_46_flash_fwd_hdim64_fp16_paged_softcapall_sm80_cu_8e232a79_38334cuda3std3__484_GLOBAL__N__fdc0a450_46_flash_fwd_hdim64_fp16_paged_softcapall_sm80_cu_8e232a79_38336ignoreE,(_ZN82_INTERNAL_fdc0a450_46_flash_fwd_hdim64_fp16_paged_softcapall_sm80_cu_8e232a79_38334cute7productE - _ZN82_INTERNAL_fdc0a450_46_flash_fwd_hdim64_fp16_paged_softcapall_sm80_cu_8e232a79_38334cuda3std3__484_GLOBAL__N__fdc0a450_46_flash_fwd_hdim64_fp16_paged_softcapall_sm80_cu_8e232a79_38336ignoreE)
_ZN82_INTERNAL_fdc0a450_46_flash_fwd_hdim64_fp16_paged_softcapall_sm80_cu_8e232a79_38334cuda3std3__484_GLOBAL__N__fdc0a450_46_flash_fwd_hdim64_fp16_paged_softcapall_sm80_cu_8e232a79_38336ignoreE:
	.zero		1
	.type		_ZN82_INTERNAL_fdc0a450_46_flash_fwd_hdim64_fp16_paged_softcapall_sm80_cu_8e232a79_38334cute7productE,@object
	.size		_ZN82_INTERNAL_fdc0a450_46_flash_fwd_hdim64_fp16_paged_softcapall_sm80_cu_8e232a79_38334cute7productE,(_ZN82_INTERNAL_fdc0a450_46_flash_fwd_hdim64_fp16_paged_softcapall_sm80_cu_8e232a79_38334cuda3std3__45__cpo3endE - _ZN82_INTERNAL_fdc0a450_46_flash_fwd_hdim64_fp16_paged_softcapall_sm80_cu_8e232a79_38334cute7productE)
_ZN82_INTERNAL_fdc0a450_46_flash_fwd_hdim64_fp16_paged_softcapall_sm80_cu_8e232a79_38334cute7productE:
	.zero		1
	.type		_ZN82_INTERNAL_fdc0a450_46_flash_fwd_hdim64_fp16_paged_softcapall_sm80_cu_8e232a79_38334cuda3std3__45__cpo3endE,@object
	.size		_ZN82_INTERNAL_fdc0a450_46_flash_fwd_hdim64_fp16_paged_softcapall_sm80_cu_8e232a79_38334cuda3std3__45__cpo3endE,(_ZN82_INTERNAL_fdc0a450_46_flash_fwd_hdim64_fp16_paged_softcapall_sm80_cu_8e232a79_38334cuda3std3__419piecewise_constructE - _ZN82_INTERNAL_fdc0a450_46_flash_fwd_hdim64_fp16_paged_softcapall_sm80_cu_8e232a79_38334cuda3std3__45__cpo3endE)
_ZN82_INTERNAL_fdc0a450_46_flash_fwd_hdim64_fp16_paged_softcapall_sm80_cu_8e232a79_38334cuda3std3__45__cpo3endE:
	.zero		1
	.type		_ZN82_INTERNAL_fdc0a450_46_flash_fwd_hdim64_fp16_paged_softcapall_sm80_cu_8e232a79_38334cuda3std3__419piecewise_constructE,@object
	.size		_ZN82_INTERNAL_fdc0a450_46_flash_fwd_hdim64_fp16_paged_softcapall_sm80_cu_8e232a79_38334cuda3std3__419piecewise_constructE,(_ZN82_INTERNAL_fdc0a450_46_flash_fwd_hdim64_fp16_paged_softcapall_sm80_cu_8e232a79_38334cuda3std3__45__cpo4cendE - _ZN82_INTERNAL_fdc0a450_46_flash_fwd_hdim64_fp16_paged_softcapall_sm80_cu_8e232a79_38334cuda3std3__419piecewise_constructE)
_ZN82_INTERNAL_fdc0a450_46_flash_fwd_hdim64_fp16_paged_softcapall_sm80_cu_8e232a79_38334cuda3std3__419piecewise_constructE:
	.zero		1
	.type		_ZN82_INTERNAL_fdc0a450_46_flash_fwd_hdim64_fp16_paged_softcapall_sm80_cu_8e232a79_38334cuda3std3__45__cpo4cendE,@object
	.size		_ZN82_INTERNAL_fdc0a450_46_flash_fwd_hdim64_fp16_paged_softcapall_sm80_cu_8e232a79_38334cuda3std3__45__cpo4cendE,(_ZN82_INTERNAL_fdc0a450_46_flash_fwd_hdim64_fp16_paged_softcapall_sm80_cu_8e232a79_38334cuda3std6ranges3__45__cpo4swapE - _ZN82_INTERNAL_fdc0a450_46_flash_fwd_hdim64_fp16_paged_softcapall_sm80_cu_8e232a79_38334cuda3std3__45__cpo4cendE)
_ZN82_INTERNAL_fdc0a450_46_flash_fwd_hdim64_fp16_paged_softcapall_sm80_cu_8e232a79_38334cuda3std3__45__cpo4cendE:
	.zero		1
	.type		_ZN82_INTERNAL_fdc0a450_46_flash_fwd_hdim64_fp16_paged_softcapall_sm80_cu_8e232a79_38334cuda3std6ranges3__45__cpo4swapE,@object
	.size		_ZN82_INTERNAL_fdc0a450_46_flash_fwd_hdim64_fp16_paged_softcapall_sm80_cu_8e232a79_38334cuda3std6ranges3__45__cpo4swapE,(.L_7 - _ZN82_INTERNAL_fdc0a450_46_flash_fwd_hdim64_fp16_paged_softcapall_sm80_cu_8e232a79_38334cuda3std6ranges3__45__cpo4swapE)
_ZN82_INTERNAL_fdc0a450_46_flash_fwd_hdim64_fp16_paged_softcapall_sm80_cu_8e232a79_38334cuda3std6ranges3__45__cpo4swapE:
	.zero		1
.L_7:


//--------------------- .nv.shared._ZN7cutlass13device_kernelIN5flash19enable_sm80_to_sm89INS1_16FlashAttnFwdSm80INS1_25CollectiveMainloopFwdSm80ILi4ELi1ELb0EN4cute5tupleIJNS5_1CILi128EEENS7_ILi112EEENS7_ILi64EEEEEELi64ENS_6half_tEfNS_4arch4Sm80ELb0ELb0ELb1ELb1ELb1ELb0ELb1ELb0EEENS1_21CollectiveEpilogueFwdINS6_IJS8_SA_S9_EEENS6_IJNS7_ILi1EEESI_SI_EEESC_SE_Li128ELb1ELb1ELb0ELb0EEENS1_19SingleTileSchedulerILb1ELb0ELb1ELi128EEEEEEEEEvNT_6ParamsE --------------------------
	.section	.nv.shared._ZN7cutlass13device_kernelIN5flash19enable_sm80_to_sm89INS1_16FlashAttnFwdSm80INS1_25CollectiveMainloopFwdSm80ILi4ELi1ELb0EN4cute5tupleIJNS5_1CILi128EEENS7_ILi112EEENS7_ILi64EEEEEELi64ENS_6half_tEfNS_4arch4Sm80ELb0ELb0ELb1ELb1ELb1ELb0ELb1ELb0EEENS1_21CollectiveEpilogueFwdINS6_IJS8_SA_S9_EEENS6_IJNS7_ILi1EEESI_SI_EEESC_SE_Li128ELb1ELb1ELb0ELb0EEENS1_19SingleTileSchedulerILb1ELb0ELb1ELi128EEEEEEEEEvNT_6ParamsE,"aw",@nobits
	.sectionflags	@""
	.align	16


//--------------------- .nv.shared._ZN7cutlass13device_kernelIN5flash19enable_sm80_to_sm89INS1_16FlashAttnFwdSm80INS1_25CollectiveMainloopFwdSm80ILi4ELi1ELb0EN4cute5tupleIJNS5_1CILi128EEENS7_ILi112EEENS7_ILi64EEEEEELi64ENS_6half_tEfNS_4arch4Sm80ELb0ELb0ELb1ELb1ELb1ELb1ELb1ELb0EEENS1_21CollectiveEpilogueFwdINS6_IJS8_SA_S9_EEENS6_IJNS7_ILi1EEESI_SI_EEESC_SE_Li128ELb1ELb1ELb0ELb0EEENS1_19SingleTileSchedulerILb1ELb0ELb1ELi128EEEEEEEEEvNT_6ParamsE --------------------------
	.section	.nv.shared._ZN7cutlass13device_kernelIN5flash19enable_sm80_to_sm89INS1_16FlashAttnFwdSm80INS1_25CollectiveMainloopFwdSm80ILi4ELi1ELb0EN4cute5tupleIJNS5_1CILi128EEENS7_ILi112EEENS7_ILi64EEEEEELi64ENS_6half_tEfNS_4arch4Sm80ELb0ELb0ELb1ELb1ELb1ELb1ELb1ELb0EEENS1_21CollectiveEpilogueFwdINS6_IJS8_SA_S9_EEENS6_IJNS7_ILi1EEESI_SI_EEESC_SE_Li128ELb1ELb1ELb0ELb0EEENS1_19SingleTileSchedulerILb1ELb0ELb1ELi128EEEEEEEEEvNT_6ParamsE,"aw",@nobits
	.sectionflags	@""
	.align	16


//--------------------- .nv.shared._ZN7cutlass13device_kernelIN5flash19enable_sm80_to_sm89INS1_16FlashAttnFwdSm80INS1_25CollectiveMainloopFwdSm80ILi4ELi1ELb0EN4cute5tupleIJNS5_1CILi128EEENS7_ILi96EEENS7_ILi64EEEEEELi64ENS_6half_tEfNS_4arch4Sm80ELb0ELb1ELb1ELb0ELb1ELb0ELb1ELb0EEENS1_21CollectiveEpilogueFwdINS6_IJS8_SA_S9_EEENS6_IJNS7_ILi1EEESI_SI_EEESC_SE_Li128ELb0ELb1ELb0ELb0EEENS1_19SingleTileSchedulerILb0ELb0ELb1ELi128EEEEEEEEEvNT_6ParamsE --------------------------
	.section	.nv.shared._ZN7cutlass13device_kernelIN5flash19enable_sm80_to_sm89INS1_16FlashAttnFwdSm80INS1_25CollectiveMainloopFwdSm80ILi4ELi1ELb0EN4cute5tupleIJNS5_1CILi128EEENS7_ILi96EEENS7_ILi64EEEEEELi64ENS_6half_tEfNS_4arch4Sm80ELb0ELb1ELb1ELb0ELb1ELb0ELb1ELb0EEENS1_21CollectiveEpilogueFwdINS6_IJS8_SA_S9_EEENS6_IJNS7_ILi1EEESI_SI_EEESC_SE_Li128ELb0ELb1ELb0ELb0EEENS1_19SingleTileSchedulerILb0ELb0ELb1ELi128EEEEEEEEEvNT_6ParamsE,"aw",@nobits
	.sectionflags	@""
	.align	16


//--------------------- .nv.shared._ZN7cutlass13device_kernelIN5flash19enable_sm80_to_sm89INS1_16FlashAttnFwdSm80INS1_25CollectiveMainloopFwdSm80ILi4ELi1ELb0EN4cute5tupleIJNS5_1CILi128EEENS7_ILi96EEENS7_ILi64EEEEEELi64ENS_6half_tEfNS_4arch4Sm80ELb0ELb1ELb1ELb1ELb1ELb0ELb1ELb0EEENS1_21CollectiveEpilogueFwdINS6_IJS8_SA_S9_EEENS6_IJNS7_ILi1EEESI_SI_EEESC_SE_Li128ELb1ELb1ELb0ELb0EEENS1_19SingleTileSchedulerILb1ELb0ELb1ELi128EEEEEEEEEvNT_6ParamsE --------------------------
	.section	.nv.shared._ZN7cutlass13device_kernelIN5flash19enable_sm80_to_sm89INS1_16FlashAttnFwdSm80INS1_25CollectiveMainloopFwdSm80ILi4ELi1ELb0EN4cute5tupleIJNS5_1CILi128EEENS7_ILi96EEENS7_ILi64EEEEEELi64ENS_6half_tEfNS_4arch4Sm80ELb0ELb1ELb1ELb1ELb1ELb0ELb1ELb0EEENS1_21CollectiveEpilogueFwdINS6_IJS8_SA_S9_EEENS6_IJNS7_ILi1EEESI_SI_EEESC_SE_Li128ELb1ELb1ELb0ELb0EEENS1_19SingleTileSchedulerILb1ELb0ELb1ELi128EEEEEEEEEvNT_6ParamsE,"aw",@nobits
	.sectionflags	@""
	.align	16


//--------------------- .nv.shared._ZN7cutlass13device_kernelIN5flash19enable_sm80_to_sm89INS1_16FlashAttnFwdSm80INS1_25CollectiveMainloopFwdSm80ILi4ELi1ELb0EN4cute5tupleIJNS5_1CILi128EEENS7_ILi96EEENS7_ILi64EEEEEELi64ENS_6half_tEfNS_4arch4Sm80ELb0ELb1ELb1ELb1ELb1ELb1ELb1ELb0EEENS1_21CollectiveEpilogueFwdINS6_IJS8_SA_S9_EEENS6_IJNS7_ILi1EEESI_SI_EEESC_SE_Li128ELb1ELb1ELb0ELb0EEENS1_19SingleTileSchedulerILb1ELb0ELb1ELi128EEEEEEEEEvNT_6ParamsE --------------------------
	.section	.nv.shared._ZN7cutlass13device_kernelIN5flash19enable_sm80_to_sm89INS1_16FlashAttnFwdSm80INS1_25CollectiveMainloopFwdSm80ILi4ELi1ELb0EN4cute5tupleIJNS5_1CILi128EEENS7_ILi96EEENS7_ILi64EEEEEELi64ENS_6half_tEfNS_4arch4Sm80ELb0ELb1ELb1ELb1ELb1ELb1ELb1ELb0EEENS1_21CollectiveEpilogueFwdINS6_IJS8_SA_S9_EEENS6_IJNS7_ILi1EEESI_SI_EEESC_SE_Li128ELb1ELb1ELb0ELb0EEENS1_19SingleTileSchedulerILb1ELb0ELb1ELi128EEEEEEEEEvNT_6ParamsE,"aw",@nobits
	.sectionflags	@""
	.align	16


//--------------------- .nv.shared._ZN7cutlass13device_kernelIN5flash19enable_sm80_to_sm89INS1_16FlashAttnFwdSm80INS1_25CollectiveMainloopFwdSm80ILi4ELi1ELb0EN4cute5tupleIJNS5_1CILi128EEENS7_ILi112EEENS7_ILi64EEEEEELi64ENS_6half_tEfNS_4arch4Sm80ELb1ELb0ELb1ELb0ELb1ELb0ELb1ELb0EEENS1_21CollectiveEpilogueFwdINS6_IJS8_SA_S9_EEENS6_IJNS7_ILi1EEESI_SI_EEESC_SE_Li128ELb0ELb1ELb0ELb0EEENS1_30DynamicPersistentTileSchedulerILi128ELi128ELb0ELb1ELb0EEEEEEEEEvNT_6ParamsE --------------------------
	.section	.nv.shared._ZN7cutlass13device_kernelIN5flash19enable_sm80_to_sm89INS1_16FlashAttnFwdSm80INS1_25CollectiveMainloopFwdSm80ILi4ELi1ELb0EN4cute5tupleIJNS5_1CILi128EEENS7_ILi112EEENS7_ILi64EEEEEELi64ENS_6half_tEfNS_4arch4Sm80ELb1ELb0ELb1ELb0ELb1ELb0ELb1ELb0EEENS1_21CollectiveEpilogueFwdINS6_IJS8_SA_S9_EEENS6_IJNS7_ILi1EEESI_SI_EEESC_SE_Li128ELb0ELb1ELb0ELb0EEENS1_30DynamicPersistentTileSchedulerILi128ELi128ELb0ELb1ELb0EEEEEEEEEvNT_6ParamsE,"aw",@nobits
	.sectionflags	@""
	.align	16


//--------------------- .nv.shared._ZN7cutlass13device_kernelIN5flash19enable_sm80_to_sm89INS1_16FlashAttnFwdSm80INS1_25CollectiveMainloopFwdSm80ILi4ELi1ELb0EN4cute5tupleIJNS5_1CILi128EEENS7_ILi112EEENS7_ILi64EEEEEELi64ENS_6half_tEfNS_4arch4Sm80ELb1ELb0ELb1ELb1ELb1ELb0ELb1ELb0EEENS1_21CollectiveEpilogueFwdINS6_IJS8_SA_S9_EEENS6_IJNS7_ILi1EEESI_SI_EEESC_SE_Li128ELb1ELb1ELb0ELb0EEENS1_19SingleTileSchedulerILb1ELb0ELb1ELi128EEEEEEEEEvNT_6ParamsE --------------------------
	.section	.nv.shared._ZN7cutlass13device_kernelIN5flash19enable_sm80_to_sm89INS1_16FlashAttnFwdSm80INS1_25CollectiveMainloopFwdSm80ILi4ELi1ELb0EN4cute5tupleIJNS5_1CILi128EEENS7_ILi112EEENS7_ILi64EEEEEELi64ENS_6half_tEfNS_4arch4Sm80ELb1ELb0ELb1ELb1ELb1ELb0ELb1ELb0EEENS1_21CollectiveEpilogueFwdINS6_IJS8_SA_S9_EEENS6_IJNS7_ILi1EEESI_SI_EEESC_SE_Li128ELb1ELb1ELb0ELb0EEENS1_19SingleTileSchedulerILb1ELb0ELb1ELi128EEEEEEEEEvNT_6ParamsE,"aw",@nobits
	.sectionflags	@""
	.align	16


//--------------------- .nv.shared._ZN7cutlass13device_kernelIN5flash19enable_sm80_to_sm89INS1_16FlashAttnFwdSm80INS1_25CollectiveMainloopFwdSm80ILi4ELi1ELb0EN4cute5tupleIJNS5_1CILi128EEENS7_ILi112EEENS7_ILi64EEEEEELi64ENS_6half_tEfNS_4arch4Sm80ELb1ELb0ELb1ELb1ELb1ELb1ELb1ELb0EEENS1_21CollectiveEpilogueFwdINS6_IJS8_SA_S9_EEENS6_IJNS7_ILi1EEESI_SI_EEESC_SE_Li128ELb1ELb1ELb0ELb0EEENS1_19SingleTileSchedulerILb1ELb0ELb1ELi128EEEEEEEEEvNT_6ParamsE --------------------------
	.section	.nv.shared._ZN7cutlass13device_kernelIN5flash19enable_sm80_to_sm89INS1_16FlashAttnFwdSm80INS1_25CollectiveMainloopFwdSm80ILi4ELi1ELb0EN4cute5tupleIJNS5_1CILi128EEENS7_ILi112EEENS7_ILi64EEEEEELi64ENS_6half_tEfNS_4arch4Sm80ELb1ELb0ELb1ELb1ELb1ELb1ELb1ELb0EEENS1_21CollectiveEpilogueFwdINS6_IJS8_SA_S9_EEENS6_IJNS7_ILi1EEESI_SI_EEESC_SE_Li128ELb1ELb1ELb0ELb0EEENS1_19SingleTileSchedulerILb1ELb0ELb1ELi128EEEEEEEEEvNT_6ParamsE,"aw",@nobits
	.sectionflags	@""
	.align	16


//--------------------- .nv.shared._ZN7cutlass13device_kernelIN5flash19enable_sm80_to_sm89INS1_16FlashAttnFwdSm80INS1_25CollectiveMainloopFwdSm80ILi4ELi1ELb0EN4cute5tupleIJNS5_1CILi128EEENS7_ILi112EEENS7_ILi64EEEEEELi64ENS_6half_tEfNS_4arch4Sm80ELb0ELb0ELb0ELb0ELb1ELb0ELb1ELb0EEENS1_21CollectiveEpilogueFwdINS6_IJS8_SA_S9_EEENS6_IJNS7_ILi1EEESI_SI_EEESC_SE_Li128ELb0ELb1ELb0ELb0EEENS1_19SingleTileSchedulerILb0ELb0ELb1ELi128EEEEEEEEEvNT_6ParamsE --------------------------
	.section	.nv.shared._ZN7cutlass13device_kernelIN5flash19enable_sm80_to_sm89INS1_16FlashAttnFwdSm80INS1_25CollectiveMainloopFwdSm80ILi4ELi1ELb0EN4cute5tupleIJNS5_1CILi128EEENS7_ILi112EEENS7_ILi64EEEEEELi64ENS_6half_tEfNS_4arch4Sm80ELb0ELb0ELb0ELb0ELb1ELb0ELb1ELb0EEENS1_21CollectiveEpilogueFwdINS6_IJS8_SA_S9_EEENS6_IJNS7_ILi1EEESI_SI_EEESC_SE_Li128ELb0ELb1ELb0ELb0EEENS1_19SingleTileSchedulerILb0ELb0ELb1ELi128EEEEEEEEEvNT_6ParamsE,"aw",@nobits
	.sectionflags	@""
	.align	16


//--------------------- .nv.shared._ZN7cutlass13device_kernelIN5flash19enable_sm80_to_sm89INS1_16FlashAttnFwdSm80INS1_25CollectiveMainloopFwdSm80ILi4ELi1ELb0EN4cute5tupleIJNS5_1CILi128EEENS7_ILi112EEENS7_ILi64EEEEEELi64ENS_6half_tEfNS_4arch4Sm80ELb0ELb0ELb0ELb1ELb1ELb0ELb1ELb0EEENS1_21CollectiveEpilogueFwdINS6_IJS8_SA_S9_EEENS6_IJNS7_ILi1EEESI_SI_EEESC_SE_Li128ELb1ELb1ELb0ELb0EEENS1_19SingleTileSchedulerILb1ELb0ELb1ELi128EEEEEEEEEvNT_6ParamsE --------------------------
	.section	.nv.shared._ZN7cutlass13device_kernelIN5flash19enable_sm80_to_sm89INS1_16FlashAttnFwdSm80INS1_25CollectiveMainloopFwdSm80ILi4ELi1ELb0EN4cute5tupleIJNS5_1CILi128EEENS7_ILi112EEENS7_ILi64EEEEEELi64ENS_6half_tEfNS_4arch4Sm80ELb0ELb0ELb0ELb1ELb1ELb0ELb1ELb0EEENS1_21CollectiveEpilogueFwdINS6_IJS8_SA_S9_EEENS6_IJNS7_ILi1EEESI_SI_EEESC_SE_Li128ELb1ELb1ELb0ELb0EEENS1_19SingleTileSchedulerILb1ELb0ELb1ELi128EEEEEEEEEvNT_6ParamsE,"aw",@nobits
	.sectionflags	@""
	.align	16


//--------------------- .nv.shared._ZN7cutlass13device_kernelIN5flash19enable_sm80_to_sm89INS1_16FlashAttnFwdSm80INS1_25CollectiveMainloopFwdSm80ILi4ELi1ELb0EN4cute5tupleIJNS5_1CILi128EEENS7_ILi112EEENS7_ILi64EEEEEELi64ENS_6half_tEfNS_4arch4Sm80ELb0ELb0ELb0ELb1ELb1ELb1ELb1ELb0EEENS1_21CollectiveEpilogueFwdINS6_IJS8_SA_S9_EEENS6_IJNS7_ILi1EEESI_SI_EEESC_SE_Li128ELb1ELb1ELb0ELb0EEENS1_19SingleTileSchedulerILb1ELb0ELb1ELi128EEEEEEEEEvNT_6ParamsE --------------------------
	.section	.nv.shared._ZN7cutlass13device_kernelIN5flash19enable_sm80_to_sm89INS1_16FlashAttnFwdSm80INS1_25CollectiveMainloopFwdSm80ILi4ELi1ELb0EN4cute5tupleIJNS5_1CILi128EEENS7_ILi112EEENS7_ILi64EEEEEELi64ENS_6half_tEfNS_4arch4Sm80ELb0ELb0ELb0ELb1ELb1ELb1ELb1ELb0EEENS1_21CollectiveEpilogueFwdINS6_IJS8_SA_S9_EEENS6_IJNS7_ILi1EEESI_SI_EEESC_SE_Li128ELb1ELb1ELb0ELb0EEENS1_19SingleTileSchedulerILb1ELb0ELb1ELi128EEEEEEEEEvNT_6ParamsE,"aw",@nobits
	.sectionflags	@""
	.align	16


//--------------------- .nv.shared._ZN7cutlass13device_kernelIN5flash19enable_sm80_to_sm89INS1_16FlashAttnFwdSm80INS1_25CollectiveMainloopFwdSm80ILi4ELi1ELb0EN4cute5tupleIJNS5_1CILi128EEENS7_ILi96EEENS7_ILi64EEEEEELi64ENS_6half_tEfNS_4arch4Sm80ELb0ELb1ELb0ELb0ELb1ELb0ELb1ELb0EEENS1_21CollectiveEpilogueFwdINS6_IJS8_SA_S9_EEENS6_IJNS7_ILi1EEESI_SI_EEESC_SE_Li128ELb0ELb1ELb0ELb0EEENS1_19SingleTileSchedulerILb0ELb0ELb1ELi128EEEEEEEEEvNT_6ParamsE --------------------------
	.section	.nv.shared._ZN7cutlass13device_kernelIN5flash19enable_sm80_to_sm89INS1_16FlashAttnFwdSm80INS1_25CollectiveMainloopFwdSm80ILi4ELi1ELb0EN4cute5tupleIJNS5_1CILi128EEENS7_ILi96EEENS7_ILi64EEEEEELi64ENS_6half_tEfNS_4arch4Sm80ELb0ELb1ELb0ELb0ELb1ELb0ELb1ELb0EEENS1_21CollectiveEpilogueFwdINS6_IJS8_SA_S9_EEENS6_IJNS7_ILi1EEESI_SI_EEESC_SE_Li128ELb0ELb1ELb0ELb0EEENS1_19SingleTileSchedulerILb0ELb0ELb1ELi128EEEEEEEEEvNT_6ParamsE,"aw",@nobits
	.sectionflags	@""
	.align	16


//--------------------- .nv.shared._ZN7cutlass13device_kernelIN5flash19enable_sm80_to_sm89INS1_16FlashAttnFwdSm80INS1_25CollectiveMainloopFwdSm80ILi4ELi1ELb0EN4cute5tupleIJNS5_1CILi128EEENS7_ILi96EEENS7_ILi64EEEEEELi64ENS_6half_tEfNS_4arch4Sm80ELb0ELb1ELb0ELb1ELb1ELb0ELb1ELb0EEENS1_21CollectiveEpilogueFwdINS6_IJS8_SA_S9_EEENS6_IJNS7_ILi1EEESI_SI_EEESC_SE_Li128ELb1ELb1ELb0ELb0EEENS1_19SingleTileSchedulerILb1ELb0ELb1ELi128EEEEEEEEEvNT_6ParamsE --------------------------
	.section	.nv.shared._ZN7cutlass13device_kernelIN5flash19enable_sm80_to_sm89INS1_16FlashAttnFwdSm80INS1_25CollectiveMainloopFwdSm80ILi4ELi1ELb0EN4cute5tupleIJNS5_1CILi128EEENS7_ILi96EEENS7_ILi64EEEEEELi64ENS_6half_tEfNS_4arch4Sm80ELb0ELb1ELb0ELb1ELb1ELb0ELb1ELb0EEENS1_21CollectiveEpilogueFwdINS6_IJS8_SA_S9_EEENS6_IJNS7_ILi1EEESI_SI_EEESC_SE_Li128ELb1ELb1ELb0ELb0EEENS1_19SingleTileSchedulerILb1ELb0ELb1ELi128EEEEEEEEEvNT_6ParamsE,"aw",@nobits
	.sectionflags	@""
	.align	16


//--------------------- .nv.shared._ZN7cutlass13device_kernelIN5flash19enable_sm80_to_sm89INS1_16FlashAttnFwdSm80INS1_25CollectiveMainloopFwdSm80ILi4ELi1ELb0EN4cute5tupleIJNS5_1CILi128EEENS7_ILi96EEENS7_ILi64EEEEEELi64ENS_6half_tEfNS_4arch4Sm80ELb0ELb1ELb0ELb1ELb1ELb1ELb1ELb0EEENS1_21CollectiveEpilogueFwdINS6_IJS8_SA_S9_EEENS6_IJNS7_ILi1EEESI_SI_EEESC_SE_Li128ELb1ELb1ELb0ELb0EEENS1_19SingleTileSchedulerILb1ELb0ELb1ELi128EEEEEEEEEvNT_6ParamsE --------------------------
	.section	.nv.shared._ZN7cutlass13device_kernelIN5flash19enable_sm80_to_sm89INS1_16FlashAttnFwdSm80INS1_25CollectiveMainloopFwdSm80ILi4ELi1ELb0EN4cute5tupleIJNS5_1CILi128EEENS7_ILi96EEENS7_ILi64EEEEEELi64ENS_6half_tEfNS_4arch4Sm80ELb0ELb1ELb0ELb1ELb1ELb1ELb1ELb0EEENS1_21CollectiveEpilogueFwdINS6_IJS8_SA_S9_EEENS6_IJNS7_ILi1EEESI_SI_EEESC_SE_Li128ELb1ELb1ELb0ELb0EEENS1_19SingleTileSchedulerILb1ELb0ELb1ELi128EEEEEEEEEvNT_6ParamsE,"aw",@nobits
	.sectionflags	@""
	.align	16


//--------------------- .nv.shared._ZN7cutlass13device_kernelIN5flash19enable_sm80_to_sm89INS1_16FlashAttnFwdSm80INS1_25CollectiveMainloopFwdSm80ILi4ELi1ELb0EN4cute5tupleIJNS5_1CILi128EEENS7_ILi112EEENS7_ILi64EEEEEELi64ENS_6half_tEfNS_4arch4Sm80ELb1ELb0ELb0ELb0ELb1ELb0ELb1ELb0EEENS1_21CollectiveEpilogueFwdINS6_IJS8_SA_S9_EEENS6_IJNS7_ILi1EEESI_SI_EEESC_SE_Li128ELb0ELb1ELb0ELb0EEENS1_30DynamicPersistentTileSchedulerILi128ELi128ELb0ELb1ELb0EEEEEEEEEvNT_6ParamsE --------------------------
	.section	.nv.shared._ZN7cutlass13device_kernelIN5flash19enable_sm80_to_sm89INS1_16FlashAttnFwdSm80INS1_25CollectiveMainloopFwdSm80ILi4ELi1ELb0EN4cute5tupleIJNS5_1CILi128EEENS7_ILi112EEENS7_ILi64EEEEEELi64ENS_6half_tEfNS_4arch4Sm80ELb1ELb0ELb0ELb0ELb1ELb0ELb1ELb0EEENS1_21CollectiveEpilogueFwdINS6_IJS8_SA_S9_EEENS6_IJNS7_ILi1EEESI_SI_EEESC_SE_Li128ELb0ELb1ELb0ELb0EEENS1_30DynamicPersistentTileSchedulerILi128ELi128ELb0ELb1ELb0EEEEEEEEEvNT_6ParamsE,"aw",@nobits
	.sectionflags	@""
	.align	16


//--------------------- .nv.shared._ZN7cutlass13device_kernelIN5flash19enable_sm80_to_sm89INS1_16FlashAttnFwdSm80INS1_25CollectiveMainloopFwdSm80ILi4ELi1ELb0EN4cute5tupleIJNS5_1CILi128EEENS7_ILi112EEENS7_ILi64EEEEEELi64ENS_6half_tEfNS_4arch4Sm80ELb1ELb0ELb0ELb1ELb1ELb0ELb1ELb0EEENS1_21CollectiveEpilogueFwdINS6_IJS8_SA_S9_EEENS6_IJNS7_ILi1EEESI_SI_EEESC_SE_Li128ELb1ELb1ELb0ELb0EEENS1_19SingleTileSchedulerILb1ELb0ELb1ELi128EEEEEEEEEvNT_6ParamsE --------------------------
	.section	.nv.shared._ZN7cutlass13device_kernelIN5flash19enable_sm80_to_sm89INS1_16FlashAttnFwdSm80INS1_25CollectiveMainloopFwdSm80ILi4ELi1ELb0EN4cute5tupleIJNS5_1CILi128EEENS7_ILi112EEENS7_ILi64EEEEEELi64ENS_6half_tEfNS_4arch4Sm80ELb1ELb0ELb0ELb1ELb1ELb0ELb1ELb0EEENS1_21CollectiveEpilogueFwdINS6_IJS8_SA_S9_EEENS6_IJNS7_ILi1EEESI_SI_EEESC_SE_Li128ELb1ELb1ELb0ELb0EEENS1_19SingleTileSchedulerILb1ELb0ELb1ELi128EEEEEEEEEvNT_6ParamsE,"aw",@nobits
	.sectionflags	@""
	.align	16


//--------------------- .nv.shared._ZN7cutlass13device_kernelIN5flash19enable_sm80_to_sm89INS1_16FlashAttnFwdSm80INS1_25CollectiveMainloopFwdSm80ILi4ELi1ELb0EN4cute5tupleIJNS5_1CILi128EEENS7_ILi112EEENS7_ILi64EEEEEELi64ENS_6half_tEfNS_4arch4Sm80ELb1ELb0ELb0ELb1ELb1ELb1ELb1ELb0EEENS1_21CollectiveEpilogueFwdINS6_IJS8_SA_S9_EEENS6_IJNS7_ILi1EEESI_SI_EEESC_SE_Li128ELb1ELb1ELb0ELb0EEENS1_19SingleTileSchedulerILb1ELb0ELb1ELi128EEEEEEEEEvNT_6ParamsE --------------------------
	.section	.nv.shared._ZN7cutlass13device_kernelIN5flash19enable_sm80_to_sm89INS1_16FlashAttnFwdSm80INS1_25CollectiveMainloopFwdSm80ILi4ELi1ELb0EN4cute5tupleIJNS5_1CILi128EEENS7_ILi112EEENS7_ILi64EEEEEELi64ENS_6half_tEfNS_4arch4Sm80ELb1ELb0ELb0ELb1ELb1ELb1ELb1ELb0EEENS1_21CollectiveEpilogueFwdINS6_IJS8_SA_S9_EEENS6_IJNS7_ILi1EEESI_SI_EEESC_SE_Li128ELb1ELb1ELb0ELb0EEENS1_19SingleTileSchedulerILb1ELb0ELb1ELi128EEEEEEEEEvNT_6ParamsE,"aw",@nobits
	.sectionflags	@""
	.align	16
